// Copyright (c) 2024, Jay Shah, Ganesh Bikshandi, Ying Zhang, Vijay Thakkar, Pradeep Ramani, Tri Dao.
// Splitting the different template instantiations to different files to speed up compilation.
// This file is auto-generated. See "generate_kernels.py"

#include "flash_fwd_launch_template.h"

#ifndef FLASHATTENTION_DISABLE_HDIM64
template void run_mha_fwd_<90, cutlass::bfloat16_t, 64, 512, true, false, true, true>(Flash_fwd_params &params, cudaStream_t stream);
#endif


// ===== COMPILED SASS (sm_90a) =====

	.target	sm_90a

	.elftype	@"ET_EXEC"


//--------------------- .note.nv.tkinfo           --------------------------
	.section	.note.nv.tkinfo,"",@"SHT_NOTE"
	.sectionflags	@"SHF_NOTE_NV_TKINFO"
	.tkinfo
        /*0018*/ 	.word	0x00000002
        /*0030*/ 	.string	""
        /*0030*/ 	.string	"ptxas"
        /*0030*/ 	.string	"Cuda compilation tools, release 13.0, V13.0.88"
        /*0030*/ 	.string	"Build cuda_13.0.r13.0/compiler.36424714_0"
        /*0030*/ 	.string	"-arch sm_90a -m 64 "



//--------------------- .note.nv.cuinfo           --------------------------
	.section	.note.nv.cuinfo,"",@"SHT_NOTE"
	.sectionflags	@"SHF_NOTE_NV_CUINFO"
        /*0018*/ 	.short	0x0002
        /*001a*/ 	.short	0x005a
        /*001c*/ 	.short	0x0082
	.zero		2


//--------------------- .nv.info                  --------------------------
	.section	.nv.info,"",@"SHT_CUDA_INFO"
	.align	4


	//----- nvinfo : EIATTR_REGCOUNT
	.align		4
        /*0000*/ 	.byte	0x04, 0x2f
        /*0002*/ 	.short	(.L_20 - .L_19)
	.align		4
.L_19:
        /*0004*/ 	.word	index@(_ZN7cutlass13device_kernelIN5flash11enable_sm90INS1_16FlashAttnFwdSm90INS1_25CollectiveMainloopFwdSm90ILi2EN4cute5tupleIJNS5_1CILi1EEES8_S8_EEENS6_IJNS7_ILi64EEESA_SA_EEELi512ENS_10bfloat16_tEfNS_4arch4Sm90ELb1ELb0ELb1ELb1ELb0ELb1ELb1ELb0ELb0ELb1ELb1ELb0EEENS1_21CollectiveEpilogueFwdINS6_IJSA_NS7_ILi512EEESA_EEES9_SC_SE_Li256ELb1ELb1ELb1ELb0EEENS1_36VarlenDynamicPersistentTileSchedulerILi64ELi64ELi256ELi128ELb1ELb1ELb1ELb1ELb1ELb1EEEEEEEEEvNT_6ParamsE)
        /*0008*/ 	.word	0x000000a8


	//----- nvinfo : EIATTR_FRAME_SIZE
	.align		4
.L_20:
        /*000c*/ 	.byte	0x04, 0x11
        /*000e*/ 	.short	(.L_22 - .L_21)
	.align		4
.L_21:
        /*0010*/ 	.word	index@(_ZN7cutlass13device_kernelIN5flash11enable_sm90INS1_16FlashAttnFwdSm90INS1_25CollectiveMainloopFwdSm90ILi2EN4cute5tupleIJNS5_1CILi1EEES8_S8_EEENS6_IJNS7_ILi64EEESA_SA_EEELi512ENS_10bfloat16_tEfNS_4arch4Sm90ELb1ELb0ELb1ELb1ELb0ELb1ELb1ELb0ELb0ELb1ELb1ELb0EEENS1_21CollectiveEpilogueFwdINS6_IJSA_NS7_ILi512EEESA_EEES9_SC_SE_Li256ELb1ELb1ELb1ELb0EEENS1_36VarlenDynamicPersistentTileSchedulerILi64ELi64ELi256ELi128ELb1ELb1ELb1ELb1ELb1ELb1EEEEEEEEEvNT_6ParamsE)
        /*0014*/ 	.word	0x00000088


	//----- nvinfo : EIATTR_REGCOUNT
	.align		4
.L_22:
        /*0018*/ 	.byte	0x04, 0x2f
        /*001a*/ 	.short	(.L_24 - .L_23)
	.align		4
.L_23:
        /*001c*/ 	.word	index@(_ZN7cutlass13device_kernelIN5flash11enable_sm90INS1_16FlashAttnFwdSm90INS1_25CollectiveMainloopFwdSm90ILi2EN4cute5tupleIJNS5_1CILi1EEES8_S8_EEENS6_IJNS7_ILi64EEESA_SA_EEELi512ENS_10bfloat16_tEfNS_4arch4Sm90ELb1ELb0ELb1ELb1ELb0ELb0ELb1ELb0ELb0ELb1ELb1ELb0EEENS1_21CollectiveEpilogueFwdINS6_IJSA_NS7_ILi512EEESA_EEES9_SC_SE_Li256ELb1ELb1ELb1ELb0EEENS1_36VarlenDynamicPersistentTileSchedulerILi64ELi64ELi256ELi128ELb1ELb1ELb1ELb1ELb1ELb1EEEEEEEEEvNT_6ParamsE)
        /*0020*/ 	.word	0x000000a8


	//----- nvinfo : EIATTR_FRAME_SIZE
	.align		4
.L_24:
        /*0024*/ 	.byte	0x04, 0x11
        /*0026*/ 	.short	(.L_26 - .L_25)
	.align		4
.L_25:
        /*0028*/ 	.word	index@(_ZN7cutlass13device_kernelIN5flash11enable_sm90INS1_16FlashAttnFwdSm90INS1_25CollectiveMainloopFwdSm90ILi2EN4cute5tupleIJNS5_1CILi1EEES8_S8_EEENS6_IJNS7_ILi64EEESA_SA_EEELi512ENS_10bfloat16_tEfNS_4arch4Sm90ELb1ELb0ELb1ELb1ELb0ELb0ELb1ELb0ELb0ELb1ELb1ELb0EEENS1_21CollectiveEpilogueFwdINS6_IJSA_NS7_ILi512EEESA_EEES9_SC_SE_Li256ELb1ELb1ELb1ELb0EEENS1_36VarlenDynamicPersistentTileSchedulerILi64ELi64ELi256ELi128ELb1ELb1ELb1ELb1ELb1ELb1EEEEEEEEEvNT_6ParamsE)
        /*002c*/ 	.word	0x00000078


	//----- nvinfo : EIATTR_REGCOUNT
	.align		4
.L_26:
        /*0030*/ 	.byte	0x04, 0x2f
        /*0032*/ 	.short	(.L_28 - .L_27)
	.align		4
.L_27:
        /*0034*/ 	.word	index@(_ZN7cutlass13device_kernelIN5flash11enable_sm90INS1_16FlashAttnFwdSm90INS1_25CollectiveMainloopFwdSm90ILi2EN4cute5tupleIJNS5_1CILi1EEES8_S8_EEENS6_IJNS7_ILi64EEESA_SA_EEELi512ENS_10bfloat16_tEfNS_4arch4Sm90ELb1ELb0ELb1ELb1ELb0ELb1ELb0ELb0ELb0ELb1ELb1ELb0EEENS1_21CollectiveEpilogueFwdINS6_IJSA_NS7_ILi512EEESA_EEES9_SC_SE_Li256ELb1ELb1ELb1ELb0EEENS1_36VarlenDynamicPersistentTileSchedulerILi64ELi64ELi256ELi128ELb1ELb1ELb1ELb1ELb1ELb1EEEEEEEEEvNT_6ParamsE)
        /*0038*/ 	.word	0x000000a8


	//----- nvinfo : EIATTR_FRAME_SIZE
	.align		4
.L_28:
        /*003c*/ 	.byte	0x04, 0x11
        /*003e*/ 	.short	(.L_30 - .L_29)
	.align		4
.L_29:
        /*0040*/ 	.word	index@(_ZN7cutlass13device_kernelIN5flash11enable_sm90INS1_16FlashAttnFwdSm90INS1_25CollectiveMainloopFwdSm90ILi2EN4cute5tupleIJNS5_1CILi1EEES8_S8_EEENS6_IJNS7_ILi64EEESA_SA_EEELi512ENS_10bfloat16_tEfNS_4arch4Sm90ELb1ELb0ELb1ELb1ELb0ELb1ELb0ELb0ELb0ELb1ELb1ELb0EEENS1_21CollectiveEpilogueFwdINS6_IJSA_NS7_ILi512EEESA_EEES9_SC_SE_Li256ELb1ELb1ELb1ELb0EEENS1_36VarlenDynamicPersistentTileSchedulerILi64ELi64ELi256ELi128ELb1ELb1ELb1ELb1ELb1ELb1EEEEEEEEEvNT_6ParamsE)
        /*0044*/ 	.word	0x00000070


	//----- nvinfo : EIATTR_REGCOUNT
	.align		4
.L_30:
        /*0048*/ 	.byte	0x04, 0x2f
        /*004a*/ 	.short	(.L_32 - .L_31)
	.align		4
.L_31:
        /*004c*/ 	.word	index@(_ZN7cutlass13device_kernelIN5flash11enable_sm90INS1_16FlashAttnFwdSm90INS1_25CollectiveMainloopFwdSm90ILi2EN4cute5tupleIJNS5_1CILi1EEES8_S8_EEENS6_IJNS7_ILi64EEESA_SA_EEELi512ENS_10bfloat16_tEfNS_4arch4Sm90ELb1ELb0ELb1ELb1ELb0ELb0ELb0ELb0ELb0ELb1ELb1ELb0EEENS1_21CollectiveEpilogueFwdINS6_IJSA_NS7_ILi512EEESA_EEES9_SC_SE_Li256ELb1ELb1ELb1ELb0EEENS1_36VarlenDynamicPersistentTileSchedulerILi64ELi64ELi256ELi128ELb1ELb1ELb1ELb1ELb1ELb1EEEEEEEEEvNT_6ParamsE)
        /*0050*/ 	.word	0x000000a8


	//----- nvinfo : EIATTR_FRAME_SIZE
	.align		4
.L_32:
        /*0054*/ 	.byte	0x04, 0x11
        /*0056*/ 	.short	(.L_34 - .L_33)
	.align		4
.L_33:
        /*0058*/ 	.word	index@(_ZN7cutlass13device_kernelIN5flash11enable_sm90INS1_16FlashAttnFwdSm90INS1_25CollectiveMainloopFwdSm90ILi2EN4cute5tupleIJNS5_1CILi1EEES8_S8_EEENS6_IJNS7_ILi64EEESA_SA_EEELi512ENS_10bfloat16_tEfNS_4arch4Sm90ELb1ELb0ELb1ELb1ELb0ELb0ELb0ELb0ELb0ELb1ELb1ELb0EEENS1_21CollectiveEpilogueFwdINS6_IJSA_NS7_ILi512EEESA_EEES9_SC_SE_Li256ELb1ELb1ELb1ELb0EEENS1_36VarlenDynamicPersistentTileSchedulerILi64ELi64ELi256ELi128ELb1ELb1ELb1ELb1ELb1ELb1EEEEEEEEEvNT_6ParamsE)
        /*005c*/ 	.word	0x00000060


	//----- nvinfo : EIATTR_REGCOUNT
	.align		4
.L_34:
        /*0060*/ 	.byte	0x04, 0x2f
        /*0062*/ 	.short	(.L_36 - .L_35)
	.align		4
.L_35:
        /*0064*/ 	.word	index@(_ZN7cutlass13device_kernelIN5flash11enable_sm90INS1_16FlashAttnFwdSm90INS1_25CollectiveMainloopFwdSm90ILi2EN4cute5tupleIJNS5_1CILi1EEES8_S8_EEENS6_IJNS7_ILi64EEESA_SA_EEELi512ENS_10bfloat16_tEfNS_4arch4Sm90ELb1ELb0ELb1ELb0ELb0ELb0ELb1ELb0ELb0ELb1ELb1ELb0EEENS1_21CollectiveEpilogueFwdINS6_IJSA_NS7_ILi512EEESA_EEES9_SC_SE_Li256ELb0ELb1ELb1ELb0EEENS1_19SingleTileSchedulerILb0ELb1ELb1ELi64EEEEEEEEEvNT_6ParamsE)
        /*0068*/ 	.word	0x000000a8


	//----- nvinfo : EIATTR_FRAME_SIZE
	.align		4
.L_36:
        /*006c*/ 	.byte	0x04, 0x11
        /*006e*/ 	.short	(.L_38 - .L_37)
	.align		4
.L_37:
        /*0070*/ 	.word	index@(_ZN7cutlass13device_kernelIN5flash11enable_sm90INS1_16FlashAttnFwdSm90INS1_25CollectiveMainloopFwdSm90ILi2EN4cute5tupleIJNS5_1CILi1EEES8_S8_EEENS6_IJNS7_ILi64EEESA_SA_EEELi512ENS_10bfloat16_tEfNS_4arch4Sm90ELb1ELb0ELb1ELb0ELb0ELb0ELb1ELb0ELb0ELb1ELb1ELb0EEENS1_21CollectiveEpilogueFwdINS6_IJSA_NS7_ILi512EEESA_EEES9_SC_SE_Li256ELb0ELb1ELb1ELb0EEENS1_19SingleTileSchedulerILb0ELb1ELb1ELi64EEEEEEEEEvNT_6ParamsE)
        /*0074*/ 	.word	0x00000038


	//----- nvinfo : EIATTR_REGCOUNT
	.align		4
.L_38:
        /*0078*/ 	.byte	0x04, 0x2f
        /*007a*/ 	.short	(.L_40 - .L_39)
	.align		4
.L_39:
        /*007c*/ 	.word	index@(_ZN7cutlass13device_kernelIN5flash11enable_sm90INS1_16FlashAttnFwdSm90INS1_25CollectiveMainloopFwdSm90ILi2EN4cute5tupleIJNS5_1CILi1EEES8_S8_EEENS6_IJNS7_ILi64EEESA_SA_EEELi512ENS_10bfloat16_tEfNS_4arch4Sm90ELb1ELb0ELb1ELb0ELb0ELb0ELb0ELb0ELb0ELb1ELb1ELb0EEENS1_21CollectiveEpilogueFwdINS6_IJSA_NS7_ILi512EEESA_EEES9_SC_SE_Li256ELb0ELb1ELb1ELb0EEENS1_19SingleTileSchedulerILb0ELb1ELb1ELi64EEEEEEEEEvNT_6ParamsE)
        /*0080*/ 	.word	0x000000a8


	//----- nvinfo : EIATTR_FRAME_SIZE
	.align		4
.L_40:
        /*0084*/ 	.byte	0x04, 0x11
        /*0086*/ 	.short	(.L_42 - .L_41)
	.align		4
.L_41:
        /*0088*/ 	.word	index@(_ZN7cutlass13device_kernelIN5flash11enable_sm90INS1_16FlashAttnFwdSm90INS1_25CollectiveMainloopFwdSm90ILi2EN4cute5tupleIJNS5_1CILi1EEES8_S8_EEENS6_IJNS7_ILi64EEESA_SA_EEELi512ENS_10bfloat16_tEfNS_4arch4Sm90ELb1ELb0ELb1ELb0ELb0ELb0ELb0ELb0ELb0ELb1ELb1ELb0EEENS1_21CollectiveEpilogueFwdINS6_IJSA_NS7_ILi512EEESA_EEES9_SC_SE_Li256ELb0ELb1ELb1ELb0EEENS1_19SingleTileSchedulerILb0ELb1ELb1ELi64EEEEEEEEEvNT_6ParamsE)
        /*008c*/ 	.word	0x00000010


	//----- nvinfo : EIATTR_REGCOUNT
	.align		4
.L_42:
        /*0090*/ 	.byte	0x04, 0x2f
        /*0092*/ 	.short	(.L_44 - .L_43)
	.align		4
.L_43:
        /*0094*/ 	.word	index@(_ZN7cutlass13device_kernelIN5flash11enable_sm90INS1_16FlashAttnFwdSm90INS1_25CollectiveMainloopFwdSm90ILi2EN4cute5tupleIJNS5_1CILi1EEES8_S8_EEENS6_IJNS7_ILi64EEESA_SA_EEELi512ENS_10bfloat16_tEfNS_4arch4Sm90ELb0ELb1ELb1ELb1ELb0ELb1ELb1ELb0ELb0ELb1ELb1ELb0EEENS1_21CollectiveEpilogueFwdINS6_IJSA_NS7_ILi512EEESA_EEES9_SC_SE_Li256ELb1ELb1ELb1ELb0EEENS1_36VarlenDynamicPersistentTileSchedulerILi64ELi64ELi256ELi128ELb1ELb1ELb1ELb1ELb0ELb1EEEEEEEEEvNT_6ParamsE)
        /*0098*/ 	.word	0x000000a8


	//----- nvinfo : EIATTR_FRAME_SIZE
	.align		4
.L_44:
        /*009c*/ 	.byte	0x04, 0x11
        /*009e*/ 	.short	(.L_46 - .L_45)
	.align		4
.L_45:
        /*00a0*/ 	.word	index@($_ZN7cutlass13device_kernelIN5flash11enable_sm90INS1_16FlashAttnFwdSm90INS1_25CollectiveMainloopFwdSm90ILi2EN4cute5tupleIJNS5_1CILi1EEES8_S8_EEENS6_IJNS7_ILi64EEESA_SA_EEELi512ENS_10bfloat16_tEfNS_4arch4Sm90ELb0ELb1ELb1ELb1ELb0ELb1ELb1ELb0ELb0ELb1ELb1ELb0EEENS1_21CollectiveEpilogueFwdINS6_IJSA_NS7_ILi512EEESA_EEES9_SC_SE_Li256ELb1ELb1ELb1ELb0EEENS1_36VarlenDynamicPersistentTileSchedulerILi64ELi64ELi256ELi128ELb1ELb1ELb1ELb1ELb0ELb1EEEEEEEEEvNT_6ParamsE$_ZZN5flash25CollectiveMainloopFwdSm90ILi2EN4cute5tupleIJNS1_1CILi1EEES4_S4_EEENS2_IJNS3_ILi64EEES6_S6_EEELi512EN7cutlass10bfloat16_tEfNS8_4arch4Sm90ELb0ELb1ELb1ELb1ELb0ELb1ELb1ELb0ELb0ELb1ELb1ELb0EE3mmaINS_16FlashAttnFwdSm90ISC_NS_21CollectiveEpilogueFwdINS2_IJS6_NS3_ILi512EEES6_EEES5_S9_SB_Li256ELb1ELb1ELb1ELb0EEENS_36VarlenDynamicPersistentTileSchedulerILi64ELi64ELi256ELi128ELb1ELb1ELb1ELb1ELb0ELb1EEEE13SharedStorageENS1_6TensorINS1_11ArrayEngineIfLm128EEENS1_6LayoutINS2_IJNS2_IJNS3_ILi2EEESR_NS3_ILi32EEEEEES4_S4_EEENS2_IJNS2_IJS4_SR_NS3_ILi4EEEEEENS3_ILi0EEESX_EEEEEEENS_7SoftmaxILi2ELi0EEEEEbRKNSC_6ParamsENS8_25PipelineTmaAsyncNoClusterILi2ENS8_16PipelineTmaAsyncILi2EEEEES19_RNS8_13PipelineStateILj2EEERT0_RT1_iRiRKNS_16SeqlenInfoQKNewKILb1ELb1EEENS2_IJiiiiEEERT_ENKUliT_T0_T1_E_clIZSD_ISM_S10_S12_EbS15_S19_S19_S1C_S1E_S1G_iS1H_S1L_S1M_S1O_EUlRS1P_iE0_NS3_ILb1EEES1W_EEDaiS1P_S1Q_S1R_)
        /*00a4*/ 	.word	0x000004f0


	//----- nvinfo : EIATTR_FRAME_SIZE
	.align		4
.L_46:
        /*00a8*/ 	.byte	0x04, 0x11
        /*00aa*/ 	.short	(.L_48 - .L_47)
	.align		4
.L_47:
        /*00ac*/ 	.word	index@(_ZN7cutlass13device_kernelIN5flash11enable_sm90INS1_16FlashAttnFwdSm90INS1_25CollectiveMainloopFwdSm90ILi2EN4cute5tupleIJNS5_1CILi1EEES8_S8_EEENS6_IJNS7_ILi64EEESA_SA_EEELi512ENS_10bfloat16_tEfNS_4arch4Sm90ELb0ELb1ELb1ELb1ELb0ELb1ELb1ELb0ELb0ELb1ELb1ELb0EEENS1_21CollectiveEpilogueFwdINS6_IJSA_NS7_ILi512EEESA_EEES9_SC_SE_Li256ELb1ELb1ELb1ELb0EEENS1_36VarlenDynamicPersistentTileSchedulerILi64ELi64ELi256ELi128ELb1ELb1ELb1ELb1ELb0ELb1EEEEEEEEEvNT_6ParamsE)
        /*00b0*/ 	.word	0x000004f0


	//----- nvinfo : EIATTR_REGCOUNT
	.align		4
.L_48:
        /*00b4*/ 	.byte	0x04, 0x2f
        /*00b6*/ 	.short	(.L_50 - .L_49)
	.align		4
.L_49:
        /*00b8*/ 	.word	index@(_ZN7cutlass13device_kernelIN5flash11enable_sm90INS1_16FlashAttnFwdSm90INS1_25CollectiveMainloopFwdSm90ILi2EN4cute5tupleIJNS5_1CILi1EEES8_S8_EEENS6_IJNS7_ILi64EEESA_SA_EEELi512ENS_10bfloat16_tEfNS_4arch4Sm90ELb0ELb1ELb1ELb1ELb0ELb0ELb1ELb0ELb0ELb1ELb1ELb0EEENS1_21CollectiveEpilogueFwdINS6_IJSA_NS7_ILi512EEESA_EEES9_SC_SE_Li256ELb1ELb1ELb1ELb0EEENS1_36VarlenDynamicPersistentTileSchedulerILi64ELi64ELi256ELi128ELb1ELb1ELb1ELb1ELb0ELb1EEEEEEEEEvNT_6ParamsE)
        /*00bc*/ 	.word	0x000000a8


	//----- nvinfo : EIATTR_FRAME_SIZE
	.align		4
.L_50:
        /*00c0*/ 	.byte	0x04, 0x11
        /*00c2*/ 	.short	(.L_52 - .L_51)
	.align		4
.L_51:
        /*00c4*/ 	.word	index@($_ZN7cutlass13device_kernelIN5flash11enable_sm90INS1_16FlashAttnFwdSm90INS1_25CollectiveMainloopFwdSm90ILi2EN4cute5tupleIJNS5_1CILi1EEES8_S8_EEENS6_IJNS7_ILi64EEESA_SA_EEELi512ENS_10bfloat16_tEfNS_4arch4Sm90ELb0ELb1ELb1ELb1ELb0ELb0ELb1ELb0ELb0ELb1ELb1ELb0EEENS1_21CollectiveEpilogueFwdINS6_IJSA_NS7_ILi512EEESA_EEES9_SC_SE_Li256ELb1ELb1ELb1ELb0EEENS1_36VarlenDynamicPersistentTileSchedulerILi64ELi64ELi256ELi128ELb1ELb1ELb1ELb1ELb0ELb1EEEEEEEEEvNT_6ParamsE$_ZZN5flash25CollectiveMainloopFwdSm90ILi2EN4cute5tupleIJNS1_1CILi1EEES4_S4_EEENS2_IJNS3_ILi64EEES6_S6_EEELi512EN7cutlass10bfloat16_tEfNS8_4arch4Sm90ELb0ELb1ELb1ELb1ELb0ELb0ELb1ELb0ELb0ELb1ELb1ELb0EE3mmaINS_16FlashAttnFwdSm90ISC_NS_21CollectiveEpilogueFwdINS2_IJS6_NS3_ILi512EEES6_EEES5_S9_SB_Li256ELb1ELb1ELb1ELb0EEENS_36VarlenDynamicPersistentTileSchedulerILi64ELi64ELi256ELi128ELb1ELb1ELb1ELb1ELb0ELb1EEEE13SharedStorageENS1_6TensorINS1_11ArrayEngineIfLm128EEENS1_6LayoutINS2_IJNS2_IJNS3_ILi2EEESR_NS3_ILi32EEEEEES4_S4_EEENS2_IJNS2_IJS4_SR_NS3_ILi4EEEEEENS3_ILi0EEESX_EEEEEEENS_7SoftmaxILi2ELi0EEEEEbRKNSC_6ParamsENS8_25PipelineTmaAsyncNoClusterILi2ENS8_16PipelineTmaAsyncILi2EEEEES19_RNS8_13PipelineStateILj2EEERT0_RT1_iRiRKNS_16SeqlenInfoQKNewKILb1ELb0EEENS2_IJiiiiEEERT_ENKUliT_T0_T1_E_clIZSD_ISM_S10_S12_EbS15_S19_S19_S1C_S1E_S1G_iS1H_S1L_S1M_S1O_EUlRS1P_iE1_NS3_ILb0EEENS3_ILb1EEEEEDaiS1P_S1Q_S1R_)
        /*00c8*/ 	.word	0x000004c0


	//----- nvinfo : EIATTR_FRAME_SIZE
	.align		4
.L_52:
        /*00cc*/ 	.byte	0x04, 0x11
        /*00ce*/ 	.short	(.L_54 - .L_53)
	.align		4
.L_53:
        /*00d0*/ 	.word	index@(_ZN7cutlass13device_kernelIN5flash11enable_sm90INS1_16FlashAttnFwdSm90INS1_25CollectiveMainloopFwdSm90ILi2EN4cute5tupleIJNS5_1CILi1EEES8_S8_EEENS6_IJNS7_ILi64EEESA_SA_EEELi512ENS_10bfloat16_tEfNS_4arch4Sm90ELb0ELb1ELb1ELb1ELb0ELb0ELb1ELb0ELb0ELb1ELb1ELb0EEENS1_21CollectiveEpilogueFwdINS6_IJSA_NS7_ILi512EEESA_EEES9_SC_SE_Li256ELb1ELb1ELb1ELb0EEENS1_36VarlenDynamicPersistentTileSchedulerILi64ELi64ELi256ELi128ELb1ELb1ELb1ELb1ELb0ELb1EEEEEEEEEvNT_6ParamsE)
        /*00d4*/ 	.word	0x000004c0


	//----- nvinfo : EIATTR_REGCOUNT
	.align		4
.L_54:
        /*00d8*/ 	.byte	0x04, 0x2f
        /*00da*/ 	.short	(.L_56 - .L_55)
	.align		4
.L_55:
        /*00dc*/ 	.word	index@(_ZN7cutlass13device_kernelIN5flash11enable_sm90INS1_16FlashAttnFwdSm90INS1_25CollectiveMainloopFwdSm90ILi2EN4cute5tupleIJNS5_1CILi1EEES8_S8_EEENS6_IJNS7_ILi64EEESA_SA_EEELi512ENS_10bfloat16_tEfNS_4arch4Sm90ELb0ELb1ELb1ELb1ELb0ELb1ELb0ELb0ELb0ELb1ELb1ELb0EEENS1_21CollectiveEpilogueFwdINS6_IJSA_NS7_ILi512EEESA_EEES9_SC_SE_Li256ELb1ELb1ELb1ELb0EEENS1_36VarlenDynamicPersistentTileSchedulerILi64ELi64ELi256ELi128ELb1ELb1ELb1ELb1ELb0ELb1EEEEEEEEEvNT_6ParamsE)
        /*00e0*/ 	.word	0x000000a8


	//----- nvinfo : EIATTR_FRAME_SIZE
	.align		4
.L_56:
        /*00e4*/ 	.byte	0x04, 0x11
        /*00e6*/ 	.short	(.L_58 - .L_57)
	.align		4
.L_57:
        /*00e8*/ 	.word	index@(_ZN7cutlass13device_kernelIN5flash11enable_sm90INS1_16FlashAttnFwdSm90INS1_25CollectiveMainloopFwdSm90ILi2EN4cute5tupleIJNS5_1CILi1EEES8_S8_EEENS6_IJNS7_ILi64EEESA_SA_EEELi512ENS_10bfloat16_tEfNS_4arch4Sm90ELb0ELb1ELb1ELb1ELb0ELb1ELb0ELb0ELb0ELb1ELb1ELb0EEENS1_21CollectiveEpilogueFwdINS6_IJSA_NS7_ILi512EEESA_EEES9_SC_SE_Li256ELb1ELb1ELb1ELb0EEENS1_36VarlenDynamicPersistentTileSchedulerILi64ELi64ELi256ELi128ELb1ELb1ELb1ELb1ELb0ELb1EEEEEEEEEvNT_6ParamsE)
        /*00ec*/ 	.word	0x00000070


	//----- nvinfo : EIATTR_REGCOUNT
	.align		4
.L_58:
        /*00f0*/ 	.byte	0x04, 0x2f
        /*00f2*/ 	.short	(.L_60 - .L_59)
	.align		4
.L_59:
        /*00f4*/ 	.word	index@(_ZN7cutlass13device_kernelIN5flash11enable_sm90INS1_16FlashAttnFwdSm90INS1_25CollectiveMainloopFwdSm90ILi2EN4cute5tupleIJNS5_1CILi1EEES8_S8_EEENS6_IJNS7_ILi64EEESA_SA_EEELi512ENS_10bfloat16_tEfNS_4arch4Sm90ELb0ELb1ELb1ELb1ELb0ELb0ELb0ELb0ELb0ELb1ELb1ELb0EEENS1_21CollectiveEpilogueFwdINS6_IJSA_NS7_ILi512EEESA_EEES9_SC_SE_Li256ELb1ELb1ELb1ELb0EEENS1_36VarlenDynamicPersistentTileSchedulerILi64ELi64ELi256ELi128ELb1ELb1ELb1ELb1ELb0ELb1EEEEEEEEEvNT_6ParamsE)
        /*00f8*/ 	.word	0x000000a8


	//----- nvinfo : EIATTR_FRAME_SIZE
	.align		4
.L_60:
        /*00fc*/ 	.byte	0x04, 0x11
        /*00fe*/ 	.short	(.L_62 - .L_61)
	.align		4
.L_61:
        /*0100*/ 	.word	index@(_ZN7cutlass13device_kernelIN5flash11enable_sm90INS1_16FlashAttnFwdSm90INS1_25CollectiveMainloopFwdSm90ILi2EN4cute5tupleIJNS5_1CILi1EEES8_S8_EEENS6_IJNS7_ILi64EEESA_SA_EEELi512ENS_10bfloat16_tEfNS_4arch4Sm90ELb0ELb1ELb1ELb1ELb0ELb0ELb0ELb0ELb0ELb1ELb1ELb0EEENS1_21CollectiveEpilogueFwdINS6_IJSA_NS7_ILi512EEESA_EEES9_SC_SE_Li256ELb1ELb1ELb1ELb0EEENS1_36VarlenDynamicPersistentTileSchedulerILi64ELi64ELi256ELi128ELb1ELb1ELb1ELb1ELb0ELb1EEEEEEEEEvNT_6ParamsE)
        /*0104*/ 	.word	0x00000060


	//----- nvinfo : EIATTR_REGCOUNT
	.align		4
.L_62:
        /*0108*/ 	.byte	0x04, 0x2f
        /*010a*/ 	.short	(.L_64 - .L_63)
	.align		4
.L_63:
        /*010c*/ 	.word	index@(_ZN7cutlass13device_kernelIN5flash11enable_sm90INS1_16FlashAttnFwdSm90INS1_25CollectiveMainloopFwdSm90ILi2EN4cute5tupleIJNS5_1CILi1EEES8_S8_EEENS6_IJNS7_ILi64EEESA_SA_EEELi512ENS_10bfloat16_tEfNS_4arch4Sm90ELb0ELb1ELb1ELb0ELb0ELb0ELb1ELb0ELb0ELb1ELb1ELb0EEENS1_21CollectiveEpilogueFwdINS6_IJSA_NS7_ILi512EEESA_EEES9_SC_SE_Li256ELb0ELb1ELb1ELb0EEENS1_19SingleTileSchedulerILb0ELb1ELb1ELi64EEEEEEEEEvNT_6ParamsE)
        /*0110*/ 	.word	0x000000a8


	//----- nvinfo : EIATTR_FRAME_SIZE
	.align		4
.L_64:
        /*0114*/ 	.byte	0x04, 0x11
        /*0116*/ 	.short	(.L_66 - .L_65)
	.align		4
.L_65:
        /*0118*/ 	.word	index@($_ZN7cutlass13device_kernelIN5flash11enable_sm90INS1_16FlashAttnFwdSm90INS1_25CollectiveMainloopFwdSm90ILi2EN4cute5tupleIJNS5_1CILi1EEES8_S8_EEENS6_IJNS7_ILi64EEESA_SA_EEELi512ENS_10bfloat16_tEfNS_4arch4Sm90ELb0ELb1ELb1ELb0ELb0ELb0ELb1ELb0ELb0ELb1ELb1ELb0EEENS1_21CollectiveEpilogueFwdINS6_IJSA_NS7_ILi512EEESA_EEES9_SC_SE_Li256ELb0ELb1ELb1ELb0EEENS1_19SingleTileSchedulerILb0ELb1ELb1ELi64EEEEEEEEEvNT_6ParamsE$_ZZN5flash25CollectiveMainloopFwdSm90ILi2EN4cute5tupleIJNS1_1CILi1EEES4_S4_EEENS2_IJNS3_ILi64EEES6_S6_EEELi512EN7cutlass10bfloat16_tEfNS8_4arch4Sm90ELb0ELb1ELb1ELb0ELb0ELb0ELb1ELb0ELb0ELb1ELb1ELb0EE3mmaINS_16FlashAttnFwdSm90ISC_NS_21CollectiveEpilogueFwdINS2_IJS6_NS3_ILi512EEES6_EEES5_S9_SB_Li256ELb0ELb1ELb1ELb0EEENS_19SingleTileSchedulerILb0ELb1ELb1ELi64EEEE13SharedStorageENS1_6TensorINS1_11ArrayEngineIfLm128EEENS1_6LayoutINS2_IJNS2_IJNS3_ILi2EEESR_NS3_ILi32EEEEEES4_S4_EEENS2_IJNS2_IJS4_SR_NS3_ILi4EEEEEENS3_ILi0EEESX_EEEEEEENS_7SoftmaxILi2ELi0EEEEEbRKNSC_6ParamsENS8_25PipelineTmaAsyncNoClusterILi2ENS8_16PipelineTmaAsyncILi2EEEEES19_RNS8_13PipelineStateILj2EEERT0_RT1_iRiRKNS_16SeqlenInfoQKNewKILb0ELb0EEENS2_IJiiiiEEERT_ENKUliT_T0_T1_E_clIZSD_ISM_S10_S12_EbS15_S19_S19_S1C_S1E_S1G_iS1H_S1L_S1M_S1O_EUlRS1P_iE0_NS3_ILb1EEES1W_EEDaiS1P_S1Q_S1R_)
        /*011c*/ 	.word	0x00000480


	//----- nvinfo : EIATTR_FRAME_SIZE
	.align		4
.L_66:
        /*0120*/ 	.byte	0x04, 0x11
        /*0122*/ 	.short	(.L_68 - .L_67)
	.align		4
.L_67:
        /*0124*/ 	.word	index@(_ZN7cutlass13device_kernelIN5flash11enable_sm90INS1_16FlashAttnFwdSm90INS1_25CollectiveMainloopFwdSm90ILi2EN4cute5tupleIJNS5_1CILi1EEES8_S8_EEENS6_IJNS7_ILi64EEESA_SA_EEELi512ENS_10bfloat16_tEfNS_4arch4Sm90ELb0ELb1ELb1ELb0ELb0ELb0ELb1ELb0ELb0ELb1ELb1ELb0EEENS1_21CollectiveEpilogueFwdINS6_IJSA_NS7_ILi512EEESA_EEES9_SC_SE_Li256ELb0ELb1ELb1ELb0EEENS1_19SingleTileSchedulerILb0ELb1ELb1ELi64EEEEEEEEEvNT_6ParamsE)
        /*0128*/ 	.word	0x00000480


	//----- nvinfo : EIATTR_REGCOUNT
	.align		4
.L_68:
        /*012c*/ 	.byte	0x04, 0x2f
        /*012e*/ 	.short	(.L_70 - .L_69)
	.align		4
.L_69:
        /*0130*/ 	.word	index@(_ZN7cutlass13device_kernelIN5flash11enable_sm90INS1_16FlashAttnFwdSm90INS1_25CollectiveMainloopFwdSm90ILi2EN4cute5tupleIJNS5_1CILi1EEES8_S8_EEENS6_IJNS7_ILi64EEESA_SA_EEELi512ENS_10bfloat16_tEfNS_4arch4Sm90ELb0ELb1ELb1ELb0ELb0ELb0ELb0ELb0ELb0ELb1ELb1ELb0EEENS1_21CollectiveEpilogueFwdINS6_IJSA_NS7_ILi512EEESA_EEES9_SC_SE_Li256ELb0ELb1ELb1ELb0EEENS1_19SingleTileSchedulerILb0ELb1ELb1ELi64EEEEEEEEEvNT_6ParamsE)
        /*0134*/ 	.word	0x000000a8


	//----- nvinfo : EIATTR_FRAME_SIZE
	.align		4
.L_70:
        /*0138*/ 	.byte	0x04, 0x11
        /*013a*/ 	.short	(.L_72 - .L_71)
	.align		4
.L_71:
        /*013c*/ 	.word	index@(_ZN7cutlass13device_kernelIN5flash11enable_sm90INS1_16FlashAttnFwdSm90INS1_25CollectiveMainloopFwdSm90ILi2EN4cute5tupleIJNS5_1CILi1EEES8_S8_EEENS6_IJNS7_ILi64EEESA_SA_EEELi512ENS_10bfloat16_tEfNS_4arch4Sm90ELb0ELb1ELb1ELb0ELb0ELb0ELb0ELb0ELb0ELb1ELb1ELb0EEENS1_21CollectiveEpilogueFwdINS6_IJSA_NS7_ILi512EEESA_EEES9_SC_SE_Li256ELb0ELb1ELb1ELb0EEENS1_19SingleTileSchedulerILb0ELb1ELb1ELi64EEEEEEEEEvNT_6ParamsE)
        /*0140*/ 	.word	0x00000010


	//----- nvinfo : EIATTR_REGCOUNT
	.align		4
.L_72:
        /*0144*/ 	.byte	0x04, 0x2f
        /*0146*/ 	.short	(.L_74 - .L_73)
	.align		4
.L_73:
        /*0148*/ 	.word	index@(_ZN7cutlass13device_kernelIN5flash11enable_sm90INS1_16FlashAttnFwdSm90INS1_25CollectiveMainloopFwdSm90ILi2EN4cute5tupleIJNS5_1CILi1EEES8_S8_EEENS6_IJNS7_ILi64EEESA_SA_EEELi512ENS_10bfloat16_tEfNS_4arch4Sm90ELb0ELb0ELb1ELb1ELb0ELb1ELb1ELb0ELb0ELb1ELb1ELb0EEENS1_21CollectiveEpilogueFwdINS6_IJSA_NS7_ILi512EEESA_EEES9_SC_SE_Li256ELb1ELb1ELb1ELb0EEENS1_36VarlenDynamicPersistentTileSchedulerILi64ELi64ELi256ELi128ELb1ELb1ELb1ELb0ELb1ELb1EEEEEEEEEvNT_6ParamsE)
        /*014c*/ 	.word	0x000000a8


	//----- nvinfo : EIATTR_FRAME_SIZE
	.align		4
.L_74:
        /*0150*/ 	.byte	0x04, 0x11
        /*0152*/ 	.short	(.L_76 - .L_75)
	.align		4
.L_75:
        /*0154*/ 	.word	index@(_ZN7cutlass13device_kernelIN5flash11enable_sm90INS1_16FlashAttnFwdSm90INS1_25CollectiveMainloopFwdSm90ILi2EN4cute5tupleIJNS5_1CILi1EEES8_S8_EEENS6_IJNS7_ILi64EEESA_SA_EEELi512ENS_10bfloat16_tEfNS_4arch4Sm90ELb0ELb0ELb1ELb1ELb0ELb1ELb1ELb0ELb0ELb1ELb1ELb0EEENS1_21CollectiveEpilogueFwdINS6_IJSA_NS7_ILi512EEESA_EEES9_SC_SE_Li256ELb1ELb1ELb1ELb0EEENS1_36VarlenDynamicPersistentTileSchedulerILi64ELi64ELi256ELi128ELb1ELb1ELb1ELb0ELb1ELb1EEEEEEEEEvNT_6ParamsE)
        /*0158*/ 	.word	0x00000098


	//----- nvinfo : EIATTR_REGCOUNT
	.align		4
.L_76:
        /*015c*/ 	.byte	0x04, 0x2f
        /*015e*/ 	.short	(.L_78 - .L_77)
	.align		4
.L_77:
        /*0160*/ 	.word	index@(_ZN7cutlass13device_kernelIN5flash11enable_sm90INS1_16FlashAttnFwdSm90INS1_25CollectiveMainloopFwdSm90ILi2EN4cute5tupleIJNS5_1CILi1EEES8_S8_EEENS6_IJNS7_ILi64EEESA_SA_EEELi512ENS_10bfloat16_tEfNS_4arch4Sm90ELb0ELb0ELb1ELb1ELb0ELb0ELb1ELb0ELb0ELb1ELb1ELb0EEENS1_21CollectiveEpilogueFwdINS6_IJSA_NS7_ILi512EEESA_EEES9_SC_SE_Li256ELb1ELb1ELb1ELb0EEENS1_36VarlenDynamicPersistentTileSchedulerILi64ELi64ELi256ELi128ELb1ELb1ELb1ELb0ELb1ELb1EEEEEEEEEvNT_6ParamsE)
        /*0164*/ 	.word	0x000000a8


	//----- nvinfo : EIATTR_FRAME_SIZE
	.align		4
.L_78:
        /*0168*/ 	.byte	0x04, 0x11
        /*016a*/ 	.short	(.L_80 - .L_79)
	.align		4
.L_79:
        /*016c*/ 	.word	index@(_ZN7cutlass13device_kernelIN5flash11enable_sm90INS1_16FlashAttnFwdSm90INS1_25CollectiveMainloopFwdSm90ILi2EN4cute5tupleIJNS5_1CILi1EEES8_S8_EEENS6_IJNS7_ILi64EEESA_SA_EEELi512ENS_10bfloat16_tEfNS_4arch4Sm90ELb0ELb0ELb1ELb1ELb0ELb0ELb1ELb0ELb0ELb1ELb1ELb0EEENS1_21CollectiveEpilogueFwdINS6_IJSA_NS7_ILi512EEESA_EEES9_SC_SE_Li256ELb1ELb1ELb1ELb0EEENS1_36VarlenDynamicPersistentTileSchedulerILi64ELi64ELi256ELi128ELb1ELb1ELb1ELb0ELb1ELb1EEEEEEEEEvNT_6ParamsE)
        /*0170*/ 	.word	0x00000078


	//----- nvinfo : EIATTR_REGCOUNT
	.align		4
.L_80:
        /*0174*/ 	.byte	0x04, 0x2f
        /*0176*/ 	.short	(.L_82 - .L_81)
	.align		4
.L_81:
        /*0178*/ 	.word	index@(_ZN7cutlass13device_kernelIN5flash11enable_sm90INS1_16FlashAttnFwdSm90INS1_25CollectiveMainloopFwdSm90ILi2EN4cute5tupleIJNS5_1CILi1EEES8_S8_EEENS6_IJNS7_ILi64EEESA_SA_EEELi512ENS_10bfloat16_tEfNS_4arch4Sm90ELb0ELb0ELb1ELb1ELb0ELb1ELb0ELb0ELb0ELb1ELb1ELb0EEENS1_21CollectiveEpilogueFwdINS6_IJSA_NS7_ILi512EEESA_EEES9_SC_SE_Li256ELb1ELb1ELb1ELb0EEENS1_36VarlenDynamicPersistentTileSchedulerILi64ELi64ELi256ELi128ELb1ELb1ELb1ELb0ELb1ELb1EEEEEEEEEvNT_6ParamsE)
        /*017c*/ 	.word	0x000000a8


	//----- nvinfo : EIATTR_FRAME_SIZE
	.align		4
.L_82:
        /*0180*/ 	.byte	0x04, 0x11
        /*0182*/ 	.short	(.L_84 - .L_83)
	.align		4
.L_83:
        /*0184*/ 	.word	index@(_ZN7cutlass13device_kernelIN5flash11enable_sm90INS1_16FlashAttnFwdSm90INS1_25CollectiveMainloopFwdSm90ILi2EN4cute5tupleIJNS5_1CILi1EEES8_S8_EEENS6_IJNS7_ILi64EEESA_SA_EEELi512ENS_10bfloat16_tEfNS_4arch4Sm90ELb0ELb0ELb1ELb1ELb0ELb1ELb0ELb0ELb0ELb1ELb1ELb0EEENS1_21CollectiveEpilogueFwdINS6_IJSA_NS7_ILi512EEESA_EEES9_SC_SE_Li256ELb1ELb1ELb1ELb0EEENS1_36VarlenDynamicPersistentTileSchedulerILi64ELi64ELi256ELi128ELb1ELb1ELb1ELb0ELb1ELb1EEEEEEEEEvNT_6ParamsE)
        /*0188*/ 	.word	0x00000080


	//----- nvinfo : EIATTR_REGCOUNT
	.align		4
.L_84:
        /*018c*/ 	.byte	0x04, 0x2f
        /*018e*/ 	.short	(.L_86 - .L_85)
	.align		4
.L_85:
        /*0190*/ 	.word	index@(_ZN7cutlass13device_kernelIN5flash11enable_sm90INS1_16FlashAttnFwdSm90INS1_25CollectiveMainloopFwdSm90ILi2EN4cute5tupleIJNS5_1CILi1EEES8_S8_EEENS6_IJNS7_ILi64EEESA_SA_EEELi512ENS_10bfloat16_tEfNS_4arch4Sm90ELb0ELb0ELb1ELb1ELb0ELb0ELb0ELb0ELb0ELb1ELb1ELb0EEENS1_21CollectiveEpilogueFwdINS6_IJSA_NS7_ILi512EEESA_EEES9_SC_SE_Li256ELb1ELb1ELb1ELb0EEENS1_36VarlenDynamicPersistentTileSchedulerILi64ELi64ELi256ELi128ELb1ELb1ELb1ELb0ELb1ELb1EEEEEEEEEvNT_6ParamsE)
        /*0194*/ 	.word	0x000000a8


	//----- nvinfo : EIATTR_FRAME_SIZE
	.align		4
.L_86:
        /*0198*/ 	.byte	0x04, 0x11
        /*019a*/ 	.short	(.L_88 - .L_87)
	.align		4
.L_87:
        /*019c*/ 	.word	index@(_ZN7cutlass13device_kernelIN5flash11enable_sm90INS1_16FlashAttnFwdSm90INS1_25CollectiveMainloopFwdSm90ILi2EN4cute5tupleIJNS5_1CILi1EEES8_S8_EEENS6_IJNS7_ILi64EEESA_SA_EEELi512ENS_10bfloat16_tEfNS_4arch4Sm90ELb0ELb0ELb1ELb1ELb0ELb0ELb0ELb0ELb0ELb1ELb1ELb0EEENS1_21CollectiveEpilogueFwdINS6_IJSA_NS7_ILi512EEESA_EEES9_SC_SE_Li256ELb1ELb1ELb1ELb0EEENS1_36VarlenDynamicPersistentTileSchedulerILi64ELi64ELi256ELi128ELb1ELb1ELb1ELb0ELb1ELb1EEEEEEEEEvNT_6ParamsE)
        /*01a0*/ 	.word	0x00000060


	//----- nvinfo : EIATTR_REGCOUNT
	.align		4
.L_88:
        /*01a4*/ 	.byte	0x04, 0x2f
        /*01a6*/ 	.short	(.L_90 - .L_89)
	.align		4
.L_89:
        /*01a8*/ 	.word	index@(_ZN7cutlass13device_kernelIN5flash11enable_sm90INS1_16FlashAttnFwdSm90INS1_25CollectiveMainloopFwdSm90ILi2EN4cute5tupleIJNS5_1CILi1EEES8_S8_EEENS6_IJNS7_ILi64EEESA_SA_EEELi512ENS_10bfloat16_tEfNS_4arch4Sm90ELb0ELb0ELb1ELb0ELb0ELb0ELb1ELb0ELb0ELb1ELb1ELb0EEENS1_21CollectiveEpilogueFwdINS6_IJSA_NS7_ILi512EEESA_EEES9_SC_SE_Li256ELb0ELb1ELb1ELb0EEENS1_19SingleTileSchedulerILb0ELb1ELb1ELi64EEEEEEEEEvNT_6ParamsE)
        /*01ac*/ 	.word	0x000000a8


	//----- nvinfo : EIATTR_FRAME_SIZE
	.align		4
.L_90:
        /*01b0*/ 	.byte	0x04, 0x11
        /*01b2*/ 	.short	(.L_92 - .L_91)
	.align		4
.L_91:
        /*01b4*/ 	.word	index@(_ZN7cutlass13device_kernelIN5flash11enable_sm90INS1_16FlashAttnFwdSm90INS1_25CollectiveMainloopFwdSm90ILi2EN4cute5tupleIJNS5_1CILi1EEES8_S8_EEENS6_IJNS7_ILi64EEESA_SA_EEELi512ENS_10bfloat16_tEfNS_4arch4Sm90ELb0ELb0ELb1ELb0ELb0ELb0ELb1ELb0ELb0ELb1ELb1ELb0EEENS1_21CollectiveEpilogueFwdINS6_IJSA_NS7_ILi512EEESA_EEES9_SC_SE_Li256ELb0ELb1ELb1ELb0EEENS1_19SingleTileSchedulerILb0ELb1ELb1ELi64EEEEEEEEEvNT_6ParamsE)
        /*01b8*/ 	.word	0x00000030


	//----- nvinfo : EIATTR_REGCOUNT
	.align		4
.L_92:
        /*01bc*/ 	.byte	0x04, 0x2f
        /*01be*/ 	.short	(.L_94 - .L_93)
	.align		4
.L_93:
        /*01c0*/ 	.word	index@(_ZN7cutlass13device_kernelIN5flash11enable_sm90INS1_16FlashAttnFwdSm90INS1_25CollectiveMainloopFwdSm90ILi2EN4cute5tupleIJNS5_1CILi1EEES8_S8_EEENS6_IJNS7_ILi64EEESA_SA_EEELi512ENS_10bfloat16_tEfNS_4arch4Sm90ELb0ELb0ELb1ELb0ELb0ELb0ELb0ELb0ELb0ELb1ELb1ELb0EEENS1_21CollectiveEpilogueFwdINS6_IJSA_NS7_ILi512EEESA_EEES9_SC_SE_Li256ELb0ELb1ELb1ELb0EEENS1_19SingleTileSchedulerILb0ELb1ELb1ELi64EEEEEEEEEvNT_6ParamsE)
        /*01c4*/ 	.word	0x000000a8


	//----- nvinfo : EIATTR_FRAME_SIZE
	.align		4
.L_94:
        /*01c8*/ 	.byte	0x04, 0x11
        /*01ca*/ 	.short	(.L_96 - .L_95)
	.align		4
.L_95:
        /*01cc*/ 	.word	index@(_ZN7cutlass13device_kernelIN5flash11enable_sm90INS1_16FlashAttnFwdSm90INS1_25CollectiveMainloopFwdSm90ILi2EN4cute5tupleIJNS5_1CILi1EEES8_S8_EEENS6_IJNS7_ILi64EEESA_SA_EEELi512ENS_10bfloat16_tEfNS_4arch4Sm90ELb0ELb0ELb1ELb0ELb0ELb0ELb0ELb0ELb0ELb1ELb1ELb0EEENS1_21CollectiveEpilogueFwdINS6_IJSA_NS7_ILi512EEESA_EEES9_SC_SE_Li256ELb0ELb1ELb1ELb0EEENS1_19SingleTileSchedulerILb0ELb1ELb1ELi64EEEEEEEEEvNT_6ParamsE)
        /*01d0*/ 	.word	0x00000018


	//----- nvinfo : EIATTR_MIN_STACK_SIZE
	.align		4
.L_96:
        /*01d4*/ 	.byte	0x04, 0x12
        /*01d6*/ 	.short	(.L_98 - .L_97)
	.align		4
.L_97:
        /*01d8*/ 	.word	index@(_ZN7cutlass13device_kernelIN5flash11enable_sm90INS1_16FlashAttnFwdSm90INS1_25CollectiveMainloopFwdSm90ILi2EN4cute5tupleIJNS5_1CILi1EEES8_S8_EEENS6_IJNS7_ILi64EEESA_SA_EEELi512ENS_10bfloat16_tEfNS_4arch4Sm90ELb0ELb0ELb1ELb0ELb0ELb0ELb0ELb0ELb0ELb1ELb1ELb0EEENS1_21CollectiveEpilogueFwdINS6_IJSA_NS7_ILi512EEESA_EEES9_SC_SE_Li256ELb0ELb1ELb1ELb0EEENS1_19SingleTileSchedulerILb0ELb1ELb1ELi64EEEEEEEEEvNT_6ParamsE)
        /*01dc*/ 	.word	0x00000018


	//----- nvinfo : EIATTR_MIN_STACK_SIZE
	.align		4
.L_98:
        /*01e0*/ 	.byte	0x04, 0x12
        /*01e2*/ 	.short	(.L_100 - .L_99)
	.align		4
.L_99:
        /*01e4*/ 	.word	index@(_ZN7cutlass13device_kernelIN5flash11enable_sm90INS1_16FlashAttnFwdSm90INS1_25CollectiveMainloopFwdSm90ILi2EN4cute5tupleIJNS5_1CILi1EEES8_S8_EEENS6_IJNS7_ILi64EEESA_SA_EEELi512ENS_10bfloat16_tEfNS_4arch4Sm90ELb0ELb0ELb1ELb0ELb0ELb0ELb1ELb0ELb0ELb1ELb1ELb0EEENS1_21CollectiveEpilogueFwdINS6_IJSA_NS7_ILi512EEESA_EEES9_SC_SE_Li256ELb0ELb1ELb1ELb0EEENS1_19SingleTileSchedulerILb0ELb1ELb1ELi64EEEEEEEEEvNT_6ParamsE)
        /*01e8*/ 	.word	0x00000030


	//----- nvinfo : EIATTR_MIN_STACK_SIZE
	.align		4
.L_100:
        /*01ec*/ 	.byte	0x04, 0x12
        /*01ee*/ 	.short	(.L_102 - .L_101)
	.align		4
.L_101:
        /*01f0*/ 	.word	index@(_ZN7cutlass13device_kernelIN5flash11enable_sm90INS1_16FlashAttnFwdSm90INS1_25CollectiveMainloopFwdSm90ILi2EN4cute5tupleIJNS5_1CILi1EEES8_S8_EEENS6_IJNS7_ILi64EEESA_SA_EEELi512ENS_10bfloat16_tEfNS_4arch4Sm90ELb0ELb0ELb1ELb1ELb0ELb0ELb0ELb0ELb0ELb1ELb1ELb0EEENS1_21CollectiveEpilogueFwdINS6_IJSA_NS7_ILi512EEESA_EEES9_SC_SE_Li256ELb1ELb1ELb1ELb0EEENS1_36VarlenDynamicPersistentTileSchedulerILi64ELi64ELi256ELi128ELb1ELb1ELb1ELb0ELb1ELb1EEEEEEEEEvNT_6ParamsE)
        /*01f4*/ 	.word	0x00000060


	//----- nvinfo : EIATTR_MIN_STACK_SIZE
	.align		4
.L_102:
        /*01f8*/ 	.byte	0x04, 0x12
        /*01fa*/ 	.short	(.L_104 - .L_103)
	.align		4
.L_103:
        /*01fc*/ 	.word	index@(_ZN7cutlass13device_kernelIN5flash11enable_sm90INS1_16FlashAttnFwdSm90INS1_25CollectiveMainloopFwdSm90ILi2EN4cute5tupleIJNS5_1CILi1EEES8_S8_EEENS6_IJNS7_ILi64EEESA_SA_EEELi512ENS_10bfloat16_tEfNS_4arch4Sm90ELb0ELb0ELb1ELb1ELb0ELb1ELb0ELb0ELb0ELb1ELb1ELb0EEENS1_21CollectiveEpilogueFwdINS6_IJSA_NS7_ILi512EEESA_EEES9_SC_SE_Li256ELb1ELb1ELb1ELb0EEENS1_36VarlenDynamicPersistentTileSchedulerILi64ELi64ELi256ELi128ELb1ELb1ELb1ELb0ELb1ELb1EEEEEEEEEvNT_6ParamsE)
        /*0200*/ 	.word	0x00000080


	//----- nvinfo : EIATTR_MIN_STACK_SIZE
	.align		4
.L_104:
        /*0204*/ 	.byte	0x04, 0x12
        /*0206*/ 	.short	(.L_106 - .L_105)
	.align		4
.L_105:
        /*0208*/ 	.word	index@(_ZN7cutlass13device_kernelIN5flash11enable_sm90INS1_16FlashAttnFwdSm90INS1_25CollectiveMainloopFwdSm90ILi2EN4cute5tupleIJNS5_1CILi1EEES8_S8_EEENS6_IJNS7_ILi64EEESA_SA_EEELi512ENS_10bfloat16_tEfNS_4arch4Sm90ELb0ELb0ELb1ELb1ELb0ELb0ELb1ELb0ELb0ELb1ELb1ELb0EEENS1_21CollectiveEpilogueFwdINS6_IJSA_NS7_ILi512EEESA_EEES9_SC_SE_Li256ELb1ELb1ELb1ELb0EEENS1_36VarlenDynamicPersistentTileSchedulerILi64ELi64ELi256ELi128ELb1ELb1ELb1ELb0ELb1ELb1EEEEEEEEEvNT_6ParamsE)
        /*020c*/ 	.word	0x00000078


	//----- nvinfo : EIATTR_MIN_STACK_SIZE
	.align		4
.L_106:
        /*0210*/ 	.byte	0x04, 0x12
        /*0212*/ 	.short	(.L_108 - .L_107)
	.align		4
.L_107:
        /*0214*/ 	.word	index@(_ZN7cutlass13device_kernelIN5flash11enable_sm90INS1_16FlashAttnFwdSm90INS1_25CollectiveMainloopFwdSm90ILi2EN4cute5tupleIJNS5_1CILi1EEES8_S8_EEENS6_IJNS7_ILi64EEESA_SA_EEELi512ENS_10bfloat16_tEfNS_4arch4Sm90ELb0ELb0ELb1ELb1ELb0ELb1ELb1ELb0ELb0ELb1ELb1ELb0EEENS1_21CollectiveEpilogueFwdINS6_IJSA_NS7_ILi512EEESA_EEES9_SC_SE_Li256ELb1ELb1ELb1ELb0EEENS1_36VarlenDynamicPersistentTileSchedulerILi64ELi64ELi256ELi128ELb1ELb1ELb1ELb0ELb1ELb1EEEEEEEEEvNT_6ParamsE)
        /*0218*/ 	.word	0x00000098


	//----- nvinfo : EIATTR_MIN_STACK_SIZE
	.align		4
.L_108:
        /*021c*/ 	.byte	0x04, 0x12
        /*021e*/ 	.short	(.L_110 - .L_109)
	.align		4
.L_109:
        /*0220*/ 	.word	index@(_ZN7cutlass13device_kernelIN5flash11enable_sm90INS1_16FlashAttnFwdSm90INS1_25CollectiveMainloopFwdSm90ILi2EN4cute5tupleIJNS5_1CILi1EEES8_S8_EEENS6_IJNS7_ILi64EEESA_SA_EEELi512ENS_10bfloat16_tEfNS_4arch4Sm90ELb0ELb1ELb1ELb0ELb0ELb0ELb0ELb0ELb0ELb1ELb1ELb0EEENS1_21CollectiveEpilogueFwdINS6_IJSA_NS7_ILi512EEESA_EEES9_SC_SE_Li256ELb0ELb1ELb1ELb0EEENS1_19SingleTileSchedulerILb0ELb1ELb1ELi64EEEEEEEEEvNT_6ParamsE)
        /*0224*/ 	.word	0x00000010


	//----- nvinfo : EIATTR_MIN_STACK_SIZE
	.align		4
.L_110:
        /*0228*/ 	.byte	0x04, 0x12
        /*022a*/ 	.short	(.L_112 - .L_111)
	.align		4
.L_111:
        /*022c*/ 	.word	index@(_ZN7cutlass13device_kernelIN5flash11enable_sm90INS1_16FlashAttnFwdSm90INS1_25CollectiveMainloopFwdSm90ILi2EN4cute5tupleIJNS5_1CILi1EEES8_S8_EEENS6_IJNS7_ILi64EEESA_SA_EEELi512ENS_10bfloat16_tEfNS_4arch4Sm90ELb0ELb1ELb1ELb0ELb0ELb0ELb1ELb0ELb0ELb1ELb1ELb0EEENS1_21CollectiveEpilogueFwdINS6_IJSA_NS7_ILi512EEESA_EEES9_SC_SE_Li256ELb0ELb1ELb1ELb0EEENS1_19SingleTileSchedulerILb0ELb1ELb1ELi64EEEEEEEEEvNT_6ParamsE)
        /*0230*/ 	.word	0x00000480


	//----- nvinfo : EIATTR_MIN_STACK_SIZE
	.align		4
.L_112:
        /*0234*/ 	.byte	0x04, 0x12
        /*0236*/ 	.short	(.L_114 - .L_113)
	.align		4
.L_113:
        /*0238*/ 	.word	index@(_ZN7cutlass13device_kernelIN5flash11enable_sm90INS1_16FlashAttnFwdSm90INS1_25CollectiveMainloopFwdSm90ILi2EN4cute5tupleIJNS5_1CILi1EEES8_S8_EEENS6_IJNS7_ILi64EEESA_SA_EEELi512ENS_10bfloat16_tEfNS_4arch4Sm90ELb0ELb1ELb1ELb1ELb0ELb0ELb0ELb0ELb0ELb1ELb1ELb0EEENS1_21CollectiveEpilogueFwdINS6_IJSA_NS7_ILi512EEESA_EEES9_SC_SE_Li256ELb1ELb1ELb1ELb0EEENS1_36VarlenDynamicPersistentTileSchedulerILi64ELi64ELi256ELi128ELb1ELb1ELb1ELb1ELb0ELb1EEEEEEEEEvNT_6ParamsE)
        /*023c*/ 	.word	0x00000060


	//----- nvinfo : EIATTR_MIN_STACK_SIZE
	.align		4
.L_114:
        /*0240*/ 	.byte	0x04, 0x12
        /*0242*/ 	.short	(.L_116 - .L_115)
	.align		4
.L_115:
        /*0244*/ 	.word	index@(_ZN7cutlass13device_kernelIN5flash11enable_sm90INS1_16FlashAttnFwdSm90INS1_25CollectiveMainloopFwdSm90ILi2EN4cute5tupleIJNS5_1CILi1EEES8_S8_EEENS6_IJNS7_ILi64EEESA_SA_EEELi512ENS_10bfloat16_tEfNS_4arch4Sm90ELb0ELb1ELb1ELb1ELb0ELb1ELb0ELb0ELb0ELb1ELb1ELb0EEENS1_21CollectiveEpilogueFwdINS6_IJSA_NS7_ILi512EEESA_EEES9_SC_SE_Li256ELb1ELb1ELb1ELb0EEENS1_36VarlenDynamicPersistentTileSchedulerILi64ELi64ELi256ELi128ELb1ELb1ELb1ELb1ELb0ELb1EEEEEEEEEvNT_6ParamsE)
        /*0248*/ 	.word	0x00000070


	//----- nvinfo : EIATTR_MIN_STACK_SIZE
	.align		4
.L_116:
        /*024c*/ 	.byte	0x04, 0x12
        /*024e*/ 	.short	(.L_118 - .L_117)
	.align		4
.L_117:
        /*0250*/ 	.word	index@(_ZN7cutlass13device_kernelIN5flash11enable_sm90INS1_16FlashAttnFwdSm90INS1_25CollectiveMainloopFwdSm90ILi2EN4cute5tupleIJNS5_1CILi1EEES8_S8_EEENS6_IJNS7_ILi64EEESA_SA_EEELi512ENS_10bfloat16_tEfNS_4arch4Sm90ELb0ELb1ELb1ELb1ELb0ELb0ELb1ELb0ELb0ELb1ELb1ELb0EEENS1_21CollectiveEpilogueFwdINS6_IJSA_NS7_ILi512EEESA_EEES9_SC_SE_Li256ELb1ELb1ELb1ELb0EEENS1_36VarlenDynamicPersistentTileSchedulerILi64ELi64ELi256ELi128ELb1ELb1ELb1ELb1ELb0ELb1EEEEEEEEEvNT_6ParamsE)
        /*0254*/ 	.word	0x000004c0


	//----- nvinfo : EIATTR_MIN_STACK_SIZE
	.align		4
.L_118:
        /*0258*/ 	.byte	0x04, 0x12
        /*025a*/ 	.short	(.L_120 - .L_119)
	.align		4
.L_119:
        /*025c*/ 	.word	index@(_ZN7cutlass13device_kernelIN5flash11enable_sm90INS1_16FlashAttnFwdSm90INS1_25CollectiveMainloopFwdSm90ILi2EN4cute5tupleIJNS5_1CILi1EEES8_S8_EEENS6_IJNS7_ILi64EEESA_SA_EEELi512ENS_10bfloat16_tEfNS_4arch4Sm90ELb0ELb1ELb1ELb1ELb0ELb1ELb1ELb0ELb0ELb1ELb1ELb0EEENS1_21CollectiveEpilogueFwdINS6_IJSA_NS7_ILi512EEESA_EEES9_SC_SE_Li256ELb1ELb1ELb1ELb0EEENS1_36VarlenDynamicPersistentTileSchedulerILi64ELi64ELi256ELi128ELb1ELb1ELb1ELb1ELb0ELb1EEEEEEEEEvNT_6ParamsE)
        /*0260*/ 	.word	0x000004f0


	//----- nvinfo : EIATTR_MIN_STACK_SIZE
	.align		4
.L_120:
        /*0264*/ 	.byte	0x04, 0x12
        /*0266*/ 	.short	(.L_122 - .L_121)
	.align		4
.L_121:
        /*0268*/ 	.word	index@(_ZN7cutlass13device_kernelIN5flash11enable_sm90INS1_16FlashAttnFwdSm90INS1_25CollectiveMainloopFwdSm90ILi2EN4cute5tupleIJNS5_1CILi1EEES8_S8_EEENS6_IJNS7_ILi64EEESA_SA_EEELi512ENS_10bfloat16_tEfNS_4arch4Sm90ELb1ELb0ELb1ELb0ELb0ELb0ELb0ELb0ELb0ELb1ELb1ELb0EEENS1_21CollectiveEpilogueFwdINS6_IJSA_NS7_ILi512EEESA_EEES9_SC_SE_Li256ELb0ELb1ELb1ELb0EEENS1_19SingleTileSchedulerILb0ELb1ELb1ELi64EEEEEEEEEvNT_6ParamsE)
        /*026c*/ 	.word	0x00000010


	//----- nvinfo : EIATTR_MIN_STACK_SIZE
	.align		4
.L_122:
        /*0270*/ 	.byte	0x04, 0x12
        /*0272*/ 	.short	(.L_124 - .L_123)
	.align		4
.L_123:
        /*0274*/ 	.word	index@(_ZN7cutlass13device_kernelIN5flash11enable_sm90INS1_16FlashAttnFwdSm90INS1_25CollectiveMainloopFwdSm90ILi2EN4cute5tupleIJNS5_1CILi1EEES8_S8_EEENS6_IJNS7_ILi64EEESA_SA_EEELi512ENS_10bfloat16_tEfNS_4arch4Sm90ELb1ELb0ELb1ELb0ELb0ELb0ELb1ELb0ELb0ELb1ELb1ELb0EEENS1_21CollectiveEpilogueFwdINS6_IJSA_NS7_ILi512EEESA_EEES9_SC_SE_Li256ELb0ELb1ELb1ELb0EEENS1_19SingleTileSchedulerILb0ELb1ELb1ELi64EEEEEEEEEvNT_6ParamsE)
        /*0278*/ 	.word	0x00000038


	//----- nvinfo : EIATTR_MIN_STACK_SIZE
	.align		4
.L_124:
        /*027c*/ 	.byte	0x04, 0x12
        /*027e*/ 	.short	(.L_126 - .L_125)
	.align		4
.L_125:
        /*0280*/ 	.word	index@(_ZN7cutlass13device_kernelIN5flash11enable_sm90INS1_16FlashAttnFwdSm90INS1_25CollectiveMainloopFwdSm90ILi2EN4cute5tupleIJNS5_1CILi1EEES8_S8_EEENS6_IJNS7_ILi64EEESA_SA_EEELi512ENS_10bfloat16_tEfNS_4arch4Sm90ELb1ELb0ELb1ELb1ELb0ELb0ELb0ELb0ELb0ELb1ELb1ELb0EEENS1_21CollectiveEpilogueFwdINS6_IJSA_NS7_ILi512EEESA_EEES9_SC_SE_Li256ELb1ELb1ELb1ELb0EEENS1_36VarlenDynamicPersistentTileSchedulerILi64ELi64ELi256ELi128ELb1ELb1ELb1ELb1ELb1ELb1EEEEEEEEEvNT_6ParamsE)
        /*0284*/ 	.word	0x00000060


	//----- nvinfo : EIATTR_MIN_STACK_SIZE
	.align		4
.L_126:
        /*0288*/ 	.byte	0x04, 0x12
        /*028a*/ 	.short	(.L_128 - .L_127)
	.align		4
.L_127:
        /*028c*/ 	.word	index@(_ZN7cutlass13device_kernelIN5flash11enable_sm90INS1_16FlashAttnFwdSm90INS1_25CollectiveMainloopFwdSm90ILi2EN4cute5tupleIJNS5_1CILi1EEES8_S8_EEENS6_IJNS7_ILi64EEESA_SA_EEELi512ENS_10bfloat16_tEfNS_4arch4Sm90ELb1ELb0ELb1ELb1ELb0ELb1ELb0ELb0ELb0ELb1ELb1ELb0EEENS1_21CollectiveEpilogueFwdINS6_IJSA_NS7_ILi512EEESA_EEES9_SC_SE_Li256ELb1ELb1ELb1ELb0EEENS1_36VarlenDynamicPersistentTileSchedulerILi64ELi64ELi256ELi128ELb1ELb1ELb1ELb1ELb1ELb1EEEEEEEEEvNT_6ParamsE)
        /*0290*/ 	.word	0x00000070


	//----- nvinfo : EIATTR_MIN_STACK_SIZE
	.align		4
.L_128:
        /*0294*/ 	.byte	0x04, 0x12
        /*0296*/ 	.short	(.L_130 - .L_129)
	.align		4
.L_129:
        /*0298*/ 	.word	index@(_ZN7cutlass13device_kernelIN5flash11enable_sm90INS1_16FlashAttnFwdSm90INS1_25CollectiveMainloopFwdSm90ILi2EN4cute5tupleIJNS5_1CILi1EEES8_S8_EEENS6_IJNS7_ILi64EEESA_SA_EEELi512ENS_10bfloat16_tEfNS_4arch4Sm90ELb1ELb0ELb1ELb1ELb0ELb0ELb1ELb0ELb0ELb1ELb1ELb0EEENS1_21CollectiveEpilogueFwdINS6_IJSA_NS7_ILi512EEESA_EEES9_SC_SE_Li256ELb1ELb1ELb1ELb0EEENS1_36VarlenDynamicPersistentTileSchedulerILi64ELi64ELi256ELi128ELb1ELb1ELb1ELb1ELb1ELb1EEEEEEEEEvNT_6ParamsE)
        /*029c*/ 	.word	0x00000078


	//----- nvinfo : EIATTR_MIN_STACK_SIZE
	.align		4
.L_130:
        /*02a0*/ 	.byte	0x04, 0x12
        /*02a2*/ 	.short	(.L_132 - .L_131)
	.align		4
.L_131:
        /*02a4*/ 	.word	index@(_ZN7cutlass13device_kernelIN5flash11enable_sm90INS1_16FlashAttnFwdSm90INS1_25CollectiveMainloopFwdSm90ILi2EN4cute5tupleIJNS5_1CILi1EEES8_S8_EEENS6_IJNS7_ILi64EEESA_SA_EEELi512ENS_10bfloat16_tEfNS_4arch4Sm90ELb1ELb0ELb1ELb1ELb0ELb1ELb1ELb0ELb0ELb1ELb1ELb0EEENS1_21CollectiveEpilogueFwdINS6_IJSA_NS7_ILi512EEESA_EEES9_SC_SE_Li256ELb1ELb1ELb1ELb0EEENS1_36VarlenDynamicPersistentTileSchedulerILi64ELi64ELi256ELi128ELb1ELb1ELb1ELb1ELb1ELb1EEEEEEEEEvNT_6ParamsE)
        /*02a8*/ 	.word	0x00000088
.L_132:


//--------------------- .nv.compat                --------------------------
	.section	.nv.compat,"",@"SHT_CUDA_COMPAT_INFO"
	.align	4
        /*0000*/ 	.byte	0x02, 0x09, 0x01, 0x00, 0x02, 0x02, 0x04, 0x00, 0x02, 0x05, 0x05, 0x00, 0x03, 0x07, 0x01, 0x01
        /*0010*/ 	.byte	0x02, 0x03, 0x01, 0x00, 0x02, 0x06, 0x01, 0x00, 0x04, 0x0b, 0x08, 0x00, 0x00, 0x00, 0x00, 0x00
        /*0020*/ 	.byte	0x00, 0x00, 0x00, 0x00


//--------------------- .nv.info._ZN7cutlass13device_kernelIN5flash11enable_sm90INS1_16FlashAttnFwdSm90INS1_25CollectiveMainloopFwdSm90ILi2EN4cute5tupleIJNS5_1CILi1EEES8_S8_EEENS6_IJNS7_ILi64EEESA_SA_EEELi512ENS_10bfloat16_tEfNS_4arch4Sm90ELb0ELb0ELb1ELb0ELb0ELb0ELb0ELb0ELb0ELb1ELb1ELb0EEENS1_21CollectiveEpilogueFwdINS6_IJSA_NS7_ILi512EEESA_EEES9_SC_SE_Li256ELb0ELb1ELb1ELb0EEENS1_19SingleTileSchedulerILb0ELb1ELb1ELi64EEEEEEEEEvNT_6ParamsE --------------------------
	.section	.nv.info._ZN7cutlass13device_kernelIN5flash11enable_sm90INS1_16FlashAttnFwdSm90INS1_25CollectiveMainloopFwdSm90ILi2EN4cute5tupleIJNS5_1CILi1EEES8_S8_EEENS6_IJNS7_ILi64EEESA_SA_EEELi512ENS_10bfloat16_tEfNS_4arch4Sm90ELb0ELb0ELb1ELb0ELb0ELb0ELb0ELb0ELb0ELb1ELb1ELb0EEENS1_21CollectiveEpilogueFwdINS6_IJSA_NS7_ILi512EEESA_EEES9_SC_SE_Li256ELb0ELb1ELb1ELb0EEENS1_19SingleTileSchedulerILb0ELb1ELb1ELi64EEEEEEEEEvNT_6ParamsE,"",@"SHT_CUDA_INFO"
	.sectionflags	@""
	.align	4


	//----- nvinfo : EIATTR_CUDA_API_VERSION
	.align		4
        /*0000*/ 	.byte	0x04, 0x37
        /*0002*/ 	.short	(.L_134 - .L_133)
.L_133:
        /*0004*/ 	.word	0x00000082


	//----- nvinfo : EIATTR_KPARAM_INFO
	.align		4
.L_134:
        /*0008*/ 	.byte	0x04, 0x17
        /*000a*/ 	.short	(.L_136 - .L_135)
.L_135:
        /*000c*/ 	.word	0x00000000
        /*0010*/ 	.short	0x0000
        /*0012*/ 	.short	0x0070
        /*0014*/ 	.byte	0x00, 0xf0, 0x01, 0x28


	//----- nvinfo : EIATTR_SPARSE_MMA_MASK
	.align		4
.L_136:
        /*0018*/ 	.byte	0x03, 0x50
        /*001a*/ 	.short	0x0000


	//----- nvinfo : EIATTR_MAXREG_COUNT
	.align		4
        /*001c*/ 	.byte	0x03, 0x1b
        /*001e*/ 	.short	0x00a8


	//----- nvinfo : EIATTR_NUM_BARRIERS
	.align		4
        /*0020*/ 	.byte	0x02, 0x4c
        /*0022*/ 	.byte	0x10
	.zero		1


	//----- nvinfo : EIATTR_EXTERNS
	.align		4
        /*0024*/ 	.byte	0x04, 0x0f
        /*0026*/ 	.short	(.L_138 - .L_137)


	//   ....[0]....
	.align		4
.L_137:
        /*0028*/ 	.word	index@(__assertfail)


	//----- nvinfo : EIATTR_ANNOTATIONS
	.align		4
.L_138:
        /*002c*/ 	.byte	0x04, 0x55
        /*002e*/ 	.short	(.L_140 - .L_139)


	//   ....[0]....
.L_139:
        /*0030*/ 	.word	0x00000001
        /*0034*/ 	.byte	0x00, 0x09, 0x00, 0x00, 0x01, 0x00, 0x00, 0x00, 0xf0, 0x11, 0x00, 0x00, 0x01, 0x00, 0x00, 0x00
        /* <DEDUP_REMOVED lines=8> */
        /*00c4*/ 	.byte	0x00, 0xd4, 0x00, 0x00, 0x01, 0x00, 0x00, 0x00, 0x90, 0xe0, 0x00, 0x00


	//----- nvinfo : EIATTR_MERCURY_ISA_VERSION
	.align		4
.L_140:
        /*00d0*/ 	.byte	0x03, 0x5f
        /*00d2*/ 	.short	0x0101


	//----- nvinfo : EIATTR_INT_WARP_WIDE_INSTR_OFFSETS
	.align		4
        /*00d4*/ 	.byte	0x04, 0x31
        /*00d6*/ 	.short	(.L_142 - .L_141)


	//   ....[0]....
.L_141:
        /*00d8*/ 	.word	0x00000120


	//   ....[1]....
        /*00dc*/ 	.word	0x00000160


	//   ....[2]....
        /*00e0*/ 	.word	0x00000230


	//----- nvinfo : EIATTR_COOP_GROUP_MASK_REGIDS
	.align		4
.L_142:
        /*00e4*/ 	.byte	0x04, 0x29
        /*00e6*/ 	.short	(.L_144 - .L_143)


	//   ....[0]....
.L_143:
        /*00e8*/ 	.word	0xffffffff


	//   ....[1]....
        /*00ec*/ 	.word	0xffffffff


	//   ....[2]....
        /*00f0*/ 	.word	0xffffffff


	//   ....[3]....
        /*00f4*/ 	.word	0xffffffff


	//   ....[4]....
        /*00f8*/ 	.word	0xffffffff


	//   ....[5]....
        /*00fc*/ 	.word	0xffffffff


	//   ....[6]....
        /*0100*/ 	.word	0xffffffff


	//   ....[7]....
        /*0104*/ 	.word	0xffffffff


	//   ....[8]....
        /*0108*/ 	.word	0xffffffff


	//   ....[9]....
        /*010c*/ 	.word	0xffffffff


	//   ....[10]....
        /*0110*/ 	.word	0xffffffff


	//   ....[11]....
        /*0114*/ 	.word	0xffffffff


	//   ....[12]....
        /*0118*/ 	.word	0xffffffff


	//   ....[13]....
        /*011c*/ 	.word	0xffffffff


	//   ....[14]....
        /*0120*/ 	.word	0xffffffff


	//   ....[15]....
        /*0124*/ 	.word	0xffffffff


	//   ....[16]....
        /*0128*/ 	.word	0xffffffff


	//   ....[17]....
        /*012c*/ 	.word	0xffffffff


	//   ....[18]....
        /*0130*/ 	.word	0xffffffff


	//   ....[19]....
        /*0134*/ 	.word	0xffffffff


	//   ....[20]....
        /*0138*/ 	.word	0xffffffff


	//   ....[21]....
        /*013c*/ 	.word	0xffffffff


	//   ....[22]....
        /*0140*/ 	.word	0xffffffff


	//   ....[23]....
        /*0144*/ 	.word	0xffffffff


	//   ....[24]....
        /*0148*/ 	.word	0xffffffff


	//   ....[25]....
        /*014c*/ 	.word	0xffffffff


	//   ....[26]....
        /*0150*/ 	.word	0xffffffff


	//   ....[27]....
        /*0154*/ 	.word	0xffffffff


	//   ....[28]....
        /*0158*/ 	.word	0xffffffff


	//   ....[29]....
        /*015c*/ 	.word	0xffffffff


	//   ....[30]....
        /*0160*/ 	.word	0xffffffff


	//   ....[31]....
        /*0164*/ 	.word	0xffffffff


	//   ....[32]....
        /*0168*/ 	.word	0xffffffff


	//   ....[33]....
        /*016c*/ 	.word	0xffffffff


	//   ....[34]....
        /*0170*/ 	.word	0xffffffff


	//   ....[35]....
        /*0174*/ 	.word	0xffffffff


	//   ....[36]....
        /*0178*/ 	.word	0xffffffff


	//   ....[37]....
        /*017c*/ 	.word	0xffffffff


	//   ....[38]....
        /*0180*/ 	.word	0xffffffff


	//   ....[39]....
        /*0184*/ 	.word	0xffffffff


	//   ....[40]....
        /*0188*/ 	.word	0xffffffff


	//   ....[41]....
        /*018c*/ 	.word	0xffffffff


	//   ....[42]....
        /*0190*/ 	.word	0xffffffff


	//   ....[43]....
        /*0194*/ 	.word	0x0500000f


	//   ....[44]....
        /*0198*/ 	.word	0x0500000f


	//   ....[45]....
        /*019c*/ 	.word	0x0500000f


	//   ....[46]....
        /*01a0*/ 	.word	0x0500000f


	//   ....[47]....
        /*01a4*/ 	.word	0x0500000f


	//   ....[48]....
        /*01a8*/ 	.word	0x0500000f


	//   ....[49]....
        /*01ac*/ 	.word	0x0500000f


	//   ....[50]....
        /*01b0*/ 	.word	0x0500000f


	//   ....[51]....
        /*01b4*/ 	.word	0x0500000f


	//   ....[52]....
        /*01b8*/ 	.word	0x0500000f


	//----- nvinfo : EIATTR_COOP_GROUP_INSTR_OFFSETS
	.align		4
.L_144:
        /*01bc*/ 	.byte	0x04, 0x28
        /*01be*/ 	.short	(.L_146 - .L_145)


	//   ....[0]....
.L_145:
        /*01c0*/ 	.word	0x00000060


	//   ....[1]....
        /*01c4*/ 	.word	0x00000130


	//   ....[2]....
        /*01c8*/ 	.word	0x00000220


	//   ....[3]....
        /*01cc*/ 	.word	0x00000360


	//   ....[4]....
        /*01d0*/ 	.word	0x000004c0


	//   ....[5]....
        /*01d4*/ 	.word	0x000005e0


	//   ....[6]....
        /*01d8*/ 	.word	0x00000740


	//   ....[7]....
        /*01dc*/ 	.word	0x00001260


	//   ....[8]....
        /*01e0*/ 	.word	0x000031a0


	//   ....[9]....
        /*01e4*/ 	.word	0x00004030


	//   ....[10]....
        /*01e8*/ 	.word	0x00004110


	//   ....[11]....
        /*01ec*/ 	.word	0x00004290


	//   ....[12]....
        /*01f0*/ 	.word	0x00004330


	//   ....[13]....
        /*01f4*/ 	.word	0x00004e50


	//   ....[14]....
        /*01f8*/ 	.word	0x00005550


	//   ....[15]....
        /*01fc*/ 	.word	0x00005610


	//   ....[16]....
        /*0200*/ 	.word	0x000058c0


	//   ....[17]....
        /*0204*/ 	.word	0x00005a80


	//   ....[18]....
        /*0208*/ 	.word	0x00006ad0


	//   ....[19]....
        /*020c*/ 	.word	0x00006b40


	//   ....[20]....
        /*0210*/ 	.word	0x00006b90


	//   ....[21]....
        /*0214*/ 	.word	0x00006bb0


	//   ....[22]....
        /*0218*/ 	.word	0x00006bd0


	//   ....[23]....
        /*021c*/ 	.word	0x000076a0


	//   ....[24]....
        /*0220*/ 	.word	0x00007b00


	//   ....[25]....
        /*0224*/ 	.word	0x00007b30


	//   ....[26]....
        /*0228*/ 	.word	0x00007b60


	//   ....[27]....
        /*022c*/ 	.word	0x00007b90


	//   ....[28]....
        /*0230*/ 	.word	0x00008010


	//   ....[29]....
        /*0234*/ 	.word	0x00008030


	//   ....[30]....
        /*0238*/ 	.word	0x00008c80


	//   ....[31]....
        /*023c*/ 	.word	0x00008ca0


	//   ....[32]....
        /*0240*/ 	.word	0x00009cd0


	//   ....[33]....
        /*0244*/ 	.word	0x0000a6a0


	//   ....[34]....
        /*0248*/ 	.word	0x0000af40


	//   ....[35]....
        /*024c*/ 	.word	0x0000af70


	//   ....[36]....
        /*0250*/ 	.word	0x0000afa0


	//   ....[37]....
        /*0254*/ 	.word	0x0000b050


	//   ....[38]....
        /*0258*/ 	.word	0x0000b080


	//   ....[39]....
        /*025c*/ 	.word	0x0000b0f0


	//   ....[40]....
        /*0260*/ 	.word	0x0000b120


	//   ....[41]....
        /*0264*/ 	.word	0x0000b130


	//   ....[42]....
        /*0268*/ 	.word	0x0000e020


	//   ....[43]....
        /*026c*/ 	.word	0x0000e560


	//   ....[44]....
        /*0270*/ 	.word	0x0000e6d0


	//   ....[45]....
        /*0274*/ 	.word	0x0000e730


	//   ....[46]....
        /*0278*/ 	.word	0x0000e7d0


	//   ....[47]....
        /*027c*/ 	.word	0x0000e8d0


	//   ....[48]....
        /*0280*/ 	.word	0x0000e940


	//   ....[49]....
        /*0284*/ 	.word	0x0000ea20


	//   ....[50]....
        /*0288*/ 	.word	0x0000ea90


	//   ....[51]....
        /*028c*/ 	.word	0x0000eb60


	//   ....[52]....
        /*0290*/ 	.word	0x0000ef70


	//----- nvinfo : EIATTR_REG_RECONFIG
	.align		4
.L_146:
        /*0294*/ 	.byte	0x01, 0x54
	.zero		2


	//----- nvinfo : EIATTR_SYSCALL_OFFSETS
	.align		4
        /*0298*/ 	.byte	0x04, 0x46
        /*029a*/ 	.short	(.L_148 - .L_147)


	//   ....[0]....
.L_147:
        /*029c*/ 	.word	0x00003370


	//   ....[1]....
        /*02a0*/ 	.word	0x0000a360


	//   ....[2]....
        /*02a4*/ 	.word	0x0000a4a0


	//   ....[3]....
        /*02a8*/ 	.word	0x0000a590


	//   ....[4]....
        /*02ac*/ 	.word	0x0000abd0


	//----- nvinfo : EIATTR_MBARRIER_INSTR_OFFSETS
	.align		4
.L_148:
        /*02b0*/ 	.byte	0x04, 0x39
        /*02b2*/ 	.short	(.L_150 - .L_149)


	//   ....[0]....
.L_149:
        /*02b4*/ 	.word	0x00000250
        /*02b8*/ 	.word	0x000000ff
        /*02bc*/ 	.word	0x00028c00
        /*02c0*/ 	.short	0x0100
        /*02c2*/ 	.byte	0x08
	.zero		1


	//   ....[1]....
        /*02c4*/ 	.word	0x00000260
        /*02c8*/ 	.word	0x000000ff
        /*02cc*/ 	.word	0x00028c20
        /*02d0*/ 	.short	0x0100
        /*02d2*/ 	.byte	0x08
	.zero		1


	//   ....[2]....
        /*02d4*/ 	.word	0x00000310
        /*02d8*/ 	.word	0x000000ff
        /*02dc*/ 	.word	0x00028c30
        /*02e0*/ 	.short	0x0100
        /*02e2*/ 	.byte	0x06
	.zero		1


	//   ....[3]....
        /*02e4*/ 	.word	0x00000320
        /*02e8*/ 	.word	0x000000ff
        /*02ec*/ 	.word	0x00028c40
        /*02f0*/ 	.short	0x0100
        /*02f2*/ 	.byte	0x06
	.zero		1


	//   ....[4]....
        /*02f4*/ 	.word	0x00000330
        /*02f8*/ 	.word	0x000000ff
        /*02fc*/ 	.word	0x00028c38
        /*0300*/ 	.short	0x0100
        /*0302*/ 	.byte	0x06
	.zero		1


	//   ....[5]....
        /*0304*/ 	.word	0x00000340
        /*0308*/ 	.word	0x000000ff
        /*030c*/ 	.word	0x00028c48
        /*0310*/ 	.short	0x0100
        /*0312*/ 	.byte	0x06
	.zero		1


	//   ....[6]....
        /*0314*/ 	.word	0x00000470
        /*0318*/ 	.word	0x000000ff
        /*031c*/ 	.word	0x00028c50
        /*0320*/ 	.short	0x0100
        /*0322*/ 	.byte	0x08
	.zero		1


	//   ....[7]....
        /*0324*/ 	.word	0x00000480
        /*0328*/ 	.word	0x000000ff
        /*032c*/ 	.word	0x00028c60
        /*0330*/ 	.short	0x0100
        /*0332*/ 	.byte	0x08
	.zero		1


	//   ....[8]....
        /*0334*/ 	.word	0x00000490
        /*0338*/ 	.word	0x000000ff
        /*033c*/ 	.word	0x00028c58
        /*0340*/ 	.short	0x0100
        /*0342*/ 	.byte	0x08
	.zero		1


	//   ....[9]....
        /*0344*/ 	.word	0x000004a0
        /*0348*/ 	.word	0x000000ff
        /*034c*/ 	.word	0x00028c68
        /*0350*/ 	.short	0x0100
        /*0352*/ 	.byte	0x08
	.zero		1


	//   ....[10]....
        /*0354*/ 	.word	0x00000590
        /*0358*/ 	.word	0x000000ff
        /*035c*/ 	.word	0x00028c70
        /*0360*/ 	.short	0x0100
        /*0362*/ 	.byte	0x06
	.zero		1


	//   ....[11]....
        /*0364*/ 	.word	0x000005a0
        /*0368*/ 	.word	0x000000ff
        /*036c*/ 	.word	0x00028c80
        /*0370*/ 	.short	0x0100
        /*0372*/ 	.byte	0x06
	.zero		1


	//   ....[12]....
        /*0374*/ 	.word	0x000005b0
        /*0378*/ 	.word	0x000000ff
        /*037c*/ 	.word	0x00028c78
        /*0380*/ 	.short	0x0100
        /*0382*/ 	.byte	0x06
	.zero		1


	//   ....[13]....
        /*0384*/ 	.word	0x000005c0
        /*0388*/ 	.word	0x000000ff
        /*038c*/ 	.word	0x00028c88
        /*0390*/ 	.short	0x0100
        /*0392*/ 	.byte	0x06
	.zero		1


	//   ....[14]....
        /*0394*/ 	.word	0x000006f0
        /*0398*/ 	.word	0x000000ff
        /*039c*/ 	.word	0x00028c90
        /*03a0*/ 	.short	0x0100
        /*03a2*/ 	.byte	0x08
	.zero		1


	//   ....[15]....
        /*03a4*/ 	.word	0x00000700
        /*03a8*/ 	.word	0x000000ff
        /*03ac*/ 	.word	0x00028ca0
        /*03b0*/ 	.short	0x0100
        /*03b2*/ 	.byte	0x08
	.zero		1


	//   ....[16]....
        /*03b4*/ 	.word	0x00000710
        /*03b8*/ 	.word	0x000000ff
        /*03bc*/ 	.word	0x00028c98
        /*03c0*/ 	.short	0x0100
        /*03c2*/ 	.byte	0x08
	.zero		1


	//   ....[17]....
        /*03c4*/ 	.word	0x00000720
        /*03c8*/ 	.word	0x000000ff
        /*03cc*/ 	.word	0x00028ca8
        /*03d0*/ 	.short	0x0100
        /*03d2*/ 	.byte	0x08
	.zero		1


	//   ....[18]....
        /*03d4*/ 	.word	0x00000850
        /*03d8*/ 	.word	0x000000ff
        /*03dc*/ 	.word	0x00028cb0
        /*03e0*/ 	.short	0x0100
        /*03e2*/ 	.byte	0x08
	.zero		1


	//   ....[19]....
        /*03e4*/ 	.word	0x00000860
        /*03e8*/ 	.word	0x000000ff
        /*03ec*/ 	.word	0x00028cc0
        /*03f0*/ 	.short	0x0100
        /*03f2*/ 	.byte	0x08
	.zero		1


	//   ....[20]....
        /*03f4*/ 	.word	0x00000870
        /*03f8*/ 	.word	0x000000ff
        /*03fc*/ 	.word	0x00028cb8
        /*0400*/ 	.short	0x0100
        /*0402*/ 	.byte	0x08
	.zero		1


	//   ....[21]....
        /*0404*/ 	.word	0x00000880
        /*0408*/ 	.word	0x000000ff
        /*040c*/ 	.word	0x00028cc8
        /*0410*/ 	.short	0x0100
        /*0412*/ 	.byte	0x08
	.zero		1


	//   ....[22]....
        /*0414*/ 	.word	0x00001410
        /*0418*/ 	.word	0x000000ff
        /*041c*/ 	.word	0x00028c50
        /*0420*/ 	.short	0x010a
        /*0422*/ 	.byte	0x05
	.zero		1


	//   ....[23]....
        /*0424*/ 	.word	0x00001700
        /*0428*/ 	.word	0x00000005
        /*042c*/ 	.word	0x00000000
        /*0430*/ 	.short	0x0101
        /*0432*/ 	.byte	0x3f
	.zero		1


	//   ....[24]....
        /*0434*/ 	.word	0x00002050
        /*0438*/ 	.word	0x000000ff
        /*043c*/ 	.word	0x00028c50
        /*0440*/ 	.short	0x010a
        /*0442*/ 	.byte	0x07
	.zero		1


	//   ....[25]....
        /*0444*/ 	.word	0x00002090
        /*0448*/ 	.word	0x000000ff
        /*044c*/ 	.word	0x00028c50
        /*0450*/ 	.short	0x010a
        /*0452*/ 	.byte	0x07
	.zero		1


	//   ....[26]....
        /*0454*/ 	.word	0x00002260
        /*0458*/ 	.word	0x00000005
        /*045c*/ 	.word	0x00000000
        /*0460*/ 	.short	0x0101
        /*0462*/ 	.byte	0x3f
	.zero		1


	//   ....[27]....
        /*0464*/ 	.word	0x000033b0
        /*0468*/ 	.word	0x000000ff
        /*046c*/ 	.word	0x00028c00
        /*0470*/ 	.short	0x010a
        /*0472*/ 	.byte	0x24
	.zero		1


	//   ....[28]....
        /*0474*/ 	.word	0x00003530
        /*0478*/ 	.word	0x000000ff
        /*047c*/ 	.word	0x00028c30
        /*0480*/ 	.short	0x010a
        /*0482*/ 	.byte	0x24
	.zero		1


	//   ....[29]....
        /*0484*/ 	.word	0x000035a0
        /*0488*/ 	.word	0x000000ff
        /*048c*/ 	.word	0x00028c30
        /*0490*/ 	.short	0x010a
        /*0492*/ 	.byte	0x24
	.zero		1


	//   ....[30]....
        /*0494*/ 	.word	0x00004750
        /*0498*/ 	.word	0x00000007
        /*049c*/ 	.word	0x00000000
        /*04a0*/ 	.short	0x0101
        /*04a2*/ 	.byte	0x3f
	.zero		1


	//   ....[31]....
        /*04a4*/ 	.word	0x00004b90
        /*04a8*/ 	.word	0x000000ff
        /*04ac*/ 	.word	0x00028c50
        /*04b0*/ 	.short	0x010a
        /*04b2*/ 	.byte	0x24
	.zero		1


	//   ....[32]....
        /*04b4*/ 	.word	0x00004be0
        /*04b8*/ 	.word	0x000000ff
        /*04bc*/ 	.word	0x00028c50
        /*04c0*/ 	.short	0x010a
        /*04c2*/ 	.byte	0x24
	.zero		1


	//   ....[33]....
        /*04c4*/ 	.word	0x00004e70
        /*04c8*/ 	.word	0x0000000e
        /*04cc*/ 	.word	0x00000000
        /*04d0*/ 	.short	0x0101
        /*04d2*/ 	.byte	0x3f
	.zero		1


	//   ....[34]....
        /*04d4*/ 	.word	0x00004f70
        /*04d8*/ 	.word	0x000000ff
        /*04dc*/ 	.word	0x00028c30
        /*04e0*/ 	.short	0x010a
        /*04e2*/ 	.byte	0x07
	.zero		1


	//   ....[35]....
        /*04e4*/ 	.word	0x00004fb0
        /*04e8*/ 	.word	0x000000ff
        /*04ec*/ 	.word	0x00028c30
        /*04f0*/ 	.short	0x010a
        /*04f2*/ 	.byte	0x07
	.zero		1


	//   ....[36]....
        /*04f4*/ 	.word	0x00005dc0
        /*04f8*/ 	.word	0x00000098
        /*04fc*/ 	.word	0x00000000
        /*0500*/ 	.short	0x0101
        /*0502*/ 	.byte	0x3f
	.zero		1


	//   ....[37]....
        /*0504*/ 	.word	0x00006830
        /*0508*/ 	.word	0x000000ff
        /*050c*/ 	.word	0x00028c50
        /*0510*/ 	.short	0x010a
        /*0512*/ 	.byte	0x07
	.zero		1


	//   ....[38]....
        /*0514*/ 	.word	0x00006870
        /*0518*/ 	.word	0x000000ff
        /*051c*/ 	.word	0x00028c50
        /*0520*/ 	.short	0x010a
        /*0522*/ 	.byte	0x07
	.zero		1


	//   ....[39]....
        /*0524*/ 	.word	0x00006af0
        /*0528*/ 	.word	0x000000ab
        /*052c*/ 	.word	0x00000000
        /*0530*/ 	.short	0x0101
        /*0532*/ 	.byte	0x3f
	.zero		1


	//   ....[40]....
        /*0534*/ 	.word	0x00007660
        /*0538*/ 	.word	0x000000ff
        /*053c*/ 	.word	0x00000000
        /*0540*/ 	.short	0x0101
        /*0542*/ 	.byte	0x04
	.zero		1


	//   ....[41]....
        /*0544*/ 	.word	0x0000a8c0
        /*0548*/ 	.word	0x000000ff
        /*054c*/ 	.word	0x00028c40
        /*0550*/ 	.short	0x010a
        /*0552*/ 	.byte	0x26
	.zero		1


	//   ....[42]....
        /*0554*/ 	.word	0x0000b240
        /*0558*/ 	.word	0x000000ff
        /*055c*/ 	.word	0x00028c00
        /*0560*/ 	.short	0x0107
        /*0562*/ 	.byte	0x26
	.zero		1


	//   ....[43]....
        /*0564*/ 	.word	0x0000b280
        /*0568*/ 	.word	0x000000ff
        /*056c*/ 	.word	0x00028c00
        /*0570*/ 	.short	0x0101
        /*0572*/ 	.byte	0x26
	.zero		1


	//   ....[44]....
        /*0574*/ 	.word	0x0000b290
        /*0578*/ 	.word	0x000000ff
        /*057c*/ 	.word	0x00028c20
        /*0580*/ 	.short	0x010a
        /*0582*/ 	.byte	0x26
	.zero		1


	//   ....[45]....
        /*0584*/ 	.word	0x0000b2f0
        /*0588*/ 	.word	0x000000ff
        /*058c*/ 	.word	0x00028c60
        /*0590*/ 	.short	0x010a
        /*0592*/ 	.byte	0x26
	.zero		1


	//   ....[46]....
        /*0594*/ 	.word	0x0000be80
        /*0598*/ 	.word	0x000000ff
        /*059c*/ 	.word	0x00028c48
        /*05a0*/ 	.short	0x010a
        /*05a2*/ 	.byte	0x26
	.zero		1


	//   ....[47]....
        /*05a4*/ 	.word	0x0000c050
        /*05a8*/ 	.word	0x000000ff
        /*05ac*/ 	.word	0x00028c68
        /*05b0*/ 	.short	0x010a
        /*05b2*/ 	.byte	0x26
	.zero		1


	//   ....[48]....
        /*05b4*/ 	.word	0x0000c9f0
        /*05b8*/ 	.word	0x000000ff
        /*05bc*/ 	.word	0x00028c40
        /*05c0*/ 	.short	0x010a
        /*05c2*/ 	.byte	0x26
	.zero		1


	//   ....[49]....
        /*05c4*/ 	.word	0x0000cbd0
        /*05c8*/ 	.word	0x000000ff
        /*05cc*/ 	.word	0x00028c60
        /*05d0*/ 	.short	0x010a
        /*05d2*/ 	.byte	0x26
	.zero		1


	//   ....[50]....
        /*05d4*/ 	.word	0x0000d5b0
        /*05d8*/ 	.word	0x000000ff
        /*05dc*/ 	.word	0x00028c48
        /*05e0*/ 	.short	0x010a
        /*05e2*/ 	.byte	0x26
	.zero		1


	//   ....[51]....
        /*05e4*/ 	.word	0x0000d790
        /*05e8*/ 	.word	0x000000ff
        /*05ec*/ 	.word	0x00028c68
        /*05f0*/ 	.short	0x010a
        /*05f2*/ 	.byte	0x26
	.zero		1


	//   ....[52]....
        /*05f4*/ 	.word	0x0000dfb0
        /*05f8*/ 	.word	0x00000002
        /*05fc*/ 	.word	0x00028c20
        /*0600*/ 	.short	0x010a
        /*0602*/ 	.byte	0x3f
	.zero		1


	//   ....[53]....
        /*0604*/ 	.word	0x0000e130
        /*0608*/ 	.word	0x00000007
        /*060c*/ 	.word	0x00000000
        /*0610*/ 	.short	0x010a
        /*0612*/ 	.byte	0x3f
	.zero		1


	//   ....[54]....
        /*0614*/ 	.word	0x0000e1a0
        /*0618*/ 	.word	0x00000005
        /*061c*/ 	.word	0x00000000
        /*0620*/ 	.short	0x010a
        /*0622*/ 	.byte	0x3f
	.zero		1


	//   ....[55]....
        /*0624*/ 	.word	0x0000e200
        /*0628*/ 	.word	0x00000005
        /*062c*/ 	.word	0x00000000
        /*0630*/ 	.short	0x010a
        /*0632*/ 	.byte	0x3f
	.zero		1


	//   ....[56]....
        /*0634*/ 	.word	0x0000e230
        /*0638*/ 	.word	0x00000003
        /*063c*/ 	.word	0x00000000
        /*0640*/ 	.short	0x010a
        /*0642*/ 	.byte	0x3f
	.zero		1


	//   ....[57]....
        /*0644*/ 	.word	0x0000e2a0
        /*0648*/ 	.word	0x00000006
        /*064c*/ 	.word	0x00028c50
        /*0650*/ 	.short	0x010a
        /*0652*/ 	.byte	0x3f
	.zero		1


	//   ....[58]....
        /*0654*/ 	.word	0x0000e300
        /*0658*/ 	.word	0x00000006
        /*065c*/ 	.word	0x00028c50
        /*0660*/ 	.short	0x010a
        /*0662*/ 	.byte	0x3f
	.zero		1


	//   ....[59]....
        /*0664*/ 	.word	0x0000e360
        /*0668*/ 	.word	0x00000006
        /*066c*/ 	.word	0x00028c00
        /*0670*/ 	.short	0x010a
        /*0672*/ 	.byte	0x3f
	.zero		1


	//   ....[60]....
        /*0674*/ 	.word	0x0000e3c0
        /*0678*/ 	.word	0x00000008
        /*067c*/ 	.word	0x00028c30
        /*0680*/ 	.short	0x010a
        /*0682*/ 	.byte	0x3f
	.zero		1


	//   ....[61]....
        /*0684*/ 	.word	0x0000e410
        /*0688*/ 	.word	0x0000000e
        /*068c*/ 	.word	0x00028c50
        /*0690*/ 	.short	0x010a
        /*0692*/ 	.byte	0x3f
	.zero		1


	//   ....[62]....
        /*0694*/ 	.word	0x0000e470
        /*0698*/ 	.word	0x00000005
        /*069c*/ 	.word	0x00028c30
        /*06a0*/ 	.short	0x010a
        /*06a2*/ 	.byte	0x3f
	.zero		1


	//   ....[63]....
        /*06a4*/ 	.word	0x0000e4c0
        /*06a8*/ 	.word	0x000000ab
        /*06ac*/ 	.word	0x00028c50
        /*06b0*/ 	.short	0x010a
        /*06b2*/ 	.byte	0x3f
	.zero		1


	//   ....[64]....
        /*06b4*/ 	.word	0x0000e620
        /*06b8*/ 	.word	0x00000003
        /*06bc*/ 	.word	0x00028c40
        /*06c0*/ 	.short	0x010a
        /*06c2*/ 	.byte	0x3f
	.zero		1


	//   ....[65]....
        /*06c4*/ 	.word	0x0000eba0
        /*06c8*/ 	.word	0x00000003
        /*06cc*/ 	.word	0x00028c20
        /*06d0*/ 	.short	0x010a
        /*06d2*/ 	.byte	0x3f
	.zero		1


	//   ....[66]....
        /*06d4*/ 	.word	0x0000ec00
        /*06d8*/ 	.word	0x00000003
        /*06dc*/ 	.word	0x00028c60
        /*06e0*/ 	.short	0x010a
        /*06e2*/ 	.byte	0x3f
	.zero		1


	//   ....[67]....
        /*06e4*/ 	.word	0x0000ec60
        /*06e8*/ 	.word	0x00000003
        /*06ec*/ 	.word	0x00028c48
        /*06f0*/ 	.short	0x010a
        /*06f2*/ 	.byte	0x3f
	.zero		1


	//   ....[68]....
        /*06f4*/ 	.word	0x0000ecc0
        /*06f8*/ 	.word	0x00000003
        /*06fc*/ 	.word	0x00028c68
        /*0700*/ 	.short	0x010a
        /*0702*/ 	.byte	0x3f
	.zero		1


	//   ....[69]....
        /*0704*/ 	.word	0x0000ed20
        /*0708*/ 	.word	0x00000003
        /*070c*/ 	.word	0x00028c40
        /*0710*/ 	.short	0x010a
        /*0712*/ 	.byte	0x3f
	.zero		1


	//   ....[70]....
        /*0714*/ 	.word	0x0000ed80
        /*0718*/ 	.word	0x00000003
        /*071c*/ 	.word	0x00028c60
        /*0720*/ 	.short	0x010a
        /*0722*/ 	.byte	0x3f
	.zero		1


	//   ....[71]....
        /*0724*/ 	.word	0x0000ede0
        /*0728*/ 	.word	0x00000003
        /*072c*/ 	.word	0x00028c48
        /*0730*/ 	.short	0x010a
        /*0732*/ 	.byte	0x3f
	.zero		1


	//   ....[72]....
        /*0734*/ 	.word	0x0000ee40
        /*0738*/ 	.word	0x00000003
        /*073c*/ 	.word	0x00028c68
        /*0740*/ 	.short	0x010a
        /*0742*/ 	.byte	0x3f
	.zero		1


	//   ....[73]....
        /*0744*/ 	.word	0x0000ee90
        /*0748*/ 	.word	0x00000002
        /*074c*/ 	.word	0x00028c20
        /*0750*/ 	.short	0x010a
        /*0752*/ 	.byte	0x3f
	.zero		1


	//   ....[74]....
        /*0754*/ 	.word	0x0000f030
        /*0758*/ 	.word	0x00000007
        /*075c*/ 	.word	0x00000000
        /*0760*/ 	.short	0x010a
        /*0762*/ 	.byte	0x3f
	.zero		1


	//   ....[75]....
        /*0764*/ 	.word	0x0000f080
        /*0768*/ 	.word	0x00000005
        /*076c*/ 	.word	0x00000000
        /*0770*/ 	.short	0x010a
        /*0772*/ 	.byte	0x3f
	.zero		1


	//   ....[76]....
        /*0774*/ 	.word	0x0000f0d0
        /*0778*/ 	.word	0x00000005
        /*077c*/ 	.word	0x00000000
        /*0780*/ 	.short	0x010a
        /*0782*/ 	.byte	0x3f
	.zero		1


	//----- nvinfo : EIATTR_NUM_MBARRIERS
	.align		4
.L_150:
        /*0784*/ 	.byte	0x03, 0x38
        /*0786*/ 	.short	0x0016


	//----- nvinfo : EIATTR_EXIT_INSTR_OFFSETS
	.align		4
        /*0788*/ 	.byte	0x04, 0x1c
        /*078a*/ 	.short	(.L_152 - .L_151)


	//   ....[0]....
.L_151:
        /*078c*/ 	.word	0x0000e280


	//----- nvinfo : EIATTR_MAX_THREADS
	.align		4
.L_152:
        /*0790*/ 	.byte	0x04, 0x05
        /*0792*/ 	.short	(.L_154 - .L_153)
.L_153:
        /*0794*/ 	.word	0x00000180
        /*0798*/ 	.word	0x00000001
        /*079c*/ 	.word	0x00000001


	//----- nvinfo : EIATTR_CRS_STACK_SIZE
	.align		4
.L_154:
        /*07a0*/ 	.byte	0x04, 0x1e
        /*07a2*/ 	.short	(.L_156 - .L_155)
.L_155:
        /*07a4*/ 	.word	0x00000000


	//----- nvinfo : EIATTR_CBANK_PARAM_SIZE
	.align		4
.L_156:
        /*07a8*/ 	.byte	0x03, 0x19
        /*07aa*/ 	.short	0x0a70


	//----- nvinfo : EIATTR_PARAM_CBANK
	.align		4
        /*07ac*/ 	.byte	0x04, 0x0a
        /*07ae*/ 	.short	(.L_158 - .L_157)
	.align		4
.L_157:
        /*07b0*/ 	.word	index@(.nv.constant0._ZN7cutlass13device_kernelIN5flash11enable_sm90INS1_16FlashAttnFwdSm90INS1_25CollectiveMainloopFwdSm90ILi2EN4cute5tupleIJNS5_1CILi1EEES8_S8_EEENS6_IJNS7_ILi64EEESA_SA_EEELi512ENS_10bfloat16_tEfNS_4arch4Sm90ELb0ELb0ELb1ELb0ELb0ELb0ELb0ELb0ELb0ELb1ELb1ELb0EEENS1_21CollectiveEpilogueFwdINS6_IJSA_NS7_ILi512EEESA_EEES9_SC_SE_Li256ELb0ELb1ELb1ELb0EEENS1_19SingleTileSchedulerILb0ELb1ELb1ELi64EEEEEEEEEvNT_6ParamsE)
        /*07b4*/ 	.short	0x0210
        /*07b6*/ 	.short	0x0a70


	//----- nvinfo : EIATTR_SW_WAR
	.align		4
.L_158:
        /*07b8*/ 	.byte	0x04, 0x36
        /*07ba*/ 	.short	(.L_160 - .L_159)
.L_159:
        /*07bc*/ 	.word	0x00000008
.L_160:


//--------------------- .nv.info._ZN7cutlass13device_kernelIN5flash11enable_sm90INS1_16FlashAttnFwdSm90INS1_25CollectiveMainloopFwdSm90ILi2EN4cute5tupleIJNS5_1CILi1EEES8_S8_EEENS6_IJNS7_ILi64EEESA_SA_EEELi512ENS_10bfloat16_tEfNS_4arch4Sm90ELb0ELb0ELb1ELb0ELb0ELb0ELb1ELb0ELb0ELb1ELb1ELb0EEENS1_21CollectiveEpilogueFwdINS6_IJSA_NS7_ILi512EEESA_EEES9_SC_SE_Li256ELb0ELb1ELb1ELb0EEENS1_19SingleTileSchedulerILb0ELb1ELb1ELi64EEEEEEEEEvNT_6ParamsE --------------------------
	.section	.nv.info._ZN7cutlass13device_kernelIN5flash11enable_sm90INS1_16FlashAttnFwdSm90INS1_25CollectiveMainloopFwdSm90ILi2EN4cute5tupleIJNS5_1CILi1EEES8_S8_EEENS6_IJNS7_ILi64EEESA_SA_EEELi512ENS_10bfloat16_tEfNS_4arch4Sm90ELb0ELb0ELb1ELb0ELb0ELb0ELb1ELb0ELb0ELb1ELb1ELb0EEENS1_21CollectiveEpilogueFwdINS6_IJSA_NS7_ILi512EEESA_EEES9_SC_SE_Li256ELb0ELb1ELb1ELb0EEENS1_19SingleTileSchedulerILb0ELb1ELb1ELi64EEEEEEEEEvNT_6ParamsE,"",@"SHT_CUDA_INFO"
	.sectionflags	@""
	.align	4


	//----- nvinfo : EIATTR_CUDA_API_VERSION
	.align		4
        /*0000*/ 	.byte	0x04, 0x37
        /*0002*/ 	.short	(.L_162 - .L_161)
.L_161:
        /*0004*/ 	.word	0x00000082


	//----- nvinfo : EIATTR_KPARAM_INFO
	.align		4
.L_162:
        /*0008*/ 	.byte	0x04, 0x17
        /*000a*/ 	.short	(.L_164 - .L_163)
.L_163:
        /*000c*/ 	.word	0x00000000
        /*0010*/ 	.short	0x0000
        /*0012*/ 	.short	0x0070
        /*0014*/ 	.byte	0x00, 0xf0, 0x01, 0x2c


	//----- nvinfo : EIATTR_SPARSE_MMA_MASK
	.align		4
.L_164:
        /*0018*/ 	.byte	0x03, 0x50
        /*001a*/ 	.short	0x0000


	//----- nvinfo : EIATTR_MAXREG_COUNT
	.align		4
        /*001c*/ 	.byte	0x03, 0x1b
        /*001e*/ 	.short	0x00a8


	//----- nvinfo : EIATTR_NUM_BARRIERS
	.align		4
        /*0020*/ 	.byte	0x02, 0x4c
        /*0022*/ 	.byte	0x10
	.zero		1


	//----- nvinfo : EIATTR_EXTERNS
	.align		4
        /*0024*/ 	.byte	0x04, 0x0f
        /*0026*/ 	.short	(.L_166 - .L_165)


	//   ....[0]....
	.align		4
.L_165:
        /*0028*/ 	.word	index@(__assertfail)


	//----- nvinfo : EIATTR_ANNOTATIONS
	.align		4
.L_166:
        /*002c*/ 	.byte	0x04, 0x55
        /*002e*/ 	.short	(.L_168 - .L_167)


	//   ....[0]....
.L_167:
        /* <DEDUP_REMOVED lines=16> */
        /*0124*/ 	.byte	0xe0, 0x2b, 0x01, 0x00


	//----- nvinfo : EIATTR_MERCURY_ISA_VERSION
	.align		4
.L_168:
        /*0128*/ 	.byte	0x03, 0x5f
        /*012a*/ 	.short	0x0101


	//----- nvinfo : EIATTR_INT_WARP_WIDE_INSTR_OFFSETS
	.align		4
        /*012c*/ 	.byte	0x04, 0x31
        /*012e*/ 	.short	(.L_170 - .L_169)


	//   ....[0]....
.L_169:
        /*0130*/ 	.word	0x00000130


	//   ....[1]....
        /*0134*/ 	.word	0x00000170


	//   ....[2]....
        /*0138*/ 	.word	0x000001e0


	//   ....[3]....
        /*013c*/ 	.word	0x000001f0


	//----- nvinfo : EIATTR_COOP_GROUP_MASK_REGIDS
	.align		4
.L_170:
        /*0140*/ 	.byte	0x04, 0x29
        /*0142*/ 	.short	(.L_172 - .L_171)


	//   ....[0]....
.L_171:
        /*0144*/ 	.word	0xffffffff


	//   ....[1]....
        /*0148*/ 	.word	0xffffffff


	//   ....[2]....
        /*014c*/ 	.word	0xffffffff


	//   ....[3]....
        /*0150*/ 	.word	0xffffffff


	//   ....[4]....
        /*0154*/ 	.word	0xffffffff


	//   ....[5]....
        /*0158*/ 	.word	0xffffffff


	//   ....[6]....
        /*015c*/ 	.word	0xffffffff


	//   ....[7]....
        /*0160*/ 	.word	0xffffffff


	//   ....[8]....
        /*0164*/ 	.word	0xffffffff


	//   ....[9]....
        /*0168*/ 	.word	0xffffffff


	//   ....[10]....
        /*016c*/ 	.word	0xffffffff


	//   ....[11]....
        /*0170*/ 	.word	0xffffffff


	//   ....[12]....
        /*0174*/ 	.word	0xffffffff


	//   ....[13]....
        /*0178*/ 	.word	0xffffffff


	//   ....[14]....
        /*017c*/ 	.word	0xffffffff


	//   ....[15]....
        /*0180*/ 	.word	0xffffffff


	//   ....[16]....
        /*0184*/ 	.word	0xffffffff


	//   ....[17]....
        /*0188*/ 	.word	0xffffffff


	//   ....[18]....
        /*018c*/ 	.word	0xffffffff


	//   ....[19]....
        /*0190*/ 	.word	0xffffffff


	//   ....[20]....
        /*0194*/ 	.word	0xffffffff


	//   ....[21]....
        /*0198*/ 	.word	0xffffffff


	//   ....[22]....
        /*019c*/ 	.word	0xffffffff


	//   ....[23]....
        /*01a0*/ 	.word	0xffffffff


	//   ....[24]....
        /*01a4*/ 	.word	0xffffffff


	//   ....[25]....
        /*01a8*/ 	.word	0xffffffff


	//   ....[26]....
        /*01ac*/ 	.word	0xffffffff


	//   ....[27]....
        /*01b0*/ 	.word	0xffffffff


	//   ....[28]....
        /*01b4*/ 	.word	0xffffffff


	//   ....[29]....
        /*01b8*/ 	.word	0xffffffff


	//   ....[30]....
        /*01bc*/ 	.word	0xffffffff


	//   ....[31]....
        /*01c0*/ 	.word	0xffffffff


	//   ....[32]....
        /*01c4*/ 	.word	0xffffffff


	//   ....[33]....
        /*01c8*/ 	.word	0xffffffff


	//   ....[34]....
        /*01cc*/ 	.word	0xffffffff


	//   ....[35]....
        /*01d0*/ 	.word	0xffffffff


	//   ....[36]....
        /*01d4*/ 	.word	0xffffffff


	//   ....[37]....
        /*01d8*/ 	.word	0xffffffff


	//   ....[38]....
        /*01dc*/ 	.word	0xffffffff


	//   ....[39]....
        /*01e0*/ 	.word	0xffffffff


	//   ....[40]....
        /*01e4*/ 	.word	0xffffffff


	//   ....[41]....
        /*01e8*/ 	.word	0xffffffff


	//   ....[42]....
        /*01ec*/ 	.word	0xffffffff


	//   ....[43]....
        /*01f0*/ 	.word	0xffffffff


	//   ....[44]....
        /*01f4*/ 	.word	0xffffffff


	//   ....[45]....
        /*01f8*/ 	.word	0xffffffff


	//   ....[46]....
        /*01fc*/ 	.word	0xffffffff


	//   ....[47]....
        /*0200*/ 	.word	0xffffffff


	//   ....[48]....
        /*0204*/ 	.word	0xffffffff


	//   ....[49]....
        /*0208*/ 	.word	0xffffffff


	//   ....[50]....
        /*020c*/ 	.word	0xffffffff


	//   ....[51]....
        /*0210*/ 	.word	0xffffffff


	//   ....[52]....
        /*0214*/ 	.word	0xffffffff


	//   ....[53]....
        /*0218*/ 	.word	0x0500000f


	//   ....[54]....
        /*021c*/ 	.word	0x0500000f


	//   ....[55]....
        /*0220*/ 	.word	0x0500000f


	//   ....[56]....
        /*0224*/ 	.word	0x0500000f


	//   ....[57]....
        /*0228*/ 	.word	0x0500000f


	//   ....[58]....
        /*022c*/ 	.word	0x0500000f


	//   ....[59]....
        /*0230*/ 	.word	0x0500000f


	//   ....[60]....
        /*0234*/ 	.word	0x0500000f


	//   ....[61]....
        /*0238*/ 	.word	0x0500000f


	//   ....[62]....
        /*023c*/ 	.word	0x0500000f


	//   ....[63]....
        /*0240*/ 	.word	0x0500000f


	//   ....[64]....
        /*0244*/ 	.word	0x0500000f


	//   ....[65]....
        /*0248*/ 	.word	0x0500000f


	//   ....[66]....
        /*024c*/ 	.word	0x0500000f


	//   ....[67]....
        /*0250*/ 	.word	0x0500000f


	//   ....[68]....
        /*0254*/ 	.word	0x0500000f


	//   ....[69]....
        /*0258*/ 	.word	0x0500000f


	//   ....[70]....
        /*025c*/ 	.word	0x0500000f


	//----- nvinfo : EIATTR_COOP_GROUP_INSTR_OFFSETS
	.align		4
.L_172:
        /*0260*/ 	.byte	0x04, 0x28
        /*0262*/ 	.short	(.L_174 - .L_173)


	//   ....[0]....
.L_173:
        /*0264*/ 	.word	0x00000070


	//   ....[1]....
        /*0268*/ 	.word	0x00000140


	//   ....[2]....
        /*026c*/ 	.word	0x00000190


	//   ....[3]....
        /*0270*/ 	.word	0x000003a0


	//   ....[4]....
        /*0274*/ 	.word	0x00000500


	//   ....[5]....
        /*0278*/ 	.word	0x00000620


	//   ....[6]....
        /*027c*/ 	.word	0x00000780


	//   ....[7]....
        /*0280*/ 	.word	0x00001380


	//   ....[8]....
        /*0284*/ 	.word	0x000031d0


	//   ....[9]....
        /*0288*/ 	.word	0x00004300


	//   ....[10]....
        /*028c*/ 	.word	0x00005870


	//   ....[11]....
        /*0290*/ 	.word	0x00005900


	//   ....[12]....
        /*0294*/ 	.word	0x00005b30


	//   ....[13]....
        /*0298*/ 	.word	0x00005bb0


	//   ....[14]....
        /*029c*/ 	.word	0x000065f0


	//   ....[15]....
        /*02a0*/ 	.word	0x00007020


	//   ....[16]....
        /*02a4*/ 	.word	0x00008210


	//   ....[17]....
        /*02a8*/ 	.word	0x000082e0


	//   ....[18]....
        /*02ac*/ 	.word	0x000085b0


	//   ....[19]....
        /*02b0*/ 	.word	0x00008780


	//   ....[20]....
        /*02b4*/ 	.word	0x00009710


	//   ....[21]....
        /*02b8*/ 	.word	0x00009780


	//   ....[22]....
        /*02bc*/ 	.word	0x000097e0


	//   ....[23]....
        /*02c0*/ 	.word	0x00009810


	//   ....[24]....
        /*02c4*/ 	.word	0x00009830


	//   ....[25]....
        /*02c8*/ 	.word	0x0000a2d0


	//   ....[26]....
        /*02cc*/ 	.word	0x0000a7f0


	//   ....[27]....
        /*02d0*/ 	.word	0x0000a820


	//   ....[28]....
        /*02d4*/ 	.word	0x0000a850


	//   ....[29]....
        /*02d8*/ 	.word	0x0000a860


	//   ....[30]....
        /*02dc*/ 	.word	0x0000ad00


	//   ....[31]....
        /*02e0*/ 	.word	0x0000ad30


	//   ....[32]....
        /*02e4*/ 	.word	0x0000b9a0


	//   ....[33]....
        /*02e8*/ 	.word	0x0000b9c0


	//   ....[34]....
        /*02ec*/ 	.word	0x0000ca50


	//   ....[35]....
        /*02f0*/ 	.word	0x0000d500


	//   ....[36]....
        /*02f4*/ 	.word	0x0000de50


	//   ....[37]....
        /*02f8*/ 	.word	0x0000de70


	//   ....[38]....
        /*02fc*/ 	.word	0x0000df00


	//   ....[39]....
        /*0300*/ 	.word	0x0000df30


	//   ....[40]....
        /*0304*/ 	.word	0x0000df80


	//   ....[41]....
        /*0308*/ 	.word	0x0000dfd0


	//   ....[42]....
        /*030c*/ 	.word	0x0000e000


	//   ....[43]....
        /*0310*/ 	.word	0x0000e010


	//   ....[44]....
        /*0314*/ 	.word	0x0000e9b0


	//   ....[45]....
        /*0318*/ 	.word	0x0000e9d0


	//   ....[46]....
        /*031c*/ 	.word	0x0000e9f0


	//   ....[47]....
        /*0320*/ 	.word	0x0000eb10


	//   ....[48]....
        /*0324*/ 	.word	0x0000ecc0


	//   ....[49]....
        /*0328*/ 	.word	0x0000ecf0


	//   ....[50]....
        /*032c*/ 	.word	0x0000ee40


	//   ....[51]....
        /*0330*/ 	.word	0x0000ee50


	//   ....[52]....
        /*0334*/ 	.word	0x00011f10


	//   ....[53]....
        /*0338*/ 	.word	0x000123d0


	//   ....[54]....
        /*033c*/ 	.word	0x00012550


	//   ....[55]....
        /*0340*/ 	.word	0x000125a0


	//   ....[56]....
        /*0344*/ 	.word	0x000126b0


	//   ....[57]....
        /*0348*/ 	.word	0x00012760


	//   ....[58]....
        /*034c*/ 	.word	0x00012850


	//   ....[59]....
        /*0350*/ 	.word	0x000128b0


	//   ....[60]....
        /*0354*/ 	.word	0x000129a0


	//   ....[61]....
        /*0358*/ 	.word	0x000129f0


	//   ....[62]....
        /*035c*/ 	.word	0x00012a80


	//   ....[63]....
        /*0360*/ 	.word	0x00012ba0


	//   ....[64]....
        /*0364*/ 	.word	0x00012eb0


	//   ....[65]....
        /*0368*/ 	.word	0x00012f00


	//   ....[66]....
        /*036c*/ 	.word	0x000130f0


	//   ....[67]....
        /*0370*/ 	.word	0x00013140


	//   ....[68]....
        /*0374*/ 	.word	0x00013370


	//   ....[69]....
        /*0378*/ 	.word	0x000133c0


	//   ....[70]....
        /*037c*/ 	.word	0x000137d0


	//----- nvinfo : EIATTR_REG_RECONFIG
	.align		4
.L_174:
        /*0380*/ 	.byte	0x01, 0x54
	.zero		2


	//----- nvinfo : EIATTR_SYSCALL_OFFSETS
	.align		4
        /*0384*/ 	.byte	0x04, 0x46
        /*0386*/ 	.short	(.L_176 - .L_175)


	//   ....[0]....
.L_175:
        /*0388*/ 	.word	0x00003380


	//   ....[1]....
        /*038c*/ 	.word	0x0000d140


	//   ....[2]....
        /*0390*/ 	.word	0x0000d280


	//   ....[3]....
        /*0394*/ 	.word	0x0000d370


	//   ....[4]....
        /*0398*/ 	.word	0x0000da90


	//   ....[5]....
        /*039c*/ 	.word	0x0000e320


	//----- nvinfo : EIATTR_MBARRIER_INSTR_OFFSETS
	.align		4
.L_176:
        /*03a0*/ 	.byte	0x04, 0x39
        /*03a2*/ 	.short	(.L_178 - .L_177)


	//   ....[0]....
.L_177:
        /*03a4*/ 	.word	0x00000280
        /*03a8*/ 	.word	0x000000ff
        /*03ac*/ 	.word	0x00038800
        /*03b0*/ 	.short	0x0100
        /*03b2*/ 	.byte	0x08
	.zero		1


	//   ....[1]....
        /*03b4*/ 	.word	0x00000290
        /*03b8*/ 	.word	0x000000ff
        /*03bc*/ 	.word	0x00038810
        /*03c0*/ 	.short	0x0100
        /*03c2*/ 	.byte	0x08
	.zero		1


	//   ....[2]....
        /*03c4*/ 	.word	0x000002a0
        /*03c8*/ 	.word	0x000000ff
        /*03cc*/ 	.word	0x00038820
        /*03d0*/ 	.short	0x0100
        /*03d2*/ 	.byte	0x08
	.zero		1


	//   ....[3]....
        /*03d4*/ 	.word	0x00000350
        /*03d8*/ 	.word	0x000000ff
        /*03dc*/ 	.word	0x00038830
        /*03e0*/ 	.short	0x0100
        /*03e2*/ 	.byte	0x06
	.zero		1


	//   ....[4]....
        /*03e4*/ 	.word	0x00000360
        /*03e8*/ 	.word	0x000000ff
        /*03ec*/ 	.word	0x00038840
        /*03f0*/ 	.short	0x0100
        /*03f2*/ 	.byte	0x06
	.zero		1


	//   ....[5]....
        /*03f4*/ 	.word	0x00000370
        /*03f8*/ 	.word	0x000000ff
        /*03fc*/ 	.word	0x00038838
        /*0400*/ 	.short	0x0100
        /*0402*/ 	.byte	0x06
	.zero		1


	//   ....[6]....
        /*0404*/ 	.word	0x00000380
        /*0408*/ 	.word	0x000000ff
        /*040c*/ 	.word	0x00038848
        /*0410*/ 	.short	0x0100
        /*0412*/ 	.byte	0x06
	.zero		1


	//   ....[7]....
        /*0414*/ 	.word	0x000004b0
        /*0418*/ 	.word	0x000000ff
        /*041c*/ 	.word	0x00038850
        /*0420*/ 	.short	0x0100
        /*0422*/ 	.byte	0x08
	.zero		1


	//   ....[8]....
        /*0424*/ 	.word	0x000004c0
        /*0428*/ 	.word	0x000000ff
        /*042c*/ 	.word	0x00038860
        /*0430*/ 	.short	0x0100
        /*0432*/ 	.byte	0x08
	.zero		1


	//   ....[9]....
        /*0434*/ 	.word	0x000004d0
        /*0438*/ 	.word	0x000000ff
        /*043c*/ 	.word	0x00038858
        /*0440*/ 	.short	0x0100
        /*0442*/ 	.byte	0x08
	.zero		1


	//   ....[10]....
        /*0444*/ 	.word	0x000004e0
        /*0448*/ 	.word	0x000000ff
        /*044c*/ 	.word	0x00038868
        /*0450*/ 	.short	0x0100
        /*0452*/ 	.byte	0x08
	.zero		1


	//   ....[11]....
        /*0454*/ 	.word	0x000005d0
        /*0458*/ 	.word	0x000000ff
        /*045c*/ 	.word	0x00038870
        /*0460*/ 	.short	0x0100
        /*0462*/ 	.byte	0x06
	.zero		1


	//   ....[12]....
        /*0464*/ 	.word	0x000005e0
        /*0468*/ 	.word	0x000000ff
        /*046c*/ 	.word	0x00038880
        /*0470*/ 	.short	0x0100
        /*0472*/ 	.byte	0x06
	.zero		1


	//   ....[13]....
        /*0474*/ 	.word	0x000005f0
        /*0478*/ 	.word	0x000000ff
        /*047c*/ 	.word	0x00038878
        /*0480*/ 	.short	0x0100
        /*0482*/ 	.byte	0x06
	.zero		1


	//   ....[14]....
        /*0484*/ 	.word	0x00000600
        /*0488*/ 	.word	0x000000ff
        /*048c*/ 	.word	0x00038888
        /*0490*/ 	.short	0x0100
        /*0492*/ 	.byte	0x06
	.zero		1


	//   ....[15]....
        /*0494*/ 	.word	0x00000730
        /*0498*/ 	.word	0x000000ff
        /*049c*/ 	.word	0x00038890
        /*04a0*/ 	.short	0x0100
        /*04a2*/ 	.byte	0x08
	.zero		1


	//   ....[16]....
        /*04a4*/ 	.word	0x00000740
        /*04a8*/ 	.word	0x000000ff
        /*04ac*/ 	.word	0x000388a0
        /*04b0*/ 	.short	0x0100
        /*04b2*/ 	.byte	0x08
	.zero		1


	//   ....[17]....
        /*04b4*/ 	.word	0x00000750
        /*04b8*/ 	.word	0x000000ff
        /*04bc*/ 	.word	0x00038898
        /*04c0*/ 	.short	0x0100
        /*04c2*/ 	.byte	0x08
	.zero		1


	//   ....[18]....
        /*04c4*/ 	.word	0x00000760
        /*04c8*/ 	.word	0x000000ff
        /*04cc*/ 	.word	0x000388a8
        /*04d0*/ 	.short	0x0100
        /*04d2*/ 	.byte	0x08
	.zero		1


	//   ....[19]....
        /*04d4*/ 	.word	0x00000890
        /*04d8*/ 	.word	0x000000ff
        /*04dc*/ 	.word	0x000388b0
        /*04e0*/ 	.short	0x0100
        /*04e2*/ 	.byte	0x08
	.zero		1


	//   ....[20]....
        /*04e4*/ 	.word	0x000008a0
        /*04e8*/ 	.word	0x000000ff
        /*04ec*/ 	.word	0x000388c0
        /*04f0*/ 	.short	0x0100
        /*04f2*/ 	.byte	0x08
	.zero		1


	//   ....[21]....
        /*04f4*/ 	.word	0x000008b0
        /*04f8*/ 	.word	0x000000ff
        /*04fc*/ 	.word	0x000388b8
        /*0500*/ 	.short	0x0100
        /*0502*/ 	.byte	0x08
	.zero		1


	//   ....[22]....
        /*0504*/ 	.word	0x000008c0
        /*0508*/ 	.word	0x000000ff
        /*050c*/ 	.word	0x000388c8
        /*0510*/ 	.short	0x0100
        /*0512*/ 	.byte	0x08
	.zero		1


	//   ....[23]....
        /*0514*/ 	.word	0x00001720
        /*0518*/ 	.word	0x00000008
        /*051c*/ 	.word	0x00000000
        /*0520*/ 	.short	0x0101
        /*0522*/ 	.byte	0x3f
	.zero		1


	//   ....[24]....
        /*0524*/ 	.word	0x000021c0
        /*0528*/ 	.word	0x00000004
        /*052c*/ 	.word	0x00000000
        /*0530*/ 	.short	0x0101
        /*0532*/ 	.byte	0x3f
	.zero		1


	//   ....[25]....
        /*0534*/ 	.word	0x000033b0
        /*0538*/ 	.word	0x000000b8
        /*053c*/ 	.word	0x00038800
        /*0540*/ 	.short	0x010a
        /*0542*/ 	.byte	0x3f
	.zero		1


	//   ....[26]....
        /*0544*/ 	.word	0x00003560
        /*0548*/ 	.word	0x000000b8
        /*054c*/ 	.word	0x00038830
        /*0550*/ 	.short	0x010a
        /*0552*/ 	.byte	0x3f
	.zero		1


	//   ....[27]....
        /*0554*/ 	.word	0x000035a0
        /*0558*/ 	.word	0x000000b8
        /*055c*/ 	.word	0x00038830
        /*0560*/ 	.short	0x010a
        /*0562*/ 	.byte	0x3f
	.zero		1


	//   ....[28]....
        /*0564*/ 	.word	0x000039b0
        /*0568*/ 	.word	0x000000b8
        /*056c*/ 	.word	0x00038810
        /*0570*/ 	.short	0x010a
        /*0572*/ 	.byte	0x3f
	.zero		1


	//   ....[29]....
        /*0574*/ 	.word	0x000039f0
        /*0578*/ 	.word	0x000000b8
        /*057c*/ 	.word	0x00038850
        /*0580*/ 	.short	0x010a
        /*0582*/ 	.byte	0x3f
	.zero		1


	//   ....[30]....
        /*0584*/ 	.word	0x00003ab0
        /*0588*/ 	.word	0x000000b8
        /*058c*/ 	.word	0x00038850
        /*0590*/ 	.short	0x010a
        /*0592*/ 	.byte	0x3f
	.zero		1


	//   ....[31]....
        /*0594*/ 	.word	0x00005fc0
        /*0598*/ 	.word	0x00000018
        /*059c*/ 	.word	0x00000000
        /*05a0*/ 	.short	0x0101
        /*05a2*/ 	.byte	0x3f
	.zero		1


	//   ....[32]....
        /*05a4*/ 	.word	0x00006610
        /*05a8*/ 	.word	0x00000098
        /*05ac*/ 	.word	0x00000000
        /*05b0*/ 	.short	0x0101
        /*05b2*/ 	.byte	0x3f
	.zero		1


	//   ....[33]....
        /*05b4*/ 	.word	0x00006790
        /*05b8*/ 	.word	0x000000c3
        /*05bc*/ 	.word	0x00038830
        /*05c0*/ 	.short	0x010a
        /*05c2*/ 	.byte	0x3f
	.zero		1


	//   ....[34]....
        /*05c4*/ 	.word	0x000067e0
        /*05c8*/ 	.word	0x000000c3
        /*05cc*/ 	.word	0x00038830
        /*05d0*/ 	.short	0x010a
        /*05d2*/ 	.byte	0x3f
	.zero		1


	//   ....[35]....
        /*05d4*/ 	.word	0x00006b10
        /*05d8*/ 	.word	0x000000c3
        /*05dc*/ 	.word	0x00038850
        /*05e0*/ 	.short	0x010a
        /*05e2*/ 	.byte	0x3f
	.zero		1


	//   ....[36]....
        /*05e4*/ 	.word	0x00006b50
        /*05e8*/ 	.word	0x000000c3
        /*05ec*/ 	.word	0x00038850
        /*05f0*/ 	.short	0x010a
        /*05f2*/ 	.byte	0x3f
	.zero		1


	//   ....[37]....
        /*05f4*/ 	.word	0x00008ae0
        /*05f8*/ 	.word	0x00000098
        /*05fc*/ 	.word	0x00000000
        /*0600*/ 	.short	0x0101
        /*0602*/ 	.byte	0x3f
	.zero		1


	//   ....[38]....
        /*0604*/ 	.word	0x00009730
        /*0608*/ 	.word	0x000000c3
        /*060c*/ 	.word	0x00000000
        /*0610*/ 	.short	0x0101
        /*0612*/ 	.byte	0x3f
	.zero		1


	//   ....[39]....
        /*0614*/ 	.word	0x0000a2f0
        /*0618*/ 	.word	0x000000ff
        /*061c*/ 	.word	0x00000000
        /*0620*/ 	.short	0x0101
        /*0622*/ 	.byte	0x04
	.zero		1


	//   ....[40]....
        /*0624*/ 	.word	0x0000d750
        /*0628*/ 	.word	0x000000ff
        /*062c*/ 	.word	0x00038840
        /*0630*/ 	.short	0x010a
        /*0632*/ 	.byte	0x26
	.zero		1


	//   ....[41]....
        /*0634*/ 	.word	0x0000e130
        /*0638*/ 	.word	0x000000ff
        /*063c*/ 	.word	0x00038800
        /*0640*/ 	.short	0x0107
        /*0642*/ 	.byte	0x26
	.zero		1


	//   ....[42]....
        /*0644*/ 	.word	0x0000e1b0
        /*0648*/ 	.word	0x000000ff
        /*064c*/ 	.word	0x00038800
        /*0650*/ 	.short	0x0101
        /*0652*/ 	.byte	0x26
	.zero		1


	//   ....[43]....
        /*0654*/ 	.word	0x0000f0e0
        /*0658*/ 	.word	0x000000ff
        /*065c*/ 	.word	0x00038810
        /*0660*/ 	.short	0x0107
        /*0662*/ 	.byte	0x26
	.zero		1


	//   ....[44]....
        /*0664*/ 	.word	0x0000f140
        /*0668*/ 	.word	0x000000ff
        /*066c*/ 	.word	0x00038810
        /*0670*/ 	.short	0x0101
        /*0672*/ 	.byte	0x26
	.zero		1


	//   ....[45]....
        /*0674*/ 	.word	0x0000f150
        /*0678*/ 	.word	0x000000ff
        /*067c*/ 	.word	0x00038820
        /*0680*/ 	.short	0x010a
        /*0682*/ 	.byte	0x26
	.zero		1


	//   ....[46]....
        /*0684*/ 	.word	0x0000f1b0
        /*0688*/ 	.word	0x000000ff
        /*068c*/ 	.word	0x00038860
        /*0690*/ 	.short	0x010a
        /*0692*/ 	.byte	0x26
	.zero		1


	//   ....[47]....
        /*0694*/ 	.word	0x0000fd70
        /*0698*/ 	.word	0x000000ff
        /*069c*/ 	.word	0x00038848
        /*06a0*/ 	.short	0x010a
        /*06a2*/ 	.byte	0x26
	.zero		1


	//   ....[48]....
        /*06a4*/ 	.word	0x0000ff40
        /*06a8*/ 	.word	0x000000ff
        /*06ac*/ 	.word	0x00038868
        /*06b0*/ 	.short	0x010a
        /*06b2*/ 	.byte	0x26
	.zero		1


	//   ....[49]....
        /*06b4*/ 	.word	0x000108f0
        /*06b8*/ 	.word	0x000000ff
        /*06bc*/ 	.word	0x00038840
        /*06c0*/ 	.short	0x010a
        /*06c2*/ 	.byte	0x26
	.zero		1


	//   ....[50]....
        /*06c4*/ 	.word	0x00010ad0
        /*06c8*/ 	.word	0x000000ff
        /*06cc*/ 	.word	0x00038860
        /*06d0*/ 	.short	0x010a
        /*06d2*/ 	.byte	0x26
	.zero		1


	//   ....[51]....
        /*06d4*/ 	.word	0x000114a0
        /*06d8*/ 	.word	0x000000ff
        /*06dc*/ 	.word	0x00038848
        /*06e0*/ 	.short	0x010a
        /*06e2*/ 	.byte	0x26
	.zero		1


	//   ....[52]....
        /*06e4*/ 	.word	0x00011680
        /*06e8*/ 	.word	0x000000ff
        /*06ec*/ 	.word	0x00038868
        /*06f0*/ 	.short	0x010a
        /*06f2*/ 	.byte	0x26
	.zero		1


	//   ....[53]....
        /*06f4*/ 	.word	0x00011ea0
        /*06f8*/ 	.word	0x00000002
        /*06fc*/ 	.word	0x00038820
        /*0700*/ 	.short	0x010a
        /*0702*/ 	.byte	0x3f
	.zero		1


	//   ....[54]....
        /*0704*/ 	.word	0x00012040
        /*0708*/ 	.word	0x00000007
        /*070c*/ 	.word	0x00000000
        /*0710*/ 	.short	0x010a
        /*0712*/ 	.byte	0x3f
	.zero		1


	//   ....[55]....
        /*0714*/ 	.word	0x000120b0
        /*0718*/ 	.word	0x00000005
        /*071c*/ 	.word	0x00000000
        /*0720*/ 	.short	0x010a
        /*0722*/ 	.byte	0x3f
	.zero		1


	//   ....[56]....
        /*0724*/ 	.word	0x00012110
        /*0728*/ 	.word	0x00000005
        /*072c*/ 	.word	0x00000000
        /*0730*/ 	.short	0x010a
        /*0732*/ 	.byte	0x3f
	.zero		1


	//   ....[57]....
        /*0734*/ 	.word	0x00012140
        /*0738*/ 	.word	0x00000003
        /*073c*/ 	.word	0x00000000
        /*0740*/ 	.short	0x010a
        /*0742*/ 	.byte	0x3f
	.zero		1


	//   ....[58]....
        /*0744*/ 	.word	0x000121a0
        /*0748*/ 	.word	0x000000b8
        /*074c*/ 	.word	0x00038800
        /*0750*/ 	.short	0x010a
        /*0752*/ 	.byte	0x3f
	.zero		1


	//   ....[59]....
        /*0754*/ 	.word	0x000121f0
        /*0758*/ 	.word	0x000000b8
        /*075c*/ 	.word	0x00038830
        /*0760*/ 	.short	0x010a
        /*0762*/ 	.byte	0x3f
	.zero		1


	//   ....[60]....
        /*0764*/ 	.word	0x00012240
        /*0768*/ 	.word	0x000000b8
        /*076c*/ 	.word	0x00038810
        /*0770*/ 	.short	0x010a
        /*0772*/ 	.byte	0x3f
	.zero		1


	//   ....[61]....
        /*0774*/ 	.word	0x00012290
        /*0778*/ 	.word	0x000000b8
        /*077c*/ 	.word	0x00038850
        /*0780*/ 	.short	0x010a
        /*0782*/ 	.byte	0x3f
	.zero		1


	//   ....[62]....
        /*0784*/ 	.word	0x000122e0
        /*0788*/ 	.word	0x000000c3
        /*078c*/ 	.word	0x00038830
        /*0790*/ 	.short	0x010a
        /*0792*/ 	.byte	0x3f
	.zero		1


	//   ....[63]....
        /*0794*/ 	.word	0x00012330
        /*0798*/ 	.word	0x000000c3
        /*079c*/ 	.word	0x00038850
        /*07a0*/ 	.short	0x010a
        /*07a2*/ 	.byte	0x3f
	.zero		1


	//   ....[64]....
        /*07a4*/ 	.word	0x00012490
        /*07a8*/ 	.word	0x00000003
        /*07ac*/ 	.word	0x00038840
        /*07b0*/ 	.short	0x010a
        /*07b2*/ 	.byte	0x3f
	.zero		1


	//   ....[65]....
        /*07b4*/ 	.word	0x00013400
        /*07b8*/ 	.word	0x00000003
        /*07bc*/ 	.word	0x00038820
        /*07c0*/ 	.short	0x010a
        /*07c2*/ 	.byte	0x3f
	.zero		1


	//   ....[66]....
        /*07c4*/ 	.word	0x00013460
        /*07c8*/ 	.word	0x00000003
        /*07cc*/ 	.word	0x00038860
        /*07d0*/ 	.short	0x010a
        /*07d2*/ 	.byte	0x3f
	.zero		1


	//   ....[67]....
        /*07d4*/ 	.word	0x000134c0
        /*07d8*/ 	.word	0x00000003
        /*07dc*/ 	.word	0x00038848
        /*07e0*/ 	.short	0x010a
        /*07e2*/ 	.byte	0x3f
	.zero		1


	//   ....[68]....
        /*07e4*/ 	.word	0x00013520
        /*07e8*/ 	.word	0x00000003
        /*07ec*/ 	.word	0x00038868
        /*07f0*/ 	.short	0x010a
        /*07f2*/ 	.byte	0x3f
	.zero		1


	//   ....[69]....
        /*07f4*/ 	.word	0x00013580
        /*07f8*/ 	.word	0x00000003
        /*07fc*/ 	.word	0x00038840
        /*0800*/ 	.short	0x010a
        /*0802*/ 	.byte	0x3f
	.zero		1


	//   ....[70]....
        /*0804*/ 	.word	0x000135e0
        /*0808*/ 	.word	0x00000003
        /*080c*/ 	.word	0x00038860
        /*0810*/ 	.short	0x010a
        /*0812*/ 	.byte	0x3f
	.zero		1


	//   ....[71]....
        /*0814*/ 	.word	0x00013640
        /*0818*/ 	.word	0x00000003
        /*081c*/ 	.word	0x00038848
        /*0820*/ 	.short	0x010a
        /*0822*/ 	.byte	0x3f
	.zero		1


	//   ....[72]....
        /*0824*/ 	.word	0x000136a0
        /*0828*/ 	.word	0x00000003
        /*082c*/ 	.word	0x00038868
        /*0830*/ 	.short	0x010a
        /*0832*/ 	.byte	0x3f
	.zero		1


	//   ....[73]....
        /*0834*/ 	.word	0x000136f0
        /*0838*/ 	.word	0x00000002
        /*083c*/ 	.word	0x00038820
        /*0840*/ 	.short	0x010a
        /*0842*/ 	.byte	0x3f
	.zero		1


	//   ....[74]....
        /*0844*/ 	.word	0x00013890
        /*0848*/ 	.word	0x00000007
        /*084c*/ 	.word	0x00000000
        /*0850*/ 	.short	0x010a
        /*0852*/ 	.byte	0x3f
	.zero		1


	//   ....[75]....
        /*0854*/ 	.word	0x000138e0
        /*0858*/ 	.word	0x00000005
        /*085c*/ 	.word	0x00000000
        /*0860*/ 	.short	0x010a
        /*0862*/ 	.byte	0x3f
	.zero		1


	//   ....[76]....
        /*0864*/ 	.word	0x00013930
        /*0868*/ 	.word	0x00000005
        /*086c*/ 	.word	0x00000000
        /*0870*/ 	.short	0x010a
        /*0872*/ 	.byte	0x3f
	.zero		1


	//----- nvinfo : EIATTR_NUM_MBARRIERS
	.align		4
.L_178:
        /*0874*/ 	.byte	0x03, 0x38
        /*0876*/ 	.short	0x0017


	//----- nvinfo : EIATTR_EXIT_INSTR_OFFSETS
	.align		4
        /*0878*/ 	.byte	0x04, 0x1c
        /*087a*/ 	.short	(.L_180 - .L_179)


	//   ....[0]....
.L_179:
        /*087c*/ 	.word	0x00012190


	//----- nvinfo : EIATTR_MAX_THREADS
	.align		4
.L_180:
        /*0880*/ 	.byte	0x04, 0x05
        /*0882*/ 	.short	(.L_182 - .L_181)
.L_181:
        /*0884*/ 	.word	0x00000180
        /*0888*/ 	.word	0x00000001
        /*088c*/ 	.word	0x00000001


	//----- nvinfo : EIATTR_CRS_STACK_SIZE
	.align		4
.L_182:
        /*0890*/ 	.byte	0x04, 0x1e
        /*0892*/ 	.short	(.L_184 - .L_183)
.L_183:
        /*0894*/ 	.word	0x00000000


	//----- nvinfo : EIATTR_CBANK_PARAM_SIZE
	.align		4
.L_184:
        /*0898*/ 	.byte	0x03, 0x19
        /*089a*/ 	.short	0x0b70


	//----- nvinfo : EIATTR_PARAM_CBANK
	.align		4
        /*089c*/ 	.byte	0x04, 0x0a
        /*089e*/ 	.short	(.L_186 - .L_185)
	.align		4
.L_185:
        /*08a0*/ 	.word	index@(.nv.constant0._ZN7cutlass13device_kernelIN5flash11enable_sm90INS1_16FlashAttnFwdSm90INS1_25CollectiveMainloopFwdSm90ILi2EN4cute5tupleIJNS5_1CILi1EEES8_S8_EEENS6_IJNS7_ILi64EEESA_SA_EEELi512ENS_10bfloat16_tEfNS_4arch4Sm90ELb0ELb0ELb1ELb0ELb0ELb0ELb1ELb0ELb0ELb1ELb1ELb0EEENS1_21CollectiveEpilogueFwdINS6_IJSA_NS7_ILi512EEESA_EEES9_SC_SE_Li256ELb0ELb1ELb1ELb0EEENS1_19SingleTileSchedulerILb0ELb1ELb1ELi64EEEEEEEEEvNT_6ParamsE)
        /*08a4*/ 	.short	0x0210
        /*08a6*/ 	.short	0x0b70


	//----- nvinfo : EIATTR_SW_WAR
	.align		4
.L_186:
        /*08a8*/ 	.byte	0x04, 0x36
        /*08aa*/ 	.short	(.L_188 - .L_187)
.L_187:
        /*08ac*/ 	.word	0x00000008
.L_188:


//--------------------- .nv.info._ZN7cutlass13device_kernelIN5flash11enable_sm90INS1_16FlashAttnFwdSm90INS1_25CollectiveMainloopFwdSm90ILi2EN4cute5tupleIJNS5_1CILi1EEES8_S8_EEENS6_IJNS7_ILi64EEESA_SA_EEELi512ENS_10bfloat16_tEfNS_4arch4Sm90ELb0ELb0ELb1ELb1ELb0ELb0ELb0ELb0ELb0ELb1ELb1ELb0EEENS1_21CollectiveEpilogueFwdINS6_IJSA_NS7_ILi512EEESA_EEES9_SC_SE_Li256ELb1ELb1ELb1ELb0EEENS1_36VarlenDynamicPersistentTileSchedulerILi64ELi64ELi256ELi128ELb1ELb1ELb1ELb0ELb1ELb1EEEEEEEEEvNT_6ParamsE --------------------------
	.section	.nv.info._ZN7cutlass13device_kernelIN5flash11enable_sm90INS1_16FlashAttnFwdSm90INS1_25CollectiveMainloopFwdSm90ILi2EN4cute5tupleIJNS5_1CILi1EEES8_S8_EEENS6_IJNS7_ILi64EEESA_SA_EEELi512ENS_10bfloat16_tEfNS_4arch4Sm90ELb0ELb0ELb1ELb1ELb0ELb0ELb0ELb0ELb0ELb1ELb1ELb0EEENS1_21CollectiveEpilogueFwdINS6_IJSA_NS7_ILi512EEESA_EEES9_SC_SE_Li256ELb1ELb1ELb1ELb0EEENS1_36VarlenDynamicPersistentTileSchedulerILi64ELi64ELi256ELi128ELb1ELb1ELb1ELb0ELb1ELb1EEEEEEEEEvNT_6ParamsE,"",@"SHT_CUDA_INFO"
	.sectionflags	@""
	.align	4


	//----- nvinfo : EIATTR_CUDA_API_VERSION
	.align		4
        /*0000*/ 	.byte	0x04, 0x37
        /*0002*/ 	.short	(.L_190 - .L_189)
.L_189:
        /*0004*/ 	.word	0x00000082


	//----- nvinfo : EIATTR_KPARAM_INFO
	.align		4
.L_190:
        /*0008*/ 	.byte	0x04, 0x17
        /*000a*/ 	.short	(.L_192 - .L_191)
.L_191:
        /*000c*/ 	.word	0x00000000
        /*0010*/ 	.short	0x0000
        /*0012*/ 	.short	0x0070
        /*0014*/ 	.byte	0x00, 0xf0, 0x01, 0x2a


	//----- nvinfo : EIATTR_SPARSE_MMA_MASK
	.align		4
.L_192:
        /*0018*/ 	.byte	0x03, 0x50
        /*001a*/ 	.short	0x0000


	//----- nvinfo : EIATTR_MAXREG_COUNT
	.align		4
        /*001c*/ 	.byte	0x03, 0x1b
        /*001e*/ 	.short	0x00a8


	//----- nvinfo : EIATTR_NUM_BARRIERS
	.align		4
        /*0020*/ 	.byte	0x02, 0x4c
        /*0022*/ 	.byte	0x10
	.zero		1


	//----- nvinfo : EIATTR_EXTERNS
	.align		4
        /*0024*/ 	.byte	0x04, 0x0f
        /*0026*/ 	.short	(.L_194 - .L_193)


	//   ....[0]....
	.align		4
.L_193:
        /*0028*/ 	.word	index@(__assertfail)


	//----- nvinfo : EIATTR_ANNOTATIONS
	.align		4
.L_194:
        /*002c*/ 	.byte	0x04, 0x55
        /*002e*/ 	.short	(.L_196 - .L_195)


	//   ....[0]....
.L_195:
        /* <DEDUP_REMOVED lines=66> */


	//----- nvinfo : EIATTR_MERCURY_ISA_VERSION
	.align		4
.L_196:
        /*0438*/ 	.byte	0x03, 0x5f
        /*043a*/ 	.short	0x0101


	//----- nvinfo : EIATTR_UNUSED_LOAD_BYTE_OFFSET
	.align		4
        /*043c*/ 	.byte	0x04, 0x44
        /*043e*/ 	.short	(.L_198 - .L_197)


	//   ....[0]....
.L_197:
        /*0440*/ 	.word	0x00000a10
        /*0444*/ 	.word	0x0000fff0


	//   ....[1]....
        /*0448*/ 	.word	0x000081a0
        /*044c*/ 	.word	0x0000fff0


	//----- nvinfo : EIATTR_INT_WARP_WIDE_INSTR_OFFSETS
	.align		4
.L_198:
        /*0450*/ 	.byte	0x04, 0x31
        /*0452*/ 	.short	(.L_200 - .L_199)


	//   ....[0]....
.L_199:
        /*0454*/ 	.word	0x00000130


	//   ....[1]....
        /*0458*/ 	.word	0x00000170


	//   ....[2]....
        /*045c*/ 	.word	0x000001e0


	//   ....[3]....
        /*0460*/ 	.word	0x0000e180


	//   ....[4]....
        /*0464*/ 	.word	0x0000e210


	//   ....[5]....
        /*0468*/ 	.word	0x00012ab0


	//   ....[6]....
        /*046c*/ 	.word	0x00012b40


	//----- nvinfo : EIATTR_COOP_GROUP_MASK_REGIDS
	.align		4
.L_200:
        /*0470*/ 	.byte	0x04, 0x29
        /*0472*/ 	.short	(.L_202 - .L_201)


	//   ....[0]....
.L_201:
        /*0474*/ 	.word	0xffffffff


	//   ....[1]....
        /*0478*/ 	.word	0xffffffff


	//   ....[2]....
        /*047c*/ 	.word	0xffffffff


	//   ....[3]....
        /*0480*/ 	.word	0xffffffff


	//   ....[4]....
        /*0484*/ 	.word	0xffffffff


	//   ....[5]....
        /*0488*/ 	.word	0xffffffff


	//   ....[6]....
        /*048c*/ 	.word	0xffffffff


	//   ....[7]....
        /*0490*/ 	.word	0xffffffff


	//   ....[8]....
        /*0494*/ 	.word	0xffffffff


	//   ....[9]....
        /*0498*/ 	.word	0xffffffff


	//   ....[10]....
        /*049c*/ 	.word	0xffffffff


	//   ....[11]....
        /*04a0*/ 	.word	0xffffffff


	//   ....[12]....
        /*04a4*/ 	.word	0xffffffff


	//   ....[13]....
        /*04a8*/ 	.word	0xffffffff


	//   ....[14]....
        /*04ac*/ 	.word	0xffffffff


	//   ....[15]....
        /*04b0*/ 	.word	0xffffffff


	//   ....[16]....
        /*04b4*/ 	.word	0xffffffff


	//   ....[17]....
        /*04b8*/ 	.word	0xffffffff


	//   ....[18]....
        /*04bc*/ 	.word	0xffffffff


	//   ....[19]....
        /*04c0*/ 	.word	0xffffffff


	//   ....[20]....
        /*04c4*/ 	.word	0xffffffff


	//   ....[21]....
        /*04c8*/ 	.word	0xffffffff


	//   ....[22]....
        /*04cc*/ 	.word	0xffffffff


	//   ....[23]....
        /*04d0*/ 	.word	0xffffffff


	//   ....[24]....
        /*04d4*/ 	.word	0xffffffff


	//   ....[25]....
        /*04d8*/ 	.word	0xffffffff


	//   ....[26]....
        /*04dc*/ 	.word	0xffffffff


	//   ....[27]....
        /*04e0*/ 	.word	0xffffffff


	//   ....[28]....
        /*04e4*/ 	.word	0xffffffff


	//   ....[29]....
        /*04e8*/ 	.word	0xffffffff


	//   ....[30]....
        /*04ec*/ 	.word	0xffffffff


	//   ....[31]....
        /*04f0*/ 	.word	0xffffffff


	//   ....[32]....
        /*04f4*/ 	.word	0xffffffff


	//   ....[33]....
        /*04f8*/ 	.word	0xffffffff


	//   ....[34]....
        /*04fc*/ 	.word	0xffffffff


	//   ....[35]....
        /*0500*/ 	.word	0xffffffff


	//   ....[36]....
        /*0504*/ 	.word	0xffffffff


	//   ....[37]....
        /*0508*/ 	.word	0xffffffff


	//   ....[38]....
        /*050c*/ 	.word	0xffffffff


	//   ....[39]....
        /*0510*/ 	.word	0xffffffff


	//   ....[40]....
        /*0514*/ 	.word	0xffffffff


	//   ....[41]....
        /*0518*/ 	.word	0xffffffff


	//   ....[42]....
        /*051c*/ 	.word	0xffffffff


	//   ....[43]....
        /*0520*/ 	.word	0xffffffff


	//   ....[44]....
        /*0524*/ 	.word	0xffffffff


	//   ....[45]....
        /*0528*/ 	.word	0xffffffff


	//   ....[46]....
        /*052c*/ 	.word	0xffffffff


	//   ....[47]....
        /*0530*/ 	.word	0xffffffff


	//   ....[48]....
        /*0534*/ 	.word	0xffffffff


	//   ....[49]....
        /*0538*/ 	.word	0xffffffff


	//   ....[50]....
        /*053c*/ 	.word	0xffffffff


	//   ....[51]....
        /*0540*/ 	.word	0xffffffff


	//   ....[52]....
        /*0544*/ 	.word	0xffffffff


	//   ....[53]....
        /*0548*/ 	.word	0xffffffff


	//   ....[54]....
        /*054c*/ 	.word	0xffffffff


	//   ....[55]....
        /*0550*/ 	.word	0xffffffff


	//   ....[56]....
        /*0554*/ 	.word	0xffffffff


	//   ....[57]....
        /*0558*/ 	.word	0xffffffff


	//   ....[58]....
        /*055c*/ 	.word	0xffffffff


	//   ....[59]....
        /*0560*/ 	.word	0xffffffff


	//   ....[60]....
        /*0564*/ 	.word	0xffffffff


	//   ....[61]....
        /*0568*/ 	.word	0xffffffff


	//   ....[62]....
        /*056c*/ 	.word	0xffffffff


	//   ....[63]....
        /*0570*/ 	.word	0xffffffff


	//   ....[64]....
        /*0574*/ 	.word	0xffffffff


	//   ....[65]....
        /*0578*/ 	.word	0xffffffff


	//   ....[66]....
        /*057c*/ 	.word	0xffffffff


	//   ....[67]....
        /*0580*/ 	.word	0xffffffff


	//   ....[68]....
        /*0584*/ 	.word	0xffffffff


	//   ....[69]....
        /*0588*/ 	.word	0xffffffff


	//   ....[70]....
        /*058c*/ 	.word	0xffffffff


	//   ....[71]....
        /*0590*/ 	.word	0xffffffff


	//   ....[72]....
        /*0594*/ 	.word	0xffffffff


	//   ....[73]....
        /*0598*/ 	.word	0xffffffff


	//   ....[74]....
        /*059c*/ 	.word	0xffffffff


	//   ....[75]....
        /*05a0*/ 	.word	0xffffffff


	//   ....[76]....
        /*05a4*/ 	.word	0xffffffff


	//   ....[77]....
        /*05a8*/ 	.word	0xffffffff


	//   ....[78]....
        /*05ac*/ 	.word	0xffffffff


	//   ....[79]....
        /*05b0*/ 	.word	0xffffffff


	//   ....[80]....
        /*05b4*/ 	.word	0xffffffff


	//   ....[81]....
        /*05b8*/ 	.word	0xffffffff


	//   ....[82]....
        /*05bc*/ 	.word	0xffffffff


	//   ....[83]....
        /*05c0*/ 	.word	0xffffffff


	//   ....[84]....
        /*05c4*/ 	.word	0xffffffff


	//   ....[85]....
        /*05c8*/ 	.word	0x0500000f


	//   ....[86]....
        /*05cc*/ 	.word	0x0500000f


	//   ....[87]....
        /*05d0*/ 	.word	0x0500000f


	//   ....[88]....
        /*05d4*/ 	.word	0x0500000f


	//   ....[89]....
        /*05d8*/ 	.word	0x0500000f


	//   ....[90]....
        /*05dc*/ 	.word	0x0500000f


	//   ....[91]....
        /*05e0*/ 	.word	0x0500000f


	//   ....[92]....
        /*05e4*/ 	.word	0x0500000f


	//   ....[93]....
        /*05e8*/ 	.word	0x0500000f


	//   ....[94]....
        /*05ec*/ 	.word	0x0500000f


	//   ....[95]....
        /*05f0*/ 	.word	0x0500000f


	//   ....[96]....
        /*05f4*/ 	.word	0x0500000f


	//   ....[97]....
        /*05f8*/ 	.word	0x0500000f


	//   ....[98]....
        /*05fc*/ 	.word	0x0500000f


	//   ....[99]....
        /*0600*/ 	.word	0x0500000f


	//   ....[100]....
        /*0604*/ 	.word	0x0500000f


	//   ....[101]....
        /*0608*/ 	.word	0x0500000f


	//   ....[102]....
        /*060c*/ 	.word	0x0500000f


	//   ....[103]....
        /*0610*/ 	.word	0x0500000f


	//   ....[104]....
        /*0614*/ 	.word	0x0500000f


	//   ....[105]....
        /*0618*/ 	.word	0x0500000f


	//   ....[106]....
        /*061c*/ 	.word	0x0500000f


	//   ....[107]....
        /*0620*/ 	.word	0x0500000f


	//   ....[108]....
        /*0624*/ 	.word	0x0500000f


	//   ....[109]....
        /*0628*/ 	.word	0x0500000f


	//   ....[110]....
        /*062c*/ 	.word	0x0500000f


	//   ....[111]....
        /*0630*/ 	.word	0x0500000f


	//   ....[112]....
        /*0634*/ 	.word	0x0500000f


	//----- nvinfo : EIATTR_COOP_GROUP_INSTR_OFFSETS
	.align		4
.L_202:
        /*0638*/ 	.byte	0x04, 0x28
        /*063a*/ 	.short	(.L_204 - .L_203)


	//   ....[0]....
.L_203:
        /*063c*/ 	.word	0x00000060


	//   ....[1]....
        /*0640*/ 	.word	0x00000140


	//   ....[2]....
        /*0644*/ 	.word	0x00000190


	//   ....[3]....
        /*0648*/ 	.word	0x00000380


	//   ....[4]....
        /*064c*/ 	.word	0x000004e0


	//   ....[5]....
        /*0650*/ 	.word	0x00000600


	//   ....[6]....
        /*0654*/ 	.word	0x00000760


	//   ....[7]....
        /*0658*/ 	.word	0x00001f30


	//   ....[8]....
        /*065c*/ 	.word	0x00003f60


	//   ....[9]....
        /*0660*/ 	.word	0x00004d20


	//   ....[10]....
        /*0664*/ 	.word	0x00004da0


	//   ....[11]....
        /*0668*/ 	.word	0x00004f80


	//   ....[12]....
        /*066c*/ 	.word	0x00005050


	//   ....[13]....
        /*0670*/ 	.word	0x00005960


	//   ....[14]....
        /*0674*/ 	.word	0x00006020


	//   ....[15]....
        /*0678*/ 	.word	0x00006050


	//   ....[16]....
        /*067c*/ 	.word	0x00006980


	//   ....[17]....
        /*0680*/ 	.word	0x00006a00


	//   ....[18]....
        /*0684*/ 	.word	0x00007660


	//   ....[19]....
        /*0688*/ 	.word	0x000076b0


	//   ....[20]....
        /*068c*/ 	.word	0x00007720


	//   ....[21]....
        /*0690*/ 	.word	0x00007750


	//   ....[22]....
        /*0694*/ 	.word	0x00007780


	//   ....[23]....
        /*0698*/ 	.word	0x00008f70


	//   ....[24]....
        /*069c*/ 	.word	0x00009380


	//   ....[25]....
        /*06a0*/ 	.word	0x000093b0


	//   ....[26]....
        /*06a4*/ 	.word	0x000093d0


	//   ....[27]....
        /*06a8*/ 	.word	0x000093e0


	//   ....[28]....
        /*06ac*/ 	.word	0x0000a020


	//   ....[29]....
        /*06b0*/ 	.word	0x0000a040


	//   ....[30]....
        /*06b4*/ 	.word	0x0000a2f0


	//   ....[31]....
        /*06b8*/ 	.word	0x0000a310


	//   ....[32]....
        /*06bc*/ 	.word	0x0000aa40


	//   ....[33]....
        /*06c0*/ 	.word	0x0000aa50


	//   ....[34]....
        /*06c4*/ 	.word	0x0000b2a0


	//   ....[35]....
        /*06c8*/ 	.word	0x0000b2c0


	//   ....[36]....
        /*06cc*/ 	.word	0x0000c670


	//   ....[37]....
        /*06d0*/ 	.word	0x0000c6a0


	//   ....[38]....
        /*06d4*/ 	.word	0x0000c8d0


	//   ....[39]....
        /*06d8*/ 	.word	0x0000c8f0


	//   ....[40]....
        /*06dc*/ 	.word	0x0000cba0


	//   ....[41]....
        /*06e0*/ 	.word	0x0000cdc0


	//   ....[42]....
        /*06e4*/ 	.word	0x0000cdf0


	//   ....[43]....
        /*06e8*/ 	.word	0x0000ce20


	//   ....[44]....
        /*06ec*/ 	.word	0x0000ce50


	//   ....[45]....
        /*06f0*/ 	.word	0x0000ce80


	//   ....[46]....
        /*06f4*/ 	.word	0x0000ceb0


	//   ....[47]....
        /*06f8*/ 	.word	0x0000d050


	//   ....[48]....
        /*06fc*/ 	.word	0x0000d080


	//   ....[49]....
        /*0700*/ 	.word	0x0000d0b0


	//   ....[50]....
        /*0704*/ 	.word	0x0000d0e0


	//   ....[51]....
        /*0708*/ 	.word	0x0000d110


	//   ....[52]....
        /*070c*/ 	.word	0x0000d140


	//   ....[53]....
        /*0710*/ 	.word	0x0000d1d0


	//   ....[54]....
        /*0714*/ 	.word	0x0000d200


	//   ....[55]....
        /*0718*/ 	.word	0x0000d210


	//   ....[56]....
        /*071c*/ 	.word	0x0000d2c0


	//   ....[57]....
        /*0720*/ 	.word	0x0000e760


	//   ....[58]....
        /*0724*/ 	.word	0x0000f230


	//   ....[59]....
        /*0728*/ 	.word	0x0000f240


	//   ....[60]....
        /*072c*/ 	.word	0x0000f2e0


	//   ....[61]....
        /*0730*/ 	.word	0x0000f2f0


	//   ....[62]....
        /*0734*/ 	.word	0x0000f370


	//   ....[63]....
        /*0738*/ 	.word	0x0000f380


	//   ....[64]....
        /*073c*/ 	.word	0x0000f3d0


	//   ....[65]....
        /*0740*/ 	.word	0x0000f3f0


	//   ....[66]....
        /*0744*/ 	.word	0x00012dc0


	//   ....[67]....
        /*0748*/ 	.word	0x00012df0


	//   ....[68]....
        /*074c*/ 	.word	0x00012e60


	//   ....[69]....
        /*0750*/ 	.word	0x00012e90


	//   ....[70]....
        /*0754*/ 	.word	0x00012ec0


	//   ....[71]....
        /*0758*/ 	.word	0x00012ef0


	//   ....[72]....
        /*075c*/ 	.word	0x00012f20


	//   ....[73]....
        /*0760*/ 	.word	0x00012f50


	//   ....[74]....
        /*0764*/ 	.word	0x00013110


	//   ....[75]....
        /*0768*/ 	.word	0x00013140


	//   ....[76]....
        /*076c*/ 	.word	0x00013170


	//   ....[77]....
        /*0770*/ 	.word	0x000131a0


	//   ....[78]....
        /*0774*/ 	.word	0x000131d0


	//   ....[79]....
        /*0778*/ 	.word	0x00013200


	//   ....[80]....
        /*077c*/ 	.word	0x000132c0


	//   ....[81]....
        /*0780*/ 	.word	0x000132e0


	//   ....[82]....
        /*0784*/ 	.word	0x000132f0


	//   ....[83]....
        /*0788*/ 	.word	0x00013350


	//   ....[84]....
        /*078c*/ 	.word	0x00013a60


	//   ....[85]....
        /*0790*/ 	.word	0x00013ff0


	//   ....[86]....
        /*0794*/ 	.word	0x000141d0


	//   ....[87]....
        /*0798*/ 	.word	0x00014220


	//   ....[88]....
        /*079c*/ 	.word	0x00014280


	//   ....[89]....
        /*07a0*/ 	.word	0x00014370


	//   ....[90]....
        /*07a4*/ 	.word	0x000143d0


	//   ....[91]....
        /*07a8*/ 	.word	0x000144c0


	//   ....[92]....
        /*07ac*/ 	.word	0x00014520


	//   ....[93]....
        /*07b0*/ 	.word	0x000145f0


	//   ....[94]....
        /*07b4*/ 	.word	0x00014920


	//   ....[95]....
        /*07b8*/ 	.word	0x000149c0


	//   ....[96]....
        /*07bc*/ 	.word	0x00014b60


	//   ....[97]....
        /*07c0*/ 	.word	0x00014bd0


	//   ....[98]....
        /*07c4*/ 	.word	0x00014c40


	//   ....[99]....
        /*07c8*/ 	.word	0x00014cb0


	//   ....[100]....
        /*07cc*/ 	.word	0x00014d20


	//   ....[101]....
        /*07d0*/ 	.word	0x00014da0


	//   ....[102]....
        /*07d4*/ 	.word	0x00014e30


	//   ....[103]....
        /*07d8*/ 	.word	0x00014ed0


	//   ....[104]....
        /*07dc*/ 	.word	0x00014f40


	//   ....[105]....
        /*07e0*/ 	.word	0x00014fb0


	//   ....[106]....
        /*07e4*/ 	.word	0x00015020


	//   ....[107]....
        /*07e8*/ 	.word	0x000150a0


	//   ....[108]....
        /*07ec*/ 	.word	0x00015110


	//   ....[109]....
        /*07f0*/ 	.word	0x000151b0


	//   ....[110]....
        /*07f4*/ 	.word	0x00015200


	//   ....[111]....
        /*07f8*/ 	.word	0x00015290


	//   ....[112]....
        /*07fc*/ 	.word	0x000153c0


	//----- nvinfo : EIATTR_REG_RECONFIG
	.align		4
.L_204:
        /*0800*/ 	.byte	0x01, 0x54
	.zero		2


	//----- nvinfo : EIATTR_SYSCALL_OFFSETS
	.align		4
        /*0804*/ 	.byte	0x04, 0x46
        /*0806*/ 	.short	(.L_206 - .L_205)


	//   ....[0]....
.L_205:
        /*0808*/ 	.word	0x00004120


	//   ....[1]....
        /*080c*/ 	.word	0x0000e380


	//   ....[2]....
        /*0810*/ 	.word	0x0000e4d0


	//   ....[3]....
        /*0814*/ 	.word	0x0000e5d0


	//   ....[4]....
        /*0818*/ 	.word	0x0000ee50


	//----- nvinfo : EIATTR_MBARRIER_INSTR_OFFSETS
	.align		4
.L_206:
        /*081c*/ 	.byte	0x04, 0x39
        /*081e*/ 	.short	(.L_208 - .L_207)


	//   ....[0]....
.L_207:
        /*0820*/ 	.word	0x00000270
        /*0824*/ 	.word	0x000000ff
        /*0828*/ 	.word	0x00028c00
        /*082c*/ 	.short	0x0100
        /*082e*/ 	.byte	0x08
	.zero		1


	//   ....[1]....
        /*0830*/ 	.word	0x00000280
        /*0834*/ 	.word	0x000000ff
        /*0838*/ 	.word	0x00028c20
        /*083c*/ 	.short	0x0100
        /*083e*/ 	.byte	0x08
	.zero		1


	//   ....[2]....
        /*0840*/ 	.word	0x00000330
        /*0844*/ 	.word	0x000000ff
        /*0848*/ 	.word	0x00028c30
        /*084c*/ 	.short	0x0100
        /*084e*/ 	.byte	0x06
	.zero		1


	//   ....[3]....
        /*0850*/ 	.word	0x00000340
        /*0854*/ 	.word	0x000000ff
        /*0858*/ 	.word	0x00028c40
        /*085c*/ 	.short	0x0100
        /*085e*/ 	.byte	0x06
	.zero		1


	//   ....[4]....
        /*0860*/ 	.word	0x00000350
        /*0864*/ 	.word	0x000000ff
        /*0868*/ 	.word	0x00028c38
        /*086c*/ 	.short	0x0100
        /*086e*/ 	.byte	0x06
	.zero		1


	//   ....[5]....
        /*0870*/ 	.word	0x00000360
        /*0874*/ 	.word	0x000000ff
        /*0878*/ 	.word	0x00028c48
        /*087c*/ 	.short	0x0100
        /*087e*/ 	.byte	0x06
	.zero		1


	//   ....[6]....
        /*0880*/ 	.word	0x00000490
        /*0884*/ 	.word	0x000000ff
        /*0888*/ 	.word	0x00028c50
        /*088c*/ 	.short	0x0100
        /*088e*/ 	.byte	0x08
	.zero		1


	//   ....[7]....
        /*0890*/ 	.word	0x000004a0
        /*0894*/ 	.word	0x000000ff
        /*0898*/ 	.word	0x00028c60
        /*089c*/ 	.short	0x0100
        /*089e*/ 	.byte	0x08
	.zero		1


	//   ....[8]....
        /*08a0*/ 	.word	0x000004b0
        /*08a4*/ 	.word	0x000000ff
        /*08a8*/ 	.word	0x00028c58
        /*08ac*/ 	.short	0x0100
        /*08ae*/ 	.byte	0x08
	.zero		1


	//   ....[9]....
        /*08b0*/ 	.word	0x000004c0
        /*08b4*/ 	.word	0x000000ff
        /*08b8*/ 	.word	0x00028c68
        /*08bc*/ 	.short	0x0100
        /*08be*/ 	.byte	0x08
	.zero		1


	//   ....[10]....
        /*08c0*/ 	.word	0x000005b0
        /*08c4*/ 	.word	0x000000ff
        /*08c8*/ 	.word	0x00028c70
        /*08cc*/ 	.short	0x0100
        /*08ce*/ 	.byte	0x06
	.zero		1


	//   ....[11]....
        /*08d0*/ 	.word	0x000005c0
        /*08d4*/ 	.word	0x000000ff
        /*08d8*/ 	.word	0x00028c80
        /*08dc*/ 	.short	0x0100
        /*08de*/ 	.byte	0x06
	.zero		1


	//   ....[12]....
        /*08e0*/ 	.word	0x000005d0
        /*08e4*/ 	.word	0x000000ff
        /*08e8*/ 	.word	0x00028c78
        /*08ec*/ 	.short	0x0100
        /*08ee*/ 	.byte	0x06
	.zero		1


	//   ....[13]....
        /*08f0*/ 	.word	0x000005e0
        /*08f4*/ 	.word	0x000000ff
        /*08f8*/ 	.word	0x00028c88
        /*08fc*/ 	.short	0x0100
        /*08fe*/ 	.byte	0x06
	.zero		1


	//   ....[14]....
        /*0900*/ 	.word	0x00000710
        /*0904*/ 	.word	0x000000ff
        /*0908*/ 	.word	0x00028c90
        /*090c*/ 	.short	0x0100
        /*090e*/ 	.byte	0x08
	.zero		1


	//   ....[15]....
        /*0910*/ 	.word	0x00000720
        /*0914*/ 	.word	0x000000ff
        /*0918*/ 	.word	0x00028ca0
        /*091c*/ 	.short	0x0100
        /*091e*/ 	.byte	0x08
	.zero		1


	//   ....[16]....
        /*0920*/ 	.word	0x00000730
        /*0924*/ 	.word	0x000000ff
        /*0928*/ 	.word	0x00028c98
        /*092c*/ 	.short	0x0100
        /*092e*/ 	.byte	0x08
	.zero		1


	//   ....[17]....
        /*0930*/ 	.word	0x00000740
        /*0934*/ 	.word	0x000000ff
        /*0938*/ 	.word	0x00028ca8
        /*093c*/ 	.short	0x0100
        /*093e*/ 	.byte	0x08
	.zero		1


	//   ....[18]....
        /*0940*/ 	.word	0x00000870
        /*0944*/ 	.word	0x000000ff
        /*0948*/ 	.word	0x00028cb0
        /*094c*/ 	.short	0x0100
        /*094e*/ 	.byte	0x08
	.zero		1


	//   ....[19]....
        /*0950*/ 	.word	0x00000880
        /*0954*/ 	.word	0x000000ff
        /*0958*/ 	.word	0x00028cc0
        /*095c*/ 	.short	0x0100
        /*095e*/ 	.byte	0x08
	.zero		1


	//   ....[20]....
        /*0960*/ 	.word	0x00000890
        /*0964*/ 	.word	0x000000ff
        /*0968*/ 	.word	0x00028cb8
        /*096c*/ 	.short	0x0100
        /*096e*/ 	.byte	0x08
	.zero		1


	//   ....[21]....
        /*0970*/ 	.word	0x000008a0
        /*0974*/ 	.word	0x000000ff
        /*0978*/ 	.word	0x00028cc8
        /*097c*/ 	.short	0x0100
        /*097e*/ 	.byte	0x08
	.zero		1


	//   ....[22]....
        /*0980*/ 	.word	0x00002040
        /*0984*/ 	.word	0x000000ff
        /*0988*/ 	.word	0x00028c50
        /*098c*/ 	.short	0x010a
        /*098e*/ 	.byte	0x11
	.zero		1


	//   ....[23]....
        /*0990*/ 	.word	0x00002330
        /*0994*/ 	.word	0x00000000
        /*0998*/ 	.word	0x00000000
        /*099c*/ 	.short	0x0101
        /*099e*/ 	.byte	0x3f
	.zero		1


	//   ....[24]....
        /*09a0*/ 	.word	0x00002cc0
        /*09a4*/ 	.word	0x000000ff
        /*09a8*/ 	.word	0x00028c50
        /*09ac*/ 	.short	0x010a
        /*09ae*/ 	.byte	0x06
	.zero		1


	//   ....[25]....
        /*09b0*/ 	.word	0x00002d00
        /*09b4*/ 	.word	0x000000ff
        /*09b8*/ 	.word	0x00028c50
        /*09bc*/ 	.short	0x010a
        /*09be*/ 	.byte	0x06
	.zero		1


	//   ....[26]....
        /*09c0*/ 	.word	0x00002f50
        /*09c4*/ 	.word	0x00000000
        /*09c8*/ 	.word	0x00000000
        /*09cc*/ 	.short	0x0101
        /*09ce*/ 	.byte	0x3f
	.zero		1


	//   ....[27]....
        /*09d0*/ 	.word	0x000041a0
        /*09d4*/ 	.word	0x000000ff
        /*09d8*/ 	.word	0x00028c00
        /*09dc*/ 	.short	0x010a
        /*09de*/ 	.byte	0x26
	.zero		1


	//   ....[28]....
        /*09e0*/ 	.word	0x00004220
        /*09e4*/ 	.word	0x00000007
        /*09e8*/ 	.word	0x00028c30
        /*09ec*/ 	.short	0x010a
        /*09ee*/ 	.byte	0x3f
	.zero		1


	//   ....[29]....
        /*09f0*/ 	.word	0x00004260
        /*09f4*/ 	.word	0x00000007
        /*09f8*/ 	.word	0x00028c30
        /*09fc*/ 	.short	0x010a
        /*09fe*/ 	.byte	0x3f
	.zero		1


	//   ....[30]....
        /*0a00*/ 	.word	0x00005280
        /*0a04*/ 	.word	0x00000004
        /*0a08*/ 	.word	0x00000000
        /*0a0c*/ 	.short	0x0101
        /*0a0e*/ 	.byte	0x3f
	.zero		1


	//   ....[31]....
        /*0a10*/ 	.word	0x000056c0
        /*0a14*/ 	.word	0x00000007
        /*0a18*/ 	.word	0x00028c50
        /*0a1c*/ 	.short	0x010a
        /*0a1e*/ 	.byte	0x3f
	.zero		1


	//   ....[32]....
        /*0a20*/ 	.word	0x00005710
        /*0a24*/ 	.word	0x00000007
        /*0a28*/ 	.word	0x00028c50
        /*0a2c*/ 	.short	0x010a
        /*0a2e*/ 	.byte	0x3f
	.zero		1


	//   ....[33]....
        /*0a30*/ 	.word	0x00005980
        /*0a34*/ 	.word	0x00000007
        /*0a38*/ 	.word	0x00000000
        /*0a3c*/ 	.short	0x0101
        /*0a3e*/ 	.byte	0x3f
	.zero		1


	//   ....[34]....
        /*0a40*/ 	.word	0x00005ac0
        /*0a44*/ 	.word	0x000000ff
        /*0a48*/ 	.word	0x00028c30
        /*0a4c*/ 	.short	0x010a
        /*0a4e*/ 	.byte	0x18
	.zero		1


	//   ....[35]....
        /*0a50*/ 	.word	0x00005b00
        /*0a54*/ 	.word	0x000000ff
        /*0a58*/ 	.word	0x00028c30
        /*0a5c*/ 	.short	0x010a
        /*0a5e*/ 	.byte	0x18
	.zero		1


	//   ....[36]....
        /*0a60*/ 	.word	0x00006db0
        /*0a64*/ 	.word	0x000000a0
        /*0a68*/ 	.word	0x00000000
        /*0a6c*/ 	.short	0x0101
        /*0a6e*/ 	.byte	0x3f
	.zero		1


	//   ....[37]....
        /*0a70*/ 	.word	0x000073d0
        /*0a74*/ 	.word	0x000000ff
        /*0a78*/ 	.word	0x00028c50
        /*0a7c*/ 	.short	0x010a
        /*0a7e*/ 	.byte	0x18
	.zero		1


	//   ....[38]....
        /*0a80*/ 	.word	0x00007410
        /*0a84*/ 	.word	0x000000ff
        /*0a88*/ 	.word	0x00028c50
        /*0a8c*/ 	.short	0x010a
        /*0a8e*/ 	.byte	0x18
	.zero		1


	//   ....[39]....
        /*0a90*/ 	.word	0x00007680
        /*0a94*/ 	.word	0x00000009
        /*0a98*/ 	.word	0x00000000
        /*0a9c*/ 	.short	0x0101
        /*0a9e*/ 	.byte	0x3f
	.zero		1


	//   ....[40]....
        /*0aa0*/ 	.word	0x0000a030
        /*0aa4*/ 	.word	0x000000ff
        /*0aa8*/ 	.word	0x00000000
        /*0aac*/ 	.short	0x0101
        /*0aae*/ 	.byte	0x04
	.zero		1


	//   ....[41]....
        /*0ab0*/ 	.word	0x0000a970
        /*0ab4*/ 	.word	0x000000ff
        /*0ab8*/ 	.word	0x00000000
        /*0abc*/ 	.short	0x0101
        /*0abe*/ 	.byte	0x04
	.zero		1


	//   ....[42]....
        /*0ac0*/ 	.word	0x0000e9b0
        /*0ac4*/ 	.word	0x00000000
        /*0ac8*/ 	.word	0x00028c40
        /*0acc*/ 	.short	0x010a
        /*0ace*/ 	.byte	0x3f
	.zero		1


	//   ....[43]....
        /*0ad0*/ 	.word	0x0000f490
        /*0ad4*/ 	.word	0x00000012
        /*0ad8*/ 	.word	0x00028c00
        /*0adc*/ 	.short	0x0107
        /*0ade*/ 	.byte	0x3f
	.zero		1


	//   ....[44]....
        /*0ae0*/ 	.word	0x0000f580
        /*0ae4*/ 	.word	0x00000012
        /*0ae8*/ 	.word	0x00028c00
        /*0aec*/ 	.short	0x0101
        /*0aee*/ 	.byte	0x3f
	.zero		1


	//   ....[45]....
        /*0af0*/ 	.word	0x0000f5a0
        /*0af4*/ 	.word	0x00000012
        /*0af8*/ 	.word	0x00028c20
        /*0afc*/ 	.short	0x010a
        /*0afe*/ 	.byte	0x3f
	.zero		1


	//   ....[46]....
        /*0b00*/ 	.word	0x0000f680
        /*0b04*/ 	.word	0x00000000
        /*0b08*/ 	.word	0x00028c60
        /*0b0c*/ 	.short	0x010a
        /*0b0e*/ 	.byte	0x3f
	.zero		1


	//   ....[47]....
        /*0b10*/ 	.word	0x000102f0
        /*0b14*/ 	.word	0x00000003
        /*0b18*/ 	.word	0x00028c40
        /*0b1c*/ 	.short	0x010a
        /*0b1e*/ 	.byte	0x3f
	.zero		1


	//   ....[48]....
        /*0b20*/ 	.word	0x00010540
        /*0b24*/ 	.word	0x00000003
        /*0b28*/ 	.word	0x00028c60
        /*0b2c*/ 	.short	0x010a
        /*0b2e*/ 	.byte	0x3f
	.zero		1


	//   ....[49]....
        /*0b30*/ 	.word	0x000110f0
        /*0b34*/ 	.word	0x00000004
        /*0b38*/ 	.word	0x00028c40
        /*0b3c*/ 	.short	0x010a
        /*0b3e*/ 	.byte	0x3f
	.zero		1


	//   ....[50]....
        /*0b40*/ 	.word	0x00011340
        /*0b44*/ 	.word	0x00000004
        /*0b48*/ 	.word	0x00028c60
        /*0b4c*/ 	.short	0x010a
        /*0b4e*/ 	.byte	0x3f
	.zero		1


	//   ....[51]....
        /*0b50*/ 	.word	0x00011e80
        /*0b54*/ 	.word	0x00000004
        /*0b58*/ 	.word	0x00028c40
        /*0b5c*/ 	.short	0x010a
        /*0b5e*/ 	.byte	0x3f
	.zero		1


	//   ....[52]....
        /*0b60*/ 	.word	0x000120d0
        /*0b64*/ 	.word	0x00000004
        /*0b68*/ 	.word	0x00028c60
        /*0b6c*/ 	.short	0x010a
        /*0b6e*/ 	.byte	0x3f
	.zero		1


	//   ....[53]....
        /*0b70*/ 	.word	0x000139e0
        /*0b74*/ 	.word	0x00000000
        /*0b78*/ 	.word	0x00028c20
        /*0b7c*/ 	.short	0x010a
        /*0b7e*/ 	.byte	0x3f
	.zero		1


	//   ....[54]....
        /*0b80*/ 	.word	0x00013bd0
        /*0b84*/ 	.word	0x00000006
        /*0b88*/ 	.word	0x00000000
        /*0b8c*/ 	.short	0x010a
        /*0b8e*/ 	.byte	0x3f
	.zero		1


	//   ....[55]....
        /*0b90*/ 	.word	0x00013c00
        /*0b94*/ 	.word	0x00000007
        /*0b98*/ 	.word	0x00000000
        /*0b9c*/ 	.short	0x010a
        /*0b9e*/ 	.byte	0x3f
	.zero		1


	//   ....[56]....
        /*0ba0*/ 	.word	0x00013c60
        /*0ba4*/ 	.word	0x00000004
        /*0ba8*/ 	.word	0x00000000
        /*0bac*/ 	.short	0x010a
        /*0bae*/ 	.byte	0x3f
	.zero		1


	//   ....[57]....
        /*0bb0*/ 	.word	0x00013c90
        /*0bb4*/ 	.word	0x00000003
        /*0bb8*/ 	.word	0x00000000
        /*0bbc*/ 	.short	0x010a
        /*0bbe*/ 	.byte	0x3f
	.zero		1


	//   ....[58]....
        /*0bc0*/ 	.word	0x00013d00
        /*0bc4*/ 	.word	0x00000003
        /*0bc8*/ 	.word	0x00028c50
        /*0bcc*/ 	.short	0x010a
        /*0bce*/ 	.byte	0x3f
	.zero		1


	//   ....[59]....
        /*0bd0*/ 	.word	0x00013d60
        /*0bd4*/ 	.word	0x00000003
        /*0bd8*/ 	.word	0x00028c50
        /*0bdc*/ 	.short	0x010a
        /*0bde*/ 	.byte	0x3f
	.zero		1


	//   ....[60]....
        /*0be0*/ 	.word	0x00013dc0
        /*0be4*/ 	.word	0x00000003
        /*0be8*/ 	.word	0x00028c00
        /*0bec*/ 	.short	0x010a
        /*0bee*/ 	.byte	0x3f
	.zero		1


	//   ....[61]....
        /*0bf0*/ 	.word	0x00013e10
        /*0bf4*/ 	.word	0x00000007
        /*0bf8*/ 	.word	0x00028c30
        /*0bfc*/ 	.short	0x010a
        /*0bfe*/ 	.byte	0x3f
	.zero		1


	//   ....[62]....
        /*0c00*/ 	.word	0x00013e60
        /*0c04*/ 	.word	0x00000007
        /*0c08*/ 	.word	0x00028c50
        /*0c0c*/ 	.short	0x010a
        /*0c0e*/ 	.byte	0x3f
	.zero		1


	//   ....[63]....
        /*0c10*/ 	.word	0x00013ec0
        /*0c14*/ 	.word	0x00000000
        /*0c18*/ 	.word	0x00028c30
        /*0c1c*/ 	.short	0x010a
        /*0c1e*/ 	.byte	0x3f
	.zero		1


	//   ....[64]....
        /*0c20*/ 	.word	0x00013f10
        /*0c24*/ 	.word	0x00000009
        /*0c28*/ 	.word	0x00028c50
        /*0c2c*/ 	.short	0x010a
        /*0c2e*/ 	.byte	0x3f
	.zero		1


	//   ....[65]....
        /*0c30*/ 	.word	0x000140b0
        /*0c34*/ 	.word	0x00000000
        /*0c38*/ 	.word	0x00028c40
        /*0c3c*/ 	.short	0x010a
        /*0c3e*/ 	.byte	0x3f
	.zero		1


	//   ....[66]....
        /*0c40*/ 	.word	0x00014630
        /*0c44*/ 	.word	0x00000012
        /*0c48*/ 	.word	0x00028c20
        /*0c4c*/ 	.short	0x010a
        /*0c4e*/ 	.byte	0x3f
	.zero		1


	//   ....[67]....
        /*0c50*/ 	.word	0x00014680
        /*0c54*/ 	.word	0x00000000
        /*0c58*/ 	.word	0x00028c60
        /*0c5c*/ 	.short	0x010a
        /*0c5e*/ 	.byte	0x3f
	.zero		1


	//   ....[68]....
        /*0c60*/ 	.word	0x000146d0
        /*0c64*/ 	.word	0x00000003
        /*0c68*/ 	.word	0x00028c40
        /*0c6c*/ 	.short	0x010a
        /*0c6e*/ 	.byte	0x3f
	.zero		1


	//   ....[69]....
        /*0c70*/ 	.word	0x00014720
        /*0c74*/ 	.word	0x00000003
        /*0c78*/ 	.word	0x00028c60
        /*0c7c*/ 	.short	0x010a
        /*0c7e*/ 	.byte	0x3f
	.zero		1


	//   ....[70]....
        /*0c80*/ 	.word	0x00014770
        /*0c84*/ 	.word	0x00000004
        /*0c88*/ 	.word	0x00028c40
        /*0c8c*/ 	.short	0x010a
        /*0c8e*/ 	.byte	0x3f
	.zero		1


	//   ....[71]....
        /*0c90*/ 	.word	0x000147c0
        /*0c94*/ 	.word	0x00000004
        /*0c98*/ 	.word	0x00028c60
        /*0c9c*/ 	.short	0x010a
        /*0c9e*/ 	.byte	0x3f
	.zero		1


	//   ....[72]....
        /*0ca0*/ 	.word	0x00014810
        /*0ca4*/ 	.word	0x00000004
        /*0ca8*/ 	.word	0x00028c40
        /*0cac*/ 	.short	0x010a
        /*0cae*/ 	.byte	0x3f
	.zero		1


	//   ....[73]....
        /*0cb0*/ 	.word	0x00014860
        /*0cb4*/ 	.word	0x00000004
        /*0cb8*/ 	.word	0x00028c60
        /*0cbc*/ 	.short	0x010a
        /*0cbe*/ 	.byte	0x3f
	.zero		1


	//   ....[74]....
        /*0cc0*/ 	.word	0x000152e0
        /*0cc4*/ 	.word	0x00000000
        /*0cc8*/ 	.word	0x00028c20
        /*0ccc*/ 	.short	0x010a
        /*0cce*/ 	.byte	0x3f
	.zero		1


	//   ....[75]....
        /*0cd0*/ 	.word	0x00015480
        /*0cd4*/ 	.word	0x00000006
        /*0cd8*/ 	.word	0x00000000
        /*0cdc*/ 	.short	0x010a
        /*0cde*/ 	.byte	0x3f
	.zero		1


	//   ....[76]....
        /*0ce0*/ 	.word	0x000154d0
        /*0ce4*/ 	.word	0x00000007
        /*0ce8*/ 	.word	0x00000000
        /*0cec*/ 	.short	0x010a
        /*0cee*/ 	.byte	0x3f
	.zero		1


	//   ....[77]....
        /*0cf0*/ 	.word	0x00015520
        /*0cf4*/ 	.word	0x00000004
        /*0cf8*/ 	.word	0x00000000
        /*0cfc*/ 	.short	0x010a
        /*0cfe*/ 	.byte	0x3f
	.zero		1


	//----- nvinfo : EIATTR_NUM_MBARRIERS
	.align		4
.L_208:
        /*0d00*/ 	.byte	0x03, 0x38
        /*0d02*/ 	.short	0x0016


	//----- nvinfo : EIATTR_EXIT_INSTR_OFFSETS
	.align		4
        /*0d04*/ 	.byte	0x04, 0x1c
        /*0d06*/ 	.short	(.L_210 - .L_209)


	//   ....[0]....
.L_209:
        /*0d08*/ 	.word	0x00000a40


	//   ....[1]....
        /*0d0c*/ 	.word	0x0000cb50


	//   ....[2]....
        /*0d10*/ 	.word	0x00013ce0


	//----- nvinfo : EIATTR_MAX_THREADS
	.align		4
.L_210:
        /*0d14*/ 	.byte	0x04, 0x05
        /*0d16*/ 	.short	(.L_212 - .L_211)
.L_211:
        /*0d18*/ 	.word	0x00000180
        /*0d1c*/ 	.word	0x00000001
        /*0d20*/ 	.word	0x00000001


	//----- nvinfo : EIATTR_CRS_STACK_SIZE
	.align		4
.L_212:
        /*0d24*/ 	.byte	0x04, 0x1e
        /*0d26*/ 	.short	(.L_214 - .L_213)
.L_213:
        /*0d28*/ 	.word	0x00000000


	//----- nvinfo : EIATTR_CBANK_PARAM_SIZE
	.align		4
.L_214:
        /*0d2c*/ 	.byte	0x03, 0x19
        /*0d2e*/ 	.short	0x0af0


	//----- nvinfo : EIATTR_PARAM_CBANK
	.align		4
        /*0d30*/ 	.byte	0x04, 0x0a
        /*0d32*/ 	.short	(.L_216 - .L_215)
	.align		4
.L_215:
        /*0d34*/ 	.word	index@(.nv.constant0._ZN7cutlass13device_kernelIN5flash11enable_sm90INS1_16FlashAttnFwdSm90INS1_25CollectiveMainloopFwdSm90ILi2EN4cute5tupleIJNS5_1CILi1EEES8_S8_EEENS6_IJNS7_ILi64EEESA_SA_EEELi512ENS_10bfloat16_tEfNS_4arch4Sm90ELb0ELb0ELb1ELb1ELb0ELb0ELb0ELb0ELb0ELb1ELb1ELb0EEENS1_21CollectiveEpilogueFwdINS6_IJSA_NS7_ILi512EEESA_EEES9_SC_SE_Li256ELb1ELb1ELb1ELb0EEENS1_36VarlenDynamicPersistentTileSchedulerILi64ELi64ELi256ELi128ELb1ELb1ELb1ELb0ELb1ELb1EEEEEEEEEvNT_6ParamsE)
        /*0d38*/ 	.short	0x0210
        /*0d3a*/ 	.short	0x0af0


	//----- nvinfo : EIATTR_SW_WAR
	.align		4
.L_216:
        /*0d3c*/ 	.byte	0x04, 0x36
        /*0d3e*/ 	.short	(.L_218 - .L_217)
.L_217:
        /*0d40*/ 	.word	0x00000008
.L_218:


//--------------------- .nv.info._ZN7cutlass13device_kernelIN5flash11enable_sm90INS1_16FlashAttnFwdSm90INS1_25CollectiveMainloopFwdSm90ILi2EN4cute5tupleIJNS5_1CILi1EEES8_S8_EEENS6_IJNS7_ILi64EEESA_SA_EEELi512ENS_10bfloat16_tEfNS_4arch4Sm90ELb0ELb0ELb1ELb1ELb0ELb1ELb0ELb0ELb0ELb1ELb1ELb0EEENS1_21CollectiveEpilogueFwdINS6_IJSA_NS7_ILi512EEESA_EEES9_SC_SE_Li256ELb1ELb1ELb1ELb0EEENS1_36VarlenDynamicPersistentTileSchedulerILi64ELi64ELi256ELi128ELb1ELb1ELb1ELb0ELb1ELb1EEEEEEEEEvNT_6ParamsE --------------------------
	.section	.nv.info._ZN7cutlass13device_kernelIN5flash11enable_sm90INS1_16FlashAttnFwdSm90INS1_25CollectiveMainloopFwdSm90ILi2EN4cute5tupleIJNS5_1CILi1EEES8_S8_EEENS6_IJNS7_ILi64EEESA_SA_EEELi512ENS_10bfloat16_tEfNS_4arch4Sm90ELb0ELb0ELb1ELb1ELb0ELb1ELb0ELb0ELb0ELb1ELb1ELb0EEENS1_21CollectiveEpilogueFwdINS6_IJSA_NS7_ILi512EEESA_EEES9_SC_SE_Li256ELb1ELb1ELb1ELb0EEENS1_36VarlenDynamicPersistentTileSchedulerILi64ELi64ELi256ELi128ELb1ELb1ELb1ELb0ELb1ELb1EEEEEEEEEvNT_6ParamsE,"",@"SHT_CUDA_INFO"
	.sectionflags	@""
	.align	4


	//----- nvinfo : EIATTR_CUDA_API_VERSION
	.align		4
        /*0000*/ 	.byte	0x04, 0x37
        /*0002*/ 	.short	(.L_220 - .L_219)
.L_219:
        /*0004*/ 	.word	0x00000082


	//----- nvinfo : EIATTR_KPARAM_INFO
	.align		4
.L_220:
        /*0008*/ 	.byte	0x04, 0x17
        /*000a*/ 	.short	(.L_222 - .L_221)
.L_221:
        /*000c*/ 	.word	0x00000000
        /*0010*/ 	.short	0x0000
        /*0012*/ 	.short	0x0070
        /*0014*/ 	.byte	0x00, 0xf0, 0x01, 0x2a


	//----- nvinfo : EIATTR_SPARSE_MMA_MASK
	.align		4
.L_222:
        /*0018*/ 	.byte	0x03, 0x50
        /*001a*/ 	.short	0x0000


	//----- nvinfo : EIATTR_MAXREG_COUNT
	.align		4
        /*001c*/ 	.byte	0x03, 0x1b
        /*001e*/ 	.short	0x00a8


	//----- nvinfo : EIATTR_NUM_BARRIERS
	.align		4
        /*0020*/ 	.byte	0x02, 0x4c
        /*0022*/ 	.byte	0x10
	.zero		1


	//----- nvinfo : EIATTR_EXTERNS
	.align		4
        /*0024*/ 	.byte	0x04, 0x0f
        /*0026*/ 	.short	(.L_224 - .L_223)


	//   ....[0]....
	.align		4
.L_223:
        /*0028*/ 	.word	index@(__assertfail)


	//----- nvinfo : EIATTR_ANNOTATIONS
	.align		4
.L_224:
        /*002c*/ 	.byte	0x04, 0x55
        /*002e*/ 	.short	(.L_226 - .L_225)


	//   ....[0]....
.L_225:
        /* <DEDUP_REMOVED lines=89> */


	//----- nvinfo : EIATTR_MERCURY_ISA_VERSION
	.align		4
.L_226:
        /*05a8*/ 	.byte	0x03, 0x5f
        /*05aa*/ 	.short	0x0101


	//----- nvinfo : EIATTR_UNUSED_LOAD_BYTE_OFFSET
	.align		4
        /*05ac*/ 	.byte	0x04, 0x44
        /*05ae*/ 	.short	(.L_228 - .L_227)


	//   ....[0]....
.L_227:
        /*05b0*/ 	.word	0x00000a80
        /*05b4*/ 	.word	0x0000fff0


	//   ....[1]....
        /*05b8*/ 	.word	0x0000da50
        /*05bc*/ 	.word	0x0000fff0


	//----- nvinfo : EIATTR_INT_WARP_WIDE_INSTR_OFFSETS
	.align		4
.L_228:
        /*05c0*/ 	.byte	0x04, 0x31
        /*05c2*/ 	.short	(.L_230 - .L_229)


	//   ....[0]....
.L_229:
        /*05c4*/ 	.word	0x00000190


	//   ....[1]....
        /*05c8*/ 	.word	0x000001c0


	//   ....[2]....
        /*05cc*/ 	.word	0x00000290


	//   ....[3]....
        /*05d0*/ 	.word	0x00015830


	//   ....[4]....
        /*05d4*/ 	.word	0x000158c0


	//   ....[5]....
        /*05d8*/ 	.word	0x0001a1a0


	//   ....[6]....
        /*05dc*/ 	.word	0x0001a230


	//----- nvinfo : EIATTR_COOP_GROUP_MASK_REGIDS
	.align		4
.L_230:
        /*05e0*/ 	.byte	0x04, 0x29
        /*05e2*/ 	.short	(.L_232 - .L_231)


	//   ....[0]....
.L_231:
        /*05e4*/ 	.word	0xffffffff


	//   ....[1]....
        /*05e8*/ 	.word	0xffffffff


	//   ....[2]....
        /*05ec*/ 	.word	0xffffffff


	//   ....[3]....
        /*05f0*/ 	.word	0xffffffff


	//   ....[4]....
        /*05f4*/ 	.word	0xffffffff


	//   ....[5]....
        /*05f8*/ 	.word	0xffffffff


	//   ....[6]....
        /*05fc*/ 	.word	0xffffffff


	//   ....[7]....
        /*0600*/ 	.word	0xffffffff


	//   ....[8]....
        /*0604*/ 	.word	0xffffffff


	//   ....[9]....
        /*0608*/ 	.word	0xffffffff


	//   ....[10]....
        /*060c*/ 	.word	0xffffffff


	//   ....[11]....
        /*0610*/ 	.word	0xffffffff


	//   ....[12]....
        /*0614*/ 	.word	0xffffffff


	//   ....[13]....
        /*0618*/ 	.word	0xffffffff


	//   ....[14]....
        /*061c*/ 	.word	0xffffffff


	//   ....[15]....
        /*0620*/ 	.word	0xffffffff


	//   ....[16]....
        /*0624*/ 	.word	0xffffffff


	//   ....[17]....
        /*0628*/ 	.word	0xffffffff


	//   ....[18]....
        /*062c*/ 	.word	0xffffffff


	//   ....[19]....
        /*0630*/ 	.word	0xffffffff


	//   ....[20]....
        /*0634*/ 	.word	0xffffffff


	//   ....[21]....
        /*0638*/ 	.word	0xffffffff


	//   ....[22]....
        /*063c*/ 	.word	0xffffffff


	//   ....[23]....
        /*0640*/ 	.word	0xffffffff


	//   ....[24]....
        /*0644*/ 	.word	0xffffffff


	//   ....[25]....
        /*0648*/ 	.word	0xffffffff


	//   ....[26]....
        /*064c*/ 	.word	0xffffffff


	//   ....[27]....
        /*0650*/ 	.word	0xffffffff


	//   ....[28]....
        /*0654*/ 	.word	0xffffffff


	//   ....[29]....
        /*0658*/ 	.word	0xffffffff


	//   ....[30]....
        /*065c*/ 	.word	0xffffffff


	//   ....[31]....
        /*0660*/ 	.word	0xffffffff


	//   ....[32]....
        /*0664*/ 	.word	0xffffffff


	//   ....[33]....
        /*0668*/ 	.word	0xffffffff


	//   ....[34]....
        /*066c*/ 	.word	0xffffffff


	//   ....[35]....
        /*0670*/ 	.word	0xffffffff


	//   ....[36]....
        /*0674*/ 	.word	0xffffffff


	//   ....[37]....
        /*0678*/ 	.word	0xffffffff


	//   ....[38]....
        /*067c*/ 	.word	0xffffffff


	//   ....[39]....
        /*0680*/ 	.word	0xffffffff


	//   ....[40]....
        /*0684*/ 	.word	0xffffffff


	//   ....[41]....
        /*0688*/ 	.word	0xffffffff


	//   ....[42]....
        /*068c*/ 	.word	0xffffffff


	//   ....[43]....
        /*0690*/ 	.word	0xffffffff


	//   ....[44]....
        /*0694*/ 	.word	0xffffffff


	//   ....[45]....
        /*0698*/ 	.word	0xffffffff


	//   ....[46]....
        /*069c*/ 	.word	0xffffffff


	//   ....[47]....
        /*06a0*/ 	.word	0xffffffff


	//   ....[48]....
        /*06a4*/ 	.word	0xffffffff


	//   ....[49]....
        /*06a8*/ 	.word	0xffffffff


	//   ....[50]....
        /*06ac*/ 	.word	0xffffffff


	//   ....[51]....
        /*06b0*/ 	.word	0xffffffff


	//   ....[52]....
        /*06b4*/ 	.word	0xffffffff


	//   ....[53]....
        /*06b8*/ 	.word	0xffffffff


	//   ....[54]....
        /*06bc*/ 	.word	0xffffffff


	//   ....[55]....
        /*06c0*/ 	.word	0xffffffff


	//   ....[56]....
        /*06c4*/ 	.word	0xffffffff


	//   ....[57]....
        /*06c8*/ 	.word	0xffffffff


	//   ....[58]....
        /*06cc*/ 	.word	0xffffffff


	//   ....[59]....
        /*06d0*/ 	.word	0xffffffff


	//   ....[60]....
        /*06d4*/ 	.word	0xffffffff


	//   ....[61]....
        /*06d8*/ 	.word	0xffffffff


	//   ....[62]....
        /*06dc*/ 	.word	0xffffffff


	//   ....[63]....
        /*06e0*/ 	.word	0xffffffff


	//   ....[64]....
        /*06e4*/ 	.word	0xffffffff


	//   ....[65]....
        /*06e8*/ 	.word	0xffffffff


	//   ....[66]....
        /*06ec*/ 	.word	0xffffffff


	//   ....[67]....
        /*06f0*/ 	.word	0xffffffff


	//   ....[68]....
        /*06f4*/ 	.word	0xffffffff


	//   ....[69]....
        /*06f8*/ 	.word	0xffffffff


	//   ....[70]....
        /*06fc*/ 	.word	0xffffffff


	//   ....[71]....
        /*0700*/ 	.word	0xffffffff


	//   ....[72]....
        /*0704*/ 	.word	0xffffffff


	//   ....[73]....
        /*0708*/ 	.word	0xffffffff


	//   ....[74]....
        /*070c*/ 	.word	0xffffffff


	//   ....[75]....
        /*0710*/ 	.word	0xffffffff


	//   ....[76]....
        /*0714*/ 	.word	0xffffffff


	//   ....[77]....
        /*0718*/ 	.word	0xffffffff


	//   ....[78]....
        /*071c*/ 	.word	0xffffffff


	//   ....[79]....
        /*0720*/ 	.word	0xffffffff


	//   ....[80]....
        /*0724*/ 	.word	0xffffffff


	//   ....[81]....
        /*0728*/ 	.word	0xffffffff


	//   ....[82]....
        /*072c*/ 	.word	0xffffffff


	//   ....[83]....
        /*0730*/ 	.word	0xffffffff


	//   ....[84]....
        /*0734*/ 	.word	0xffffffff


	//   ....[85]....
        /*0738*/ 	.word	0xffffffff


	//   ....[86]....
        /*073c*/ 	.word	0xffffffff


	//   ....[87]....
        /*0740*/ 	.word	0xffffffff


	//   ....[88]....
        /*0744*/ 	.word	0xffffffff


	//   ....[89]....
        /*0748*/ 	.word	0xffffffff


	//   ....[90]....
        /*074c*/ 	.word	0xffffffff


	//   ....[91]....
        /*0750*/ 	.word	0xffffffff


	//   ....[92]....
        /*0754*/ 	.word	0xffffffff


	//   ....[93]....
        /*0758*/ 	.word	0xffffffff


	//   ....[94]....
        /*075c*/ 	.word	0x0500000f


	//   ....[95]....
        /*0760*/ 	.word	0x0500000f


	//   ....[96]....
        /*0764*/ 	.word	0x0500000f


	//   ....[97]....
        /*0768*/ 	.word	0x0500000f


	//   ....[98]....
        /*076c*/ 	.word	0x0500000f


	//   ....[99]....
        /*0770*/ 	.word	0x0500000f


	//   ....[100]....
        /*0774*/ 	.word	0x0500000f


	//   ....[101]....
        /*0778*/ 	.word	0x0500000f


	//   ....[102]....
        /*077c*/ 	.word	0x0500000f


	//   ....[103]....
        /*0780*/ 	.word	0x0500000f


	//   ....[104]....
        /*0784*/ 	.word	0x0500000f


	//   ....[105]....
        /*0788*/ 	.word	0x0500000f


	//   ....[106]....
        /*078c*/ 	.word	0x0500000f


	//   ....[107]....
        /*0790*/ 	.word	0x0500000f


	//   ....[108]....
        /*0794*/ 	.word	0x0500000f


	//   ....[109]....
        /*0798*/ 	.word	0x0500000f


	//   ....[110]....
        /*079c*/ 	.word	0x0500000f


	//   ....[111]....
        /*07a0*/ 	.word	0x0500000f


	//   ....[112]....
        /*07a4*/ 	.word	0x0500000f


	//   ....[113]....
        /*07a8*/ 	.word	0x0500000f


	//   ....[114]....
        /*07ac*/ 	.word	0x0500000f


	//   ....[115]....
        /*07b0*/ 	.word	0x0500000f


	//   ....[116]....
        /*07b4*/ 	.word	0x0500000f


	//   ....[117]....
        /*07b8*/ 	.word	0x0500000f


	//   ....[118]....
        /*07bc*/ 	.word	0x0500000f


	//   ....[119]....
        /*07c0*/ 	.word	0x0500000f


	//   ....[120]....
        /*07c4*/ 	.word	0x0500000f


	//   ....[121]....
        /*07c8*/ 	.word	0x0500000f


	//   ....[122]....
        /*07cc*/ 	.word	0x0500000f


	//   ....[123]....
        /*07d0*/ 	.word	0x0500000f


	//   ....[124]....
        /*07d4*/ 	.word	0x0500000f


	//   ....[125]....
        /*07d8*/ 	.word	0x0500000f


	//   ....[126]....
        /*07dc*/ 	.word	0x0500000f


	//   ....[127]....
        /*07e0*/ 	.word	0x0500000f


	//   ....[128]....
        /*07e4*/ 	.word	0x0500000f


	//   ....[129]....
        /*07e8*/ 	.word	0x0500000f


	//   ....[130]....
        /*07ec*/ 	.word	0x0500000f


	//----- nvinfo : EIATTR_COOP_GROUP_INSTR_OFFSETS
	.align		4
.L_232:
        /*07f0*/ 	.byte	0x04, 0x28
        /*07f2*/ 	.short	(.L_234 - .L_233)


	//   ....[0]....
.L_233:
        /*07f4*/ 	.word	0x00000060


	//   ....[1]....
        /*07f8*/ 	.word	0x00000180


	//   ....[2]....
        /*07fc*/ 	.word	0x00000250


	//   ....[3]....
        /*0800*/ 	.word	0x000003d0


	//   ....[4]....
        /*0804*/ 	.word	0x00000530


	//   ....[5]....
        /*0808*/ 	.word	0x00000650


	//   ....[6]....
        /*080c*/ 	.word	0x000007b0


	//   ....[7]....
        /*0810*/ 	.word	0x00005080


	//   ....[8]....
        /*0814*/ 	.word	0x00007200


	//   ....[9]....
        /*0818*/ 	.word	0x000077c0


	//   ....[10]....
        /*081c*/ 	.word	0x000077d0


	//   ....[11]....
        /*0820*/ 	.word	0x000077e0


	//   ....[12]....
        /*0824*/ 	.word	0x000077f0


	//   ....[13]....
        /*0828*/ 	.word	0x000087e0


	//   ....[14]....
        /*082c*/ 	.word	0x000087f0


	//   ....[15]....
        /*0830*/ 	.word	0x00008800


	//   ....[16]....
        /*0834*/ 	.word	0x00008810


	//   ....[17]....
        /*0838*/ 	.word	0x0000a3c0


	//   ....[18]....
        /*083c*/ 	.word	0x0000a4c0


	//   ....[19]....
        /*0840*/ 	.word	0x0000a5a0


	//   ....[20]....
        /*0844*/ 	.word	0x0000a6c0


	//   ....[21]....
        /*0848*/ 	.word	0x0000b0c0


	//   ....[22]....
        /*084c*/ 	.word	0x0000b8d0


	//   ....[23]....
        /*0850*/ 	.word	0x0000b930


	//   ....[24]....
        /*0854*/ 	.word	0x0000c190


	//   ....[25]....
        /*0858*/ 	.word	0x0000c1f0


	//   ....[26]....
        /*085c*/ 	.word	0x0000cf20


	//   ....[27]....
        /*0860*/ 	.word	0x0000cf70


	//   ....[28]....
        /*0864*/ 	.word	0x0000cfd0


	//   ....[29]....
        /*0868*/ 	.word	0x0000d060


	//   ....[30]....
        /*086c*/ 	.word	0x0000d220


	//   ....[31]....
        /*0870*/ 	.word	0x0000e760


	//   ....[32]....
        /*0874*/ 	.word	0x0000eb00


	//   ....[33]....
        /*0878*/ 	.word	0x0000eb10


	//   ....[34]....
        /*087c*/ 	.word	0x0000eb20


	//   ....[35]....
        /*0880*/ 	.word	0x0000eb30


	//   ....[36]....
        /*0884*/ 	.word	0x0000f7b0


	//   ....[37]....
        /*0888*/ 	.word	0x0000f7d0


	//   ....[38]....
        /*088c*/ 	.word	0x0000fa60


	//   ....[39]....
        /*0890*/ 	.word	0x0000fa80


	//   ....[40]....
        /*0894*/ 	.word	0x000102e0


	//   ....[41]....
        /*0898*/ 	.word	0x00010320


	//   ....[42]....
        /*089c*/ 	.word	0x00010b90


	//   ....[43]....
        /*08a0*/ 	.word	0x00010bb0


	//   ....[44]....
        /*08a4*/ 	.word	0x00011ea0


	//   ....[45]....
        /*08a8*/ 	.word	0x00011eb0


	//   ....[46]....
        /*08ac*/ 	.word	0x000120e0


	//   ....[47]....
        /*08b0*/ 	.word	0x00012100


	//   ....[48]....
        /*08b4*/ 	.word	0x000123b0


	//   ....[49]....
        /*08b8*/ 	.word	0x000125e0


	//   ....[50]....
        /*08bc*/ 	.word	0x00012610


	//   ....[51]....
        /*08c0*/ 	.word	0x00012640


	//   ....[52]....
        /*08c4*/ 	.word	0x00012670


	//   ....[53]....
        /*08c8*/ 	.word	0x000126a0


	//   ....[54]....
        /*08cc*/ 	.word	0x000126d0


	//   ....[55]....
        /*08d0*/ 	.word	0x00012870


	//   ....[56]....
        /*08d4*/ 	.word	0x000128a0


	//   ....[57]....
        /*08d8*/ 	.word	0x000128d0


	//   ....[58]....
        /*08dc*/ 	.word	0x00012900


	//   ....[59]....
        /*08e0*/ 	.word	0x00012930


	//   ....[60]....
        /*08e4*/ 	.word	0x00012960


	//   ....[61]....
        /*08e8*/ 	.word	0x000129f0


	//   ....[62]....
        /*08ec*/ 	.word	0x00012a20


	//   ....[63]....
        /*08f0*/ 	.word	0x00012a30


	//   ....[64]....
        /*08f4*/ 	.word	0x00012ae0


	//   ....[65]....
        /*08f8*/ 	.word	0x00013ae0


	//   ....[66]....
        /*08fc*/ 	.word	0x00015e10


	//   ....[67]....
        /*0900*/ 	.word	0x00016920


	//   ....[68]....
        /*0904*/ 	.word	0x00016930


	//   ....[69]....
        /*0908*/ 	.word	0x000169d0


	//   ....[70]....
        /*090c*/ 	.word	0x000169e0


	//   ....[71]....
        /*0910*/ 	.word	0x00016a60


	//   ....[72]....
        /*0914*/ 	.word	0x00016a70


	//   ....[73]....
        /*0918*/ 	.word	0x00016ac0


	//   ....[74]....
        /*091c*/ 	.word	0x00016ae0


	//   ....[75]....
        /*0920*/ 	.word	0x0001a4c0


	//   ....[76]....
        /*0924*/ 	.word	0x0001a540


	//   ....[77]....
        /*0928*/ 	.word	0x0001a570


	//   ....[78]....
        /*092c*/ 	.word	0x0001a580


	//   ....[79]....
        /*0930*/ 	.word	0x0001a5b0


	//   ....[80]....
        /*0934*/ 	.word	0x0001a5e0


	//   ....[81]....
        /*0938*/ 	.word	0x0001a610


	//   ....[82]....
        /*093c*/ 	.word	0x0001a640


	//   ....[83]....
        /*0940*/ 	.word	0x0001a810


	//   ....[84]....
        /*0944*/ 	.word	0x0001a840


	//   ....[85]....
        /*0948*/ 	.word	0x0001a870


	//   ....[86]....
        /*094c*/ 	.word	0x0001a8a0


	//   ....[87]....
        /*0950*/ 	.word	0x0001a8d0


	//   ....[88]....
        /*0954*/ 	.word	0x0001a900


	//   ....[89]....
        /*0958*/ 	.word	0x0001a9c0


	//   ....[90]....
        /*095c*/ 	.word	0x0001a9e0


	//   ....[91]....
        /*0960*/ 	.word	0x0001a9f0


	//   ....[92]....
        /*0964*/ 	.word	0x0001aa50


	//   ....[93]....
        /*0968*/ 	.word	0x0001b170


	//   ....[94]....
        /*096c*/ 	.word	0x0001b630


	//   ....[95]....
        /*0970*/ 	.word	0x0001b6c0


	//   ....[96]....
        /*0974*/ 	.word	0x0001b710


	//   ....[97]....
        /*0978*/ 	.word	0x0001b760


	//   ....[98]....
        /*097c*/ 	.word	0x0001b850


	//   ....[99]....
        /*0980*/ 	.word	0x0001b8e0


	//   ....[100]....
        /*0984*/ 	.word	0x0001b930


	//   ....[101]....
        /*0988*/ 	.word	0x0001b980


	//   ....[102]....
        /*098c*/ 	.word	0x0001bbf0


	//   ....[103]....
        /*0990*/ 	.word	0x0001bed0


	//   ....[104]....
        /*0994*/ 	.word	0x0001c0b0


	//   ....[105]....
        /*0998*/ 	.word	0x0001c100


	//   ....[106]....
        /*099c*/ 	.word	0x0001c160


	//   ....[107]....
        /*09a0*/ 	.word	0x0001c250


	//   ....[108]....
        /*09a4*/ 	.word	0x0001c2b0


	//   ....[109]....
        /*09a8*/ 	.word	0x0001c3a0


	//   ....[110]....
        /*09ac*/ 	.word	0x0001c400


	//   ....[111]....
        /*09b0*/ 	.word	0x0001c4d0


	//   ....[112]....
        /*09b4*/ 	.word	0x0001c800


	//   ....[113]....
        /*09b8*/ 	.word	0x0001c8a0


	//   ....[114]....
        /*09bc*/ 	.word	0x0001ca40


	//   ....[115]....
        /*09c0*/ 	.word	0x0001cac0


	//   ....[116]....
        /*09c4*/ 	.word	0x0001cb40


	//   ....[117]....
        /*09c8*/ 	.word	0x0001cbc0


	//   ....[118]....
        /*09cc*/ 	.word	0x0001cc40


	//   ....[119]....
        /*09d0*/ 	.word	0x0001ccd0


	//   ....[120]....
        /*09d4*/ 	.word	0x0001cd70


	//   ....[121]....
        /*09d8*/ 	.word	0x0001ce20


	//   ....[122]....
        /*09dc*/ 	.word	0x0001cea0


	//   ....[123]....
        /*09e0*/ 	.word	0x0001cf20


	//   ....[124]....
        /*09e4*/ 	.word	0x0001cfa0


	//   ....[125]....
        /*09e8*/ 	.word	0x0001d030


	//   ....[126]....
        /*09ec*/ 	.word	0x0001d0b0


	//   ....[127]....
        /*09f0*/ 	.word	0x0001d150


	//   ....[128]....
        /*09f4*/ 	.word	0x0001d1a0


	//   ....[129]....
        /*09f8*/ 	.word	0x0001d230


	//   ....[130]....
        /*09fc*/ 	.word	0x0001d360


	//----- nvinfo : EIATTR_REG_RECONFIG
	.align		4
.L_234:
        /*0a00*/ 	.byte	0x01, 0x54
	.zero		2


	//----- nvinfo : EIATTR_SYSCALL_OFFSETS
	.align		4
        /*0a04*/ 	.byte	0x04, 0x46
        /*0a06*/ 	.short	(.L_236 - .L_235)


	//   ....[0]....
.L_235:
        /*0a08*/ 	.word	0x00002010


	//   ....[1]....
        /*0a0c*/ 	.word	0x00002160


	//   ....[2]....
        /*0a10*/ 	.word	0x000073a0


	//   ....[3]....
        /*0a14*/ 	.word	0x00007720


	//   ....[4]....
        /*0a18*/ 	.word	0x00015a30


	//   ....[5]....
        /*0a1c*/ 	.word	0x00015b80


	//   ....[6]....
        /*0a20*/ 	.word	0x00015c80


	//   ....[7]....
        /*0a24*/ 	.word	0x00016540


	//----- nvinfo : EIATTR_MBARRIER_INSTR_OFFSETS
	.align		4
.L_236:
        /*0a28*/ 	.byte	0x04, 0x39
        /*0a2a*/ 	.short	(.L_238 - .L_237)


	//   ....[0]....
.L_237:
        /*0a2c*/ 	.word	0x000002b0
        /*0a30*/ 	.word	0x000000ff
        /*0a34*/ 	.word	0x00028c00
        /*0a38*/ 	.short	0x0100
        /*0a3a*/ 	.byte	0x08
	.zero		1


	//   ....[1]....
        /*0a3c*/ 	.word	0x000002d0
        /*0a40*/ 	.word	0x000000ff
        /*0a44*/ 	.word	0x00028c20
        /*0a48*/ 	.short	0x0100
        /*0a4a*/ 	.byte	0x08
	.zero		1


	//   ....[2]....
        /*0a4c*/ 	.word	0x00000380
        /*0a50*/ 	.word	0x000000ff
        /*0a54*/ 	.word	0x00028c30
        /*0a58*/ 	.short	0x0100
        /*0a5a*/ 	.byte	0x06
	.zero		1


	//   ....[3]....
        /*0a5c*/ 	.word	0x00000390
        /*0a60*/ 	.word	0x000000ff
        /*0a64*/ 	.word	0x00028c40
        /*0a68*/ 	.short	0x0100
        /*0a6a*/ 	.byte	0x06
	.zero		1


	//   ....[4]....
        /*0a6c*/ 	.word	0x000003a0
        /*0a70*/ 	.word	0x000000ff
        /*0a74*/ 	.word	0x00028c38
        /*0a78*/ 	.short	0x0100
        /*0a7a*/ 	.byte	0x06
	.zero		1


	//   ....[5]....
        /*0a7c*/ 	.word	0x000003b0
        /*0a80*/ 	.word	0x000000ff
        /*0a84*/ 	.word	0x00028c48
        /*0a88*/ 	.short	0x0100
        /*0a8a*/ 	.byte	0x06
	.zero		1


	//   ....[6]....
        /*0a8c*/ 	.word	0x000004e0
        /*0a90*/ 	.word	0x000000ff
        /*0a94*/ 	.word	0x00028c50
        /*0a98*/ 	.short	0x0100
        /*0a9a*/ 	.byte	0x08
	.zero		1


	//   ....[7]....
        /*0a9c*/ 	.word	0x000004f0
        /*0aa0*/ 	.word	0x000000ff
        /*0aa4*/ 	.word	0x00028c60
        /*0aa8*/ 	.short	0x0100
        /*0aaa*/ 	.byte	0x08
	.zero		1


	//   ....[8]....
        /*0aac*/ 	.word	0x00000500
        /*0ab0*/ 	.word	0x000000ff
        /*0ab4*/ 	.word	0x00028c58
        /*0ab8*/ 	.short	0x0100
        /*0aba*/ 	.byte	0x08
	.zero		1


	//   ....[9]....
        /*0abc*/ 	.word	0x00000510
        /*0ac0*/ 	.word	0x000000ff
        /*0ac4*/ 	.word	0x00028c68
        /*0ac8*/ 	.short	0x0100
        /*0aca*/ 	.byte	0x08
	.zero		1


	//   ....[10]....
        /*0acc*/ 	.word	0x00000600
        /*0ad0*/ 	.word	0x000000ff
        /*0ad4*/ 	.word	0x00028c70
        /*0ad8*/ 	.short	0x0100
        /*0ada*/ 	.byte	0x06
	.zero		1


	//   ....[11]....
        /*0adc*/ 	.word	0x00000610
        /*0ae0*/ 	.word	0x000000ff
        /*0ae4*/ 	.word	0x00028c80
        /*0ae8*/ 	.short	0x0100
        /*0aea*/ 	.byte	0x06
	.zero		1


	//   ....[12]....
        /*0aec*/ 	.word	0x00000620
        /*0af0*/ 	.word	0x000000ff
        /*0af4*/ 	.word	0x00028c78
        /*0af8*/ 	.short	0x0100
        /*0afa*/ 	.byte	0x06
	.zero		1


	//   ....[13]....
        /*0afc*/ 	.word	0x00000630
        /*0b00*/ 	.word	0x000000ff
        /*0b04*/ 	.word	0x00028c88
        /*0b08*/ 	.short	0x0100
        /*0b0a*/ 	.byte	0x06
	.zero		1


	//   ....[14]....
        /*0b0c*/ 	.word	0x00000760
        /*0b10*/ 	.word	0x000000ff
        /*0b14*/ 	.word	0x00028c90
        /*0b18*/ 	.short	0x0100
        /*0b1a*/ 	.byte	0x08
	.zero		1


	//   ....[15]....
        /*0b1c*/ 	.word	0x00000770
        /*0b20*/ 	.word	0x000000ff
        /*0b24*/ 	.word	0x00028ca0
        /*0b28*/ 	.short	0x0100
        /*0b2a*/ 	.byte	0x08
	.zero		1


	//   ....[16]....
        /*0b2c*/ 	.word	0x00000780
        /*0b30*/ 	.word	0x000000ff
        /*0b34*/ 	.word	0x00028c98
        /*0b38*/ 	.short	0x0100
        /*0b3a*/ 	.byte	0x08
	.zero		1


	//   ....[17]....
        /*0b3c*/ 	.word	0x00000790
        /*0b40*/ 	.word	0x000000ff
        /*0b44*/ 	.word	0x00028ca8
        /*0b48*/ 	.short	0x0100
        /*0b4a*/ 	.byte	0x08
	.zero		1


	//   ....[18]....
        /*0b4c*/ 	.word	0x000008c0
        /*0b50*/ 	.word	0x000000ff
        /*0b54*/ 	.word	0x00028cb0
        /*0b58*/ 	.short	0x0100
        /*0b5a*/ 	.byte	0x08
	.zero		1


	//   ....[19]....
        /*0b5c*/ 	.word	0x000008d0
        /*0b60*/ 	.word	0x000000ff
        /*0b64*/ 	.word	0x00028cc0
        /*0b68*/ 	.short	0x0100
        /*0b6a*/ 	.byte	0x08
	.zero		1


	//   ....[20]....
        /*0b6c*/ 	.word	0x000008e0
        /*0b70*/ 	.word	0x000000ff
        /*0b74*/ 	.word	0x00028cb8
        /*0b78*/ 	.short	0x0100
        /*0b7a*/ 	.byte	0x08
	.zero		1


	//   ....[21]....
        /*0b7c*/ 	.word	0x000008f0
        /*0b80*/ 	.word	0x000000ff
        /*0b84*/ 	.word	0x00028cc8
        /*0b88*/ 	.short	0x0100
        /*0b8a*/ 	.byte	0x08
	.zero		1


	//   ....[22]....
        /*0b8c*/ 	.word	0x00002d10
        /*0b90*/ 	.word	0x00000049
        /*0b94*/ 	.word	0x00028c90
        /*0b98*/ 	.short	0x010a
        /*0b9a*/ 	.byte	0x3f
	.zero		1


	//   ....[23]....
        /*0b9c*/ 	.word	0x00003750
        /*0ba0*/ 	.word	0x00000049
        /*0ba4*/ 	.word	0x00028c90
        /*0ba8*/ 	.short	0x010a
        /*0baa*/ 	.byte	0x3f
	.zero		1


	//   ....[24]....
        /*0bac*/ 	.word	0x00004060
        /*0bb0*/ 	.word	0x00000049
        /*0bb4*/ 	.word	0x00028c90
        /*0bb8*/ 	.short	0x010a
        /*0bba*/ 	.byte	0x3f
	.zero		1


	//   ....[25]....
        /*0bbc*/ 	.word	0x00004260
        /*0bc0*/ 	.word	0x00000004
        /*0bc4*/ 	.word	0x00000000
        /*0bc8*/ 	.short	0x0101
        /*0bca*/ 	.byte	0x3f
	.zero		1


	//   ....[26]....
        /*0bcc*/ 	.word	0x000042a0
        /*0bd0*/ 	.word	0x00000049
        /*0bd4*/ 	.word	0x00028cb0
        /*0bd8*/ 	.short	0x010a
        /*0bda*/ 	.byte	0x3f
	.zero		1


	//   ....[27]....
        /*0bdc*/ 	.word	0x000048d0
        /*0be0*/ 	.word	0x00000049
        /*0be4*/ 	.word	0x00000000
        /*0be8*/ 	.short	0x0101
        /*0bea*/ 	.byte	0x3f
	.zero		1


	//   ....[28]....
        /*0bec*/ 	.word	0x00005170
        /*0bf0*/ 	.word	0x00000005
        /*0bf4*/ 	.word	0x00028c50
        /*0bf8*/ 	.short	0x010a
        /*0bfa*/ 	.byte	0x3f
	.zero		1


	//   ....[29]....
        /*0bfc*/ 	.word	0x00005530
        /*0c00*/ 	.word	0x00000005
        /*0c04*/ 	.word	0x00000000
        /*0c08*/ 	.short	0x0101
        /*0c0a*/ 	.byte	0x3f
	.zero		1


	//   ....[30]....
        /*0c0c*/ 	.word	0x00005ea0
        /*0c10*/ 	.word	0x00000004
        /*0c14*/ 	.word	0x00028c50
        /*0c18*/ 	.short	0x010a
        /*0c1a*/ 	.byte	0x3f
	.zero		1


	//   ....[31]....
        /*0c1c*/ 	.word	0x00005ef0
        /*0c20*/ 	.word	0x00000004
        /*0c24*/ 	.word	0x00028c50
        /*0c28*/ 	.short	0x010a
        /*0c2a*/ 	.byte	0x3f
	.zero		1


	//   ....[32]....
        /*0c2c*/ 	.word	0x00006240
        /*0c30*/ 	.word	0x00000004
        /*0c34*/ 	.word	0x00000000
        /*0c38*/ 	.short	0x0101
        /*0c3a*/ 	.byte	0x3f
	.zero		1


	//   ....[33]....
        /*0c3c*/ 	.word	0x00007430
        /*0c40*/ 	.word	0x00000002
        /*0c44*/ 	.word	0x00028c00
        /*0c48*/ 	.short	0x010a
        /*0c4a*/ 	.byte	0x3f
	.zero		1


	//   ....[34]....
        /*0c4c*/ 	.word	0x00007480
        /*0c50*/ 	.word	0x00000002
        /*0c54*/ 	.word	0x00028c00
        /*0c58*/ 	.short	0x010a
        /*0c5a*/ 	.byte	0x3f
	.zero		1


	//   ....[35]....
        /*0c5c*/ 	.word	0x00007a80
        /*0c60*/ 	.word	0x00000002
        /*0c64*/ 	.word	0x00028c00
        /*0c68*/ 	.short	0x010a
        /*0c6a*/ 	.byte	0x3f
	.zero		1


	//   ....[36]....
        /*0c6c*/ 	.word	0x000089c0
        /*0c70*/ 	.word	0x00000002
        /*0c74*/ 	.word	0x00028c00
        /*0c78*/ 	.short	0x010a
        /*0c7a*/ 	.byte	0x3f
	.zero		1


	//   ....[37]....
        /*0c7c*/ 	.word	0x00009800
        /*0c80*/ 	.word	0x0000000c
        /*0c84*/ 	.word	0x00028c30
        /*0c88*/ 	.short	0x010a
        /*0c8a*/ 	.byte	0x3f
	.zero		1


	//   ....[38]....
        /*0c8c*/ 	.word	0x000098b0
        /*0c90*/ 	.word	0x0000000c
        /*0c94*/ 	.word	0x00028c30
        /*0c98*/ 	.short	0x010a
        /*0c9a*/ 	.byte	0x3f
	.zero		1


	//   ....[39]....
        /*0c9c*/ 	.word	0x0000a9c0
        /*0ca0*/ 	.word	0x00000003
        /*0ca4*/ 	.word	0x00000000
        /*0ca8*/ 	.short	0x0101
        /*0caa*/ 	.byte	0x3f
	.zero		1


	//   ....[40]....
        /*0cac*/ 	.word	0x0000ad70
        /*0cb0*/ 	.word	0x0000000c
        /*0cb4*/ 	.word	0x00028c50
        /*0cb8*/ 	.short	0x010a
        /*0cba*/ 	.byte	0x3f
	.zero		1


	//   ....[41]....
        /*0cbc*/ 	.word	0x0000ae10
        /*0cc0*/ 	.word	0x0000000c
        /*0cc4*/ 	.word	0x00028c50
        /*0cc8*/ 	.short	0x010a
        /*0cca*/ 	.byte	0x3f
	.zero		1


	//   ....[42]....
        /*0ccc*/ 	.word	0x0000b0e0
        /*0cd0*/ 	.word	0x0000000c
        /*0cd4*/ 	.word	0x00000000
        /*0cd8*/ 	.short	0x0101
        /*0cda*/ 	.byte	0x3f
	.zero		1


	//   ....[43]....
        /*0cdc*/ 	.word	0x0000b200
        /*0ce0*/ 	.word	0x000000da
        /*0ce4*/ 	.word	0x00028c30
        /*0ce8*/ 	.short	0x010a
        /*0cea*/ 	.byte	0x3f
	.zero		1


	//   ....[44]....
        /*0cec*/ 	.word	0x0000b2b0
        /*0cf0*/ 	.word	0x000000da
        /*0cf4*/ 	.word	0x00028c30
        /*0cf8*/ 	.short	0x010a
        /*0cfa*/ 	.byte	0x3f
	.zero		1


	//   ....[45]....
        /*0cfc*/ 	.word	0x0000bca0
        /*0d00*/ 	.word	0x000000a7
        /*0d04*/ 	.word	0x00000000
        /*0d08*/ 	.short	0x0101
        /*0d0a*/ 	.byte	0x3f
	.zero		1


	//   ....[46]....
        /*0d0c*/ 	.word	0x0000cc00
        /*0d10*/ 	.word	0x000000da
        /*0d14*/ 	.word	0x00028c50
        /*0d18*/ 	.short	0x010a
        /*0d1a*/ 	.byte	0x3f
	.zero		1


	//   ....[47]....
        /*0d1c*/ 	.word	0x0000cc50
        /*0d20*/ 	.word	0x000000da
        /*0d24*/ 	.word	0x00028c50
        /*0d28*/ 	.short	0x010a
        /*0d2a*/ 	.byte	0x3f
	.zero		1


	//   ....[48]....
        /*0d2c*/ 	.word	0x0000cf40
        /*0d30*/ 	.word	0x000000da
        /*0d34*/ 	.word	0x00000000
        /*0d38*/ 	.short	0x0101
        /*0d3a*/ 	.byte	0x3f
	.zero		1


	//   ....[49]....
        /*0d3c*/ 	.word	0x0000f780
        /*0d40*/ 	.word	0x00000004
        /*0d44*/ 	.word	0x00000000
        /*0d48*/ 	.short	0x0101
        /*0d4a*/ 	.byte	0x3f
	.zero		1


	//   ....[50]....
        /*0d4c*/ 	.word	0x00010340
        /*0d50*/ 	.word	0x00000004
        /*0d54*/ 	.word	0x00000000
        /*0d58*/ 	.short	0x0101
        /*0d5a*/ 	.byte	0x3f
	.zero		1


	//   ....[51]....
        /*0d5c*/ 	.word	0x00013bc0
        /*0d60*/ 	.word	0x00000012
        /*0d64*/ 	.word	0x00028c20
        /*0d68*/ 	.short	0x010a
        /*0d6a*/ 	.byte	0x3f
	.zero		1


	//   ....[52]....
        /*0d6c*/ 	.word	0x00013c90
        /*0d70*/ 	.word	0x00000005
        /*0d74*/ 	.word	0x00028ca0
        /*0d78*/ 	.short	0x010a
        /*0d7a*/ 	.byte	0x3f
	.zero		1


	//   ....[53]....
        /*0d7c*/ 	.word	0x00013ed0
        /*0d80*/ 	.word	0x00000005
        /*0d84*/ 	.word	0x00028cc0
        /*0d88*/ 	.short	0x010a
        /*0d8a*/ 	.byte	0x3f
	.zero		1


	//   ....[54]....
        /*0d8c*/ 	.word	0x00014930
        /*0d90*/ 	.word	0x00000005
        /*0d94*/ 	.word	0x00028ca0
        /*0d98*/ 	.short	0x010a
        /*0d9a*/ 	.byte	0x3f
	.zero		1


	//   ....[55]....
        /*0d9c*/ 	.word	0x00014b60
        /*0da0*/ 	.word	0x00000005
        /*0da4*/ 	.word	0x00028cc0
        /*0da8*/ 	.short	0x010a
        /*0daa*/ 	.byte	0x3f
	.zero		1


	//   ....[56]....
        /*0dac*/ 	.word	0x00016080
        /*0db0*/ 	.word	0x00000000
        /*0db4*/ 	.word	0x00028c40
        /*0db8*/ 	.short	0x010a
        /*0dba*/ 	.byte	0x3f
	.zero		1


	//   ....[57]....
        /*0dbc*/ 	.word	0x00016b80
        /*0dc0*/ 	.word	0x00000012
        /*0dc4*/ 	.word	0x00028c00
        /*0dc8*/ 	.short	0x0107
        /*0dca*/ 	.byte	0x3f
	.zero		1


	//   ....[58]....
        /*0dcc*/ 	.word	0x00016c70
        /*0dd0*/ 	.word	0x00000012
        /*0dd4*/ 	.word	0x00028c00
        /*0dd8*/ 	.short	0x0101
        /*0dda*/ 	.byte	0x3f
	.zero		1


	//   ....[59]....
        /*0ddc*/ 	.word	0x00016c90
        /*0de0*/ 	.word	0x00000012
        /*0de4*/ 	.word	0x00028c20
        /*0de8*/ 	.short	0x010a
        /*0dea*/ 	.byte	0x3f
	.zero		1


	//   ....[60]....
        /*0dec*/ 	.word	0x00016d70
        /*0df0*/ 	.word	0x00000000
        /*0df4*/ 	.word	0x00028c60
        /*0df8*/ 	.short	0x010a
        /*0dfa*/ 	.byte	0x3f
	.zero		1


	//   ....[61]....
        /*0dfc*/ 	.word	0x000179e0
        /*0e00*/ 	.word	0x00000002
        /*0e04*/ 	.word	0x00028c40
        /*0e08*/ 	.short	0x010a
        /*0e0a*/ 	.byte	0x3f
	.zero		1


	//   ....[62]....
        /*0e0c*/ 	.word	0x00017c30
        /*0e10*/ 	.word	0x00000002
        /*0e14*/ 	.word	0x00028c60
        /*0e18*/ 	.short	0x010a
        /*0e1a*/ 	.byte	0x3f
	.zero		1


	//   ....[63]....
        /*0e1c*/ 	.word	0x000187e0
        /*0e20*/ 	.word	0x00000002
        /*0e24*/ 	.word	0x00028c40
        /*0e28*/ 	.short	0x010a
        /*0e2a*/ 	.byte	0x3f
	.zero		1


	//   ....[64]....
        /*0e2c*/ 	.word	0x00018a30
        /*0e30*/ 	.word	0x00000002
        /*0e34*/ 	.word	0x00028c60
        /*0e38*/ 	.short	0x010a
        /*0e3a*/ 	.byte	0x3f
	.zero		1


	//   ....[65]....
        /*0e3c*/ 	.word	0x00019570
        /*0e40*/ 	.word	0x00000003
        /*0e44*/ 	.word	0x00028c40
        /*0e48*/ 	.short	0x010a
        /*0e4a*/ 	.byte	0x3f
	.zero		1


	//   ....[66]....
        /*0e4c*/ 	.word	0x000197c0
        /*0e50*/ 	.word	0x00000003
        /*0e54*/ 	.word	0x00028c60
        /*0e58*/ 	.short	0x010a
        /*0e5a*/ 	.byte	0x3f
	.zero		1


	//   ....[67]....
        /*0e5c*/ 	.word	0x0001b0f0
        /*0e60*/ 	.word	0x00000000
        /*0e64*/ 	.word	0x00028c20
        /*0e68*/ 	.short	0x010a
        /*0e6a*/ 	.byte	0x3f
	.zero		1


	//   ....[68]....
        /*0e6c*/ 	.word	0x0001b2d0
        /*0e70*/ 	.word	0x00000006
        /*0e74*/ 	.word	0x00000000
        /*0e78*/ 	.short	0x010a
        /*0e7a*/ 	.byte	0x3f
	.zero		1


	//   ....[69]....
        /*0e7c*/ 	.word	0x0001b300
        /*0e80*/ 	.word	0x00000007
        /*0e84*/ 	.word	0x00000000
        /*0e88*/ 	.short	0x010a
        /*0e8a*/ 	.byte	0x3f
	.zero		1


	//   ....[70]....
        /*0e8c*/ 	.word	0x0001b360
        /*0e90*/ 	.word	0x00000004
        /*0e94*/ 	.word	0x00000000
        /*0e98*/ 	.short	0x010a
        /*0e9a*/ 	.byte	0x3f
	.zero		1


	//   ....[71]....
        /*0e9c*/ 	.word	0x0001b390
        /*0ea0*/ 	.word	0x00000003
        /*0ea4*/ 	.word	0x00000000
        /*0ea8*/ 	.short	0x010a
        /*0eaa*/ 	.byte	0x3f
	.zero		1


	//   ....[72]....
        /*0eac*/ 	.word	0x0001b3f0
        /*0eb0*/ 	.word	0x00000049
        /*0eb4*/ 	.word	0x00028c90
        /*0eb8*/ 	.short	0x010a
        /*0eba*/ 	.byte	0x3f
	.zero		1


	//   ....[73]....
        /*0ebc*/ 	.word	0x0001b440
        /*0ec0*/ 	.word	0x00000049
        /*0ec4*/ 	.word	0x00028c90
        /*0ec8*/ 	.short	0x010a
        /*0eca*/ 	.byte	0x3f
	.zero		1


	//   ....[74]....
        /*0ecc*/ 	.word	0x0001b490
        /*0ed0*/ 	.word	0x00000049
        /*0ed4*/ 	.word	0x00028c90
        /*0ed8*/ 	.short	0x010a
        /*0eda*/ 	.byte	0x3f
	.zero		1


	//   ....[75]....
        /*0edc*/ 	.word	0x0001b4e0
        /*0ee0*/ 	.word	0x00000049
        /*0ee4*/ 	.word	0x00028cb0
        /*0ee8*/ 	.short	0x010a
        /*0eea*/ 	.byte	0x3f
	.zero		1


	//   ....[76]....
        /*0eec*/ 	.word	0x0001b530
        /*0ef0*/ 	.word	0x00000005
        /*0ef4*/ 	.word	0x00028c50
        /*0ef8*/ 	.short	0x010a
        /*0efa*/ 	.byte	0x3f
	.zero		1


	//   ....[77]....
        /*0efc*/ 	.word	0x0001b580
        /*0f00*/ 	.word	0x00000004
        /*0f04*/ 	.word	0x00028c50
        /*0f08*/ 	.short	0x010a
        /*0f0a*/ 	.byte	0x3f
	.zero		1


	//   ....[78]....
        /*0f0c*/ 	.word	0x0001b7a0
        /*0f10*/ 	.word	0x00000002
        /*0f14*/ 	.word	0x00028c00
        /*0f18*/ 	.short	0x010a
        /*0f1a*/ 	.byte	0x3f
	.zero		1


	//   ....[79]....
        /*0f1c*/ 	.word	0x0001b9d0
        /*0f20*/ 	.word	0x00000002
        /*0f24*/ 	.word	0x00028c00
        /*0f28*/ 	.short	0x010a
        /*0f2a*/ 	.byte	0x3f
	.zero		1


	//   ....[80]....
        /*0f2c*/ 	.word	0x0001ba20
        /*0f30*/ 	.word	0x0000000c
        /*0f34*/ 	.word	0x00028c30
        /*0f38*/ 	.short	0x010a
        /*0f3a*/ 	.byte	0x3f
	.zero		1


	//   ....[81]....
        /*0f3c*/ 	.word	0x0001ba70
        /*0f40*/ 	.word	0x0000000c
        /*0f44*/ 	.word	0x00028c50
        /*0f48*/ 	.short	0x010a
        /*0f4a*/ 	.byte	0x3f
	.zero		1


	//   ....[82]....
        /*0f4c*/ 	.word	0x0001bac0
        /*0f50*/ 	.word	0x000000da
        /*0f54*/ 	.word	0x00028c30
        /*0f58*/ 	.short	0x010a
        /*0f5a*/ 	.byte	0x3f
	.zero		1


	//   ....[83]....
        /*0f5c*/ 	.word	0x0001bb10
        /*0f60*/ 	.word	0x000000da
        /*0f64*/ 	.word	0x00028c50
        /*0f68*/ 	.short	0x010a
        /*0f6a*/ 	.byte	0x3f
	.zero		1


	//   ....[84]....
        /*0f6c*/ 	.word	0x0001bcb0
        /*0f70*/ 	.word	0x00000012
        /*0f74*/ 	.word	0x00028c20
        /*0f78*/ 	.short	0x010a
        /*0f7a*/ 	.byte	0x3f
	.zero		1


	//   ....[85]....
        /*0f7c*/ 	.word	0x0001bd00
        /*0f80*/ 	.word	0x00000005
        /*0f84*/ 	.word	0x00028ca0
        /*0f88*/ 	.short	0x010a
        /*0f8a*/ 	.byte	0x3f
	.zero		1


	//   ....[86]....
        /*0f8c*/ 	.word	0x0001bd50
        /*0f90*/ 	.word	0x00000005
        /*0f94*/ 	.word	0x00028cc0
        /*0f98*/ 	.short	0x010a
        /*0f9a*/ 	.byte	0x3f
	.zero		1


	//   ....[87]....
        /*0f9c*/ 	.word	0x0001bda0
        /*0fa0*/ 	.word	0x00000005
        /*0fa4*/ 	.word	0x00028ca0
        /*0fa8*/ 	.short	0x010a
        /*0faa*/ 	.byte	0x3f
	.zero		1


	//   ....[88]....
        /*0fac*/ 	.word	0x0001bdf0
        /*0fb0*/ 	.word	0x00000005
        /*0fb4*/ 	.word	0x00028cc0
        /*0fb8*/ 	.short	0x010a
        /*0fba*/ 	.byte	0x3f
	.zero		1


	//   ....[89]....
        /*0fbc*/ 	.word	0x0001bf90
        /*0fc0*/ 	.word	0x00000000
        /*0fc4*/ 	.word	0x00028c40
        /*0fc8*/ 	.short	0x010a
        /*0fca*/ 	.byte	0x3f
	.zero		1


	//   ....[90]....
        /*0fcc*/ 	.word	0x0001c510
        /*0fd0*/ 	.word	0x00000012
        /*0fd4*/ 	.word	0x00028c20
        /*0fd8*/ 	.short	0x010a
        /*0fda*/ 	.byte	0x3f
	.zero		1


	//   ....[91]....
        /*0fdc*/ 	.word	0x0001c560
        /*0fe0*/ 	.word	0x00000000
        /*0fe4*/ 	.word	0x00028c60
        /*0fe8*/ 	.short	0x010a
        /*0fea*/ 	.byte	0x3f
	.zero		1


	//   ....[92]....
        /*0fec*/ 	.word	0x0001c5b0
        /*0ff0*/ 	.word	0x00000002
        /*0ff4*/ 	.word	0x00028c40
        /*0ff8*/ 	.short	0x010a
        /*0ffa*/ 	.byte	0x3f
	.zero		1


	//   ....[93]....
        /*0ffc*/ 	.word	0x0001c600
        /*1000*/ 	.word	0x00000002
        /*1004*/ 	.word	0x00028c60
        /*1008*/ 	.short	0x010a
        /*100a*/ 	.byte	0x3f
	.zero		1


	//   ....[94]....
        /*100c*/ 	.word	0x0001c650
        /*1010*/ 	.word	0x00000002
        /*1014*/ 	.word	0x00028c40
        /*1018*/ 	.short	0x010a
        /*101a*/ 	.byte	0x3f
	.zero		1


	//   ....[95]....
        /*101c*/ 	.word	0x0001c6a0
        /*1020*/ 	.word	0x00000002
        /*1024*/ 	.word	0x00028c60
        /*1028*/ 	.short	0x010a
        /*102a*/ 	.byte	0x3f
	.zero		1


	//   ....[96]....
        /*102c*/ 	.word	0x0001c6f0
        /*1030*/ 	.word	0x00000003
        /*1034*/ 	.word	0x00028c40
        /*1038*/ 	.short	0x010a
        /*103a*/ 	.byte	0x3f
	.zero		1


	//   ....[97]....
        /*103c*/ 	.word	0x0001c740
        /*1040*/ 	.word	0x00000003
        /*1044*/ 	.word	0x00028c60
        /*1048*/ 	.short	0x010a
        /*104a*/ 	.byte	0x3f
	.zero		1


	//   ....[98]....
        /*104c*/ 	.word	0x0001d280
        /*1050*/ 	.word	0x00000000
        /*1054*/ 	.word	0x00028c20
        /*1058*/ 	.short	0x010a
        /*105a*/ 	.byte	0x3f
	.zero		1


	//   ....[99]....
        /*105c*/ 	.word	0x0001d420
        /*1060*/ 	.word	0x00000006
        /*1064*/ 	.word	0x00000000
        /*1068*/ 	.short	0x010a
        /*106a*/ 	.byte	0x3f
	.zero		1


	//   ....[100]....
        /*106c*/ 	.word	0x0001d470
        /*1070*/ 	.word	0x00000007
        /*1074*/ 	.word	0x00000000
        /*1078*/ 	.short	0x010a
        /*107a*/ 	.byte	0x3f
	.zero		1


	//   ....[101]....
        /*107c*/ 	.word	0x0001d4c0
        /*1080*/ 	.word	0x00000004
        /*1084*/ 	.word	0x00000000
        /*1088*/ 	.short	0x010a
        /*108a*/ 	.byte	0x3f
	.zero		1


	//----- nvinfo : EIATTR_NUM_MBARRIERS
	.align		4
.L_238:
        /*108c*/ 	.byte	0x03, 0x38
        /*108e*/ 	.short	0x0016


	//----- nvinfo : EIATTR_EXIT_INSTR_OFFSETS
	.align		4
        /*1090*/ 	.byte	0x04, 0x1c
        /*1092*/ 	.short	(.L_240 - .L_239)


	//   ....[0]....
.L_239:
        /*1094*/ 	.word	0x0001b3e0


	//----- nvinfo : EIATTR_MAX_THREADS
	.align		4
.L_240:
        /*1098*/ 	.byte	0x04, 0x05
        /*109a*/ 	.short	(.L_242 - .L_241)
.L_241:
        /*109c*/ 	.word	0x00000180
        /*10a0*/ 	.word	0x00000001
        /*10a4*/ 	.word	0x00000001


	//----- nvinfo : EIATTR_CRS_STACK_SIZE
	.align		4
.L_242:
        /*10a8*/ 	.byte	0x04, 0x1e
        /*10aa*/ 	.short	(.L_244 - .L_243)
.L_243:
        /*10ac*/ 	.word	0x00000000


	//----- nvinfo : EIATTR_CBANK_PARAM_SIZE
	.align		4
.L_244:
        /*10b0*/ 	.byte	0x03, 0x19
        /*10b2*/ 	.short	0x0af0


	//----- nvinfo : EIATTR_PARAM_CBANK
	.align		4
        /*10b4*/ 	.byte	0x04, 0x0a
        /*10b6*/ 	.short	(.L_246 - .L_245)
	.align		4
.L_245:
        /*10b8*/ 	.word	index@(.nv.constant0._ZN7cutlass13device_kernelIN5flash11enable_sm90INS1_16FlashAttnFwdSm90INS1_25CollectiveMainloopFwdSm90ILi2EN4cute5tupleIJNS5_1CILi1EEES8_S8_EEENS6_IJNS7_ILi64EEESA_SA_EEELi512ENS_10bfloat16_tEfNS_4arch4Sm90ELb0ELb0ELb1ELb1ELb0ELb1ELb0ELb0ELb0ELb1ELb1ELb0EEENS1_21CollectiveEpilogueFwdINS6_IJSA_NS7_ILi512EEESA_EEES9_SC_SE_Li256ELb1ELb1ELb1ELb0EEENS1_36VarlenDynamicPersistentTileSchedulerILi64ELi64ELi256ELi128ELb1ELb1ELb1ELb0ELb1ELb1EEEEEEEEEvNT_6ParamsE)
        /*10bc*/ 	.short	0x0210
        /*10be*/ 	.short	0x0af0


	//----- nvinfo : EIATTR_SW_WAR
	.align		4
.L_246:
        /*10c0*/ 	.byte	0x04, 0x36
        /*10c2*/ 	.short	(.L_248 - .L_247)
.L_247:
        /*10c4*/ 	.word	0x00000008
.L_248:


//--------------------- .nv.info._ZN7cutlass13device_kernelIN5flash11enable_sm90INS1_16FlashAttnFwdSm90INS1_25CollectiveMainloopFwdSm90ILi2EN4cute5tupleIJNS5_1CILi1EEES8_S8_EEENS6_IJNS7_ILi64EEESA_SA_EEELi512ENS_10bfloat16_tEfNS_4arch4Sm90ELb0ELb0ELb1ELb1ELb0ELb0ELb1ELb0ELb0ELb1ELb1ELb0EEENS1_21CollectiveEpilogueFwdINS6_IJSA_NS7_ILi512EEESA_EEES9_SC_SE_Li256ELb1ELb1ELb1ELb0EEENS1_36VarlenDynamicPersistentTileSchedulerILi64ELi64ELi256ELi128ELb1ELb1ELb1ELb0ELb1ELb1EEEEEEEEEvNT_6ParamsE --------------------------
	.section	.nv.info._ZN7cutlass13device_kernelIN5flash11enable_sm90INS1_16FlashAttnFwdSm90INS1_25CollectiveMainloopFwdSm90ILi2EN4cute5tupleIJNS5_1CILi1EEES8_S8_EEENS6_IJNS7_ILi64EEESA_SA_EEELi512ENS_10bfloat16_tEfNS_4arch4Sm90ELb0ELb0ELb1ELb1ELb0ELb0ELb1ELb0ELb0ELb1ELb1ELb0EEENS1_21CollectiveEpilogueFwdINS6_IJSA_NS7_ILi512EEESA_EEES9_SC_SE_Li256ELb1ELb1ELb1ELb0EEENS1_36VarlenDynamicPersistentTileSchedulerILi64ELi64ELi256ELi128ELb1ELb1ELb1ELb0ELb1ELb1EEEEEEEEEvNT_6ParamsE,"",@"SHT_CUDA_INFO"
	.sectionflags	@""
	.align	4


	//----- nvinfo : EIATTR_CUDA_API_VERSION
	.align		4
        /*0000*/ 	.byte	0x04, 0x37
        /*0002*/ 	.short	(.L_250 - .L_249)
.L_249:
        /*0004*/ 	.word	0x00000082


	//----- nvinfo : EIATTR_KPARAM_INFO
	.align		4
.L_250:
        /*0008*/ 	.byte	0x04, 0x17
        /*000a*/ 	.short	(.L_252 - .L_251)
.L_251:
        /*000c*/ 	.word	0x00000000
        /*0010*/ 	.short	0x0000
        /*0012*/ 	.short	0x0070
        /*0014*/ 	.byte	0x00, 0xf0, 0x01, 0x2e


	//----- nvinfo : EIATTR_SPARSE_MMA_MASK
	.align		4
.L_252:
        /*0018*/ 	.byte	0x03, 0x50
        /*001a*/ 	.short	0x0000


	//----- nvinfo : EIATTR_MAXREG_COUNT
	.align		4
        /*001c*/ 	.byte	0x03, 0x1b
        /*001e*/ 	.short	0x00a8


	//----- nvinfo : EIATTR_NUM_BARRIERS
	.align		4
        /*0020*/ 	.byte	0x02, 0x4c
        /*0022*/ 	.byte	0x10
	.zero		1


	//----- nvinfo : EIATTR_EXTERNS
	.align		4
        /*0024*/ 	.byte	0x04, 0x0f
        /*0026*/ 	.short	(.L_254 - .L_253)


	//   ....[0]....
	.align		4
.L_253:
        /*0028*/ 	.word	index@(__assertfail)


	//----- nvinfo : EIATTR_ANNOTATIONS
	.align		4
.L_254:
        /*002c*/ 	.byte	0x04, 0x55
        /*002e*/ 	.short	(.L_256 - .L_255)


	//   ....[0]....
.L_255:
        /* <DEDUP_REMOVED lines=88> */


	//----- nvinfo : EIATTR_MERCURY_ISA_VERSION
	.align		4
.L_256:
        /*0598*/ 	.byte	0x03, 0x5f
        /*059a*/ 	.short	0x0101


	//----- nvinfo : EIATTR_UNUSED_LOAD_BYTE_OFFSET
	.align		4
        /*059c*/ 	.byte	0x04, 0x44
        /*059e*/ 	.short	(.L_258 - .L_257)


	//   ....[0]....
.L_257:
        /*05a0*/ 	.word	0x00000a00
        /*05a4*/ 	.word	0x0000fff0


	//   ....[1]....
        /*05a8*/ 	.word	0x0000a050
        /*05ac*/ 	.word	0x0000fff0


	//----- nvinfo : EIATTR_INT_WARP_WIDE_INSTR_OFFSETS
	.align		4
.L_258:
        /*05b0*/ 	.byte	0x04, 0x31
        /*05b2*/ 	.short	(.L_260 - .L_259)


	//   ....[0]....
.L_259:
        /*05b4*/ 	.word	0x00000130


	//   ....[1]....
        /*05b8*/ 	.word	0x00000170


	//   ....[2]....
        /*05bc*/ 	.word	0x000001e0


	//   ....[3]....
        /*05c0*/ 	.word	0x00000250


	//   ....[4]....
        /*05c4*/ 	.word	0x0000ff30


	//   ....[5]....
        /*05c8*/ 	.word	0x0000ff90


	//   ....[6]....
        /*05cc*/ 	.word	0x00015920


	//   ....[7]....
        /*05d0*/ 	.word	0x000159b0


	//----- nvinfo : EIATTR_COOP_GROUP_MASK_REGIDS
	.align		4
.L_260:
        /*05d4*/ 	.byte	0x04, 0x29
        /*05d6*/ 	.short	(.L_262 - .L_261)


	//   ....[0]....
.L_261:
        /*05d8*/ 	.word	0xffffffff


	//   ....[1]....
        /*05dc*/ 	.word	0xffffffff


	//   ....[2]....
        /*05e0*/ 	.word	0xffffffff


	//   ....[3]....
        /*05e4*/ 	.word	0xffffffff


	//   ....[4]....
        /*05e8*/ 	.word	0xffffffff


	//   ....[5]....
        /*05ec*/ 	.word	0xffffffff


	//   ....[6]....
        /*05f0*/ 	.word	0xffffffff


	//   ....[7]....
        /*05f4*/ 	.word	0xffffffff


	//   ....[8]....
        /*05f8*/ 	.word	0xffffffff


	//   ....[9]....
        /*05fc*/ 	.word	0xffffffff


	//   ....[10]....
        /*0600*/ 	.word	0xffffffff


	//   ....[11]....
        /*0604*/ 	.word	0xffffffff


	//   ....[12]....
        /*0608*/ 	.word	0xffffffff


	//   ....[13]....
        /*060c*/ 	.word	0xffffffff


	//   ....[14]....
        /*0610*/ 	.word	0xffffffff


	//   ....[15]....
        /*0614*/ 	.word	0xffffffff


	//   ....[16]....
        /*0618*/ 	.word	0xffffffff


	//   ....[17]....
        /*061c*/ 	.word	0xffffffff


	//   ....[18]....
        /*0620*/ 	.word	0xffffffff


	//   ....[19]....
        /*0624*/ 	.word	0xffffffff


	//   ....[20]....
        /*0628*/ 	.word	0xffffffff


	//   ....[21]....
        /*062c*/ 	.word	0xffffffff


	//   ....[22]....
        /*0630*/ 	.word	0xffffffff


	//   ....[23]....
        /*0634*/ 	.word	0xffffffff


	//   ....[24]....
        /*0638*/ 	.word	0xffffffff


	//   ....[25]....
        /*063c*/ 	.word	0xffffffff


	//   ....[26]....
        /*0640*/ 	.word	0xffffffff


	//   ....[27]....
        /*0644*/ 	.word	0xffffffff


	//   ....[28]....
        /*0648*/ 	.word	0xffffffff


	//   ....[29]....
        /*064c*/ 	.word	0xffffffff


	//   ....[30]....
        /*0650*/ 	.word	0xffffffff


	//   ....[31]....
        /*0654*/ 	.word	0xffffffff


	//   ....[32]....
        /*0658*/ 	.word	0xffffffff


	//   ....[33]....
        /*065c*/ 	.word	0xffffffff


	//   ....[34]....
        /*0660*/ 	.word	0xffffffff


	//   ....[35]....
        /*0664*/ 	.word	0xffffffff


	//   ....[36]....
        /*0668*/ 	.word	0xffffffff


	//   ....[37]....
        /*066c*/ 	.word	0xffffffff


	//   ....[38]....
        /*0670*/ 	.word	0xffffffff


	//   ....[39]....
        /*0674*/ 	.word	0xffffffff


	//   ....[40]....
        /*0678*/ 	.word	0xffffffff


	//   ....[41]....
        /*067c*/ 	.word	0xffffffff


	//   ....[42]....
        /*0680*/ 	.word	0xffffffff


	//   ....[43]....
        /*0684*/ 	.word	0xffffffff


	//   ....[44]....
        /*0688*/ 	.word	0xffffffff


	//   ....[45]....
        /*068c*/ 	.word	0xffffffff


	//   ....[46]....
        /*0690*/ 	.word	0xffffffff


	//   ....[47]....
        /*0694*/ 	.word	0xffffffff


	//   ....[48]....
        /*0698*/ 	.word	0xffffffff


	//   ....[49]....
        /*069c*/ 	.word	0xffffffff


	//   ....[50]....
        /*06a0*/ 	.word	0xffffffff


	//   ....[51]....
        /*06a4*/ 	.word	0xffffffff


	//   ....[52]....
        /*06a8*/ 	.word	0xffffffff


	//   ....[53]....
        /*06ac*/ 	.word	0xffffffff


	//   ....[54]....
        /*06b0*/ 	.word	0xffffffff


	//   ....[55]....
        /*06b4*/ 	.word	0xffffffff


	//   ....[56]....
        /*06b8*/ 	.word	0xffffffff


	//   ....[57]....
        /*06bc*/ 	.word	0xffffffff


	//   ....[58]....
        /*06c0*/ 	.word	0xffffffff


	//   ....[59]....
        /*06c4*/ 	.word	0xffffffff


	//   ....[60]....
        /*06c8*/ 	.word	0xffffffff


	//   ....[61]....
        /*06cc*/ 	.word	0xffffffff


	//   ....[62]....
        /*06d0*/ 	.word	0xffffffff


	//   ....[63]....
        /*06d4*/ 	.word	0xffffffff


	//   ....[64]....
        /*06d8*/ 	.word	0xffffffff


	//   ....[65]....
        /*06dc*/ 	.word	0xffffffff


	//   ....[66]....
        /*06e0*/ 	.word	0xffffffff


	//   ....[67]....
        /*06e4*/ 	.word	0xffffffff


	//   ....[68]....
        /*06e8*/ 	.word	0xffffffff


	//   ....[69]....
        /*06ec*/ 	.word	0xffffffff


	//   ....[70]....
        /*06f0*/ 	.word	0xffffffff


	//   ....[71]....
        /*06f4*/ 	.word	0xffffffff


	//   ....[72]....
        /*06f8*/ 	.word	0xffffffff


	//   ....[73]....
        /*06fc*/ 	.word	0xffffffff


	//   ....[74]....
        /*0700*/ 	.word	0xffffffff


	//   ....[75]....
        /*0704*/ 	.word	0xffffffff


	//   ....[76]....
        /*0708*/ 	.word	0xffffffff


	//   ....[77]....
        /*070c*/ 	.word	0xffffffff


	//   ....[78]....
        /*0710*/ 	.word	0xffffffff


	//   ....[79]....
        /*0714*/ 	.word	0xffffffff


	//   ....[80]....
        /*0718*/ 	.word	0xffffffff


	//   ....[81]....
        /*071c*/ 	.word	0xffffffff


	//   ....[82]....
        /*0720*/ 	.word	0xffffffff


	//   ....[83]....
        /*0724*/ 	.word	0xffffffff


	//   ....[84]....
        /*0728*/ 	.word	0xffffffff


	//   ....[85]....
        /*072c*/ 	.word	0xffffffff


	//   ....[86]....
        /*0730*/ 	.word	0xffffffff


	//   ....[87]....
        /*0734*/ 	.word	0xffffffff


	//   ....[88]....
        /*0738*/ 	.word	0xffffffff


	//   ....[89]....
        /*073c*/ 	.word	0xffffffff


	//   ....[90]....
        /*0740*/ 	.word	0xffffffff


	//   ....[91]....
        /*0744*/ 	.word	0xffffffff


	//   ....[92]....
        /*0748*/ 	.word	0xffffffff


	//   ....[93]....
        /*074c*/ 	.word	0xffffffff


	//   ....[94]....
        /*0750*/ 	.word	0xffffffff


	//   ....[95]....
        /*0754*/ 	.word	0x0500000f


	//   ....[96]....
        /*0758*/ 	.word	0x0500000f


	//   ....[97]....
        /*075c*/ 	.word	0x0500000f


	//   ....[98]....
        /*0760*/ 	.word	0x0500000f


	//   ....[99]....
        /*0764*/ 	.word	0x0500000f


	//   ....[100]....
        /*0768*/ 	.word	0x0500000f


	//   ....[101]....
        /*076c*/ 	.word	0x0500000f


	//   ....[102]....
        /*0770*/ 	.word	0x0500000f


	//   ....[103]....
        /*0774*/ 	.word	0x0500000f


	//   ....[104]....
        /*0778*/ 	.word	0x0500000f


	//   ....[105]....
        /*077c*/ 	.word	0x0500000f


	//   ....[106]....
        /*0780*/ 	.word	0x0500000f


	//   ....[107]....
        /*0784*/ 	.word	0x0500000f


	//   ....[108]....
        /*0788*/ 	.word	0x0500000f


	//   ....[109]....
        /*078c*/ 	.word	0x0500000f


	//   ....[110]....
        /*0790*/ 	.word	0x0500000f


	//   ....[111]....
        /*0794*/ 	.word	0x0500000f


	//   ....[112]....
        /*0798*/ 	.word	0x0500000f


	//   ....[113]....
        /*079c*/ 	.word	0x0500000f


	//   ....[114]....
        /*07a0*/ 	.word	0x0500000f


	//   ....[115]....
        /*07a4*/ 	.word	0x0500000f


	//   ....[116]....
        /*07a8*/ 	.word	0x0500000f


	//   ....[117]....
        /*07ac*/ 	.word	0x0500000f


	//   ....[118]....
        /*07b0*/ 	.word	0x0500000f


	//   ....[119]....
        /*07b4*/ 	.word	0x0500000f


	//   ....[120]....
        /*07b8*/ 	.word	0x0500000f


	//   ....[121]....
        /*07bc*/ 	.word	0x0500000f


	//   ....[122]....
        /*07c0*/ 	.word	0x0500000f


	//   ....[123]....
        /*07c4*/ 	.word	0x0500000f


	//   ....[124]....
        /*07c8*/ 	.word	0x0500000f


	//   ....[125]....
        /*07cc*/ 	.word	0x0500000f


	//   ....[126]....
        /*07d0*/ 	.word	0x0500000f


	//   ....[127]....
        /*07d4*/ 	.word	0x0500000f


	//   ....[128]....
        /*07d8*/ 	.word	0x0500000f


	//   ....[129]....
        /*07dc*/ 	.word	0x0500000f


	//   ....[130]....
        /*07e0*/ 	.word	0x0500000f


	//----- nvinfo : EIATTR_COOP_GROUP_INSTR_OFFSETS
	.align		4
.L_262:
        /*07e4*/ 	.byte	0x04, 0x28
        /*07e6*/ 	.short	(.L_264 - .L_263)


	//   ....[0]....
.L_263:
        /*07e8*/ 	.word	0x00000060


	//   ....[1]....
        /*07ec*/ 	.word	0x00000140


	//   ....[2]....
        /*07f0*/ 	.word	0x00000180


	//   ....[3]....
        /*07f4*/ 	.word	0x00000390


	//   ....[4]....
        /*07f8*/ 	.word	0x000004f0


	//   ....[5]....
        /*07fc*/ 	.word	0x00000610


	//   ....[6]....
        /*0800*/ 	.word	0x00000770


	//   ....[7]....
        /*0804*/ 	.word	0x00001da0


	//   ....[8]....
        /*0808*/ 	.word	0x00003b40


	//   ....[9]....
        /*080c*/ 	.word	0x00004390


	//   ....[10]....
        /*0810*/ 	.word	0x00005ae0


	//   ....[11]....
        /*0814*/ 	.word	0x00005b90


	//   ....[12]....
        /*0818*/ 	.word	0x00005d40


	//   ....[13]....
        /*081c*/ 	.word	0x00005e40


	//   ....[14]....
        /*0820*/ 	.word	0x00006650


	//   ....[15]....
        /*0824*/ 	.word	0x00006bb0


	//   ....[16]....
        /*0828*/ 	.word	0x00008000


	//   ....[17]....
        /*082c*/ 	.word	0x00008060


	//   ....[18]....
        /*0830*/ 	.word	0x00008880


	//   ....[19]....
        /*0834*/ 	.word	0x000089c0


	//   ....[20]....
        /*0838*/ 	.word	0x00009520


	//   ....[21]....
        /*083c*/ 	.word	0x00009560


	//   ....[22]....
        /*0840*/ 	.word	0x00009590


	//   ....[23]....
        /*0844*/ 	.word	0x000095f0


	//   ....[24]....
        /*0848*/ 	.word	0x00009600


	//   ....[25]....
        /*084c*/ 	.word	0x0000add0


	//   ....[26]....
        /*0850*/ 	.word	0x0000b140


	//   ....[27]....
        /*0854*/ 	.word	0x0000b180


	//   ....[28]....
        /*0858*/ 	.word	0x0000b1a0


	//   ....[29]....
        /*085c*/ 	.word	0x0000b1b0


	//   ....[30]....
        /*0860*/ 	.word	0x0000bde0


	//   ....[31]....
        /*0864*/ 	.word	0x0000be10


	//   ....[32]....
        /*0868*/ 	.word	0x0000c0c0


	//   ....[33]....
        /*086c*/ 	.word	0x0000c0e0


	//   ....[34]....
        /*0870*/ 	.word	0x0000c840


	//   ....[35]....
        /*0874*/ 	.word	0x0000c860


	//   ....[36]....
        /*0878*/ 	.word	0x0000d0b0


	//   ....[37]....
        /*087c*/ 	.word	0x0000d0d0


	//   ....[38]....
        /*0880*/ 	.word	0x0000e390


	//   ....[39]....
        /*0884*/ 	.word	0x0000e3c0


	//   ....[40]....
        /*0888*/ 	.word	0x0000e600


	//   ....[41]....
        /*088c*/ 	.word	0x0000e620


	//   ....[42]....
        /*0890*/ 	.word	0x0000e8e0


	//   ....[43]....
        /*0894*/ 	.word	0x0000eaf0


	//   ....[44]....
        /*0898*/ 	.word	0x0000eb20


	//   ....[45]....
        /*089c*/ 	.word	0x0000eb50


	//   ....[46]....
        /*08a0*/ 	.word	0x0000eb80


	//   ....[47]....
        /*08a4*/ 	.word	0x0000ebb0


	//   ....[48]....
        /*08a8*/ 	.word	0x0000ebe0


	//   ....[49]....
        /*08ac*/ 	.word	0x0000ed80


	//   ....[50]....
        /*08b0*/ 	.word	0x0000edb0


	//   ....[51]....
        /*08b4*/ 	.word	0x0000ede0


	//   ....[52]....
        /*08b8*/ 	.word	0x0000ee10


	//   ....[53]....
        /*08bc*/ 	.word	0x0000ee40


	//   ....[54]....
        /*08c0*/ 	.word	0x0000ee70


	//   ....[55]....
        /*08c4*/ 	.word	0x0000ef00


	//   ....[56]....
        /*08c8*/ 	.word	0x0000ef30


	//   ....[57]....
        /*08cc*/ 	.word	0x0000ef40


	//   ....[58]....
        /*08d0*/ 	.word	0x0000eff0


	//   ....[59]....
        /*08d4*/ 	.word	0x00010510


	//   ....[60]....
        /*08d8*/ 	.word	0x00010fa0


	//   ....[61]....
        /*08dc*/ 	.word	0x00010fd0


	//   ....[62]....
        /*08e0*/ 	.word	0x00010ff0


	//   ....[63]....
        /*08e4*/ 	.word	0x000110a0


	//   ....[64]....
        /*08e8*/ 	.word	0x00011130


	//   ....[65]....
        /*08ec*/ 	.word	0x00011150


	//   ....[66]....
        /*08f0*/ 	.word	0x000111e0


	//   ....[67]....
        /*08f4*/ 	.word	0x000111f0


	//   ....[68]....
        /*08f8*/ 	.word	0x00011b80


	//   ....[69]....
        /*08fc*/ 	.word	0x00011c10


	//   ....[70]....
        /*0900*/ 	.word	0x00011c60


	//   ....[71]....
        /*0904*/ 	.word	0x00011d90


	//   ....[72]....
        /*0908*/ 	.word	0x00011f00


	//   ....[73]....
        /*090c*/ 	.word	0x00011f10


	//   ....[74]....
        /*0910*/ 	.word	0x00012070


	//   ....[75]....
        /*0914*/ 	.word	0x00012080


	//   ....[76]....
        /*0918*/ 	.word	0x00015c30


	//   ....[77]....
        /*091c*/ 	.word	0x00015c60


	//   ....[78]....
        /*0920*/ 	.word	0x00015cc0


	//   ....[79]....
        /*0924*/ 	.word	0x00015cf0


	//   ....[80]....
        /*0928*/ 	.word	0x00015d20


	//   ....[81]....
        /*092c*/ 	.word	0x00015d50


	//   ....[82]....
        /*0930*/ 	.word	0x00015d80


	//   ....[83]....
        /*0934*/ 	.word	0x00015db0


	//   ....[84]....
        /*0938*/ 	.word	0x00015f70


	//   ....[85]....
        /*093c*/ 	.word	0x00015fa0


	//   ....[86]....
        /*0940*/ 	.word	0x00015fd0


	//   ....[87]....
        /*0944*/ 	.word	0x00016000


	//   ....[88]....
        /*0948*/ 	.word	0x00016030


	//   ....[89]....
        /*094c*/ 	.word	0x00016060


	//   ....[90]....
        /*0950*/ 	.word	0x00016120


	//   ....[91]....
        /*0954*/ 	.word	0x00016140


	//   ....[92]....
        /*0958*/ 	.word	0x00016150


	//   ....[93]....
        /*095c*/ 	.word	0x000161b0


	//   ....[94]....
        /*0960*/ 	.word	0x000168d0


	//   ....[95]....
        /*0964*/ 	.word	0x00016dc0


	//   ....[96]....
        /*0968*/ 	.word	0x00016f40


	//   ....[97]....
        /*096c*/ 	.word	0x00016fa0


	//   ....[98]....
        /*0970*/ 	.word	0x00017030


	//   ....[99]....
        /*0974*/ 	.word	0x00017080


	//   ....[100]....
        /*0978*/ 	.word	0x000171e0


	//   ....[101]....
        /*097c*/ 	.word	0x00017280


	//   ....[102]....
        /*0980*/ 	.word	0x00017330


	//   ....[103]....
        /*0984*/ 	.word	0x00017410


	//   ....[104]....
        /*0988*/ 	.word	0x000175d0


	//   ....[105]....
        /*098c*/ 	.word	0x000176b0


	//   ....[106]....
        /*0990*/ 	.word	0x00017940


	//   ....[107]....
        /*0994*/ 	.word	0x00017a40


	//   ....[108]....
        /*0998*/ 	.word	0x00017c10


	//   ....[109]....
        /*099c*/ 	.word	0x00017cd0


	//   ....[110]....
        /*09a0*/ 	.word	0x00017ef0


	//   ....[111]....
        /*09a4*/ 	.word	0x00017f40


	//   ....[112]....
        /*09a8*/ 	.word	0x00018270


	//   ....[113]....
        /*09ac*/ 	.word	0x00018310


	//   ....[114]....
        /*09b0*/ 	.word	0x000184a0


	//   ....[115]....
        /*09b4*/ 	.word	0x00018520


	//   ....[116]....
        /*09b8*/ 	.word	0x000185a0


	//   ....[117]....
        /*09bc*/ 	.word	0x00018620


	//   ....[118]....
        /*09c0*/ 	.word	0x000186a0


	//   ....[119]....
        /*09c4*/ 	.word	0x00018730


	//   ....[120]....
        /*09c8*/ 	.word	0x000187d0


	//   ....[121]....
        /*09cc*/ 	.word	0x00018880


	//   ....[122]....
        /*09d0*/ 	.word	0x00018900


	//   ....[123]....
        /*09d4*/ 	.word	0x00018980


	//   ....[124]....
        /*09d8*/ 	.word	0x00018a00


	//   ....[125]....
        /*09dc*/ 	.word	0x00018a90


	//   ....[126]....
        /*09e0*/ 	.word	0x00018b10


	//   ....[127]....
        /*09e4*/ 	.word	0x00018bb0


	//   ....[128]....
        /*09e8*/ 	.word	0x00018c00


	//   ....[129]....
        /*09ec*/ 	.word	0x00018c90


	//   ....[130]....
        /*09f0*/ 	.word	0x00018dc0


	//----- nvinfo : EIATTR_REG_RECONFIG
	.align		4
.L_264:
        /*09f4*/ 	.byte	0x01, 0x54
	.zero		2


	//----- nvinfo : EIATTR_SYSCALL_OFFSETS
	.align		4
        /*09f8*/ 	.byte	0x04, 0x46
        /*09fa*/ 	.short	(.L_266 - .L_265)


	//   ....[0]....
.L_265:
        /*09fc*/ 	.word	0x00003d00


	//   ....[1]....
        /*0a00*/ 	.word	0x00010130


	//   ....[2]....
        /*0a04*/ 	.word	0x00010280


	//   ....[3]....
        /*0a08*/ 	.word	0x00010380


	//   ....[4]....
        /*0a0c*/ 	.word	0x00010bc0


	//   ....[5]....
        /*0a10*/ 	.word	0x00011500


	//----- nvinfo : EIATTR_MBARRIER_INSTR_OFFSETS
	.align		4
.L_266:
        /*0a14*/ 	.byte	0x04, 0x39
        /*0a16*/ 	.short	(.L_268 - .L_267)


	//   ....[0]....
.L_267:
        /*0a18*/ 	.word	0x00000270
        /*0a1c*/ 	.word	0x000000ff
        /*0a20*/ 	.word	0x00038800
        /*0a24*/ 	.short	0x0100
        /*0a26*/ 	.byte	0x08
	.zero		1


	//   ....[1]....
        /*0a28*/ 	.word	0x00000280
        /*0a2c*/ 	.word	0x000000ff
        /*0a30*/ 	.word	0x00038810
        /*0a34*/ 	.short	0x0100
        /*0a36*/ 	.byte	0x08
	.zero		1


	//   ....[2]....
        /*0a38*/ 	.word	0x00000290
        /*0a3c*/ 	.word	0x000000ff
        /*0a40*/ 	.word	0x00038820
        /*0a44*/ 	.short	0x0100
        /*0a46*/ 	.byte	0x08
	.zero		1


	//   ....[3]....
        /*0a48*/ 	.word	0x00000340
        /*0a4c*/ 	.word	0x000000ff
        /*0a50*/ 	.word	0x00038830
        /*0a54*/ 	.short	0x0100
        /*0a56*/ 	.byte	0x06
	.zero		1


	//   ....[4]....
        /*0a58*/ 	.word	0x00000350
        /*0a5c*/ 	.word	0x000000ff
        /*0a60*/ 	.word	0x00038840
        /*0a64*/ 	.short	0x0100
        /*0a66*/ 	.byte	0x06
	.zero		1


	//   ....[5]....
        /*0a68*/ 	.word	0x00000360
        /*0a6c*/ 	.word	0x000000ff
        /*0a70*/ 	.word	0x00038838
        /*0a74*/ 	.short	0x0100
        /*0a76*/ 	.byte	0x06
	.zero		1


	//   ....[6]....
        /*0a78*/ 	.word	0x00000370
        /*0a7c*/ 	.word	0x000000ff
        /*0a80*/ 	.word	0x00038848
        /*0a84*/ 	.short	0x0100
        /*0a86*/ 	.byte	0x06
	.zero		1


	//   ....[7]....
        /*0a88*/ 	.word	0x000004a0
        /*0a8c*/ 	.word	0x000000ff
        /*0a90*/ 	.word	0x00038850
        /*0a94*/ 	.short	0x0100
        /*0a96*/ 	.byte	0x08
	.zero		1


	//   ....[8]....
        /*0a98*/ 	.word	0x000004b0
        /*0a9c*/ 	.word	0x000000ff
        /*0aa0*/ 	.word	0x00038860
        /*0aa4*/ 	.short	0x0100
        /*0aa6*/ 	.byte	0x08
	.zero		1


	//   ....[9]....
        /*0aa8*/ 	.word	0x000004c0
        /*0aac*/ 	.word	0x000000ff
        /*0ab0*/ 	.word	0x00038858
        /*0ab4*/ 	.short	0x0100
        /*0ab6*/ 	.byte	0x08
	.zero		1


	//   ....[10]....
        /*0ab8*/ 	.word	0x000004d0
        /*0abc*/ 	.word	0x000000ff
        /*0ac0*/ 	.word	0x00038868
        /*0ac4*/ 	.short	0x0100
        /*0ac6*/ 	.byte	0x08
	.zero		1


	//   ....[11]....
        /*0ac8*/ 	.word	0x000005c0
        /*0acc*/ 	.word	0x000000ff
        /*0ad0*/ 	.word	0x00038870
        /*0ad4*/ 	.short	0x0100
        /*0ad6*/ 	.byte	0x06
	.zero		1


	//   ....[12]....
        /*0ad8*/ 	.word	0x000005d0
        /*0adc*/ 	.word	0x000000ff
        /*0ae0*/ 	.word	0x00038880
        /*0ae4*/ 	.short	0x0100
        /*0ae6*/ 	.byte	0x06
	.zero		1


	//   ....[13]....
        /*0ae8*/ 	.word	0x000005e0
        /*0aec*/ 	.word	0x000000ff
        /*0af0*/ 	.word	0x00038878
        /*0af4*/ 	.short	0x0100
        /*0af6*/ 	.byte	0x06
	.zero		1


	//   ....[14]....
        /*0af8*/ 	.word	0x000005f0
        /*0afc*/ 	.word	0x000000ff
        /*0b00*/ 	.word	0x00038888
        /*0b04*/ 	.short	0x0100
        /*0b06*/ 	.byte	0x06
	.zero		1


	//   ....[15]....
        /*0b08*/ 	.word	0x00000720
        /*0b0c*/ 	.word	0x000000ff
        /*0b10*/ 	.word	0x00038890
        /*0b14*/ 	.short	0x0100
        /*0b16*/ 	.byte	0x08
	.zero		1


	//   ....[16]....
        /*0b18*/ 	.word	0x00000730
        /*0b1c*/ 	.word	0x000000ff
        /*0b20*/ 	.word	0x000388a0
        /*0b24*/ 	.short	0x0100
        /*0b26*/ 	.byte	0x08
	.zero		1


	//   ....[17]....
        /*0b28*/ 	.word	0x00000740
        /*0b2c*/ 	.word	0x000000ff
        /*0b30*/ 	.word	0x00038898
        /*0b34*/ 	.short	0x0100
        /*0b36*/ 	.byte	0x08
	.zero		1


	//   ....[18]....
        /*0b38*/ 	.word	0x00000750
        /*0b3c*/ 	.word	0x000000ff
        /*0b40*/ 	.word	0x000388a8
        /*0b44*/ 	.short	0x0100
        /*0b46*/ 	.byte	0x08
	.zero		1


	//   ....[19]....
        /*0b48*/ 	.word	0x00000880
        /*0b4c*/ 	.word	0x000000ff
        /*0b50*/ 	.word	0x000388b0
        /*0b54*/ 	.short	0x0100
        /*0b56*/ 	.byte	0x08
	.zero		1


	//   ....[20]....
        /*0b58*/ 	.word	0x00000890
        /*0b5c*/ 	.word	0x000000ff
        /*0b60*/ 	.word	0x000388c0
        /*0b64*/ 	.short	0x0100
        /*0b66*/ 	.byte	0x08
	.zero		1


	//   ....[21]....
        /*0b68*/ 	.word	0x000008a0
        /*0b6c*/ 	.word	0x000000ff
        /*0b70*/ 	.word	0x000388b8
        /*0b74*/ 	.short	0x0100
        /*0b76*/ 	.byte	0x08
	.zero		1


	//   ....[22]....
        /*0b78*/ 	.word	0x000008b0
        /*0b7c*/ 	.word	0x000000ff
        /*0b80*/ 	.word	0x000388c8
        /*0b84*/ 	.short	0x0100
        /*0b86*/ 	.byte	0x08
	.zero		1


	//   ....[23]....
        /*0b88*/ 	.word	0x00002110
        /*0b8c*/ 	.word	0x00000003
        /*0b90*/ 	.word	0x00000000
        /*0b94*/ 	.short	0x0101
        /*0b96*/ 	.byte	0x3f
	.zero		1


	//   ....[24]....
        /*0b98*/ 	.word	0x00002be0
        /*0b9c*/ 	.word	0x00000003
        /*0ba0*/ 	.word	0x00000000
        /*0ba4*/ 	.short	0x0101
        /*0ba6*/ 	.byte	0x3f
	.zero		1


	//   ....[25]....
        /*0ba8*/ 	.word	0x00003d70
        /*0bac*/ 	.word	0x000000ff
        /*0bb0*/ 	.word	0x00038800
        /*0bb4*/ 	.short	0x010a
        /*0bb6*/ 	.byte	0x29
	.zero		1


	//   ....[26]....
        /*0bb8*/ 	.word	0x00003e00
        /*0bbc*/ 	.word	0x00000004
        /*0bc0*/ 	.word	0x00038830
        /*0bc4*/ 	.short	0x010a
        /*0bc6*/ 	.byte	0x3f
	.zero		1


	//   ....[27]....
        /*0bc8*/ 	.word	0x00003e40
        /*0bcc*/ 	.word	0x00000004
        /*0bd0*/ 	.word	0x00038830
        /*0bd4*/ 	.short	0x010a
        /*0bd6*/ 	.byte	0x3f
	.zero		1


	//   ....[28]....
        /*0bd8*/ 	.word	0x000040c0
        /*0bdc*/ 	.word	0x000000ff
        /*0be0*/ 	.word	0x00038810
        /*0be4*/ 	.short	0x010a
        /*0be6*/ 	.byte	0x29
	.zero		1


	//   ....[29]....
        /*0be8*/ 	.word	0x00004100
        /*0bec*/ 	.word	0x00000004
        /*0bf0*/ 	.word	0x00038850
        /*0bf4*/ 	.short	0x010a
        /*0bf6*/ 	.byte	0x3f
	.zero		1


	//   ....[30]....
        /*0bf8*/ 	.word	0x00004140
        /*0bfc*/ 	.word	0x00000004
        /*0c00*/ 	.word	0x00038850
        /*0c04*/ 	.short	0x010a
        /*0c06*/ 	.byte	0x3f
	.zero		1


	//   ....[31]....
        /*0c08*/ 	.word	0x00006070
        /*0c0c*/ 	.word	0x00000003
        /*0c10*/ 	.word	0x00000000
        /*0c14*/ 	.short	0x0101
        /*0c16*/ 	.byte	0x3f
	.zero		1


	//   ....[32]....
        /*0c18*/ 	.word	0x00006670
        /*0c1c*/ 	.word	0x00000004
        /*0c20*/ 	.word	0x00000000
        /*0c24*/ 	.short	0x0101
        /*0c26*/ 	.byte	0x3f
	.zero		1


	//   ....[33]....
        /*0c28*/ 	.word	0x000067a0
        /*0c2c*/ 	.word	0x000000ff
        /*0c30*/ 	.word	0x00038830
        /*0c34*/ 	.short	0x010a
        /*0c36*/ 	.byte	0x05
	.zero		1


	//   ....[34]....
        /*0c38*/ 	.word	0x000067e0
        /*0c3c*/ 	.word	0x000000ff
        /*0c40*/ 	.word	0x00038830
        /*0c44*/ 	.short	0x010a
        /*0c46*/ 	.byte	0x05
	.zero		1


	//   ....[35]....
        /*0c48*/ 	.word	0x000069f0
        /*0c4c*/ 	.word	0x000000ff
        /*0c50*/ 	.word	0x00038850
        /*0c54*/ 	.short	0x010a
        /*0c56*/ 	.byte	0x05
	.zero		1


	//   ....[36]....
        /*0c58*/ 	.word	0x00006a30
        /*0c5c*/ 	.word	0x000000ff
        /*0c60*/ 	.word	0x00038850
        /*0c64*/ 	.short	0x010a
        /*0c66*/ 	.byte	0x05
	.zero		1


	//   ....[37]....
        /*0c68*/ 	.word	0x000083f0
        /*0c6c*/ 	.word	0x00000007
        /*0c70*/ 	.word	0x00000000
        /*0c74*/ 	.short	0x0101
        /*0c76*/ 	.byte	0x3f
	.zero		1


	//   ....[38]....
        /*0c78*/ 	.word	0x00009540
        /*0c7c*/ 	.word	0x0000000f
        /*0c80*/ 	.word	0x00000000
        /*0c84*/ 	.short	0x0101
        /*0c86*/ 	.byte	0x3f
	.zero		1


	//   ....[39]....
        /*0c88*/ 	.word	0x0000be00
        /*0c8c*/ 	.word	0x000000ff
        /*0c90*/ 	.word	0x00000000
        /*0c94*/ 	.short	0x0101
        /*0c96*/ 	.byte	0x07
	.zero		1


	//   ....[40]....
        /*0c98*/ 	.word	0x0000c7c0
        /*0c9c*/ 	.word	0x000000ff
        /*0ca0*/ 	.word	0x00000000
        /*0ca4*/ 	.short	0x0101
        /*0ca6*/ 	.byte	0x07
	.zero		1


	//   ....[41]....
        /*0ca8*/ 	.word	0x00010770
        /*0cac*/ 	.word	0x00000000
        /*0cb0*/ 	.word	0x00038840
        /*0cb4*/ 	.short	0x010a
        /*0cb6*/ 	.byte	0x3f
	.zero		1


	//   ....[42]....
        /*0cb8*/ 	.word	0x000112b0
        /*0cbc*/ 	.word	0x00000012
        /*0cc0*/ 	.word	0x00038800
        /*0cc4*/ 	.short	0x0107
        /*0cc6*/ 	.byte	0x3f
	.zero		1


	//   ....[43]....
        /*0cc8*/ 	.word	0x00011350
        /*0ccc*/ 	.word	0x00000012
        /*0cd0*/ 	.word	0x00038800
        /*0cd4*/ 	.short	0x0101
        /*0cd6*/ 	.byte	0x3f
	.zero		1


	//   ....[44]....
        /*0cd8*/ 	.word	0x00012280
        /*0cdc*/ 	.word	0x00000012
        /*0ce0*/ 	.word	0x00038810
        /*0ce4*/ 	.short	0x0107
        /*0ce6*/ 	.byte	0x3f
	.zero		1


	//   ....[45]....
        /*0ce8*/ 	.word	0x00012380
        /*0cec*/ 	.word	0x00000012
        /*0cf0*/ 	.word	0x00038810
        /*0cf4*/ 	.short	0x0101
        /*0cf6*/ 	.byte	0x3f
	.zero		1


	//   ....[46]....
        /*0cf8*/ 	.word	0x000123a0
        /*0cfc*/ 	.word	0x00000012
        /*0d00*/ 	.word	0x00038820
        /*0d04*/ 	.short	0x010a
        /*0d06*/ 	.byte	0x3f
	.zero		1


	//   ....[47]....
        /*0d08*/ 	.word	0x00012480
        /*0d0c*/ 	.word	0x00000000
        /*0d10*/ 	.word	0x00038860
        /*0d14*/ 	.short	0x010a
        /*0d16*/ 	.byte	0x3f
	.zero		1


	//   ....[48]....
        /*0d18*/ 	.word	0x00013110
        /*0d1c*/ 	.word	0x00000003
        /*0d20*/ 	.word	0x00038840
        /*0d24*/ 	.short	0x010a
        /*0d26*/ 	.byte	0x3f
	.zero		1


	//   ....[49]....
        /*0d28*/ 	.word	0x00013370
        /*0d2c*/ 	.word	0x00000003
        /*0d30*/ 	.word	0x00038860
        /*0d34*/ 	.short	0x010a
        /*0d36*/ 	.byte	0x3f
	.zero		1


	//   ....[50]....
        /*0d38*/ 	.word	0x00013f30
        /*0d3c*/ 	.word	0x00000004
        /*0d40*/ 	.word	0x00038840
        /*0d44*/ 	.short	0x010a
        /*0d46*/ 	.byte	0x3f
	.zero		1


	//   ....[51]....
        /*0d48*/ 	.word	0x00014180
        /*0d4c*/ 	.word	0x00000004
        /*0d50*/ 	.word	0x00038860
        /*0d54*/ 	.short	0x010a
        /*0d56*/ 	.byte	0x3f
	.zero		1


	//   ....[52]....
        /*0d58*/ 	.word	0x00014cc0
        /*0d5c*/ 	.word	0x00000004
        /*0d60*/ 	.word	0x00038840
        /*0d64*/ 	.short	0x010a
        /*0d66*/ 	.byte	0x3f
	.zero		1


	//   ....[53]....
        /*0d68*/ 	.word	0x00014f20
        /*0d6c*/ 	.word	0x00000004
        /*0d70*/ 	.word	0x00038860
        /*0d74*/ 	.short	0x010a
        /*0d76*/ 	.byte	0x3f
	.zero		1


	//   ....[54]....
        /*0d78*/ 	.word	0x00016850
        /*0d7c*/ 	.word	0x00000009
        /*0d80*/ 	.word	0x00038820
        /*0d84*/ 	.short	0x010a
        /*0d86*/ 	.byte	0x3f
	.zero		1


	//   ....[55]....
        /*0d88*/ 	.word	0x000169c0
        /*0d8c*/ 	.word	0x00000005
        /*0d90*/ 	.word	0x00000000
        /*0d94*/ 	.short	0x010a
        /*0d96*/ 	.byte	0x3f
	.zero		1


	//   ....[56]....
        /*0d98*/ 	.word	0x00016a40
        /*0d9c*/ 	.word	0x00000007
        /*0da0*/ 	.word	0x00000000
        /*0da4*/ 	.short	0x010a
        /*0da6*/ 	.byte	0x3f
	.zero		1


	//   ....[57]....
        /*0da8*/ 	.word	0x00016a80
        /*0dac*/ 	.word	0x00000005
        /*0db0*/ 	.word	0x00000000
        /*0db4*/ 	.short	0x010a
        /*0db6*/ 	.byte	0x3f
	.zero		1


	//   ....[58]....
        /*0db8*/ 	.word	0x00016ab0
        /*0dbc*/ 	.word	0x00000003
        /*0dc0*/ 	.word	0x00000000
        /*0dc4*/ 	.short	0x010a
        /*0dc6*/ 	.byte	0x3f
	.zero		1


	//   ....[59]....
        /*0dc8*/ 	.word	0x00016b20
        /*0dcc*/ 	.word	0x00000000
        /*0dd0*/ 	.word	0x00038800
        /*0dd4*/ 	.short	0x010a
        /*0dd6*/ 	.byte	0x3f
	.zero		1


	//   ....[60]....
        /*0dd8*/ 	.word	0x00016b70
        /*0ddc*/ 	.word	0x00000004
        /*0de0*/ 	.word	0x00038830
        /*0de4*/ 	.short	0x010a
        /*0de6*/ 	.byte	0x3f
	.zero		1


	//   ....[61]....
        /*0de8*/ 	.word	0x00016bd0
        /*0dec*/ 	.word	0x00000006
        /*0df0*/ 	.word	0x00038810
        /*0df4*/ 	.short	0x010a
        /*0df6*/ 	.byte	0x3f
	.zero		1


	//   ....[62]....
        /*0df8*/ 	.word	0x00016c20
        /*0dfc*/ 	.word	0x00000004
        /*0e00*/ 	.word	0x00038850
        /*0e04*/ 	.short	0x010a
        /*0e06*/ 	.byte	0x3f
	.zero		1


	//   ....[63]....
        /*0e08*/ 	.word	0x00016c80
        /*0e0c*/ 	.word	0x00000007
        /*0e10*/ 	.word	0x00038830
        /*0e14*/ 	.short	0x010a
        /*0e16*/ 	.byte	0x3f
	.zero		1


	//   ....[64]....
        /*0e18*/ 	.word	0x00016ce0
        /*0e1c*/ 	.word	0x00000007
        /*0e20*/ 	.word	0x00038850
        /*0e24*/ 	.short	0x010a
        /*0e26*/ 	.byte	0x3f
	.zero		1


	//   ....[65]....
        /*0e28*/ 	.word	0x00016e80
        /*0e2c*/ 	.word	0x00000000
        /*0e30*/ 	.word	0x00038840
        /*0e34*/ 	.short	0x010a
        /*0e36*/ 	.byte	0x3f
	.zero		1


	//   ....[66]....
        /*0e38*/ 	.word	0x00017f80
        /*0e3c*/ 	.word	0x00000012
        /*0e40*/ 	.word	0x00038820
        /*0e44*/ 	.short	0x010a
        /*0e46*/ 	.byte	0x3f
	.zero		1


	//   ....[67]....
        /*0e48*/ 	.word	0x00017fd0
        /*0e4c*/ 	.word	0x00000000
        /*0e50*/ 	.word	0x00038860
        /*0e54*/ 	.short	0x010a
        /*0e56*/ 	.byte	0x3f
	.zero		1


	//   ....[68]....
        /*0e58*/ 	.word	0x00018020
        /*0e5c*/ 	.word	0x00000003
        /*0e60*/ 	.word	0x00038840
        /*0e64*/ 	.short	0x010a
        /*0e66*/ 	.byte	0x3f
	.zero		1


	//   ....[69]....
        /*0e68*/ 	.word	0x00018070
        /*0e6c*/ 	.word	0x00000003
        /*0e70*/ 	.word	0x00038860
        /*0e74*/ 	.short	0x010a
        /*0e76*/ 	.byte	0x3f
	.zero		1


	//   ....[70]....
        /*0e78*/ 	.word	0x000180c0
        /*0e7c*/ 	.word	0x00000004
        /*0e80*/ 	.word	0x00038840
        /*0e84*/ 	.short	0x010a
        /*0e86*/ 	.byte	0x3f
	.zero		1


	//   ....[71]....
        /*0e88*/ 	.word	0x00018110
        /*0e8c*/ 	.word	0x00000004
        /*0e90*/ 	.word	0x00038860
        /*0e94*/ 	.short	0x010a
        /*0e96*/ 	.byte	0x3f
	.zero		1


	//   ....[72]....
        /*0e98*/ 	.word	0x00018160
        /*0e9c*/ 	.word	0x00000004
        /*0ea0*/ 	.word	0x00038840
        /*0ea4*/ 	.short	0x010a
        /*0ea6*/ 	.byte	0x3f
	.zero		1


	//   ....[73]....
        /*0ea8*/ 	.word	0x000181b0
        /*0eac*/ 	.word	0x00000004
        /*0eb0*/ 	.word	0x00038860
        /*0eb4*/ 	.short	0x010a
        /*0eb6*/ 	.byte	0x3f
	.zero		1


	//   ....[74]....
        /*0eb8*/ 	.word	0x00018ce0
        /*0ebc*/ 	.word	0x00000009
        /*0ec0*/ 	.word	0x00038820
        /*0ec4*/ 	.short	0x010a
        /*0ec6*/ 	.byte	0x3f
	.zero		1


	//   ....[75]....
        /*0ec8*/ 	.word	0x00018e80
        /*0ecc*/ 	.word	0x00000005
        /*0ed0*/ 	.word	0x00000000
        /*0ed4*/ 	.short	0x010a
        /*0ed6*/ 	.byte	0x3f
	.zero		1


	//   ....[76]....
        /*0ed8*/ 	.word	0x00018ed0
        /*0edc*/ 	.word	0x00000007
        /*0ee0*/ 	.word	0x00000000
        /*0ee4*/ 	.short	0x010a
        /*0ee6*/ 	.byte	0x3f
	.zero		1


	//   ....[77]....
        /*0ee8*/ 	.word	0x00018f20
        /*0eec*/ 	.word	0x00000005
        /*0ef0*/ 	.word	0x00000000
        /*0ef4*/ 	.short	0x010a
        /*0ef6*/ 	.byte	0x3f
	.zero		1


	//----- nvinfo : EIATTR_NUM_MBARRIERS
	.align		4
.L_268:
        /*0ef8*/ 	.byte	0x03, 0x38
        /*0efa*/ 	.short	0x0017


	//----- nvinfo : EIATTR_EXIT_INSTR_OFFSETS
	.align		4
        /*0efc*/ 	.byte	0x04, 0x1c
        /*0efe*/ 	.short	(.L_270 - .L_269)


	//   ....[0]....
.L_269:
        /*0f00*/ 	.word	0x00000a30


	//   ....[1]....
        /*0f04*/ 	.word	0x0000e880


	//   ....[2]....
        /*0f08*/ 	.word	0x00016b00


	//----- nvinfo : EIATTR_MAX_THREADS
	.align		4
.L_270:
        /*0f0c*/ 	.byte	0x04, 0x05
        /*0f0e*/ 	.short	(.L_272 - .L_271)
.L_271:
        /*0f10*/ 	.word	0x00000180
        /*0f14*/ 	.word	0x00000001
        /*0f18*/ 	.word	0x00000001


	//----- nvinfo : EIATTR_CRS_STACK_SIZE
	.align		4
.L_272:
        /*0f1c*/ 	.byte	0x04, 0x1e
        /*0f1e*/ 	.short	(.L_274 - .L_273)
.L_273:
        /*0f20*/ 	.word	0x00000000


	//----- nvinfo : EIATTR_CBANK_PARAM_SIZE
	.align		4
.L_274:
        /*0f24*/ 	.byte	0x03, 0x19
        /*0f26*/ 	.short	0x0bf0


	//----- nvinfo : EIATTR_PARAM_CBANK
	.align		4
        /*0f28*/ 	.byte	0x04, 0x0a
        /*0f2a*/ 	.short	(.L_276 - .L_275)
	.align		4
.L_275:
        /*0f2c*/ 	.word	index@(.nv.constant0._ZN7cutlass13device_kernelIN5flash11enable_sm90INS1_16FlashAttnFwdSm90INS1_25CollectiveMainloopFwdSm90ILi2EN4cute5tupleIJNS5_1CILi1EEES8_S8_EEENS6_IJNS7_ILi64EEESA_SA_EEELi512ENS_10bfloat16_tEfNS_4arch4Sm90ELb0ELb0ELb1ELb1ELb0ELb0ELb1ELb0ELb0ELb1ELb1ELb0EEENS1_21CollectiveEpilogueFwdINS6_IJSA_NS7_ILi512EEESA_EEES9_SC_SE_Li256ELb1ELb1ELb1ELb0EEENS1_36VarlenDynamicPersistentTileSchedulerILi64ELi64ELi256ELi128ELb1ELb1ELb1ELb0ELb1ELb1EEEEEEEEEvNT_6ParamsE)
        /*0f30*/ 	.short	0x0210
        /*0f32*/ 	.short	0x0bf0


	//----- nvinfo : EIATTR_SW_WAR
	.align		4
.L_276:
        /*0f34*/ 	.byte	0x04, 0x36
        /*0f36*/ 	.short	(.L_278 - .L_277)
.L_277:
        /*0f38*/ 	.word	0x00000008
.L_278:


//--------------------- .nv.info._ZN7cutlass13device_kernelIN5flash11enable_sm90INS1_16FlashAttnFwdSm90INS1_25CollectiveMainloopFwdSm90ILi2EN4cute5tupleIJNS5_1CILi1EEES8_S8_EEENS6_IJNS7_ILi64EEESA_SA_EEELi512ENS_10bfloat16_tEfNS_4arch4Sm90ELb0ELb0ELb1ELb1ELb0ELb1ELb1ELb0ELb0ELb1ELb1ELb0EEENS1_21CollectiveEpilogueFwdINS6_IJSA_NS7_ILi512EEESA_EEES9_SC_SE_Li256ELb1ELb1ELb1ELb0EEENS1_36VarlenDynamicPersistentTileSchedulerILi64ELi64ELi256ELi128ELb1ELb1ELb1ELb0ELb1ELb1EEEEEEEEEvNT_6ParamsE --------------------------
	.section	.nv.info._ZN7cutlass13device_kernelIN5flash11enable_sm90INS1_16FlashAttnFwdSm90INS1_25CollectiveMainloopFwdSm90ILi2EN4cute5tupleIJNS5_1CILi1EEES8_S8_EEENS6_IJNS7_ILi64EEESA_SA_EEELi512ENS_10bfloat16_tEfNS_4arch4Sm90ELb0ELb0ELb1ELb1ELb0ELb1ELb1ELb0ELb0ELb1ELb1ELb0EEENS1_21CollectiveEpilogueFwdINS6_IJSA_NS7_ILi512EEESA_EEES9_SC_SE_Li256ELb1ELb1ELb1ELb0EEENS1_36VarlenDynamicPersistentTileSchedulerILi64ELi64ELi256ELi128ELb1ELb1ELb1ELb0ELb1ELb1EEEEEEEEEvNT_6ParamsE,"",@"SHT_CUDA_INFO"
	.sectionflags	@""
	.align	4


	//----- nvinfo : EIATTR_CUDA_API_VERSION
	.align		4
        /*0000*/ 	.byte	0x04, 0x37
        /*0002*/ 	.short	(.L_280 - .L_279)
.L_279:
        /*0004*/ 	.word	0x00000082


	//----- nvinfo : EIATTR_KPARAM_INFO
	.align		4
.L_280:
        /*0008*/ 	.byte	0x04, 0x17
        /*000a*/ 	.short	(.L_282 - .L_281)
.L_281:
        /*000c*/ 	.word	0x00000000
        /*0010*/ 	.short	0x0000
        /*0012*/ 	.short	0x0070
        /*0014*/ 	.byte	0x00, 0xf0, 0x01, 0x2e


	//----- nvinfo : EIATTR_SPARSE_MMA_MASK
	.align		4
.L_282:
        /*0018*/ 	.byte	0x03, 0x50
        /*001a*/ 	.short	0x0000


	//----- nvinfo : EIATTR_MAXREG_COUNT
	.align		4
        /*001c*/ 	.byte	0x03, 0x1b
        /*001e*/ 	.short	0x00a8


	//----- nvinfo : EIATTR_NUM_BARRIERS
	.align		4
        /*0020*/ 	.byte	0x02, 0x4c
        /*0022*/ 	.byte	0x10
	.zero		1


	//----- nvinfo : EIATTR_EXTERNS
	.align		4
        /*0024*/ 	.byte	0x04, 0x0f
        /*0026*/ 	.short	(.L_284 - .L_283)


	//   ....[0]....
	.align		4
.L_283:
        /*0028*/ 	.word	index@(__assertfail)


	//----- nvinfo : EIATTR_ANNOTATIONS
	.align		4
.L_284:
        /*002c*/ 	.byte	0x04, 0x55
        /*002e*/ 	.short	(.L_286 - .L_285)


	//   ....[0]....
.L_285:
        /* <DEDUP_REMOVED lines=110> */


	//----- nvinfo : EIATTR_MERCURY_ISA_VERSION
	.align		4
.L_286:
        /*06f8*/ 	.byte	0x03, 0x5f
        /*06fa*/ 	.short	0x0101


	//----- nvinfo : EIATTR_UNUSED_LOAD_BYTE_OFFSET
	.align		4
        /*06fc*/ 	.byte	0x04, 0x44
        /*06fe*/ 	.short	(.L_288 - .L_287)


	//   ....[0]....
.L_287:
        /*0700*/ 	.word	0x00000ab0
        /*0704*/ 	.word	0x0000fff0


	//   ....[1]....
        /*0708*/ 	.word	0x00010a20
        /*070c*/ 	.word	0x0000fff0


	//----- nvinfo : EIATTR_INT_WARP_WIDE_INSTR_OFFSETS
	.align		4
.L_288:
        /*0710*/ 	.byte	0x04, 0x31
        /*0712*/ 	.short	(.L_290 - .L_289)


	//   ....[0]....
.L_289:
        /*0714*/ 	.word	0x00000190


	//   ....[1]....
        /*0718*/ 	.word	0x000001d0


	//   ....[2]....
        /*071c*/ 	.word	0x00000240


	//   ....[3]....
        /*0720*/ 	.word	0x000002b0


	//   ....[4]....
        /*0724*/ 	.word	0x00018920


	//   ....[5]....
        /*0728*/ 	.word	0x00018980


	//   ....[6]....
        /*072c*/ 	.word	0x0001e310


	//   ....[7]....
        /*0730*/ 	.word	0x0001e370


	//----- nvinfo : EIATTR_COOP_GROUP_MASK_REGIDS
	.align		4
.L_290:
        /*0734*/ 	.byte	0x04, 0x29
        /*0736*/ 	.short	(.L_292 - .L_291)


	//   ....[0]....
.L_291:
        /*0738*/ 	.word	0xffffffff


	//   ....[1]....
        /*073c*/ 	.word	0xffffffff


	//   ....[2]....
        /*0740*/ 	.word	0xffffffff


	//   ....[3]....
        /*0744*/ 	.word	0xffffffff


	//   ....[4]....
        /*0748*/ 	.word	0xffffffff


	//   ....[5]....
        /*074c*/ 	.word	0xffffffff


	//   ....[6]....
        /*0750*/ 	.word	0xffffffff


	//   ....[7]....
        /*0754*/ 	.word	0xffffffff


	//   ....[8]....
        /*0758*/ 	.word	0xffffffff


	//   ....[9]....
        /*075c*/ 	.word	0xffffffff


	//   ....[10]....
        /*0760*/ 	.word	0xffffffff


	//   ....[11]....
        /*0764*/ 	.word	0xffffffff


	//   ....[12]....
        /*0768*/ 	.word	0xffffffff


	//   ....[13]....
        /*076c*/ 	.word	0xffffffff


	//   ....[14]....
        /*0770*/ 	.word	0xffffffff


	//   ....[15]....
        /*0774*/ 	.word	0xffffffff


	//   ....[16]....
        /*0778*/ 	.word	0xffffffff


	//   ....[17]....
        /*077c*/ 	.word	0xffffffff


	//   ....[18]....
        /*0780*/ 	.word	0xffffffff


	//   ....[19]....
        /*0784*/ 	.word	0xffffffff


	//   ....[20]....
        /*0788*/ 	.word	0xffffffff


	//   ....[21]....
        /*078c*/ 	.word	0xffffffff


	//   ....[22]....
        /*0790*/ 	.word	0xffffffff


	//   ....[23]....
        /*0794*/ 	.word	0xffffffff


	//   ....[24]....
        /*0798*/ 	.word	0xffffffff


	//   ....[25]....
        /*079c*/ 	.word	0xffffffff


	//   ....[26]....
        /*07a0*/ 	.word	0xffffffff


	//   ....[27]....
        /*07a4*/ 	.word	0xffffffff


	//   ....[28]....
        /*07a8*/ 	.word	0xffffffff


	//   ....[29]....
        /*07ac*/ 	.word	0xffffffff


	//   ....[30]....
        /*07b0*/ 	.word	0xffffffff


	//   ....[31]....
        /*07b4*/ 	.word	0xffffffff


	//   ....[32]....
        /*07b8*/ 	.word	0xffffffff


	//   ....[33]....
        /*07bc*/ 	.word	0xffffffff


	//   ....[34]....
        /*07c0*/ 	.word	0xffffffff


	//   ....[35]....
        /*07c4*/ 	.word	0xffffffff


	//   ....[36]....
        /*07c8*/ 	.word	0xffffffff


	//   ....[37]....
        /*07cc*/ 	.word	0xffffffff


	//   ....[38]....
        /*07d0*/ 	.word	0xffffffff


	//   ....[39]....
        /*07d4*/ 	.word	0xffffffff


	//   ....[40]....
        /*07d8*/ 	.word	0xffffffff


	//   ....[41]....
        /*07dc*/ 	.word	0xffffffff


	//   ....[42]....
        /*07e0*/ 	.word	0xffffffff


	//   ....[43]....
        /*07e4*/ 	.word	0xffffffff


	//   ....[44]....
        /*07e8*/ 	.word	0xffffffff


	//   ....[45]....
        /*07ec*/ 	.word	0xffffffff


	//   ....[46]....
        /*07f0*/ 	.word	0xffffffff


	//   ....[47]....
        /*07f4*/ 	.word	0xffffffff


	//   ....[48]....
        /*07f8*/ 	.word	0xffffffff


	//   ....[49]....
        /*07fc*/ 	.word	0xffffffff


	//   ....[50]....
        /*0800*/ 	.word	0xffffffff


	//   ....[51]....
        /*0804*/ 	.word	0xffffffff


	//   ....[52]....
        /*0808*/ 	.word	0xffffffff


	//   ....[53]....
        /*080c*/ 	.word	0xffffffff


	//   ....[54]....
        /*0810*/ 	.word	0xffffffff


	//   ....[55]....
        /*0814*/ 	.word	0xffffffff


	//   ....[56]....
        /*0818*/ 	.word	0xffffffff


	//   ....[57]....
        /*081c*/ 	.word	0xffffffff


	//   ....[58]....
        /*0820*/ 	.word	0xffffffff


	//   ....[59]....
        /*0824*/ 	.word	0xffffffff


	//   ....[60]....
        /*0828*/ 	.word	0xffffffff


	//   ....[61]....
        /*082c*/ 	.word	0xffffffff


	//   ....[62]....
        /*0830*/ 	.word	0xffffffff


	//   ....[63]....
        /*0834*/ 	.word	0xffffffff


	//   ....[64]....
        /*0838*/ 	.word	0xffffffff


	//   ....[65]....
        /*083c*/ 	.word	0xffffffff


	//   ....[66]....
        /*0840*/ 	.word	0xffffffff


	//   ....[67]....
        /*0844*/ 	.word	0xffffffff


	//   ....[68]....
        /*0848*/ 	.word	0xffffffff


	//   ....[69]....
        /*084c*/ 	.word	0xffffffff


	//   ....[70]....
        /*0850*/ 	.word	0xffffffff


	//   ....[71]....
        /*0854*/ 	.word	0xffffffff


	//   ....[72]....
        /*0858*/ 	.word	0xffffffff


	//   ....[73]....
        /*085c*/ 	.word	0xffffffff


	//   ....[74]....
        /*0860*/ 	.word	0xffffffff


	//   ....[75]....
        /*0864*/ 	.word	0xffffffff


	//   ....[76]....
        /*0868*/ 	.word	0xffffffff


	//   ....[77]....
        /*086c*/ 	.word	0xffffffff


	//   ....[78]....
        /*0870*/ 	.word	0xffffffff


	//   ....[79]....
        /*0874*/ 	.word	0xffffffff


	//   ....[80]....
        /*0878*/ 	.word	0xffffffff


	//   ....[81]....
        /*087c*/ 	.word	0xffffffff


	//   ....[82]....
        /*0880*/ 	.word	0xffffffff


	//   ....[83]....
        /*0884*/ 	.word	0xffffffff


	//   ....[84]....
        /*0888*/ 	.word	0xffffffff


	//   ....[85]....
        /*088c*/ 	.word	0xffffffff


	//   ....[86]....
        /*0890*/ 	.word	0xffffffff


	//   ....[87]....
        /*0894*/ 	.word	0xffffffff


	//   ....[88]....
        /*0898*/ 	.word	0xffffffff


	//   ....[89]....
        /*089c*/ 	.word	0xffffffff


	//   ....[90]....
        /*08a0*/ 	.word	0xffffffff


	//   ....[91]....
        /*08a4*/ 	.word	0xffffffff


	//   ....[92]....
        /*08a8*/ 	.word	0xffffffff


	//   ....[93]....
        /*08ac*/ 	.word	0xffffffff


	//   ....[94]....
        /*08b0*/ 	.word	0xffffffff


	//   ....[95]....
        /*08b4*/ 	.word	0xffffffff


	//   ....[96]....
        /*08b8*/ 	.word	0xffffffff


	//   ....[97]....
        /*08bc*/ 	.word	0xffffffff


	//   ....[98]....
        /*08c0*/ 	.word	0xffffffff


	//   ....[99]....
        /*08c4*/ 	.word	0xffffffff


	//   ....[100]....
        /*08c8*/ 	.word	0xffffffff


	//   ....[101]....
        /*08cc*/ 	.word	0xffffffff


	//   ....[102]....
        /*08d0*/ 	.word	0xffffffff


	//   ....[103]....
        /*08d4*/ 	.word	0xffffffff


	//   ....[104]....
        /*08d8*/ 	.word	0x0500000f


	//   ....[105]....
        /*08dc*/ 	.word	0x0500000f


	//   ....[106]....
        /*08e0*/ 	.word	0x0500000f


	//   ....[107]....
        /*08e4*/ 	.word	0x0500000f


	//   ....[108]....
        /*08e8*/ 	.word	0x0500000f


	//   ....[109]....
        /*08ec*/ 	.word	0x0500000f


	//   ....[110]....
        /*08f0*/ 	.word	0x0500000f


	//   ....[111]....
        /*08f4*/ 	.word	0x0500000f


	//   ....[112]....
        /*08f8*/ 	.word	0x0500000f


	//   ....[113]....
        /*08fc*/ 	.word	0x0500000f


	//   ....[114]....
        /*0900*/ 	.word	0x0500000f


	//   ....[115]....
        /*0904*/ 	.word	0x0500000f


	//   ....[116]....
        /*0908*/ 	.word	0x0500000f


	//   ....[117]....
        /*090c*/ 	.word	0x0500000f


	//   ....[118]....
        /*0910*/ 	.word	0x0500000f


	//   ....[119]....
        /*0914*/ 	.word	0x0500000f


	//   ....[120]....
        /*0918*/ 	.word	0x0500000f


	//   ....[121]....
        /*091c*/ 	.word	0x0500000f


	//   ....[122]....
        /*0920*/ 	.word	0x0500000f


	//   ....[123]....
        /*0924*/ 	.word	0x0500000f


	//   ....[124]....
        /*0928*/ 	.word	0x0500000f


	//   ....[125]....
        /*092c*/ 	.word	0x0500000f


	//   ....[126]....
        /*0930*/ 	.word	0x0500000f


	//   ....[127]....
        /*0934*/ 	.word	0x0500000f


	//   ....[128]....
        /*0938*/ 	.word	0x0500000f


	//   ....[129]....
        /*093c*/ 	.word	0x0500000f


	//   ....[130]....
        /*0940*/ 	.word	0x0500000f


	//   ....[131]....
        /*0944*/ 	.word	0x0500000f


	//   ....[132]....
        /*0948*/ 	.word	0x0500000f


	//   ....[133]....
        /*094c*/ 	.word	0x0500000f


	//   ....[134]....
        /*0950*/ 	.word	0x0500000f


	//   ....[135]....
        /*0954*/ 	.word	0x0500000f


	//   ....[136]....
        /*0958*/ 	.word	0x0500000f


	//   ....[137]....
        /*095c*/ 	.word	0x0500000f


	//   ....[138]....
        /*0960*/ 	.word	0x0500000f


	//   ....[139]....
        /*0964*/ 	.word	0x0500000f


	//   ....[140]....
        /*0968*/ 	.word	0x0500000f


	//   ....[141]....
        /*096c*/ 	.word	0x0500000f


	//   ....[142]....
        /*0970*/ 	.word	0x0500000f


	//   ....[143]....
        /*0974*/ 	.word	0x0500000f


	//   ....[144]....
        /*0978*/ 	.word	0x0500000f


	//   ....[145]....
        /*097c*/ 	.word	0x0500000f


	//   ....[146]....
        /*0980*/ 	.word	0x0500000f


	//   ....[147]....
        /*0984*/ 	.word	0x0500000f


	//   ....[148]....
        /*0988*/ 	.word	0x0500000f


	//----- nvinfo : EIATTR_COOP_GROUP_INSTR_OFFSETS
	.align		4
.L_292:
        /*098c*/ 	.byte	0x04, 0x28
        /*098e*/ 	.short	(.L_294 - .L_293)


	//   ....[0]....
.L_293:
        /*0990*/ 	.word	0x00000060


	//   ....[1]....
        /*0994*/ 	.word	0x000001a0


	//   ....[2]....
        /*0998*/ 	.word	0x000001e0


	//   ....[3]....
        /*099c*/ 	.word	0x000003f0


	//   ....[4]....
        /*09a0*/ 	.word	0x00000550


	//   ....[5]....
        /*09a4*/ 	.word	0x00000670


	//   ....[6]....
        /*09a8*/ 	.word	0x000007d0


	//   ....[7]....
        /*09ac*/ 	.word	0x00005170


	//   ....[8]....
        /*09b0*/ 	.word	0x00006ff0


	//   ....[9]....
        /*09b4*/ 	.word	0x000075a0


	//   ....[10]....
        /*09b8*/ 	.word	0x000075b0


	//   ....[11]....
        /*09bc*/ 	.word	0x000075c0


	//   ....[12]....
        /*09c0*/ 	.word	0x000075d0


	//   ....[13]....
        /*09c4*/ 	.word	0x000085d0


	//   ....[14]....
        /*09c8*/ 	.word	0x000085e0


	//   ....[15]....
        /*09cc*/ 	.word	0x000085f0


	//   ....[16]....
        /*09d0*/ 	.word	0x00008600


	//   ....[17]....
        /*09d4*/ 	.word	0x00009ca0


	//   ....[18]....
        /*09d8*/ 	.word	0x0000bac0


	//   ....[19]....
        /*09dc*/ 	.word	0x0000bb50


	//   ....[20]....
        /*09e0*/ 	.word	0x0000bd10


	//   ....[21]....
        /*09e4*/ 	.word	0x0000bd80


	//   ....[22]....
        /*09e8*/ 	.word	0x0000c7e0


	//   ....[23]....
        /*09ec*/ 	.word	0x0000d800


	//   ....[24]....
        /*09f0*/ 	.word	0x0000e9d0


	//   ....[25]....
        /*09f4*/ 	.word	0x0000ea90


	//   ....[26]....
        /*09f8*/ 	.word	0x0000ed40


	//   ....[27]....
        /*09fc*/ 	.word	0x0000ef00


	//   ....[28]....
        /*0a00*/ 	.word	0x0000fef0


	//   ....[29]....
        /*0a04*/ 	.word	0x0000ff40


	//   ....[30]....
        /*0a08*/ 	.word	0x0000ffb0


	//   ....[31]....
        /*0a0c*/ 	.word	0x00010030


	//   ....[32]....
        /*0a10*/ 	.word	0x00010200


	//   ....[33]....
        /*0a14*/ 	.word	0x00011730


	//   ....[34]....
        /*0a18*/ 	.word	0x00011ad0


	//   ....[35]....
        /*0a1c*/ 	.word	0x00011ae0


	//   ....[36]....
        /*0a20*/ 	.word	0x00011af0


	//   ....[37]....
        /*0a24*/ 	.word	0x00011b00


	//   ....[38]....
        /*0a28*/ 	.word	0x00012780


	//   ....[39]....
        /*0a2c*/ 	.word	0x000127a0


	//   ....[40]....
        /*0a30*/ 	.word	0x00012a30


	//   ....[41]....
        /*0a34*/ 	.word	0x00012a50


	//   ....[42]....
        /*0a38*/ 	.word	0x00013350


	//   ....[43]....
        /*0a3c*/ 	.word	0x00013390


	//   ....[44]....
        /*0a40*/ 	.word	0x00013c00


	//   ....[45]....
        /*0a44*/ 	.word	0x00013c20


	//   ....[46]....
        /*0a48*/ 	.word	0x00014f10


	//   ....[47]....
        /*0a4c*/ 	.word	0x00014f20


	//   ....[48]....
        /*0a50*/ 	.word	0x00015150


	//   ....[49]....
        /*0a54*/ 	.word	0x00015170


	//   ....[50]....
        /*0a58*/ 	.word	0x00015420


	//   ....[51]....
        /*0a5c*/ 	.word	0x00015650


	//   ....[52]....
        /*0a60*/ 	.word	0x00015680


	//   ....[53]....
        /*0a64*/ 	.word	0x000156b0


	//   ....[54]....
        /*0a68*/ 	.word	0x000156e0


	//   ....[55]....
        /*0a6c*/ 	.word	0x00015710


	//   ....[56]....
        /*0a70*/ 	.word	0x00015740


	//   ....[57]....
        /*0a74*/ 	.word	0x000158e0


	//   ....[58]....
        /*0a78*/ 	.word	0x00015910


	//   ....[59]....
        /*0a7c*/ 	.word	0x00015940


	//   ....[60]....
        /*0a80*/ 	.word	0x00015970


	//   ....[61]....
        /*0a84*/ 	.word	0x000159a0


	//   ....[62]....
        /*0a88*/ 	.word	0x000159d0


	//   ....[63]....
        /*0a8c*/ 	.word	0x00015a60


	//   ....[64]....
        /*0a90*/ 	.word	0x00015a90


	//   ....[65]....
        /*0a94*/ 	.word	0x00015aa0


	//   ....[66]....
        /*0a98*/ 	.word	0x00015b50


	//   ....[67]....
        /*0a9c*/ 	.word	0x00016bd0


	//   ....[68]....
        /*0aa0*/ 	.word	0x00018f00


	//   ....[69]....
        /*0aa4*/ 	.word	0x000199b0


	//   ....[70]....
        /*0aa8*/ 	.word	0x000199e0


	//   ....[71]....
        /*0aac*/ 	.word	0x00019a00


	//   ....[72]....
        /*0ab0*/ 	.word	0x00019ab0


	//   ....[73]....
        /*0ab4*/ 	.word	0x00019b40


	//   ....[74]....
        /*0ab8*/ 	.word	0x00019b60


	//   ....[75]....
        /*0abc*/ 	.word	0x00019bf0


	//   ....[76]....
        /*0ac0*/ 	.word	0x00019c00


	//   ....[77]....
        /*0ac4*/ 	.word	0x0001a570


	//   ....[78]....
        /*0ac8*/ 	.word	0x0001a580


	//   ....[79]....
        /*0acc*/ 	.word	0x0001a6a0


	//   ....[80]....
        /*0ad0*/ 	.word	0x0001a6b0


	//   ....[81]....
        /*0ad4*/ 	.word	0x0001a940


	//   ....[82]....
        /*0ad8*/ 	.word	0x0001a950


	//   ....[83]....
        /*0adc*/ 	.word	0x0001aac0


	//   ....[84]....
        /*0ae0*/ 	.word	0x0001aad0


	//   ....[85]....
        /*0ae4*/ 	.word	0x0001e630


	//   ....[86]....
        /*0ae8*/ 	.word	0x0001e660


	//   ....[87]....
        /*0aec*/ 	.word	0x0001e6c0


	//   ....[88]....
        /*0af0*/ 	.word	0x0001e6f0


	//   ....[89]....
        /*0af4*/ 	.word	0x0001e720


	//   ....[90]....
        /*0af8*/ 	.word	0x0001e750


	//   ....[91]....
        /*0afc*/ 	.word	0x0001e780


	//   ....[92]....
        /*0b00*/ 	.word	0x0001e7b0


	//   ....[93]....
        /*0b04*/ 	.word	0x0001e970


	//   ....[94]....
        /*0b08*/ 	.word	0x0001e9a0


	//   ....[95]....
        /*0b0c*/ 	.word	0x0001e9d0


	//   ....[96]....
        /*0b10*/ 	.word	0x0001ea00


	//   ....[97]....
        /*0b14*/ 	.word	0x0001ea30


	//   ....[98]....
        /*0b18*/ 	.word	0x0001ea60


	//   ....[99]....
        /*0b1c*/ 	.word	0x0001eb20


	//   ....[100]....
        /*0b20*/ 	.word	0x0001eb40


	//   ....[101]....
        /*0b24*/ 	.word	0x0001eb50


	//   ....[102]....
        /*0b28*/ 	.word	0x0001ebb0


	//   ....[103]....
        /*0b2c*/ 	.word	0x0001f2e0


	//   ....[104]....
        /*0b30*/ 	.word	0x0001f700


	//   ....[105]....
        /*0b34*/ 	.word	0x0001f790


	//   ....[106]....
        /*0b38*/ 	.word	0x0001f7e0


	//   ....[107]....
        /*0b3c*/ 	.word	0x0001f830


	//   ....[108]....
        /*0b40*/ 	.word	0x0001f920


	//   ....[109]....
        /*0b44*/ 	.word	0x0001f9b0


	//   ....[110]....
        /*0b48*/ 	.word	0x0001fa00


	//   ....[111]....
        /*0b4c*/ 	.word	0x0001fa50


	//   ....[112]....
        /*0b50*/ 	.word	0x0001fd10


	//   ....[113]....
        /*0b54*/ 	.word	0x0001fff0


	//   ....[114]....
        /*0b58*/ 	.word	0x00020170


	//   ....[115]....
        /*0b5c*/ 	.word	0x000201d0


	//   ....[116]....
        /*0b60*/ 	.word	0x00020260


	//   ....[117]....
        /*0b64*/ 	.word	0x000202b0


	//   ....[118]....
        /*0b68*/ 	.word	0x00020410


	//   ....[119]....
        /*0b6c*/ 	.word	0x000204b0


	//   ....[120]....
        /*0b70*/ 	.word	0x00020560


	//   ....[121]....
        /*0b74*/ 	.word	0x00020640


	//   ....[122]....
        /*0b78*/ 	.word	0x00020820


	//   ....[123]....
        /*0b7c*/ 	.word	0x000208f0


	//   ....[124]....
        /*0b80*/ 	.word	0x00020ba0


	//   ....[125]....
        /*0b84*/ 	.word	0x00020cb0


	//   ....[126]....
        /*0b88*/ 	.word	0x00020e80


	//   ....[127]....
        /*0b8c*/ 	.word	0x00020f50


	//   ....[128]....
        /*0b90*/ 	.word	0x00021180


	//   ....[129]....
        /*0b94*/ 	.word	0x000211d0


	//   ....[130]....
        /*0b98*/ 	.word	0x00021500


	//   ....[131]....
        /*0b9c*/ 	.word	0x000215a0


	//   ....[132]....
        /*0ba0*/ 	.word	0x00021740


	//   ....[133]....
        /*0ba4*/ 	.word	0x000217c0


	//   ....[134]....
        /*0ba8*/ 	.word	0x00021840


	//   ....[135]....
        /*0bac*/ 	.word	0x000218c0


	//   ....[136]....
        /*0bb0*/ 	.word	0x00021940


	//   ....[137]....
        /*0bb4*/ 	.word	0x000219d0


	//   ....[138]....
        /*0bb8*/ 	.word	0x00021a70


	//   ....[139]....
        /*0bbc*/ 	.word	0x00021b20


	//   ....[140]....
        /*0bc0*/ 	.word	0x00021ba0


	//   ....[141]....
        /*0bc4*/ 	.word	0x00021c20


	//   ....[142]....
        /*0bc8*/ 	.word	0x00021ca0


	//   ....[143]....
        /*0bcc*/ 	.word	0x00021d30


	//   ....[144]....
        /*0bd0*/ 	.word	0x00021db0


	//   ....[145]....
        /*0bd4*/ 	.word	0x00021e50


	//   ....[146]....
        /*0bd8*/ 	.word	0x00021ea0


	//   ....[147]....
        /*0bdc*/ 	.word	0x00021f30


	//   ....[148]....
        /*0be0*/ 	.word	0x00022060


	//----- nvinfo : EIATTR_REG_RECONFIG
	.align		4
.L_294:
        /*0be4*/ 	.byte	0x01, 0x54
	.zero		2


	//----- nvinfo : EIATTR_SYSCALL_OFFSETS
	.align		4
        /*0be8*/ 	.byte	0x04, 0x46
        /*0bea*/ 	.short	(.L_296 - .L_295)


	//   ....[0]....
.L_295:
        /*0bec*/ 	.word	0x00002040


	//   ....[1]....
        /*0bf0*/ 	.word	0x00002190


	//   ....[2]....
        /*0bf4*/ 	.word	0x00007190


	//   ....[3]....
        /*0bf8*/ 	.word	0x00007510


	//   ....[4]....
        /*0bfc*/ 	.word	0x00018b20


	//   ....[5]....
        /*0c00*/ 	.word	0x00018c70


	//   ....[6]....
        /*0c04*/ 	.word	0x00018d70


	//   ....[7]....
        /*0c08*/ 	.word	0x000195d0


	//   ....[8]....
        /*0c0c*/ 	.word	0x00019f10


	//----- nvinfo : EIATTR_MBARRIER_INSTR_OFFSETS
	.align		4
.L_296:
        /*0c10*/ 	.byte	0x04, 0x39
        /*0c12*/ 	.short	(.L_298 - .L_297)


	//   ....[0]....
.L_297:
        /*0c14*/ 	.word	0x000002d0
        /*0c18*/ 	.word	0x000000ff
        /*0c1c*/ 	.word	0x00038800
        /*0c20*/ 	.short	0x0100
        /*0c22*/ 	.byte	0x08
	.zero		1


	//   ....[1]....
        /*0c24*/ 	.word	0x000002e0
        /*0c28*/ 	.word	0x000000ff
        /*0c2c*/ 	.word	0x00038810
        /*0c30*/ 	.short	0x0100
        /*0c32*/ 	.byte	0x08
	.zero		1


	//   ....[2]....
        /*0c34*/ 	.word	0x000002f0
        /*0c38*/ 	.word	0x000000ff
        /*0c3c*/ 	.word	0x00038820
        /*0c40*/ 	.short	0x0100
        /*0c42*/ 	.byte	0x08
	.zero		1


	//   ....[3]....
        /*0c44*/ 	.word	0x000003a0
        /*0c48*/ 	.word	0x000000ff
        /*0c4c*/ 	.word	0x00038830
        /*0c50*/ 	.short	0x0100
        /*0c52*/ 	.byte	0x06
	.zero		1


	//   ....[4]....
        /*0c54*/ 	.word	0x000003b0
        /*0c58*/ 	.word	0x000000ff
        /*0c5c*/ 	.word	0x00038840
        /*0c60*/ 	.short	0x0100
        /*0c62*/ 	.byte	0x06
	.zero		1


	//   ....[5]....
        /*0c64*/ 	.word	0x000003c0
        /*0c68*/ 	.word	0x000000ff
        /*0c6c*/ 	.word	0x00038838
        /*0c70*/ 	.short	0x0100
        /*0c72*/ 	.byte	0x06
	.zero		1


	//   ....[6]....
        /*0c74*/ 	.word	0x000003d0
        /*0c78*/ 	.word	0x000000ff
        /*0c7c*/ 	.word	0x00038848
        /*0c80*/ 	.short	0x0100
        /*0c82*/ 	.byte	0x06
	.zero		1


	//   ....[7]....
        /*0c84*/ 	.word	0x00000500
        /*0c88*/ 	.word	0x000000ff
        /*0c8c*/ 	.word	0x00038850
        /*0c90*/ 	.short	0x0100
        /*0c92*/ 	.byte	0x08
	.zero		1


	//   ....[8]....
        /*0c94*/ 	.word	0x00000510
        /*0c98*/ 	.word	0x000000ff
        /*0c9c*/ 	.word	0x00038860
        /*0ca0*/ 	.short	0x0100
        /*0ca2*/ 	.byte	0x08
	.zero		1


	//   ....[9]....
        /*0ca4*/ 	.word	0x00000520
        /*0ca8*/ 	.word	0x000000ff
        /*0cac*/ 	.word	0x00038858
        /*0cb0*/ 	.short	0x0100
        /*0cb2*/ 	.byte	0x08
	.zero		1


	//   ....[10]....
        /*0cb4*/ 	.word	0x00000530
        /*0cb8*/ 	.word	0x000000ff
        /*0cbc*/ 	.word	0x00038868
        /*0cc0*/ 	.short	0x0100
        /*0cc2*/ 	.byte	0x08
	.zero		1


	//   ....[11]....
        /*0cc4*/ 	.word	0x00000620
        /*0cc8*/ 	.word	0x000000ff
        /*0ccc*/ 	.word	0x00038870
        /*0cd0*/ 	.short	0x0100
        /*0cd2*/ 	.byte	0x06
	.zero		1


	//   ....[12]....
        /*0cd4*/ 	.word	0x00000630
        /*0cd8*/ 	.word	0x000000ff
        /*0cdc*/ 	.word	0x00038880
        /*0ce0*/ 	.short	0x0100
        /*0ce2*/ 	.byte	0x06
	.zero		1


	//   ....[13]....
        /*0ce4*/ 	.word	0x00000640
        /*0ce8*/ 	.word	0x000000ff
        /*0cec*/ 	.word	0x00038878
        /*0cf0*/ 	.short	0x0100
        /*0cf2*/ 	.byte	0x06
	.zero		1


	//   ....[14]....
        /*0cf4*/ 	.word	0x00000650
        /*0cf8*/ 	.word	0x000000ff
        /*0cfc*/ 	.word	0x00038888
        /*0d00*/ 	.short	0x0100
        /*0d02*/ 	.byte	0x06
	.zero		1


	//   ....[15]....
        /*0d04*/ 	.word	0x00000780
        /*0d08*/ 	.word	0x000000ff
        /*0d0c*/ 	.word	0x00038890
        /*0d10*/ 	.short	0x0100
        /*0d12*/ 	.byte	0x08
	.zero		1


	//   ....[16]....
        /*0d14*/ 	.word	0x00000790
        /*0d18*/ 	.word	0x000000ff
        /*0d1c*/ 	.word	0x000388a0
        /*0d20*/ 	.short	0x0100
        /*0d22*/ 	.byte	0x08
	.zero		1


	//   ....[17]....
        /*0d24*/ 	.word	0x000007a0
        /*0d28*/ 	.word	0x000000ff
        /*0d2c*/ 	.word	0x00038898
        /*0d30*/ 	.short	0x0100
        /*0d32*/ 	.byte	0x08
	.zero		1


	//   ....[18]....
        /*0d34*/ 	.word	0x000007b0
        /*0d38*/ 	.word	0x000000ff
        /*0d3c*/ 	.word	0x000388a8
        /*0d40*/ 	.short	0x0100
        /*0d42*/ 	.byte	0x08
	.zero		1


	//   ....[19]....
        /*0d44*/ 	.word	0x000008e0
        /*0d48*/ 	.word	0x000000ff
        /*0d4c*/ 	.word	0x000388b0
        /*0d50*/ 	.short	0x0100
        /*0d52*/ 	.byte	0x08
	.zero		1


	//   ....[20]....
        /*0d54*/ 	.word	0x000008f0
        /*0d58*/ 	.word	0x000000ff
        /*0d5c*/ 	.word	0x000388c0
        /*0d60*/ 	.short	0x0100
        /*0d62*/ 	.byte	0x08
	.zero		1


	//   ....[21]....
        /*0d64*/ 	.word	0x00000900
        /*0d68*/ 	.word	0x000000ff
        /*0d6c*/ 	.word	0x000388b8
        /*0d70*/ 	.short	0x0100
        /*0d72*/ 	.byte	0x08
	.zero		1


	//   ....[22]....
        /*0d74*/ 	.word	0x00000910
        /*0d78*/ 	.word	0x000000ff
        /*0d7c*/ 	.word	0x000388c8
        /*0d80*/ 	.short	0x0100
        /*0d82*/ 	.byte	0x08
	.zero		1


	//   ....[23]....
        /*0d84*/ 	.word	0x00002d50
        /*0d88*/ 	.word	0x00000049
        /*0d8c*/ 	.word	0x00038890
        /*0d90*/ 	.short	0x010a
        /*0d92*/ 	.byte	0x3f
	.zero		1


	//   ....[24]....
        /*0d94*/ 	.word	0x00003750
        /*0d98*/ 	.word	0x00000049
        /*0d9c*/ 	.word	0x00038890
        /*0da0*/ 	.short	0x010a
        /*0da2*/ 	.byte	0x3f
	.zero		1


	//   ....[25]....
        /*0da4*/ 	.word	0x00004050
        /*0da8*/ 	.word	0x00000049
        /*0dac*/ 	.word	0x00038890
        /*0db0*/ 	.short	0x010a
        /*0db2*/ 	.byte	0x3f
	.zero		1


	//   ....[26]....
        /*0db4*/ 	.word	0x00004250
        /*0db8*/ 	.word	0x00000004
        /*0dbc*/ 	.word	0x00000000
        /*0dc0*/ 	.short	0x0101
        /*0dc2*/ 	.byte	0x3f
	.zero		1


	//   ....[27]....
        /*0dc4*/ 	.word	0x00004290
        /*0dc8*/ 	.word	0x00000049
        /*0dcc*/ 	.word	0x000388b0
        /*0dd0*/ 	.short	0x010a
        /*0dd2*/ 	.byte	0x3f
	.zero		1


	//   ....[28]....
        /*0dd4*/ 	.word	0x000048c0
        /*0dd8*/ 	.word	0x00000049
        /*0ddc*/ 	.word	0x00000000
        /*0de0*/ 	.short	0x0101
        /*0de2*/ 	.byte	0x3f
	.zero		1


	//   ....[29]....
        /*0de4*/ 	.word	0x000054a0
        /*0de8*/ 	.word	0x00000005
        /*0dec*/ 	.word	0x00000000
        /*0df0*/ 	.short	0x0101
        /*0df2*/ 	.byte	0x3f
	.zero		1


	//   ....[30]....
        /*0df4*/ 	.word	0x00006040
        /*0df8*/ 	.word	0x00000004
        /*0dfc*/ 	.word	0x00000000
        /*0e00*/ 	.short	0x0101
        /*0e02*/ 	.byte	0x3f
	.zero		1


	//   ....[31]....
        /*0e04*/ 	.word	0x00007220
        /*0e08*/ 	.word	0x00000002
        /*0e0c*/ 	.word	0x00038800
        /*0e10*/ 	.short	0x010a
        /*0e12*/ 	.byte	0x3f
	.zero		1


	//   ....[32]....
        /*0e14*/ 	.word	0x00007270
        /*0e18*/ 	.word	0x00000002
        /*0e1c*/ 	.word	0x00038800
        /*0e20*/ 	.short	0x010a
        /*0e22*/ 	.byte	0x3f
	.zero		1


	//   ....[33]....
        /*0e24*/ 	.word	0x00007860
        /*0e28*/ 	.word	0x00000002
        /*0e2c*/ 	.word	0x00038800
        /*0e30*/ 	.short	0x010a
        /*0e32*/ 	.byte	0x3f
	.zero		1


	//   ....[34]....
        /*0e34*/ 	.word	0x000087b0
        /*0e38*/ 	.word	0x00000002
        /*0e3c*/ 	.word	0x00038800
        /*0e40*/ 	.short	0x010a
        /*0e42*/ 	.byte	0x3f
	.zero		1


	//   ....[35]....
        /*0e44*/ 	.word	0x00009600
        /*0e48*/ 	.word	0x0000000e
        /*0e4c*/ 	.word	0x00038830
        /*0e50*/ 	.short	0x010a
        /*0e52*/ 	.byte	0x3f
	.zero		1


	//   ....[36]....
        /*0e54*/ 	.word	0x000096b0
        /*0e58*/ 	.word	0x0000000e
        /*0e5c*/ 	.word	0x00038830
        /*0e60*/ 	.short	0x010a
        /*0e62*/ 	.byte	0x3f
	.zero		1


	//   ....[37]....
        /*0e64*/ 	.word	0x000099c0
        /*0e68*/ 	.word	0x00000002
        /*0e6c*/ 	.word	0x00038810
        /*0e70*/ 	.short	0x010a
        /*0e72*/ 	.byte	0x3f
	.zero		1


	//   ....[38]....
        /*0e74*/ 	.word	0x00009a10
        /*0e78*/ 	.word	0x0000000e
        /*0e7c*/ 	.word	0x00038850
        /*0e80*/ 	.short	0x010a
        /*0e82*/ 	.byte	0x3f
	.zero		1


	//   ....[39]....
        /*0e84*/ 	.word	0x00009ad0
        /*0e88*/ 	.word	0x0000000e
        /*0e8c*/ 	.word	0x00038850
        /*0e90*/ 	.short	0x010a
        /*0e92*/ 	.byte	0x3f
	.zero		1


	//   ....[40]....
        /*0e94*/ 	.word	0x0000c180
        /*0e98*/ 	.word	0x0000000b
        /*0e9c*/ 	.word	0x00000000
        /*0ea0*/ 	.short	0x0101
        /*0ea2*/ 	.byte	0x3f
	.zero		1


	//   ....[41]....
        /*0ea4*/ 	.word	0x0000c800
        /*0ea8*/ 	.word	0x0000000e
        /*0eac*/ 	.word	0x00000000
        /*0eb0*/ 	.short	0x0101
        /*0eb2*/ 	.byte	0x3f
	.zero		1


	//   ....[42]....
        /*0eb4*/ 	.word	0x0000c900
        /*0eb8*/ 	.word	0x0000000e
        /*0ebc*/ 	.word	0x00038830
        /*0ec0*/ 	.short	0x010a
        /*0ec2*/ 	.byte	0x3f
	.zero		1


	//   ....[43]....
        /*0ec4*/ 	.word	0x0000c9b0
        /*0ec8*/ 	.word	0x0000000e
        /*0ecc*/ 	.word	0x00038830
        /*0ed0*/ 	.short	0x010a
        /*0ed2*/ 	.byte	0x3f
	.zero		1


	//   ....[44]....
        /*0ed4*/ 	.word	0x0000cc20
        /*0ed8*/ 	.word	0x0000000e
        /*0edc*/ 	.word	0x00038850
        /*0ee0*/ 	.short	0x010a
        /*0ee2*/ 	.byte	0x3f
	.zero		1


	//   ....[45]....
        /*0ee4*/ 	.word	0x0000cc70
        /*0ee8*/ 	.word	0x0000000e
        /*0eec*/ 	.word	0x00038850
        /*0ef0*/ 	.short	0x010a
        /*0ef2*/ 	.byte	0x3f
	.zero		1


	//   ....[46]....
        /*0ef4*/ 	.word	0x0000f240
        /*0ef8*/ 	.word	0x000000a3
        /*0efc*/ 	.word	0x00000000
        /*0f00*/ 	.short	0x0101
        /*0f02*/ 	.byte	0x3f
	.zero		1


	//   ....[47]....
        /*0f04*/ 	.word	0x0000ff10
        /*0f08*/ 	.word	0x0000000e
        /*0f0c*/ 	.word	0x00000000
        /*0f10*/ 	.short	0x0101
        /*0f12*/ 	.byte	0x3f
	.zero		1


	//   ....[48]....
        /*0f14*/ 	.word	0x00012750
        /*0f18*/ 	.word	0x00000004
        /*0f1c*/ 	.word	0x00000000
        /*0f20*/ 	.short	0x0101
        /*0f22*/ 	.byte	0x3f
	.zero		1


	//   ....[49]....
        /*0f24*/ 	.word	0x000133b0
        /*0f28*/ 	.word	0x00000004
        /*0f2c*/ 	.word	0x00000000
        /*0f30*/ 	.short	0x0101
        /*0f32*/ 	.byte	0x3f
	.zero		1


	//   ....[50]....
        /*0f34*/ 	.word	0x00016cb0
        /*0f38*/ 	.word	0x00000012
        /*0f3c*/ 	.word	0x00038820
        /*0f40*/ 	.short	0x010a
        /*0f42*/ 	.byte	0x3f
	.zero		1


	//   ....[51]....
        /*0f44*/ 	.word	0x00016d80
        /*0f48*/ 	.word	0x00000004
        /*0f4c*/ 	.word	0x000388a0
        /*0f50*/ 	.short	0x010a
        /*0f52*/ 	.byte	0x3f
	.zero		1


	//   ....[52]....
        /*0f54*/ 	.word	0x00016fc0
        /*0f58*/ 	.word	0x00000004
        /*0f5c*/ 	.word	0x000388c0
        /*0f60*/ 	.short	0x010a
        /*0f62*/ 	.byte	0x3f
	.zero		1


	//   ....[53]....
        /*0f64*/ 	.word	0x00017a20
        /*0f68*/ 	.word	0x00000004
        /*0f6c*/ 	.word	0x000388a0
        /*0f70*/ 	.short	0x010a
        /*0f72*/ 	.byte	0x3f
	.zero		1


	//   ....[54]....
        /*0f74*/ 	.word	0x00017c50
        /*0f78*/ 	.word	0x00000004
        /*0f7c*/ 	.word	0x000388c0
        /*0f80*/ 	.short	0x010a
        /*0f82*/ 	.byte	0x3f
	.zero		1


	//   ....[55]....
        /*0f84*/ 	.word	0x00019170
        /*0f88*/ 	.word	0x00000000
        /*0f8c*/ 	.word	0x00038840
        /*0f90*/ 	.short	0x010a
        /*0f92*/ 	.byte	0x3f
	.zero		1


	//   ....[56]....
        /*0f94*/ 	.word	0x00019cc0
        /*0f98*/ 	.word	0x00000012
        /*0f9c*/ 	.word	0x00038800
        /*0fa0*/ 	.short	0x0107
        /*0fa2*/ 	.byte	0x3f
	.zero		1


	//   ....[57]....
        /*0fa4*/ 	.word	0x00019d60
        /*0fa8*/ 	.word	0x00000012
        /*0fac*/ 	.word	0x00038800
        /*0fb0*/ 	.short	0x0101
        /*0fb2*/ 	.byte	0x3f
	.zero		1


	//   ....[58]....
        /*0fb4*/ 	.word	0x0001ace0
        /*0fb8*/ 	.word	0x00000012
        /*0fbc*/ 	.word	0x00038810
        /*0fc0*/ 	.short	0x0107
        /*0fc2*/ 	.byte	0x3f
	.zero		1


	//   ....[59]....
        /*0fc4*/ 	.word	0x0001ade0
        /*0fc8*/ 	.word	0x00000012
        /*0fcc*/ 	.word	0x00038810
        /*0fd0*/ 	.short	0x0101
        /*0fd2*/ 	.byte	0x3f
	.zero		1


	//   ....[60]....
        /*0fd4*/ 	.word	0x0001ae00
        /*0fd8*/ 	.word	0x00000012
        /*0fdc*/ 	.word	0x00038820
        /*0fe0*/ 	.short	0x010a
        /*0fe2*/ 	.byte	0x3f
	.zero		1


	//   ....[61]....
        /*0fe4*/ 	.word	0x0001aee0
        /*0fe8*/ 	.word	0x00000000
        /*0fec*/ 	.word	0x00038860
        /*0ff0*/ 	.short	0x010a
        /*0ff2*/ 	.byte	0x3f
	.zero		1


	//   ....[62]....
        /*0ff4*/ 	.word	0x0001bb50
        /*0ff8*/ 	.word	0x00000002
        /*0ffc*/ 	.word	0x00038840
        /*1000*/ 	.short	0x010a
        /*1002*/ 	.byte	0x3f
	.zero		1


	//   ....[63]....
        /*1004*/ 	.word	0x0001bda0
        /*1008*/ 	.word	0x00000002
        /*100c*/ 	.word	0x00038860
        /*1010*/ 	.short	0x010a
        /*1012*/ 	.byte	0x3f
	.zero		1


	//   ....[64]....
        /*1014*/ 	.word	0x0001c950
        /*1018*/ 	.word	0x00000003
        /*101c*/ 	.word	0x00038840
        /*1020*/ 	.short	0x010a
        /*1022*/ 	.byte	0x3f
	.zero		1


	//   ....[65]....
        /*1024*/ 	.word	0x0001cba0
        /*1028*/ 	.word	0x00000003
        /*102c*/ 	.word	0x00038860
        /*1030*/ 	.short	0x010a
        /*1032*/ 	.byte	0x3f
	.zero		1


	//   ....[66]....
        /*1034*/ 	.word	0x0001d6e0
        /*1038*/ 	.word	0x00000003
        /*103c*/ 	.word	0x00038840
        /*1040*/ 	.short	0x010a
        /*1042*/ 	.byte	0x3f
	.zero		1


	//   ....[67]....
        /*1044*/ 	.word	0x0001d930
        /*1048*/ 	.word	0x00000003
        /*104c*/ 	.word	0x00038860
        /*1050*/ 	.short	0x010a
        /*1052*/ 	.byte	0x3f
	.zero		1


	//   ....[68]....
        /*1054*/ 	.word	0x0001f260
        /*1058*/ 	.word	0x00000000
        /*105c*/ 	.word	0x00038820
        /*1060*/ 	.short	0x010a
        /*1062*/ 	.byte	0x3f
	.zero		1


	//   ....[69]....
        /*1064*/ 	.word	0x0001f440
        /*1068*/ 	.word	0x00000006
        /*106c*/ 	.word	0x00000000
        /*1070*/ 	.short	0x010a
        /*1072*/ 	.byte	0x3f
	.zero		1


	//   ....[70]....
        /*1074*/ 	.word	0x0001f470
        /*1078*/ 	.word	0x00000007
        /*107c*/ 	.word	0x00000000
        /*1080*/ 	.short	0x010a
        /*1082*/ 	.byte	0x3f
	.zero		1


	//   ....[71]....
        /*1084*/ 	.word	0x0001f4d0
        /*1088*/ 	.word	0x00000004
        /*108c*/ 	.word	0x00000000
        /*1090*/ 	.short	0x010a
        /*1092*/ 	.byte	0x3f
	.zero		1


	//   ....[72]....
        /*1094*/ 	.word	0x0001f500
        /*1098*/ 	.word	0x00000003
        /*109c*/ 	.word	0x00000000
        /*10a0*/ 	.short	0x010a
        /*10a2*/ 	.byte	0x3f
	.zero		1


	//   ....[73]....
        /*10a4*/ 	.word	0x0001f560
        /*10a8*/ 	.word	0x00000049
        /*10ac*/ 	.word	0x00038890
        /*10b0*/ 	.short	0x010a
        /*10b2*/ 	.byte	0x3f
	.zero		1


	//   ....[74]....
        /*10b4*/ 	.word	0x0001f5b0
        /*10b8*/ 	.word	0x00000049
        /*10bc*/ 	.word	0x00038890
        /*10c0*/ 	.short	0x010a
        /*10c2*/ 	.byte	0x3f
	.zero		1


	//   ....[75]....
        /*10c4*/ 	.word	0x0001f600
        /*10c8*/ 	.word	0x00000049
        /*10cc*/ 	.word	0x00038890
        /*10d0*/ 	.short	0x010a
        /*10d2*/ 	.byte	0x3f
	.zero		1


	//   ....[76]....
        /*10d4*/ 	.word	0x0001f650
        /*10d8*/ 	.word	0x00000049
        /*10dc*/ 	.word	0x000388b0
        /*10e0*/ 	.short	0x010a
        /*10e2*/ 	.byte	0x3f
	.zero		1


	//   ....[77]....
        /*10e4*/ 	.word	0x0001f870
        /*10e8*/ 	.word	0x00000002
        /*10ec*/ 	.word	0x00038800
        /*10f0*/ 	.short	0x010a
        /*10f2*/ 	.byte	0x3f
	.zero		1


	//   ....[78]....
        /*10f4*/ 	.word	0x0001faa0
        /*10f8*/ 	.word	0x00000002
        /*10fc*/ 	.word	0x00038800
        /*1100*/ 	.short	0x010a
        /*1102*/ 	.byte	0x3f
	.zero		1


	//   ....[79]....
        /*1104*/ 	.word	0x0001faf0
        /*1108*/ 	.word	0x0000000e
        /*110c*/ 	.word	0x00038830
        /*1110*/ 	.short	0x010a
        /*1112*/ 	.byte	0x3f
	.zero		1


	//   ....[80]....
        /*1114*/ 	.word	0x0001fb40
        /*1118*/ 	.word	0x00000002
        /*111c*/ 	.word	0x00038810
        /*1120*/ 	.short	0x010a
        /*1122*/ 	.byte	0x3f
	.zero		1


	//   ....[81]....
        /*1124*/ 	.word	0x0001fb90
        /*1128*/ 	.word	0x0000000e
        /*112c*/ 	.word	0x00038850
        /*1130*/ 	.short	0x010a
        /*1132*/ 	.byte	0x3f
	.zero		1


	//   ....[82]....
        /*1134*/ 	.word	0x0001fbe0
        /*1138*/ 	.word	0x0000000e
        /*113c*/ 	.word	0x00038830
        /*1140*/ 	.short	0x010a
        /*1142*/ 	.byte	0x3f
	.zero		1


	//   ....[83]....
        /*1144*/ 	.word	0x0001fc30
        /*1148*/ 	.word	0x0000000e
        /*114c*/ 	.word	0x00038850
        /*1150*/ 	.short	0x010a
        /*1152*/ 	.byte	0x3f
	.zero		1


	//   ....[84]....
        /*1154*/ 	.word	0x0001fdd0
        /*1158*/ 	.word	0x00000012
        /*115c*/ 	.word	0x00038820
        /*1160*/ 	.short	0x010a
        /*1162*/ 	.byte	0x3f
	.zero		1


	//   ....[85]....
        /*1164*/ 	.word	0x0001fe20
        /*1168*/ 	.word	0x00000004
        /*116c*/ 	.word	0x000388a0
        /*1170*/ 	.short	0x010a
        /*1172*/ 	.byte	0x3f
	.zero		1


	//   ....[86]....
        /*1174*/ 	.word	0x0001fe70
        /*1178*/ 	.word	0x00000004
        /*117c*/ 	.word	0x000388c0
        /*1180*/ 	.short	0x010a
        /*1182*/ 	.byte	0x3f
	.zero		1


	//   ....[87]....
        /*1184*/ 	.word	0x0001fec0
        /*1188*/ 	.word	0x00000004
        /*118c*/ 	.word	0x000388a0
        /*1190*/ 	.short	0x010a
        /*1192*/ 	.byte	0x3f
	.zero		1


	//   ....[88]....
        /*1194*/ 	.word	0x0001ff10
        /*1198*/ 	.word	0x00000004
        /*119c*/ 	.word	0x000388c0
        /*11a0*/ 	.short	0x010a
        /*11a2*/ 	.byte	0x3f
	.zero		1


	//   ....[89]....
        /*11a4*/ 	.word	0x000200b0
        /*11a8*/ 	.word	0x00000000
        /*11ac*/ 	.word	0x00038840
        /*11b0*/ 	.short	0x010a
        /*11b2*/ 	.byte	0x3f
	.zero		1


	//   ....[90]....
        /*11b4*/ 	.word	0x00021210
        /*11b8*/ 	.word	0x00000012
        /*11bc*/ 	.word	0x00038820
        /*11c0*/ 	.short	0x010a
        /*11c2*/ 	.byte	0x3f
	.zero		1


	//   ....[91]....
        /*11c4*/ 	.word	0x00021260
        /*11c8*/ 	.word	0x00000000
        /*11cc*/ 	.word	0x00038860
        /*11d0*/ 	.short	0x010a
        /*11d2*/ 	.byte	0x3f
	.zero		1


	//   ....[92]....
        /*11d4*/ 	.word	0x000212b0
        /*11d8*/ 	.word	0x00000002
        /*11dc*/ 	.word	0x00038840
        /*11e0*/ 	.short	0x010a
        /*11e2*/ 	.byte	0x3f
	.zero		1


	//   ....[93]....
        /*11e4*/ 	.word	0x00021300
        /*11e8*/ 	.word	0x00000002
        /*11ec*/ 	.word	0x00038860
        /*11f0*/ 	.short	0x010a
        /*11f2*/ 	.byte	0x3f
	.zero		1


	//   ....[94]....
        /*11f4*/ 	.word	0x00021350
        /*11f8*/ 	.word	0x00000003
        /*11fc*/ 	.word	0x00038840
        /*1200*/ 	.short	0x010a
        /*1202*/ 	.byte	0x3f
	.zero		1


	//   ....[95]....
        /*1204*/ 	.word	0x000213a0
        /*1208*/ 	.word	0x00000003
        /*120c*/ 	.word	0x00038860
        /*1210*/ 	.short	0x010a
        /*1212*/ 	.byte	0x3f
	.zero		1


	//   ....[96]....
        /*1214*/ 	.word	0x000213f0
        /*1218*/ 	.word	0x00000003
        /*121c*/ 	.word	0x00038840
        /*1220*/ 	.short	0x010a
        /*1222*/ 	.byte	0x3f
	.zero		1


	//   ....[97]....
        /*1224*/ 	.word	0x00021440
        /*1228*/ 	.word	0x00000003
        /*122c*/ 	.word	0x00038860
        /*1230*/ 	.short	0x010a
        /*1232*/ 	.byte	0x3f
	.zero		1


	//   ....[98]....
        /*1234*/ 	.word	0x00021f80
        /*1238*/ 	.word	0x00000000
        /*123c*/ 	.word	0x00038820
        /*1240*/ 	.short	0x010a
        /*1242*/ 	.byte	0x3f
	.zero		1


	//   ....[99]....
        /*1244*/ 	.word	0x00022120
        /*1248*/ 	.word	0x00000006
        /*124c*/ 	.word	0x00000000
        /*1250*/ 	.short	0x010a
        /*1252*/ 	.byte	0x3f
	.zero		1


	//   ....[100]....
        /*1254*/ 	.word	0x00022170
        /*1258*/ 	.word	0x00000007
        /*125c*/ 	.word	0x00000000
        /*1260*/ 	.short	0x010a
        /*1262*/ 	.byte	0x3f
	.zero		1


	//   ....[101]....
        /*1264*/ 	.word	0x000221c0
        /*1268*/ 	.word	0x00000004
        /*126c*/ 	.word	0x00000000
        /*1270*/ 	.short	0x010a
        /*1272*/ 	.byte	0x3f
	.zero		1


	//----- nvinfo : EIATTR_NUM_MBARRIERS
	.align		4
.L_298:
        /*1274*/ 	.byte	0x03, 0x38
        /*1276*/ 	.short	0x0017


	//----- nvinfo : EIATTR_EXIT_INSTR_OFFSETS
	.align		4
        /*1278*/ 	.byte	0x04, 0x1c
        /*127a*/ 	.short	(.L_300 - .L_299)


	//   ....[0]....
.L_299:
        /*127c*/ 	.word	0x0001f550


	//----- nvinfo : EIATTR_MAX_THREADS
	.align		4
.L_300:
        /*1280*/ 	.byte	0x04, 0x05
        /*1282*/ 	.short	(.L_302 - .L_301)
.L_301:
        /*1284*/ 	.word	0x00000180
        /*1288*/ 	.word	0x00000001
        /*128c*/ 	.word	0x00000001


	//----- nvinfo : EIATTR_CRS_STACK_SIZE
	.align		4
.L_302:
        /*1290*/ 	.byte	0x04, 0x1e
        /*1292*/ 	.short	(.L_304 - .L_303)
.L_303:
        /*1294*/ 	.word	0x00000000


	//----- nvinfo : EIATTR_CBANK_PARAM_SIZE
	.align		4
.L_304:
        /*1298*/ 	.byte	0x03, 0x19
        /*129a*/ 	.short	0x0bf0


	//----- nvinfo : EIATTR_PARAM_CBANK
	.align		4
        /*129c*/ 	.byte	0x04, 0x0a
        /*129e*/ 	.short	(.L_306 - .L_305)
	.align		4
.L_305:
        /*12a0*/ 	.word	index@(.nv.constant0._ZN7cutlass13device_kernelIN5flash11enable_sm90INS1_16FlashAttnFwdSm90INS1_25CollectiveMainloopFwdSm90ILi2EN4cute5tupleIJNS5_1CILi1EEES8_S8_EEENS6_IJNS7_ILi64EEESA_SA_EEELi512ENS_10bfloat16_tEfNS_4arch4Sm90ELb0ELb0ELb1ELb1ELb0ELb1ELb1ELb0ELb0ELb1ELb1ELb0EEENS1_21CollectiveEpilogueFwdINS6_IJSA_NS7_ILi512EEESA_EEES9_SC_SE_Li256ELb1ELb1ELb1ELb0EEENS1_36VarlenDynamicPersistentTileSchedulerILi64ELi64ELi256ELi128ELb1ELb1ELb1ELb0ELb1ELb1EEEEEEEEEvNT_6ParamsE)
        /*12a4*/ 	.short	0x0210
        /*12a6*/ 	.short	0x0bf0


	//----- nvinfo : EIATTR_SW_WAR
	.align		4
.L_306:
        /*12a8*/ 	.byte	0x04, 0x36
        /*12aa*/ 	.short	(.L_308 - .L_307)
.L_307:
        /*12ac*/ 	.word	0x00000008
.L_308:


//--------------------- .nv.info._ZN7cutlass13device_kernelIN5flash11enable_sm90INS1_16FlashAttnFwdSm90INS1_25CollectiveMainloopFwdSm90ILi2EN4cute5tupleIJNS5_1CILi1EEES8_S8_EEENS6_IJNS7_ILi64EEESA_SA_EEELi512ENS_10bfloat16_tEfNS_4arch4Sm90ELb0ELb1ELb1ELb0ELb0ELb0ELb0ELb0ELb0ELb1ELb1ELb0EEENS1_21CollectiveEpilogueFwdINS6_IJSA_NS7_ILi512EEESA_EEES9_SC_SE_Li256ELb0ELb1ELb1ELb0EEENS1_19SingleTileSchedulerILb0ELb1ELb1ELi64EEEEEEEEEvNT_6ParamsE --------------------------
	.section	.nv.info._ZN7cutlass13device_kernelIN5flash11enable_sm90INS1_16FlashAttnFwdSm90INS1_25CollectiveMainloopFwdSm90ILi2EN4cute5tupleIJNS5_1CILi1EEES8_S8_EEENS6_IJNS7_ILi64EEESA_SA_EEELi512ENS_10bfloat16_tEfNS_4arch4Sm90ELb0ELb1ELb1ELb0ELb0ELb0ELb0ELb0ELb0ELb1ELb1ELb0EEENS1_21CollectiveEpilogueFwdINS6_IJSA_NS7_ILi512EEESA_EEES9_SC_SE_Li256ELb0ELb1ELb1ELb0EEENS1_19SingleTileSchedulerILb0ELb1ELb1ELi64EEEEEEEEEvNT_6ParamsE,"",@"SHT_CUDA_INFO"
	.sectionflags	@""
	.align	4


	//----- nvinfo : EIATTR_CUDA_API_VERSION
	.align		4
        /*0000*/ 	.byte	0x04, 0x37
        /*0002*/ 	.short	(.L_310 - .L_309)
.L_309:
        /*0004*/ 	.word	0x00000082


	//----- nvinfo : EIATTR_KPARAM_INFO
	.align		4
.L_310:
        /*0008*/ 	.byte	0x04, 0x17
        /*000a*/ 	.short	(.L_312 - .L_311)
.L_311:
        /*000c*/ 	.word	0x00000000
        /*0010*/ 	.short	0x0000
        /*0012*/ 	.short	0x0070
        /*0014*/ 	.byte	0x00, 0xf0, 0x01, 0x28


	//----- nvinfo : EIATTR_SPARSE_MMA_MASK
	.align		4
.L_312:
        /*0018*/ 	.byte	0x03, 0x50
        /*001a*/ 	.short	0x0000


	//----- nvinfo : EIATTR_MAXREG_COUNT
	.align		4
        /*001c*/ 	.byte	0x03, 0x1b
        /*001e*/ 	.short	0x00a8


	//----- nvinfo : EIATTR_NUM_BARRIERS
	.align		4
        /*0020*/ 	.byte	0x02, 0x4c
        /*0022*/ 	.byte	0x10
	.zero		1


	//----- nvinfo : EIATTR_EXTERNS
	.align		4
        /*0024*/ 	.byte	0x04, 0x0f
        /*0026*/ 	.short	(.L_314 - .L_313)


	//   ....[0]....
	.align		4
.L_313:
        /*0028*/ 	.word	index@(__assertfail)


	//----- nvinfo : EIATTR_ANNOTATIONS
	.align		4
.L_314:
        /*002c*/ 	.byte	0x04, 0x55
        /*002e*/ 	.short	(.L_316 - .L_315)


	//   ....[0]....
.L_315:
        /*0030*/ 	.word	0x00000001
        /*0034*/ 	.byte	0x80, 0x12, 0x01, 0x00, 0x01, 0x00, 0x00, 0x00, 0x00, 0x17, 0x01, 0x00, 0x01, 0x00, 0x00, 0x00
        /*0044*/ 	.byte	0x50, 0x17, 0x01, 0x00, 0x01, 0x00, 0x00, 0x00, 0x30, 0x19, 0x01, 0x00, 0x01, 0x00, 0x00, 0x00
        /*0054*/ 	.byte	0x20, 0x1a, 0x01, 0x00, 0x01, 0x00, 0x00, 0x00, 0x10, 0x24, 0x01, 0x00, 0x01, 0x00, 0x00, 0x00
        /*0064*/ 	.byte	0x00, 0x2b, 0x01, 0x00, 0x01, 0x00, 0x00, 0x00, 0x30, 0x2d, 0x01, 0x00, 0x01, 0x00, 0x00, 0x00
        /*0074*/ 	.byte	0xb0, 0x38, 0x01, 0x00, 0x01, 0x00, 0x00, 0x00, 0x80, 0x44, 0x01, 0x00


	//----- nvinfo : EIATTR_MERCURY_ISA_VERSION
	.align		4
.L_316:
        /*0080*/ 	.byte	0x03, 0x5f
        /*0082*/ 	.short	0x0101


	//----- nvinfo : EIATTR_INT_WARP_WIDE_INSTR_OFFSETS
	.align		4
        /*0084*/ 	.byte	0x04, 0x31
        /*0086*/ 	.short	(.L_318 - .L_317)


	//   ....[0]....
.L_317:
        /*0088*/ 	.word	0x00000130


	//   ....[1]....
        /*008c*/ 	.word	0x00000170


	//   ....[2]....
        /*0090*/ 	.word	0x000001e0


	//----- nvinfo : EIATTR_COOP_GROUP_MASK_REGIDS
	.align		4
.L_318:
        /*0094*/ 	.byte	0x04, 0x29
        /*0096*/ 	.short	(.L_320 - .L_319)


	//   ....[0]....
.L_319:
        /*0098*/ 	.word	0xffffffff


	//   ....[1]....
        /*009c*/ 	.word	0xffffffff


	//   ....[2]....
        /*00a0*/ 	.word	0xffffffff


	//   ....[3]....
        /*00a4*/ 	.word	0xffffffff


	//   ....[4]....
        /*00a8*/ 	.word	0xffffffff


	//   ....[5]....
        /*00ac*/ 	.word	0xffffffff


	//   ....[6]....
        /*00b0*/ 	.word	0xffffffff


	//   ....[7]....
        /*00b4*/ 	.word	0xffffffff


	//   ....[8]....
        /*00b8*/ 	.word	0xffffffff


	//   ....[9]....
        /*00bc*/ 	.word	0xffffffff


	//   ....[10]....
        /*00c0*/ 	.word	0xffffffff


	//   ....[11]....
        /*00c4*/ 	.word	0xffffffff


	//   ....[12]....
        /*00c8*/ 	.word	0xffffffff


	//   ....[13]....
        /*00cc*/ 	.word	0xffffffff


	//   ....[14]....
        /*00d0*/ 	.word	0xffffffff


	//   ....[15]....
        /*00d4*/ 	.word	0xffffffff


	//   ....[16]....
        /*00d8*/ 	.word	0xffffffff


	//   ....[17]....
        /*00dc*/ 	.word	0xffffffff


	//   ....[18]....
        /*00e0*/ 	.word	0xffffffff


	//   ....[19]....
        /*00e4*/ 	.word	0xffffffff


	//   ....[20]....
        /*00e8*/ 	.word	0xffffffff


	//   ....[21]....
        /*00ec*/ 	.word	0xffffffff


	//   ....[22]....
        /*00f0*/ 	.word	0xffffffff


	//   ....[23]....
        /*00f4*/ 	.word	0xffffffff


	//   ....[24]....
        /*00f8*/ 	.word	0xffffffff


	//   ....[25]....
        /*00fc*/ 	.word	0xffffffff


	//   ....[26]....
        /*0100*/ 	.word	0xffffffff


	//   ....[27]....
        /*0104*/ 	.word	0xffffffff


	//   ....[28]....
        /*0108*/ 	.word	0xffffffff


	//   ....[29]....
        /*010c*/ 	.word	0xffffffff


	//   ....[30]....
        /*0110*/ 	.word	0xffffffff


	//   ....[31]....
        /*0114*/ 	.word	0xffffffff


	//   ....[32]....
        /*0118*/ 	.word	0xffffffff


	//   ....[33]....
        /*011c*/ 	.word	0xffffffff


	//   ....[34]....
        /*0120*/ 	.word	0xffffffff


	//   ....[35]....
        /*0124*/ 	.word	0xffffffff


	//   ....[36]....
        /*0128*/ 	.word	0xffffffff


	//   ....[37]....
        /*012c*/ 	.word	0xffffffff


	//   ....[38]....
        /*0130*/ 	.word	0xffffffff


	//   ....[39]....
        /*0134*/ 	.word	0xffffffff


	//   ....[40]....
        /*0138*/ 	.word	0xffffffff


	//   ....[41]....
        /*013c*/ 	.word	0xffffffff


	//   ....[42]....
        /*0140*/ 	.word	0xffffffff


	//   ....[43]....
        /*0144*/ 	.word	0xffffffff


	//   ....[44]....
        /*0148*/ 	.word	0xffffffff


	//   ....[45]....
        /*014c*/ 	.word	0xffffffff


	//   ....[46]....
        /*0150*/ 	.word	0xffffffff


	//   ....[47]....
        /*0154*/ 	.word	0xffffffff


	//   ....[48]....
        /*0158*/ 	.word	0xffffffff


	//   ....[49]....
        /*015c*/ 	.word	0xffffffff


	//   ....[50]....
        /*0160*/ 	.word	0xffffffff


	//   ....[51]....
        /*0164*/ 	.word	0xffffffff


	//   ....[52]....
        /*0168*/ 	.word	0xffffffff


	//   ....[53]....
        /*016c*/ 	.word	0xffffffff


	//   ....[54]....
        /*0170*/ 	.word	0xffffffff


	//   ....[55]....
        /*0174*/ 	.word	0xffffffff


	//   ....[56]....
        /*0178*/ 	.word	0xffffffff


	//   ....[57]....
        /*017c*/ 	.word	0xffffffff


	//   ....[58]....
        /*0180*/ 	.word	0xffffffff


	//   ....[59]....
        /*0184*/ 	.word	0x0500000f


	//   ....[60]....
        /*0188*/ 	.word	0x0500000f


	//   ....[61]....
        /*018c*/ 	.word	0x0500000f


	//   ....[62]....
        /*0190*/ 	.word	0x0500000f


	//   ....[63]....
        /*0194*/ 	.word	0x0500000f


	//   ....[64]....
        /*0198*/ 	.word	0x0500000f


	//   ....[65]....
        /*019c*/ 	.word	0x0500000f


	//   ....[66]....
        /*01a0*/ 	.word	0x0500000f


	//   ....[67]....
        /*01a4*/ 	.word	0x0500000f


	//   ....[68]....
        /*01a8*/ 	.word	0x0500000f


	//----- nvinfo : EIATTR_COOP_GROUP_INSTR_OFFSETS
	.align		4
.L_320:
        /*01ac*/ 	.byte	0x04, 0x28
        /*01ae*/ 	.short	(.L_322 - .L_321)


	//   ....[0]....
.L_321:
        /*01b0*/ 	.word	0x00000060


	//   ....[1]....
        /*01b4*/ 	.word	0x00000140


	//   ....[2]....
        /*01b8*/ 	.word	0x00000190


	//   ....[3]....
        /*01bc*/ 	.word	0x00000380


	//   ....[4]....
        /*01c0*/ 	.word	0x000004e0


	//   ....[5]....
        /*01c4*/ 	.word	0x00000600


	//   ....[6]....
        /*01c8*/ 	.word	0x00000760


	//   ....[7]....
        /*01cc*/ 	.word	0x00001720


	//   ....[8]....
        /*01d0*/ 	.word	0x00003c10


	//   ....[9]....
        /*01d4*/ 	.word	0x00004350


	//   ....[10]....
        /*01d8*/ 	.word	0x00004ad0


	//   ....[11]....
        /*01dc*/ 	.word	0x00005570


	//   ....[12]....
        /*01e0*/ 	.word	0x000055b0


	//   ....[13]....
        /*01e4*/ 	.word	0x00005990


	//   ....[14]....
        /*01e8*/ 	.word	0x00005a10


	//   ....[15]....
        /*01ec*/ 	.word	0x000064e0


	//   ....[16]....
        /*01f0*/ 	.word	0x00006af0


	//   ....[17]....
        /*01f4*/ 	.word	0x000070c0


	//   ....[18]....
        /*01f8*/ 	.word	0x000077c0


	//   ....[19]....
        /*01fc*/ 	.word	0x000078c0


	//   ....[20]....
        /*0200*/ 	.word	0x00007c90


	//   ....[21]....
        /*0204*/ 	.word	0x00007e30


	//   ....[22]....
        /*0208*/ 	.word	0x00008ea0


	//   ....[23]....
        /*020c*/ 	.word	0x000098b0


	//   ....[24]....
        /*0210*/ 	.word	0x00009930


	//   ....[25]....
        /*0214*/ 	.word	0x00009c30


	//   ....[26]....
        /*0218*/ 	.word	0x00009db0


	//   ....[27]....
        /*021c*/ 	.word	0x0000ae30


	//   ....[28]....
        /*0220*/ 	.word	0x0000b2a0


	//   ....[29]....
        /*0224*/ 	.word	0x0000b860


	//   ....[30]....
        /*0228*/ 	.word	0x0000bf40


	//   ....[31]....
        /*022c*/ 	.word	0x0000c010


	//   ....[32]....
        /*0230*/ 	.word	0x0000c3d0


	//   ....[33]....
        /*0234*/ 	.word	0x0000c480


	//   ....[34]....
        /*0238*/ 	.word	0x0000d620


	//   ....[35]....
        /*023c*/ 	.word	0x0000d660


	//   ....[36]....
        /*0240*/ 	.word	0x0000d6b0


	//   ....[37]....
        /*0244*/ 	.word	0x0000d6e0


	//   ....[38]....
        /*0248*/ 	.word	0x0000d700


	//   ....[39]....
        /*024c*/ 	.word	0x0000e1e0


	//   ....[40]....
        /*0250*/ 	.word	0x0000e6b0


	//   ....[41]....
        /*0254*/ 	.word	0x0000e6e0


	//   ....[42]....
        /*0258*/ 	.word	0x0000e700


	//   ....[43]....
        /*025c*/ 	.word	0x0000e720


	//   ....[44]....
        /*0260*/ 	.word	0x0000ebc0


	//   ....[45]....
        /*0264*/ 	.word	0x0000ebe0


	//   ....[46]....
        /*0268*/ 	.word	0x0000f830


	//   ....[47]....
        /*026c*/ 	.word	0x0000f850


	//   ....[48]....
        /*0270*/ 	.word	0x000108a0


	//   ....[49]....
        /*0274*/ 	.word	0x00011740


	//   ....[50]....
        /*0278*/ 	.word	0x00011fe0


	//   ....[51]....
        /*027c*/ 	.word	0x00012020


	//   ....[52]....
        /*0280*/ 	.word	0x00012090


	//   ....[53]....
        /*0284*/ 	.word	0x000120c0


	//   ....[54]....
        /*0288*/ 	.word	0x00012120


	//   ....[55]....
        /*028c*/ 	.word	0x00012150


	//   ....[56]....
        /*0290*/ 	.word	0x00012170


	//   ....[57]....
        /*0294*/ 	.word	0x000121b0


	//   ....[58]....
        /*0298*/ 	.word	0x000150a0


	//   ....[59]....
        /*029c*/ 	.word	0x00015740


	//   ....[60]....
        /*02a0*/ 	.word	0x000158b0


	//   ....[61]....
        /*02a4*/ 	.word	0x00015900


	//   ....[62]....
        /*02a8*/ 	.word	0x00015a30


	//   ....[63]....
        /*02ac*/ 	.word	0x00015aa0


	//   ....[64]....
        /*02b0*/ 	.word	0x00015b20


	//   ....[65]....
        /*02b4*/ 	.word	0x00015bd0


	//   ....[66]....
        /*02b8*/ 	.word	0x00015c50


	//   ....[67]....
        /*02bc*/ 	.word	0x00015ce0


	//   ....[68]....
        /*02c0*/ 	.word	0x000160f0


	//----- nvinfo : EIATTR_REG_RECONFIG
	.align		4
.L_322:
        /*02c4*/ 	.byte	0x01, 0x54
	.zero		2


	//----- nvinfo : EIATTR_SYSCALL_OFFSETS
	.align		4
        /*02c8*/ 	.byte	0x04, 0x46
        /*02ca*/ 	.short	(.L_324 - .L_323)


	//   ....[0]....
.L_323:
        /*02cc*/ 	.word	0x00003df0


	//   ....[1]....
        /*02d0*/ 	.word	0x00011400


	//   ....[2]....
        /*02d4*/ 	.word	0x00011540


	//   ....[3]....
        /*02d8*/ 	.word	0x00011630


	//   ....[4]....
        /*02dc*/ 	.word	0x00011c80


	//----- nvinfo : EIATTR_MBARRIER_INSTR_OFFSETS
	.align		4
.L_324:
        /*02e0*/ 	.byte	0x04, 0x39
        /*02e2*/ 	.short	(.L_326 - .L_325)


	//   ....[0]....
.L_325:
        /*02e4*/ 	.word	0x00000270
        /*02e8*/ 	.word	0x000000ff
        /*02ec*/ 	.word	0x00028c00
        /*02f0*/ 	.short	0x0100
        /*02f2*/ 	.byte	0x08
	.zero		1


	//   ....[1]....
        /*02f4*/ 	.word	0x00000280
        /*02f8*/ 	.word	0x000000ff
        /*02fc*/ 	.word	0x00028c20
        /*0300*/ 	.short	0x0100
        /*0302*/ 	.byte	0x08
	.zero		1


	//   ....[2]....
        /*0304*/ 	.word	0x00000330
        /*0308*/ 	.word	0x000000ff
        /*030c*/ 	.word	0x00028c30
        /*0310*/ 	.short	0x0100
        /*0312*/ 	.byte	0x06
	.zero		1


	//   ....[3]....
        /*0314*/ 	.word	0x00000340
        /*0318*/ 	.word	0x000000ff
        /*031c*/ 	.word	0x00028c40
        /*0320*/ 	.short	0x0100
        /*0322*/ 	.byte	0x06
	.zero		1


	//   ....[4]....
        /*0324*/ 	.word	0x00000350
        /*0328*/ 	.word	0x000000ff
        /*032c*/ 	.word	0x00028c38
        /*0330*/ 	.short	0x0100
        /*0332*/ 	.byte	0x06
	.zero		1


	//   ....[5]....
        /*0334*/ 	.word	0x00000360
        /*0338*/ 	.word	0x000000ff
        /*033c*/ 	.word	0x00028c48
        /*0340*/ 	.short	0x0100
        /*0342*/ 	.byte	0x06
	.zero		1


	//   ....[6]....
        /*0344*/ 	.word	0x00000490
        /*0348*/ 	.word	0x000000ff
        /*034c*/ 	.word	0x00028c50
        /*0350*/ 	.short	0x0100
        /*0352*/ 	.byte	0x08
	.zero		1


	//   ....[7]....
        /*0354*/ 	.word	0x000004a0
        /*0358*/ 	.word	0x000000ff
        /*035c*/ 	.word	0x00028c60
        /*0360*/ 	.short	0x0100
        /*0362*/ 	.byte	0x08
	.zero		1


	//   ....[8]....
        /*0364*/ 	.word	0x000004b0
        /*0368*/ 	.word	0x000000ff
        /*036c*/ 	.word	0x00028c58
        /*0370*/ 	.short	0x0100
        /*0372*/ 	.byte	0x08
	.zero		1


	//   ....[9]....
        /*0374*/ 	.word	0x000004c0
        /*0378*/ 	.word	0x000000ff
        /*037c*/ 	.word	0x00028c68
        /*0380*/ 	.short	0x0100
        /*0382*/ 	.byte	0x08
	.zero		1


	//   ....[10]....
        /*0384*/ 	.word	0x000005b0
        /*0388*/ 	.word	0x000000ff
        /*038c*/ 	.word	0x00028c70
        /*0390*/ 	.short	0x0100
        /*0392*/ 	.byte	0x06
	.zero		1


	//   ....[11]....
        /*0394*/ 	.word	0x000005c0
        /*0398*/ 	.word	0x000000ff
        /*039c*/ 	.word	0x00028c80
        /*03a0*/ 	.short	0x0100
        /*03a2*/ 	.byte	0x06
	.zero		1


	//   ....[12]....
        /*03a4*/ 	.word	0x000005d0
        /*03a8*/ 	.word	0x000000ff
        /*03ac*/ 	.word	0x00028c78
        /*03b0*/ 	.short	0x0100
        /*03b2*/ 	.byte	0x06
	.zero		1


	//   ....[13]....
        /*03b4*/ 	.word	0x000005e0
        /*03b8*/ 	.word	0x000000ff
        /*03bc*/ 	.word	0x00028c88
        /*03c0*/ 	.short	0x0100
        /*03c2*/ 	.byte	0x06
	.zero		1


	//   ....[14]....
        /*03c4*/ 	.word	0x00000710
        /*03c8*/ 	.word	0x000000ff
        /*03cc*/ 	.word	0x00028c90
        /*03d0*/ 	.short	0x0100
        /*03d2*/ 	.byte	0x08
	.zero		1


	//   ....[15]....
        /*03d4*/ 	.word	0x00000720
        /*03d8*/ 	.word	0x000000ff
        /*03dc*/ 	.word	0x00028ca0
        /*03e0*/ 	.short	0x0100
        /*03e2*/ 	.byte	0x08
	.zero		1


	//   ....[16]....
        /*03e4*/ 	.word	0x00000730
        /*03e8*/ 	.word	0x000000ff
        /*03ec*/ 	.word	0x00028c98
        /*03f0*/ 	.short	0x0100
        /*03f2*/ 	.byte	0x08
	.zero		1


	//   ....[17]....
        /*03f4*/ 	.word	0x00000740
        /*03f8*/ 	.word	0x000000ff
        /*03fc*/ 	.word	0x00028ca8
        /*0400*/ 	.short	0x0100
        /*0402*/ 	.byte	0x08
	.zero		1


	//   ....[18]....
        /*0404*/ 	.word	0x00000870
        /*0408*/ 	.word	0x000000ff
        /*040c*/ 	.word	0x00028cb0
        /*0410*/ 	.short	0x0100
        /*0412*/ 	.byte	0x08
	.zero		1


	//   ....[19]....
        /*0414*/ 	.word	0x00000880
        /*0418*/ 	.word	0x000000ff
        /*041c*/ 	.word	0x00028cc0
        /*0420*/ 	.short	0x0100
        /*0422*/ 	.byte	0x08
	.zero		1


	//   ....[20]....
        /*0424*/ 	.word	0x00000890
        /*0428*/ 	.word	0x000000ff
        /*042c*/ 	.word	0x00028cb8
        /*0430*/ 	.short	0x0100
        /*0432*/ 	.byte	0x08
	.zero		1


	//   ....[21]....
        /*0434*/ 	.word	0x000008a0
        /*0438*/ 	.word	0x000000ff
        /*043c*/ 	.word	0x00028cc8
        /*0440*/ 	.short	0x0100
        /*0442*/ 	.byte	0x08
	.zero		1


	//   ....[22]....
        /*0444*/ 	.word	0x000018e0
        /*0448*/ 	.word	0x000000ff
        /*044c*/ 	.word	0x00028c50
        /*0450*/ 	.short	0x010a
        /*0452*/ 	.byte	0x05
	.zero		1


	//   ....[23]....
        /*0454*/ 	.word	0x00001bd0
        /*0458*/ 	.word	0x00000002
        /*045c*/ 	.word	0x00000000
        /*0460*/ 	.short	0x0101
        /*0462*/ 	.byte	0x3f
	.zero		1


	//   ....[24]....
        /*0464*/ 	.word	0x00002520
        /*0468*/ 	.word	0x000000ff
        /*046c*/ 	.word	0x00028c50
        /*0470*/ 	.short	0x010a
        /*0472*/ 	.byte	0x07
	.zero		1


	//   ....[25]....
        /*0474*/ 	.word	0x00002560
        /*0478*/ 	.word	0x000000ff
        /*047c*/ 	.word	0x00028c50
        /*0480*/ 	.short	0x010a
        /*0482*/ 	.byte	0x07
	.zero		1


	//   ....[26]....
        /*0484*/ 	.word	0x00002730
        /*0488*/ 	.word	0x00000002
        /*048c*/ 	.word	0x00000000
        /*0490*/ 	.short	0x0101
        /*0492*/ 	.byte	0x3f
	.zero		1


	//   ....[27]....
        /*0494*/ 	.word	0x00003e20
        /*0498*/ 	.word	0x000000ff
        /*049c*/ 	.word	0x00028c00
        /*04a0*/ 	.short	0x010a
        /*04a2*/ 	.byte	0x25
	.zero		1


	//   ....[28]....
        /*04a4*/ 	.word	0x00003fb0
        /*04a8*/ 	.word	0x000000ff
        /*04ac*/ 	.word	0x00028c30
        /*04b0*/ 	.short	0x010a
        /*04b2*/ 	.byte	0x25
	.zero		1


	//   ....[29]....
        /*04b4*/ 	.word	0x00004020
        /*04b8*/ 	.word	0x000000ff
        /*04bc*/ 	.word	0x00028c30
        /*04c0*/ 	.short	0x010a
        /*04c2*/ 	.byte	0x25
	.zero		1


	//   ....[30]....
        /*04c4*/ 	.word	0x00004690
        /*04c8*/ 	.word	0x00000005
        /*04cc*/ 	.word	0x00000000
        /*04d0*/ 	.short	0x0101
        /*04d2*/ 	.byte	0x3f
	.zero		1


	//   ....[31]....
        /*04d4*/ 	.word	0x000061e0
        /*04d8*/ 	.word	0x000000ff
        /*04dc*/ 	.word	0x00028c50
        /*04e0*/ 	.short	0x010a
        /*04e2*/ 	.byte	0x25
	.zero		1


	//   ....[32]....
        /*04e4*/ 	.word	0x00006220
        /*04e8*/ 	.word	0x000000ff
        /*04ec*/ 	.word	0x00028c50
        /*04f0*/ 	.short	0x010a
        /*04f2*/ 	.byte	0x25
	.zero		1


	//   ....[33]....
        /*04f4*/ 	.word	0x00006500
        /*04f8*/ 	.word	0x0000000d
        /*04fc*/ 	.word	0x00000000
        /*0500*/ 	.short	0x0101
        /*0502*/ 	.byte	0x3f
	.zero		1


	//   ....[34]....
        /*0504*/ 	.word	0x000067f0
        /*0508*/ 	.word	0x000000ff
        /*050c*/ 	.word	0x00028c30
        /*0510*/ 	.short	0x010a
        /*0512*/ 	.byte	0x20
	.zero		1


	//   ....[35]....
        /*0514*/ 	.word	0x00006830
        /*0518*/ 	.word	0x000000ff
        /*051c*/ 	.word	0x00028c30
        /*0520*/ 	.short	0x010a
        /*0522*/ 	.byte	0x20
	.zero		1


	//   ....[36]....
        /*0524*/ 	.word	0x00006bd0
        /*0528*/ 	.word	0x000000a2
        /*052c*/ 	.word	0x00000000
        /*0530*/ 	.short	0x0101
        /*0532*/ 	.byte	0x3f
	.zero		1


	//   ....[37]....
        /*0534*/ 	.word	0x00008be0
        /*0538*/ 	.word	0x000000ff
        /*053c*/ 	.word	0x00028c50
        /*0540*/ 	.short	0x010a
        /*0542*/ 	.byte	0x20
	.zero		1


	//   ....[38]....
        /*0544*/ 	.word	0x00008c20
        /*0548*/ 	.word	0x000000ff
        /*054c*/ 	.word	0x00028c50
        /*0550*/ 	.short	0x010a
        /*0552*/ 	.byte	0x20
	.zero		1


	//   ....[39]....
        /*0554*/ 	.word	0x00008ec0
        /*0558*/ 	.word	0x0000000e
        /*055c*/ 	.word	0x00000000
        /*0560*/ 	.short	0x0101
        /*0562*/ 	.byte	0x3f
	.zero		1


	//   ....[40]....
        /*0564*/ 	.word	0x000092e0
        /*0568*/ 	.word	0x000000ff
        /*056c*/ 	.word	0x00028c30
        /*0570*/ 	.short	0x010a
        /*0572*/ 	.byte	0x1d
	.zero		1


	//   ....[41]....
        /*0574*/ 	.word	0x00009320
        /*0578*/ 	.word	0x000000ff
        /*057c*/ 	.word	0x00028c30
        /*0580*/ 	.short	0x010a
        /*0582*/ 	.byte	0x1d
	.zero		1


	//   ....[42]....
        /*0584*/ 	.word	0x0000a100
        /*0588*/ 	.word	0x00000098
        /*058c*/ 	.word	0x00000000
        /*0590*/ 	.short	0x0101
        /*0592*/ 	.byte	0x3f
	.zero		1


	//   ....[43]....
        /*0594*/ 	.word	0x0000aba0
        /*0598*/ 	.word	0x000000ff
        /*059c*/ 	.word	0x00028c50
        /*05a0*/ 	.short	0x010a
        /*05a2*/ 	.byte	0x1d
	.zero		1


	//   ....[44]....
        /*05a4*/ 	.word	0x0000abe0
        /*05a8*/ 	.word	0x000000ff
        /*05ac*/ 	.word	0x00028c50
        /*05b0*/ 	.short	0x010a
        /*05b2*/ 	.byte	0x1d
	.zero		1


	//   ....[45]....
        /*05b4*/ 	.word	0x0000ae50
        /*05b8*/ 	.word	0x0000000d
        /*05bc*/ 	.word	0x00000000
        /*05c0*/ 	.short	0x0101
        /*05c2*/ 	.byte	0x3f
	.zero		1


	//   ....[46]....
        /*05c4*/ 	.word	0x0000afe0
        /*05c8*/ 	.word	0x000000ff
        /*05cc*/ 	.word	0x00028c30
        /*05d0*/ 	.short	0x010a
        /*05d2*/ 	.byte	0x1f
	.zero		1


	//   ....[47]....
        /*05d4*/ 	.word	0x0000b020
        /*05d8*/ 	.word	0x000000ff
        /*05dc*/ 	.word	0x00028c30
        /*05e0*/ 	.short	0x010a
        /*05e2*/ 	.byte	0x1f
	.zero		1


	//   ....[48]....
        /*05e4*/ 	.word	0x0000b350
        /*05e8*/ 	.word	0x000000a2
        /*05ec*/ 	.word	0x00000000
        /*05f0*/ 	.short	0x0101
        /*05f2*/ 	.byte	0x3f
	.zero		1


	//   ....[49]....
        /*05f4*/ 	.word	0x0000d360
        /*05f8*/ 	.word	0x000000ff
        /*05fc*/ 	.word	0x00028c50
        /*0600*/ 	.short	0x010a
        /*0602*/ 	.byte	0x1f
	.zero		1


	//   ....[50]....
        /*0604*/ 	.word	0x0000d3a0
        /*0608*/ 	.word	0x000000ff
        /*060c*/ 	.word	0x00028c50
        /*0610*/ 	.short	0x010a
        /*0612*/ 	.byte	0x1f
	.zero		1


	//   ....[51]....
        /*0614*/ 	.word	0x0000d640
        /*0618*/ 	.word	0x00000010
        /*061c*/ 	.word	0x00000000
        /*0620*/ 	.short	0x0101
        /*0622*/ 	.byte	0x3f
	.zero		1


	//   ....[52]....
        /*0624*/ 	.word	0x0000e1b0
        /*0628*/ 	.word	0x000000ff
        /*062c*/ 	.word	0x00000000
        /*0630*/ 	.short	0x0101
        /*0632*/ 	.byte	0x04
	.zero		1


	//   ....[53]....
        /*0634*/ 	.word	0x00011970
        /*0638*/ 	.word	0x000000ff
        /*063c*/ 	.word	0x00028c40
        /*0640*/ 	.short	0x010a
        /*0642*/ 	.byte	0x26
	.zero		1


	//   ....[54]....
        /*0644*/ 	.word	0x00012280
        /*0648*/ 	.word	0x000000ff
        /*064c*/ 	.word	0x00028c00
        /*0650*/ 	.short	0x0107
        /*0652*/ 	.byte	0x26
	.zero		1


	//   ....[55]....
        /*0654*/ 	.word	0x000122c0
        /*0658*/ 	.word	0x000000ff
        /*065c*/ 	.word	0x00028c00
        /*0660*/ 	.short	0x0101
        /*0662*/ 	.byte	0x26
	.zero		1


	//   ....[56]....
        /*0664*/ 	.word	0x000122d0
        /*0668*/ 	.word	0x000000ff
        /*066c*/ 	.word	0x00028c20
        /*0670*/ 	.short	0x010a
        /*0672*/ 	.byte	0x26
	.zero		1


	//   ....[57]....
        /*0674*/ 	.word	0x00012330
        /*0678*/ 	.word	0x000000ff
        /*067c*/ 	.word	0x00028c60
        /*0680*/ 	.short	0x010a
        /*0682*/ 	.byte	0x26
	.zero		1


	//   ....[58]....
        /*0684*/ 	.word	0x00012ef0
        /*0688*/ 	.word	0x000000ff
        /*068c*/ 	.word	0x00028c48
        /*0690*/ 	.short	0x010a
        /*0692*/ 	.byte	0x26
	.zero		1


	//   ....[59]....
        /*0694*/ 	.word	0x000130c0
        /*0698*/ 	.word	0x000000ff
        /*069c*/ 	.word	0x00028c68
        /*06a0*/ 	.short	0x010a
        /*06a2*/ 	.byte	0x26
	.zero		1


	//   ....[60]....
        /*06a4*/ 	.word	0x00013a70
        /*06a8*/ 	.word	0x000000ff
        /*06ac*/ 	.word	0x00028c40
        /*06b0*/ 	.short	0x010a
        /*06b2*/ 	.byte	0x26
	.zero		1


	//   ....[61]....
        /*06b4*/ 	.word	0x00013c50
        /*06b8*/ 	.word	0x000000ff
        /*06bc*/ 	.word	0x00028c60
        /*06c0*/ 	.short	0x010a
        /*06c2*/ 	.byte	0x26
	.zero		1


	//   ....[62]....
        /*06c4*/ 	.word	0x00014630
        /*06c8*/ 	.word	0x000000ff
        /*06cc*/ 	.word	0x00028c48
        /*06d0*/ 	.short	0x010a
        /*06d2*/ 	.byte	0x26
	.zero		1


	//   ....[63]....
        /*06d4*/ 	.word	0x00014810
        /*06d8*/ 	.word	0x000000ff
        /*06dc*/ 	.word	0x00028c68
        /*06e0*/ 	.short	0x010a
        /*06e2*/ 	.byte	0x26
	.zero		1


	//   ....[64]....
        /*06e4*/ 	.word	0x00015030
        /*06e8*/ 	.word	0x00000002
        /*06ec*/ 	.word	0x00028c20
        /*06f0*/ 	.short	0x010a
        /*06f2*/ 	.byte	0x3f
	.zero		1


	//   ....[65]....
        /*06f4*/ 	.word	0x000151b0
        /*06f8*/ 	.word	0x00000007
        /*06fc*/ 	.word	0x00000000
        /*0700*/ 	.short	0x010a
        /*0702*/ 	.byte	0x3f
	.zero		1


	//   ....[66]....
        /*0704*/ 	.word	0x00015220
        /*0708*/ 	.word	0x00000005
        /*070c*/ 	.word	0x00000000
        /*0710*/ 	.short	0x010a
        /*0712*/ 	.byte	0x3f
	.zero		1


	//   ....[67]....
        /*0714*/ 	.word	0x00015280
        /*0718*/ 	.word	0x00000005
        /*071c*/ 	.word	0x00000000
        /*0720*/ 	.short	0x010a
        /*0722*/ 	.byte	0x3f
	.zero		1


	//   ....[68]....
        /*0724*/ 	.word	0x000152b0
        /*0728*/ 	.word	0x00000003
        /*072c*/ 	.word	0x00000000
        /*0730*/ 	.short	0x010a
        /*0732*/ 	.byte	0x3f
	.zero		1


	//   ....[69]....
        /*0734*/ 	.word	0x00015320
        /*0738*/ 	.word	0x00000005
        /*073c*/ 	.word	0x00028c50
        /*0740*/ 	.short	0x010a
        /*0742*/ 	.byte	0x3f
	.zero		1


	//   ....[70]....
        /*0744*/ 	.word	0x00015380
        /*0748*/ 	.word	0x00000005
        /*074c*/ 	.word	0x00028c50
        /*0750*/ 	.short	0x010a
        /*0752*/ 	.byte	0x3f
	.zero		1


	//   ....[71]....
        /*0754*/ 	.word	0x000153e0
        /*0758*/ 	.word	0x00000009
        /*075c*/ 	.word	0x00028c00
        /*0760*/ 	.short	0x010a
        /*0762*/ 	.byte	0x3f
	.zero		1


	//   ....[72]....
        /*0764*/ 	.word	0x00015440
        /*0768*/ 	.word	0x00000005
        /*076c*/ 	.word	0x00028c30
        /*0770*/ 	.short	0x010a
        /*0772*/ 	.byte	0x3f
	.zero		1


	//   ....[73]....
        /*0774*/ 	.word	0x00015490
        /*0778*/ 	.word	0x0000000d
        /*077c*/ 	.word	0x00028c50
        /*0780*/ 	.short	0x010a
        /*0782*/ 	.byte	0x3f
	.zero		1


	//   ....[74]....
        /*0784*/ 	.word	0x000154f0
        /*0788*/ 	.word	0x0000000e
        /*078c*/ 	.word	0x00028c30
        /*0790*/ 	.short	0x010a
        /*0792*/ 	.byte	0x3f
	.zero		1


	//   ....[75]....
        /*0794*/ 	.word	0x00015540
        /*0798*/ 	.word	0x0000000e
        /*079c*/ 	.word	0x00028c50
        /*07a0*/ 	.short	0x010a
        /*07a2*/ 	.byte	0x3f
	.zero		1


	//   ....[76]....
        /*07a4*/ 	.word	0x000155a0
        /*07a8*/ 	.word	0x00000006
        /*07ac*/ 	.word	0x00028c30
        /*07b0*/ 	.short	0x010a
        /*07b2*/ 	.byte	0x3f
	.zero		1


	//   ....[77]....
        /*07b4*/ 	.word	0x000155f0
        /*07b8*/ 	.word	0x000000c0
        /*07bc*/ 	.word	0x00028c50
        /*07c0*/ 	.short	0x010a
        /*07c2*/ 	.byte	0x3f
	.zero		1


	//   ....[78]....
        /*07c4*/ 	.word	0x00015650
        /*07c8*/ 	.word	0x00000006
        /*07cc*/ 	.word	0x00028c30
        /*07d0*/ 	.short	0x010a
        /*07d2*/ 	.byte	0x3f
	.zero		1


	//   ....[79]....
        /*07d4*/ 	.word	0x000156a0
        /*07d8*/ 	.word	0x00000010
        /*07dc*/ 	.word	0x00028c50
        /*07e0*/ 	.short	0x010a
        /*07e2*/ 	.byte	0x3f
	.zero		1


	//   ....[80]....
        /*07e4*/ 	.word	0x00015800
        /*07e8*/ 	.word	0x00000003
        /*07ec*/ 	.word	0x00028c40
        /*07f0*/ 	.short	0x010a
        /*07f2*/ 	.byte	0x3f
	.zero		1


	//   ....[81]....
        /*07f4*/ 	.word	0x00015d20
        /*07f8*/ 	.word	0x00000003
        /*07fc*/ 	.word	0x00028c20
        /*0800*/ 	.short	0x010a
        /*0802*/ 	.byte	0x3f
	.zero		1


	//   ....[82]....
        /*0804*/ 	.word	0x00015d80
        /*0808*/ 	.word	0x00000003
        /*080c*/ 	.word	0x00028c60
        /*0810*/ 	.short	0x010a
        /*0812*/ 	.byte	0x3f
	.zero		1


	//   ....[83]....
        /*0814*/ 	.word	0x00015de0
        /*0818*/ 	.word	0x00000003
        /*081c*/ 	.word	0x00028c48
        /*0820*/ 	.short	0x010a
        /*0822*/ 	.byte	0x3f
	.zero		1


	//   ....[84]....
        /*0824*/ 	.word	0x00015e40
        /*0828*/ 	.word	0x00000003
        /*082c*/ 	.word	0x00028c68
        /*0830*/ 	.short	0x010a
        /*0832*/ 	.byte	0x3f
	.zero		1


	//   ....[85]....
        /*0834*/ 	.word	0x00015ea0
        /*0838*/ 	.word	0x00000003
        /*083c*/ 	.word	0x00028c40
        /*0840*/ 	.short	0x010a
        /*0842*/ 	.byte	0x3f
	.zero		1


	//   ....[86]....
        /*0844*/ 	.word	0x00015f00
        /*0848*/ 	.word	0x00000003
        /*084c*/ 	.word	0x00028c60
        /*0850*/ 	.short	0x010a
        /*0852*/ 	.byte	0x3f
	.zero		1


	//   ....[87]....
        /*0854*/ 	.word	0x00015f60
        /*0858*/ 	.word	0x00000003
        /*085c*/ 	.word	0x00028c48
        /*0860*/ 	.short	0x010a
        /*0862*/ 	.byte	0x3f
	.zero		1


	//   ....[88]....
        /*0864*/ 	.word	0x00015fc0
        /*0868*/ 	.word	0x00000003
        /*086c*/ 	.word	0x00028c68
        /*0870*/ 	.short	0x010a
        /*0872*/ 	.byte	0x3f
	.zero		1


	//   ....[89]....
        /*0874*/ 	.word	0x00016010
        /*0878*/ 	.word	0x00000002
        /*087c*/ 	.word	0x00028c20
        /*0880*/ 	.short	0x010a
        /*0882*/ 	.byte	0x3f
	.zero		1


	//   ....[90]....
        /*0884*/ 	.word	0x000161b0
        /*0888*/ 	.word	0x00000007
        /*088c*/ 	.word	0x00000000
        /*0890*/ 	.short	0x010a
        /*0892*/ 	.byte	0x3f
	.zero		1


	//   ....[91]....
        /*0894*/ 	.word	0x00016200
        /*0898*/ 	.word	0x00000005
        /*089c*/ 	.word	0x00000000
        /*08a0*/ 	.short	0x010a
        /*08a2*/ 	.byte	0x3f
	.zero		1


	//   ....[92]....
        /*08a4*/ 	.word	0x00016250
        /*08a8*/ 	.word	0x00000005
        /*08ac*/ 	.word	0x00000000
        /*08b0*/ 	.short	0x010a
        /*08b2*/ 	.byte	0x3f
	.zero		1


	//----- nvinfo : EIATTR_NUM_MBARRIERS
	.align		4
.L_326:
        /*08b4*/ 	.byte	0x03, 0x38
        /*08b6*/ 	.short	0x0016


	//----- nvinfo : EIATTR_EXIT_INSTR_OFFSETS
	.align		4
        /*08b8*/ 	.byte	0x04, 0x1c
        /*08ba*/ 	.short	(.L_328 - .L_327)


	//   ....[0]....
.L_327:
        /*08bc*/ 	.word	0x00015300


	//----- nvinfo : EIATTR_MAX_THREADS
	.align		4
.L_328:
        /*08c0*/ 	.byte	0x04, 0x05
        /*08c2*/ 	.short	(.L_330 - .L_329)
.L_329:
        /*08c4*/ 	.word	0x00000180
        /*08c8*/ 	.word	0x00000001
        /*08cc*/ 	.word	0x00000001


	//----- nvinfo : EIATTR_CRS_STACK_SIZE
	.align		4
.L_330:
        /*08d0*/ 	.byte	0x04, 0x1e
        /*08d2*/ 	.short	(.L_332 - .L_331)
.L_331:
        /*08d4*/ 	.word	0x00000000


	//----- nvinfo : EIATTR_CBANK_PARAM_SIZE
	.align		4
.L_332:
        /*08d8*/ 	.byte	0x03, 0x19
        /*08da*/ 	.short	0x0a70


	//----- nvinfo : EIATTR_PARAM_CBANK
	.align		4
        /*08dc*/ 	.byte	0x04, 0x0a
        /*08de*/ 	.short	(.L_334 - .L_333)
	.align		4
.L_333:
        /*08e0*/ 	.word	index@(.nv.constant0._ZN7cutlass13device_kernelIN5flash11enable_sm90INS1_16FlashAttnFwdSm90INS1_25CollectiveMainloopFwdSm90ILi2EN4cute5tupleIJNS5_1CILi1EEES8_S8_EEENS6_IJNS7_ILi64EEESA_SA_EEELi512ENS_10bfloat16_tEfNS_4arch4Sm90ELb0ELb1ELb1ELb0ELb0ELb0ELb0ELb0ELb0ELb1ELb1ELb0EEENS1_21CollectiveEpilogueFwdINS6_IJSA_NS7_ILi512EEESA_EEES9_SC_SE_Li256ELb0ELb1ELb1ELb0EEENS1_19SingleTileSchedulerILb0ELb1ELb1ELi64EEEEEEEEEvNT_6ParamsE)
        /*08e4*/ 	.short	0x0210
        /*08e6*/ 	.short	0x0a70


	//----- nvinfo : EIATTR_SW_WAR
	.align		4
.L_334:
        /*08e8*/ 	.byte	0x04, 0x36
        /*08ea*/ 	.short	(.L_336 - .L_335)
.L_335:
        /*08ec*/ 	.word	0x00000008
.L_336:


//--------------------- .nv.info._ZN7cutlass13device_kernelIN5flash11enable_sm90INS1_16FlashAttnFwdSm90INS1_25CollectiveMainloopFwdSm90ILi2EN4cute5tupleIJNS5_1CILi1EEES8_S8_EEENS6_IJNS7_ILi64EEESA_SA_EEELi512ENS_10bfloat16_tEfNS_4arch4Sm90ELb0ELb1ELb1ELb0ELb0ELb0ELb1ELb0ELb0ELb1ELb1ELb0EEENS1_21CollectiveEpilogueFwdINS6_IJSA_NS7_ILi512EEESA_EEES9_SC_SE_Li256ELb0ELb1ELb1ELb0EEENS1_19SingleTileSchedulerILb0ELb1ELb1ELi64EEEEEEEEEvNT_6ParamsE --------------------------
	.section	.nv.info._ZN7cutlass13device_kernelIN5flash11enable_sm90INS1_16FlashAttnFwdSm90INS1_25CollectiveMainloopFwdSm90ILi2EN4cute5tupleIJNS5_1CILi1EEES8_S8_EEENS6_IJNS7_ILi64EEESA_SA_EEELi512ENS_10bfloat16_tEfNS_4arch4Sm90ELb0ELb1ELb1ELb0ELb0ELb0ELb1ELb0ELb0ELb1ELb1ELb0EEENS1_21CollectiveEpilogueFwdINS6_IJSA_NS7_ILi512EEESA_EEES9_SC_SE_Li256ELb0ELb1ELb1ELb0EEENS1_19SingleTileSchedulerILb0ELb1ELb1ELi64EEEEEEEEEvNT_6ParamsE,"",@"SHT_CUDA_INFO"
	.sectionflags	@""
	.align	4


	//----- nvinfo : EIATTR_CUDA_API_VERSION
	.align		4
        /*0000*/ 	.byte	0x04, 0x37
        /*0002*/ 	.short	(.L_338 - .L_337)
.L_337:
        /*0004*/ 	.word	0x00000082


	//----- nvinfo : EIATTR_KPARAM_INFO
	.align		4
.L_338:
        /*0008*/ 	.byte	0x04, 0x17
        /*000a*/ 	.short	(.L_340 - .L_339)
.L_339:
        /*000c*/ 	.word	0x00000000
        /*0010*/ 	.short	0x0000
        /*0012*/ 	.short	0x0070
        /*0014*/ 	.byte	0x00, 0xf0, 0x01, 0x2c


	//----- nvinfo : EIATTR_SPARSE_MMA_MASK
	.align		4
.L_340:
        /*0018*/ 	.byte	0x03, 0x50
        /*001a*/ 	.short	0x0000


	//----- nvinfo : EIATTR_MAXREG_COUNT
	.align		4
        /*001c*/ 	.byte	0x03, 0x1b
        /*001e*/ 	.short	0x00a8


	//----- nvinfo : EIATTR_NUM_BARRIERS
	.align		4
        /*0020*/ 	.byte	0x02, 0x4c
        /*0022*/ 	.byte	0x10
	.zero		1


	//----- nvinfo : EIATTR_EXTERNS
	.align		4
        /*0024*/ 	.byte	0x04, 0x0f
        /*0026*/ 	.short	(.L_342 - .L_341)


	//   ....[0]....
	.align		4
.L_341:
        /*0028*/ 	.word	index@(__assertfail)


	//----- nvinfo : EIATTR_ANNOTATIONS
	.align		4
.L_342:
        /*002c*/ 	.byte	0x04, 0x55
        /*002e*/ 	.short	(.L_344 - .L_343)


	//   ....[0]....
.L_343:
        /* <DEDUP_REMOVED lines=19> */


	//----- nvinfo : EIATTR_MERCURY_ISA_VERSION
	.align		4
.L_344:
        /*0150*/ 	.byte	0x03, 0x5f
        /*0152*/ 	.short	0x0101


	//----- nvinfo : EIATTR_INT_WARP_WIDE_INSTR_OFFSETS
	.align		4
        /*0154*/ 	.byte	0x04, 0x31
        /*0156*/ 	.short	(.L_346 - .L_345)


	//   ....[0]....
.L_345:
        /*0158*/ 	.word	0x00000160


	//   ....[1]....
        /*015c*/ 	.word	0x000001a0


	//   ....[2]....
        /*0160*/ 	.word	0x00000210


	//   ....[3]....
        /*0164*/ 	.word	0x00000280


	//----- nvinfo : EIATTR_COOP_GROUP_MASK_REGIDS
	.align		4
.L_346:
        /*0168*/ 	.byte	0x04, 0x29
        /*016a*/ 	.short	(.L_348 - .L_347)


	//   ....[0]....
.L_347:
        /*016c*/ 	.word	0xffffffff


	//   ....[1]....
        /*0170*/ 	.word	0xffffffff


	//   ....[2]....
        /*0174*/ 	.word	0xffffffff


	//   ....[3]....
        /*0178*/ 	.word	0xffffffff


	//   ....[4]....
        /*017c*/ 	.word	0xffffffff


	//   ....[5]....
        /*0180*/ 	.word	0xffffffff


	//   ....[6]....
        /*0184*/ 	.word	0xffffffff


	//   ....[7]....
        /*0188*/ 	.word	0xffffffff


	//   ....[8]....
        /*018c*/ 	.word	0xffffffff


	//   ....[9]....
        /*0190*/ 	.word	0xffffffff


	//   ....[10]....
        /*0194*/ 	.word	0xffffffff


	//   ....[11]....
        /*0198*/ 	.word	0xffffffff


	//   ....[12]....
        /*019c*/ 	.word	0xffffffff


	//   ....[13]....
        /*01a0*/ 	.word	0xffffffff


	//   ....[14]....
        /*01a4*/ 	.word	0xffffffff


	//   ....[15]....
        /*01a8*/ 	.word	0xffffffff


	//   ....[16]....
        /*01ac*/ 	.word	0xffffffff


	//   ....[17]....
        /*01b0*/ 	.word	0xffffffff


	//   ....[18]....
        /*01b4*/ 	.word	0xffffffff


	//   ....[19]....
        /*01b8*/ 	.word	0xffffffff


	//   ....[20]....
        /*01bc*/ 	.word	0xffffffff


	//   ....[21]....
        /*01c0*/ 	.word	0xffffffff


	//   ....[22]....
        /*01c4*/ 	.word	0xffffffff


	//   ....[23]....
        /*01c8*/ 	.word	0xffffffff


	//   ....[24]....
        /*01cc*/ 	.word	0xffffffff


	//   ....[25]....
        /*01d0*/ 	.word	0xffffffff


	//   ....[26]....
        /*01d4*/ 	.word	0xffffffff


	//   ....[27]....
        /*01d8*/ 	.word	0xffffffff


	//   ....[28]....
        /*01dc*/ 	.word	0xffffffff


	//   ....[29]....
        /*01e0*/ 	.word	0xffffffff


	//   ....[30]....
        /*01e4*/ 	.word	0xffffffff


	//   ....[31]....
        /*01e8*/ 	.word	0xffffffff


	//   ....[32]....
        /*01ec*/ 	.word	0xffffffff


	//   ....[33]....
        /*01f0*/ 	.word	0xffffffff


	//   ....[34]....
        /*01f4*/ 	.word	0xffffffff


	//   ....[35]....
        /*01f8*/ 	.word	0xffffffff


	//   ....[36]....
        /*01fc*/ 	.word	0xffffffff


	//   ....[37]....
        /*0200*/ 	.word	0xffffffff


	//   ....[38]....
        /*0204*/ 	.word	0xffffffff


	//   ....[39]....
        /*0208*/ 	.word	0xffffffff


	//   ....[40]....
        /*020c*/ 	.word	0xffffffff


	//   ....[41]....
        /*0210*/ 	.word	0xffffffff


	//   ....[42]....
        /*0214*/ 	.word	0xffffffff


	//   ....[43]....
        /*0218*/ 	.word	0xffffffff


	//   ....[44]....
        /*021c*/ 	.word	0xffffffff


	//   ....[45]....
        /*0220*/ 	.word	0xffffffff


	//   ....[46]....
        /*0224*/ 	.word	0xffffffff


	//   ....[47]....
        /*0228*/ 	.word	0xffffffff


	//   ....[48]....
        /*022c*/ 	.word	0xffffffff


	//   ....[49]....
        /*0230*/ 	.word	0xffffffff


	//   ....[50]....
        /*0234*/ 	.word	0xffffffff


	//   ....[51]....
        /*0238*/ 	.word	0xffffffff


	//   ....[52]....
        /*023c*/ 	.word	0xffffffff


	//   ....[53]....
        /*0240*/ 	.word	0xffffffff


	//   ....[54]....
        /*0244*/ 	.word	0xffffffff


	//   ....[55]....
        /*0248*/ 	.word	0xffffffff


	//   ....[56]....
        /*024c*/ 	.word	0xffffffff


	//   ....[57]....
        /*0250*/ 	.word	0xffffffff


	//   ....[58]....
        /*0254*/ 	.word	0xffffffff


	//   ....[59]....
        /*0258*/ 	.word	0xffffffff


	//   ....[60]....
        /*025c*/ 	.word	0xffffffff


	//   ....[61]....
        /*0260*/ 	.word	0xffffffff


	//   ....[62]....
        /*0264*/ 	.word	0xffffffff


	//   ....[63]....
        /*0268*/ 	.word	0x0500000f


	//   ....[64]....
        /*026c*/ 	.word	0x0500000f


	//   ....[65]....
        /*0270*/ 	.word	0x0500000f


	//   ....[66]....
        /*0274*/ 	.word	0x0500000f


	//   ....[67]....
        /*0278*/ 	.word	0x0500000f


	//   ....[68]....
        /*027c*/ 	.word	0x0500000f


	//   ....[69]....
        /*0280*/ 	.word	0x0500000f


	//   ....[70]....
        /*0284*/ 	.word	0x0500000f


	//   ....[71]....
        /*0288*/ 	.word	0x0500000f


	//   ....[72]....
        /*028c*/ 	.word	0x0500000f


	//   ....[73]....
        /*0290*/ 	.word	0x0500000f


	//   ....[74]....
        /*0294*/ 	.word	0x0500000f


	//   ....[75]....
        /*0298*/ 	.word	0x0500000f


	//   ....[76]....
        /*029c*/ 	.word	0x0500000f


	//   ....[77]....
        /*02a0*/ 	.word	0x0500000f


	//   ....[78]....
        /*02a4*/ 	.word	0x0500000f


	//   ....[79]....
        /*02a8*/ 	.word	0x0500000f


	//   ....[80]....
        /*02ac*/ 	.word	0x0500000f


	//   ....[81]....
        /*02b0*/ 	.word	0xffffffff


	//   ....[82]....
        /*02b4*/ 	.word	0xffffffff


	//   ....[83]....
        /*02b8*/ 	.word	0xffffffff


	//   ....[84]....
        /*02bc*/ 	.word	0xffffffff


	//   ....[85]....
        /*02c0*/ 	.word	0xffffffff


	//   ....[86]....
        /*02c4*/ 	.word	0xffffffff


	//   ....[87]....
        /*02c8*/ 	.word	0xffffffff


	//   ....[88]....
        /*02cc*/ 	.word	0xffffffff


	//----- nvinfo : EIATTR_COOP_GROUP_INSTR_OFFSETS
	.align		4
.L_348:
        /*02d0*/ 	.byte	0x04, 0x28
        /*02d2*/ 	.short	(.L_350 - .L_349)


	//   ....[0]....
.L_349:
        /*02d4*/ 	.word	0x000000a0


	//   ....[1]....
        /*02d8*/ 	.word	0x00000170


	//   ....[2]....
        /*02dc*/ 	.word	0x00000220


	//   ....[3]....
        /*02e0*/ 	.word	0x000003c0


	//   ....[4]....
        /*02e4*/ 	.word	0x00000520


	//   ....[5]....
        /*02e8*/ 	.word	0x00000640


	//   ....[6]....
        /*02ec*/ 	.word	0x000007a0


	//   ....[7]....
        /*02f0*/ 	.word	0x00002080


	//   ....[8]....
        /*02f4*/ 	.word	0x00009e90


	//   ....[9]....
        /*02f8*/ 	.word	0x0000c0e0


	//   ....[10]....
        /*02fc*/ 	.word	0x0000d1e0


	//   ....[11]....
        /*0300*/ 	.word	0x0000d760


	//   ....[12]....
        /*0304*/ 	.word	0x0000e370


	//   ....[13]....
        /*0308*/ 	.word	0x0000e3c0


	//   ....[14]....
        /*030c*/ 	.word	0x0000e400


	//   ....[15]....
        /*0310*/ 	.word	0x0000e420


	//   ....[16]....
        /*0314*/ 	.word	0x00012b30


	//   ....[17]....
        /*0318*/ 	.word	0x00014220


	//   ....[18]....
        /*031c*/ 	.word	0x000156f0


	//   ....[19]....
        /*0320*/ 	.word	0x00015730


	//   ....[20]....
        /*0324*/ 	.word	0x00015770


	//   ....[21]....
        /*0328*/ 	.word	0x00015790


	//   ....[22]....
        /*032c*/ 	.word	0x00019e20


	//   ....[23]....
        /*0330*/ 	.word	0x0001b3f0


	//   ....[24]....
        /*0334*/ 	.word	0x0001c6c0


	//   ....[25]....
        /*0338*/ 	.word	0x0001cc40


	//   ....[26]....
        /*033c*/ 	.word	0x0001d770


	//   ....[27]....
        /*0340*/ 	.word	0x0001d800


	//   ....[28]....
        /*0344*/ 	.word	0x0001d8c0


	//   ....[29]....
        /*0348*/ 	.word	0x0001d8e0


	//   ....[30]....
        /*034c*/ 	.word	0x000246a0


	//   ....[31]....
        /*0350*/ 	.word	0x000247e0


	//   ....[32]....
        /*0354*/ 	.word	0x00024800


	//   ....[33]....
        /*0358*/ 	.word	0x00024840


	//   ....[34]....
        /*035c*/ 	.word	0x00024860


	//   ....[35]....
        /*0360*/ 	.word	0x00025d70


	//   ....[36]....
        /*0364*/ 	.word	0x000262b0


	//   ....[37]....
        /*0368*/ 	.word	0x000262d0


	//   ....[38]....
        /*036c*/ 	.word	0x000262e0


	//   ....[39]....
        /*0370*/ 	.word	0x000262f0


	//   ....[40]....
        /*0374*/ 	.word	0x00026670


	//   ....[41]....
        /*0378*/ 	.word	0x000266c0


	//   ....[42]....
        /*037c*/ 	.word	0x00027530


	//   ....[43]....
        /*0380*/ 	.word	0x00027550


	//   ....[44]....
        /*0384*/ 	.word	0x00028730


	//   ....[45]....
        /*0388*/ 	.word	0x000295b0


	//   ....[46]....
        /*038c*/ 	.word	0x00029e70


	//   ....[47]....
        /*0390*/ 	.word	0x00029ea0


	//   ....[48]....
        /*0394*/ 	.word	0x00029fb0


	//   ....[49]....
        /*0398*/ 	.word	0x00029fd0


	//   ....[50]....
        /*039c*/ 	.word	0x0002a050


	//   ....[51]....
        /*03a0*/ 	.word	0x0002a070


	//   ....[52]....
        /*03a4*/ 	.word	0x0002a080


	//   ....[53]....
        /*03a8*/ 	.word	0x0002a090


	//   ....[54]....
        /*03ac*/ 	.word	0x0002a960


	//   ....[55]....
        /*03b0*/ 	.word	0x0002aa20


	//   ....[56]....
        /*03b4*/ 	.word	0x0002aa40


	//   ....[57]....
        /*03b8*/ 	.word	0x0002ab60


	//   ....[58]....
        /*03bc*/ 	.word	0x0002ad30


	//   ....[59]....
        /*03c0*/ 	.word	0x0002ad40


	//   ....[60]....
        /*03c4*/ 	.word	0x0002ae90


	//   ....[61]....
        /*03c8*/ 	.word	0x0002aea0


	//   ....[62]....
        /*03cc*/ 	.word	0x0002df10


	//   ....[63]....
        /*03d0*/ 	.word	0x0002e400


	//   ....[64]....
        /*03d4*/ 	.word	0x0002e570


	//   ....[65]....
        /*03d8*/ 	.word	0x0002e5d0


	//   ....[66]....
        /*03dc*/ 	.word	0x0002e690


	//   ....[67]....
        /*03e0*/ 	.word	0x0002e7a0


	//   ....[68]....
        /*03e4*/ 	.word	0x0002e810


	//   ....[69]....
        /*03e8*/ 	.word	0x0002e900


	//   ....[70]....
        /*03ec*/ 	.word	0x0002e970


	//   ....[71]....
        /*03f0*/ 	.word	0x0002ea10


	//   ....[72]....
        /*03f4*/ 	.word	0x0002eaf0


	//   ....[73]....
        /*03f8*/ 	.word	0x0002ebb0


	//   ....[74]....
        /*03fc*/ 	.word	0x0002ef10


	//   ....[75]....
        /*0400*/ 	.word	0x0002ef60


	//   ....[76]....
        /*0404*/ 	.word	0x0002f0b0


	//   ....[77]....
        /*0408*/ 	.word	0x0002f1c0


	//   ....[78]....
        /*040c*/ 	.word	0x0002f360


	//   ....[79]....
        /*0410*/ 	.word	0x0002f460


	//   ....[80]....
        /*0414*/ 	.word	0x0002f8b0


	//   ....[81]....
        /*0418*/ 	.word	0x000317d0


	//   ....[82]....
        /*041c*/ 	.word	0x00032ec0


	//   ....[83]....
        /*0420*/ 	.word	0x000335d0


	//   ....[84]....
        /*0424*/ 	.word	0x00034300


	//   ....[85]....
        /*0428*/ 	.word	0x00034350


	//   ....[86]....
        /*042c*/ 	.word	0x00034370


	//   ....[87]....
        /*0430*/ 	.word	0x00034380


	//   ....[88]....
        /*0434*/ 	.word	0x0003efd0


	//----- nvinfo : EIATTR_REG_RECONFIG
	.align		4
.L_350:
        /*0438*/ 	.byte	0x01, 0x54
	.zero		2


	//----- nvinfo : EIATTR_SYSCALL_OFFSETS
	.align		4
        /*043c*/ 	.byte	0x04, 0x46
        /*043e*/ 	.short	(.L_352 - .L_351)


	//   ....[0]....
.L_351:
        /*0440*/ 	.word	0x0000a1b0


	//   ....[1]....
        /*0444*/ 	.word	0x00029240


	//   ....[2]....
        /*0448*/ 	.word	0x00029380


	//   ....[3]....
        /*044c*/ 	.word	0x00029470


	//   ....[4]....
        /*0450*/ 	.word	0x00029b10


	//   ....[5]....
        /*0454*/ 	.word	0x0002a3a0


	//----- nvinfo : EIATTR_MBARRIER_INSTR_OFFSETS
	.align		4
.L_352:
        /*0458*/ 	.byte	0x04, 0x39
        /*045a*/ 	.short	(.L_354 - .L_353)


	//   ....[0]....
.L_353:
        /*045c*/ 	.word	0x000002a0
        /*0460*/ 	.word	0x000000ff
        /*0464*/ 	.word	0x00038800
        /*0468*/ 	.short	0x0100
        /*046a*/ 	.byte	0x08
	.zero		1


	//   ....[1]....
        /*046c*/ 	.word	0x000002b0
        /*0470*/ 	.word	0x000000ff
        /*0474*/ 	.word	0x00038810
        /*0478*/ 	.short	0x0100
        /*047a*/ 	.byte	0x08
	.zero		1


	//   ....[2]....
        /*047c*/ 	.word	0x000002c0
        /*0480*/ 	.word	0x000000ff
        /*0484*/ 	.word	0x00038820
        /*0488*/ 	.short	0x0100
        /*048a*/ 	.byte	0x08
	.zero		1


	//   ....[3]....
        /*048c*/ 	.word	0x00000370
        /*0490*/ 	.word	0x000000ff
        /*0494*/ 	.word	0x00038830
        /*0498*/ 	.short	0x0100
        /*049a*/ 	.byte	0x06
	.zero		1


	//   ....[4]....
        /*049c*/ 	.word	0x00000380
        /*04a0*/ 	.word	0x000000ff
        /*04a4*/ 	.word	0x00038840
        /*04a8*/ 	.short	0x0100
        /*04aa*/ 	.byte	0x06
	.zero		1


	//   ....[5]....
        /*04ac*/ 	.word	0x00000390
        /*04b0*/ 	.word	0x000000ff
        /*04b4*/ 	.word	0x00038838
        /*04b8*/ 	.short	0x0100
        /*04ba*/ 	.byte	0x06
	.zero		1


	//   ....[6]....
        /*04bc*/ 	.word	0x000003a0
        /*04c0*/ 	.word	0x000000ff
        /*04c4*/ 	.word	0x00038848
        /*04c8*/ 	.short	0x0100
        /*04ca*/ 	.byte	0x06
	.zero		1


	//   ....[7]....
        /*04cc*/ 	.word	0x000004d0
        /*04d0*/ 	.word	0x000000ff
        /*04d4*/ 	.word	0x00038850
        /*04d8*/ 	.short	0x0100
        /*04da*/ 	.byte	0x08
	.zero		1


	//   ....[8]....
        /*04dc*/ 	.word	0x000004e0
        /*04e0*/ 	.word	0x000000ff
        /*04e4*/ 	.word	0x00038860
        /*04e8*/ 	.short	0x0100
        /*04ea*/ 	.byte	0x08
	.zero		1


	//   ....[9]....
        /*04ec*/ 	.word	0x000004f0
        /*04f0*/ 	.word	0x000000ff
        /*04f4*/ 	.word	0x00038858
        /*04f8*/ 	.short	0x0100
        /*04fa*/ 	.byte	0x08
	.zero		1


	//   ....[10]....
        /*04fc*/ 	.word	0x00000500
        /*0500*/ 	.word	0x000000ff
        /*0504*/ 	.word	0x00038868
        /*0508*/ 	.short	0x0100
        /*050a*/ 	.byte	0x08
	.zero		1


	//   ....[11]....
        /*050c*/ 	.word	0x000005f0
        /*0510*/ 	.word	0x000000ff
        /*0514*/ 	.word	0x00038870
        /*0518*/ 	.short	0x0100
        /*051a*/ 	.byte	0x06
	.zero		1


	//   ....[12]....
        /*051c*/ 	.word	0x00000600
        /*0520*/ 	.word	0x000000ff
        /*0524*/ 	.word	0x00038880
        /*0528*/ 	.short	0x0100
        /*052a*/ 	.byte	0x06
	.zero		1


	//   ....[13]....
        /*052c*/ 	.word	0x00000610
        /*0530*/ 	.word	0x000000ff
        /*0534*/ 	.word	0x00038878
        /*0538*/ 	.short	0x0100
        /*053a*/ 	.byte	0x06
	.zero		1


	//   ....[14]....
        /*053c*/ 	.word	0x00000620
        /*0540*/ 	.word	0x000000ff
        /*0544*/ 	.word	0x00038888
        /*0548*/ 	.short	0x0100
        /*054a*/ 	.byte	0x06
	.zero		1


	//   ....[15]....
        /*054c*/ 	.word	0x00000750
        /*0550*/ 	.word	0x000000ff
        /*0554*/ 	.word	0x00038890
        /*0558*/ 	.short	0x0100
        /*055a*/ 	.byte	0x08
	.zero		1


	//   ....[16]....
        /*055c*/ 	.word	0x00000760
        /*0560*/ 	.word	0x000000ff
        /*0564*/ 	.word	0x000388a0
        /*0568*/ 	.short	0x0100
        /*056a*/ 	.byte	0x08
	.zero		1


	//   ....[17]....
        /*056c*/ 	.word	0x00000770
        /*0570*/ 	.word	0x000000ff
        /*0574*/ 	.word	0x00038898
        /*0578*/ 	.short	0x0100
        /*057a*/ 	.byte	0x08
	.zero		1


	//   ....[18]....
        /*057c*/ 	.word	0x00000780
        /*0580*/ 	.word	0x000000ff
        /*0584*/ 	.word	0x000388a8
        /*0588*/ 	.short	0x0100
        /*058a*/ 	.byte	0x08
	.zero		1


	//   ....[19]....
        /*058c*/ 	.word	0x000008b0
        /*0590*/ 	.word	0x000000ff
        /*0594*/ 	.word	0x000388b0
        /*0598*/ 	.short	0x0100
        /*059a*/ 	.byte	0x08
	.zero		1


	//   ....[20]....
        /*059c*/ 	.word	0x000008c0
        /*05a0*/ 	.word	0x000000ff
        /*05a4*/ 	.word	0x000388c0
        /*05a8*/ 	.short	0x0100
        /*05aa*/ 	.byte	0x08
	.zero		1


	//   ....[21]....
        /*05ac*/ 	.word	0x000008d0
        /*05b0*/ 	.word	0x000000ff
        /*05b4*/ 	.word	0x000388b8
        /*05b8*/ 	.short	0x0100
        /*05ba*/ 	.byte	0x08
	.zero		1


	//   ....[22]....
        /*05bc*/ 	.word	0x000008e0
        /*05c0*/ 	.word	0x000000ff
        /*05c4*/ 	.word	0x000388c8
        /*05c8*/ 	.short	0x0100
        /*05ca*/ 	.byte	0x08
	.zero		1


	//   ....[23]....
        /*05cc*/ 	.word	0x00004550
        /*05d0*/ 	.word	0x00000004
        /*05d4*/ 	.word	0x00000000
        /*05d8*/ 	.short	0x0101
        /*05da*/ 	.byte	0x3f
	.zero		1


	//   ....[24]....
        /*05dc*/ 	.word	0x000082d0
        /*05e0*/ 	.word	0x00000002
        /*05e4*/ 	.word	0x00000000
        /*05e8*/ 	.short	0x0101
        /*05ea*/ 	.byte	0x3f
	.zero		1


	//   ....[25]....
        /*05ec*/ 	.word	0x0000a7a0
        /*05f0*/ 	.word	0x00000047
        /*05f4*/ 	.word	0x00038800
        /*05f8*/ 	.short	0x010a
        /*05fa*/ 	.byte	0x3f
	.zero		1


	//   ....[26]....
        /*05fc*/ 	.word	0x0000aec0
        /*0600*/ 	.word	0x00000006
        /*0604*/ 	.word	0x00000000
        /*0608*/ 	.short	0x010a
        /*060a*/ 	.byte	0x3f
	.zero		1


	//   ....[27]....
        /*060c*/ 	.word	0x0000af60
        /*0610*/ 	.word	0x00000008
        /*0614*/ 	.word	0x00000000
        /*0618*/ 	.short	0x010a
        /*061a*/ 	.byte	0x3f
	.zero		1


	//   ....[28]....
        /*061c*/ 	.word	0x0000b380
        /*0620*/ 	.word	0x00000012
        /*0624*/ 	.word	0x00000000
        /*0628*/ 	.short	0x010a
        /*062a*/ 	.byte	0x3f
	.zero		1


	//   ....[29]....
        /*062c*/ 	.word	0x0000b3e0
        /*0630*/ 	.word	0x00000012
        /*0634*/ 	.word	0x00000000
        /*0638*/ 	.short	0x010a
        /*063a*/ 	.byte	0x3f
	.zero		1


	//   ....[30]....
        /*063c*/ 	.word	0x0000cf00
        /*0640*/ 	.word	0x0000000a
        /*0644*/ 	.word	0x00000000
        /*0648*/ 	.short	0x0101
        /*064a*/ 	.byte	0x3f
	.zero		1


	//   ....[31]....
        /*064c*/ 	.word	0x00012bb0
        /*0650*/ 	.word	0x00000004
        /*0654*/ 	.word	0x00000000
        /*0658*/ 	.short	0x0101
        /*065a*/ 	.byte	0x3f
	.zero		1


	//   ....[32]....
        /*065c*/ 	.word	0x00013030
        /*0660*/ 	.word	0x00000006
        /*0664*/ 	.word	0x00000000
        /*0668*/ 	.short	0x010a
        /*066a*/ 	.byte	0x3f
	.zero		1


	//   ....[33]....
        /*066c*/ 	.word	0x000130d0
        /*0670*/ 	.word	0x00000008
        /*0674*/ 	.word	0x00000000
        /*0678*/ 	.short	0x010a
        /*067a*/ 	.byte	0x3f
	.zero		1


	//   ....[34]....
        /*067c*/ 	.word	0x000134f0
        /*0680*/ 	.word	0x00000012
        /*0684*/ 	.word	0x00000000
        /*0688*/ 	.short	0x010a
        /*068a*/ 	.byte	0x3f
	.zero		1


	//   ....[35]....
        /*068c*/ 	.word	0x00013550
        /*0690*/ 	.word	0x00000012
        /*0694*/ 	.word	0x00000000
        /*0698*/ 	.short	0x010a
        /*069a*/ 	.byte	0x3f
	.zero		1


	//   ....[36]....
        /*069c*/ 	.word	0x00015080
        /*06a0*/ 	.word	0x0000003b
        /*06a4*/ 	.word	0x00000000
        /*06a8*/ 	.short	0x0101
        /*06aa*/ 	.byte	0x3f
	.zero		1


	//   ....[37]....
        /*06ac*/ 	.word	0x00019ea0
        /*06b0*/ 	.word	0x00000003
        /*06b4*/ 	.word	0x00000000
        /*06b8*/ 	.short	0x0101
        /*06ba*/ 	.byte	0x3f
	.zero		1


	//   ....[38]....
        /*06bc*/ 	.word	0x0001a080
        /*06c0*/ 	.word	0x00000007
        /*06c4*/ 	.word	0x00000000
        /*06c8*/ 	.short	0x010a
        /*06ca*/ 	.byte	0x3f
	.zero		1


	//   ....[39]....
        /*06cc*/ 	.word	0x0001a180
        /*06d0*/ 	.word	0x00000003
        /*06d4*/ 	.word	0x00000000
        /*06d8*/ 	.short	0x010a
        /*06da*/ 	.byte	0x3f
	.zero		1


	//   ....[40]....
        /*06dc*/ 	.word	0x0001a5c0
        /*06e0*/ 	.word	0x00000003
        /*06e4*/ 	.word	0x00000000
        /*06e8*/ 	.short	0x010a
        /*06ea*/ 	.byte	0x3f
	.zero		1


	//   ....[41]....
        /*06ec*/ 	.word	0x0001a6c0
        /*06f0*/ 	.word	0x00000006
        /*06f4*/ 	.word	0x00000000
        /*06f8*/ 	.short	0x010a
        /*06fa*/ 	.byte	0x3f
	.zero		1


	//   ....[42]....
        /*06fc*/ 	.word	0x0001c3e0
        /*0700*/ 	.word	0x0000000e
        /*0704*/ 	.word	0x00000000
        /*0708*/ 	.short	0x0101
        /*070a*/ 	.byte	0x3f
	.zero		1


	//   ....[43]....
        /*070c*/ 	.word	0x00024720
        /*0710*/ 	.word	0x00000003
        /*0714*/ 	.word	0x00000000
        /*0718*/ 	.short	0x0101
        /*071a*/ 	.byte	0x3f
	.zero		1


	//   ....[44]....
        /*071c*/ 	.word	0x00025d40
        /*0720*/ 	.word	0x000000ff
        /*0724*/ 	.word	0x00000000
        /*0728*/ 	.short	0x0101
        /*072a*/ 	.byte	0x04
	.zero		1


	//   ....[45]....
        /*072c*/ 	.word	0x000297e0
        /*0730*/ 	.word	0x000000ff
        /*0734*/ 	.word	0x00038840
        /*0738*/ 	.short	0x010a
        /*073a*/ 	.byte	0x26
	.zero		1


	//   ....[46]....
        /*073c*/ 	.word	0x0002a1b0
        /*0740*/ 	.word	0x000000ff
        /*0744*/ 	.word	0x00038800
        /*0748*/ 	.short	0x0107
        /*074a*/ 	.byte	0x26
	.zero		1


	//   ....[47]....
        /*074c*/ 	.word	0x0002a230
        /*0750*/ 	.word	0x000000ff
        /*0754*/ 	.word	0x00038800
        /*0758*/ 	.short	0x0101
        /*075a*/ 	.byte	0x26
	.zero		1


	//   ....[48]....
        /*075c*/ 	.word	0x0002b120
        /*0760*/ 	.word	0x000000ff
        /*0764*/ 	.word	0x00038810
        /*0768*/ 	.short	0x0107
        /*076a*/ 	.byte	0x26
	.zero		1


	//   ....[49]....
        /*076c*/ 	.word	0x0002b180
        /*0770*/ 	.word	0x000000ff
        /*0774*/ 	.word	0x00038810
        /*0778*/ 	.short	0x0101
        /*077a*/ 	.byte	0x26
	.zero		1


	//   ....[50]....
        /*077c*/ 	.word	0x0002b190
        /*0780*/ 	.word	0x000000ff
        /*0784*/ 	.word	0x00038820
        /*0788*/ 	.short	0x010a
        /*078a*/ 	.byte	0x26
	.zero		1


	//   ....[51]....
        /*078c*/ 	.word	0x0002b1f0
        /*0790*/ 	.word	0x000000ff
        /*0794*/ 	.word	0x00038860
        /*0798*/ 	.short	0x010a
        /*079a*/ 	.byte	0x26
	.zero		1


	//   ....[52]....
        /*079c*/ 	.word	0x0002bdb0
        /*07a0*/ 	.word	0x000000ff
        /*07a4*/ 	.word	0x00038848
        /*07a8*/ 	.short	0x010a
        /*07aa*/ 	.byte	0x26
	.zero		1


	//   ....[53]....
        /*07ac*/ 	.word	0x0002bf80
        /*07b0*/ 	.word	0x000000ff
        /*07b4*/ 	.word	0x00038868
        /*07b8*/ 	.short	0x010a
        /*07ba*/ 	.byte	0x26
	.zero		1


	//   ....[54]....
        /*07bc*/ 	.word	0x0002c910
        /*07c0*/ 	.word	0x000000ff
        /*07c4*/ 	.word	0x00038840
        /*07c8*/ 	.short	0x010a
        /*07ca*/ 	.byte	0x26
	.zero		1


	//   ....[55]....
        /*07cc*/ 	.word	0x0002caf0
        /*07d0*/ 	.word	0x000000ff
        /*07d4*/ 	.word	0x00038860
        /*07d8*/ 	.short	0x010a
        /*07da*/ 	.byte	0x26
	.zero		1


	//   ....[56]....
        /*07dc*/ 	.word	0x0002d4b0
        /*07e0*/ 	.word	0x000000ff
        /*07e4*/ 	.word	0x00038848
        /*07e8*/ 	.short	0x010a
        /*07ea*/ 	.byte	0x26
	.zero		1


	//   ....[57]....
        /*07ec*/ 	.word	0x0002d690
        /*07f0*/ 	.word	0x000000ff
        /*07f4*/ 	.word	0x00038868
        /*07f8*/ 	.short	0x010a
        /*07fa*/ 	.byte	0x26
	.zero		1


	//   ....[58]....
        /*07fc*/ 	.word	0x0002dea0
        /*0800*/ 	.word	0x00000002
        /*0804*/ 	.word	0x00038820
        /*0808*/ 	.short	0x010a
        /*080a*/ 	.byte	0x3f
	.zero		1


	//   ....[59]....
        /*080c*/ 	.word	0x0002e020
        /*0810*/ 	.word	0x00000008
        /*0814*/ 	.word	0x00000000
        /*0818*/ 	.short	0x010a
        /*081a*/ 	.byte	0x3f
	.zero		1


	//   ....[60]....
        /*081c*/ 	.word	0x0002e090
        /*0820*/ 	.word	0x00000003
        /*0824*/ 	.word	0x00000000
        /*0828*/ 	.short	0x010a
        /*082a*/ 	.byte	0x3f
	.zero		1


	//   ....[61]....
        /*082c*/ 	.word	0x0002e0f0
        /*0830*/ 	.word	0x00000006
        /*0834*/ 	.word	0x00000000
        /*0838*/ 	.short	0x010a
        /*083a*/ 	.byte	0x3f
	.zero		1


	//   ....[62]....
        /*083c*/ 	.word	0x0002e120
        /*0840*/ 	.word	0x00000003
        /*0844*/ 	.word	0x00000000
        /*0848*/ 	.short	0x010a
        /*084a*/ 	.byte	0x3f
	.zero		1


	//   ....[63]....
        /*084c*/ 	.word	0x0002e180
        /*0850*/ 	.word	0x00000047
        /*0854*/ 	.word	0x00038800
        /*0858*/ 	.short	0x010a
        /*085a*/ 	.byte	0x3f
	.zero		1


	//   ....[64]....
        /*085c*/ 	.word	0x0002e1d0
        /*0860*/ 	.word	0x00000008
        /*0864*/ 	.word	0x00000000
        /*0868*/ 	.short	0x010a
        /*086a*/ 	.byte	0x3f
	.zero		1


	//   ....[65]....
        /*086c*/ 	.word	0x0002e220
        /*0870*/ 	.word	0x00000012
        /*0874*/ 	.word	0x00000000
        /*0878*/ 	.short	0x010a
        /*087a*/ 	.byte	0x3f
	.zero		1


	//   ....[66]....
        /*087c*/ 	.word	0x0002e270
        /*0880*/ 	.word	0x00000008
        /*0884*/ 	.word	0x00000000
        /*0888*/ 	.short	0x010a
        /*088a*/ 	.byte	0x3f
	.zero		1


	//   ....[67]....
        /*088c*/ 	.word	0x0002e2c0
        /*0890*/ 	.word	0x00000012
        /*0894*/ 	.word	0x00000000
        /*0898*/ 	.short	0x010a
        /*089a*/ 	.byte	0x3f
	.zero		1


	//   ....[68]....
        /*089c*/ 	.word	0x0002e310
        /*08a0*/ 	.word	0x00000003
        /*08a4*/ 	.word	0x00000000
        /*08a8*/ 	.short	0x010a
        /*08aa*/ 	.byte	0x3f
	.zero		1


	//   ....[69]....
        /*08ac*/ 	.word	0x0002e360
        /*08b0*/ 	.word	0x00000006
        /*08b4*/ 	.word	0x00000000
        /*08b8*/ 	.short	0x010a
        /*08ba*/ 	.byte	0x3f
	.zero		1


	//   ....[70]....
        /*08bc*/ 	.word	0x0002e4c0
        /*08c0*/ 	.word	0x00000003
        /*08c4*/ 	.word	0x00038840
        /*08c8*/ 	.short	0x010a
        /*08ca*/ 	.byte	0x3f
	.zero		1


	//   ....[71]....
        /*08cc*/ 	.word	0x0002f4e0
        /*08d0*/ 	.word	0x00000003
        /*08d4*/ 	.word	0x00038820
        /*08d8*/ 	.short	0x010a
        /*08da*/ 	.byte	0x3f
	.zero		1


	//   ....[72]....
        /*08dc*/ 	.word	0x0002f540
        /*08e0*/ 	.word	0x00000003
        /*08e4*/ 	.word	0x00038860
        /*08e8*/ 	.short	0x010a
        /*08ea*/ 	.byte	0x3f
	.zero		1


	//   ....[73]....
        /*08ec*/ 	.word	0x0002f5a0
        /*08f0*/ 	.word	0x00000003
        /*08f4*/ 	.word	0x00038848
        /*08f8*/ 	.short	0x010a
        /*08fa*/ 	.byte	0x3f
	.zero		1


	//   ....[74]....
        /*08fc*/ 	.word	0x0002f600
        /*0900*/ 	.word	0x00000003
        /*0904*/ 	.word	0x00038868
        /*0908*/ 	.short	0x010a
        /*090a*/ 	.byte	0x3f
	.zero		1


	//   ....[75]....
        /*090c*/ 	.word	0x0002f660
        /*0910*/ 	.word	0x00000003
        /*0914*/ 	.word	0x00038840
        /*0918*/ 	.short	0x010a
        /*091a*/ 	.byte	0x3f
	.zero		1


	//   ....[76]....
        /*091c*/ 	.word	0x0002f6c0
        /*0920*/ 	.word	0x00000003
        /*0924*/ 	.word	0x00038860
        /*0928*/ 	.short	0x010a
        /*092a*/ 	.byte	0x3f
	.zero		1


	//   ....[77]....
        /*092c*/ 	.word	0x0002f720
        /*0930*/ 	.word	0x00000003
        /*0934*/ 	.word	0x00038848
        /*0938*/ 	.short	0x010a
        /*093a*/ 	.byte	0x3f
	.zero		1


	//   ....[78]....
        /*093c*/ 	.word	0x0002f780
        /*0940*/ 	.word	0x00000003
        /*0944*/ 	.word	0x00038868
        /*0948*/ 	.short	0x010a
        /*094a*/ 	.byte	0x3f
	.zero		1


	//   ....[79]....
        /*094c*/ 	.word	0x0002f7d0
        /*0950*/ 	.word	0x00000002
        /*0954*/ 	.word	0x00038820
        /*0958*/ 	.short	0x010a
        /*095a*/ 	.byte	0x3f
	.zero		1


	//   ....[80]....
        /*095c*/ 	.word	0x0002f970
        /*0960*/ 	.word	0x00000008
        /*0964*/ 	.word	0x00000000
        /*0968*/ 	.short	0x010a
        /*096a*/ 	.byte	0x3f
	.zero		1


	//   ....[81]....
        /*096c*/ 	.word	0x0002f9c0
        /*0970*/ 	.word	0x00000003
        /*0974*/ 	.word	0x00000000
        /*0978*/ 	.short	0x010a
        /*097a*/ 	.byte	0x3f
	.zero		1


	//   ....[82]....
        /*097c*/ 	.word	0x0002fa10
        /*0980*/ 	.word	0x00000006
        /*0984*/ 	.word	0x00000000
        /*0988*/ 	.short	0x010a
        /*098a*/ 	.byte	0x3f
	.zero		1


	//   ....[83]....
        /*098c*/ 	.word	0x0002fc30
        /*0990*/ 	.word	0x00000007
        /*0994*/ 	.word	0x00000000
        /*0998*/ 	.short	0x010a
        /*099a*/ 	.byte	0x3f
	.zero		1


	//   ....[84]....
        /*099c*/ 	.word	0x0002fd70
        /*09a0*/ 	.word	0x0000000e
        /*09a4*/ 	.word	0x00000000
        /*09a8*/ 	.short	0x010a
        /*09aa*/ 	.byte	0x3f
	.zero		1


	//   ....[85]....
        /*09ac*/ 	.word	0x00030310
        /*09b0*/ 	.word	0x0000000a
        /*09b4*/ 	.word	0x00038810
        /*09b8*/ 	.short	0x010a
        /*09ba*/ 	.byte	0x3f
	.zero		1


	//   ....[86]....
        /*09bc*/ 	.word	0x00030490
        /*09c0*/ 	.word	0x00000012
        /*09c4*/ 	.word	0x00000000
        /*09c8*/ 	.short	0x010a
        /*09ca*/ 	.byte	0x3f
	.zero		1


	//   ....[87]....
        /*09cc*/ 	.word	0x000305d0
        /*09d0*/ 	.word	0x0000000e
        /*09d4*/ 	.word	0x00000000
        /*09d8*/ 	.short	0x010a
        /*09da*/ 	.byte	0x3f
	.zero		1


	//   ....[88]....
        /*09dc*/ 	.word	0x00032a40
        /*09e0*/ 	.word	0x00000012
        /*09e4*/ 	.word	0x00000000
        /*09e8*/ 	.short	0x0101
        /*09ea*/ 	.byte	0x3f
	.zero		1


	//   ....[89]....
        /*09ec*/ 	.word	0x0003f0b0
        /*09f0*/ 	.word	0x00000003
        /*09f4*/ 	.word	0x00000000
        /*09f8*/ 	.short	0x0101
        /*09fa*/ 	.byte	0x3f
	.zero		1


	//   ....[90]....
        /*09fc*/ 	.word	0x0003f0f0
        /*0a00*/ 	.word	0x0000000e
        /*0a04*/ 	.word	0x00000000
        /*0a08*/ 	.short	0x010a
        /*0a0a*/ 	.byte	0x3f
	.zero		1


	//   ....[91]....
        /*0a0c*/ 	.word	0x0003f140
        /*0a10*/ 	.word	0x0000000a
        /*0a14*/ 	.word	0x00038810
        /*0a18*/ 	.short	0x010a
        /*0a1a*/ 	.byte	0x3f
	.zero		1


	//   ....[92]....
        /*0a1c*/ 	.word	0x0003f190
        /*0a20*/ 	.word	0x0000000e
        /*0a24*/ 	.word	0x00000000
        /*0a28*/ 	.short	0x010a
        /*0a2a*/ 	.byte	0x3f
	.zero		1


	//----- nvinfo : EIATTR_NUM_MBARRIERS
	.align		4
.L_354:
        /*0a2c*/ 	.byte	0x03, 0x38
        /*0a2e*/ 	.short	0x0017


	//----- nvinfo : EIATTR_EXIT_INSTR_OFFSETS
	.align		4
        /*0a30*/ 	.byte	0x04, 0x1c
        /*0a32*/ 	.short	(.L_356 - .L_355)


	//   ....[0]....
.L_355:
        /*0a34*/ 	.word	0x0002e170


	//----- nvinfo : EIATTR_MAX_THREADS
	.align		4
.L_356:
        /*0a38*/ 	.byte	0x04, 0x05
        /*0a3a*/ 	.short	(.L_358 - .L_357)
.L_357:
        /*0a3c*/ 	.word	0x00000180
        /*0a40*/ 	.word	0x00000001
        /*0a44*/ 	.word	0x00000001


	//----- nvinfo : EIATTR_CRS_STACK_SIZE
	.align		4
.L_358:
        /*0a48*/ 	.byte	0x04, 0x1e
        /*0a4a*/ 	.short	(.L_360 - .L_359)
.L_359:
        /*0a4c*/ 	.word	0x00000000


	//----- nvinfo : EIATTR_CBANK_PARAM_SIZE
	.align		4
.L_360:
        /*0a50*/ 	.byte	0x03, 0x19
        /*0a52*/ 	.short	0x0b70


	//----- nvinfo : EIATTR_PARAM_CBANK
	.align		4
        /*0a54*/ 	.byte	0x04, 0x0a
        /*0a56*/ 	.short	(.L_362 - .L_361)
	.align		4
.L_361:
        /*0a58*/ 	.word	index@(.nv.constant0._ZN7cutlass13device_kernelIN5flash11enable_sm90INS1_16FlashAttnFwdSm90INS1_25CollectiveMainloopFwdSm90ILi2EN4cute5tupleIJNS5_1CILi1EEES8_S8_EEENS6_IJNS7_ILi64EEESA_SA_EEELi512ENS_10bfloat16_tEfNS_4arch4Sm90ELb0ELb1ELb1ELb0ELb0ELb0ELb1ELb0ELb0ELb1ELb1ELb0EEENS1_21CollectiveEpilogueFwdINS6_IJSA_NS7_ILi512EEESA_EEES9_SC_SE_Li256ELb0ELb1ELb1ELb0EEENS1_19SingleTileSchedulerILb0ELb1ELb1ELi64EEEEEEEEEvNT_6ParamsE)
        /*0a5c*/ 	.short	0x0210
        /*0a5e*/ 	.short	0x0b70


	//----- nvinfo : EIATTR_SW_WAR
	.align		4
.L_362:
        /*0a60*/ 	.byte	0x04, 0x36
        /*0a62*/ 	.short	(.L_364 - .L_363)
.L_363:
        /*0a64*/ 	.word	0x00000008
.L_364:


//--------------------- .nv.info._ZN7cutlass13device_kernelIN5flash11enable_sm90INS1_16FlashAttnFwdSm90INS1_25CollectiveMainloopFwdSm90ILi2EN4cute5tupleIJNS5_1CILi1EEES8_S8_EEENS6_IJNS7_ILi64EEESA_SA_EEELi512ENS_10bfloat16_tEfNS_4arch4Sm90ELb0ELb1ELb1ELb1ELb0ELb0ELb0ELb0ELb0ELb1ELb1ELb0EEENS1_21CollectiveEpilogueFwdINS6_IJSA_NS7_ILi512EEESA_EEES9_SC_SE_Li256ELb1ELb1ELb1ELb0EEENS1_36VarlenDynamicPersistentTileSchedulerILi64ELi64ELi256ELi128ELb1ELb1ELb1ELb1ELb0ELb1EEEEEEEEEvNT_6ParamsE --------------------------
	.section	.nv.info._ZN7cutlass13device_kernelIN5flash11enable_sm90INS1_16FlashAttnFwdSm90INS1_25CollectiveMainloopFwdSm90ILi2EN4cute5tupleIJNS5_1CILi1EEES8_S8_EEENS6_IJNS7_ILi64EEESA_SA_EEELi512ENS_10bfloat16_tEfNS_4arch4Sm90ELb0ELb1ELb1ELb1ELb0ELb0ELb0ELb0ELb0ELb1ELb1ELb0EEENS1_21CollectiveEpilogueFwdINS6_IJSA_NS7_ILi512EEESA_EEES9_SC_SE_Li256ELb1ELb1ELb1ELb0EEENS1_36VarlenDynamicPersistentTileSchedulerILi64ELi64ELi256ELi128ELb1ELb1ELb1ELb1ELb0ELb1EEEEEEEEEvNT_6ParamsE,"",@"SHT_CUDA_INFO"
	.sectionflags	@""
	.align	4


	//----- nvinfo : EIATTR_CUDA_API_VERSION
	.align		4
        /*0000*/ 	.byte	0x04, 0x37
        /*0002*/ 	.short	(.L_366 - .L_365)
.L_365:
        /*0004*/ 	.word	0x00000082


	//----- nvinfo : EIATTR_KPARAM_INFO
	.align		4
.L_366:
        /*0008*/ 	.byte	0x04, 0x17
        /*000a*/ 	.short	(.L_368 - .L_367)
.L_367:
        /*000c*/ 	.word	0x00000000
        /*0010*/ 	.short	0x0000
        /*0012*/ 	.short	0x0070
        /*0014*/ 	.byte	0x00, 0xf0, 0x01, 0x2a


	//----- nvinfo : EIATTR_SPARSE_MMA_MASK
	.align		4
.L_368:
        /*0018*/ 	.byte	0x03, 0x50
        /*001a*/ 	.short	0x0000


	//----- nvinfo : EIATTR_MAXREG_COUNT
	.align		4
        /*001c*/ 	.byte	0x03, 0x1b
        /*001e*/ 	.short	0x00a8


	//----- nvinfo : EIATTR_NUM_BARRIERS
	.align		4
        /*0020*/ 	.byte	0x02, 0x4c
        /*0022*/ 	.byte	0x10
	.zero		1


	//----- nvinfo : EIATTR_EXTERNS
	.align		4
        /*0024*/ 	.byte	0x04, 0x0f
        /*0026*/ 	.short	(.L_370 - .L_369)


	//   ....[0]....
	.align		4
.L_369:
        /*0028*/ 	.word	index@(__assertfail)


	//----- nvinfo : EIATTR_ANNOTATIONS
	.align		4
.L_370:
        /*002c*/ 	.byte	0x04, 0x55
        /*002e*/ 	.short	(.L_372 - .L_371)


	//   ....[0]....
.L_371:
        /* <DEDUP_REMOVED lines=70> */


	//----- nvinfo : EIATTR_MERCURY_ISA_VERSION
	.align		4
.L_372:
        /*0480*/ 	.byte	0x03, 0x5f
        /*0482*/ 	.short	0x0101


	//----- nvinfo : EIATTR_UNUSED_LOAD_BYTE_OFFSET
	.align		4
        /*0484*/ 	.byte	0x04, 0x44
        /*0486*/ 	.short	(.L_374 - .L_373)


	//   ....[0]....
.L_373:
        /*0488*/ 	.word	0x00000a10
        /*048c*/ 	.word	0x0000fff0


	//   ....[1]....
        /*0490*/ 	.word	0x0000eaf0
        /*0494*/ 	.word	0x0000fff0


	//----- nvinfo : EIATTR_INT_WARP_WIDE_INSTR_OFFSETS
	.align		4
.L_374:
        /*0498*/ 	.byte	0x04, 0x31
        /*049a*/ 	.short	(.L_376 - .L_375)


	//   ....[0]....
.L_375:
        /*049c*/ 	.word	0x00000130


	//   ....[1]....
        /*04a0*/ 	.word	0x00000170


	//   ....[2]....
        /*04a4*/ 	.word	0x000001e0


	//   ....[3]....
        /*04a8*/ 	.word	0x00015250


	//   ....[4]....
        /*04ac*/ 	.word	0x000152e0


	//   ....[5]....
        /*04b0*/ 	.word	0x00019c20


	//   ....[6]....
        /*04b4*/ 	.word	0x00019cb0


	//----- nvinfo : EIATTR_COOP_GROUP_MASK_REGIDS
	.align		4
.L_376:
        /*04b8*/ 	.byte	0x04, 0x29
        /*04ba*/ 	.short	(.L_378 - .L_377)


	//   ....[0]....
.L_377:
        /*04bc*/ 	.word	0xffffffff


	//   ....[1]....
        /*04c0*/ 	.word	0xffffffff


	//   ....[2]....
        /*04c4*/ 	.word	0xffffffff


	//   ....[3]....
        /*04c8*/ 	.word	0xffffffff


	//   ....[4]....
        /*04cc*/ 	.word	0xffffffff


	//   ....[5]....
        /*04d0*/ 	.word	0xffffffff


	//   ....[6]....
        /*04d4*/ 	.word	0xffffffff


	//   ....[7]....
        /*04d8*/ 	.word	0xffffffff


	//   ....[8]....
        /*04dc*/ 	.word	0xffffffff


	//   ....[9]....
        /*04e0*/ 	.word	0xffffffff


	//   ....[10]....
        /*04e4*/ 	.word	0xffffffff


	//   ....[11]....
        /*04e8*/ 	.word	0xffffffff


	//   ....[12]....
        /*04ec*/ 	.word	0xffffffff


	//   ....[13]....
        /*04f0*/ 	.word	0xffffffff


	//   ....[14]....
        /*04f4*/ 	.word	0xffffffff


	//   ....[15]....
        /*04f8*/ 	.word	0xffffffff


	//   ....[16]....
        /*04fc*/ 	.word	0xffffffff


	//   ....[17]....
        /*0500*/ 	.word	0xffffffff


	//   ....[18]....
        /*0504*/ 	.word	0xffffffff


	//   ....[19]....
        /*0508*/ 	.word	0xffffffff


	//   ....[20]....
        /*050c*/ 	.word	0xffffffff


	//   ....[21]....
        /*0510*/ 	.word	0xffffffff


	//   ....[22]....
        /*0514*/ 	.word	0xffffffff


	//   ....[23]....
        /*0518*/ 	.word	0xffffffff


	//   ....[24]....
        /*051c*/ 	.word	0xffffffff


	//   ....[25]....
        /*0520*/ 	.word	0xffffffff


	//   ....[26]....
        /*0524*/ 	.word	0xffffffff


	//   ....[27]....
        /*0528*/ 	.word	0xffffffff


	//   ....[28]....
        /*052c*/ 	.word	0xffffffff


	//   ....[29]....
        /*0530*/ 	.word	0xffffffff


	//   ....[30]....
        /*0534*/ 	.word	0xffffffff


	//   ....[31]....
        /*0538*/ 	.word	0xffffffff


	//   ....[32]....
        /*053c*/ 	.word	0xffffffff


	//   ....[33]....
        /*0540*/ 	.word	0xffffffff


	//   ....[34]....
        /*0544*/ 	.word	0xffffffff


	//   ....[35]....
        /*0548*/ 	.word	0xffffffff


	//   ....[36]....
        /*054c*/ 	.word	0xffffffff


	//   ....[37]....
        /*0550*/ 	.word	0xffffffff


	//   ....[38]....
        /*0554*/ 	.word	0xffffffff


	//   ....[39]....
        /*0558*/ 	.word	0xffffffff


	//   ....[40]....
        /*055c*/ 	.word	0xffffffff


	//   ....[41]....
        /*0560*/ 	.word	0xffffffff


	//   ....[42]....
        /*0564*/ 	.word	0xffffffff


	//   ....[43]....
        /*0568*/ 	.word	0xffffffff


	//   ....[44]....
        /*056c*/ 	.word	0xffffffff


	//   ....[45]....
        /*0570*/ 	.word	0xffffffff


	//   ....[46]....
        /*0574*/ 	.word	0xffffffff


	//   ....[47]....
        /*0578*/ 	.word	0xffffffff


	//   ....[48]....
        /*057c*/ 	.word	0xffffffff


	//   ....[49]....
        /*0580*/ 	.word	0xffffffff


	//   ....[50]....
        /*0584*/ 	.word	0xffffffff


	//   ....[51]....
        /*0588*/ 	.word	0xffffffff


	//   ....[52]....
        /*058c*/ 	.word	0xffffffff


	//   ....[53]....
        /*0590*/ 	.word	0xffffffff


	//   ....[54]....
        /*0594*/ 	.word	0xffffffff


	//   ....[55]....
        /*0598*/ 	.word	0xffffffff


	//   ....[56]....
        /*059c*/ 	.word	0xffffffff


	//   ....[57]....
        /*05a0*/ 	.word	0xffffffff


	//   ....[58]....
        /*05a4*/ 	.word	0xffffffff


	//   ....[59]....
        /*05a8*/ 	.word	0xffffffff


	//   ....[60]....
        /*05ac*/ 	.word	0xffffffff


	//   ....[61]....
        /*05b0*/ 	.word	0xffffffff


	//   ....[62]....
        /*05b4*/ 	.word	0xffffffff


	//   ....[63]....
        /*05b8*/ 	.word	0xffffffff


	//   ....[64]....
        /*05bc*/ 	.word	0xffffffff


	//   ....[65]....
        /*05c0*/ 	.word	0xffffffff


	//   ....[66]....
        /*05c4*/ 	.word	0xffffffff


	//   ....[67]....
        /*05c8*/ 	.word	0xffffffff


	//   ....[68]....
        /*05cc*/ 	.word	0xffffffff


	//   ....[69]....
        /*05d0*/ 	.word	0xffffffff


	//   ....[70]....
        /*05d4*/ 	.word	0xffffffff


	//   ....[71]....
        /*05d8*/ 	.word	0xffffffff


	//   ....[72]....
        /*05dc*/ 	.word	0xffffffff


	//   ....[73]....
        /*05e0*/ 	.word	0xffffffff


	//   ....[74]....
        /*05e4*/ 	.word	0xffffffff


	//   ....[75]....
        /*05e8*/ 	.word	0xffffffff


	//   ....[76]....
        /*05ec*/ 	.word	0xffffffff


	//   ....[77]....
        /*05f0*/ 	.word	0xffffffff


	//   ....[78]....
        /*05f4*/ 	.word	0xffffffff


	//   ....[79]....
        /*05f8*/ 	.word	0xffffffff


	//   ....[80]....
        /*05fc*/ 	.word	0xffffffff


	//   ....[81]....
        /*0600*/ 	.word	0xffffffff


	//   ....[82]....
        /*0604*/ 	.word	0xffffffff


	//   ....[83]....
        /*0608*/ 	.word	0xffffffff


	//   ....[84]....
        /*060c*/ 	.word	0xffffffff


	//   ....[85]....
        /*0610*/ 	.word	0xffffffff


	//   ....[86]....
        /*0614*/ 	.word	0xffffffff


	//   ....[87]....
        /*0618*/ 	.word	0xffffffff


	//   ....[88]....
        /*061c*/ 	.word	0xffffffff


	//   ....[89]....
        /*0620*/ 	.word	0xffffffff


	//   ....[90]....
        /*0624*/ 	.word	0xffffffff


	//   ....[91]....
        /*0628*/ 	.word	0xffffffff


	//   ....[92]....
        /*062c*/ 	.word	0xffffffff


	//   ....[93]....
        /*0630*/ 	.word	0xffffffff


	//   ....[94]....
        /*0634*/ 	.word	0xffffffff


	//   ....[95]....
        /*0638*/ 	.word	0xffffffff


	//   ....[96]....
        /*063c*/ 	.word	0xffffffff


	//   ....[97]....
        /*0640*/ 	.word	0xffffffff


	//   ....[98]....
        /*0644*/ 	.word	0xffffffff


	//   ....[99]....
        /*0648*/ 	.word	0xffffffff


	//   ....[100]....
        /*064c*/ 	.word	0xffffffff


	//   ....[101]....
        /*0650*/ 	.word	0x0500000f


	//   ....[102]....
        /*0654*/ 	.word	0x0500000f


	//   ....[103]....
        /*0658*/ 	.word	0x0500000f


	//   ....[104]....
        /*065c*/ 	.word	0x0500000f


	//   ....[105]....
        /*0660*/ 	.word	0x0500000f


	//   ....[106]....
        /*0664*/ 	.word	0x0500000f


	//   ....[107]....
        /*0668*/ 	.word	0x0500000f


	//   ....[108]....
        /*066c*/ 	.word	0x0500000f


	//   ....[109]....
        /*0670*/ 	.word	0x0500000f


	//   ....[110]....
        /*0674*/ 	.word	0x0500000f


	//   ....[111]....
        /*0678*/ 	.word	0x0500000f


	//   ....[112]....
        /*067c*/ 	.word	0x0500000f


	//   ....[113]....
        /*0680*/ 	.word	0x0500000f


	//   ....[114]....
        /*0684*/ 	.word	0x0500000f


	//   ....[115]....
        /*0688*/ 	.word	0x0500000f


	//   ....[116]....
        /*068c*/ 	.word	0x0500000f


	//   ....[117]....
        /*0690*/ 	.word	0x0500000f


	//   ....[118]....
        /*0694*/ 	.word	0x0500000f


	//   ....[119]....
        /*0698*/ 	.word	0x0500000f


	//   ....[120]....
        /*069c*/ 	.word	0x0500000f


	//   ....[121]....
        /*06a0*/ 	.word	0x0500000f


	//   ....[122]....
        /*06a4*/ 	.word	0x0500000f


	//   ....[123]....
        /*06a8*/ 	.word	0x0500000f


	//   ....[124]....
        /*06ac*/ 	.word	0x0500000f


	//   ....[125]....
        /*06b0*/ 	.word	0x0500000f


	//   ....[126]....
        /*06b4*/ 	.word	0x0500000f


	//   ....[127]....
        /*06b8*/ 	.word	0x0500000f


	//   ....[128]....
        /*06bc*/ 	.word	0x0500000f


	//----- nvinfo : EIATTR_COOP_GROUP_INSTR_OFFSETS
	.align		4
.L_378:
        /*06c0*/ 	.byte	0x04, 0x28
        /*06c2*/ 	.short	(.L_380 - .L_379)


	//   ....[0]....
.L_379:
        /*06c4*/ 	.word	0x00000060


	//   ....[1]....
        /*06c8*/ 	.word	0x00000140


	//   ....[2]....
        /*06cc*/ 	.word	0x00000190


	//   ....[3]....
        /*06d0*/ 	.word	0x00000380


	//   ....[4]....
        /*06d4*/ 	.word	0x000004e0


	//   ....[5]....
        /*06d8*/ 	.word	0x00000600


	//   ....[6]....
        /*06dc*/ 	.word	0x00000760


	//   ....[7]....
        /*06e0*/ 	.word	0x00002440


	//   ....[8]....
        /*06e4*/ 	.word	0x00004860


	//   ....[9]....
        /*06e8*/ 	.word	0x00005060


	//   ....[10]....
        /*06ec*/ 	.word	0x00005a40


	//   ....[11]....
        /*06f0*/ 	.word	0x00005ef0


	//   ....[12]....
        /*06f4*/ 	.word	0x00006000


	//   ....[13]....
        /*06f8*/ 	.word	0x00006370


	//   ....[14]....
        /*06fc*/ 	.word	0x000063e0


	//   ....[15]....
        /*0700*/ 	.word	0x00006d40


	//   ....[16]....
        /*0704*/ 	.word	0x00007480


	//   ....[17]....
        /*0708*/ 	.word	0x00007890


	//   ....[18]....
        /*070c*/ 	.word	0x00007fe0


	//   ....[19]....
        /*0710*/ 	.word	0x00008130


	//   ....[20]....
        /*0714*/ 	.word	0x00008680


	//   ....[21]....
        /*0718*/ 	.word	0x000086e0


	//   ....[22]....
        /*071c*/ 	.word	0x00009840


	//   ....[23]....
        /*0720*/ 	.word	0x0000a190


	//   ....[24]....
        /*0724*/ 	.word	0x0000a1c0


	//   ....[25]....
        /*0728*/ 	.word	0x0000aaf0


	//   ....[26]....
        /*072c*/ 	.word	0x0000ab70


	//   ....[27]....
        /*0730*/ 	.word	0x0000b7d0


	//   ....[28]....
        /*0734*/ 	.word	0x0000bc80


	//   ....[29]....
        /*0738*/ 	.word	0x0000c1f0


	//   ....[30]....
        /*073c*/ 	.word	0x0000c8c0


	//   ....[31]....
        /*0740*/ 	.word	0x0000c970


	//   ....[32]....
        /*0744*/ 	.word	0x0000d0c0


	//   ....[33]....
        /*0748*/ 	.word	0x0000d290


	//   ....[34]....
        /*074c*/ 	.word	0x0000dfb0


	//   ....[35]....
        /*0750*/ 	.word	0x0000dff0


	//   ....[36]....
        /*0754*/ 	.word	0x0000e080


	//   ....[37]....
        /*0758*/ 	.word	0x0000e0e0


	//   ....[38]....
        /*075c*/ 	.word	0x0000e110


	//   ....[39]....
        /*0760*/ 	.word	0x0000f8f0


	//   ....[40]....
        /*0764*/ 	.word	0x0000fcd0


	//   ....[41]....
        /*0768*/ 	.word	0x0000fcf0


	//   ....[42]....
        /*076c*/ 	.word	0x0000fd00


	//   ....[43]....
        /*0770*/ 	.word	0x0000fd10


	//   ....[44]....
        /*0774*/ 	.word	0x00010940


	//   ....[45]....
        /*0778*/ 	.word	0x00010970


	//   ....[46]....
        /*077c*/ 	.word	0x00010c20


	//   ....[47]....
        /*0780*/ 	.word	0x00010c40


	//   ....[48]....
        /*0784*/ 	.word	0x00011320


	//   ....[49]....
        /*0788*/ 	.word	0x00011330


	//   ....[50]....
        /*078c*/ 	.word	0x00011b80


	//   ....[51]....
        /*0790*/ 	.word	0x00011ba0


	//   ....[52]....
        /*0794*/ 	.word	0x00012f20


	//   ....[53]....
        /*0798*/ 	.word	0x00012f60


	//   ....[54]....
        /*079c*/ 	.word	0x000131a0


	//   ....[55]....
        /*07a0*/ 	.word	0x000131c0


	//   ....[56]....
        /*07a4*/ 	.word	0x00013480


	//   ....[57]....
        /*07a8*/ 	.word	0x00013690


	//   ....[58]....
        /*07ac*/ 	.word	0x000136c0


	//   ....[59]....
        /*07b0*/ 	.word	0x000136f0


	//   ....[60]....
        /*07b4*/ 	.word	0x00013720


	//   ....[61]....
        /*07b8*/ 	.word	0x00013750


	//   ....[62]....
        /*07bc*/ 	.word	0x00013780


	//   ....[63]....
        /*07c0*/ 	.word	0x00013920


	//   ....[64]....
        /*07c4*/ 	.word	0x00013950


	//   ....[65]....
        /*07c8*/ 	.word	0x00013980


	//   ....[66]....
        /*07cc*/ 	.word	0x000139b0


	//   ....[67]....
        /*07d0*/ 	.word	0x000139e0


	//   ....[68]....
        /*07d4*/ 	.word	0x00013a10


	//   ....[69]....
        /*07d8*/ 	.word	0x00013ab0


	//   ....[70]....
        /*07dc*/ 	.word	0x00013ae0


	//   ....[71]....
        /*07e0*/ 	.word	0x00013af0


	//   ....[72]....
        /*07e4*/ 	.word	0x00013b20


	//   ....[73]....
        /*07e8*/ 	.word	0x00015820


	//   ....[74]....
        /*07ec*/ 	.word	0x000162c0


	//   ....[75]....
        /*07f0*/ 	.word	0x000162e0


	//   ....[76]....
        /*07f4*/ 	.word	0x00016390


	//   ....[77]....
        /*07f8*/ 	.word	0x000163a0


	//   ....[78]....
        /*07fc*/ 	.word	0x00016420


	//   ....[79]....
        /*0800*/ 	.word	0x00016430


	//   ....[80]....
        /*0804*/ 	.word	0x00016440


	//   ....[81]....
        /*0808*/ 	.word	0x00016450


	//   ....[82]....
        /*080c*/ 	.word	0x00019f40


	//   ....[83]....
        /*0810*/ 	.word	0x00019f70


	//   ....[84]....
        /*0814*/ 	.word	0x00019fd0


	//   ....[85]....
        /*0818*/ 	.word	0x0001a000


	//   ....[86]....
        /*081c*/ 	.word	0x0001a030


	//   ....[87]....
        /*0820*/ 	.word	0x0001a060


	//   ....[88]....
        /*0824*/ 	.word	0x0001a090


	//   ....[89]....
        /*0828*/ 	.word	0x0001a0c0


	//   ....[90]....
        /*082c*/ 	.word	0x0001a280


	//   ....[91]....
        /*0830*/ 	.word	0x0001a2b0


	//   ....[92]....
        /*0834*/ 	.word	0x0001a2e0


	//   ....[93]....
        /*0838*/ 	.word	0x0001a310


	//   ....[94]....
        /*083c*/ 	.word	0x0001a340


	//   ....[95]....
        /*0840*/ 	.word	0x0001a370


	//   ....[96]....
        /*0844*/ 	.word	0x0001a440


	//   ....[97]....
        /*0848*/ 	.word	0x0001a460


	//   ....[98]....
        /*084c*/ 	.word	0x0001a470


	//   ....[99]....
        /*0850*/ 	.word	0x0001a4f0


	//   ....[100]....
        /*0854*/ 	.word	0x0001b020


	//   ....[101]....
        /*0858*/ 	.word	0x0001b730


	//   ....[102]....
        /*085c*/ 	.word	0x0001b8f0


	//   ....[103]....
        /*0860*/ 	.word	0x0001b940


	//   ....[104]....
        /*0864*/ 	.word	0x0001b9a0


	//   ....[105]....
        /*0868*/ 	.word	0x0001ba90


	//   ....[106]....
        /*086c*/ 	.word	0x0001baf0


	//   ....[107]....
        /*0870*/ 	.word	0x0001bbe0


	//   ....[108]....
        /*0874*/ 	.word	0x0001bc40


	//   ....[109]....
        /*0878*/ 	.word	0x0001bd10


	//   ....[110]....
        /*087c*/ 	.word	0x0001c040


	//   ....[111]....
        /*0880*/ 	.word	0x0001c0e0


	//   ....[112]....
        /*0884*/ 	.word	0x0001c280


	//   ....[113]....
        /*0888*/ 	.word	0x0001c2f0


	//   ....[114]....
        /*088c*/ 	.word	0x0001c360


	//   ....[115]....
        /*0890*/ 	.word	0x0001c3d0


	//   ....[116]....
        /*0894*/ 	.word	0x0001c440


	//   ....[117]....
        /*0898*/ 	.word	0x0001c4c0


	//   ....[118]....
        /*089c*/ 	.word	0x0001c550


	//   ....[119]....
        /*08a0*/ 	.word	0x0001c5f0


	//   ....[120]....
        /*08a4*/ 	.word	0x0001c660


	//   ....[121]....
        /*08a8*/ 	.word	0x0001c6d0


	//   ....[122]....
        /*08ac*/ 	.word	0x0001c740


	//   ....[123]....
        /*08b0*/ 	.word	0x0001c7c0


	//   ....[124]....
        /*08b4*/ 	.word	0x0001c830


	//   ....[125]....
        /*08b8*/ 	.word	0x0001c8e0


	//   ....[126]....
        /*08bc*/ 	.word	0x0001c930


	//   ....[127]....
        /*08c0*/ 	.word	0x0001c9e0


	//   ....[128]....
        /*08c4*/ 	.word	0x0001cb10


	//----- nvinfo : EIATTR_REG_RECONFIG
	.align		4
.L_380:
        /*08c8*/ 	.byte	0x01, 0x54
	.zero		2


	//----- nvinfo : EIATTR_SYSCALL_OFFSETS
	.align		4
        /*08cc*/ 	.byte	0x04, 0x46
        /*08ce*/ 	.short	(.L_382 - .L_381)


	//   ....[0]....
.L_381:
        /*08d0*/ 	.word	0x00004a30


	//   ....[1]....
        /*08d4*/ 	.word	0x00015450


	//   ....[2]....
        /*08d8*/ 	.word	0x000155a0


	//   ....[3]....
        /*08dc*/ 	.word	0x00015690


	//   ....[4]....
        /*08e0*/ 	.word	0x00015ea0


	//----- nvinfo : EIATTR_MBARRIER_INSTR_OFFSETS
	.align		4
.L_382:
        /*08e4*/ 	.byte	0x04, 0x39
        /*08e6*/ 	.short	(.L_384 - .L_383)


	//   ....[0]....
.L_383:
        /*08e8*/ 	.word	0x00000270
        /*08ec*/ 	.word	0x000000ff
        /*08f0*/ 	.word	0x00028c00
        /*08f4*/ 	.short	0x0100
        /*08f6*/ 	.byte	0x08
	.zero		1


	//   ....[1]....
        /*08f8*/ 	.word	0x00000280
        /*08fc*/ 	.word	0x000000ff
        /*0900*/ 	.word	0x00028c20
        /*0904*/ 	.short	0x0100
        /*0906*/ 	.byte	0x08
	.zero		1


	//   ....[2]....
        /*0908*/ 	.word	0x00000330
        /*090c*/ 	.word	0x000000ff
        /*0910*/ 	.word	0x00028c30
        /*0914*/ 	.short	0x0100
        /*0916*/ 	.byte	0x06
	.zero		1


	//   ....[3]....
        /*0918*/ 	.word	0x00000340
        /*091c*/ 	.word	0x000000ff
        /*0920*/ 	.word	0x00028c40
        /*0924*/ 	.short	0x0100
        /*0926*/ 	.byte	0x06
	.zero		1


	//   ....[4]....
        /*0928*/ 	.word	0x00000350
        /*092c*/ 	.word	0x000000ff
        /*0930*/ 	.word	0x00028c38
        /*0934*/ 	.short	0x0100
        /*0936*/ 	.byte	0x06
	.zero		1


	//   ....[5]....
        /*0938*/ 	.word	0x00000360
        /*093c*/ 	.word	0x000000ff
        /*0940*/ 	.word	0x00028c48
        /*0944*/ 	.short	0x0100
        /*0946*/ 	.byte	0x06
	.zero		1


	//   ....[6]....
        /*0948*/ 	.word	0x00000490
        /*094c*/ 	.word	0x000000ff
        /*0950*/ 	.word	0x00028c50
        /*0954*/ 	.short	0x0100
        /*0956*/ 	.byte	0x08
	.zero		1


	//   ....[7]....
        /*0958*/ 	.word	0x000004a0
        /*095c*/ 	.word	0x000000ff
        /*0960*/ 	.word	0x00028c60
        /*0964*/ 	.short	0x0100
        /*0966*/ 	.byte	0x08
	.zero		1


	//   ....[8]....
        /*0968*/ 	.word	0x000004b0
        /*096c*/ 	.word	0x000000ff
        /*0970*/ 	.word	0x00028c58
        /*0974*/ 	.short	0x0100
        /*0976*/ 	.byte	0x08
	.zero		1


	//   ....[9]....
        /*0978*/ 	.word	0x000004c0
        /*097c*/ 	.word	0x000000ff
        /*0980*/ 	.word	0x00028c68
        /*0984*/ 	.short	0x0100
        /*0986*/ 	.byte	0x08
	.zero		1


	//   ....[10]....
        /*0988*/ 	.word	0x000005b0
        /*098c*/ 	.word	0x000000ff
        /*0990*/ 	.word	0x00028c70
        /*0994*/ 	.short	0x0100
        /*0996*/ 	.byte	0x06
	.zero		1


	//   ....[11]....
        /*0998*/ 	.word	0x000005c0
        /*099c*/ 	.word	0x000000ff
        /*09a0*/ 	.word	0x00028c80
        /*09a4*/ 	.short	0x0100
        /*09a6*/ 	.byte	0x06
	.zero		1


	//   ....[12]....
        /*09a8*/ 	.word	0x000005d0
        /*09ac*/ 	.word	0x000000ff
        /*09b0*/ 	.word	0x00028c78
        /*09b4*/ 	.short	0x0100
        /*09b6*/ 	.byte	0x06
	.zero		1


	//   ....[13]....
        /*09b8*/ 	.word	0x000005e0
        /*09bc*/ 	.word	0x000000ff
        /*09c0*/ 	.word	0x00028c88
        /*09c4*/ 	.short	0x0100
        /*09c6*/ 	.byte	0x06
	.zero		1


	//   ....[14]....
        /*09c8*/ 	.word	0x00000710
        /*09cc*/ 	.word	0x000000ff
        /*09d0*/ 	.word	0x00028c90
        /*09d4*/ 	.short	0x0100
        /*09d6*/ 	.byte	0x08
	.zero		1


	//   ....[15]....
        /*09d8*/ 	.word	0x00000720
        /*09dc*/ 	.word	0x000000ff
        /*09e0*/ 	.word	0x00028ca0
        /*09e4*/ 	.short	0x0100
        /*09e6*/ 	.byte	0x08
	.zero		1


	//   ....[16]....
        /*09e8*/ 	.word	0x00000730
        /*09ec*/ 	.word	0x000000ff
        /*09f0*/ 	.word	0x00028c98
        /*09f4*/ 	.short	0x0100
        /*09f6*/ 	.byte	0x08
	.zero		1


	//   ....[17]....
        /*09f8*/ 	.word	0x00000740
        /*09fc*/ 	.word	0x000000ff
        /*0a00*/ 	.word	0x00028ca8
        /*0a04*/ 	.short	0x0100
        /*0a06*/ 	.byte	0x08
	.zero		1


	//   ....[18]....
        /*0a08*/ 	.word	0x00000870
        /*0a0c*/ 	.word	0x000000ff
        /*0a10*/ 	.word	0x00028cb0
        /*0a14*/ 	.short	0x0100
        /*0a16*/ 	.byte	0x08
	.zero		1


	//   ....[19]....
        /*0a18*/ 	.word	0x00000880
        /*0a1c*/ 	.word	0x000000ff
        /*0a20*/ 	.word	0x00028cc0
        /*0a24*/ 	.short	0x0100
        /*0a26*/ 	.byte	0x08
	.zero		1


	//   ....[20]....
        /*0a28*/ 	.word	0x00000890
        /*0a2c*/ 	.word	0x000000ff
        /*0a30*/ 	.word	0x00028cb8
        /*0a34*/ 	.short	0x0100
        /*0a36*/ 	.byte	0x08
	.zero		1


	//   ....[21]....
        /*0a38*/ 	.word	0x000008a0
        /*0a3c*/ 	.word	0x000000ff
        /*0a40*/ 	.word	0x00028cc8
        /*0a44*/ 	.short	0x0100
        /*0a46*/ 	.byte	0x08
	.zero		1


	//   ....[22]....
        /*0a48*/ 	.word	0x00002580
        /*0a4c*/ 	.word	0x000000ff
        /*0a50*/ 	.word	0x00028c50
        /*0a54*/ 	.short	0x010a
        /*0a56*/ 	.byte	0x17
	.zero		1


	//   ....[23]....
        /*0a58*/ 	.word	0x00002850
        /*0a5c*/ 	.word	0x00000000
        /*0a60*/ 	.word	0x00000000
        /*0a64*/ 	.short	0x0101
        /*0a66*/ 	.byte	0x3f
	.zero		1


	//   ....[24]....
        /*0a68*/ 	.word	0x000031b0
        /*0a6c*/ 	.word	0x000000ff
        /*0a70*/ 	.word	0x00028c50
        /*0a74*/ 	.short	0x010a
        /*0a76*/ 	.byte	0x17
	.zero		1


	//   ....[25]....
        /*0a78*/ 	.word	0x000031f0
        /*0a7c*/ 	.word	0x000000ff
        /*0a80*/ 	.word	0x00028c50
        /*0a84*/ 	.short	0x010a
        /*0a86*/ 	.byte	0x17
	.zero		1


	//   ....[26]....
        /*0a88*/ 	.word	0x000033d0
        /*0a8c*/ 	.word	0x00000000
        /*0a90*/ 	.word	0x00000000
        /*0a94*/ 	.short	0x0101
        /*0a96*/ 	.byte	0x3f
	.zero		1


	//   ....[27]....
        /*0a98*/ 	.word	0x00004ae0
        /*0a9c*/ 	.word	0x000000ff
        /*0aa0*/ 	.word	0x00028c00
        /*0aa4*/ 	.short	0x010a
        /*0aa6*/ 	.byte	0x2e
	.zero		1


	//   ....[28]....
        /*0aa8*/ 	.word	0x00004b60
        /*0aac*/ 	.word	0x00000007
        /*0ab0*/ 	.word	0x00028c30
        /*0ab4*/ 	.short	0x010a
        /*0ab6*/ 	.byte	0x3f
	.zero		1


	//   ....[29]....
        /*0ab8*/ 	.word	0x00004ba0
        /*0abc*/ 	.word	0x00000007
        /*0ac0*/ 	.word	0x00028c30
        /*0ac4*/ 	.short	0x010a
        /*0ac6*/ 	.byte	0x3f
	.zero		1


	//   ....[30]....
        /*0ac8*/ 	.word	0x00005170
        /*0acc*/ 	.word	0x00000004
        /*0ad0*/ 	.word	0x00000000
        /*0ad4*/ 	.short	0x0101
        /*0ad6*/ 	.byte	0x3f
	.zero		1


	//   ....[31]....
        /*0ad8*/ 	.word	0x00006a40
        /*0adc*/ 	.word	0x00000007
        /*0ae0*/ 	.word	0x00028c50
        /*0ae4*/ 	.short	0x010a
        /*0ae6*/ 	.byte	0x3f
	.zero		1


	//   ....[32]....
        /*0ae8*/ 	.word	0x00006a80
        /*0aec*/ 	.word	0x00000007
        /*0af0*/ 	.word	0x00028c50
        /*0af4*/ 	.short	0x010a
        /*0af6*/ 	.byte	0x3f
	.zero		1


	//   ....[33]....
        /*0af8*/ 	.word	0x00006d60
        /*0afc*/ 	.word	0x00000007
        /*0b00*/ 	.word	0x00000000
        /*0b04*/ 	.short	0x0101
        /*0b06*/ 	.byte	0x3f
	.zero		1


	//   ....[34]....
        /*0b08*/ 	.word	0x00006ff0
        /*0b0c*/ 	.word	0x000000ff
        /*0b10*/ 	.word	0x00028c30
        /*0b14*/ 	.short	0x010a
        /*0b16*/ 	.byte	0x1c
	.zero		1


	//   ....[35]....
        /*0b18*/ 	.word	0x00007030
        /*0b1c*/ 	.word	0x000000ff
        /*0b20*/ 	.word	0x00028c30
        /*0b24*/ 	.short	0x010a
        /*0b26*/ 	.byte	0x1c
	.zero		1


	//   ....[36]....
        /*0b28*/ 	.word	0x00007350
        /*0b2c*/ 	.word	0x00000008
        /*0b30*/ 	.word	0x00000000
        /*0b34*/ 	.short	0x0101
        /*0b36*/ 	.byte	0x3f
	.zero		1


	//   ....[37]....
        /*0b38*/ 	.word	0x00009580
        /*0b3c*/ 	.word	0x000000ff
        /*0b40*/ 	.word	0x00028c50
        /*0b44*/ 	.short	0x010a
        /*0b46*/ 	.byte	0x1c
	.zero		1


	//   ....[38]....
        /*0b48*/ 	.word	0x000095c0
        /*0b4c*/ 	.word	0x000000ff
        /*0b50*/ 	.word	0x00028c50
        /*0b54*/ 	.short	0x010a
        /*0b56*/ 	.byte	0x1c
	.zero		1


	//   ....[39]....
        /*0b58*/ 	.word	0x00009860
        /*0b5c*/ 	.word	0x000000a8
        /*0b60*/ 	.word	0x00000000
        /*0b64*/ 	.short	0x0101
        /*0b66*/ 	.byte	0x3f
	.zero		1


	//   ....[40]....
        /*0b68*/ 	.word	0x00009c70
        /*0b6c*/ 	.word	0x000000ff
        /*0b70*/ 	.word	0x00028c30
        /*0b74*/ 	.short	0x010a
        /*0b76*/ 	.byte	0x1a
	.zero		1


	//   ....[41]....
        /*0b78*/ 	.word	0x00009cb0
        /*0b7c*/ 	.word	0x000000ff
        /*0b80*/ 	.word	0x00028c30
        /*0b84*/ 	.short	0x010a
        /*0b86*/ 	.byte	0x1a
	.zero		1


	//   ....[42]....
        /*0b88*/ 	.word	0x0000af20
        /*0b8c*/ 	.word	0x000000a0
        /*0b90*/ 	.word	0x00000000
        /*0b94*/ 	.short	0x0101
        /*0b96*/ 	.byte	0x3f
	.zero		1


	//   ....[43]....
        /*0b98*/ 	.word	0x0000b540
        /*0b9c*/ 	.word	0x000000ff
        /*0ba0*/ 	.word	0x00028c50
        /*0ba4*/ 	.short	0x010a
        /*0ba6*/ 	.byte	0x1a
	.zero		1


	//   ....[44]....
        /*0ba8*/ 	.word	0x0000b580
        /*0bac*/ 	.word	0x000000ff
        /*0bb0*/ 	.word	0x00028c50
        /*0bb4*/ 	.short	0x010a
        /*0bb6*/ 	.byte	0x1a
	.zero		1


	//   ....[45]....
        /*0bb8*/ 	.word	0x0000b7f0
        /*0bbc*/ 	.word	0x00000009
        /*0bc0*/ 	.word	0x00000000
        /*0bc4*/ 	.short	0x0101
        /*0bc6*/ 	.byte	0x3f
	.zero		1


	//   ....[46]....
        /*0bc8*/ 	.word	0x0000b970
        /*0bcc*/ 	.word	0x000000ff
        /*0bd0*/ 	.word	0x00028c30
        /*0bd4*/ 	.short	0x010a
        /*0bd6*/ 	.byte	0x1b
	.zero		1


	//   ....[47]....
        /*0bd8*/ 	.word	0x0000b9b0
        /*0bdc*/ 	.word	0x000000ff
        /*0be0*/ 	.word	0x00028c30
        /*0be4*/ 	.short	0x010a
        /*0be6*/ 	.byte	0x1b
	.zero		1


	//   ....[48]....
        /*0be8*/ 	.word	0x0000bd90
        /*0bec*/ 	.word	0x00000008
        /*0bf0*/ 	.word	0x00000000
        /*0bf4*/ 	.short	0x0101
        /*0bf6*/ 	.byte	0x3f
	.zero		1


	//   ....[49]....
        /*0bf8*/ 	.word	0x0000dcf0
        /*0bfc*/ 	.word	0x000000ff
        /*0c00*/ 	.word	0x00028c50
        /*0c04*/ 	.short	0x010a
        /*0c06*/ 	.byte	0x1b
	.zero		1


	//   ....[50]....
        /*0c08*/ 	.word	0x0000dd30
        /*0c0c*/ 	.word	0x000000ff
        /*0c10*/ 	.word	0x00028c50
        /*0c14*/ 	.short	0x010a
        /*0c16*/ 	.byte	0x1b
	.zero		1


	//   ....[51]....
        /*0c18*/ 	.word	0x0000dfd0
        /*0c1c*/ 	.word	0x00000014
        /*0c20*/ 	.word	0x00000000
        /*0c24*/ 	.short	0x0101
        /*0c26*/ 	.byte	0x3f
	.zero		1


	//   ....[52]....
        /*0c28*/ 	.word	0x00010920
        /*0c2c*/ 	.word	0x000000ff
        /*0c30*/ 	.word	0x00000000
        /*0c34*/ 	.short	0x0101
        /*0c36*/ 	.byte	0x04
	.zero		1


	//   ....[53]....
        /*0c38*/ 	.word	0x00011280
        /*0c3c*/ 	.word	0x000000ff
        /*0c40*/ 	.word	0x00000000
        /*0c44*/ 	.short	0x0101
        /*0c46*/ 	.byte	0x04
	.zero		1


	//   ....[54]....
        /*0c48*/ 	.word	0x00015a80
        /*0c4c*/ 	.word	0x00000000
        /*0c50*/ 	.word	0x00028c40
        /*0c54*/ 	.short	0x010a
        /*0c56*/ 	.byte	0x3f
	.zero		1


	//   ....[55]....
        /*0c58*/ 	.word	0x00016540
        /*0c5c*/ 	.word	0x00000013
        /*0c60*/ 	.word	0x00028c00
        /*0c64*/ 	.short	0x0107
        /*0c66*/ 	.byte	0x3f
	.zero		1


	//   ....[56]....
        /*0c68*/ 	.word	0x00016630
        /*0c6c*/ 	.word	0x00000013
        /*0c70*/ 	.word	0x00028c00
        /*0c74*/ 	.short	0x0101
        /*0c76*/ 	.byte	0x3f
	.zero		1


	//   ....[57]....
        /*0c78*/ 	.word	0x00016650
        /*0c7c*/ 	.word	0x00000013
        /*0c80*/ 	.word	0x00028c20
        /*0c84*/ 	.short	0x010a
        /*0c86*/ 	.byte	0x3f
	.zero		1


	//   ....[58]....
        /*0c88*/ 	.word	0x00016730
        /*0c8c*/ 	.word	0x00000000
        /*0c90*/ 	.word	0x00028c60
        /*0c94*/ 	.short	0x010a
        /*0c96*/ 	.byte	0x3f
	.zero		1


	//   ....[59]....
        /*0c98*/ 	.word	0x00017420
        /*0c9c*/ 	.word	0x00000003
        /*0ca0*/ 	.word	0x00028c40
        /*0ca4*/ 	.short	0x010a
        /*0ca6*/ 	.byte	0x3f
	.zero		1


	//   ....[60]....
        /*0ca8*/ 	.word	0x00017680
        /*0cac*/ 	.word	0x00000003
        /*0cb0*/ 	.word	0x00028c60
        /*0cb4*/ 	.short	0x010a
        /*0cb6*/ 	.byte	0x3f
	.zero		1


	//   ....[61]....
        /*0cb8*/ 	.word	0x00018230
        /*0cbc*/ 	.word	0x00000004
        /*0cc0*/ 	.word	0x00028c40
        /*0cc4*/ 	.short	0x010a
        /*0cc6*/ 	.byte	0x3f
	.zero		1


	//   ....[62]....
        /*0cc8*/ 	.word	0x00018480
        /*0ccc*/ 	.word	0x00000004
        /*0cd0*/ 	.word	0x00028c60
        /*0cd4*/ 	.short	0x010a
        /*0cd6*/ 	.byte	0x3f
	.zero		1


	//   ....[63]....
        /*0cd8*/ 	.word	0x00018fc0
        /*0cdc*/ 	.word	0x00000004
        /*0ce0*/ 	.word	0x00028c40
        /*0ce4*/ 	.short	0x010a
        /*0ce6*/ 	.byte	0x3f
	.zero		1


	//   ....[64]....
        /*0ce8*/ 	.word	0x00019220
        /*0cec*/ 	.word	0x00000004
        /*0cf0*/ 	.word	0x00028c60
        /*0cf4*/ 	.short	0x010a
        /*0cf6*/ 	.byte	0x3f
	.zero		1


	//   ....[65]....
        /*0cf8*/ 	.word	0x0001afa0
        /*0cfc*/ 	.word	0x00000000
        /*0d00*/ 	.word	0x00028c20
        /*0d04*/ 	.short	0x010a
        /*0d06*/ 	.byte	0x3f
	.zero		1


	//   ....[66]....
        /*0d08*/ 	.word	0x0001b160
        /*0d0c*/ 	.word	0x00000006
        /*0d10*/ 	.word	0x00000000
        /*0d14*/ 	.short	0x010a
        /*0d16*/ 	.byte	0x3f
	.zero		1


	//   ....[67]....
        /*0d18*/ 	.word	0x0001b1d0
        /*0d1c*/ 	.word	0x00000007
        /*0d20*/ 	.word	0x00000000
        /*0d24*/ 	.short	0x010a
        /*0d26*/ 	.byte	0x3f
	.zero		1


	//   ....[68]....
        /*0d28*/ 	.word	0x0001b240
        /*0d2c*/ 	.word	0x00000004
        /*0d30*/ 	.word	0x00000000
        /*0d34*/ 	.short	0x010a
        /*0d36*/ 	.byte	0x3f
	.zero		1


	//   ....[69]....
        /*0d38*/ 	.word	0x0001b270
        /*0d3c*/ 	.word	0x00000003
        /*0d40*/ 	.word	0x00000000
        /*0d44*/ 	.short	0x010a
        /*0d46*/ 	.byte	0x3f
	.zero		1


	//   ....[70]....
        /*0d48*/ 	.word	0x0001b2e0
        /*0d4c*/ 	.word	0x00000003
        /*0d50*/ 	.word	0x00028c50
        /*0d54*/ 	.short	0x010a
        /*0d56*/ 	.byte	0x3f
	.zero		1


	//   ....[71]....
        /*0d58*/ 	.word	0x0001b340
        /*0d5c*/ 	.word	0x00000003
        /*0d60*/ 	.word	0x00028c50
        /*0d64*/ 	.short	0x010a
        /*0d66*/ 	.byte	0x3f
	.zero		1


	//   ....[72]....
        /*0d68*/ 	.word	0x0001b3a0
        /*0d6c*/ 	.word	0x00000003
        /*0d70*/ 	.word	0x00028c00
        /*0d74*/ 	.short	0x010a
        /*0d76*/ 	.byte	0x3f
	.zero		1


	//   ....[73]....
        /*0d78*/ 	.word	0x0001b3f0
        /*0d7c*/ 	.word	0x00000007
        /*0d80*/ 	.word	0x00028c30
        /*0d84*/ 	.short	0x010a
        /*0d86*/ 	.byte	0x3f
	.zero		1


	//   ....[74]....
        /*0d88*/ 	.word	0x0001b440
        /*0d8c*/ 	.word	0x00000007
        /*0d90*/ 	.word	0x00028c50
        /*0d94*/ 	.short	0x010a
        /*0d96*/ 	.byte	0x3f
	.zero		1


	//   ....[75]....
        /*0d98*/ 	.word	0x0001b4a0
        /*0d9c*/ 	.word	0x00000008
        /*0da0*/ 	.word	0x00028c30
        /*0da4*/ 	.short	0x010a
        /*0da6*/ 	.byte	0x3f
	.zero		1


	//   ....[76]....
        /*0da8*/ 	.word	0x0001b4f0
        /*0dac*/ 	.word	0x000000a8
        /*0db0*/ 	.word	0x00028c50
        /*0db4*/ 	.short	0x010a
        /*0db6*/ 	.byte	0x3f
	.zero		1


	//   ....[77]....
        /*0db8*/ 	.word	0x0001b550
        /*0dbc*/ 	.word	0x00000006
        /*0dc0*/ 	.word	0x00028c30
        /*0dc4*/ 	.short	0x010a
        /*0dc6*/ 	.byte	0x3f
	.zero		1


	//   ....[78]....
        /*0dc8*/ 	.word	0x0001b5a0
        /*0dcc*/ 	.word	0x00000009
        /*0dd0*/ 	.word	0x00028c50
        /*0dd4*/ 	.short	0x010a
        /*0dd6*/ 	.byte	0x3f
	.zero		1


	//   ....[79]....
        /*0dd8*/ 	.word	0x0001b600
        /*0ddc*/ 	.word	0x00000006
        /*0de0*/ 	.word	0x00028c30
        /*0de4*/ 	.short	0x010a
        /*0de6*/ 	.byte	0x3f
	.zero		1


	//   ....[80]....
        /*0de8*/ 	.word	0x0001b650
        /*0dec*/ 	.word	0x00000014
        /*0df0*/ 	.word	0x00028c50
        /*0df4*/ 	.short	0x010a
        /*0df6*/ 	.byte	0x3f
	.zero		1


	//   ....[81]....
        /*0df8*/ 	.word	0x0001b7f0
        /*0dfc*/ 	.word	0x00000000
        /*0e00*/ 	.word	0x00028c40
        /*0e04*/ 	.short	0x010a
        /*0e06*/ 	.byte	0x3f
	.zero		1


	//   ....[82]....
        /*0e08*/ 	.word	0x0001bd50
        /*0e0c*/ 	.word	0x00000013
        /*0e10*/ 	.word	0x00028c20
        /*0e14*/ 	.short	0x010a
        /*0e16*/ 	.byte	0x3f
	.zero		1


	//   ....[83]....
        /*0e18*/ 	.word	0x0001bda0
        /*0e1c*/ 	.word	0x00000000
        /*0e20*/ 	.word	0x00028c60
        /*0e24*/ 	.short	0x010a
        /*0e26*/ 	.byte	0x3f
	.zero		1


	//   ....[84]....
        /*0e28*/ 	.word	0x0001bdf0
        /*0e2c*/ 	.word	0x00000003
        /*0e30*/ 	.word	0x00028c40
        /*0e34*/ 	.short	0x010a
        /*0e36*/ 	.byte	0x3f
	.zero		1


	//   ....[85]....
        /*0e38*/ 	.word	0x0001be40
        /*0e3c*/ 	.word	0x00000003
        /*0e40*/ 	.word	0x00028c60
        /*0e44*/ 	.short	0x010a
        /*0e46*/ 	.byte	0x3f
	.zero		1


	//   ....[86]....
        /*0e48*/ 	.word	0x0001be90
        /*0e4c*/ 	.word	0x00000004
        /*0e50*/ 	.word	0x00028c40
        /*0e54*/ 	.short	0x010a
        /*0e56*/ 	.byte	0x3f
	.zero		1


	//   ....[87]....
        /*0e58*/ 	.word	0x0001bee0
        /*0e5c*/ 	.word	0x00000004
        /*0e60*/ 	.word	0x00028c60
        /*0e64*/ 	.short	0x010a
        /*0e66*/ 	.byte	0x3f
	.zero		1


	//   ....[88]....
        /*0e68*/ 	.word	0x0001bf30
        /*0e6c*/ 	.word	0x00000004
        /*0e70*/ 	.word	0x00028c40
        /*0e74*/ 	.short	0x010a
        /*0e76*/ 	.byte	0x3f
	.zero		1


	//   ....[89]....
        /*0e78*/ 	.word	0x0001bf80
        /*0e7c*/ 	.word	0x00000004
        /*0e80*/ 	.word	0x00028c60
        /*0e84*/ 	.short	0x010a
        /*0e86*/ 	.byte	0x3f
	.zero		1


	//   ....[90]....
        /*0e88*/ 	.word	0x0001ca30
        /*0e8c*/ 	.word	0x00000000
        /*0e90*/ 	.word	0x00028c20
        /*0e94*/ 	.short	0x010a
        /*0e96*/ 	.byte	0x3f
	.zero		1


	//   ....[91]....
        /*0e98*/ 	.word	0x0001cbd0
        /*0e9c*/ 	.word	0x00000006
        /*0ea0*/ 	.word	0x00000000
        /*0ea4*/ 	.short	0x010a
        /*0ea6*/ 	.byte	0x3f
	.zero		1


	//   ....[92]....
        /*0ea8*/ 	.word	0x0001cc20
        /*0eac*/ 	.word	0x00000007
        /*0eb0*/ 	.word	0x00000000
        /*0eb4*/ 	.short	0x010a
        /*0eb6*/ 	.byte	0x3f
	.zero		1


	//   ....[93]....
        /*0eb8*/ 	.word	0x0001cc70
        /*0ebc*/ 	.word	0x00000004
        /*0ec0*/ 	.word	0x00000000
        /*0ec4*/ 	.short	0x010a
        /*0ec6*/ 	.byte	0x3f
	.zero		1


	//----- nvinfo : EIATTR_NUM_MBARRIERS
	.align		4
.L_384:
        /*0ec8*/ 	.byte	0x03, 0x38
        /*0eca*/ 	.short	0x0016


	//----- nvinfo : EIATTR_EXIT_INSTR_OFFSETS
	.align		4
        /*0ecc*/ 	.byte	0x04, 0x1c
        /*0ece*/ 	.short	(.L_386 - .L_385)


	//   ....[0]....
.L_385:
        /*0ed0*/ 	.word	0x00000a40


	//   ....[1]....
        /*0ed4*/ 	.word	0x00013420


	//   ....[2]....
        /*0ed8*/ 	.word	0x0001b2c0


	//----- nvinfo : EIATTR_MAX_THREADS
	.align		4
.L_386:
        /*0edc*/ 	.byte	0x04, 0x05
        /*0ede*/ 	.short	(.L_388 - .L_387)
.L_387:
        /*0ee0*/ 	.word	0x00000180
        /*0ee4*/ 	.word	0x00000001
        /*0ee8*/ 	.word	0x00000001


	//----- nvinfo : EIATTR_CRS_STACK_SIZE
	.align		4
.L_388:
        /*0eec*/ 	.byte	0x04, 0x1e
        /*0eee*/ 	.short	(.L_390 - .L_389)
.L_389:
        /*0ef0*/ 	.word	0x00000000


	//----- nvinfo : EIATTR_CBANK_PARAM_SIZE
	.align		4
.L_390:
        /*0ef4*/ 	.byte	0x03, 0x19
        /*0ef6*/ 	.short	0x0af0


	//----- nvinfo : EIATTR_PARAM_CBANK
	.align		4
        /*0ef8*/ 	.byte	0x04, 0x0a
        /*0efa*/ 	.short	(.L_392 - .L_391)
	.align		4
.L_391:
        /*0efc*/ 	.word	index@(.nv.constant0._ZN7cutlass13device_kernelIN5flash11enable_sm90INS1_16FlashAttnFwdSm90INS1_25CollectiveMainloopFwdSm90ILi2EN4cute5tupleIJNS5_1CILi1EEES8_S8_EEENS6_IJNS7_ILi64EEESA_SA_EEELi512ENS_10bfloat16_tEfNS_4arch4Sm90ELb0ELb1ELb1ELb1ELb0ELb0ELb0ELb0ELb0ELb1ELb1ELb0EEENS1_21CollectiveEpilogueFwdINS6_IJSA_NS7_ILi512EEESA_EEES9_SC_SE_Li256ELb1ELb1ELb1ELb0EEENS1_36VarlenDynamicPersistentTileSchedulerILi64ELi64ELi256ELi128ELb1ELb1ELb1ELb1ELb0ELb1EEEEEEEEEvNT_6ParamsE)
        /*0f00*/ 	.short	0x0210
        /*0f02*/ 	.short	0x0af0


	//----- nvinfo : EIATTR_SW_WAR
	.align		4
.L_392:
        /*0f04*/ 	.byte	0x04, 0x36
        /*0f06*/ 	.short	(.L_394 - .L_393)
.L_393:
        /*0f08*/ 	.word	0x00000008
.L_394:


//--------------------- .nv.info._ZN7cutlass13device_kernelIN5flash11enable_sm90INS1_16FlashAttnFwdSm90INS1_25CollectiveMainloopFwdSm90ILi2EN4cute5tupleIJNS5_1CILi1EEES8_S8_EEENS6_IJNS7_ILi64EEESA_SA_EEELi512ENS_10bfloat16_tEfNS_4arch4Sm90ELb0ELb1ELb1ELb1ELb0ELb1ELb0ELb0ELb0ELb1ELb1ELb0EEENS1_21CollectiveEpilogueFwdINS6_IJSA_NS7_ILi512EEESA_EEES9_SC_SE_Li256ELb1ELb1ELb1ELb0EEENS1_36VarlenDynamicPersistentTileSchedulerILi64ELi64ELi256ELi128ELb1ELb1ELb1ELb1ELb0ELb1EEEEEEEEEvNT_6ParamsE --------------------------
	.section	.nv.info._ZN7cutlass13device_kernelIN5flash11enable_sm90INS1_16FlashAttnFwdSm90INS1_25CollectiveMainloopFwdSm90ILi2EN4cute5tupleIJNS5_1CILi1EEES8_S8_EEENS6_IJNS7_ILi64EEESA_SA_EEELi512ENS_10bfloat16_tEfNS_4arch4Sm90ELb0ELb1ELb1ELb1ELb0ELb1ELb0ELb0ELb0ELb1ELb1ELb0EEENS1_21CollectiveEpilogueFwdINS6_IJSA_NS7_ILi512EEESA_EEES9_SC_SE_Li256ELb1ELb1ELb1ELb0EEENS1_36VarlenDynamicPersistentTileSchedulerILi64ELi64ELi256ELi128ELb1ELb1ELb1ELb1ELb0ELb1EEEEEEEEEvNT_6ParamsE,"",@"SHT_CUDA_INFO"
	.sectionflags	@""
	.align	4


	//----- nvinfo : EIATTR_CUDA_API_VERSION
	.align		4
        /*0000*/ 	.byte	0x04, 0x37
        /*0002*/ 	.short	(.L_396 - .L_395)
.L_395:
        /*0004*/ 	.word	0x00000082


	//----- nvinfo : EIATTR_KPARAM_INFO
	.align		4
.L_396:
        /*0008*/ 	.byte	0x04, 0x17
        /*000a*/ 	.short	(.L_398 - .L_397)
.L_397:
        /*000c*/ 	.word	0x00000000
        /*0010*/ 	.short	0x0000
        /*0012*/ 	.short	0x0070
        /*0014*/ 	.byte	0x00, 0xf0, 0x01, 0x2a


	//----- nvinfo : EIATTR_SPARSE_MMA_MASK
	.align		4
.L_398:
        /*0018*/ 	.byte	0x03, 0x50
        /*001a*/ 	.short	0x0000


	//----- nvinfo : EIATTR_MAXREG_COUNT
	.align		4
        /*001c*/ 	.byte	0x03, 0x1b
        /*001e*/ 	.short	0x00a8


	//----- nvinfo : EIATTR_NUM_BARRIERS
	.align		4
        /*0020*/ 	.byte	0x02, 0x4c
        /*0022*/ 	.byte	0x10
	.zero		1


	//----- nvinfo : EIATTR_EXTERNS
	.align		4
        /*0024*/ 	.byte	0x04, 0x0f
        /*0026*/ 	.short	(.L_400 - .L_399)


	//   ....[0]....
	.align		4
.L_399:
        /*0028*/ 	.word	index@(__assertfail)


	//----- nvinfo : EIATTR_ANNOTATIONS
	.align		4
.L_400:
        /*002c*/ 	.byte	0x04, 0x55
        /*002e*/ 	.short	(.L_402 - .L_401)


	//   ....[0]....
.L_401:
        /* <DEDUP_REMOVED lines=82> */


	//----- nvinfo : EIATTR_MERCURY_ISA_VERSION
	.align		4
.L_402:
        /*0538*/ 	.byte	0x03, 0x5f
        /*053a*/ 	.short	0x0101


	//----- nvinfo : EIATTR_UNUSED_LOAD_BYTE_OFFSET
	.align		4
        /*053c*/ 	.byte	0x04, 0x44
        /*053e*/ 	.short	(.L_404 - .L_403)


	//   ....[0]....
.L_403:
        /*0540*/ 	.word	0x00000a80
        /*0544*/ 	.word	0x0000fff0


	//   ....[1]....
        /*0548*/ 	.word	0x00015200
        /*054c*/ 	.word	0x0000fff0


	//----- nvinfo : EIATTR_INT_WARP_WIDE_INSTR_OFFSETS
	.align		4
.L_404:
        /*0550*/ 	.byte	0x04, 0x31
        /*0552*/ 	.short	(.L_406 - .L_405)


	//   ....[0]....
.L_405:
        /*0554*/ 	.word	0x00000190


	//   ....[1]....
        /*0558*/ 	.word	0x000001d0


	//   ....[2]....
        /*055c*/ 	.word	0x00000240


	//   ....[3]....
        /*0560*/ 	.word	0x0001dd30


	//   ....[4]....
        /*0564*/ 	.word	0x0001ddc0


	//   ....[5]....
        /*0568*/ 	.word	0x000226b0


	//   ....[6]....
        /*056c*/ 	.word	0x00022740


	//----- nvinfo : EIATTR_COOP_GROUP_MASK_REGIDS
	.align		4
.L_406:
        /*0570*/ 	.byte	0x04, 0x29
        /*0572*/ 	.short	(.L_408 - .L_407)


	//   ....[0]....
.L_407:
        /*0574*/ 	.word	0xffffffff


	//   ....[1]....
        /*0578*/ 	.word	0xffffffff


	//   ....[2]....
        /*057c*/ 	.word	0xffffffff


	//   ....[3]....
        /*0580*/ 	.word	0xffffffff


	//   ....[4]....
        /*0584*/ 	.word	0xffffffff


	//   ....[5]....
        /*0588*/ 	.word	0xffffffff


	//   ....[6]....
        /*058c*/ 	.word	0xffffffff


	//   ....[7]....
        /*0590*/ 	.word	0xffffffff


	//   ....[8]....
        /*0594*/ 	.word	0xffffffff


	//   ....[9]....
        /*0598*/ 	.word	0xffffffff


	//   ....[10]....
        /*059c*/ 	.word	0xffffffff


	//   ....[11]....
        /*05a0*/ 	.word	0xffffffff


	//   ....[12]....
        /*05a4*/ 	.word	0xffffffff


	//   ....[13]....
        /*05a8*/ 	.word	0xffffffff


	//   ....[14]....
        /*05ac*/ 	.word	0xffffffff


	//   ....[15]....
        /*05b0*/ 	.word	0xffffffff


	//   ....[16]....
        /*05b4*/ 	.word	0xffffffff


	//   ....[17]....
        /*05b8*/ 	.word	0xffffffff


	//   ....[18]....
        /*05bc*/ 	.word	0xffffffff


	//   ....[19]....
        /*05c0*/ 	.word	0xffffffff


	//   ....[20]....
        /*05c4*/ 	.word	0xffffffff


	//   ....[21]....
        /*05c8*/ 	.word	0xffffffff


	//   ....[22]....
        /*05cc*/ 	.word	0xffffffff


	//   ....[23]....
        /*05d0*/ 	.word	0xffffffff


	//   ....[24]....
        /*05d4*/ 	.word	0xffffffff


	//   ....[25]....
        /*05d8*/ 	.word	0xffffffff


	//   ....[26]....
        /*05dc*/ 	.word	0xffffffff


	//   ....[27]....
        /*05e0*/ 	.word	0xffffffff


	//   ....[28]....
        /*05e4*/ 	.word	0xffffffff


	//   ....[29]....
        /*05e8*/ 	.word	0xffffffff


	//   ....[30]....
        /*05ec*/ 	.word	0xffffffff


	//   ....[31]....
        /*05f0*/ 	.word	0xffffffff


	//   ....[32]....
        /*05f4*/ 	.word	0xffffffff


	//   ....[33]....
        /*05f8*/ 	.word	0xffffffff


	//   ....[34]....
        /*05fc*/ 	.word	0xffffffff


	//   ....[35]....
        /*0600*/ 	.word	0xffffffff


	//   ....[36]....
        /*0604*/ 	.word	0xffffffff


	//   ....[37]....
        /*0608*/ 	.word	0xffffffff


	//   ....[38]....
        /*060c*/ 	.word	0xffffffff


	//   ....[39]....
        /*0610*/ 	.word	0xffffffff


	//   ....[40]....
        /*0614*/ 	.word	0xffffffff


	//   ....[41]....
        /*0618*/ 	.word	0xffffffff


	//   ....[42]....
        /*061c*/ 	.word	0xffffffff


	//   ....[43]....
        /*0620*/ 	.word	0xffffffff


	//   ....[44]....
        /*0624*/ 	.word	0xffffffff


	//   ....[45]....
        /*0628*/ 	.word	0xffffffff


	//   ....[46]....
        /*062c*/ 	.word	0xffffffff


	//   ....[47]....
        /*0630*/ 	.word	0xffffffff


	//   ....[48]....
        /*0634*/ 	.word	0xffffffff


	//   ....[49]....
        /*0638*/ 	.word	0xffffffff


	//   ....[50]....
        /*063c*/ 	.word	0xffffffff


	//   ....[51]....
        /*0640*/ 	.word	0xffffffff


	//   ....[52]....
        /*0644*/ 	.word	0xffffffff


	//   ....[53]....
        /*0648*/ 	.word	0xffffffff


	//   ....[54]....
        /*064c*/ 	.word	0xffffffff


	//   ....[55]....
        /*0650*/ 	.word	0xffffffff


	//   ....[56]....
        /*0654*/ 	.word	0xffffffff


	//   ....[57]....
        /*0658*/ 	.word	0xffffffff


	//   ....[58]....
        /*065c*/ 	.word	0xffffffff


	//   ....[59]....
        /*0660*/ 	.word	0xffffffff


	//   ....[60]....
        /*0664*/ 	.word	0xffffffff


	//   ....[61]....
        /*0668*/ 	.word	0xffffffff


	//   ....[62]....
        /*066c*/ 	.word	0xffffffff


	//   ....[63]....
        /*0670*/ 	.word	0xffffffff


	//   ....[64]....
        /*0674*/ 	.word	0xffffffff


	//   ....[65]....
        /*0678*/ 	.word	0xffffffff


	//   ....[66]....
        /*067c*/ 	.word	0xffffffff


	//   ....[67]....
        /*0680*/ 	.word	0xffffffff


	//   ....[68]....
        /*0684*/ 	.word	0xffffffff


	//   ....[69]....
        /*0688*/ 	.word	0xffffffff


	//   ....[70]....
        /*068c*/ 	.word	0xffffffff


	//   ....[71]....
        /*0690*/ 	.word	0xffffffff


	//   ....[72]....
        /*0694*/ 	.word	0xffffffff


	//   ....[73]....
        /*0698*/ 	.word	0xffffffff


	//   ....[74]....
        /*069c*/ 	.word	0xffffffff


	//   ....[75]....
        /*06a0*/ 	.word	0xffffffff


	//   ....[76]....
        /*06a4*/ 	.word	0xffffffff


	//   ....[77]....
        /*06a8*/ 	.word	0xffffffff


	//   ....[78]....
        /*06ac*/ 	.word	0xffffffff


	//   ....[79]....
        /*06b0*/ 	.word	0xffffffff


	//   ....[80]....
        /*06b4*/ 	.word	0xffffffff


	//   ....[81]....
        /*06b8*/ 	.word	0xffffffff


	//   ....[82]....
        /*06bc*/ 	.word	0xffffffff


	//   ....[83]....
        /*06c0*/ 	.word	0xffffffff


	//   ....[84]....
        /*06c4*/ 	.word	0xffffffff


	//   ....[85]....
        /*06c8*/ 	.word	0xffffffff


	//   ....[86]....
        /*06cc*/ 	.word	0xffffffff


	//   ....[87]....
        /*06d0*/ 	.word	0xffffffff


	//   ....[88]....
        /*06d4*/ 	.word	0xffffffff


	//   ....[89]....
        /*06d8*/ 	.word	0xffffffff


	//   ....[90]....
        /*06dc*/ 	.word	0xffffffff


	//   ....[91]....
        /*06e0*/ 	.word	0xffffffff


	//   ....[92]....
        /*06e4*/ 	.word	0xffffffff


	//   ....[93]....
        /*06e8*/ 	.word	0xffffffff


	//   ....[94]....
        /*06ec*/ 	.word	0xffffffff


	//   ....[95]....
        /*06f0*/ 	.word	0xffffffff


	//   ....[96]....
        /*06f4*/ 	.word	0xffffffff


	//   ....[97]....
        /*06f8*/ 	.word	0xffffffff


	//   ....[98]....
        /*06fc*/ 	.word	0xffffffff


	//   ....[99]....
        /*0700*/ 	.word	0xffffffff


	//   ....[100]....
        /*0704*/ 	.word	0xffffffff


	//   ....[101]....
        /*0708*/ 	.word	0xffffffff


	//   ....[102]....
        /*070c*/ 	.word	0xffffffff


	//   ....[103]....
        /*0710*/ 	.word	0xffffffff


	//   ....[104]....
        /*0714*/ 	.word	0xffffffff


	//   ....[105]....
        /*0718*/ 	.word	0xffffffff


	//   ....[106]....
        /*071c*/ 	.word	0xffffffff


	//   ....[107]....
        /*0720*/ 	.word	0xffffffff


	//   ....[108]....
        /*0724*/ 	.word	0xffffffff


	//   ....[109]....
        /*0728*/ 	.word	0xffffffff


	//   ....[110]....
        /*072c*/ 	.word	0xffffffff


	//   ....[111]....
        /*0730*/ 	.word	0xffffffff


	//   ....[112]....
        /*0734*/ 	.word	0xffffffff


	//   ....[113]....
        /*0738*/ 	.word	0xffffffff


	//   ....[114]....
        /*073c*/ 	.word	0xffffffff


	//   ....[115]....
        /*0740*/ 	.word	0xffffffff


	//   ....[116]....
        /*0744*/ 	.word	0xffffffff


	//   ....[117]....
        /*0748*/ 	.word	0xffffffff


	//   ....[118]....
        /*074c*/ 	.word	0x0500000f


	//   ....[119]....
        /*0750*/ 	.word	0x0500000f


	//   ....[120]....
        /*0754*/ 	.word	0x0500000f


	//   ....[121]....
        /*0758*/ 	.word	0x0500000f


	//   ....[122]....
        /*075c*/ 	.word	0x0500000f


	//   ....[123]....
        /*0760*/ 	.word	0x0500000f


	//   ....[124]....
        /*0764*/ 	.word	0x0500000f


	//   ....[125]....
        /*0768*/ 	.word	0x0500000f


	//   ....[126]....
        /*076c*/ 	.word	0x0500000f


	//   ....[127]....
        /*0770*/ 	.word	0x0500000f


	//   ....[128]....
        /*0774*/ 	.word	0x0500000f


	//   ....[129]....
        /*0778*/ 	.word	0x0500000f


	//   ....[130]....
        /*077c*/ 	.word	0x0500000f


	//   ....[131]....
        /*0780*/ 	.word	0x0500000f


	//   ....[132]....
        /*0784*/ 	.word	0x0500000f


	//   ....[133]....
        /*0788*/ 	.word	0x0500000f


	//   ....[134]....
        /*078c*/ 	.word	0x0500000f


	//   ....[135]....
        /*0790*/ 	.word	0x0500000f


	//   ....[136]....
        /*0794*/ 	.word	0x0500000f


	//   ....[137]....
        /*0798*/ 	.word	0x0500000f


	//   ....[138]....
        /*079c*/ 	.word	0x0500000f


	//   ....[139]....
        /*07a0*/ 	.word	0x0500000f


	//   ....[140]....
        /*07a4*/ 	.word	0x0500000f


	//   ....[141]....
        /*07a8*/ 	.word	0x0500000f


	//   ....[142]....
        /*07ac*/ 	.word	0x0500000f


	//   ....[143]....
        /*07b0*/ 	.word	0x0500000f


	//   ....[144]....
        /*07b4*/ 	.word	0x0500000f


	//   ....[145]....
        /*07b8*/ 	.word	0x0500000f


	//   ....[146]....
        /*07bc*/ 	.word	0x0500000f


	//   ....[147]....
        /*07c0*/ 	.word	0x0500000f


	//   ....[148]....
        /*07c4*/ 	.word	0x0500000f


	//   ....[149]....
        /*07c8*/ 	.word	0x0500000f


	//   ....[150]....
        /*07cc*/ 	.word	0x0500000f


	//   ....[151]....
        /*07d0*/ 	.word	0x0500000f


	//   ....[152]....
        /*07d4*/ 	.word	0x0500000f


	//   ....[153]....
        /*07d8*/ 	.word	0x0500000f


	//   ....[154]....
        /*07dc*/ 	.word	0x0500000f


	//   ....[155]....
        /*07e0*/ 	.word	0x0500000f


	//   ....[156]....
        /*07e4*/ 	.word	0x0500000f


	//   ....[157]....
        /*07e8*/ 	.word	0x0500000f


	//   ....[158]....
        /*07ec*/ 	.word	0x0500000f


	//   ....[159]....
        /*07f0*/ 	.word	0x0500000f


	//   ....[160]....
        /*07f4*/ 	.word	0x0500000f


	//   ....[161]....
        /*07f8*/ 	.word	0x0500000f


	//   ....[162]....
        /*07fc*/ 	.word	0x0500000f


	//----- nvinfo : EIATTR_COOP_GROUP_INSTR_OFFSETS
	.align		4
.L_408:
        /*0800*/ 	.byte	0x04, 0x28
        /*0802*/ 	.short	(.L_410 - .L_409)


	//   ....[0]....
.L_409:
        /*0804*/ 	.word	0x00000060


	//   ....[1]....
        /*0808*/ 	.word	0x000001a0


	//   ....[2]....
        /*080c*/ 	.word	0x000001f0


	//   ....[3]....
        /*0810*/ 	.word	0x000003e0


	//   ....[4]....
        /*0814*/ 	.word	0x00000540


	//   ....[5]....
        /*0818*/ 	.word	0x00000660


	//   ....[6]....
        /*081c*/ 	.word	0x000007c0


	//   ....[7]....
        /*0820*/ 	.word	0x000057c0


	//   ....[8]....
        /*0824*/ 	.word	0x00007d00


	//   ....[9]....
        /*0828*/ 	.word	0x000084a0


	//   ....[10]....
        /*082c*/ 	.word	0x000084b0


	//   ....[11]....
        /*0830*/ 	.word	0x000084c0


	//   ....[12]....
        /*0834*/ 	.word	0x000084d0


	//   ....[13]....
        /*0838*/ 	.word	0x000087f0


	//   ....[14]....
        /*083c*/ 	.word	0x00008800


	//   ....[15]....
        /*0840*/ 	.word	0x00008810


	//   ....[16]....
        /*0844*/ 	.word	0x00008820


	//   ....[17]....
        /*0848*/ 	.word	0x00009ae0


	//   ....[18]....
        /*084c*/ 	.word	0x00009af0


	//   ....[19]....
        /*0850*/ 	.word	0x00009b00


	//   ....[20]....
        /*0854*/ 	.word	0x00009b10


	//   ....[21]....
        /*0858*/ 	.word	0x00009d70


	//   ....[22]....
        /*085c*/ 	.word	0x00009d80


	//   ....[23]....
        /*0860*/ 	.word	0x00009d90


	//   ....[24]....
        /*0864*/ 	.word	0x00009da0


	//   ....[25]....
        /*0868*/ 	.word	0x0000b680


	//   ....[26]....
        /*086c*/ 	.word	0x0000beb0


	//   ....[27]....
        /*0870*/ 	.word	0x0000c4a0


	//   ....[28]....
        /*0874*/ 	.word	0x0000c570


	//   ....[29]....
        /*0878*/ 	.word	0x0000c8b0


	//   ....[30]....
        /*087c*/ 	.word	0x0000c910


	//   ....[31]....
        /*0880*/ 	.word	0x0000d280


	//   ....[32]....
        /*0884*/ 	.word	0x0000d830


	//   ....[33]....
        /*0888*/ 	.word	0x0000de90


	//   ....[34]....
        /*088c*/ 	.word	0x0000e560


	//   ....[35]....
        /*0890*/ 	.word	0x0000e630


	//   ....[36]....
        /*0894*/ 	.word	0x0000ec90


	//   ....[37]....
        /*0898*/ 	.word	0x0000ee60


	//   ....[38]....
        /*089c*/ 	.word	0x0000fcb0


	//   ....[39]....
        /*08a0*/ 	.word	0x000107f0


	//   ....[40]....
        /*08a4*/ 	.word	0x00010850


	//   ....[41]....
        /*08a8*/ 	.word	0x00011080


	//   ....[42]....
        /*08ac*/ 	.word	0x00011120


	//   ....[43]....
        /*08b0*/ 	.word	0x00011dc0


	//   ....[44]....
        /*08b4*/ 	.word	0x00012200


	//   ....[45]....
        /*08b8*/ 	.word	0x000128a0


	//   ....[46]....
        /*08bc*/ 	.word	0x00012e80


	//   ....[47]....
        /*08c0*/ 	.word	0x00012ea0


	//   ....[48]....
        /*08c4*/ 	.word	0x000136f0


	//   ....[49]....
        /*08c8*/ 	.word	0x000138c0


	//   ....[50]....
        /*08cc*/ 	.word	0x000146d0


	//   ....[51]....
        /*08d0*/ 	.word	0x00014720


	//   ....[52]....
        /*08d4*/ 	.word	0x00014780


	//   ....[53]....
        /*08d8*/ 	.word	0x000148d0


	//   ....[54]....
        /*08dc*/ 	.word	0x00014aa0


	//   ....[55]....
        /*08e0*/ 	.word	0x00015f10


	//   ....[56]....
        /*08e4*/ 	.word	0x00016270


	//   ....[57]....
        /*08e8*/ 	.word	0x00016280


	//   ....[58]....
        /*08ec*/ 	.word	0x000162b0


	//   ....[59]....
        /*08f0*/ 	.word	0x000162c0


	//   ....[60]....
        /*08f4*/ 	.word	0x00016f40


	//   ....[61]....
        /*08f8*/ 	.word	0x00016f60


	//   ....[62]....
        /*08fc*/ 	.word	0x000171f0


	//   ....[63]....
        /*0900*/ 	.word	0x00017210


	//   ....[64]....
        /*0904*/ 	.word	0x00017b80


	//   ....[65]....
        /*0908*/ 	.word	0x00017bc0


	//   ....[66]....
        /*090c*/ 	.word	0x00018420


	//   ....[67]....
        /*0910*/ 	.word	0x00018440


	//   ....[68]....
        /*0914*/ 	.word	0x000196d0


	//   ....[69]....
        /*0918*/ 	.word	0x00019730


	//   ....[70]....
        /*091c*/ 	.word	0x00019980


	//   ....[71]....
        /*0920*/ 	.word	0x000199a0


	//   ....[72]....
        /*0924*/ 	.word	0x00019c50


	//   ....[73]....
        /*0928*/ 	.word	0x00019e80


	//   ....[74]....
        /*092c*/ 	.word	0x00019eb0


	//   ....[75]....
        /*0930*/ 	.word	0x00019ee0


	//   ....[76]....
        /*0934*/ 	.word	0x00019f10


	//   ....[77]....
        /*0938*/ 	.word	0x00019f40


	//   ....[78]....
        /*093c*/ 	.word	0x00019f70


	//   ....[79]....
        /*0940*/ 	.word	0x0001a110


	//   ....[80]....
        /*0944*/ 	.word	0x0001a140


	//   ....[81]....
        /*0948*/ 	.word	0x0001a170


	//   ....[82]....
        /*094c*/ 	.word	0x0001a1a0


	//   ....[83]....
        /*0950*/ 	.word	0x0001a1d0


	//   ....[84]....
        /*0954*/ 	.word	0x0001a200


	//   ....[85]....
        /*0958*/ 	.word	0x0001a2a0


	//   ....[86]....
        /*095c*/ 	.word	0x0001a2d0


	//   ....[87]....
        /*0960*/ 	.word	0x0001a2e0


	//   ....[88]....
        /*0964*/ 	.word	0x0001a310


	//   ....[89]....
        /*0968*/ 	.word	0x0001bb90


	//   ....[90]....
        /*096c*/ 	.word	0x0001e300


	//   ....[91]....
        /*0970*/ 	.word	0x0001edc0


	//   ....[92]....
        /*0974*/ 	.word	0x0001ede0


	//   ....[93]....
        /*0978*/ 	.word	0x0001ee90


	//   ....[94]....
        /*097c*/ 	.word	0x0001eea0


	//   ....[95]....
        /*0980*/ 	.word	0x0001ef20


	//   ....[96]....
        /*0984*/ 	.word	0x0001ef30


	//   ....[97]....
        /*0988*/ 	.word	0x0001ef80


	//   ....[98]....
        /*098c*/ 	.word	0x0001efa0


	//   ....[99]....
        /*0990*/ 	.word	0x000229d0


	//   ....[100]....
        /*0994*/ 	.word	0x00022a50


	//   ....[101]....
        /*0998*/ 	.word	0x00022a80


	//   ....[102]....
        /*099c*/ 	.word	0x00022a90


	//   ....[103]....
        /*09a0*/ 	.word	0x00022ac0


	//   ....[104]....
        /*09a4*/ 	.word	0x00022af0


	//   ....[105]....
        /*09a8*/ 	.word	0x00022b20


	//   ....[106]....
        /*09ac*/ 	.word	0x00022b50


	//   ....[107]....
        /*09b0*/ 	.word	0x00022d10


	//   ....[108]....
        /*09b4*/ 	.word	0x00022d40


	//   ....[109]....
        /*09b8*/ 	.word	0x00022d70


	//   ....[110]....
        /*09bc*/ 	.word	0x00022da0


	//   ....[111]....
        /*09c0*/ 	.word	0x00022dd0


	//   ....[112]....
        /*09c4*/ 	.word	0x00022e00


	//   ....[113]....
        /*09c8*/ 	.word	0x00022ed0


	//   ....[114]....
        /*09cc*/ 	.word	0x00022ef0


	//   ....[115]....
        /*09d0*/ 	.word	0x00022f00


	//   ....[116]....
        /*09d4*/ 	.word	0x00022f80


	//   ....[117]....
        /*09d8*/ 	.word	0x00023ab0


	//   ....[118]....
        /*09dc*/ 	.word	0x00023f70


	//   ....[119]....
        /*09e0*/ 	.word	0x00024000


	//   ....[120]....
        /*09e4*/ 	.word	0x00024050


	//   ....[121]....
        /*09e8*/ 	.word	0x000240a0


	//   ....[122]....
        /*09ec*/ 	.word	0x00024130


	//   ....[123]....
        /*09f0*/ 	.word	0x000241c0


	//   ....[124]....
        /*09f4*/ 	.word	0x00024210


	//   ....[125]....
        /*09f8*/ 	.word	0x00024260


	//   ....[126]....
        /*09fc*/ 	.word	0x00024350


	//   ....[127]....
        /*0a00*/ 	.word	0x000243e0


	//   ....[128]....
        /*0a04*/ 	.word	0x00024430


	//   ....[129]....
        /*0a08*/ 	.word	0x00024490


	//   ....[130]....
        /*0a0c*/ 	.word	0x00024530


	//   ....[131]....
        /*0a10*/ 	.word	0x000245c0


	//   ....[132]....
        /*0a14*/ 	.word	0x00024610


	//   ....[133]....
        /*0a18*/ 	.word	0x00024660


	//   ....[134]....
        /*0a1c*/ 	.word	0x00024a10


	//   ....[135]....
        /*0a20*/ 	.word	0x00024cf0


	//   ....[136]....
        /*0a24*/ 	.word	0x00024eb0


	//   ....[137]....
        /*0a28*/ 	.word	0x00024f00


	//   ....[138]....
        /*0a2c*/ 	.word	0x00024f60


	//   ....[139]....
        /*0a30*/ 	.word	0x00025050


	//   ....[140]....
        /*0a34*/ 	.word	0x000250b0


	//   ....[141]....
        /*0a38*/ 	.word	0x000251a0


	//   ....[142]....
        /*0a3c*/ 	.word	0x00025200


	//   ....[143]....
        /*0a40*/ 	.word	0x000252d0


	//   ....[144]....
        /*0a44*/ 	.word	0x00025600


	//   ....[145]....
        /*0a48*/ 	.word	0x000256a0


	//   ....[146]....
        /*0a4c*/ 	.word	0x00025840


	//   ....[147]....
        /*0a50*/ 	.word	0x000258c0


	//   ....[148]....
        /*0a54*/ 	.word	0x00025940


	//   ....[149]....
        /*0a58*/ 	.word	0x000259c0


	//   ....[150]....
        /*0a5c*/ 	.word	0x00025a40


	//   ....[151]....
        /*0a60*/ 	.word	0x00025ad0


	//   ....[152]....
        /*0a64*/ 	.word	0x00025b70


	//   ....[153]....
        /*0a68*/ 	.word	0x00025c20


	//   ....[154]....
        /*0a6c*/ 	.word	0x00025ca0


	//   ....[155]....
        /*0a70*/ 	.word	0x00025d20


	//   ....[156]....
        /*0a74*/ 	.word	0x00025da0


	//   ....[157]....
        /*0a78*/ 	.word	0x00025e30


	//   ....[158]....
        /*0a7c*/ 	.word	0x00025eb0


	//   ....[159]....
        /*0a80*/ 	.word	0x00025f60


	//   ....[160]....
        /*0a84*/ 	.word	0x00025fb0


	//   ....[161]....
        /*0a88*/ 	.word	0x00026070


	//   ....[162]....
        /*0a8c*/ 	.word	0x000261a0


	//----- nvinfo : EIATTR_REG_RECONFIG
	.align		4
.L_410:
        /*0a90*/ 	.byte	0x01, 0x54
	.zero		2


	//----- nvinfo : EIATTR_SYSCALL_OFFSETS
	.align		4
        /*0a94*/ 	.byte	0x04, 0x46
        /*0a96*/ 	.short	(.L_412 - .L_411)


	//   ....[0]....
.L_411:
        /*0a98*/ 	.word	0x00002370


	//   ....[1]....
        /*0a9c*/ 	.word	0x000024c0


	//   ....[2]....
        /*0aa0*/ 	.word	0x00007eb0


	//   ....[3]....
        /*0aa4*/ 	.word	0x000081d0


	//   ....[4]....
        /*0aa8*/ 	.word	0x0001df30


	//   ....[5]....
        /*0aac*/ 	.word	0x0001e080


	//   ....[6]....
        /*0ab0*/ 	.word	0x0001e170


	//   ....[7]....
        /*0ab4*/ 	.word	0x0001e9a0


	//----- nvinfo : EIATTR_MBARRIER_INSTR_OFFSETS
	.align		4
.L_412:
        /*0ab8*/ 	.byte	0x04, 0x39
        /*0aba*/ 	.short	(.L_414 - .L_413)


	//   ....[0]....
.L_413:
        /*0abc*/ 	.word	0x000002d0
        /*0ac0*/ 	.word	0x000000ff
        /*0ac4*/ 	.word	0x00028c00
        /*0ac8*/ 	.short	0x0100
        /*0aca*/ 	.byte	0x08
	.zero		1


	//   ....[1]....
        /*0acc*/ 	.word	0x000002e0
        /*0ad0*/ 	.word	0x000000ff
        /*0ad4*/ 	.word	0x00028c20
        /*0ad8*/ 	.short	0x0100
        /*0ada*/ 	.byte	0x08
	.zero		1


	//   ....[2]....
        /*0adc*/ 	.word	0x00000390
        /*0ae0*/ 	.word	0x000000ff
        /*0ae4*/ 	.word	0x00028c30
        /*0ae8*/ 	.short	0x0100
        /*0aea*/ 	.byte	0x06
	.zero		1


	//   ....[3]....
        /*0aec*/ 	.word	0x000003a0
        /*0af0*/ 	.word	0x000000ff
        /*0af4*/ 	.word	0x00028c40
        /*0af8*/ 	.short	0x0100
        /*0afa*/ 	.byte	0x06
	.zero		1


	//   ....[4]....
        /*0afc*/ 	.word	0x000003b0
        /*0b00*/ 	.word	0x000000ff
        /*0b04*/ 	.word	0x00028c38
        /*0b08*/ 	.short	0x0100
        /*0b0a*/ 	.byte	0x06
	.zero		1


	//   ....[5]....
        /*0b0c*/ 	.word	0x000003c0
        /*0b10*/ 	.word	0x000000ff
        /*0b14*/ 	.word	0x00028c48
        /*0b18*/ 	.short	0x0100
        /*0b1a*/ 	.byte	0x06
	.zero		1


	//   ....[6]....
        /*0b1c*/ 	.word	0x000004f0
        /*0b20*/ 	.word	0x000000ff
        /*0b24*/ 	.word	0x00028c50
        /*0b28*/ 	.short	0x0100
        /*0b2a*/ 	.byte	0x08
	.zero		1


	//   ....[7]....
        /*0b2c*/ 	.word	0x00000500
        /*0b30*/ 	.word	0x000000ff
        /*0b34*/ 	.word	0x00028c60
        /*0b38*/ 	.short	0x0100
        /*0b3a*/ 	.byte	0x08
	.zero		1


	//   ....[8]....
        /*0b3c*/ 	.word	0x00000510
        /*0b40*/ 	.word	0x000000ff
        /*0b44*/ 	.word	0x00028c58
        /*0b48*/ 	.short	0x0100
        /*0b4a*/ 	.byte	0x08
	.zero		1


	//   ....[9]....
        /*0b4c*/ 	.word	0x00000520
        /*0b50*/ 	.word	0x000000ff
        /*0b54*/ 	.word	0x00028c68
        /*0b58*/ 	.short	0x0100
        /*0b5a*/ 	.byte	0x08
	.zero		1


	//   ....[10]....
        /*0b5c*/ 	.word	0x00000610
        /*0b60*/ 	.word	0x000000ff
        /*0b64*/ 	.word	0x00028c70
        /*0b68*/ 	.short	0x0100
        /*0b6a*/ 	.byte	0x06
	.zero		1


	//   ....[11]....
        /*0b6c*/ 	.word	0x00000620
        /*0b70*/ 	.word	0x000000ff
        /*0b74*/ 	.word	0x00028c80
        /*0b78*/ 	.short	0x0100
        /*0b7a*/ 	.byte	0x06
	.zero		1


	//   ....[12]....
        /*0b7c*/ 	.word	0x00000630
        /*0b80*/ 	.word	0x000000ff
        /*0b84*/ 	.word	0x00028c78
        /*0b88*/ 	.short	0x0100
        /*0b8a*/ 	.byte	0x06
	.zero		1


	//   ....[13]....
        /*0b8c*/ 	.word	0x00000640
        /*0b90*/ 	.word	0x000000ff
        /*0b94*/ 	.word	0x00028c88
        /*0b98*/ 	.short	0x0100
        /*0b9a*/ 	.byte	0x06
	.zero		1


	//   ....[14]....
        /*0b9c*/ 	.word	0x00000770
        /*0ba0*/ 	.word	0x000000ff
        /*0ba4*/ 	.word	0x00028c90
        /*0ba8*/ 	.short	0x0100
        /*0baa*/ 	.byte	0x08
	.zero		1


	//   ....[15]....
        /*0bac*/ 	.word	0x00000780
        /*0bb0*/ 	.word	0x000000ff
        /*0bb4*/ 	.word	0x00028ca0
        /*0bb8*/ 	.short	0x0100
        /*0bba*/ 	.byte	0x08
	.zero		1


	//   ....[16]....
        /*0bbc*/ 	.word	0x00000790
        /*0bc0*/ 	.word	0x000000ff
        /*0bc4*/ 	.word	0x00028c98
        /*0bc8*/ 	.short	0x0100
        /*0bca*/ 	.byte	0x08
	.zero		1


	//   ....[17]....
        /*0bcc*/ 	.word	0x000007a0
        /*0bd0*/ 	.word	0x000000ff
        /*0bd4*/ 	.word	0x00028ca8
        /*0bd8*/ 	.short	0x0100
        /*0bda*/ 	.byte	0x08
	.zero		1


	//   ....[18]....
        /*0bdc*/ 	.word	0x000008d0
        /*0be0*/ 	.word	0x000000ff
        /*0be4*/ 	.word	0x00028cb0
        /*0be8*/ 	.short	0x0100
        /*0bea*/ 	.byte	0x08
	.zero		1


	//   ....[19]....
        /*0bec*/ 	.word	0x000008e0
        /*0bf0*/ 	.word	0x000000ff
        /*0bf4*/ 	.word	0x00028cc0
        /*0bf8*/ 	.short	0x0100
        /*0bfa*/ 	.byte	0x08
	.zero		1


	//   ....[20]....
        /*0bfc*/ 	.word	0x000008f0
        /*0c00*/ 	.word	0x000000ff
        /*0c04*/ 	.word	0x00028cb8
        /*0c08*/ 	.short	0x0100
        /*0c0a*/ 	.byte	0x08
	.zero		1


	//   ....[21]....
        /*0c0c*/ 	.word	0x00000900
        /*0c10*/ 	.word	0x000000ff
        /*0c14*/ 	.word	0x00028cc8
        /*0c18*/ 	.short	0x0100
        /*0c1a*/ 	.byte	0x08
	.zero		1


	//   ....[22]....
        /*0c1c*/ 	.word	0x00003060
        /*0c20*/ 	.word	0x0000004a
        /*0c24*/ 	.word	0x00028c90
        /*0c28*/ 	.short	0x010a
        /*0c2a*/ 	.byte	0x3f
	.zero		1


	//   ....[23]....
        /*0c2c*/ 	.word	0x00003a80
        /*0c30*/ 	.word	0x0000004a
        /*0c34*/ 	.word	0x00028c90
        /*0c38*/ 	.short	0x010a
        /*0c3a*/ 	.byte	0x3f
	.zero		1


	//   ....[24]....
        /*0c3c*/ 	.word	0x00004390
        /*0c40*/ 	.word	0x0000004a
        /*0c44*/ 	.word	0x00028c90
        /*0c48*/ 	.short	0x010a
        /*0c4a*/ 	.byte	0x3f
	.zero		1


	//   ....[25]....
        /*0c4c*/ 	.word	0x00004590
        /*0c50*/ 	.word	0x00000004
        /*0c54*/ 	.word	0x00000000
        /*0c58*/ 	.short	0x0101
        /*0c5a*/ 	.byte	0x3f
	.zero		1


	//   ....[26]....
        /*0c5c*/ 	.word	0x000045d0
        /*0c60*/ 	.word	0x0000004a
        /*0c64*/ 	.word	0x00028cb0
        /*0c68*/ 	.short	0x010a
        /*0c6a*/ 	.byte	0x3f
	.zero		1


	//   ....[27]....
        /*0c6c*/ 	.word	0x00004c00
        /*0c70*/ 	.word	0x0000004a
        /*0c74*/ 	.word	0x00000000
        /*0c78*/ 	.short	0x0101
        /*0c7a*/ 	.byte	0x3f
	.zero		1


	//   ....[28]....
        /*0c7c*/ 	.word	0x000058e0
        /*0c80*/ 	.word	0x00000009
        /*0c84*/ 	.word	0x00028c50
        /*0c88*/ 	.short	0x010a
        /*0c8a*/ 	.byte	0x3f
	.zero		1


	//   ....[29]....
        /*0c8c*/ 	.word	0x00005ca0
        /*0c90*/ 	.word	0x00000009
        /*0c94*/ 	.word	0x00000000
        /*0c98*/ 	.short	0x0101
        /*0c9a*/ 	.byte	0x3f
	.zero		1


	//   ....[30]....
        /*0c9c*/ 	.word	0x000065e0
        /*0ca0*/ 	.word	0x00000015
        /*0ca4*/ 	.word	0x00028c50
        /*0ca8*/ 	.short	0x010a
        /*0caa*/ 	.byte	0x3f
	.zero		1


	//   ....[31]....
        /*0cac*/ 	.word	0x00006630
        /*0cb0*/ 	.word	0x00000015
        /*0cb4*/ 	.word	0x00028c50
        /*0cb8*/ 	.short	0x010a
        /*0cba*/ 	.byte	0x3f
	.zero		1


	//   ....[32]....
        /*0cbc*/ 	.word	0x00006900
        /*0cc0*/ 	.word	0x00000015
        /*0cc4*/ 	.word	0x00000000
        /*0cc8*/ 	.short	0x0101
        /*0cca*/ 	.byte	0x3f
	.zero		1


	//   ....[33]....
        /*0ccc*/ 	.word	0x00007f40
        /*0cd0*/ 	.word	0x00000002
        /*0cd4*/ 	.word	0x00028c00
        /*0cd8*/ 	.short	0x010a
        /*0cda*/ 	.byte	0x3f
	.zero		1


	//   ....[34]....
        /*0cdc*/ 	.word	0x00007f90
        /*0ce0*/ 	.word	0x00000002
        /*0ce4*/ 	.word	0x00028c00
        /*0ce8*/ 	.short	0x010a
        /*0cea*/ 	.byte	0x3f
	.zero		1


	//   ....[35]....
        /*0cec*/ 	.word	0x00008a60
        /*0cf0*/ 	.word	0x00000002
        /*0cf4*/ 	.word	0x00028c00
        /*0cf8*/ 	.short	0x010a
        /*0cfa*/ 	.byte	0x3f
	.zero		1


	//   ....[36]....
        /*0cfc*/ 	.word	0x00009f50
        /*0d00*/ 	.word	0x00000002
        /*0d04*/ 	.word	0x00028c00
        /*0d08*/ 	.short	0x010a
        /*0d0a*/ 	.byte	0x3f
	.zero		1


	//   ....[37]....
        /*0d0c*/ 	.word	0x0000aef0
        /*0d10*/ 	.word	0x0000000c
        /*0d14*/ 	.word	0x00028c30
        /*0d18*/ 	.short	0x010a
        /*0d1a*/ 	.byte	0x3f
	.zero		1


	//   ....[38]....
        /*0d1c*/ 	.word	0x0000af80
        /*0d20*/ 	.word	0x0000000c
        /*0d24*/ 	.word	0x00028c30
        /*0d28*/ 	.short	0x010a
        /*0d2a*/ 	.byte	0x3f
	.zero		1


	//   ....[39]....
        /*0d2c*/ 	.word	0x0000b690
        /*0d30*/ 	.word	0x00000003
        /*0d34*/ 	.word	0x00000000
        /*0d38*/ 	.short	0x0101
        /*0d3a*/ 	.byte	0x3f
	.zero		1


	//   ....[40]....
        /*0d3c*/ 	.word	0x0000cec0
        /*0d40*/ 	.word	0x0000000c
        /*0d44*/ 	.word	0x00028c50
        /*0d48*/ 	.short	0x010a
        /*0d4a*/ 	.byte	0x3f
	.zero		1


	//   ....[41]....
        /*0d4c*/ 	.word	0x0000cf80
        /*0d50*/ 	.word	0x0000000c
        /*0d54*/ 	.word	0x00028c50
        /*0d58*/ 	.short	0x010a
        /*0d5a*/ 	.byte	0x3f
	.zero		1


	//   ....[42]....
        /*0d5c*/ 	.word	0x0000d2a0
        /*0d60*/ 	.word	0x0000000c
        /*0d64*/ 	.word	0x00000000
        /*0d68*/ 	.short	0x0101
        /*0d6a*/ 	.byte	0x3f
	.zero		1


	//   ....[43]....
        /*0d6c*/ 	.word	0x0000d530
        /*0d70*/ 	.word	0x000000d7
        /*0d74*/ 	.word	0x00028c30
        /*0d78*/ 	.short	0x010a
        /*0d7a*/ 	.byte	0x3f
	.zero		1


	//   ....[44]....
        /*0d7c*/ 	.word	0x0000d5a0
        /*0d80*/ 	.word	0x000000d7
        /*0d84*/ 	.word	0x00028c30
        /*0d88*/ 	.short	0x010a
        /*0d8a*/ 	.byte	0x3f
	.zero		1


	//   ....[45]....
        /*0d8c*/ 	.word	0x0000dac0
        /*0d90*/ 	.word	0x00000014
        /*0d94*/ 	.word	0x00000000
        /*0d98*/ 	.short	0x0101
        /*0d9a*/ 	.byte	0x3f
	.zero		1


	//   ....[46]....
        /*0d9c*/ 	.word	0x0000f980
        /*0da0*/ 	.word	0x000000d7
        /*0da4*/ 	.word	0x00028c50
        /*0da8*/ 	.short	0x010a
        /*0daa*/ 	.byte	0x3f
	.zero		1


	//   ....[47]....
        /*0dac*/ 	.word	0x0000f9d0
        /*0db0*/ 	.word	0x000000d7
        /*0db4*/ 	.word	0x00028c50
        /*0db8*/ 	.short	0x010a
        /*0dba*/ 	.byte	0x3f
	.zero		1


	//   ....[48]....
        /*0dbc*/ 	.word	0x0000fcd0
        /*0dc0*/ 	.word	0x000000d7
        /*0dc4*/ 	.word	0x00000000
        /*0dc8*/ 	.short	0x0101
        /*0dca*/ 	.byte	0x3f
	.zero		1


	//   ....[49]....
        /*0dcc*/ 	.word	0x000100d0
        /*0dd0*/ 	.word	0x0000000c
        /*0dd4*/ 	.word	0x00028c30
        /*0dd8*/ 	.short	0x010a
        /*0dda*/ 	.byte	0x3f
	.zero		1


	//   ....[50]....
        /*0ddc*/ 	.word	0x00010140
        /*0de0*/ 	.word	0x0000000c
        /*0de4*/ 	.word	0x00028c30
        /*0de8*/ 	.short	0x010a
        /*0dea*/ 	.byte	0x3f
	.zero		1


	//   ....[51]....
        /*0dec*/ 	.word	0x00010c50
        /*0df0*/ 	.word	0x0000000f
        /*0df4*/ 	.word	0x00000000
        /*0df8*/ 	.short	0x0101
        /*0dfa*/ 	.byte	0x3f
	.zero		1


	//   ....[52]....
        /*0dfc*/ 	.word	0x00011ab0
        /*0e00*/ 	.word	0x0000000c
        /*0e04*/ 	.word	0x00028c50
        /*0e08*/ 	.short	0x010a
        /*0e0a*/ 	.byte	0x3f
	.zero		1


	//   ....[53]....
        /*0e0c*/ 	.word	0x00011b00
        /*0e10*/ 	.word	0x0000000c
        /*0e14*/ 	.word	0x00028c50
        /*0e18*/ 	.short	0x010a
        /*0e1a*/ 	.byte	0x3f
	.zero		1


	//   ....[54]....
        /*0e1c*/ 	.word	0x00011de0
        /*0e20*/ 	.word	0x0000000c
        /*0e24*/ 	.word	0x00000000
        /*0e28*/ 	.short	0x0101
        /*0e2a*/ 	.byte	0x3f
	.zero		1


	//   ....[55]....
        /*0e2c*/ 	.word	0x00011f20
        /*0e30*/ 	.word	0x000000ce
        /*0e34*/ 	.word	0x00028c30
        /*0e38*/ 	.short	0x010a
        /*0e3a*/ 	.byte	0x3f
	.zero		1


	//   ....[56]....
        /*0e3c*/ 	.word	0x00011f90
        /*0e40*/ 	.word	0x000000ce
        /*0e44*/ 	.word	0x00028c30
        /*0e48*/ 	.short	0x010a
        /*0e4a*/ 	.byte	0x3f
	.zero		1


	//   ....[57]....
        /*0e4c*/ 	.word	0x000124b0
        /*0e50*/ 	.word	0x0000000e
        /*0e54*/ 	.word	0x00000000
        /*0e58*/ 	.short	0x0101
        /*0e5a*/ 	.byte	0x3f
	.zero		1


	//   ....[58]....
        /*0e5c*/ 	.word	0x000143a0
        /*0e60*/ 	.word	0x000000ce
        /*0e64*/ 	.word	0x00028c50
        /*0e68*/ 	.short	0x010a
        /*0e6a*/ 	.byte	0x3f
	.zero		1


	//   ....[59]....
        /*0e6c*/ 	.word	0x000143f0
        /*0e70*/ 	.word	0x000000ce
        /*0e74*/ 	.word	0x00028c50
        /*0e78*/ 	.short	0x010a
        /*0e7a*/ 	.byte	0x3f
	.zero		1


	//   ....[60]....
        /*0e7c*/ 	.word	0x000146f0
        /*0e80*/ 	.word	0x000000ce
        /*0e84*/ 	.word	0x00000000
        /*0e88*/ 	.short	0x0101
        /*0e8a*/ 	.byte	0x3f
	.zero		1


	//   ....[61]....
        /*0e8c*/ 	.word	0x00016f10
        /*0e90*/ 	.word	0x00000008
        /*0e94*/ 	.word	0x00000000
        /*0e98*/ 	.short	0x0101
        /*0e9a*/ 	.byte	0x3f
	.zero		1


	//   ....[62]....
        /*0e9c*/ 	.word	0x00017bd0
        /*0ea0*/ 	.word	0x00000008
        /*0ea4*/ 	.word	0x00000000
        /*0ea8*/ 	.short	0x0101
        /*0eaa*/ 	.byte	0x3f
	.zero		1


	//   ....[63]....
        /*0eac*/ 	.word	0x0001bc70
        /*0eb0*/ 	.word	0x00000012
        /*0eb4*/ 	.word	0x00028c20
        /*0eb8*/ 	.short	0x010a
        /*0eba*/ 	.byte	0x3f
	.zero		1


	//   ....[64]....
        /*0ebc*/ 	.word	0x0001bd40
        /*0ec0*/ 	.word	0x00000007
        /*0ec4*/ 	.word	0x00028ca0
        /*0ec8*/ 	.short	0x010a
        /*0eca*/ 	.byte	0x3f
	.zero		1


	//   ....[65]....
        /*0ecc*/ 	.word	0x0001bf80
        /*0ed0*/ 	.word	0x00000007
        /*0ed4*/ 	.word	0x00028cc0
        /*0ed8*/ 	.short	0x010a
        /*0eda*/ 	.byte	0x3f
	.zero		1


	//   ....[66]....
        /*0edc*/ 	.word	0x0001c9e0
        /*0ee0*/ 	.word	0x00000006
        /*0ee4*/ 	.word	0x00028ca0
        /*0ee8*/ 	.short	0x010a
        /*0eea*/ 	.byte	0x3f
	.zero		1


	//   ....[67]....
        /*0eec*/ 	.word	0x0001cc10
        /*0ef0*/ 	.word	0x00000006
        /*0ef4*/ 	.word	0x00028cc0
        /*0ef8*/ 	.short	0x010a
        /*0efa*/ 	.byte	0x3f
	.zero		1


	//   ....[68]....
        /*0efc*/ 	.word	0x0001e570
        /*0f00*/ 	.word	0x00000000
        /*0f04*/ 	.word	0x00028c40
        /*0f08*/ 	.short	0x010a
        /*0f0a*/ 	.byte	0x3f
	.zero		1


	//   ....[69]....
        /*0f0c*/ 	.word	0x0001f040
        /*0f10*/ 	.word	0x00000012
        /*0f14*/ 	.word	0x00028c00
        /*0f18*/ 	.short	0x0107
        /*0f1a*/ 	.byte	0x3f
	.zero		1


	//   ....[70]....
        /*0f1c*/ 	.word	0x0001f130
        /*0f20*/ 	.word	0x00000012
        /*0f24*/ 	.word	0x00028c00
        /*0f28*/ 	.short	0x0101
        /*0f2a*/ 	.byte	0x3f
	.zero		1


	//   ....[71]....
        /*0f2c*/ 	.word	0x0001f150
        /*0f30*/ 	.word	0x00000012
        /*0f34*/ 	.word	0x00028c20
        /*0f38*/ 	.short	0x010a
        /*0f3a*/ 	.byte	0x3f
	.zero		1


	//   ....[72]....
        /*0f3c*/ 	.word	0x0001f230
        /*0f40*/ 	.word	0x00000000
        /*0f44*/ 	.word	0x00028c60
        /*0f48*/ 	.short	0x010a
        /*0f4a*/ 	.byte	0x3f
	.zero		1


	//   ....[73]....
        /*0f4c*/ 	.word	0x0001ff00
        /*0f50*/ 	.word	0x00000002
        /*0f54*/ 	.word	0x00028c40
        /*0f58*/ 	.short	0x010a
        /*0f5a*/ 	.byte	0x3f
	.zero		1


	//   ....[74]....
        /*0f5c*/ 	.word	0x00020150
        /*0f60*/ 	.word	0x00000002
        /*0f64*/ 	.word	0x00028c60
        /*0f68*/ 	.short	0x010a
        /*0f6a*/ 	.byte	0x3f
	.zero		1


	//   ....[75]....
        /*0f6c*/ 	.word	0x00020cf0
        /*0f70*/ 	.word	0x00000002
        /*0f74*/ 	.word	0x00028c40
        /*0f78*/ 	.short	0x010a
        /*0f7a*/ 	.byte	0x3f
	.zero		1


	//   ....[76]....
        /*0f7c*/ 	.word	0x00020f40
        /*0f80*/ 	.word	0x00000002
        /*0f84*/ 	.word	0x00028c60
        /*0f88*/ 	.short	0x010a
        /*0f8a*/ 	.byte	0x3f
	.zero		1


	//   ....[77]....
        /*0f8c*/ 	.word	0x00021a80
        /*0f90*/ 	.word	0x00000003
        /*0f94*/ 	.word	0x00028c40
        /*0f98*/ 	.short	0x010a
        /*0f9a*/ 	.byte	0x3f
	.zero		1


	//   ....[78]....
        /*0f9c*/ 	.word	0x00021cd0
        /*0fa0*/ 	.word	0x00000003
        /*0fa4*/ 	.word	0x00028c60
        /*0fa8*/ 	.short	0x010a
        /*0faa*/ 	.byte	0x3f
	.zero		1


	//   ....[79]....
        /*0fac*/ 	.word	0x00023a30
        /*0fb0*/ 	.word	0x00000000
        /*0fb4*/ 	.word	0x00028c20
        /*0fb8*/ 	.short	0x010a
        /*0fba*/ 	.byte	0x3f
	.zero		1


	//   ....[80]....
        /*0fbc*/ 	.word	0x00023c10
        /*0fc0*/ 	.word	0x00000006
        /*0fc4*/ 	.word	0x00000000
        /*0fc8*/ 	.short	0x010a
        /*0fca*/ 	.byte	0x3f
	.zero		1


	//   ....[81]....
        /*0fcc*/ 	.word	0x00023c40
        /*0fd0*/ 	.word	0x00000007
        /*0fd4*/ 	.word	0x00000000
        /*0fd8*/ 	.short	0x010a
        /*0fda*/ 	.byte	0x3f
	.zero		1


	//   ....[82]....
        /*0fdc*/ 	.word	0x00023ca0
        /*0fe0*/ 	.word	0x00000004
        /*0fe4*/ 	.word	0x00000000
        /*0fe8*/ 	.short	0x010a
        /*0fea*/ 	.byte	0x3f
	.zero		1


	//   ....[83]....
        /*0fec*/ 	.word	0x00023cd0
        /*0ff0*/ 	.word	0x00000003
        /*0ff4*/ 	.word	0x00000000
        /*0ff8*/ 	.short	0x010a
        /*0ffa*/ 	.byte	0x3f
	.zero		1


	//   ....[84]....
        /*0ffc*/ 	.word	0x00023d30
        /*1000*/ 	.word	0x0000004a
        /*1004*/ 	.word	0x00028c90
        /*1008*/ 	.short	0x010a
        /*100a*/ 	.byte	0x3f
	.zero		1


	//   ....[85]....
        /*100c*/ 	.word	0x00023d80
        /*1010*/ 	.word	0x0000004a
        /*1014*/ 	.word	0x00028c90
        /*1018*/ 	.short	0x010a
        /*101a*/ 	.byte	0x3f
	.zero		1


	//   ....[86]....
        /*101c*/ 	.word	0x00023dd0
        /*1020*/ 	.word	0x0000004a
        /*1024*/ 	.word	0x00028c90
        /*1028*/ 	.short	0x010a
        /*102a*/ 	.byte	0x3f
	.zero		1


	//   ....[87]....
        /*102c*/ 	.word	0x00023e20
        /*1030*/ 	.word	0x0000004a
        /*1034*/ 	.word	0x00028cb0
        /*1038*/ 	.short	0x010a
        /*103a*/ 	.byte	0x3f
	.zero		1


	//   ....[88]....
        /*103c*/ 	.word	0x00023e70
        /*1040*/ 	.word	0x00000009
        /*1044*/ 	.word	0x00028c50
        /*1048*/ 	.short	0x010a
        /*104a*/ 	.byte	0x3f
	.zero		1


	//   ....[89]....
        /*104c*/ 	.word	0x00023ec0
        /*1050*/ 	.word	0x00000015
        /*1054*/ 	.word	0x00028c50
        /*1058*/ 	.short	0x010a
        /*105a*/ 	.byte	0x3f
	.zero		1


	//   ....[90]....
        /*105c*/ 	.word	0x000242a0
        /*1060*/ 	.word	0x00000002
        /*1064*/ 	.word	0x00028c00
        /*1068*/ 	.short	0x010a
        /*106a*/ 	.byte	0x3f
	.zero		1


	//   ....[91]....
        /*106c*/ 	.word	0x000246b0
        /*1070*/ 	.word	0x00000002
        /*1074*/ 	.word	0x00028c00
        /*1078*/ 	.short	0x010a
        /*107a*/ 	.byte	0x3f
	.zero		1


	//   ....[92]....
        /*107c*/ 	.word	0x00024700
        /*1080*/ 	.word	0x0000000c
        /*1084*/ 	.word	0x00028c30
        /*1088*/ 	.short	0x010a
        /*108a*/ 	.byte	0x3f
	.zero		1


	//   ....[93]....
        /*108c*/ 	.word	0x00024750
        /*1090*/ 	.word	0x0000000c
        /*1094*/ 	.word	0x00028c50
        /*1098*/ 	.short	0x010a
        /*109a*/ 	.byte	0x3f
	.zero		1


	//   ....[94]....
        /*109c*/ 	.word	0x000247a0
        /*10a0*/ 	.word	0x000000d7
        /*10a4*/ 	.word	0x00028c30
        /*10a8*/ 	.short	0x010a
        /*10aa*/ 	.byte	0x3f
	.zero		1


	//   ....[95]....
        /*10ac*/ 	.word	0x000247f0
        /*10b0*/ 	.word	0x000000d7
        /*10b4*/ 	.word	0x00028c50
        /*10b8*/ 	.short	0x010a
        /*10ba*/ 	.byte	0x3f
	.zero		1


	//   ....[96]....
        /*10bc*/ 	.word	0x00024840
        /*10c0*/ 	.word	0x0000000c
        /*10c4*/ 	.word	0x00028c30
        /*10c8*/ 	.short	0x010a
        /*10ca*/ 	.byte	0x3f
	.zero		1


	//   ....[97]....
        /*10cc*/ 	.word	0x00024890
        /*10d0*/ 	.word	0x0000000c
        /*10d4*/ 	.word	0x00028c50
        /*10d8*/ 	.short	0x010a
        /*10da*/ 	.byte	0x3f
	.zero		1


	//   ....[98]....
        /*10dc*/ 	.word	0x000248e0
        /*10e0*/ 	.word	0x000000ce
        /*10e4*/ 	.word	0x00028c30
        /*10e8*/ 	.short	0x010a
        /*10ea*/ 	.byte	0x3f
	.zero		1


	//   ....[99]....
        /*10ec*/ 	.word	0x00024930
        /*10f0*/ 	.word	0x000000ce
        /*10f4*/ 	.word	0x00028c50
        /*10f8*/ 	.short	0x010a
        /*10fa*/ 	.byte	0x3f
	.zero		1


	//   ....[100]....
        /*10fc*/ 	.word	0x00024ad0
        /*1100*/ 	.word	0x00000012
        /*1104*/ 	.word	0x00028c20
        /*1108*/ 	.short	0x010a
        /*110a*/ 	.byte	0x3f
	.zero		1


	//   ....[101]....
        /*110c*/ 	.word	0x00024b20
        /*1110*/ 	.word	0x00000007
        /*1114*/ 	.word	0x00028ca0
        /*1118*/ 	.short	0x010a
        /*111a*/ 	.byte	0x3f
	.zero		1


	//   ....[102]....
        /*111c*/ 	.word	0x00024b70
        /*1120*/ 	.word	0x00000007
        /*1124*/ 	.word	0x00028cc0
        /*1128*/ 	.short	0x010a
        /*112a*/ 	.byte	0x3f
	.zero		1


	//   ....[103]....
        /*112c*/ 	.word	0x00024bc0
        /*1130*/ 	.word	0x00000006
        /*1134*/ 	.word	0x00028ca0
        /*1138*/ 	.short	0x010a
        /*113a*/ 	.byte	0x3f
	.zero		1


	//   ....[104]....
        /*113c*/ 	.word	0x00024c10
        /*1140*/ 	.word	0x00000006
        /*1144*/ 	.word	0x00028cc0
        /*1148*/ 	.short	0x010a
        /*114a*/ 	.byte	0x3f
	.zero		1


	//   ....[105]....
        /*114c*/ 	.word	0x00024db0
        /*1150*/ 	.word	0x00000000
        /*1154*/ 	.word	0x00028c40
        /*1158*/ 	.short	0x010a
        /*115a*/ 	.byte	0x3f
	.zero		1


	//   ....[106]....
        /*115c*/ 	.word	0x00025310
        /*1160*/ 	.word	0x00000012
        /*1164*/ 	.word	0x00028c20
        /*1168*/ 	.short	0x010a
        /*116a*/ 	.byte	0x3f
	.zero		1


	//   ....[107]....
        /*116c*/ 	.word	0x00025360
        /*1170*/ 	.word	0x00000000
        /*1174*/ 	.word	0x00028c60
        /*1178*/ 	.short	0x010a
        /*117a*/ 	.byte	0x3f
	.zero		1


	//   ....[108]....
        /*117c*/ 	.word	0x000253b0
        /*1180*/ 	.word	0x00000002
        /*1184*/ 	.word	0x00028c40
        /*1188*/ 	.short	0x010a
        /*118a*/ 	.byte	0x3f
	.zero		1


	//   ....[109]....
        /*118c*/ 	.word	0x00025400
        /*1190*/ 	.word	0x00000002
        /*1194*/ 	.word	0x00028c60
        /*1198*/ 	.short	0x010a
        /*119a*/ 	.byte	0x3f
	.zero		1


	//   ....[110]....
        /*119c*/ 	.word	0x00025450
        /*11a0*/ 	.word	0x00000002
        /*11a4*/ 	.word	0x00028c40
        /*11a8*/ 	.short	0x010a
        /*11aa*/ 	.byte	0x3f
	.zero		1


	//   ....[111]....
        /*11ac*/ 	.word	0x000254a0
        /*11b0*/ 	.word	0x00000002
        /*11b4*/ 	.word	0x00028c60
        /*11b8*/ 	.short	0x010a
        /*11ba*/ 	.byte	0x3f
	.zero		1


	//   ....[112]....
        /*11bc*/ 	.word	0x000254f0
        /*11c0*/ 	.word	0x00000003
        /*11c4*/ 	.word	0x00028c40
        /*11c8*/ 	.short	0x010a
        /*11ca*/ 	.byte	0x3f
	.zero		1


	//   ....[113]....
        /*11cc*/ 	.word	0x00025540
        /*11d0*/ 	.word	0x00000003
        /*11d4*/ 	.word	0x00028c60
        /*11d8*/ 	.short	0x010a
        /*11da*/ 	.byte	0x3f
	.zero		1


	//   ....[114]....
        /*11dc*/ 	.word	0x000260c0
        /*11e0*/ 	.word	0x00000000
        /*11e4*/ 	.word	0x00028c20
        /*11e8*/ 	.short	0x010a
        /*11ea*/ 	.byte	0x3f
	.zero		1


	//   ....[115]....
        /*11ec*/ 	.word	0x00026260
        /*11f0*/ 	.word	0x00000006
        /*11f4*/ 	.word	0x00000000
        /*11f8*/ 	.short	0x010a
        /*11fa*/ 	.byte	0x3f
	.zero		1


	//   ....[116]....
        /*11fc*/ 	.word	0x000262b0
        /*1200*/ 	.word	0x00000007
        /*1204*/ 	.word	0x00000000
        /*1208*/ 	.short	0x010a
        /*120a*/ 	.byte	0x3f
	.zero		1


	//   ....[117]....
        /*120c*/ 	.word	0x00026300
        /*1210*/ 	.word	0x00000004
        /*1214*/ 	.word	0x00000000
        /*1218*/ 	.short	0x010a
        /*121a*/ 	.byte	0x3f
	.zero		1


	//----- nvinfo : EIATTR_NUM_MBARRIERS
	.align		4
.L_414:
        /*121c*/ 	.byte	0x03, 0x38
        /*121e*/ 	.short	0x0016


	//----- nvinfo : EIATTR_EXIT_INSTR_OFFSETS
	.align		4
        /*1220*/ 	.byte	0x04, 0x1c
        /*1222*/ 	.short	(.L_416 - .L_415)


	//   ....[0]....
.L_415:
        /*1224*/ 	.word	0x00023d20


	//----- nvinfo : EIATTR_MAX_THREADS
	.align		4
.L_416:
        /*1228*/ 	.byte	0x04, 0x05
        /*122a*/ 	.short	(.L_418 - .L_417)
.L_417:
        /*122c*/ 	.word	0x00000180
        /*1230*/ 	.word	0x00000001
        /*1234*/ 	.word	0x00000001


	//----- nvinfo : EIATTR_CRS_STACK_SIZE
	.align		4
.L_418:
        /*1238*/ 	.byte	0x04, 0x1e
        /*123a*/ 	.short	(.L_420 - .L_419)
.L_419:
        /*123c*/ 	.word	0x00000000


	//----- nvinfo : EIATTR_CBANK_PARAM_SIZE
	.align		4
.L_420:
        /*1240*/ 	.byte	0x03, 0x19
        /*1242*/ 	.short	0x0af0


	//----- nvinfo : EIATTR_PARAM_CBANK
	.align		4
        /*1244*/ 	.byte	0x04, 0x0a
        /*1246*/ 	.short	(.L_422 - .L_421)
	.align		4
.L_421:
        /*1248*/ 	.word	index@(.nv.constant0._ZN7cutlass13device_kernelIN5flash11enable_sm90INS1_16FlashAttnFwdSm90INS1_25CollectiveMainloopFwdSm90ILi2EN4cute5tupleIJNS5_1CILi1EEES8_S8_EEENS6_IJNS7_ILi64EEESA_SA_EEELi512ENS_10bfloat16_tEfNS_4arch4Sm90ELb0ELb1ELb1ELb1ELb0ELb1ELb0ELb0ELb0ELb1ELb1ELb0EEENS1_21CollectiveEpilogueFwdINS6_IJSA_NS7_ILi512EEESA_EEES9_SC_SE_Li256ELb1ELb1ELb1ELb0EEENS1_36VarlenDynamicPersistentTileSchedulerILi64ELi64ELi256ELi128ELb1ELb1ELb1ELb1ELb0ELb1EEEEEEEEEvNT_6ParamsE)
        /*124c*/ 	.short	0x0210
        /*124e*/ 	.short	0x0af0


	//----- nvinfo : EIATTR_SW_WAR
	.align		4
.L_422:
        /*1250*/ 	.byte	0x04, 0x36
        /*1252*/ 	.short	(.L_424 - .L_423)
.L_423:
        /*1254*/ 	.word	0x00000008
.L_424:


//--------------------- .nv.info._ZN7cutlass13device_kernelIN5flash11enable_sm90INS1_16FlashAttnFwdSm90INS1_25CollectiveMainloopFwdSm90ILi2EN4cute5tupleIJNS5_1CILi1EEES8_S8_EEENS6_IJNS7_ILi64EEESA_SA_EEELi512ENS_10bfloat16_tEfNS_4arch4Sm90ELb0ELb1ELb1ELb1ELb0ELb0ELb1ELb0ELb0ELb1ELb1ELb0EEENS1_21CollectiveEpilogueFwdINS6_IJSA_NS7_ILi512EEESA_EEES9_SC_SE_Li256ELb1ELb1ELb1ELb0EEENS1_36VarlenDynamicPersistentTileSchedulerILi64ELi64ELi256ELi128ELb1ELb1ELb1ELb1ELb0ELb1EEEEEEEEEvNT_6ParamsE --------------------------
	.section	.nv.info._ZN7cutlass13device_kernelIN5flash11enable_sm90INS1_16FlashAttnFwdSm90INS1_25CollectiveMainloopFwdSm90ILi2EN4cute5tupleIJNS5_1CILi1EEES8_S8_EEENS6_IJNS7_ILi64EEESA_SA_EEELi512ENS_10bfloat16_tEfNS_4arch4Sm90ELb0ELb1ELb1ELb1ELb0ELb0ELb1ELb0ELb0ELb1ELb1ELb0EEENS1_21CollectiveEpilogueFwdINS6_IJSA_NS7_ILi512EEESA_EEES9_SC_SE_Li256ELb1ELb1ELb1ELb0EEENS1_36VarlenDynamicPersistentTileSchedulerILi64ELi64ELi256ELi128ELb1ELb1ELb1ELb1ELb0ELb1EEEEEEEEEvNT_6ParamsE,"",@"SHT_CUDA_INFO"
	.sectionflags	@""
	.align	4


	//----- nvinfo : EIATTR_CUDA_API_VERSION
	.align		4
        /*0000*/ 	.byte	0x04, 0x37
        /*0002*/ 	.short	(.L_426 - .L_425)
.L_425:
        /*0004*/ 	.word	0x00000082


	//----- nvinfo : EIATTR_KPARAM_INFO
	.align		4
.L_426:
        /*0008*/ 	.byte	0x04, 0x17
        /*000a*/ 	.short	(.L_428 - .L_427)
.L_427:
        /*000c*/ 	.word	0x00000000
        /*0010*/ 	.short	0x0000
        /*0012*/ 	.short	0x0070
        /*0014*/ 	.byte	0x00, 0xf0, 0x01, 0x2e


	//----- nvinfo : EIATTR_SPARSE_MMA_MASK
	.align		4
.L_428:
        /*0018*/ 	.byte	0x03, 0x50
        /*001a*/ 	.short	0x0000


	//----- nvinfo : EIATTR_MAXREG_COUNT
	.align		4
        /*001c*/ 	.byte	0x03, 0x1b
        /*001e*/ 	.short	0x00a8


	//----- nvinfo : EIATTR_NUM_BARRIERS
	.align		4
        /*0020*/ 	.byte	0x02, 0x4c
        /*0022*/ 	.byte	0x10
	.zero		1


	//----- nvinfo : EIATTR_EXTERNS
	.align		4
        /*0024*/ 	.byte	0x04, 0x0f
        /*0026*/ 	.short	(.L_430 - .L_429)


	//   ....[0]....
	.align		4
.L_429:
        /*0028*/ 	.word	index@(__assertfail)


	//----- nvinfo : EIATTR_ANNOTATIONS
	.align		4
.L_430:
        /*002c*/ 	.byte	0x04, 0x55
        /*002e*/ 	.short	(.L_432 - .L_431)


	//   ....[0]....
.L_431:
        /* <DEDUP_REMOVED lines=110> */


	//----- nvinfo : EIATTR_MERCURY_ISA_VERSION
	.align		4
.L_432:
        /*0700*/ 	.byte	0x03, 0x5f
        /*0702*/ 	.short	0x0101


	//----- nvinfo : EIATTR_UNUSED_LOAD_BYTE_OFFSET
	.align		4
        /*0704*/ 	.byte	0x04, 0x44
        /*0706*/ 	.short	(.L_434 - .L_433)


	//   ....[0]....
.L_433:
        /*0708*/ 	.word	0x00000b30
        /*070c*/ 	.word	0x0000fff0


	//   ....[1]....
        /*0710*/ 	.word	0x00027c20
        /*0714*/ 	.word	0x0000fff0


	//----- nvinfo : EIATTR_INT_WARP_WIDE_INSTR_OFFSETS
	.align		4
.L_434:
        /*0718*/ 	.byte	0x04, 0x31
        /*071a*/ 	.short	(.L_436 - .L_435)


	//   ....[0]....
.L_435:
        /*071c*/ 	.word	0x00000160


	//   ....[1]....
        /*0720*/ 	.word	0x00000200


	//   ....[2]....
        /*0724*/ 	.word	0x00000210


	//   ....[3]....
        /*0728*/ 	.word	0x00000280


	//   ....[4]....
        /*072c*/ 	.word	0x0002e8a0


	//   ....[5]....
        /*0730*/ 	.word	0x0002e900


	//   ....[6]....
        /*0734*/ 	.word	0x000342c0


	//   ....[7]....
        /*0738*/ 	.word	0x00034350


	//----- nvinfo : EIATTR_COOP_GROUP_MASK_REGIDS
	.align		4
.L_436:
        /*073c*/ 	.byte	0x04, 0x29
        /*073e*/ 	.short	(.L_438 - .L_437)


	//   ....[0]....
.L_437:
        /*0740*/ 	.word	0xffffffff


	//   ....[1]....
        /*0744*/ 	.word	0xffffffff


	//   ....[2]....
        /*0748*/ 	.word	0xffffffff


	//   ....[3]....
        /*074c*/ 	.word	0xffffffff


	//   ....[4]....
        /*0750*/ 	.word	0xffffffff


	//   ....[5]....
        /*0754*/ 	.word	0xffffffff


	//   ....[6]....
        /*0758*/ 	.word	0xffffffff


	//   ....[7]....
        /*075c*/ 	.word	0xffffffff


	//   ....[8]....
        /*0760*/ 	.word	0xffffffff


	//   ....[9]....
        /*0764*/ 	.word	0xffffffff


	//   ....[10]....
        /*0768*/ 	.word	0xffffffff


	//   ....[11]....
        /*076c*/ 	.word	0xffffffff


	//   ....[12]....
        /*0770*/ 	.word	0xffffffff


	//   ....[13]....
        /*0774*/ 	.word	0xffffffff


	//   ....[14]....
        /*0778*/ 	.word	0xffffffff


	//   ....[15]....
        /*077c*/ 	.word	0xffffffff


	//   ....[16]....
        /*0780*/ 	.word	0xffffffff


	//   ....[17]....
        /*0784*/ 	.word	0xffffffff


	//   ....[18]....
        /*0788*/ 	.word	0xffffffff


	//   ....[19]....
        /*078c*/ 	.word	0xffffffff


	//   ....[20]....
        /*0790*/ 	.word	0xffffffff


	//   ....[21]....
        /*0794*/ 	.word	0xffffffff


	//   ....[22]....
        /*0798*/ 	.word	0xffffffff


	//   ....[23]....
        /*079c*/ 	.word	0xffffffff


	//   ....[24]....
        /*07a0*/ 	.word	0xffffffff


	//   ....[25]....
        /*07a4*/ 	.word	0xffffffff


	//   ....[26]....
        /*07a8*/ 	.word	0xffffffff


	//   ....[27]....
        /*07ac*/ 	.word	0xffffffff


	//   ....[28]....
        /*07b0*/ 	.word	0xffffffff


	//   ....[29]....
        /*07b4*/ 	.word	0xffffffff


	//   ....[30]....
        /*07b8*/ 	.word	0xffffffff


	//   ....[31]....
        /*07bc*/ 	.word	0xffffffff


	//   ....[32]....
        /*07c0*/ 	.word	0xffffffff


	//   ....[33]....
        /*07c4*/ 	.word	0xffffffff


	//   ....[34]....
        /*07c8*/ 	.word	0xffffffff


	//   ....[35]....
        /*07cc*/ 	.word	0xffffffff


	//   ....[36]....
        /*07d0*/ 	.word	0xffffffff


	//   ....[37]....
        /*07d4*/ 	.word	0xffffffff


	//   ....[38]....
        /*07d8*/ 	.word	0xffffffff


	//   ....[39]....
        /*07dc*/ 	.word	0xffffffff


	//   ....[40]....
        /*07e0*/ 	.word	0xffffffff


	//   ....[41]....
        /*07e4*/ 	.word	0xffffffff


	//   ....[42]....
        /*07e8*/ 	.word	0xffffffff


	//   ....[43]....
        /*07ec*/ 	.word	0xffffffff


	//   ....[44]....
        /*07f0*/ 	.word	0xffffffff


	//   ....[45]....
        /*07f4*/ 	.word	0xffffffff


	//   ....[46]....
        /*07f8*/ 	.word	0xffffffff


	//   ....[47]....
        /*07fc*/ 	.word	0xffffffff


	//   ....[48]....
        /*0800*/ 	.word	0xffffffff


	//   ....[49]....
        /*0804*/ 	.word	0xffffffff


	//   ....[50]....
        /*0808*/ 	.word	0xffffffff


	//   ....[51]....
        /*080c*/ 	.word	0xffffffff


	//   ....[52]....
        /*0810*/ 	.word	0xffffffff


	//   ....[53]....
        /*0814*/ 	.word	0xffffffff


	//   ....[54]....
        /*0818*/ 	.word	0xffffffff


	//   ....[55]....
        /*081c*/ 	.word	0xffffffff


	//   ....[56]....
        /*0820*/ 	.word	0xffffffff


	//   ....[57]....
        /*0824*/ 	.word	0xffffffff


	//   ....[58]....
        /*0828*/ 	.word	0xffffffff


	//   ....[59]....
        /*082c*/ 	.word	0xffffffff


	//   ....[60]....
        /*0830*/ 	.word	0xffffffff


	//   ....[61]....
        /*0834*/ 	.word	0xffffffff


	//   ....[62]....
        /*0838*/ 	.word	0xffffffff


	//   ....[63]....
        /*083c*/ 	.word	0xffffffff


	//   ....[64]....
        /*0840*/ 	.word	0xffffffff


	//   ....[65]....
        /*0844*/ 	.word	0xffffffff


	//   ....[66]....
        /*0848*/ 	.word	0xffffffff


	//   ....[67]....
        /*084c*/ 	.word	0xffffffff


	//   ....[68]....
        /*0850*/ 	.word	0xffffffff


	//   ....[69]....
        /*0854*/ 	.word	0xffffffff


	//   ....[70]....
        /*0858*/ 	.word	0xffffffff


	//   ....[71]....
        /*085c*/ 	.word	0xffffffff


	//   ....[72]....
        /*0860*/ 	.word	0xffffffff


	//   ....[73]....
        /*0864*/ 	.word	0xffffffff


	//   ....[74]....
        /*0868*/ 	.word	0xffffffff


	//   ....[75]....
        /*086c*/ 	.word	0xffffffff


	//   ....[76]....
        /*0870*/ 	.word	0xffffffff


	//   ....[77]....
        /*0874*/ 	.word	0xffffffff


	//   ....[78]....
        /*0878*/ 	.word	0xffffffff


	//   ....[79]....
        /*087c*/ 	.word	0xffffffff


	//   ....[80]....
        /*0880*/ 	.word	0xffffffff


	//   ....[81]....
        /*0884*/ 	.word	0xffffffff


	//   ....[82]....
        /*0888*/ 	.word	0xffffffff


	//   ....[83]....
        /*088c*/ 	.word	0xffffffff


	//   ....[84]....
        /*0890*/ 	.word	0xffffffff


	//   ....[85]....
        /*0894*/ 	.word	0xffffffff


	//   ....[86]....
        /*0898*/ 	.word	0xffffffff


	//   ....[87]....
        /*089c*/ 	.word	0xffffffff


	//   ....[88]....
        /*08a0*/ 	.word	0xffffffff


	//   ....[89]....
        /*08a4*/ 	.word	0xffffffff


	//   ....[90]....
        /*08a8*/ 	.word	0xffffffff


	//   ....[91]....
        /*08ac*/ 	.word	0xffffffff


	//   ....[92]....
        /*08b0*/ 	.word	0xffffffff


	//   ....[93]....
        /*08b4*/ 	.word	0xffffffff


	//   ....[94]....
        /*08b8*/ 	.word	0xffffffff


	//   ....[95]....
        /*08bc*/ 	.word	0xffffffff


	//   ....[96]....
        /*08c0*/ 	.word	0xffffffff


	//   ....[97]....
        /*08c4*/ 	.word	0xffffffff


	//   ....[98]....
        /*08c8*/ 	.word	0xffffffff


	//   ....[99]....
        /*08cc*/ 	.word	0xffffffff


	//   ....[100]....
        /*08d0*/ 	.word	0xffffffff


	//   ....[101]....
        /*08d4*/ 	.word	0xffffffff


	//   ....[102]....
        /*08d8*/ 	.word	0xffffffff


	//   ....[103]....
        /*08dc*/ 	.word	0xffffffff


	//   ....[104]....
        /*08e0*/ 	.word	0xffffffff


	//   ....[105]....
        /*08e4*/ 	.word	0x0500000f


	//   ....[106]....
        /*08e8*/ 	.word	0x0500000f


	//   ....[107]....
        /*08ec*/ 	.word	0x0500000f


	//   ....[108]....
        /*08f0*/ 	.word	0x0500000f


	//   ....[109]....
        /*08f4*/ 	.word	0x0500000f


	//   ....[110]....
        /*08f8*/ 	.word	0x0500000f


	//   ....[111]....
        /*08fc*/ 	.word	0x0500000f


	//   ....[112]....
        /*0900*/ 	.word	0x0500000f


	//   ....[113]....
        /*0904*/ 	.word	0x0500000f


	//   ....[114]....
        /*0908*/ 	.word	0x0500000f


	//   ....[115]....
        /*090c*/ 	.word	0x0500000f


	//   ....[116]....
        /*0910*/ 	.word	0x0500000f


	//   ....[117]....
        /*0914*/ 	.word	0x0500000f


	//   ....[118]....
        /*0918*/ 	.word	0x0500000f


	//   ....[119]....
        /*091c*/ 	.word	0x0500000f


	//   ....[120]....
        /*0920*/ 	.word	0x0500000f


	//   ....[121]....
        /*0924*/ 	.word	0x0500000f


	//   ....[122]....
        /*0928*/ 	.word	0x0500000f


	//   ....[123]....
        /*092c*/ 	.word	0x0500000f


	//   ....[124]....
        /*0930*/ 	.word	0x0500000f


	//   ....[125]....
        /*0934*/ 	.word	0x0500000f


	//   ....[126]....
        /*0938*/ 	.word	0x0500000f


	//   ....[127]....
        /*093c*/ 	.word	0x0500000f


	//   ....[128]....
        /*0940*/ 	.word	0x0500000f


	//   ....[129]....
        /*0944*/ 	.word	0x0500000f


	//   ....[130]....
        /*0948*/ 	.word	0x0500000f


	//   ....[131]....
        /*094c*/ 	.word	0x0500000f


	//   ....[132]....
        /*0950*/ 	.word	0x0500000f


	//   ....[133]....
        /*0954*/ 	.word	0x0500000f


	//   ....[134]....
        /*0958*/ 	.word	0x0500000f


	//   ....[135]....
        /*095c*/ 	.word	0x0500000f


	//   ....[136]....
        /*0960*/ 	.word	0x0500000f


	//   ....[137]....
        /*0964*/ 	.word	0x0500000f


	//   ....[138]....
        /*0968*/ 	.word	0x0500000f


	//   ....[139]....
        /*096c*/ 	.word	0x0500000f


	//   ....[140]....
        /*0970*/ 	.word	0x0500000f


	//   ....[141]....
        /*0974*/ 	.word	0xffffffff


	//   ....[142]....
        /*0978*/ 	.word	0xffffffff


	//   ....[143]....
        /*097c*/ 	.word	0xffffffff


	//   ....[144]....
        /*0980*/ 	.word	0xffffffff


	//   ....[145]....
        /*0984*/ 	.word	0xffffffff


	//   ....[146]....
        /*0988*/ 	.word	0xffffffff


	//   ....[147]....
        /*098c*/ 	.word	0xffffffff


	//   ....[148]....
        /*0990*/ 	.word	0xffffffff


	//----- nvinfo : EIATTR_COOP_GROUP_INSTR_OFFSETS
	.align		4
.L_438:
        /*0994*/ 	.byte	0x04, 0x28
        /*0996*/ 	.short	(.L_440 - .L_439)


	//   ....[0]....
.L_439:
        /*0998*/ 	.word	0x00000070


	//   ....[1]....
        /*099c*/ 	.word	0x00000170


	//   ....[2]....
        /*09a0*/ 	.word	0x00000220


	//   ....[3]....
        /*09a4*/ 	.word	0x000003c0


	//   ....[4]....
        /*09a8*/ 	.word	0x00000520


	//   ....[5]....
        /*09ac*/ 	.word	0x00000640


	//   ....[6]....
        /*09b0*/ 	.word	0x000007a0


	//   ....[7]....
        /*09b4*/ 	.word	0x00002b30


	//   ....[8]....
        /*09b8*/ 	.word	0x0000aae0


	//   ....[9]....
        /*09bc*/ 	.word	0x0000cb70


	//   ....[10]....
        /*09c0*/ 	.word	0x0000dec0


	//   ....[11]....
        /*09c4*/ 	.word	0x0000e360


	//   ....[12]....
        /*09c8*/ 	.word	0x0000ee10


	//   ....[13]....
        /*09cc*/ 	.word	0x0000f1f0


	//   ....[14]....
        /*09d0*/ 	.word	0x0000f500


	//   ....[15]....
        /*09d4*/ 	.word	0x0000f520


	//   ....[16]....
        /*09d8*/ 	.word	0x00012230


	//   ....[17]....
        /*09dc*/ 	.word	0x00013cc0


	//   ....[18]....
        /*09e0*/ 	.word	0x00014fc0


	//   ....[19]....
        /*09e4*/ 	.word	0x00015070


	//   ....[20]....
        /*09e8*/ 	.word	0x00015220


	//   ....[21]....
        /*09ec*/ 	.word	0x00015240


	//   ....[22]....
        /*09f0*/ 	.word	0x0001bfa0


	//   ....[23]....
        /*09f4*/ 	.word	0x0001d4d0


	//   ....[24]....
        /*09f8*/ 	.word	0x0001e6b0


	//   ....[25]....
        /*09fc*/ 	.word	0x0001eb90


	//   ....[26]....
        /*0a00*/ 	.word	0x0001f6b0


	//   ....[27]....
        /*0a04*/ 	.word	0x0001f740


	//   ....[28]....
        /*0a08*/ 	.word	0x0001f830


	//   ....[29]....
        /*0a0c*/ 	.word	0x0001f850


	//   ....[30]....
        /*0a10*/ 	.word	0x00026630


	//   ....[31]....
        /*0a14*/ 	.word	0x00026760


	//   ....[32]....
        /*0a18*/ 	.word	0x00026780


	//   ....[33]....
        /*0a1c*/ 	.word	0x000267c0


	//   ....[34]....
        /*0a20*/ 	.word	0x000267e0


	//   ....[35]....
        /*0a24*/ 	.word	0x00028b60


	//   ....[36]....
        /*0a28*/ 	.word	0x00028fd0


	//   ....[37]....
        /*0a2c*/ 	.word	0x00028fe0


	//   ....[38]....
        /*0a30*/ 	.word	0x00028ff0


	//   ....[39]....
        /*0a34*/ 	.word	0x00029000


	//   ....[40]....
        /*0a38*/ 	.word	0x00029c20


	//   ....[41]....
        /*0a3c*/ 	.word	0x00029c50


	//   ....[42]....
        /*0a40*/ 	.word	0x00029e90


	//   ....[43]....
        /*0a44*/ 	.word	0x00029eb0


	//   ....[44]....
        /*0a48*/ 	.word	0x0002a550


	//   ....[45]....
        /*0a4c*/ 	.word	0x0002a560


	//   ....[46]....
        /*0a50*/ 	.word	0x0002afb0


	//   ....[47]....
        /*0a54*/ 	.word	0x0002afd0


	//   ....[48]....
        /*0a58*/ 	.word	0x0002c4e0


	//   ....[49]....
        /*0a5c*/ 	.word	0x0002c520


	//   ....[50]....
        /*0a60*/ 	.word	0x0002c760


	//   ....[51]....
        /*0a64*/ 	.word	0x0002c780


	//   ....[52]....
        /*0a68*/ 	.word	0x0002ca40


	//   ....[53]....
        /*0a6c*/ 	.word	0x0002cc50


	//   ....[54]....
        /*0a70*/ 	.word	0x0002cc80


	//   ....[55]....
        /*0a74*/ 	.word	0x0002ccb0


	//   ....[56]....
        /*0a78*/ 	.word	0x0002cce0


	//   ....[57]....
        /*0a7c*/ 	.word	0x0002cd10


	//   ....[58]....
        /*0a80*/ 	.word	0x0002cd40


	//   ....[59]....
        /*0a84*/ 	.word	0x0002cee0


	//   ....[60]....
        /*0a88*/ 	.word	0x0002cf10


	//   ....[61]....
        /*0a8c*/ 	.word	0x0002cf40


	//   ....[62]....
        /*0a90*/ 	.word	0x0002cf70


	//   ....[63]....
        /*0a94*/ 	.word	0x0002cfa0


	//   ....[64]....
        /*0a98*/ 	.word	0x0002cfd0


	//   ....[65]....
        /*0a9c*/ 	.word	0x0002d070


	//   ....[66]....
        /*0aa0*/ 	.word	0x0002d0a0


	//   ....[67]....
        /*0aa4*/ 	.word	0x0002d0b0


	//   ....[68]....
        /*0aa8*/ 	.word	0x0002d0e0


	//   ....[69]....
        /*0aac*/ 	.word	0x0002ee70


	//   ....[70]....
        /*0ab0*/ 	.word	0x0002f920


	//   ....[71]....
        /*0ab4*/ 	.word	0x0002f930


	//   ....[72]....
        /*0ab8*/ 	.word	0x0002f960


	//   ....[73]....
        /*0abc*/ 	.word	0x0002fa40


	//   ....[74]....
        /*0ac0*/ 	.word	0x0002fa70


	//   ....[75]....
        /*0ac4*/ 	.word	0x0002fad0


	//   ....[76]....
        /*0ac8*/ 	.word	0x0002fae0


	//   ....[77]....
        /*0acc*/ 	.word	0x0002fb50


	//   ....[78]....
        /*0ad0*/ 	.word	0x00030490


	//   ....[79]....
        /*0ad4*/ 	.word	0x00030570


	//   ....[80]....
        /*0ad8*/ 	.word	0x000305a0


	//   ....[81]....
        /*0adc*/ 	.word	0x000306d0


	//   ....[82]....
        /*0ae0*/ 	.word	0x00030840


	//   ....[83]....
        /*0ae4*/ 	.word	0x00030850


	//   ....[84]....
        /*0ae8*/ 	.word	0x000309b0


	//   ....[85]....
        /*0aec*/ 	.word	0x000309c0


	//   ....[86]....
        /*0af0*/ 	.word	0x000345e0


	//   ....[87]....
        /*0af4*/ 	.word	0x000345f0


	//   ....[88]....
        /*0af8*/ 	.word	0x00034640


	//   ....[89]....
        /*0afc*/ 	.word	0x00034680


	//   ....[90]....
        /*0b00*/ 	.word	0x000346b0


	//   ....[91]....
        /*0b04*/ 	.word	0x000346e0


	//   ....[92]....
        /*0b08*/ 	.word	0x00034710


	//   ....[93]....
        /*0b0c*/ 	.word	0x00034740


	//   ....[94]....
        /*0b10*/ 	.word	0x00034900


	//   ....[95]....
        /*0b14*/ 	.word	0x00034930


	//   ....[96]....
        /*0b18*/ 	.word	0x00034960


	//   ....[97]....
        /*0b1c*/ 	.word	0x00034990


	//   ....[98]....
        /*0b20*/ 	.word	0x000349c0


	//   ....[99]....
        /*0b24*/ 	.word	0x000349f0


	//   ....[100]....
        /*0b28*/ 	.word	0x00034ac0


	//   ....[101]....
        /*0b2c*/ 	.word	0x00034ae0


	//   ....[102]....
        /*0b30*/ 	.word	0x00034af0


	//   ....[103]....
        /*0b34*/ 	.word	0x00034b70


	//   ....[104]....
        /*0b38*/ 	.word	0x000356b0


	//   ....[105]....
        /*0b3c*/ 	.word	0x00035c20


	//   ....[106]....
        /*0b40*/ 	.word	0x00035db0


	//   ....[107]....
        /*0b44*/ 	.word	0x00035e10


	//   ....[108]....
        /*0b48*/ 	.word	0x00035e70


	//   ....[109]....
        /*0b4c*/ 	.word	0x00035ec0


	//   ....[110]....
        /*0b50*/ 	.word	0x00036020


	//   ....[111]....
        /*0b54*/ 	.word	0x000360c0


	//   ....[112]....
        /*0b58*/ 	.word	0x00036170


	//   ....[113]....
        /*0b5c*/ 	.word	0x00036250


	//   ....[114]....
        /*0b60*/ 	.word	0x00036410


	//   ....[115]....
        /*0b64*/ 	.word	0x000364f0


	//   ....[116]....
        /*0b68*/ 	.word	0x00036780


	//   ....[117]....
        /*0b6c*/ 	.word	0x00036880


	//   ....[118]....
        /*0b70*/ 	.word	0x00036a60


	//   ....[119]....
        /*0b74*/ 	.word	0x00036b20


	//   ....[120]....
        /*0b78*/ 	.word	0x00036d30


	//   ....[121]....
        /*0b7c*/ 	.word	0x00036d80


	//   ....[122]....
        /*0b80*/ 	.word	0x000370b0


	//   ....[123]....
        /*0b84*/ 	.word	0x00037150


	//   ....[124]....
        /*0b88*/ 	.word	0x000372e0


	//   ....[125]....
        /*0b8c*/ 	.word	0x00037360


	//   ....[126]....
        /*0b90*/ 	.word	0x000373e0


	//   ....[127]....
        /*0b94*/ 	.word	0x00037460


	//   ....[128]....
        /*0b98*/ 	.word	0x000374e0


	//   ....[129]....
        /*0b9c*/ 	.word	0x00037570


	//   ....[130]....
        /*0ba0*/ 	.word	0x00037610


	//   ....[131]....
        /*0ba4*/ 	.word	0x000376c0


	//   ....[132]....
        /*0ba8*/ 	.word	0x00037740


	//   ....[133]....
        /*0bac*/ 	.word	0x000377c0


	//   ....[134]....
        /*0bb0*/ 	.word	0x00037840


	//   ....[135]....
        /*0bb4*/ 	.word	0x000378d0


	//   ....[136]....
        /*0bb8*/ 	.word	0x00037950


	//   ....[137]....
        /*0bbc*/ 	.word	0x00037a00


	//   ....[138]....
        /*0bc0*/ 	.word	0x00037a50


	//   ....[139]....
        /*0bc4*/ 	.word	0x00037b10


	//   ....[140]....
        /*0bc8*/ 	.word	0x00037c40


	//   ....[141]....
        /*0bcc*/ 	.word	0x00039c40


	//   ....[142]....
        /*0bd0*/ 	.word	0x0003b430


	//   ....[143]....
        /*0bd4*/ 	.word	0x0003be50


	//   ....[144]....
        /*0bd8*/ 	.word	0x0003c750


	//   ....[145]....
        /*0bdc*/ 	.word	0x0003c790


	//   ....[146]....
        /*0be0*/ 	.word	0x0003c800


	//   ....[147]....
        /*0be4*/ 	.word	0x0003c820


	//   ....[148]....
        /*0be8*/ 	.word	0x00049940


	//----- nvinfo : EIATTR_REG_RECONFIG
	.align		4
.L_440:
        /*0bec*/ 	.byte	0x01, 0x54
	.zero		2


	//----- nvinfo : EIATTR_SYSCALL_OFFSETS
	.align		4
        /*0bf0*/ 	.byte	0x04, 0x46
        /*0bf2*/ 	.short	(.L_442 - .L_441)


	//   ....[0]....
.L_441:
        /*0bf4*/ 	.word	0x0000b070


	//   ....[1]....
        /*0bf8*/ 	.word	0x0002eaa0


	//   ....[2]....
        /*0bfc*/ 	.word	0x0002ebf0


	//   ....[3]....
        /*0c00*/ 	.word	0x0002ece0


	//   ....[4]....
        /*0c04*/ 	.word	0x0002f520


	//   ....[5]....
        /*0c08*/ 	.word	0x0002fe60


	//----- nvinfo : EIATTR_MBARRIER_INSTR_OFFSETS
	.align		4
.L_442:
        /*0c0c*/ 	.byte	0x04, 0x39
        /*0c0e*/ 	.short	(.L_444 - .L_443)


	//   ....[0]....
.L_443:
        /*0c10*/ 	.word	0x000002a0
        /*0c14*/ 	.word	0x000000ff
        /*0c18*/ 	.word	0x00038800
        /*0c1c*/ 	.short	0x0100
        /*0c1e*/ 	.byte	0x08
	.zero		1


	//   ....[1]....
        /*0c20*/ 	.word	0x000002b0
        /*0c24*/ 	.word	0x000000ff
        /*0c28*/ 	.word	0x00038810
        /*0c2c*/ 	.short	0x0100
        /*0c2e*/ 	.byte	0x08
	.zero		1


	//   ....[2]....
        /*0c30*/ 	.word	0x000002c0
        /*0c34*/ 	.word	0x000000ff
        /*0c38*/ 	.word	0x00038820
        /*0c3c*/ 	.short	0x0100
        /*0c3e*/ 	.byte	0x08
	.zero		1


	//   ....[3]....
        /*0c40*/ 	.word	0x00000370
        /*0c44*/ 	.word	0x000000ff
        /*0c48*/ 	.word	0x00038830
        /*0c4c*/ 	.short	0x0100
        /*0c4e*/ 	.byte	0x06
	.zero		1


	//   ....[4]....
        /*0c50*/ 	.word	0x00000380
        /*0c54*/ 	.word	0x000000ff
        /*0c58*/ 	.word	0x00038840
        /*0c5c*/ 	.short	0x0100
        /*0c5e*/ 	.byte	0x06
	.zero		1


	//   ....[5]....
        /*0c60*/ 	.word	0x00000390
        /*0c64*/ 	.word	0x000000ff
        /*0c68*/ 	.word	0x00038838
        /*0c6c*/ 	.short	0x0100
        /*0c6e*/ 	.byte	0x06
	.zero		1


	//   ....[6]....
        /*0c70*/ 	.word	0x000003a0
        /*0c74*/ 	.word	0x000000ff
        /*0c78*/ 	.word	0x00038848
        /*0c7c*/ 	.short	0x0100
        /*0c7e*/ 	.byte	0x06
	.zero		1


	//   ....[7]....
        /*0c80*/ 	.word	0x000004d0
        /*0c84*/ 	.word	0x000000ff
        /*0c88*/ 	.word	0x00038850
        /*0c8c*/ 	.short	0x0100
        /*0c8e*/ 	.byte	0x08
	.zero		1


	//   ....[8]....
        /*0c90*/ 	.word	0x000004e0
        /*0c94*/ 	.word	0x000000ff
        /*0c98*/ 	.word	0x00038860
        /*0c9c*/ 	.short	0x0100
        /*0c9e*/ 	.byte	0x08
	.zero		1


	//   ....[9]....
        /*0ca0*/ 	.word	0x000004f0
        /*0ca4*/ 	.word	0x000000ff
        /*0ca8*/ 	.word	0x00038858
        /*0cac*/ 	.short	0x0100
        /*0cae*/ 	.byte	0x08
	.zero		1


	//   ....[10]....
        /*0cb0*/ 	.word	0x00000500
        /*0cb4*/ 	.word	0x000000ff
        /*0cb8*/ 	.word	0x00038868
        /*0cbc*/ 	.short	0x0100
        /*0cbe*/ 	.byte	0x08
	.zero		1


	//   ....[11]....
        /*0cc0*/ 	.word	0x000005f0
        /*0cc4*/ 	.word	0x000000ff
        /*0cc8*/ 	.word	0x00038870
        /*0ccc*/ 	.short	0x0100
        /*0cce*/ 	.byte	0x06
	.zero		1


	//   ....[12]....
        /*0cd0*/ 	.word	0x00000600
        /*0cd4*/ 	.word	0x000000ff
        /*0cd8*/ 	.word	0x00038880
        /*0cdc*/ 	.short	0x0100
        /*0cde*/ 	.byte	0x06
	.zero		1


	//   ....[13]....
        /*0ce0*/ 	.word	0x00000610
        /*0ce4*/ 	.word	0x000000ff
        /*0ce8*/ 	.word	0x00038878
        /*0cec*/ 	.short	0x0100
        /*0cee*/ 	.byte	0x06
	.zero		1


	//   ....[14]....
        /*0cf0*/ 	.word	0x00000620
        /*0cf4*/ 	.word	0x000000ff
        /*0cf8*/ 	.word	0x00038888
        /*0cfc*/ 	.short	0x0100
        /*0cfe*/ 	.byte	0x06
	.zero		1


	//   ....[15]....
        /*0d00*/ 	.word	0x00000750
        /*0d04*/ 	.word	0x000000ff
        /*0d08*/ 	.word	0x00038890
        /*0d0c*/ 	.short	0x0100
        /*0d0e*/ 	.byte	0x08
	.zero		1


	//   ....[16]....
        /*0d10*/ 	.word	0x00000760
        /*0d14*/ 	.word	0x000000ff
        /*0d18*/ 	.word	0x000388a0
        /*0d1c*/ 	.short	0x0100
        /*0d1e*/ 	.byte	0x08
	.zero		1


	//   ....[17]....
        /*0d20*/ 	.word	0x00000770
        /*0d24*/ 	.word	0x000000ff
        /*0d28*/ 	.word	0x00038898
        /*0d2c*/ 	.short	0x0100
        /*0d2e*/ 	.byte	0x08
	.zero		1


	//   ....[18]....
        /*0d30*/ 	.word	0x00000780
        /*0d34*/ 	.word	0x000000ff
        /*0d38*/ 	.word	0x000388a8
        /*0d3c*/ 	.short	0x0100
        /*0d3e*/ 	.byte	0x08
	.zero		1


	//   ....[19]....
        /*0d40*/ 	.word	0x000008c0
        /*0d44*/ 	.word	0x000000ff
        /*0d48*/ 	.word	0x000388b0
        /*0d4c*/ 	.short	0x0100
        /*0d4e*/ 	.byte	0x08
	.zero		1


	//   ....[20]....
        /*0d50*/ 	.word	0x000008d0
        /*0d54*/ 	.word	0x000000ff
        /*0d58*/ 	.word	0x000388c0
        /*0d5c*/ 	.short	0x0100
        /*0d5e*/ 	.byte	0x08
	.zero		1


	//   ....[21]....
        /*0d60*/ 	.word	0x000008e0
        /*0d64*/ 	.word	0x000000ff
        /*0d68*/ 	.word	0x000388b8
        /*0d6c*/ 	.short	0x0100
        /*0d6e*/ 	.byte	0x08
	.zero		1


	//   ....[22]....
        /*0d70*/ 	.word	0x000008f0
        /*0d74*/ 	.word	0x000000ff
        /*0d78*/ 	.word	0x000388c8
        /*0d7c*/ 	.short	0x0100
        /*0d7e*/ 	.byte	0x08
	.zero		1


	//   ....[23]....
        /*0d80*/ 	.word	0x00005070
        /*0d84*/ 	.word	0x00000000
        /*0d88*/ 	.word	0x00000000
        /*0d8c*/ 	.short	0x0101
        /*0d8e*/ 	.byte	0x3f
	.zero		1


	//   ....[24]....
        /*0d90*/ 	.word	0x00008e40
        /*0d94*/ 	.word	0x00000000
        /*0d98*/ 	.word	0x00000000
        /*0d9c*/ 	.short	0x0101
        /*0d9e*/ 	.byte	0x3f
	.zero		1


	//   ....[25]....
        /*0da0*/ 	.word	0x0000b5b0
        /*0da4*/ 	.word	0x000000ff
        /*0da8*/ 	.word	0x00038800
        /*0dac*/ 	.short	0x010a
        /*0dae*/ 	.byte	0x2f
	.zero		1


	//   ....[26]....
        /*0db0*/ 	.word	0x0000ba10
        /*0db4*/ 	.word	0x00000014
        /*0db8*/ 	.word	0x00000000
        /*0dbc*/ 	.short	0x010a
        /*0dbe*/ 	.byte	0x3f
	.zero		1


	//   ....[27]....
        /*0dc0*/ 	.word	0x0000ba70
        /*0dc4*/ 	.word	0x00000014
        /*0dc8*/ 	.word	0x00000000
        /*0dcc*/ 	.short	0x010a
        /*0dce*/ 	.byte	0x3f
	.zero		1


	//   ....[28]....
        /*0dd0*/ 	.word	0x0000be20
        /*0dd4*/ 	.word	0x000000ff
        /*0dd8*/ 	.word	0x00038810
        /*0ddc*/ 	.short	0x010a
        /*0dde*/ 	.byte	0x2f
	.zero		1


	//   ....[29]....
        /*0de0*/ 	.word	0x0000bf20
        /*0de4*/ 	.word	0x0000000c
        /*0de8*/ 	.word	0x00000000
        /*0dec*/ 	.short	0x010a
        /*0dee*/ 	.byte	0x3f
	.zero		1


	//   ....[30]....
        /*0df0*/ 	.word	0x0000bf80
        /*0df4*/ 	.word	0x0000000c
        /*0df8*/ 	.word	0x00000000
        /*0dfc*/ 	.short	0x010a
        /*0dfe*/ 	.byte	0x3f
	.zero		1


	//   ....[31]....
        /*0e00*/ 	.word	0x0000dac0
        /*0e04*/ 	.word	0x00000003
        /*0e08*/ 	.word	0x00000000
        /*0e0c*/ 	.short	0x0101
        /*0e0e*/ 	.byte	0x3f
	.zero		1


	//   ....[32]....
        /*0e10*/ 	.word	0x000122a0
        /*0e14*/ 	.word	0x00000000
        /*0e18*/ 	.word	0x00000000
        /*0e1c*/ 	.short	0x0101
        /*0e1e*/ 	.byte	0x3f
	.zero		1


	//   ....[33]....
        /*0e20*/ 	.word	0x00012a00
        /*0e24*/ 	.word	0x00000009
        /*0e28*/ 	.word	0x00000000
        /*0e2c*/ 	.short	0x010a
        /*0e2e*/ 	.byte	0x3f
	.zero		1


	//   ....[34]....
        /*0e30*/ 	.word	0x00012b00
        /*0e34*/ 	.word	0x00000005
        /*0e38*/ 	.word	0x00000000
        /*0e3c*/ 	.short	0x010a
        /*0e3e*/ 	.byte	0x3f
	.zero		1


	//   ....[35]....
        /*0e40*/ 	.word	0x00012f20
        /*0e44*/ 	.word	0x00000014
        /*0e48*/ 	.word	0x00000000
        /*0e4c*/ 	.short	0x010a
        /*0e4e*/ 	.byte	0x3f
	.zero		1


	//   ....[36]....
        /*0e50*/ 	.word	0x00013020
        /*0e54*/ 	.word	0x00000008
        /*0e58*/ 	.word	0x00000000
        /*0e5c*/ 	.short	0x010a
        /*0e5e*/ 	.byte	0x3f
	.zero		1


	//   ....[37]....
        /*0e60*/ 	.word	0x00014b30
        /*0e64*/ 	.word	0x0000003c
        /*0e68*/ 	.word	0x00000000
        /*0e6c*/ 	.short	0x0101
        /*0e6e*/ 	.byte	0x3f
	.zero		1


	//   ....[38]....
        /*0e70*/ 	.word	0x0001c020
        /*0e74*/ 	.word	0x00000006
        /*0e78*/ 	.word	0x00000000
        /*0e7c*/ 	.short	0x0101
        /*0e7e*/ 	.byte	0x3f
	.zero		1


	//   ....[39]....
        /*0e80*/ 	.word	0x0001c200
        /*0e84*/ 	.word	0x00000007
        /*0e88*/ 	.word	0x00000000
        /*0e8c*/ 	.short	0x010a
        /*0e8e*/ 	.byte	0x3f
	.zero		1


	//   ....[40]....
        /*0e90*/ 	.word	0x0001c300
        /*0e94*/ 	.word	0x00000006
        /*0e98*/ 	.word	0x00000000
        /*0e9c*/ 	.short	0x010a
        /*0e9e*/ 	.byte	0x3f
	.zero		1


	//   ....[41]....
        /*0ea0*/ 	.word	0x0001c720
        /*0ea4*/ 	.word	0x0000000e
        /*0ea8*/ 	.word	0x00000000
        /*0eac*/ 	.short	0x010a
        /*0eae*/ 	.byte	0x3f
	.zero		1


	//   ....[42]....
        /*0eb0*/ 	.word	0x0001c820
        /*0eb4*/ 	.word	0x00000005
        /*0eb8*/ 	.word	0x00000000
        /*0ebc*/ 	.short	0x010a
        /*0ebe*/ 	.byte	0x3f
	.zero		1


	//   ....[43]....
        /*0ec0*/ 	.word	0x0001e330
        /*0ec4*/ 	.word	0x0000003c
        /*0ec8*/ 	.word	0x00000000
        /*0ecc*/ 	.short	0x0101
        /*0ece*/ 	.byte	0x3f
	.zero		1


	//   ....[44]....
        /*0ed0*/ 	.word	0x000266b0
        /*0ed4*/ 	.word	0x00000003
        /*0ed8*/ 	.word	0x00000000
        /*0edc*/ 	.short	0x0101
        /*0ede*/ 	.byte	0x3f
	.zero		1


	//   ....[45]....
        /*0ee0*/ 	.word	0x00029c40
        /*0ee4*/ 	.word	0x000000ff
        /*0ee8*/ 	.word	0x00000000
        /*0eec*/ 	.short	0x0101
        /*0eee*/ 	.byte	0x04
	.zero		1


	//   ....[46]....
        /*0ef0*/ 	.word	0x0002a390
        /*0ef4*/ 	.word	0x000000ff
        /*0ef8*/ 	.word	0x00000000
        /*0efc*/ 	.short	0x0101
        /*0efe*/ 	.byte	0x04
	.zero		1


	//   ....[47]....
        /*0f00*/ 	.word	0x0002f0d0
        /*0f04*/ 	.word	0x00000000
        /*0f08*/ 	.word	0x00038840
        /*0f0c*/ 	.short	0x010a
        /*0f0e*/ 	.byte	0x3f
	.zero		1


	//   ....[48]....
        /*0f10*/ 	.word	0x0002fc10
        /*0f14*/ 	.word	0x00000012
        /*0f18*/ 	.word	0x00038800
        /*0f1c*/ 	.short	0x0107
        /*0f1e*/ 	.byte	0x3f
	.zero		1


	//   ....[49]....
        /*0f20*/ 	.word	0x0002fcb0
        /*0f24*/ 	.word	0x00000012
        /*0f28*/ 	.word	0x00038800
        /*0f2c*/ 	.short	0x0101
        /*0f2e*/ 	.byte	0x3f
	.zero		1


	//   ....[50]....
        /*0f30*/ 	.word	0x00030bd0
        /*0f34*/ 	.word	0x00000012
        /*0f38*/ 	.word	0x00038810
        /*0f3c*/ 	.short	0x0107
        /*0f3e*/ 	.byte	0x3f
	.zero		1


	//   ....[51]....
        /*0f40*/ 	.word	0x00030cd0
        /*0f44*/ 	.word	0x00000012
        /*0f48*/ 	.word	0x00038810
        /*0f4c*/ 	.short	0x0101
        /*0f4e*/ 	.byte	0x3f
	.zero		1


	//   ....[52]....
        /*0f50*/ 	.word	0x00030cf0
        /*0f54*/ 	.word	0x00000012
        /*0f58*/ 	.word	0x00038820
        /*0f5c*/ 	.short	0x010a
        /*0f5e*/ 	.byte	0x3f
	.zero		1


	//   ....[53]....
        /*0f60*/ 	.word	0x00030dd0
        /*0f64*/ 	.word	0x00000000
        /*0f68*/ 	.word	0x00038860
        /*0f6c*/ 	.short	0x010a
        /*0f6e*/ 	.byte	0x3f
	.zero		1


	//   ....[54]....
        /*0f70*/ 	.word	0x00031ae0
        /*0f74*/ 	.word	0x00000003
        /*0f78*/ 	.word	0x00038840
        /*0f7c*/ 	.short	0x010a
        /*0f7e*/ 	.byte	0x3f
	.zero		1


	//   ....[55]....
        /*0f80*/ 	.word	0x00031d20
        /*0f84*/ 	.word	0x00000003
        /*0f88*/ 	.word	0x00038860
        /*0f8c*/ 	.short	0x010a
        /*0f8e*/ 	.byte	0x3f
	.zero		1


	//   ....[56]....
        /*0f90*/ 	.word	0x000328f0
        /*0f94*/ 	.word	0x00000004
        /*0f98*/ 	.word	0x00038840
        /*0f9c*/ 	.short	0x010a
        /*0f9e*/ 	.byte	0x3f
	.zero		1


	//   ....[57]....
        /*0fa0*/ 	.word	0x00032b20
        /*0fa4*/ 	.word	0x00000004
        /*0fa8*/ 	.word	0x00038860
        /*0fac*/ 	.short	0x010a
        /*0fae*/ 	.byte	0x3f
	.zero		1


	//   ....[58]....
        /*0fb0*/ 	.word	0x00033680
        /*0fb4*/ 	.word	0x00000004
        /*0fb8*/ 	.word	0x00038840
        /*0fbc*/ 	.short	0x010a
        /*0fbe*/ 	.byte	0x3f
	.zero		1


	//   ....[59]....
        /*0fc0*/ 	.word	0x000338c0
        /*0fc4*/ 	.word	0x00000004
        /*0fc8*/ 	.word	0x00038860
        /*0fcc*/ 	.short	0x010a
        /*0fce*/ 	.byte	0x3f
	.zero		1


	//   ....[60]....
        /*0fd0*/ 	.word	0x00035630
        /*0fd4*/ 	.word	0x00000009
        /*0fd8*/ 	.word	0x00038820
        /*0fdc*/ 	.short	0x010a
        /*0fde*/ 	.byte	0x3f
	.zero		1


	//   ....[61]....
        /*0fe0*/ 	.word	0x000357a0
        /*0fe4*/ 	.word	0x00000005
        /*0fe8*/ 	.word	0x00000000
        /*0fec*/ 	.short	0x010a
        /*0fee*/ 	.byte	0x3f
	.zero		1


	//   ....[62]....
        /*0ff0*/ 	.word	0x00035820
        /*0ff4*/ 	.word	0x00000007
        /*0ff8*/ 	.word	0x00000000
        /*0ffc*/ 	.short	0x010a
        /*0ffe*/ 	.byte	0x3f
	.zero		1


	//   ....[63]....
        /*1000*/ 	.word	0x00035860
        /*1004*/ 	.word	0x00000005
        /*1008*/ 	.word	0x00000000
        /*100c*/ 	.short	0x010a
        /*100e*/ 	.byte	0x3f
	.zero		1


	//   ....[64]....
        /*1010*/ 	.word	0x00035890
        /*1014*/ 	.word	0x00000003
        /*1018*/ 	.word	0x00000000
        /*101c*/ 	.short	0x010a
        /*101e*/ 	.byte	0x3f
	.zero		1


	//   ....[65]....
        /*1020*/ 	.word	0x00035900
        /*1024*/ 	.word	0x00000003
        /*1028*/ 	.word	0x00038800
        /*102c*/ 	.short	0x010a
        /*102e*/ 	.byte	0x3f
	.zero		1


	//   ....[66]....
        /*1030*/ 	.word	0x00035950
        /*1034*/ 	.word	0x00000014
        /*1038*/ 	.word	0x00000000
        /*103c*/ 	.short	0x010a
        /*103e*/ 	.byte	0x3f
	.zero		1


	//   ....[67]....
        /*1040*/ 	.word	0x000359b0
        /*1044*/ 	.word	0x0000000c
        /*1048*/ 	.word	0x00038810
        /*104c*/ 	.short	0x010a
        /*104e*/ 	.byte	0x3f
	.zero		1


	//   ....[68]....
        /*1050*/ 	.word	0x00035a00
        /*1054*/ 	.word	0x0000000c
        /*1058*/ 	.word	0x00000000
        /*105c*/ 	.short	0x010a
        /*105e*/ 	.byte	0x3f
	.zero		1


	//   ....[69]....
        /*1060*/ 	.word	0x00035a50
        /*1064*/ 	.word	0x00000005
        /*1068*/ 	.word	0x00000000
        /*106c*/ 	.short	0x010a
        /*106e*/ 	.byte	0x3f
	.zero		1


	//   ....[70]....
        /*1070*/ 	.word	0x00035aa0
        /*1074*/ 	.word	0x00000008
        /*1078*/ 	.word	0x00000000
        /*107c*/ 	.short	0x010a
        /*107e*/ 	.byte	0x3f
	.zero		1


	//   ....[71]....
        /*1080*/ 	.word	0x00035af0
        /*1084*/ 	.word	0x00000006
        /*1088*/ 	.word	0x00000000
        /*108c*/ 	.short	0x010a
        /*108e*/ 	.byte	0x3f
	.zero		1


	//   ....[72]....
        /*1090*/ 	.word	0x00035b40
        /*1094*/ 	.word	0x00000005
        /*1098*/ 	.word	0x00000000
        /*109c*/ 	.short	0x010a
        /*109e*/ 	.byte	0x3f
	.zero		1


	//   ....[73]....
        /*10a0*/ 	.word	0x00035ce0
        /*10a4*/ 	.word	0x00000000
        /*10a8*/ 	.word	0x00038840
        /*10ac*/ 	.short	0x010a
        /*10ae*/ 	.byte	0x3f
	.zero		1


	//   ....[74]....
        /*10b0*/ 	.word	0x00036dc0
        /*10b4*/ 	.word	0x00000012
        /*10b8*/ 	.word	0x00038820
        /*10bc*/ 	.short	0x010a
        /*10be*/ 	.byte	0x3f
	.zero		1


	//   ....[75]....
        /*10c0*/ 	.word	0x00036e10
        /*10c4*/ 	.word	0x00000000
        /*10c8*/ 	.word	0x00038860
        /*10cc*/ 	.short	0x010a
        /*10ce*/ 	.byte	0x3f
	.zero		1


	//   ....[76]....
        /*10d0*/ 	.word	0x00036e60
        /*10d4*/ 	.word	0x00000003
        /*10d8*/ 	.word	0x00038840
        /*10dc*/ 	.short	0x010a
        /*10de*/ 	.byte	0x3f
	.zero		1


	//   ....[77]....
        /*10e0*/ 	.word	0x00036eb0
        /*10e4*/ 	.word	0x00000003
        /*10e8*/ 	.word	0x00038860
        /*10ec*/ 	.short	0x010a
        /*10ee*/ 	.byte	0x3f
	.zero		1


	//   ....[78]....
        /*10f0*/ 	.word	0x00036f00
        /*10f4*/ 	.word	0x00000004
        /*10f8*/ 	.word	0x00038840
        /*10fc*/ 	.short	0x010a
        /*10fe*/ 	.byte	0x3f
	.zero		1


	//   ....[79]....
        /*1100*/ 	.word	0x00036f50
        /*1104*/ 	.word	0x00000004
        /*1108*/ 	.word	0x00038860
        /*110c*/ 	.short	0x010a
        /*110e*/ 	.byte	0x3f
	.zero		1


	//   ....[80]....
        /*1110*/ 	.word	0x00036fa0
        /*1114*/ 	.word	0x00000004
        /*1118*/ 	.word	0x00038840
        /*111c*/ 	.short	0x010a
        /*111e*/ 	.byte	0x3f
	.zero		1


	//   ....[81]....
        /*1120*/ 	.word	0x00036ff0
        /*1124*/ 	.word	0x00000004
        /*1128*/ 	.word	0x00038860
        /*112c*/ 	.short	0x010a
        /*112e*/ 	.byte	0x3f
	.zero		1


	//   ....[82]....
        /*1130*/ 	.word	0x00037b60
        /*1134*/ 	.word	0x00000009
        /*1138*/ 	.word	0x00038820
        /*113c*/ 	.short	0x010a
        /*113e*/ 	.byte	0x3f
	.zero		1


	//   ....[83]....
        /*1140*/ 	.word	0x00037d00
        /*1144*/ 	.word	0x00000005
        /*1148*/ 	.word	0x00000000
        /*114c*/ 	.short	0x010a
        /*114e*/ 	.byte	0x3f
	.zero		1


	//   ....[84]....
        /*1150*/ 	.word	0x00037d50
        /*1154*/ 	.word	0x00000007
        /*1158*/ 	.word	0x00000000
        /*115c*/ 	.short	0x010a
        /*115e*/ 	.byte	0x3f
	.zero		1


	//   ....[85]....
        /*1160*/ 	.word	0x00037da0
        /*1164*/ 	.word	0x00000005
        /*1168*/ 	.word	0x00000000
        /*116c*/ 	.short	0x010a
        /*116e*/ 	.byte	0x3f
	.zero		1


	//   ....[86]....
        /*1170*/ 	.word	0x00038160
        /*1174*/ 	.word	0x0000001a
        /*1178*/ 	.word	0x00000000
        /*117c*/ 	.short	0x010a
        /*117e*/ 	.byte	0x3f
	.zero		1


	//   ....[87]....
        /*1180*/ 	.word	0x000382a0
        /*1184*/ 	.word	0x00000009
        /*1188*/ 	.word	0x00000000
        /*118c*/ 	.short	0x010a
        /*118e*/ 	.byte	0x3f
	.zero		1


	//   ....[88]....
        /*1190*/ 	.word	0x00038900
        /*1194*/ 	.word	0x0000003a
        /*1198*/ 	.word	0x00000000
        /*119c*/ 	.short	0x010a
        /*119e*/ 	.byte	0x3f
	.zero		1


	//   ....[89]....
        /*11a0*/ 	.word	0x00038a40
        /*11a4*/ 	.word	0x00000038
        /*11a8*/ 	.word	0x00000000
        /*11ac*/ 	.short	0x010a
        /*11ae*/ 	.byte	0x3f
	.zero		1


	//   ....[90]....
        /*11b0*/ 	.word	0x0003ae60
        /*11b4*/ 	.word	0x00000038
        /*11b8*/ 	.word	0x00000000
        /*11bc*/ 	.short	0x0101
        /*11be*/ 	.byte	0x3f
	.zero		1


	//   ....[91]....
        /*11c0*/ 	.word	0x00049a20
        /*11c4*/ 	.word	0x00000004
        /*11c8*/ 	.word	0x00000000
        /*11cc*/ 	.short	0x0101
        /*11ce*/ 	.byte	0x3f
	.zero		1


	//   ....[92]....
        /*11d0*/ 	.word	0x00049a60
        /*11d4*/ 	.word	0x00000009
        /*11d8*/ 	.word	0x00000000
        /*11dc*/ 	.short	0x010a
        /*11de*/ 	.byte	0x3f
	.zero		1


	//   ....[93]....
        /*11e0*/ 	.word	0x00049ab0
        /*11e4*/ 	.word	0x00000038
        /*11e8*/ 	.word	0x00000000
        /*11ec*/ 	.short	0x010a
        /*11ee*/ 	.byte	0x3f
	.zero		1


	//----- nvinfo : EIATTR_NUM_MBARRIERS
	.align		4
.L_444:
        /*11f0*/ 	.byte	0x03, 0x38
        /*11f2*/ 	.short	0x0017


	//----- nvinfo : EIATTR_EXIT_INSTR_OFFSETS
	.align		4
        /*11f4*/ 	.byte	0x04, 0x1c
        /*11f6*/ 	.short	(.L_446 - .L_445)


	//   ....[0]....
.L_445:
        /*11f8*/ 	.word	0x00000b60


	//   ....[1]....
        /*11fc*/ 	.word	0x0002c9e0


	//   ....[2]....
        /*1200*/ 	.word	0x000358e0


	//----- nvinfo : EIATTR_MAX_THREADS
	.align		4
.L_446:
        /*1204*/ 	.byte	0x04, 0x05
        /*1206*/ 	.short	(.L_448 - .L_447)
.L_447:
        /*1208*/ 	.word	0x00000180
        /*120c*/ 	.word	0x00000001
        /*1210*/ 	.word	0x00000001


	//----- nvinfo : EIATTR_CRS_STACK_SIZE
	.align		4
.L_448:
        /*1214*/ 	.byte	0x04, 0x1e
        /*1216*/ 	.short	(.L_450 - .L_449)
.L_449:
        /*1218*/ 	.word	0x00000000


	//----- nvinfo : EIATTR_CBANK_PARAM_SIZE
	.align		4
.L_450:
        /*121c*/ 	.byte	0x03, 0x19
        /*121e*/ 	.short	0x0bf0


	//----- nvinfo : EIATTR_PARAM_CBANK
	.align		4
        /*1220*/ 	.byte	0x04, 0x0a
        /*1222*/ 	.short	(.L_452 - .L_451)
	.align		4
.L_451:
        /*1224*/ 	.word	index@(.nv.constant0._ZN7cutlass13device_kernelIN5flash11enable_sm90INS1_16FlashAttnFwdSm90INS1_25CollectiveMainloopFwdSm90ILi2EN4cute5tupleIJNS5_1CILi1EEES8_S8_EEENS6_IJNS7_ILi64EEESA_SA_EEELi512ENS_10bfloat16_tEfNS_4arch4Sm90ELb0ELb1ELb1ELb1ELb0ELb0ELb1ELb0ELb0ELb1ELb1ELb0EEENS1_21CollectiveEpilogueFwdINS6_IJSA_NS7_ILi512EEESA_EEES9_SC_SE_Li256ELb1ELb1ELb1ELb0EEENS1_36VarlenDynamicPersistentTileSchedulerILi64ELi64ELi256ELi128ELb1ELb1ELb1ELb1ELb0ELb1EEEEEEEEEvNT_6ParamsE)
        /*1228*/ 	.short	0x0210
        /*122a*/ 	.short	0x0bf0


	//----- nvinfo : EIATTR_SW_WAR
	.align		4
.L_452:
        /*122c*/ 	.byte	0x04, 0x36
        /*122e*/ 	.short	(.L_454 - .L_453)
.L_453:
        /*1230*/ 	.word	0x00000008
.L_454:


//--------------------- .nv.info._ZN7cutlass13device_kernelIN5flash11enable_sm90INS1_16FlashAttnFwdSm90INS1_25CollectiveMainloopFwdSm90ILi2EN4cute5tupleIJNS5_1CILi1EEES8_S8_EEENS6_IJNS7_ILi64EEESA_SA_EEELi512ENS_10bfloat16_tEfNS_4arch4Sm90ELb0ELb1ELb1ELb1ELb0ELb1ELb1ELb0ELb0ELb1ELb1ELb0EEENS1_21CollectiveEpilogueFwdINS6_IJSA_NS7_ILi512EEESA_EEES9_SC_SE_Li256ELb1ELb1ELb1ELb0EEENS1_36VarlenDynamicPersistentTileSchedulerILi64ELi64ELi256ELi128ELb1ELb1ELb1ELb1ELb0ELb1EEEEEEEEEvNT_6ParamsE --------------------------
	.section	.nv.info._ZN7cutlass13device_kernelIN5flash11enable_sm90INS1_16FlashAttnFwdSm90INS1_25CollectiveMainloopFwdSm90ILi2EN4cute5tupleIJNS5_1CILi1EEES8_S8_EEENS6_IJNS7_ILi64EEESA_SA_EEELi512ENS_10bfloat16_tEfNS_4arch4Sm90ELb0ELb1ELb1ELb1ELb0ELb1ELb1ELb0ELb0ELb1ELb1ELb0EEENS1_21CollectiveEpilogueFwdINS6_IJSA_NS7_ILi512EEESA_EEES9_SC_SE_Li256ELb1ELb1ELb1ELb0EEENS1_36VarlenDynamicPersistentTileSchedulerILi64ELi64ELi256ELi128ELb1ELb1ELb1ELb1ELb0ELb1EEEEEEEEEvNT_6ParamsE,"",@"SHT_CUDA_INFO"
	.sectionflags	@""
	.align	4


	//----- nvinfo : EIATTR_CUDA_API_VERSION
	.align		4
        /*0000*/ 	.byte	0x04, 0x37
        /*0002*/ 	.short	(.L_456 - .L_455)
.L_455:
        /*0004*/ 	.word	0x00000082


	//----- nvinfo : EIATTR_KPARAM_INFO
	.align		4
.L_456:
        /*0008*/ 	.byte	0x04, 0x17
        /*000a*/ 	.short	(.L_458 - .L_457)
.L_457:
        /*000c*/ 	.word	0x00000000
        /*0010*/ 	.short	0x0000
        /*0012*/ 	.short	0x0070
        /*0014*/ 	.byte	0x00, 0xf0, 0x01, 0x2e


	//----- nvinfo : EIATTR_SPARSE_MMA_MASK
	.align		4
.L_458:
        /*0018*/ 	.byte	0x03, 0x50
        /*001a*/ 	.short	0x0000


	//----- nvinfo : EIATTR_MAXREG_COUNT
	.align		4
        /*001c*/ 	.byte	0x03, 0x1b
        /*001e*/ 	.short	0x00a8


	//----- nvinfo : EIATTR_NUM_BARRIERS
	.align		4
        /*0020*/ 	.byte	0x02, 0x4c
        /*0022*/ 	.byte	0x10
	.zero		1


	//----- nvinfo : EIATTR_EXTERNS
	.align		4
        /*0024*/ 	.byte	0x04, 0x0f
        /*0026*/ 	.short	(.L_460 - .L_459)


	//   ....[0]....
	.align		4
.L_459:
        /*0028*/ 	.word	index@(__assertfail)


	//----- nvinfo : EIATTR_ANNOTATIONS
	.align		4
.L_460:
        /*002c*/ 	.byte	0x04, 0x55
        /*002e*/ 	.short	(.L_462 - .L_461)


	//   ....[0]....
.L_461:
        /* <DEDUP_REMOVED lines=145> */


	//----- nvinfo : EIATTR_MERCURY_ISA_VERSION
	.align		4
.L_462:
        /*0928*/ 	.byte	0x03, 0x5f
        /*092a*/ 	.short	0x0101


	//----- nvinfo : EIATTR_UNUSED_LOAD_BYTE_OFFSET
	.align		4
        /*092c*/ 	.byte	0x04, 0x44
        /*092e*/ 	.short	(.L_464 - .L_463)


	//   ....[0]....
.L_463:
        /*0930*/ 	.word	0x00000b60
        /*0934*/ 	.word	0x0000fff0


	//   ....[1]....
        /*0938*/ 	.word	0x000321e0
        /*093c*/ 	.word	0x0000fff0


	//----- nvinfo : EIATTR_INT_WARP_WIDE_INSTR_OFFSETS
	.align		4
.L_464:
        /*0940*/ 	.byte	0x04, 0x31
        /*0942*/ 	.short	(.L_466 - .L_465)


	//   ....[0]....
.L_465:
        /*0944*/ 	.word	0x000001d0


	//   ....[1]....
        /*0948*/ 	.word	0x00000270


	//   ....[2]....
        /*094c*/ 	.word	0x00000280


	//   ....[3]....
        /*0950*/ 	.word	0x000002f0


	//   ....[4]....
        /*0954*/ 	.word	0x0003af80


	//   ....[5]....
        /*0958*/ 	.word	0x0003afe0


	//   ....[6]....
        /*095c*/ 	.word	0x000409a0


	//   ....[7]....
        /*0960*/ 	.word	0x00040a00


	//----- nvinfo : EIATTR_COOP_GROUP_MASK_REGIDS
	.align		4
.L_466:
        /*0964*/ 	.byte	0x04, 0x29
        /*0966*/ 	.short	(.L_468 - .L_467)


	//   ....[0]....
.L_467:
        /*0968*/ 	.word	0xffffffff


	//   ....[1]....
        /*096c*/ 	.word	0xffffffff


	//   ....[2]....
        /*0970*/ 	.word	0xffffffff


	//   ....[3]....
        /*0974*/ 	.word	0xffffffff


	//   ....[4]....
        /*0978*/ 	.word	0xffffffff


	//   ....[5]....
        /*097c*/ 	.word	0xffffffff


	//   ....[6]....
        /*0980*/ 	.word	0xffffffff


	//   ....[7]....
        /*0984*/ 	.word	0xffffffff


	//   ....[8]....
        /*0988*/ 	.word	0xffffffff


	//   ....[9]....
        /*098c*/ 	.word	0xffffffff


	//   ....[10]....
        /*0990*/ 	.word	0xffffffff


	//   ....[11]....
        /*0994*/ 	.word	0xffffffff


	//   ....[12]....
        /*0998*/ 	.word	0xffffffff


	//   ....[13]....
        /*099c*/ 	.word	0xffffffff


	//   ....[14]....
        /*09a0*/ 	.word	0xffffffff


	//   ....[15]....
        /*09a4*/ 	.word	0xffffffff


	//   ....[16]....
        /*09a8*/ 	.word	0xffffffff


	//   ....[17]....
        /*09ac*/ 	.word	0xffffffff


	//   ....[18]....
        /*09b0*/ 	.word	0xffffffff


	//   ....[19]....
        /*09b4*/ 	.word	0xffffffff


	//   ....[20]....
        /*09b8*/ 	.word	0xffffffff


	//   ....[21]....
        /*09bc*/ 	.word	0xffffffff


	//   ....[22]....
        /*09c0*/ 	.word	0xffffffff


	//   ....[23]....
        /*09c4*/ 	.word	0xffffffff


	//   ....[24]....
        /*09c8*/ 	.word	0xffffffff


	//   ....[25]....
        /*09cc*/ 	.word	0xffffffff


	//   ....[26]....
        /*09d0*/ 	.word	0xffffffff


	//   ....[27]....
        /*09d4*/ 	.word	0xffffffff


	//   ....[28]....
        /*09d8*/ 	.word	0xffffffff


	//   ....[29]....
        /*09dc*/ 	.word	0xffffffff


	//   ....[30]....
        /*09e0*/ 	.word	0xffffffff


	//   ....[31]....
        /*09e4*/ 	.word	0xffffffff


	//   ....[32]....
        /*09e8*/ 	.word	0xffffffff


	//   ....[33]....
        /*09ec*/ 	.word	0xffffffff


	//   ....[34]....
        /*09f0*/ 	.word	0xffffffff


	//   ....[35]....
        /*09f4*/ 	.word	0xffffffff


	//   ....[36]....
        /*09f8*/ 	.word	0xffffffff


	//   ....[37]....
        /*09fc*/ 	.word	0xffffffff


	//   ....[38]....
        /*0a00*/ 	.word	0xffffffff


	//   ....[39]....
        /*0a04*/ 	.word	0xffffffff


	//   ....[40]....
        /*0a08*/ 	.word	0xffffffff


	//   ....[41]....
        /*0a0c*/ 	.word	0xffffffff


	//   ....[42]....
        /*0a10*/ 	.word	0xffffffff


	//   ....[43]....
        /*0a14*/ 	.word	0xffffffff


	//   ....[44]....
        /*0a18*/ 	.word	0xffffffff


	//   ....[45]....
        /*0a1c*/ 	.word	0xffffffff


	//   ....[46]....
        /*0a20*/ 	.word	0xffffffff


	//   ....[47]....
        /*0a24*/ 	.word	0xffffffff


	//   ....[48]....
        /*0a28*/ 	.word	0xffffffff


	//   ....[49]....
        /*0a2c*/ 	.word	0xffffffff


	//   ....[50]....
        /*0a30*/ 	.word	0xffffffff


	//   ....[51]....
        /*0a34*/ 	.word	0xffffffff


	//   ....[52]....
        /*0a38*/ 	.word	0xffffffff


	//   ....[53]....
        /*0a3c*/ 	.word	0xffffffff


	//   ....[54]....
        /*0a40*/ 	.word	0xffffffff


	//   ....[55]....
        /*0a44*/ 	.word	0xffffffff


	//   ....[56]....
        /*0a48*/ 	.word	0xffffffff


	//   ....[57]....
        /*0a4c*/ 	.word	0xffffffff


	//   ....[58]....
        /*0a50*/ 	.word	0xffffffff


	//   ....[59]....
        /*0a54*/ 	.word	0xffffffff


	//   ....[60]....
        /*0a58*/ 	.word	0xffffffff


	//   ....[61]....
        /*0a5c*/ 	.word	0xffffffff


	//   ....[62]....
        /*0a60*/ 	.word	0xffffffff


	//   ....[63]....
        /*0a64*/ 	.word	0xffffffff


	//   ....[64]....
        /*0a68*/ 	.word	0xffffffff


	//   ....[65]....
        /*0a6c*/ 	.word	0xffffffff


	//   ....[66]....
        /*0a70*/ 	.word	0xffffffff


	//   ....[67]....
        /*0a74*/ 	.word	0xffffffff


	//   ....[68]....
        /*0a78*/ 	.word	0xffffffff


	//   ....[69]....
        /*0a7c*/ 	.word	0xffffffff


	//   ....[70]....
        /*0a80*/ 	.word	0xffffffff


	//   ....[71]....
        /*0a84*/ 	.word	0xffffffff


	//   ....[72]....
        /*0a88*/ 	.word	0xffffffff


	//   ....[73]....
        /*0a8c*/ 	.word	0xffffffff


	//   ....[74]....
        /*0a90*/ 	.word	0xffffffff


	//   ....[75]....
        /*0a94*/ 	.word	0xffffffff


	//   ....[76]....
        /*0a98*/ 	.word	0xffffffff


	//   ....[77]....
        /*0a9c*/ 	.word	0xffffffff


	//   ....[78]....
        /*0aa0*/ 	.word	0xffffffff


	//   ....[79]....
        /*0aa4*/ 	.word	0xffffffff


	//   ....[80]....
        /*0aa8*/ 	.word	0xffffffff


	//   ....[81]....
        /*0aac*/ 	.word	0xffffffff


	//   ....[82]....
        /*0ab0*/ 	.word	0xffffffff


	//   ....[83]....
        /*0ab4*/ 	.word	0xffffffff


	//   ....[84]....
        /*0ab8*/ 	.word	0xffffffff


	//   ....[85]....
        /*0abc*/ 	.word	0xffffffff


	//   ....[86]....
        /*0ac0*/ 	.word	0xffffffff


	//   ....[87]....
        /*0ac4*/ 	.word	0xffffffff


	//   ....[88]....
        /*0ac8*/ 	.word	0xffffffff


	//   ....[89]....
        /*0acc*/ 	.word	0xffffffff


	//   ....[90]....
        /*0ad0*/ 	.word	0xffffffff


	//   ....[91]....
        /*0ad4*/ 	.word	0xffffffff


	//   ....[92]....
        /*0ad8*/ 	.word	0xffffffff


	//   ....[93]....
        /*0adc*/ 	.word	0xffffffff


	//   ....[94]....
        /*0ae0*/ 	.word	0xffffffff


	//   ....[95]....
        /*0ae4*/ 	.word	0xffffffff


	//   ....[96]....
        /*0ae8*/ 	.word	0xffffffff


	//   ....[97]....
        /*0aec*/ 	.word	0xffffffff


	//   ....[98]....
        /*0af0*/ 	.word	0xffffffff


	//   ....[99]....
        /*0af4*/ 	.word	0xffffffff


	//   ....[100]....
        /*0af8*/ 	.word	0xffffffff


	//   ....[101]....
        /*0afc*/ 	.word	0xffffffff


	//   ....[102]....
        /*0b00*/ 	.word	0xffffffff


	//   ....[103]....
        /*0b04*/ 	.word	0xffffffff


	//   ....[104]....
        /*0b08*/ 	.word	0xffffffff


	//   ....[105]....
        /*0b0c*/ 	.word	0xffffffff


	//   ....[106]....
        /*0b10*/ 	.word	0xffffffff


	//   ....[107]....
        /*0b14*/ 	.word	0xffffffff


	//   ....[108]....
        /*0b18*/ 	.word	0xffffffff


	//   ....[109]....
        /*0b1c*/ 	.word	0xffffffff


	//   ....[110]....
        /*0b20*/ 	.word	0xffffffff


	//   ....[111]....
        /*0b24*/ 	.word	0xffffffff


	//   ....[112]....
        /*0b28*/ 	.word	0xffffffff


	//   ....[113]....
        /*0b2c*/ 	.word	0xffffffff


	//   ....[114]....
        /*0b30*/ 	.word	0xffffffff


	//   ....[115]....
        /*0b34*/ 	.word	0xffffffff


	//   ....[116]....
        /*0b38*/ 	.word	0xffffffff


	//   ....[117]....
        /*0b3c*/ 	.word	0xffffffff


	//   ....[118]....
        /*0b40*/ 	.word	0xffffffff


	//   ....[119]....
        /*0b44*/ 	.word	0xffffffff


	//   ....[120]....
        /*0b48*/ 	.word	0xffffffff


	//   ....[121]....
        /*0b4c*/ 	.word	0xffffffff


	//   ....[122]....
        /*0b50*/ 	.word	0x0500000f


	//   ....[123]....
        /*0b54*/ 	.word	0x0500000f


	//   ....[124]....
        /*0b58*/ 	.word	0x0500000f


	//   ....[125]....
        /*0b5c*/ 	.word	0x0500000f


	//   ....[126]....
        /*0b60*/ 	.word	0x0500000f


	//   ....[127]....
        /*0b64*/ 	.word	0x0500000f


	//   ....[128]....
        /*0b68*/ 	.word	0x0500000f


	//   ....[129]....
        /*0b6c*/ 	.word	0x0500000f


	//   ....[130]....
        /*0b70*/ 	.word	0x0500000f


	//   ....[131]....
        /*0b74*/ 	.word	0x0500000f


	//   ....[132]....
        /*0b78*/ 	.word	0x0500000f


	//   ....[133]....
        /*0b7c*/ 	.word	0x0500000f


	//   ....[134]....
        /*0b80*/ 	.word	0x0500000f


	//   ....[135]....
        /*0b84*/ 	.word	0x0500000f


	//   ....[136]....
        /*0b88*/ 	.word	0x0500000f


	//   ....[137]....
        /*0b8c*/ 	.word	0x0500000f


	//   ....[138]....
        /*0b90*/ 	.word	0x0500000f


	//   ....[139]....
        /*0b94*/ 	.word	0x0500000f


	//   ....[140]....
        /*0b98*/ 	.word	0x0500000f


	//   ....[141]....
        /*0b9c*/ 	.word	0x0500000f


	//   ....[142]....
        /*0ba0*/ 	.word	0x0500000f


	//   ....[143]....
        /*0ba4*/ 	.word	0x0500000f


	//   ....[144]....
        /*0ba8*/ 	.word	0x0500000f


	//   ....[145]....
        /*0bac*/ 	.word	0x0500000f


	//   ....[146]....
        /*0bb0*/ 	.word	0x0500000f


	//   ....[147]....
        /*0bb4*/ 	.word	0x0500000f


	//   ....[148]....
        /*0bb8*/ 	.word	0x0500000f


	//   ....[149]....
        /*0bbc*/ 	.word	0x0500000f


	//   ....[150]....
        /*0bc0*/ 	.word	0x0500000f


	//   ....[151]....
        /*0bc4*/ 	.word	0x0500000f


	//   ....[152]....
        /*0bc8*/ 	.word	0x0500000f


	//   ....[153]....
        /*0bcc*/ 	.word	0x0500000f


	//   ....[154]....
        /*0bd0*/ 	.word	0x0500000f


	//   ....[155]....
        /*0bd4*/ 	.word	0x0500000f


	//   ....[156]....
        /*0bd8*/ 	.word	0x0500000f


	//   ....[157]....
        /*0bdc*/ 	.word	0x0500000f


	//   ....[158]....
        /*0be0*/ 	.word	0x0500000f


	//   ....[159]....
        /*0be4*/ 	.word	0x0500000f


	//   ....[160]....
        /*0be8*/ 	.word	0x0500000f


	//   ....[161]....
        /*0bec*/ 	.word	0x0500000f


	//   ....[162]....
        /*0bf0*/ 	.word	0x0500000f


	//   ....[163]....
        /*0bf4*/ 	.word	0x0500000f


	//   ....[164]....
        /*0bf8*/ 	.word	0x0500000f


	//   ....[165]....
        /*0bfc*/ 	.word	0x0500000f


	//   ....[166]....
        /*0c00*/ 	.word	0x0500000f


	//   ....[167]....
        /*0c04*/ 	.word	0x0500000f


	//   ....[168]....
        /*0c08*/ 	.word	0x0500000f


	//   ....[169]....
        /*0c0c*/ 	.word	0x0500000f


	//   ....[170]....
        /*0c10*/ 	.word	0x0500000f


	//   ....[171]....
        /*0c14*/ 	.word	0x0500000f


	//   ....[172]....
        /*0c18*/ 	.word	0x0500000f


	//   ....[173]....
        /*0c1c*/ 	.word	0x0500000f


	//   ....[174]....
        /*0c20*/ 	.word	0x0500000f


	//   ....[175]....
        /*0c24*/ 	.word	0xffffffff


	//   ....[176]....
        /*0c28*/ 	.word	0xffffffff


	//   ....[177]....
        /*0c2c*/ 	.word	0xffffffff


	//   ....[178]....
        /*0c30*/ 	.word	0xffffffff


	//   ....[179]....
        /*0c34*/ 	.word	0xffffffff


	//   ....[180]....
        /*0c38*/ 	.word	0xffffffff


	//   ....[181]....
        /*0c3c*/ 	.word	0xffffffff


	//   ....[182]....
        /*0c40*/ 	.word	0xffffffff


	//----- nvinfo : EIATTR_COOP_GROUP_INSTR_OFFSETS
	.align		4
.L_468:
        /*0c44*/ 	.byte	0x04, 0x28
        /*0c46*/ 	.short	(.L_470 - .L_469)


	//   ....[0]....
.L_469:
        /*0c48*/ 	.word	0x000000b0


	//   ....[1]....
        /*0c4c*/ 	.word	0x000001e0


	//   ....[2]....
        /*0c50*/ 	.word	0x00000290


	//   ....[3]....
        /*0c54*/ 	.word	0x00000430


	//   ....[4]....
        /*0c58*/ 	.word	0x00000590


	//   ....[5]....
        /*0c5c*/ 	.word	0x000006b0


	//   ....[6]....
        /*0c60*/ 	.word	0x00000810


	//   ....[7]....
        /*0c64*/ 	.word	0x000061b0


	//   ....[8]....
        /*0c68*/ 	.word	0x0000e090


	//   ....[9]....
        /*0c6c*/ 	.word	0x0000f1d0


	//   ....[10]....
        /*0c70*/ 	.word	0x0000f1e0


	//   ....[11]....
        /*0c74*/ 	.word	0x0000f1f0


	//   ....[12]....
        /*0c78*/ 	.word	0x0000f200


	//   ....[13]....
        /*0c7c*/ 	.word	0x0000f530


	//   ....[14]....
        /*0c80*/ 	.word	0x0000f540


	//   ....[15]....
        /*0c84*/ 	.word	0x0000f550


	//   ....[16]....
        /*0c88*/ 	.word	0x0000f560


	//   ....[17]....
        /*0c8c*/ 	.word	0x00010880


	//   ....[18]....
        /*0c90*/ 	.word	0x00010890


	//   ....[19]....
        /*0c94*/ 	.word	0x000108a0


	//   ....[20]....
        /*0c98*/ 	.word	0x000108b0


	//   ....[21]....
        /*0c9c*/ 	.word	0x00010af0


	//   ....[22]....
        /*0ca0*/ 	.word	0x00010b00


	//   ....[23]....
        /*0ca4*/ 	.word	0x00010b10


	//   ....[24]....
        /*0ca8*/ 	.word	0x00010b20


	//   ....[25]....
        /*0cac*/ 	.word	0x000136a0


	//   ....[26]....
        /*0cb0*/ 	.word	0x00014910


	//   ....[27]....
        /*0cb4*/ 	.word	0x00015180


	//   ....[28]....
        /*0cb8*/ 	.word	0x000158e0


	//   ....[29]....
        /*0cbc*/ 	.word	0x00015970


	//   ....[30]....
        /*0cc0*/ 	.word	0x00015a50


	//   ....[31]....
        /*0cc4*/ 	.word	0x00015a70


	//   ....[32]....
        /*0cc8*/ 	.word	0x0001c890


	//   ....[33]....
        /*0ccc*/ 	.word	0x0001e090


	//   ....[34]....
        /*0cd0*/ 	.word	0x0001f3a0


	//   ....[35]....
        /*0cd4*/ 	.word	0x0001f450


	//   ....[36]....
        /*0cd8*/ 	.word	0x0001f600


	//   ....[37]....
        /*0cdc*/ 	.word	0x0001f620


	//   ....[38]....
        /*0ce0*/ 	.word	0x000263c0


	//   ....[39]....
        /*0ce4*/ 	.word	0x000278f0


	//   ....[40]....
        /*0ce8*/ 	.word	0x00028b80


	//   ....[41]....
        /*0cec*/ 	.word	0x00029470


	//   ....[42]....
        /*0cf0*/ 	.word	0x00029b30


	//   ....[43]....
        /*0cf4*/ 	.word	0x00029bc0


	//   ....[44]....
        /*0cf8*/ 	.word	0x00029ca0


	//   ....[45]....
        /*0cfc*/ 	.word	0x00029cc0


	//   ....[46]....
        /*0d00*/ 	.word	0x00030be0


	//   ....[47]....
        /*0d04*/ 	.word	0x00030d20


	//   ....[48]....
        /*0d08*/ 	.word	0x00030d40


	//   ....[49]....
        /*0d0c*/ 	.word	0x00030d80


	//   ....[50]....
        /*0d10*/ 	.word	0x00030da0


	//   ....[51]....
        /*0d14*/ 	.word	0x00033090


	//   ....[52]....
        /*0d18*/ 	.word	0x000334b0


	//   ....[53]....
        /*0d1c*/ 	.word	0x000334c0


	//   ....[54]....
        /*0d20*/ 	.word	0x000334e0


	//   ....[55]....
        /*0d24*/ 	.word	0x000334f0


	//   ....[56]....
        /*0d28*/ 	.word	0x000340a0


	//   ....[57]....
        /*0d2c*/ 	.word	0x000340c0


	//   ....[58]....
        /*0d30*/ 	.word	0x000342f0


	//   ....[59]....
        /*0d34*/ 	.word	0x00034310


	//   ....[60]....
        /*0d38*/ 	.word	0x00034a40


	//   ....[61]....
        /*0d3c*/ 	.word	0x00034a60


	//   ....[62]....
        /*0d40*/ 	.word	0x000354c0


	//   ....[63]....
        /*0d44*/ 	.word	0x000354e0


	//   ....[64]....
        /*0d48*/ 	.word	0x00036910


	//   ....[65]....
        /*0d4c*/ 	.word	0x00036920


	//   ....[66]....
        /*0d50*/ 	.word	0x00036b50


	//   ....[67]....
        /*0d54*/ 	.word	0x00036b70


	//   ....[68]....
        /*0d58*/ 	.word	0x00036e20


	//   ....[69]....
        /*0d5c*/ 	.word	0x00037030


	//   ....[70]....
        /*0d60*/ 	.word	0x00037060


	//   ....[71]....
        /*0d64*/ 	.word	0x00037090


	//   ....[72]....
        /*0d68*/ 	.word	0x000370c0


	//   ....[73]....
        /*0d6c*/ 	.word	0x000370f0


	//   ....[74]....
        /*0d70*/ 	.word	0x00037120


	//   ....[75]....
        /*0d74*/ 	.word	0x000372c0


	//   ....[76]....
        /*0d78*/ 	.word	0x000372f0


	//   ....[77]....
        /*0d7c*/ 	.word	0x00037320


	//   ....[78]....
        /*0d80*/ 	.word	0x00037350


	//   ....[79]....
        /*0d84*/ 	.word	0x00037380


	//   ....[80]....
        /*0d88*/ 	.word	0x000373b0


	//   ....[81]....
        /*0d8c*/ 	.word	0x00037450


	//   ....[82]....
        /*0d90*/ 	.word	0x00037480


	//   ....[83]....
        /*0d94*/ 	.word	0x00037490


	//   ....[84]....
        /*0d98*/ 	.word	0x000374c0


	//   ....[85]....
        /*0d9c*/ 	.word	0x00038dd0


	//   ....[86]....
        /*0da0*/ 	.word	0x0003b550


	//   ....[87]....
        /*0da4*/ 	.word	0x0003c000


	//   ....[88]....
        /*0da8*/ 	.word	0x0003c010


	//   ....[89]....
        /*0dac*/ 	.word	0x0003c040


	//   ....[90]....
        /*0db0*/ 	.word	0x0003c120


	//   ....[91]....
        /*0db4*/ 	.word	0x0003c150


	//   ....[92]....
        /*0db8*/ 	.word	0x0003c1b0


	//   ....[93]....
        /*0dbc*/ 	.word	0x0003c1c0


	//   ....[94]....
        /*0dc0*/ 	.word	0x0003c230


	//   ....[95]....
        /*0dc4*/ 	.word	0x0003cb70


	//   ....[96]....
        /*0dc8*/ 	.word	0x0003cb80


	//   ....[97]....
        /*0dcc*/ 	.word	0x0003cc40


	//   ....[98]....
        /*0dd0*/ 	.word	0x0003cc80


	//   ....[99]....
        /*0dd4*/ 	.word	0x0003cf20


	//   ....[100]....
        /*0dd8*/ 	.word	0x0003cf30


	//   ....[101]....
        /*0ddc*/ 	.word	0x0003d090


	//   ....[102]....
        /*0de0*/ 	.word	0x0003d0a0


	//   ....[103]....
        /*0de4*/ 	.word	0x00040cd0


	//   ....[104]....
        /*0de8*/ 	.word	0x00040ce0


	//   ....[105]....
        /*0dec*/ 	.word	0x00040d20


	//   ....[106]....
        /*0df0*/ 	.word	0x00040d60


	//   ....[107]....
        /*0df4*/ 	.word	0x00040d90


	//   ....[108]....
        /*0df8*/ 	.word	0x00040dc0


	//   ....[109]....
        /*0dfc*/ 	.word	0x00040df0


	//   ....[110]....
        /*0e00*/ 	.word	0x00040e20


	//   ....[111]....
        /*0e04*/ 	.word	0x00040ff0


	//   ....[112]....
        /*0e08*/ 	.word	0x00041020


	//   ....[113]....
        /*0e0c*/ 	.word	0x00041050


	//   ....[114]....
        /*0e10*/ 	.word	0x00041080


	//   ....[115]....
        /*0e14*/ 	.word	0x000410b0


	//   ....[116]....
        /*0e18*/ 	.word	0x000410e0


	//   ....[117]....
        /*0e1c*/ 	.word	0x000411b0


	//   ....[118]....
        /*0e20*/ 	.word	0x000411d0


	//   ....[119]....
        /*0e24*/ 	.word	0x000411e0


	//   ....[120]....
        /*0e28*/ 	.word	0x00041260


	//   ....[121]....
        /*0e2c*/ 	.word	0x00041da0


	//   ....[122]....
        /*0e30*/ 	.word	0x00042170


	//   ....[123]....
        /*0e34*/ 	.word	0x00042200


	//   ....[124]....
        /*0e38*/ 	.word	0x00042250


	//   ....[125]....
        /*0e3c*/ 	.word	0x000422a0


	//   ....[126]....
        /*0e40*/ 	.word	0x00042340


	//   ....[127]....
        /*0e44*/ 	.word	0x000423d0


	//   ....[128]....
        /*0e48*/ 	.word	0x00042420


	//   ....[129]....
        /*0e4c*/ 	.word	0x00042470


	//   ....[130]....
        /*0e50*/ 	.word	0x00042550


	//   ....[131]....
        /*0e54*/ 	.word	0x000425e0


	//   ....[132]....
        /*0e58*/ 	.word	0x00042630


	//   ....[133]....
        /*0e5c*/ 	.word	0x00042680


	//   ....[134]....
        /*0e60*/ 	.word	0x00042720


	//   ....[135]....
        /*0e64*/ 	.word	0x000427b0


	//   ....[136]....
        /*0e68*/ 	.word	0x00042800


	//   ....[137]....
        /*0e6c*/ 	.word	0x00042850


	//   ....[138]....
        /*0e70*/ 	.word	0x00042b60


	//   ....[139]....
        /*0e74*/ 	.word	0x00042e40


	//   ....[140]....
        /*0e78*/ 	.word	0x00042fd0


	//   ....[141]....
        /*0e7c*/ 	.word	0x00043030


	//   ....[142]....
        /*0e80*/ 	.word	0x00043090


	//   ....[143]....
        /*0e84*/ 	.word	0x000430e0


	//   ....[144]....
        /*0e88*/ 	.word	0x00043240


	//   ....[145]....
        /*0e8c*/ 	.word	0x000432e0


	//   ....[146]....
        /*0e90*/ 	.word	0x00043390


	//   ....[147]....
        /*0e94*/ 	.word	0x00043470


	//   ....[148]....
        /*0e98*/ 	.word	0x00043630


	//   ....[149]....
        /*0e9c*/ 	.word	0x00043710


	//   ....[150]....
        /*0ea0*/ 	.word	0x00043990


	//   ....[151]....
        /*0ea4*/ 	.word	0x00043ab0


	//   ....[152]....
        /*0ea8*/ 	.word	0x00043c80


	//   ....[153]....
        /*0eac*/ 	.word	0x00043d40


	//   ....[154]....
        /*0eb0*/ 	.word	0x00043f50


	//   ....[155]....
        /*0eb4*/ 	.word	0x00043fa0


	//   ....[156]....
        /*0eb8*/ 	.word	0x000442d0


	//   ....[157]....
        /*0ebc*/ 	.word	0x00044370


	//   ....[158]....
        /*0ec0*/ 	.word	0x00044510


	//   ....[159]....
        /*0ec4*/ 	.word	0x00044590


	//   ....[160]....
        /*0ec8*/ 	.word	0x00044610


	//   ....[161]....
        /*0ecc*/ 	.word	0x00044690


	//   ....[162]....
        /*0ed0*/ 	.word	0x00044710


	//   ....[163]....
        /*0ed4*/ 	.word	0x000447a0


	//   ....[164]....
        /*0ed8*/ 	.word	0x00044840


	//   ....[165]....
        /*0edc*/ 	.word	0x000448f0


	//   ....[166]....
        /*0ee0*/ 	.word	0x00044970


	//   ....[167]....
        /*0ee4*/ 	.word	0x000449f0


	//   ....[168]....
        /*0ee8*/ 	.word	0x00044a70


	//   ....[169]....
        /*0eec*/ 	.word	0x00044b00


	//   ....[170]....
        /*0ef0*/ 	.word	0x00044b80


	//   ....[171]....
        /*0ef4*/ 	.word	0x00044c30


	//   ....[172]....
        /*0ef8*/ 	.word	0x00044c80


	//   ....[173]....
        /*0efc*/ 	.word	0x00044d40


	//   ....[174]....
        /*0f00*/ 	.word	0x00044e70


	//   ....[175]....
        /*0f04*/ 	.word	0x00046d90


	//   ....[176]....
        /*0f08*/ 	.word	0x000485a0


	//   ....[177]....
        /*0f0c*/ 	.word	0x00048fd0


	//   ....[178]....
        /*0f10*/ 	.word	0x00049860


	//   ....[179]....
        /*0f14*/ 	.word	0x000498b0


	//   ....[180]....
        /*0f18*/ 	.word	0x000498d0


	//   ....[181]....
        /*0f1c*/ 	.word	0x000498e0


	//   ....[182]....
        /*0f20*/ 	.word	0x00054530


	//----- nvinfo : EIATTR_REG_RECONFIG
	.align		4
.L_470:
        /*0f24*/ 	.byte	0x01, 0x54
	.zero		2


	//----- nvinfo : EIATTR_SYSCALL_OFFSETS
	.align		4
        /*0f28*/ 	.byte	0x04, 0x46
        /*0f2a*/ 	.short	(.L_472 - .L_471)


	//   ....[0]....
.L_471:
        /*0f2c*/ 	.word	0x00002680


	//   ....[1]....
        /*0f30*/ 	.word	0x000027d0


	//   ....[2]....
        /*0f34*/ 	.word	0x0000e630


	//   ....[3]....
        /*0f38*/ 	.word	0x0000ef80


	//   ....[4]....
        /*0f3c*/ 	.word	0x0003b180


	//   ....[5]....
        /*0f40*/ 	.word	0x0003b2d0


	//   ....[6]....
        /*0f44*/ 	.word	0x0003b3c0


	//   ....[7]....
        /*0f48*/ 	.word	0x0003bc00


	//   ....[8]....
        /*0f4c*/ 	.word	0x0003c540


	//----- nvinfo : EIATTR_MBARRIER_INSTR_OFFSETS
	.align		4
.L_472:
        /*0f50*/ 	.byte	0x04, 0x39
        /*0f52*/ 	.short	(.L_474 - .L_473)


	//   ....[0]....
.L_473:
        /*0f54*/ 	.word	0x00000310
        /*0f58*/ 	.word	0x000000ff
        /*0f5c*/ 	.word	0x00038800
        /*0f60*/ 	.short	0x0100
        /*0f62*/ 	.byte	0x08
	.zero		1


	//   ....[1]....
        /*0f64*/ 	.word	0x00000320
        /*0f68*/ 	.word	0x000000ff
        /*0f6c*/ 	.word	0x00038810
        /*0f70*/ 	.short	0x0100
        /*0f72*/ 	.byte	0x08
	.zero		1


	//   ....[2]....
        /*0f74*/ 	.word	0x00000330
        /*0f78*/ 	.word	0x000000ff
        /*0f7c*/ 	.word	0x00038820
        /*0f80*/ 	.short	0x0100
        /*0f82*/ 	.byte	0x08
	.zero		1


	//   ....[3]....
        /*0f84*/ 	.word	0x000003e0
        /*0f88*/ 	.word	0x000000ff
        /*0f8c*/ 	.word	0x00038830
        /*0f90*/ 	.short	0x0100
        /*0f92*/ 	.byte	0x06
	.zero		1


	//   ....[4]....
        /*0f94*/ 	.word	0x000003f0
        /*0f98*/ 	.word	0x000000ff
        /*0f9c*/ 	.word	0x00038840
        /*0fa0*/ 	.short	0x0100
        /*0fa2*/ 	.byte	0x06
	.zero		1


	//   ....[5]....
        /*0fa4*/ 	.word	0x00000400
        /*0fa8*/ 	.word	0x000000ff
        /*0fac*/ 	.word	0x00038838
        /*0fb0*/ 	.short	0x0100
        /*0fb2*/ 	.byte	0x06
	.zero		1


	//   ....[6]....
        /*0fb4*/ 	.word	0x00000410
        /*0fb8*/ 	.word	0x000000ff
        /*0fbc*/ 	.word	0x00038848
        /*0fc0*/ 	.short	0x0100
        /*0fc2*/ 	.byte	0x06
	.zero		1


	//   ....[7]....
        /*0fc4*/ 	.word	0x00000540
        /*0fc8*/ 	.word	0x000000ff
        /*0fcc*/ 	.word	0x00038850
        /*0fd0*/ 	.short	0x0100
        /*0fd2*/ 	.byte	0x08
	.zero		1


	//   ....[8]....
        /*0fd4*/ 	.word	0x00000550
        /*0fd8*/ 	.word	0x000000ff
        /*0fdc*/ 	.word	0x00038860
        /*0fe0*/ 	.short	0x0100
        /*0fe2*/ 	.byte	0x08
	.zero		1


	//   ....[9]....
        /*0fe4*/ 	.word	0x00000560
        /*0fe8*/ 	.word	0x000000ff
        /*0fec*/ 	.word	0x00038858
        /*0ff0*/ 	.short	0x0100
        /*0ff2*/ 	.byte	0x08
	.zero		1


	//   ....[10]....
        /*0ff4*/ 	.word	0x00000570
        /*0ff8*/ 	.word	0x000000ff
        /*0ffc*/ 	.word	0x00038868
        /*1000*/ 	.short	0x0100
        /*1002*/ 	.byte	0x08
	.zero		1


	//   ....[11]....
        /*1004*/ 	.word	0x00000660
        /*1008*/ 	.word	0x000000ff
        /*100c*/ 	.word	0x00038870
        /*1010*/ 	.short	0x0100
        /*1012*/ 	.byte	0x06
	.zero		1


	//   ....[12]....
        /*1014*/ 	.word	0x00000670
        /*1018*/ 	.word	0x000000ff
        /*101c*/ 	.word	0x00038880
        /*1020*/ 	.short	0x0100
        /*1022*/ 	.byte	0x06
	.zero		1


	//   ....[13]....
        /*1024*/ 	.word	0x00000680
        /*1028*/ 	.word	0x000000ff
        /*102c*/ 	.word	0x00038878
        /*1030*/ 	.short	0x0100
        /*1032*/ 	.byte	0x06
	.zero		1


	//   ....[14]....
        /*1034*/ 	.word	0x00000690
        /*1038*/ 	.word	0x000000ff
        /*103c*/ 	.word	0x00038888
        /*1040*/ 	.short	0x0100
        /*1042*/ 	.byte	0x06
	.zero		1


	//   ....[15]....
        /*1044*/ 	.word	0x000007c0
        /*1048*/ 	.word	0x000000ff
        /*104c*/ 	.word	0x00038890
        /*1050*/ 	.short	0x0100
        /*1052*/ 	.byte	0x08
	.zero		1


	//   ....[16]....
        /*1054*/ 	.word	0x000007d0
        /*1058*/ 	.word	0x000000ff
        /*105c*/ 	.word	0x000388a0
        /*1060*/ 	.short	0x0100
        /*1062*/ 	.byte	0x08
	.zero		1


	//   ....[17]....
        /*1064*/ 	.word	0x000007e0
        /*1068*/ 	.word	0x000000ff
        /*106c*/ 	.word	0x00038898
        /*1070*/ 	.short	0x0100
        /*1072*/ 	.byte	0x08
	.zero		1


	//   ....[18]....
        /*1074*/ 	.word	0x000007f0
        /*1078*/ 	.word	0x000000ff
        /*107c*/ 	.word	0x000388a8
        /*1080*/ 	.short	0x0100
        /*1082*/ 	.byte	0x08
	.zero		1


	//   ....[19]....
        /*1084*/ 	.word	0x00000930
        /*1088*/ 	.word	0x000000ff
        /*108c*/ 	.word	0x000388b0
        /*1090*/ 	.short	0x0100
        /*1092*/ 	.byte	0x08
	.zero		1


	//   ....[20]....
        /*1094*/ 	.word	0x00000940
        /*1098*/ 	.word	0x000000ff
        /*109c*/ 	.word	0x000388c0
        /*10a0*/ 	.short	0x0100
        /*10a2*/ 	.byte	0x08
	.zero		1


	//   ....[21]....
        /*10a4*/ 	.word	0x00000950
        /*10a8*/ 	.word	0x000000ff
        /*10ac*/ 	.word	0x000388b8
        /*10b0*/ 	.short	0x0100
        /*10b2*/ 	.byte	0x08
	.zero		1


	//   ....[22]....
        /*10b4*/ 	.word	0x00000960
        /*10b8*/ 	.word	0x000000ff
        /*10bc*/ 	.word	0x000388c8
        /*10c0*/ 	.short	0x0100
        /*10c2*/ 	.byte	0x08
	.zero		1


	//   ....[23]....
        /*10c4*/ 	.word	0x00003260
        /*10c8*/ 	.word	0x0000002d
        /*10cc*/ 	.word	0x00038890
        /*10d0*/ 	.short	0x010a
        /*10d2*/ 	.byte	0x3f
	.zero		1


	//   ....[24]....
        /*10d4*/ 	.word	0x00003e20
        /*10d8*/ 	.word	0x0000002d
        /*10dc*/ 	.word	0x00038890
        /*10e0*/ 	.short	0x010a
        /*10e2*/ 	.byte	0x3f
	.zero		1


	//   ....[25]....
        /*10e4*/ 	.word	0x00004740
        /*10e8*/ 	.word	0x0000002d
        /*10ec*/ 	.word	0x00038890
        /*10f0*/ 	.short	0x010a
        /*10f2*/ 	.byte	0x3f
	.zero		1


	//   ....[26]....
        /*10f4*/ 	.word	0x000049a0
        /*10f8*/ 	.word	0x00000004
        /*10fc*/ 	.word	0x00000000
        /*1100*/ 	.short	0x0101
        /*1102*/ 	.byte	0x3f
	.zero		1


	//   ....[27]....
        /*1104*/ 	.word	0x000049e0
        /*1108*/ 	.word	0x0000002d
        /*110c*/ 	.word	0x000388b0
        /*1110*/ 	.short	0x010a
        /*1112*/ 	.byte	0x3f
	.zero		1


	//   ....[28]....
        /*1114*/ 	.word	0x00005050
        /*1118*/ 	.word	0x0000002d
        /*111c*/ 	.word	0x00000000
        /*1120*/ 	.short	0x0101
        /*1122*/ 	.byte	0x3f
	.zero		1


	//   ....[29]....
        /*1124*/ 	.word	0x000086b0
        /*1128*/ 	.word	0x0000000c
        /*112c*/ 	.word	0x00000000
        /*1130*/ 	.short	0x0101
        /*1132*/ 	.byte	0x3f
	.zero		1


	//   ....[30]....
        /*1134*/ 	.word	0x0000c4b0
        /*1138*/ 	.word	0x0000000c
        /*113c*/ 	.word	0x00000000
        /*1140*/ 	.short	0x0101
        /*1142*/ 	.byte	0x3f
	.zero		1


	//   ....[31]....
        /*1144*/ 	.word	0x0000ed00
        /*1148*/ 	.word	0x00000002
        /*114c*/ 	.word	0x00038800
        /*1150*/ 	.short	0x010a
        /*1152*/ 	.byte	0x3f
	.zero		1


	//   ....[32]....
        /*1154*/ 	.word	0x0000ed50
        /*1158*/ 	.word	0x00000002
        /*115c*/ 	.word	0x00038800
        /*1160*/ 	.short	0x010a
        /*1162*/ 	.byte	0x3f
	.zero		1


	//   ....[33]....
        /*1164*/ 	.word	0x0000f7c0
        /*1168*/ 	.word	0x00000002
        /*116c*/ 	.word	0x00038800
        /*1170*/ 	.short	0x010a
        /*1172*/ 	.byte	0x3f
	.zero		1


	//   ....[34]....
        /*1174*/ 	.word	0x00010cd0
        /*1178*/ 	.word	0x00000002
        /*117c*/ 	.word	0x00038800
        /*1180*/ 	.short	0x010a
        /*1182*/ 	.byte	0x3f
	.zero		1


	//   ....[35]....
        /*1184*/ 	.word	0x000123d0
        /*1188*/ 	.word	0x00000007
        /*118c*/ 	.word	0x00000000
        /*1190*/ 	.short	0x010a
        /*1192*/ 	.byte	0x3f
	.zero		1


	//   ....[36]....
        /*1194*/ 	.word	0x000124d0
        /*1198*/ 	.word	0x00000003
        /*119c*/ 	.word	0x00000000
        /*11a0*/ 	.short	0x010a
        /*11a2*/ 	.byte	0x3f
	.zero		1


	//   ....[37]....
        /*11a4*/ 	.word	0x000128f0
        /*11a8*/ 	.word	0x0000000d
        /*11ac*/ 	.word	0x00000000
        /*11b0*/ 	.short	0x010a
        /*11b2*/ 	.byte	0x3f
	.zero		1


	//   ....[38]....
        /*11b4*/ 	.word	0x000129f0
        /*11b8*/ 	.word	0x00000006
        /*11bc*/ 	.word	0x00000000
        /*11c0*/ 	.short	0x010a
        /*11c2*/ 	.byte	0x3f
	.zero		1


	//   ....[39]....
        /*11c4*/ 	.word	0x00014530
        /*11c8*/ 	.word	0x0000003b
        /*11cc*/ 	.word	0x00000000
        /*11d0*/ 	.short	0x0101
        /*11d2*/ 	.byte	0x3f
	.zero		1


	//   ....[40]....
        /*11d4*/ 	.word	0x0001c910
        /*11d8*/ 	.word	0x00000004
        /*11dc*/ 	.word	0x00000000
        /*11e0*/ 	.short	0x0101
        /*11e2*/ 	.byte	0x3f
	.zero		1


	//   ....[41]....
        /*11e4*/ 	.word	0x0001cd90
        /*11e8*/ 	.word	0x00000007
        /*11ec*/ 	.word	0x00000000
        /*11f0*/ 	.short	0x010a
        /*11f2*/ 	.byte	0x3f
	.zero		1


	//   ....[42]....
        /*11f4*/ 	.word	0x0001ce90
        /*11f8*/ 	.word	0x00000003
        /*11fc*/ 	.word	0x00000000
        /*1200*/ 	.short	0x010a
        /*1202*/ 	.byte	0x3f
	.zero		1


	//   ....[43]....
        /*1204*/ 	.word	0x0001d2b0
        /*1208*/ 	.word	0x0000000b
        /*120c*/ 	.word	0x00000000
        /*1210*/ 	.short	0x010a
        /*1212*/ 	.byte	0x3f
	.zero		1


	//   ....[44]....
        /*1214*/ 	.word	0x0001d3b0
        /*1218*/ 	.word	0x00000006
        /*121c*/ 	.word	0x00000000
        /*1220*/ 	.short	0x010a
        /*1222*/ 	.byte	0x3f
	.zero		1


	//   ....[45]....
        /*1224*/ 	.word	0x0001eef0
        /*1228*/ 	.word	0x0000003b
        /*122c*/ 	.word	0x00000000
        /*1230*/ 	.short	0x0101
        /*1232*/ 	.byte	0x3f
	.zero		1


	//   ....[46]....
        /*1234*/ 	.word	0x00026440
        /*1238*/ 	.word	0x00000004
        /*123c*/ 	.word	0x00000000
        /*1240*/ 	.short	0x0101
        /*1242*/ 	.byte	0x3f
	.zero		1


	//   ....[47]....
        /*1244*/ 	.word	0x00026620
        /*1248*/ 	.word	0x00000007
        /*124c*/ 	.word	0x00000000
        /*1250*/ 	.short	0x010a
        /*1252*/ 	.byte	0x3f
	.zero		1


	//   ....[48]....
        /*1254*/ 	.word	0x00026720
        /*1258*/ 	.word	0x00000003
        /*125c*/ 	.word	0x00000000
        /*1260*/ 	.short	0x010a
        /*1262*/ 	.byte	0x3f
	.zero		1


	//   ....[49]....
        /*1264*/ 	.word	0x00026b40
        /*1268*/ 	.word	0x0000000e
        /*126c*/ 	.word	0x00000000
        /*1270*/ 	.short	0x010a
        /*1272*/ 	.byte	0x3f
	.zero		1


	//   ....[50]....
        /*1274*/ 	.word	0x00026c40
        /*1278*/ 	.word	0x00000006
        /*127c*/ 	.word	0x00000000
        /*1280*/ 	.short	0x010a
        /*1282*/ 	.byte	0x3f
	.zero		1


	//   ....[51]....
        /*1284*/ 	.word	0x00028780
        /*1288*/ 	.word	0x0000003a
        /*128c*/ 	.word	0x00000000
        /*1290*/ 	.short	0x0101
        /*1292*/ 	.byte	0x3f
	.zero		1


	//   ....[52]....
        /*1294*/ 	.word	0x00030c60
        /*1298*/ 	.word	0x00000004
        /*129c*/ 	.word	0x00000000
        /*12a0*/ 	.short	0x0101
        /*12a2*/ 	.byte	0x3f
	.zero		1


	//   ....[53]....
        /*12a4*/ 	.word	0x00034090
        /*12a8*/ 	.word	0x00000000
        /*12ac*/ 	.word	0x00000000
        /*12b0*/ 	.short	0x0101
        /*12b2*/ 	.byte	0x3f
	.zero		1


	//   ....[54]....
        /*12b4*/ 	.word	0x00034a50
        /*12b8*/ 	.word	0x00000004
        /*12bc*/ 	.word	0x00000000
        /*12c0*/ 	.short	0x0101
        /*12c2*/ 	.byte	0x3f
	.zero		1


	//   ....[55]....
        /*12c4*/ 	.word	0x00038eb0
        /*12c8*/ 	.word	0x00000012
        /*12cc*/ 	.word	0x00038820
        /*12d0*/ 	.short	0x010a
        /*12d2*/ 	.byte	0x3f
	.zero		1


	//   ....[56]....
        /*12d4*/ 	.word	0x00038f80
        /*12d8*/ 	.word	0x00000006
        /*12dc*/ 	.word	0x000388a0
        /*12e0*/ 	.short	0x010a
        /*12e2*/ 	.byte	0x3f
	.zero		1


	//   ....[57]....
        /*12e4*/ 	.word	0x000391c0
        /*12e8*/ 	.word	0x00000006
        /*12ec*/ 	.word	0x000388c0
        /*12f0*/ 	.short	0x010a
        /*12f2*/ 	.byte	0x3f
	.zero		1


	//   ....[58]....
        /*12f4*/ 	.word	0x00039c20
        /*12f8*/ 	.word	0x00000006
        /*12fc*/ 	.word	0x000388a0
        /*1300*/ 	.short	0x010a
        /*1302*/ 	.byte	0x3f
	.zero		1


	//   ....[59]....
        /*1304*/ 	.word	0x00039e50
        /*1308*/ 	.word	0x00000006
        /*130c*/ 	.word	0x000388c0
        /*1310*/ 	.short	0x010a
        /*1312*/ 	.byte	0x3f
	.zero		1


	//   ....[60]....
        /*1314*/ 	.word	0x0003b7b0
        /*1318*/ 	.word	0x00000000
        /*131c*/ 	.word	0x00038840
        /*1320*/ 	.short	0x010a
        /*1322*/ 	.byte	0x3f
	.zero		1


	//   ....[61]....
        /*1324*/ 	.word	0x0003c2f0
        /*1328*/ 	.word	0x00000012
        /*132c*/ 	.word	0x00038800
        /*1330*/ 	.short	0x0107
        /*1332*/ 	.byte	0x3f
	.zero		1


	//   ....[62]....
        /*1334*/ 	.word	0x0003c390
        /*1338*/ 	.word	0x00000012
        /*133c*/ 	.word	0x00038800
        /*1340*/ 	.short	0x0101
        /*1342*/ 	.byte	0x3f
	.zero		1


	//   ....[63]....
        /*1344*/ 	.word	0x0003d2b0
        /*1348*/ 	.word	0x00000012
        /*134c*/ 	.word	0x00038810
        /*1350*/ 	.short	0x0107
        /*1352*/ 	.byte	0x3f
	.zero		1


	//   ....[64]....
        /*1354*/ 	.word	0x0003d3b0
        /*1358*/ 	.word	0x00000012
        /*135c*/ 	.word	0x00038810
        /*1360*/ 	.short	0x0101
        /*1362*/ 	.byte	0x3f
	.zero		1


	//   ....[65]....
        /*1364*/ 	.word	0x0003d3d0
        /*1368*/ 	.word	0x00000012
        /*136c*/ 	.word	0x00038820
        /*1370*/ 	.short	0x010a
        /*1372*/ 	.byte	0x3f
	.zero		1


	//   ....[66]....
        /*1374*/ 	.word	0x0003d4b0
        /*1378*/ 	.word	0x00000000
        /*137c*/ 	.word	0x00038860
        /*1380*/ 	.short	0x010a
        /*1382*/ 	.byte	0x3f
	.zero		1


	//   ....[67]....
        /*1384*/ 	.word	0x0003e1c0
        /*1388*/ 	.word	0x00000002
        /*138c*/ 	.word	0x00038840
        /*1390*/ 	.short	0x010a
        /*1392*/ 	.byte	0x3f
	.zero		1


	//   ....[68]....
        /*1394*/ 	.word	0x0003e400
        /*1398*/ 	.word	0x00000002
        /*139c*/ 	.word	0x00038860
        /*13a0*/ 	.short	0x010a
        /*13a2*/ 	.byte	0x3f
	.zero		1


	//   ....[69]....
        /*13a4*/ 	.word	0x0003efd0
        /*13a8*/ 	.word	0x00000003
        /*13ac*/ 	.word	0x00038840
        /*13b0*/ 	.short	0x010a
        /*13b2*/ 	.byte	0x3f
	.zero		1


	//   ....[70]....
        /*13b4*/ 	.word	0x0003f200
        /*13b8*/ 	.word	0x00000003
        /*13bc*/ 	.word	0x00038860
        /*13c0*/ 	.short	0x010a
        /*13c2*/ 	.byte	0x3f
	.zero		1


	//   ....[71]....
        /*13c4*/ 	.word	0x0003fd60
        /*13c8*/ 	.word	0x00000003
        /*13cc*/ 	.word	0x00038840
        /*13d0*/ 	.short	0x010a
        /*13d2*/ 	.byte	0x3f
	.zero		1


	//   ....[72]....
        /*13d4*/ 	.word	0x0003ffa0
        /*13d8*/ 	.word	0x00000003
        /*13dc*/ 	.word	0x00038860
        /*13e0*/ 	.short	0x010a
        /*13e2*/ 	.byte	0x3f
	.zero		1


	//   ....[73]....
        /*13e4*/ 	.word	0x00041d20
        /*13e8*/ 	.word	0x00000009
        /*13ec*/ 	.word	0x00038820
        /*13f0*/ 	.short	0x010a
        /*13f2*/ 	.byte	0x3f
	.zero		1


	//   ....[74]....
        /*13f4*/ 	.word	0x00041e80
        /*13f8*/ 	.word	0x00000005
        /*13fc*/ 	.word	0x00000000
        /*1400*/ 	.short	0x010a
        /*1402*/ 	.byte	0x3f
	.zero		1


	//   ....[75]....
        /*1404*/ 	.word	0x00041f00
        /*1408*/ 	.word	0x00000007
        /*140c*/ 	.word	0x00000000
        /*1410*/ 	.short	0x010a
        /*1412*/ 	.byte	0x3f
	.zero		1


	//   ....[76]....
        /*1414*/ 	.word	0x00041f40
        /*1418*/ 	.word	0x00000005
        /*141c*/ 	.word	0x00000000
        /*1420*/ 	.short	0x010a
        /*1422*/ 	.byte	0x3f
	.zero		1


	//   ....[77]....
        /*1424*/ 	.word	0x00041f70
        /*1428*/ 	.word	0x00000003
        /*142c*/ 	.word	0x00000000
        /*1430*/ 	.short	0x010a
        /*1432*/ 	.byte	0x3f
	.zero		1


	//   ....[78]....
        /*1434*/ 	.word	0x00041fd0
        /*1438*/ 	.word	0x0000002d
        /*143c*/ 	.word	0x00038890
        /*1440*/ 	.short	0x010a
        /*1442*/ 	.byte	0x3f
	.zero		1


	//   ....[79]....
        /*1444*/ 	.word	0x00042020
        /*1448*/ 	.word	0x0000002d
        /*144c*/ 	.word	0x00038890
        /*1450*/ 	.short	0x010a
        /*1452*/ 	.byte	0x3f
	.zero		1


	//   ....[80]....
        /*1454*/ 	.word	0x00042070
        /*1458*/ 	.word	0x0000002d
        /*145c*/ 	.word	0x00038890
        /*1460*/ 	.short	0x010a
        /*1462*/ 	.byte	0x3f
	.zero		1


	//   ....[81]....
        /*1464*/ 	.word	0x000420c0
        /*1468*/ 	.word	0x0000002d
        /*146c*/ 	.word	0x000388b0
        /*1470*/ 	.short	0x010a
        /*1472*/ 	.byte	0x3f
	.zero		1


	//   ....[82]....
        /*1474*/ 	.word	0x000424a0
        /*1478*/ 	.word	0x00000002
        /*147c*/ 	.word	0x00038800
        /*1480*/ 	.short	0x010a
        /*1482*/ 	.byte	0x3f
	.zero		1


	//   ....[83]....
        /*1484*/ 	.word	0x000428a0
        /*1488*/ 	.word	0x00000002
        /*148c*/ 	.word	0x00038800
        /*1490*/ 	.short	0x010a
        /*1492*/ 	.byte	0x3f
	.zero		1


	//   ....[84]....
        /*1494*/ 	.word	0x000428f0
        /*1498*/ 	.word	0x00000003
        /*149c*/ 	.word	0x00000000
        /*14a0*/ 	.short	0x010a
        /*14a2*/ 	.byte	0x3f
	.zero		1


	//   ....[85]....
        /*14a4*/ 	.word	0x00042940
        /*14a8*/ 	.word	0x00000006
        /*14ac*/ 	.word	0x00000000
        /*14b0*/ 	.short	0x010a
        /*14b2*/ 	.byte	0x3f
	.zero		1


	//   ....[86]....
        /*14b4*/ 	.word	0x00042990
        /*14b8*/ 	.word	0x00000003
        /*14bc*/ 	.word	0x00000000
        /*14c0*/ 	.short	0x010a
        /*14c2*/ 	.byte	0x3f
	.zero		1


	//   ....[87]....
        /*14c4*/ 	.word	0x000429e0
        /*14c8*/ 	.word	0x00000006
        /*14cc*/ 	.word	0x00000000
        /*14d0*/ 	.short	0x010a
        /*14d2*/ 	.byte	0x3f
	.zero		1


	//   ....[88]....
        /*14d4*/ 	.word	0x00042a30
        /*14d8*/ 	.word	0x00000003
        /*14dc*/ 	.word	0x00000000
        /*14e0*/ 	.short	0x010a
        /*14e2*/ 	.byte	0x3f
	.zero		1


	//   ....[89]....
        /*14e4*/ 	.word	0x00042a80
        /*14e8*/ 	.word	0x00000006
        /*14ec*/ 	.word	0x00000000
        /*14f0*/ 	.short	0x010a
        /*14f2*/ 	.byte	0x3f
	.zero		1


	//   ....[90]....
        /*14f4*/ 	.word	0x00042c20
        /*14f8*/ 	.word	0x00000012
        /*14fc*/ 	.word	0x00038820
        /*1500*/ 	.short	0x010a
        /*1502*/ 	.byte	0x3f
	.zero		1


	//   ....[91]....
        /*1504*/ 	.word	0x00042c70
        /*1508*/ 	.word	0x00000006
        /*150c*/ 	.word	0x000388a0
        /*1510*/ 	.short	0x010a
        /*1512*/ 	.byte	0x3f
	.zero		1


	//   ....[92]....
        /*1514*/ 	.word	0x00042cc0
        /*1518*/ 	.word	0x00000006
        /*151c*/ 	.word	0x000388c0
        /*1520*/ 	.short	0x010a
        /*1522*/ 	.byte	0x3f
	.zero		1


	//   ....[93]....
        /*1524*/ 	.word	0x00042d10
        /*1528*/ 	.word	0x00000006
        /*152c*/ 	.word	0x000388a0
        /*1530*/ 	.short	0x010a
        /*1532*/ 	.byte	0x3f
	.zero		1


	//   ....[94]....
        /*1534*/ 	.word	0x00042d60
        /*1538*/ 	.word	0x00000006
        /*153c*/ 	.word	0x000388c0
        /*1540*/ 	.short	0x010a
        /*1542*/ 	.byte	0x3f
	.zero		1


	//   ....[95]....
        /*1544*/ 	.word	0x00042f00
        /*1548*/ 	.word	0x00000000
        /*154c*/ 	.word	0x00038840
        /*1550*/ 	.short	0x010a
        /*1552*/ 	.byte	0x3f
	.zero		1


	//   ....[96]....
        /*1554*/ 	.word	0x00043fe0
        /*1558*/ 	.word	0x00000012
        /*155c*/ 	.word	0x00038820
        /*1560*/ 	.short	0x010a
        /*1562*/ 	.byte	0x3f
	.zero		1


	//   ....[97]....
        /*1564*/ 	.word	0x00044030
        /*1568*/ 	.word	0x00000000
        /*156c*/ 	.word	0x00038860
        /*1570*/ 	.short	0x010a
        /*1572*/ 	.byte	0x3f
	.zero		1


	//   ....[98]....
        /*1574*/ 	.word	0x00044080
        /*1578*/ 	.word	0x00000002
        /*157c*/ 	.word	0x00038840
        /*1580*/ 	.short	0x010a
        /*1582*/ 	.byte	0x3f
	.zero		1


	//   ....[99]....
        /*1584*/ 	.word	0x000440d0
        /*1588*/ 	.word	0x00000002
        /*158c*/ 	.word	0x00038860
        /*1590*/ 	.short	0x010a
        /*1592*/ 	.byte	0x3f
	.zero		1


	//   ....[100]....
        /*1594*/ 	.word	0x00044120
        /*1598*/ 	.word	0x00000003
        /*159c*/ 	.word	0x00038840
        /*15a0*/ 	.short	0x010a
        /*15a2*/ 	.byte	0x3f
	.zero		1


	//   ....[101]....
        /*15a4*/ 	.word	0x00044170
        /*15a8*/ 	.word	0x00000003
        /*15ac*/ 	.word	0x00038860
        /*15b0*/ 	.short	0x010a
        /*15b2*/ 	.byte	0x3f
	.zero		1


	//   ....[102]....
        /*15b4*/ 	.word	0x000441c0
        /*15b8*/ 	.word	0x00000003
        /*15bc*/ 	.word	0x00038840
        /*15c0*/ 	.short	0x010a
        /*15c2*/ 	.byte	0x3f
	.zero		1


	//   ....[103]....
        /*15c4*/ 	.word	0x00044210
        /*15c8*/ 	.word	0x00000003
        /*15cc*/ 	.word	0x00038860
        /*15d0*/ 	.short	0x010a
        /*15d2*/ 	.byte	0x3f
	.zero		1


	//   ....[104]....
        /*15d4*/ 	.word	0x00044d90
        /*15d8*/ 	.word	0x00000009
        /*15dc*/ 	.word	0x00038820
        /*15e0*/ 	.short	0x010a
        /*15e2*/ 	.byte	0x3f
	.zero		1


	//   ....[105]....
        /*15e4*/ 	.word	0x00044f30
        /*15e8*/ 	.word	0x00000005
        /*15ec*/ 	.word	0x00000000
        /*15f0*/ 	.short	0x010a
        /*15f2*/ 	.byte	0x3f
	.zero		1


	//   ....[106]....
        /*15f4*/ 	.word	0x00044f80
        /*15f8*/ 	.word	0x00000007
        /*15fc*/ 	.word	0x00000000
        /*1600*/ 	.short	0x010a
        /*1602*/ 	.byte	0x3f
	.zero		1


	//   ....[107]....
        /*1604*/ 	.word	0x00044fd0
        /*1608*/ 	.word	0x00000005
        /*160c*/ 	.word	0x00000000
        /*1610*/ 	.short	0x010a
        /*1612*/ 	.byte	0x3f
	.zero		1


	//   ....[108]....
        /*1614*/ 	.word	0x000451f0
        /*1618*/ 	.word	0x00000005
        /*161c*/ 	.word	0x00000000
        /*1620*/ 	.short	0x010a
        /*1622*/ 	.byte	0x3f
	.zero		1


	//   ....[109]....
        /*1624*/ 	.word	0x00045330
        /*1628*/ 	.word	0x0000000c
        /*162c*/ 	.word	0x00000000
        /*1630*/ 	.short	0x010a
        /*1632*/ 	.byte	0x3f
	.zero		1


	//   ....[110]....
        /*1634*/ 	.word	0x000458d0
        /*1638*/ 	.word	0x0000000c
        /*163c*/ 	.word	0x00038810
        /*1640*/ 	.short	0x010a
        /*1642*/ 	.byte	0x3f
	.zero		1


	//   ....[111]....
        /*1644*/ 	.word	0x00045a50
        /*1648*/ 	.word	0x0000000e
        /*164c*/ 	.word	0x00000000
        /*1650*/ 	.short	0x010a
        /*1652*/ 	.byte	0x3f
	.zero		1


	//   ....[112]....
        /*1654*/ 	.word	0x00045b90
        /*1658*/ 	.word	0x0000000c
        /*165c*/ 	.word	0x00000000
        /*1660*/ 	.short	0x010a
        /*1662*/ 	.byte	0x3f
	.zero		1


	//   ....[113]....
        /*1664*/ 	.word	0x00047fb0
        /*1668*/ 	.word	0x0000000c
        /*166c*/ 	.word	0x00000000
        /*1670*/ 	.short	0x0101
        /*1672*/ 	.byte	0x3f
	.zero		1


	//   ....[114]....
        /*1674*/ 	.word	0x00054610
        /*1678*/ 	.word	0x00000002
        /*167c*/ 	.word	0x00000000
        /*1680*/ 	.short	0x0101
        /*1682*/ 	.byte	0x3f
	.zero		1


	//   ....[115]....
        /*1684*/ 	.word	0x00054660
        /*1688*/ 	.word	0x0000000c
        /*168c*/ 	.word	0x00000000
        /*1690*/ 	.short	0x010a
        /*1692*/ 	.byte	0x3f
	.zero		1


	//   ....[116]....
        /*1694*/ 	.word	0x000546b0
        /*1698*/ 	.word	0x0000000c
        /*169c*/ 	.word	0x00038810
        /*16a0*/ 	.short	0x010a
        /*16a2*/ 	.byte	0x3f
	.zero		1


	//   ....[117]....
        /*16a4*/ 	.word	0x00054700
        /*16a8*/ 	.word	0x0000000c
        /*16ac*/ 	.word	0x00000000
        /*16b0*/ 	.short	0x010a
        /*16b2*/ 	.byte	0x3f
	.zero		1


	//----- nvinfo : EIATTR_NUM_MBARRIERS
	.align		4
.L_474:
        /*16b4*/ 	.byte	0x03, 0x38
        /*16b6*/ 	.short	0x0017


	//----- nvinfo : EIATTR_EXIT_INSTR_OFFSETS
	.align		4
        /*16b8*/ 	.byte	0x04, 0x1c
        /*16ba*/ 	.short	(.L_476 - .L_475)


	//   ....[0]....
.L_475:
        /*16bc*/ 	.word	0x00041fc0


	//----- nvinfo : EIATTR_MAX_THREADS
	.align		4
.L_476:
        /*16c0*/ 	.byte	0x04, 0x05
        /*16c2*/ 	.short	(.L_478 - .L_477)
.L_477:
        /*16c4*/ 	.word	0x00000180
        /*16c8*/ 	.word	0x00000001
        /*16cc*/ 	.word	0x00000001


	//----- nvinfo : EIATTR_CRS_STACK_SIZE
	.align		4
.L_478:
        /*16d0*/ 	.byte	0x04, 0x1e
        /*16d2*/ 	.short	(.L_480 - .L_479)
.L_479:
        /*16d4*/ 	.word	0x00000000


	//----- nvinfo : EIATTR_CBANK_PARAM_SIZE
	.align		4
.L_480:
        /*16d8*/ 	.byte	0x03, 0x19
        /*16da*/ 	.short	0x0bf0


	//----- nvinfo : EIATTR_PARAM_CBANK
	.align		4
        /*16dc*/ 	.byte	0x04, 0x0a
        /*16de*/ 	.short	(.L_482 - .L_481)
	.align		4
.L_481:
        /*16e0*/ 	.word	index@(.nv.constant0._ZN7cutlass13device_kernelIN5flash11enable_sm90INS1_16FlashAttnFwdSm90INS1_25CollectiveMainloopFwdSm90ILi2EN4cute5tupleIJNS5_1CILi1EEES8_S8_EEENS6_IJNS7_ILi64EEESA_SA_EEELi512ENS_10bfloat16_tEfNS_4arch4Sm90ELb0ELb1ELb1ELb1ELb0ELb1ELb1ELb0ELb0ELb1ELb1ELb0EEENS1_21CollectiveEpilogueFwdINS6_IJSA_NS7_ILi512EEESA_EEES9_SC_SE_Li256ELb1ELb1ELb1ELb0EEENS1_36VarlenDynamicPersistentTileSchedulerILi64ELi64ELi256ELi128ELb1ELb1ELb1ELb1ELb0ELb1EEEEEEEEEvNT_6ParamsE)
        /*16e4*/ 	.short	0x0210
        /*16e6*/ 	.short	0x0bf0


	//----- nvinfo : EIATTR_SW_WAR
	.align		4
.L_482:
        /*16e8*/ 	.byte	0x04, 0x36
        /*16ea*/ 	.short	(.L_484 - .L_483)
.L_483:
        /*16ec*/ 	.word	0x00000008
.L_484:


//--------------------- .nv.info._ZN7cutlass13device_kernelIN5flash11enable_sm90INS1_16FlashAttnFwdSm90INS1_25CollectiveMainloopFwdSm90ILi2EN4cute5tupleIJNS5_1CILi1EEES8_S8_EEENS6_IJNS7_ILi64EEESA_SA_EEELi512ENS_10bfloat16_tEfNS_4arch4Sm90ELb1ELb0ELb1ELb0ELb0ELb0ELb0ELb0ELb0ELb1ELb1ELb0EEENS1_21CollectiveEpilogueFwdINS6_IJSA_NS7_ILi512EEESA_EEES9_SC_SE_Li256ELb0ELb1ELb1ELb0EEENS1_19SingleTileSchedulerILb0ELb1ELb1ELi64EEEEEEEEEvNT_6ParamsE --------------------------
	.section	.nv.info._ZN7cutlass13device_kernelIN5flash11enable_sm90INS1_16FlashAttnFwdSm90INS1_25CollectiveMainloopFwdSm90ILi2EN4cute5tupleIJNS5_1CILi1EEES8_S8_EEENS6_IJNS7_ILi64EEESA_SA_EEELi512ENS_10bfloat16_tEfNS_4arch4Sm90ELb1ELb0ELb1ELb0ELb0ELb0ELb0ELb0ELb0ELb1ELb1ELb0EEENS1_21CollectiveEpilogueFwdINS6_IJSA_NS7_ILi512EEESA_EEES9_SC_SE_Li256ELb0ELb1ELb1ELb0EEENS1_19SingleTileSchedulerILb0ELb1ELb1ELi64EEEEEEEEEvNT_6ParamsE,"",@"SHT_CUDA_INFO"
	.sectionflags	@""
	.align	4


	//----- nvinfo : EIATTR_CUDA_API_VERSION
	.align		4
        /*0000*/ 	.byte	0x04, 0x37
        /*0002*/ 	.short	(.L_486 - .L_485)
.L_485:
        /*0004*/ 	.word	0x00000082


	//----- nvinfo : EIATTR_KPARAM_INFO
	.align		4
.L_486:
        /*0008*/ 	.byte	0x04, 0x17
        /*000a*/ 	.short	(.L_488 - .L_487)
.L_487:
        /*000c*/ 	.word	0x00000000
        /*0010*/ 	.short	0x0000
        /*0012*/ 	.short	0x0070
        /*0014*/ 	.byte	0x00, 0xf0, 0x01, 0x28


	//----- nvinfo : EIATTR_SPARSE_MMA_MASK
	.align		4
.L_488:
        /*0018*/ 	.byte	0x03, 0x50
        /*001a*/ 	.short	0x0000


	//----- nvinfo : EIATTR_MAXREG_COUNT
	.align		4
        /*001c*/ 	.byte	0x03, 0x1b
        /*001e*/ 	.short	0x00a8


	//----- nvinfo : EIATTR_NUM_BARRIERS
	.align		4
        /*0020*/ 	.byte	0x02, 0x4c
        /*0022*/ 	.byte	0x10
	.zero		1


	//----- nvinfo : EIATTR_EXTERNS
	.align		4
        /*0024*/ 	.byte	0x04, 0x0f
        /*0026*/ 	.short	(.L_490 - .L_489)


	//   ....[0]....
	.align		4
.L_489:
        /*0028*/ 	.word	index@(__assertfail)


	//----- nvinfo : EIATTR_ANNOTATIONS
	.align		4
.L_490:
        /*002c*/ 	.byte	0x04, 0x55
        /*002e*/ 	.short	(.L_492 - .L_491)


	//   ....[0]....
.L_491:
        /*0030*/ 	.word	0x00000001
        /*0034*/ 	.byte	0x80, 0xcd, 0x00, 0x00, 0x01, 0x00, 0x00, 0x00, 0x00, 0xd2, 0x00, 0x00, 0x01, 0x00, 0x00, 0x00
        /*0044*/ 	.byte	0x50, 0xd2, 0x00, 0x00, 0x01, 0x00, 0x00, 0x00, 0x30, 0xd4, 0x00, 0x00, 0x01, 0x00, 0x00, 0x00
        /*0054*/ 	.byte	0x20, 0xd5, 0x00, 0x00, 0x01, 0x00, 0x00, 0x00, 0x20, 0xdf, 0x00, 0x00, 0x01, 0x00, 0x00, 0x00
        /*0064*/ 	.byte	0x10, 0xe6, 0x00, 0x00, 0x01, 0x00, 0x00, 0x00, 0x40, 0xe8, 0x00, 0x00, 0x01, 0x00, 0x00, 0x00
        /*0074*/ 	.byte	0xc0, 0xf3, 0x00, 0x00, 0x01, 0x00, 0x00, 0x00, 0x90, 0xff, 0x00, 0x00


	//----- nvinfo : EIATTR_MERCURY_ISA_VERSION
	.align		4
.L_492:
        /*0080*/ 	.byte	0x03, 0x5f
        /*0082*/ 	.short	0x0101


	//----- nvinfo : EIATTR_INT_WARP_WIDE_INSTR_OFFSETS
	.align		4
        /*0084*/ 	.byte	0x04, 0x31
        /*0086*/ 	.short	(.L_494 - .L_493)


	//   ....[0]....
.L_493:
        /*0088*/ 	.word	0x00000130


	//   ....[1]....
        /*008c*/ 	.word	0x00000170


	//   ....[2]....
        /*0090*/ 	.word	0x000001e0


	//----- nvinfo : EIATTR_COOP_GROUP_MASK_REGIDS
	.align		4
.L_494:
        /*0094*/ 	.byte	0x04, 0x29
        /*0096*/ 	.short	(.L_496 - .L_495)


	//   ....[0]....
.L_495:
        /*0098*/ 	.word	0xffffffff


	//   ....[1]....
        /*009c*/ 	.word	0xffffffff


	//   ....[2]....
        /*00a0*/ 	.word	0xffffffff


	//   ....[3]....
        /*00a4*/ 	.word	0xffffffff


	//   ....[4]....
        /*00a8*/ 	.word	0xffffffff


	//   ....[5]....
        /*00ac*/ 	.word	0xffffffff


	//   ....[6]....
        /*00b0*/ 	.word	0xffffffff


	//   ....[7]....
        /*00b4*/ 	.word	0xffffffff


	//   ....[8]....
        /*00b8*/ 	.word	0xffffffff


	//   ....[9]....
        /*00bc*/ 	.word	0xffffffff


	//   ....[10]....
        /*00c0*/ 	.word	0xffffffff


	//   ....[11]....
        /*00c4*/ 	.word	0xffffffff


	//   ....[12]....
        /*00c8*/ 	.word	0xffffffff


	//   ....[13]....
        /*00cc*/ 	.word	0xffffffff


	//   ....[14]....
        /*00d0*/ 	.word	0xffffffff


	//   ....[15]....
        /*00d4*/ 	.word	0xffffffff


	//   ....[16]....
        /*00d8*/ 	.word	0xffffffff


	//   ....[17]....
        /*00dc*/ 	.word	0xffffffff


	//   ....[18]....
        /*00e0*/ 	.word	0xffffffff


	//   ....[19]....
        /*00e4*/ 	.word	0xffffffff


	//   ....[20]....
        /*00e8*/ 	.word	0xffffffff


	//   ....[21]....
        /*00ec*/ 	.word	0xffffffff


	//   ....[22]....
        /*00f0*/ 	.word	0xffffffff


	//   ....[23]....
        /*00f4*/ 	.word	0xffffffff


	//   ....[24]....
        /*00f8*/ 	.word	0xffffffff


	//   ....[25]....
        /*00fc*/ 	.word	0xffffffff


	//   ....[26]....
        /*0100*/ 	.word	0xffffffff


	//   ....[27]....
        /*0104*/ 	.word	0xffffffff


	//   ....[28]....
        /*0108*/ 	.word	0xffffffff


	//   ....[29]....
        /*010c*/ 	.word	0xffffffff


	//   ....[30]....
        /*0110*/ 	.word	0xffffffff


	//   ....[31]....
        /*0114*/ 	.word	0xffffffff


	//   ....[32]....
        /*0118*/ 	.word	0xffffffff


	//   ....[33]....
        /*011c*/ 	.word	0xffffffff


	//   ....[34]....
        /*0120*/ 	.word	0xffffffff


	//   ....[35]....
        /*0124*/ 	.word	0xffffffff


	//   ....[36]....
        /*0128*/ 	.word	0xffffffff


	//   ....[37]....
        /*012c*/ 	.word	0xffffffff


	//   ....[38]....
        /*0130*/ 	.word	0xffffffff


	//   ....[39]....
        /*0134*/ 	.word	0xffffffff


	//   ....[40]....
        /*0138*/ 	.word	0xffffffff


	//   ....[41]....
        /*013c*/ 	.word	0xffffffff


	//   ....[42]....
        /*0140*/ 	.word	0xffffffff


	//   ....[43]....
        /*0144*/ 	.word	0xffffffff


	//   ....[44]....
        /*0148*/ 	.word	0xffffffff


	//   ....[45]....
        /*014c*/ 	.word	0xffffffff


	//   ....[46]....
        /*0150*/ 	.word	0xffffffff


	//   ....[47]....
        /*0154*/ 	.word	0xffffffff


	//   ....[48]....
        /*0158*/ 	.word	0xffffffff


	//   ....[49]....
        /*015c*/ 	.word	0xffffffff


	//   ....[50]....
        /*0160*/ 	.word	0xffffffff


	//   ....[51]....
        /*0164*/ 	.word	0xffffffff


	//   ....[52]....
        /*0168*/ 	.word	0x0500000f


	//   ....[53]....
        /*016c*/ 	.word	0x0500000f


	//   ....[54]....
        /*0170*/ 	.word	0x0500000f


	//   ....[55]....
        /*0174*/ 	.word	0x0500000f


	//   ....[56]....
        /*0178*/ 	.word	0x0500000f


	//   ....[57]....
        /*017c*/ 	.word	0x0500000f


	//   ....[58]....
        /*0180*/ 	.word	0x0500000f


	//   ....[59]....
        /*0184*/ 	.word	0x0500000f


	//   ....[60]....
        /*0188*/ 	.word	0x0500000f


	//   ....[61]....
        /*018c*/ 	.word	0x0500000f


	//----- nvinfo : EIATTR_COOP_GROUP_INSTR_OFFSETS
	.align		4
.L_496:
        /*0190*/ 	.byte	0x04, 0x28
        /*0192*/ 	.short	(.L_498 - .L_497)


	//   ....[0]....
.L_497:
        /*0194*/ 	.word	0x00000060


	//   ....[1]....
        /*0198*/ 	.word	0x00000140


	//   ....[2]....
        /*019c*/ 	.word	0x00000190


	//   ....[3]....
        /*01a0*/ 	.word	0x00000380


	//   ....[4]....
        /*01a4*/ 	.word	0x000004e0


	//   ....[5]....
        /*01a8*/ 	.word	0x00000600


	//   ....[6]....
        /*01ac*/ 	.word	0x00000760


	//   ....[7]....
        /*01b0*/ 	.word	0x000013c0


	//   ....[8]....
        /*01b4*/ 	.word	0x00003530


	//   ....[9]....
        /*01b8*/ 	.word	0x00003c80


	//   ....[10]....
        /*01bc*/ 	.word	0x00003cb0


	//   ....[11]....
        /*01c0*/ 	.word	0x00004420


	//   ....[12]....
        /*01c4*/ 	.word	0x00004490


	//   ....[13]....
        /*01c8*/ 	.word	0x00004930


	//   ....[14]....
        /*01cc*/ 	.word	0x000049a0


	//   ....[15]....
        /*01d0*/ 	.word	0x00005590


	//   ....[16]....
        /*01d4*/ 	.word	0x00005870


	//   ....[17]....
        /*01d8*/ 	.word	0x00005f70


	//   ....[18]....
        /*01dc*/ 	.word	0x00005fa0


	//   ....[19]....
        /*01e0*/ 	.word	0x00006040


	//   ....[20]....
        /*01e4*/ 	.word	0x00006500


	//   ....[21]....
        /*01e8*/ 	.word	0x00006570


	//   ....[22]....
        /*01ec*/ 	.word	0x000077b0


	//   ....[23]....
        /*01f0*/ 	.word	0x00007ef0


	//   ....[24]....
        /*01f4*/ 	.word	0x00007f70


	//   ....[25]....
        /*01f8*/ 	.word	0x000082a0


	//   ....[26]....
        /*01fc*/ 	.word	0x00008460


	//   ....[27]....
        /*0200*/ 	.word	0x000094a0


	//   ....[28]....
        /*0204*/ 	.word	0x000094e0


	//   ....[29]....
        /*0208*/ 	.word	0x00009530


	//   ....[30]....
        /*020c*/ 	.word	0x00009560


	//   ....[31]....
        /*0210*/ 	.word	0x000095c0


	//   ....[32]....
        /*0214*/ 	.word	0x0000a070


	//   ....[33]....
        /*0218*/ 	.word	0x0000a530


	//   ....[34]....
        /*021c*/ 	.word	0x0000a560


	//   ....[35]....
        /*0220*/ 	.word	0x0000a580


	//   ....[36]....
        /*0224*/ 	.word	0x0000a5b0


	//   ....[37]....
        /*0228*/ 	.word	0x0000aa40


	//   ....[38]....
        /*022c*/ 	.word	0x0000aa60


	//   ....[39]....
        /*0230*/ 	.word	0x0000b6b0


	//   ....[40]....
        /*0234*/ 	.word	0x0000b6d0


	//   ....[41]....
        /*0238*/ 	.word	0x0000c720


	//   ....[42]....
        /*023c*/ 	.word	0x0000d240


	//   ....[43]....
        /*0240*/ 	.word	0x0000daf0


	//   ....[44]....
        /*0244*/ 	.word	0x0000db20


	//   ....[45]....
        /*0248*/ 	.word	0x0000dba0


	//   ....[46]....
        /*024c*/ 	.word	0x0000dbd0


	//   ....[47]....
        /*0250*/ 	.word	0x0000dc30


	//   ....[48]....
        /*0254*/ 	.word	0x0000dc60


	//   ....[49]....
        /*0258*/ 	.word	0x0000dc80


	//   ....[50]....
        /*025c*/ 	.word	0x0000dcc0


	//   ....[51]....
        /*0260*/ 	.word	0x00010bb0


	//   ....[52]....
        /*0264*/ 	.word	0x000111a0


	//   ....[53]....
        /*0268*/ 	.word	0x00011310


	//   ....[54]....
        /*026c*/ 	.word	0x00011370


	//   ....[55]....
        /*0270*/ 	.word	0x00011430


	//   ....[56]....
        /*0274*/ 	.word	0x000114f0


	//   ....[57]....
        /*0278*/ 	.word	0x00011570


	//   ....[58]....
        /*027c*/ 	.word	0x00011620


	//   ....[59]....
        /*0280*/ 	.word	0x000116a0


	//   ....[60]....
        /*0284*/ 	.word	0x00011730


	//   ....[61]....
        /*0288*/ 	.word	0x00011b40


	//----- nvinfo : EIATTR_REG_RECONFIG
	.align		4
.L_498:
        /*028c*/ 	.byte	0x01, 0x54
	.zero		2


	//----- nvinfo : EIATTR_SYSCALL_OFFSETS
	.align		4
        /*0290*/ 	.byte	0x04, 0x46
        /*0292*/ 	.short	(.L_500 - .L_499)


	//   ....[0]....
.L_499:
        /*0294*/ 	.word	0x00003710


	//   ....[1]....
        /*0298*/ 	.word	0x0000cf00


	//   ....[2]....
        /*029c*/ 	.word	0x0000d040


	//   ....[3]....
        /*02a0*/ 	.word	0x0000d130


	//   ....[4]....
        /*02a4*/ 	.word	0x0000d780


	//----- nvinfo : EIATTR_MBARRIER_INSTR_OFFSETS
	.align		4
.L_500:
        /*02a8*/ 	.byte	0x04, 0x39
        /*02aa*/ 	.short	(.L_502 - .L_501)


	//   ....[0]....
.L_501:
        /*02ac*/ 	.word	0x00000270
        /*02b0*/ 	.word	0x000000ff
        /*02b4*/ 	.word	0x00028c00
        /*02b8*/ 	.short	0x0100
        /*02ba*/ 	.byte	0x08
	.zero		1


	//   ....[1]....
        /*02bc*/ 	.word	0x00000280
        /*02c0*/ 	.word	0x000000ff
        /*02c4*/ 	.word	0x00028c20
        /*02c8*/ 	.short	0x0100
        /*02ca*/ 	.byte	0x08
	.zero		1


	//   ....[2]....
        /*02cc*/ 	.word	0x00000330
        /*02d0*/ 	.word	0x000000ff
        /*02d4*/ 	.word	0x00028c30
        /*02d8*/ 	.short	0x0100
        /*02da*/ 	.byte	0x06
	.zero		1


	//   ....[3]....
        /*02dc*/ 	.word	0x00000340
        /*02e0*/ 	.word	0x000000ff
        /*02e4*/ 	.word	0x00028c40
        /*02e8*/ 	.short	0x0100
        /*02ea*/ 	.byte	0x06
	.zero		1


	//   ....[4]....
        /*02ec*/ 	.word	0x00000350
        /*02f0*/ 	.word	0x000000ff
        /*02f4*/ 	.word	0x00028c38
        /*02f8*/ 	.short	0x0100
        /*02fa*/ 	.byte	0x06
	.zero		1


	//   ....[5]....
        /*02fc*/ 	.word	0x00000360
        /*0300*/ 	.word	0x000000ff
        /*0304*/ 	.word	0x00028c48
        /*0308*/ 	.short	0x0100
        /*030a*/ 	.byte	0x06
	.zero		1


	//   ....[6]....
        /*030c*/ 	.word	0x00000490
        /*0310*/ 	.word	0x000000ff
        /*0314*/ 	.word	0x00028c50
        /*0318*/ 	.short	0x0100
        /*031a*/ 	.byte	0x08
	.zero		1


	//   ....[7]....
        /*031c*/ 	.word	0x000004a0
        /*0320*/ 	.word	0x000000ff
        /*0324*/ 	.word	0x00028c60
        /*0328*/ 	.short	0x0100
        /*032a*/ 	.byte	0x08
	.zero		1


	//   ....[8]....
        /*032c*/ 	.word	0x000004b0
        /*0330*/ 	.word	0x000000ff
        /*0334*/ 	.word	0x00028c58
        /*0338*/ 	.short	0x0100
        /*033a*/ 	.byte	0x08
	.zero		1


	//   ....[9]....
        /*033c*/ 	.word	0x000004c0
        /*0340*/ 	.word	0x000000ff
        /*0344*/ 	.word	0x00028c68
        /*0348*/ 	.short	0x0100
        /*034a*/ 	.byte	0x08
	.zero		1


	//   ....[10]....
        /*034c*/ 	.word	0x000005b0
        /*0350*/ 	.word	0x000000ff
        /*0354*/ 	.word	0x00028c70
        /*0358*/ 	.short	0x0100
        /*035a*/ 	.byte	0x06
	.zero		1


	//   ....[11]....
        /*035c*/ 	.word	0x000005c0
        /*0360*/ 	.word	0x000000ff
        /*0364*/ 	.word	0x00028c80
        /*0368*/ 	.short	0x0100
        /*036a*/ 	.byte	0x06
	.zero		1


	//   ....[12]....
        /*036c*/ 	.word	0x000005d0
        /*0370*/ 	.word	0x000000ff
        /*0374*/ 	.word	0x00028c78
        /*0378*/ 	.short	0x0100
        /*037a*/ 	.byte	0x06
	.zero		1


	//   ....[13]....
        /*037c*/ 	.word	0x000005e0
        /*0380*/ 	.word	0x000000ff
        /*0384*/ 	.word	0x00028c88
        /*0388*/ 	.short	0x0100
        /*038a*/ 	.byte	0x06
	.zero		1


	//   ....[14]....
        /*038c*/ 	.word	0x00000710
        /*0390*/ 	.word	0x000000ff
        /*0394*/ 	.word	0x00028c90
        /*0398*/ 	.short	0x0100
        /*039a*/ 	.byte	0x08
	.zero		1


	//   ....[15]....
        /*039c*/ 	.word	0x00000720
        /*03a0*/ 	.word	0x000000ff
        /*03a4*/ 	.word	0x00028ca0
        /*03a8*/ 	.short	0x0100
        /*03aa*/ 	.byte	0x08
	.zero		1


	//   ....[16]....
        /*03ac*/ 	.word	0x00000730
        /*03b0*/ 	.word	0x000000ff
        /*03b4*/ 	.word	0x00028c98
        /*03b8*/ 	.short	0x0100
        /*03ba*/ 	.byte	0x08
	.zero		1


	//   ....[17]....
        /*03bc*/ 	.word	0x00000740
        /*03c0*/ 	.word	0x000000ff
        /*03c4*/ 	.word	0x00028ca8
        /*03c8*/ 	.short	0x0100
        /*03ca*/ 	.byte	0x08
	.zero		1


	//   ....[18]....
        /*03cc*/ 	.word	0x00000870
        /*03d0*/ 	.word	0x000000ff
        /*03d4*/ 	.word	0x00028cb0
        /*03d8*/ 	.short	0x0100
        /*03da*/ 	.byte	0x08
	.zero		1


	//   ....[19]....
        /*03dc*/ 	.word	0x00000880
        /*03e0*/ 	.word	0x000000ff
        /*03e4*/ 	.word	0x00028cc0
        /*03e8*/ 	.short	0x0100
        /*03ea*/ 	.byte	0x08
	.zero		1


	//   ....[20]....
        /*03ec*/ 	.word	0x00000890
        /*03f0*/ 	.word	0x000000ff
        /*03f4*/ 	.word	0x00028cb8
        /*03f8*/ 	.short	0x0100
        /*03fa*/ 	.byte	0x08
	.zero		1


	//   ....[21]....
        /*03fc*/ 	.word	0x000008a0
        /*0400*/ 	.word	0x000000ff
        /*0404*/ 	.word	0x00028cc8
        /*0408*/ 	.short	0x0100
        /*040a*/ 	.byte	0x08
	.zero		1


	//   ....[22]....
        /*040c*/ 	.word	0x00001580
        /*0410*/ 	.word	0x000000ff
        /*0414*/ 	.word	0x00028c50
        /*0418*/ 	.short	0x010a
        /*041a*/ 	.byte	0x05
	.zero		1


	//   ....[23]....
        /*041c*/ 	.word	0x00001870
        /*0420*/ 	.word	0x00000002
        /*0424*/ 	.word	0x00000000
        /*0428*/ 	.short	0x0101
        /*042a*/ 	.byte	0x3f
	.zero		1


	//   ....[24]....
        /*042c*/ 	.word	0x000021c0
        /*0430*/ 	.word	0x000000ff
        /*0434*/ 	.word	0x00028c50
        /*0438*/ 	.short	0x010a
        /*043a*/ 	.byte	0x07
	.zero		1


	//   ....[25]....
        /*043c*/ 	.word	0x00002200
        /*0440*/ 	.word	0x000000ff
        /*0444*/ 	.word	0x00028c50
        /*0448*/ 	.short	0x010a
        /*044a*/ 	.byte	0x07
	.zero		1


	//   ....[26]....
        /*044c*/ 	.word	0x000023d0
        /*0450*/ 	.word	0x00000002
        /*0454*/ 	.word	0x00000000
        /*0458*/ 	.short	0x0101
        /*045a*/ 	.byte	0x3f
	.zero		1


	//   ....[27]....
        /*045c*/ 	.word	0x00003740
        /*0460*/ 	.word	0x000000ff
        /*0464*/ 	.word	0x00028c00
        /*0468*/ 	.short	0x010a
        /*046a*/ 	.byte	0x27
	.zero		1


	//   ....[28]....
        /*046c*/ 	.word	0x000038d0
        /*0470*/ 	.word	0x000000ff
        /*0474*/ 	.word	0x00028c30
        /*0478*/ 	.short	0x010a
        /*047a*/ 	.byte	0x27
	.zero		1


	//   ....[29]....
        /*047c*/ 	.word	0x00003940
        /*0480*/ 	.word	0x000000ff
        /*0484*/ 	.word	0x00028c30
        /*0488*/ 	.short	0x010a
        /*048a*/ 	.byte	0x27
	.zero		1


	//   ....[30]....
        /*048c*/ 	.word	0x00004e10
        /*0490*/ 	.word	0x00000005
        /*0494*/ 	.word	0x00000000
        /*0498*/ 	.short	0x0101
        /*049a*/ 	.byte	0x3f
	.zero		1


	//   ....[31]....
        /*049c*/ 	.word	0x000051f0
        /*04a0*/ 	.word	0x000000ff
        /*04a4*/ 	.word	0x00028c50
        /*04a8*/ 	.short	0x010a
        /*04aa*/ 	.byte	0x27
	.zero		1


	//   ....[32]....
        /*04ac*/ 	.word	0x00005230
        /*04b0*/ 	.word	0x000000ff
        /*04b4*/ 	.word	0x00028c50
        /*04b8*/ 	.short	0x010a
        /*04ba*/ 	.byte	0x27
	.zero		1


	//   ....[33]....
        /*04bc*/ 	.word	0x000055b0
        /*04c0*/ 	.word	0x0000000e
        /*04c4*/ 	.word	0x00000000
        /*04c8*/ 	.short	0x0101
        /*04ca*/ 	.byte	0x3f
	.zero		1


	//   ....[34]....
        /*04cc*/ 	.word	0x000056f0
        /*04d0*/ 	.word	0x000000ff
        /*04d4*/ 	.word	0x00028c30
        /*04d8*/ 	.short	0x010a
        /*04da*/ 	.byte	0x1e
	.zero		1


	//   ....[35]....
        /*04dc*/ 	.word	0x00005730
        /*04e0*/ 	.word	0x000000ff
        /*04e4*/ 	.word	0x00028c30
        /*04e8*/ 	.short	0x010a
        /*04ea*/ 	.byte	0x1e
	.zero		1


	//   ....[36]....
        /*04ec*/ 	.word	0x00006770
        /*04f0*/ 	.word	0x00000098
        /*04f4*/ 	.word	0x00000000
        /*04f8*/ 	.short	0x0101
        /*04fa*/ 	.byte	0x3f
	.zero		1


	//   ....[37]....
        /*04fc*/ 	.word	0x000074f0
        /*0500*/ 	.word	0x000000ff
        /*0504*/ 	.word	0x00028c50
        /*0508*/ 	.short	0x010a
        /*050a*/ 	.byte	0x1e
	.zero		1


	//   ....[38]....
        /*050c*/ 	.word	0x00007530
        /*0510*/ 	.word	0x000000ff
        /*0514*/ 	.word	0x00028c50
        /*0518*/ 	.short	0x010a
        /*051a*/ 	.byte	0x1e
	.zero		1


	//   ....[39]....
        /*051c*/ 	.word	0x000077d0
        /*0520*/ 	.word	0x0000000e
        /*0524*/ 	.word	0x00000000
        /*0528*/ 	.short	0x0101
        /*052a*/ 	.byte	0x3f
	.zero		1


	//   ....[40]....
        /*052c*/ 	.word	0x00007920
        /*0530*/ 	.word	0x000000ff
        /*0534*/ 	.word	0x00028c30
        /*0538*/ 	.short	0x010a
        /*053a*/ 	.byte	0x1a
	.zero		1


	//   ....[41]....
        /*053c*/ 	.word	0x00007960
        /*0540*/ 	.word	0x000000ff
        /*0544*/ 	.word	0x00028c30
        /*0548*/ 	.short	0x010a
        /*054a*/ 	.byte	0x1a
	.zero		1


	//   ....[42]....
        /*054c*/ 	.word	0x000086d0
        /*0550*/ 	.word	0x00000098
        /*0554*/ 	.word	0x00000000
        /*0558*/ 	.short	0x0101
        /*055a*/ 	.byte	0x3f
	.zero		1


	//   ....[43]....
        /*055c*/ 	.word	0x000091d0
        /*0560*/ 	.word	0x000000ff
        /*0564*/ 	.word	0x00028c50
        /*0568*/ 	.short	0x010a
        /*056a*/ 	.byte	0x1a
	.zero		1


	//   ....[44]....
        /*056c*/ 	.word	0x00009210
        /*0570*/ 	.word	0x000000ff
        /*0574*/ 	.word	0x00028c50
        /*0578*/ 	.short	0x010a
        /*057a*/ 	.byte	0x1a
	.zero		1


	//   ....[45]....
        /*057c*/ 	.word	0x000094c0
        /*0580*/ 	.word	0x0000000b
        /*0584*/ 	.word	0x00000000
        /*0588*/ 	.short	0x0101
        /*058a*/ 	.byte	0x3f
	.zero		1


	//   ....[46]....
        /*058c*/ 	.word	0x0000a030
        /*0590*/ 	.word	0x000000ff
        /*0594*/ 	.word	0x00000000
        /*0598*/ 	.short	0x0101
        /*059a*/ 	.byte	0x04
	.zero		1


	//   ....[47]....
        /*059c*/ 	.word	0x0000d470
        /*05a0*/ 	.word	0x000000ff
        /*05a4*/ 	.word	0x00028c40
        /*05a8*/ 	.short	0x010a
        /*05aa*/ 	.byte	0x26
	.zero		1


	//   ....[48]....
        /*05ac*/ 	.word	0x0000dd90
        /*05b0*/ 	.word	0x000000ff
        /*05b4*/ 	.word	0x00028c00
        /*05b8*/ 	.short	0x0107
        /*05ba*/ 	.byte	0x26
	.zero		1


	//   ....[49]....
        /*05bc*/ 	.word	0x0000ddd0
        /*05c0*/ 	.word	0x000000ff
        /*05c4*/ 	.word	0x00028c00
        /*05c8*/ 	.short	0x0101
        /*05ca*/ 	.byte	0x26
	.zero		1


	//   ....[50]....
        /*05cc*/ 	.word	0x0000dde0
        /*05d0*/ 	.word	0x000000ff
        /*05d4*/ 	.word	0x00028c20
        /*05d8*/ 	.short	0x010a
        /*05da*/ 	.byte	0x26
	.zero		1


	//   ....[51]....
        /*05dc*/ 	.word	0x0000de40
        /*05e0*/ 	.word	0x000000ff
        /*05e4*/ 	.word	0x00028c60
        /*05e8*/ 	.short	0x010a
        /*05ea*/ 	.byte	0x26
	.zero		1


	//   ....[52]....
        /*05ec*/ 	.word	0x0000ea00
        /*05f0*/ 	.word	0x000000ff
        /*05f4*/ 	.word	0x00028c48
        /*05f8*/ 	.short	0x010a
        /*05fa*/ 	.byte	0x26
	.zero		1


	//   ....[53]....
        /*05fc*/ 	.word	0x0000ebd0
        /*0600*/ 	.word	0x000000ff
        /*0604*/ 	.word	0x00028c68
        /*0608*/ 	.short	0x010a
        /*060a*/ 	.byte	0x26
	.zero		1


	//   ....[54]....
        /*060c*/ 	.word	0x0000f580
        /*0610*/ 	.word	0x000000ff
        /*0614*/ 	.word	0x00028c40
        /*0618*/ 	.short	0x010a
        /*061a*/ 	.byte	0x26
	.zero		1


	//   ....[55]....
        /*061c*/ 	.word	0x0000f760
        /*0620*/ 	.word	0x000000ff
        /*0624*/ 	.word	0x00028c60
        /*0628*/ 	.short	0x010a
        /*062a*/ 	.byte	0x26
	.zero		1


	//   ....[56]....
        /*062c*/ 	.word	0x00010140
        /*0630*/ 	.word	0x000000ff
        /*0634*/ 	.word	0x00028c48
        /*0638*/ 	.short	0x010a
        /*063a*/ 	.byte	0x26
	.zero		1


	//   ....[57]....
        /*063c*/ 	.word	0x00010320
        /*0640*/ 	.word	0x000000ff
        /*0644*/ 	.word	0x00028c68
        /*0648*/ 	.short	0x010a
        /*064a*/ 	.byte	0x26
	.zero		1


	//   ....[58]....
        /*064c*/ 	.word	0x00010b40
        /*0650*/ 	.word	0x00000002
        /*0654*/ 	.word	0x00028c20
        /*0658*/ 	.short	0x010a
        /*065a*/ 	.byte	0x3f
	.zero		1


	//   ....[59]....
        /*065c*/ 	.word	0x00010cc0
        /*0660*/ 	.word	0x00000007
        /*0664*/ 	.word	0x00000000
        /*0668*/ 	.short	0x010a
        /*066a*/ 	.byte	0x3f
	.zero		1


	//   ....[60]....
        /*066c*/ 	.word	0x00010d30
        /*0670*/ 	.word	0x00000005
        /*0674*/ 	.word	0x00000000
        /*0678*/ 	.short	0x010a
        /*067a*/ 	.byte	0x3f
	.zero		1


	//   ....[61]....
        /*067c*/ 	.word	0x00010d90
        /*0680*/ 	.word	0x00000005
        /*0684*/ 	.word	0x00000000
        /*0688*/ 	.short	0x010a
        /*068a*/ 	.byte	0x3f
	.zero		1


	//   ....[62]....
        /*068c*/ 	.word	0x00010dc0
        /*0690*/ 	.word	0x00000003
        /*0694*/ 	.word	0x00000000
        /*0698*/ 	.short	0x010a
        /*069a*/ 	.byte	0x3f
	.zero		1


	//   ....[63]....
        /*069c*/ 	.word	0x00010e30
        /*06a0*/ 	.word	0x00000005
        /*06a4*/ 	.word	0x00028c50
        /*06a8*/ 	.short	0x010a
        /*06aa*/ 	.byte	0x3f
	.zero		1


	//   ....[64]....
        /*06ac*/ 	.word	0x00010e90
        /*06b0*/ 	.word	0x00000005
        /*06b4*/ 	.word	0x00028c50
        /*06b8*/ 	.short	0x010a
        /*06ba*/ 	.byte	0x3f
	.zero		1


	//   ....[65]....
        /*06bc*/ 	.word	0x00010ef0
        /*06c0*/ 	.word	0x00000000
        /*06c4*/ 	.word	0x00028c00
        /*06c8*/ 	.short	0x010a
        /*06ca*/ 	.byte	0x3f
	.zero		1


	//   ....[66]....
        /*06cc*/ 	.word	0x00010f50
        /*06d0*/ 	.word	0x00000004
        /*06d4*/ 	.word	0x00028c30
        /*06d8*/ 	.short	0x010a
        /*06da*/ 	.byte	0x3f
	.zero		1


	//   ....[67]....
        /*06dc*/ 	.word	0x00010fa0
        /*06e0*/ 	.word	0x0000000e
        /*06e4*/ 	.word	0x00028c50
        /*06e8*/ 	.short	0x010a
        /*06ea*/ 	.byte	0x3f
	.zero		1


	//   ....[68]....
        /*06ec*/ 	.word	0x00011000
        /*06f0*/ 	.word	0x00000004
        /*06f4*/ 	.word	0x00028c30
        /*06f8*/ 	.short	0x010a
        /*06fa*/ 	.byte	0x3f
	.zero		1


	//   ....[69]....
        /*06fc*/ 	.word	0x00011050
        /*0700*/ 	.word	0x0000000e
        /*0704*/ 	.word	0x00028c50
        /*0708*/ 	.short	0x010a
        /*070a*/ 	.byte	0x3f
	.zero		1


	//   ....[70]....
        /*070c*/ 	.word	0x000110b0
        /*0710*/ 	.word	0x00000004
        /*0714*/ 	.word	0x00028c30
        /*0718*/ 	.short	0x010a
        /*071a*/ 	.byte	0x3f
	.zero		1


	//   ....[71]....
        /*071c*/ 	.word	0x00011100
        /*0720*/ 	.word	0x000000be
        /*0724*/ 	.word	0x00028c50
        /*0728*/ 	.short	0x010a
        /*072a*/ 	.byte	0x3f
	.zero		1


	//   ....[72]....
        /*072c*/ 	.word	0x00011260
        /*0730*/ 	.word	0x00000003
        /*0734*/ 	.word	0x00028c40
        /*0738*/ 	.short	0x010a
        /*073a*/ 	.byte	0x3f
	.zero		1


	//   ....[73]....
        /*073c*/ 	.word	0x00011770
        /*0740*/ 	.word	0x00000003
        /*0744*/ 	.word	0x00028c20
        /*0748*/ 	.short	0x010a
        /*074a*/ 	.byte	0x3f
	.zero		1


	//   ....[74]....
        /*074c*/ 	.word	0x000117d0
        /*0750*/ 	.word	0x00000003
        /*0754*/ 	.word	0x00028c60
        /*0758*/ 	.short	0x010a
        /*075a*/ 	.byte	0x3f
	.zero		1


	//   ....[75]....
        /*075c*/ 	.word	0x00011830
        /*0760*/ 	.word	0x00000003
        /*0764*/ 	.word	0x00028c48
        /*0768*/ 	.short	0x010a
        /*076a*/ 	.byte	0x3f
	.zero		1


	//   ....[76]....
        /*076c*/ 	.word	0x00011890
        /*0770*/ 	.word	0x00000003
        /*0774*/ 	.word	0x00028c68
        /*0778*/ 	.short	0x010a
        /*077a*/ 	.byte	0x3f
	.zero		1


	//   ....[77]....
        /*077c*/ 	.word	0x000118f0
        /*0780*/ 	.word	0x00000003
        /*0784*/ 	.word	0x00028c40
        /*0788*/ 	.short	0x010a
        /*078a*/ 	.byte	0x3f
	.zero		1


	//   ....[78]....
        /*078c*/ 	.word	0x00011950
        /*0790*/ 	.word	0x00000003
        /*0794*/ 	.word	0x00028c60
        /*0798*/ 	.short	0x010a
        /*079a*/ 	.byte	0x3f
	.zero		1


	//   ....[79]....
        /*079c*/ 	.word	0x000119b0
        /*07a0*/ 	.word	0x00000003
        /*07a4*/ 	.word	0x00028c48
        /*07a8*/ 	.short	0x010a
        /*07aa*/ 	.byte	0x3f
	.zero		1


	//   ....[80]....
        /*07ac*/ 	.word	0x00011a10
        /*07b0*/ 	.word	0x00000003
        /*07b4*/ 	.word	0x00028c68
        /*07b8*/ 	.short	0x010a
        /*07ba*/ 	.byte	0x3f
	.zero		1


	//   ....[81]....
        /*07bc*/ 	.word	0x00011a60
        /*07c0*/ 	.word	0x00000002
        /*07c4*/ 	.word	0x00028c20
        /*07c8*/ 	.short	0x010a
        /*07ca*/ 	.byte	0x3f
	.zero		1


	//   ....[82]....
        /*07cc*/ 	.word	0x00011c00
        /*07d0*/ 	.word	0x00000007
        /*07d4*/ 	.word	0x00000000
        /*07d8*/ 	.short	0x010a
        /*07da*/ 	.byte	0x3f
	.zero		1


	//   ....[83]....
        /*07dc*/ 	.word	0x00011c50
        /*07e0*/ 	.word	0x00000005
        /*07e4*/ 	.word	0x00000000
        /*07e8*/ 	.short	0x010a
        /*07ea*/ 	.byte	0x3f
	.zero		1


	//   ....[84]....
        /*07ec*/ 	.word	0x00011ca0
        /*07f0*/ 	.word	0x00000005
        /*07f4*/ 	.word	0x00000000
        /*07f8*/ 	.short	0x010a
        /*07fa*/ 	.byte	0x3f
	.zero		1


	//----- nvinfo : EIATTR_NUM_MBARRIERS
	.align		4
.L_502:
        /*07fc*/ 	.byte	0x03, 0x38
        /*07fe*/ 	.short	0x0016


	//----- nvinfo : EIATTR_EXIT_INSTR_OFFSETS
	.align		4
        /*0800*/ 	.byte	0x04, 0x1c
        /*0802*/ 	.short	(.L_504 - .L_503)


	//   ....[0]....
.L_503:
        /*0804*/ 	.word	0x00010e10


	//----- nvinfo : EIATTR_MAX_THREADS
	.align		4
.L_504:
        /*0808*/ 	.byte	0x04, 0x05
        /*080a*/ 	.short	(.L_506 - .L_505)
.L_505:
        /*080c*/ 	.word	0x00000180
        /*0810*/ 	.word	0x00000001
        /*0814*/ 	.word	0x00000001


	//----- nvinfo : EIATTR_CRS_STACK_SIZE
	.align		4
.L_506:
        /*0818*/ 	.byte	0x04, 0x1e
        /*081a*/ 	.short	(.L_508 - .L_507)
.L_507:
        /*081c*/ 	.word	0x00000000


	//----- nvinfo : EIATTR_CBANK_PARAM_SIZE
	.align		4
.L_508:
        /*0820*/ 	.byte	0x03, 0x19
        /*0822*/ 	.short	0x0a70


	//----- nvinfo : EIATTR_PARAM_CBANK
	.align		4
        /*0824*/ 	.byte	0x04, 0x0a
        /*0826*/ 	.short	(.L_510 - .L_509)
	.align		4
.L_509:
        /*0828*/ 	.word	index@(.nv.constant0._ZN7cutlass13device_kernelIN5flash11enable_sm90INS1_16FlashAttnFwdSm90INS1_25CollectiveMainloopFwdSm90ILi2EN4cute5tupleIJNS5_1CILi1EEES8_S8_EEENS6_IJNS7_ILi64EEESA_SA_EEELi512ENS_10bfloat16_tEfNS_4arch4Sm90ELb1ELb0ELb1ELb0ELb0ELb0ELb0ELb0ELb0ELb1ELb1ELb0EEENS1_21CollectiveEpilogueFwdINS6_IJSA_NS7_ILi512EEESA_EEES9_SC_SE_Li256ELb0ELb1ELb1ELb0EEENS1_19SingleTileSchedulerILb0ELb1ELb1ELi64EEEEEEEEEvNT_6ParamsE)
        /*082c*/ 	.short	0x0210
        /*082e*/ 	.short	0x0a70


	//----- nvinfo : EIATTR_SW_WAR
	.align		4
.L_510:
        /*0830*/ 	.byte	0x04, 0x36
        /*0832*/ 	.short	(.L_512 - .L_511)
.L_511:
        /*0834*/ 	.word	0x00000008
.L_512:


//--------------------- .nv.info._ZN7cutlass13device_kernelIN5flash11enable_sm90INS1_16FlashAttnFwdSm90INS1_25CollectiveMainloopFwdSm90ILi2EN4cute5tupleIJNS5_1CILi1EEES8_S8_EEENS6_IJNS7_ILi64EEESA_SA_EEELi512ENS_10bfloat16_tEfNS_4arch4Sm90ELb1ELb0ELb1ELb0ELb0ELb0ELb1ELb0ELb0ELb1ELb1ELb0EEENS1_21CollectiveEpilogueFwdINS6_IJSA_NS7_ILi512EEESA_EEES9_SC_SE_Li256ELb0ELb1ELb1ELb0EEENS1_19SingleTileSchedulerILb0ELb1ELb1ELi64EEEEEEEEEvNT_6ParamsE --------------------------
	.section	.nv.info._ZN7cutlass13device_kernelIN5flash11enable_sm90INS1_16FlashAttnFwdSm90INS1_25CollectiveMainloopFwdSm90ILi2EN4cute5tupleIJNS5_1CILi1EEES8_S8_EEENS6_IJNS7_ILi64EEESA_SA_EEELi512ENS_10bfloat16_tEfNS_4arch4Sm90ELb1ELb0ELb1ELb0ELb0ELb0ELb1ELb0ELb0ELb1ELb1ELb0EEENS1_21CollectiveEpilogueFwdINS6_IJSA_NS7_ILi512EEESA_EEES9_SC_SE_Li256ELb0ELb1ELb1ELb0EEENS1_19SingleTileSchedulerILb0ELb1ELb1ELi64EEEEEEEEEvNT_6ParamsE,"",@"SHT_CUDA_INFO"
	.sectionflags	@""
	.align	4


	//----- nvinfo : EIATTR_CUDA_API_VERSION
	.align		4
        /*0000*/ 	.byte	0x04, 0x37
        /*0002*/ 	.short	(.L_514 - .L_513)
.L_513:
        /*0004*/ 	.word	0x00000082


	//----- nvinfo : EIATTR_KPARAM_INFO
	.align		4
.L_514:
        /*0008*/ 	.byte	0x04, 0x17
        /*000a*/ 	.short	(.L_516 - .L_515)
.L_515:
        /*000c*/ 	.word	0x00000000
        /*0010*/ 	.short	0x0000
        /*0012*/ 	.short	0x0070
        /*0014*/ 	.byte	0x00, 0xf0, 0x01, 0x2c


	//----- nvinfo : EIATTR_SPARSE_MMA_MASK
	.align		4
.L_516:
        /*0018*/ 	.byte	0x03, 0x50
        /*001a*/ 	.short	0x0000


	//----- nvinfo : EIATTR_MAXREG_COUNT
	.align		4
        /*001c*/ 	.byte	0x03, 0x1b
        /*001e*/ 	.short	0x00a8


	//----- nvinfo : EIATTR_NUM_BARRIERS
	.align		4
        /*0020*/ 	.byte	0x02, 0x4c
        /*0022*/ 	.byte	0x10
	.zero		1


	//----- nvinfo : EIATTR_EXTERNS
	.align		4
        /*0024*/ 	.byte	0x04, 0x0f
        /*0026*/ 	.short	(.L_518 - .L_517)


	//   ....[0]....
	.align		4
.L_517:
        /*0028*/ 	.word	index@(__assertfail)


	//----- nvinfo : EIATTR_ANNOTATIONS
	.align		4
.L_518:
        /*002c*/ 	.byte	0x04, 0x55
        /*002e*/ 	.short	(.L_520 - .L_519)


	//   ....[0]....
.L_519:
        /* <DEDUP_REMOVED lines=18> */


	//----- nvinfo : EIATTR_MERCURY_ISA_VERSION
	.align		4
.L_520:
        /*0138*/ 	.byte	0x03, 0x5f
        /*013a*/ 	.short	0x0101


	//----- nvinfo : EIATTR_INT_WARP_WIDE_INSTR_OFFSETS
	.align		4
        /*013c*/ 	.byte	0x04, 0x31
        /*013e*/ 	.short	(.L_522 - .L_521)


	//   ....[0]....
.L_521:
        /*0140*/ 	.word	0x00000130


	//   ....[1]....
        /*0144*/ 	.word	0x00000170


	//   ....[2]....
        /*0148*/ 	.word	0x000001e0


	//   ....[3]....
        /*014c*/ 	.word	0x000001f0


	//----- nvinfo : EIATTR_COOP_GROUP_MASK_REGIDS
	.align		4
.L_522:
        /*0150*/ 	.byte	0x04, 0x29
        /*0152*/ 	.short	(.L_524 - .L_523)


	//   ....[0]....
.L_523:
        /*0154*/ 	.word	0xffffffff


	//   ....[1]....
        /*0158*/ 	.word	0xffffffff


	//   ....[2]....
        /*015c*/ 	.word	0xffffffff


	//   ....[3]....
        /*0160*/ 	.word	0xffffffff


	//   ....[4]....
        /*0164*/ 	.word	0xffffffff


	//   ....[5]....
        /*0168*/ 	.word	0xffffffff


	//   ....[6]....
        /*016c*/ 	.word	0xffffffff


	//   ....[7]....
        /*0170*/ 	.word	0xffffffff


	//   ....[8]....
        /*0174*/ 	.word	0xffffffff


	//   ....[9]....
        /*0178*/ 	.word	0xffffffff


	//   ....[10]....
        /*017c*/ 	.word	0xffffffff


	//   ....[11]....
        /*0180*/ 	.word	0xffffffff


	//   ....[12]....
        /*0184*/ 	.word	0xffffffff


	//   ....[13]....
        /*0188*/ 	.word	0xffffffff


	//   ....[14]....
        /*018c*/ 	.word	0xffffffff


	//   ....[15]....
        /*0190*/ 	.word	0xffffffff


	//   ....[16]....
        /*0194*/ 	.word	0xffffffff


	//   ....[17]....
        /*0198*/ 	.word	0xffffffff


	//   ....[18]....
        /*019c*/ 	.word	0xffffffff


	//   ....[19]....
        /*01a0*/ 	.word	0xffffffff


	//   ....[20]....
        /*01a4*/ 	.word	0xffffffff


	//   ....[21]....
        /*01a8*/ 	.word	0xffffffff


	//   ....[22]....
        /*01ac*/ 	.word	0xffffffff


	//   ....[23]....
        /*01b0*/ 	.word	0xffffffff


	//   ....[24]....
        /*01b4*/ 	.word	0xffffffff


	//   ....[25]....
        /*01b8*/ 	.word	0xffffffff


	//   ....[26]....
        /*01bc*/ 	.word	0xffffffff


	//   ....[27]....
        /*01c0*/ 	.word	0xffffffff


	//   ....[28]....
        /*01c4*/ 	.word	0xffffffff


	//   ....[29]....
        /*01c8*/ 	.word	0xffffffff


	//   ....[30]....
        /*01cc*/ 	.word	0xffffffff


	//   ....[31]....
        /*01d0*/ 	.word	0xffffffff


	//   ....[32]....
        /*01d4*/ 	.word	0xffffffff


	//   ....[33]....
        /*01d8*/ 	.word	0xffffffff


	//   ....[34]....
        /*01dc*/ 	.word	0xffffffff


	//   ....[35]....
        /*01e0*/ 	.word	0xffffffff


	//   ....[36]....
        /*01e4*/ 	.word	0xffffffff


	//   ....[37]....
        /*01e8*/ 	.word	0xffffffff


	//   ....[38]....
        /*01ec*/ 	.word	0xffffffff


	//   ....[39]....
        /*01f0*/ 	.word	0xffffffff


	//   ....[40]....
        /*01f4*/ 	.word	0xffffffff


	//   ....[41]....
        /*01f8*/ 	.word	0xffffffff


	//   ....[42]....
        /*01fc*/ 	.word	0xffffffff


	//   ....[43]....
        /*0200*/ 	.word	0xffffffff


	//   ....[44]....
        /*0204*/ 	.word	0xffffffff


	//   ....[45]....
        /*0208*/ 	.word	0xffffffff


	//   ....[46]....
        /*020c*/ 	.word	0xffffffff


	//   ....[47]....
        /*0210*/ 	.word	0xffffffff


	//   ....[48]....
        /*0214*/ 	.word	0xffffffff


	//   ....[49]....
        /*0218*/ 	.word	0xffffffff


	//   ....[50]....
        /*021c*/ 	.word	0xffffffff


	//   ....[51]....
        /*0220*/ 	.word	0xffffffff


	//   ....[52]....
        /*0224*/ 	.word	0xffffffff


	//   ....[53]....
        /*0228*/ 	.word	0xffffffff


	//   ....[54]....
        /*022c*/ 	.word	0xffffffff


	//   ....[55]....
        /*0230*/ 	.word	0xffffffff


	//   ....[56]....
        /*0234*/ 	.word	0xffffffff


	//   ....[57]....
        /*0238*/ 	.word	0xffffffff


	//   ....[58]....
        /*023c*/ 	.word	0xffffffff


	//   ....[59]....
        /*0240*/ 	.word	0xffffffff


	//   ....[60]....
        /*0244*/ 	.word	0xffffffff


	//   ....[61]....
        /*0248*/ 	.word	0xffffffff


	//   ....[62]....
        /*024c*/ 	.word	0xffffffff


	//   ....[63]....
        /*0250*/ 	.word	0x0500000f


	//   ....[64]....
        /*0254*/ 	.word	0x0500000f


	//   ....[65]....
        /*0258*/ 	.word	0x0500000f


	//   ....[66]....
        /*025c*/ 	.word	0x0500000f


	//   ....[67]....
        /*0260*/ 	.word	0x0500000f


	//   ....[68]....
        /*0264*/ 	.word	0x0500000f


	//   ....[69]....
        /*0268*/ 	.word	0x0500000f


	//   ....[70]....
        /*026c*/ 	.word	0x0500000f


	//   ....[71]....
        /*0270*/ 	.word	0x0500000f


	//   ....[72]....
        /*0274*/ 	.word	0x0500000f


	//   ....[73]....
        /*0278*/ 	.word	0x0500000f


	//   ....[74]....
        /*027c*/ 	.word	0x0500000f


	//   ....[75]....
        /*0280*/ 	.word	0x0500000f


	//   ....[76]....
        /*0284*/ 	.word	0x0500000f


	//   ....[77]....
        /*0288*/ 	.word	0x0500000f


	//   ....[78]....
        /*028c*/ 	.word	0x0500000f


	//   ....[79]....
        /*0290*/ 	.word	0x0500000f


	//   ....[80]....
        /*0294*/ 	.word	0x0500000f


	//----- nvinfo : EIATTR_COOP_GROUP_INSTR_OFFSETS
	.align		4
.L_524:
        /*0298*/ 	.byte	0x04, 0x28
        /*029a*/ 	.short	(.L_526 - .L_525)


	//   ....[0]....
.L_525:
        /*029c*/ 	.word	0x00000070


	//   ....[1]....
        /*02a0*/ 	.word	0x00000140


	//   ....[2]....
        /*02a4*/ 	.word	0x00000190


	//   ....[3]....
        /*02a8*/ 	.word	0x000003a0


	//   ....[4]....
        /*02ac*/ 	.word	0x00000500


	//   ....[5]....
        /*02b0*/ 	.word	0x00000620


	//   ....[6]....
        /*02b4*/ 	.word	0x00000780


	//   ....[7]....
        /*02b8*/ 	.word	0x000014c0


	//   ....[8]....
        /*02bc*/ 	.word	0x00003420


	//   ....[9]....
        /*02c0*/ 	.word	0x00004550


	//   ....[10]....
        /*02c4*/ 	.word	0x000053e0


	//   ....[11]....
        /*02c8*/ 	.word	0x000053f0


	//   ....[12]....
        /*02cc*/ 	.word	0x00005b60


	//   ....[13]....
        /*02d0*/ 	.word	0x00005c00


	//   ....[14]....
        /*02d4*/ 	.word	0x00006050


	//   ....[15]....
        /*02d8*/ 	.word	0x000060c0


	//   ....[16]....
        /*02dc*/ 	.word	0x00006b90


	//   ....[17]....
        /*02e0*/ 	.word	0x00007580


	//   ....[18]....
        /*02e4*/ 	.word	0x00008390


	//   ....[19]....
        /*02e8*/ 	.word	0x00008960


	//   ....[20]....
        /*02ec*/ 	.word	0x00008ab0


	//   ....[21]....
        /*02f0*/ 	.word	0x00008c00


	//   ....[22]....
        /*02f4*/ 	.word	0x00008fe0


	//   ....[23]....
        /*02f8*/ 	.word	0x00009060


	//   ....[24]....
        /*02fc*/ 	.word	0x0000a1e0


	//   ....[25]....
        /*0300*/ 	.word	0x0000aa70


	//   ....[26]....
        /*0304*/ 	.word	0x0000bc40


	//   ....[27]....
        /*0308*/ 	.word	0x0000bd00


	//   ....[28]....
        /*030c*/ 	.word	0x0000c000


	//   ....[29]....
        /*0310*/ 	.word	0x0000c1d0


	//   ....[30]....
        /*0314*/ 	.word	0x0000d150


	//   ....[31]....
        /*0318*/ 	.word	0x0000d190


	//   ....[32]....
        /*031c*/ 	.word	0x0000d1e0


	//   ....[33]....
        /*0320*/ 	.word	0x0000d200


	//   ....[34]....
        /*0324*/ 	.word	0x0000d220


	//   ....[35]....
        /*0328*/ 	.word	0x0000dce0


	//   ....[36]....
        /*032c*/ 	.word	0x0000e210


	//   ....[37]....
        /*0330*/ 	.word	0x0000e240


	//   ....[38]....
        /*0334*/ 	.word	0x0000e260


	//   ....[39]....
        /*0338*/ 	.word	0x0000e270


	//   ....[40]....
        /*033c*/ 	.word	0x0000e710


	//   ....[41]....
        /*0340*/ 	.word	0x0000e740


	//   ....[42]....
        /*0344*/ 	.word	0x0000f3b0


	//   ....[43]....
        /*0348*/ 	.word	0x0000f3d0


	//   ....[44]....
        /*034c*/ 	.word	0x00010460


	//   ....[45]....
        /*0350*/ 	.word	0x00011010


	//   ....[46]....
        /*0354*/ 	.word	0x00011980


	//   ....[47]....
        /*0358*/ 	.word	0x00011a20


	//   ....[48]....
        /*035c*/ 	.word	0x00011a70


	//   ....[49]....
        /*0360*/ 	.word	0x00011aa0


	//   ....[50]....
        /*0364*/ 	.word	0x00011ad0


	//   ....[51]....
        /*0368*/ 	.word	0x00011b20


	//   ....[52]....
        /*036c*/ 	.word	0x00011b50


	//   ....[53]....
        /*0370*/ 	.word	0x00011b60


	//   ....[54]....
        /*0374*/ 	.word	0x000124d0


	//   ....[55]....
        /*0378*/ 	.word	0x000124f0


	//   ....[56]....
        /*037c*/ 	.word	0x00012510


	//   ....[57]....
        /*0380*/ 	.word	0x00012630


	//   ....[58]....
        /*0384*/ 	.word	0x000127e0


	//   ....[59]....
        /*0388*/ 	.word	0x00012810


	//   ....[60]....
        /*038c*/ 	.word	0x00012960


	//   ....[61]....
        /*0390*/ 	.word	0x00012970


	//   ....[62]....
        /*0394*/ 	.word	0x00015a30


	//   ....[63]....
        /*0398*/ 	.word	0x00015f90


	//   ....[64]....
        /*039c*/ 	.word	0x00016110


	//   ....[65]....
        /*03a0*/ 	.word	0x00016180


	//   ....[66]....
        /*03a4*/ 	.word	0x00016290


	//   ....[67]....
        /*03a8*/ 	.word	0x00016340


	//   ....[68]....
        /*03ac*/ 	.word	0x00016430


	//   ....[69]....
        /*03b0*/ 	.word	0x00016490


	//   ....[70]....
        /*03b4*/ 	.word	0x00016580


	//   ....[71]....
        /*03b8*/ 	.word	0x000165d0


	//   ....[72]....
        /*03bc*/ 	.word	0x00016660


	//   ....[73]....
        /*03c0*/ 	.word	0x00016780


	//   ....[74]....
        /*03c4*/ 	.word	0x00016a90


	//   ....[75]....
        /*03c8*/ 	.word	0x00016ae0


	//   ....[76]....
        /*03cc*/ 	.word	0x00016cd0


	//   ....[77]....
        /*03d0*/ 	.word	0x00016d20


	//   ....[78]....
        /*03d4*/ 	.word	0x00016f50


	//   ....[79]....
        /*03d8*/ 	.word	0x00016fa0


	//   ....[80]....
        /*03dc*/ 	.word	0x000173b0


	//----- nvinfo : EIATTR_REG_RECONFIG
	.align		4
.L_526:
        /*03e0*/ 	.byte	0x01, 0x54
	.zero		2


	//----- nvinfo : EIATTR_SYSCALL_OFFSETS
	.align		4
        /*03e4*/ 	.byte	0x04, 0x46
        /*03e6*/ 	.short	(.L_528 - .L_527)


	//   ....[0]....
.L_527:
        /*03e8*/ 	.word	0x000035e0


	//   ....[1]....
        /*03ec*/ 	.word	0x00010c50


	//   ....[2]....
        /*03f0*/ 	.word	0x00010d90


	//   ....[3]....
        /*03f4*/ 	.word	0x00010e80


	//   ....[4]....
        /*03f8*/ 	.word	0x000115a0


	//   ....[5]....
        /*03fc*/ 	.word	0x00011ea0


	//----- nvinfo : EIATTR_MBARRIER_INSTR_OFFSETS
	.align		4
.L_528:
        /*0400*/ 	.byte	0x04, 0x39
        /*0402*/ 	.short	(.L_530 - .L_529)


	//   ....[0]....
.L_529:
        /*0404*/ 	.word	0x00000280
        /*0408*/ 	.word	0x000000ff
        /*040c*/ 	.word	0x00038800
        /*0410*/ 	.short	0x0100
        /*0412*/ 	.byte	0x08
	.zero		1


	//   ....[1]....
        /*0414*/ 	.word	0x00000290
        /*0418*/ 	.word	0x000000ff
        /*041c*/ 	.word	0x00038810
        /*0420*/ 	.short	0x0100
        /*0422*/ 	.byte	0x08
	.zero		1


	//   ....[2]....
        /*0424*/ 	.word	0x000002a0
        /*0428*/ 	.word	0x000000ff
        /*042c*/ 	.word	0x00038820
        /*0430*/ 	.short	0x0100
        /*0432*/ 	.byte	0x08
	.zero		1


	//   ....[3]....
        /*0434*/ 	.word	0x00000350
        /*0438*/ 	.word	0x000000ff
        /*043c*/ 	.word	0x00038830
        /*0440*/ 	.short	0x0100
        /*0442*/ 	.byte	0x06
	.zero		1


	//   ....[4]....
        /*0444*/ 	.word	0x00000360
        /*0448*/ 	.word	0x000000ff
        /*044c*/ 	.word	0x00038840
        /*0450*/ 	.short	0x0100
        /*0452*/ 	.byte	0x06
	.zero		1


	//   ....[5]....
        /*0454*/ 	.word	0x00000370
        /*0458*/ 	.word	0x000000ff
        /*045c*/ 	.word	0x00038838
        /*0460*/ 	.short	0x0100
        /*0462*/ 	.byte	0x06
	.zero		1


	//   ....[6]....
        /*0464*/ 	.word	0x00000380
        /*0468*/ 	.word	0x000000ff
        /*046c*/ 	.word	0x00038848
        /*0470*/ 	.short	0x0100
        /*0472*/ 	.byte	0x06
	.zero		1


	//   ....[7]....
        /*0474*/ 	.word	0x000004b0
        /*0478*/ 	.word	0x000000ff
        /*047c*/ 	.word	0x00038850
        /*0480*/ 	.short	0x0100
        /*0482*/ 	.byte	0x08
	.zero		1


	//   ....[8]....
        /*0484*/ 	.word	0x000004c0
        /*0488*/ 	.word	0x000000ff
        /*048c*/ 	.word	0x00038860
        /*0490*/ 	.short	0x0100
        /*0492*/ 	.byte	0x08
	.zero		1


	//   ....[9]....
        /*0494*/ 	.word	0x000004d0
        /*0498*/ 	.word	0x000000ff
        /*049c*/ 	.word	0x00038858
        /*04a0*/ 	.short	0x0100
        /*04a2*/ 	.byte	0x08
	.zero		1


	//   ....[10]....
        /*04a4*/ 	.word	0x000004e0
        /*04a8*/ 	.word	0x000000ff
        /*04ac*/ 	.word	0x00038868
        /*04b0*/ 	.short	0x0100
        /*04b2*/ 	.byte	0x08
	.zero		1


	//   ....[11]....
        /*04b4*/ 	.word	0x000005d0
        /*04b8*/ 	.word	0x000000ff
        /*04bc*/ 	.word	0x00038870
        /*04c0*/ 	.short	0x0100
        /*04c2*/ 	.byte	0x06
	.zero		1


	//   ....[12]....
        /*04c4*/ 	.word	0x000005e0
        /*04c8*/ 	.word	0x000000ff
        /*04cc*/ 	.word	0x00038880
        /*04d0*/ 	.short	0x0100
        /*04d2*/ 	.byte	0x06
	.zero		1


	//   ....[13]....
        /*04d4*/ 	.word	0x000005f0
        /*04d8*/ 	.word	0x000000ff
        /*04dc*/ 	.word	0x00038878
        /*04e0*/ 	.short	0x0100
        /*04e2*/ 	.byte	0x06
	.zero		1


	//   ....[14]....
        /*04e4*/ 	.word	0x00000600
        /*04e8*/ 	.word	0x000000ff
        /*04ec*/ 	.word	0x00038888
        /*04f0*/ 	.short	0x0100
        /*04f2*/ 	.byte	0x06
	.zero		1


	//   ....[15]....
        /*04f4*/ 	.word	0x00000730
        /*04f8*/ 	.word	0x000000ff
        /*04fc*/ 	.word	0x00038890
        /*0500*/ 	.short	0x0100
        /*0502*/ 	.byte	0x08
	.zero		1


	//   ....[16]....
        /*0504*/ 	.word	0x00000740
        /*0508*/ 	.word	0x000000ff
        /*050c*/ 	.word	0x000388a0
        /*0510*/ 	.short	0x0100
        /*0512*/ 	.byte	0x08
	.zero		1


	//   ....[17]....
        /*0514*/ 	.word	0x00000750
        /*0518*/ 	.word	0x000000ff
        /*051c*/ 	.word	0x00038898
        /*0520*/ 	.short	0x0100
        /*0522*/ 	.byte	0x08
	.zero		1


	//   ....[18]....
        /*0524*/ 	.word	0x00000760
        /*0528*/ 	.word	0x000000ff
        /*052c*/ 	.word	0x000388a8
        /*0530*/ 	.short	0x0100
        /*0532*/ 	.byte	0x08
	.zero		1


	//   ....[19]....
        /*0534*/ 	.word	0x00000890
        /*0538*/ 	.word	0x000000ff
        /*053c*/ 	.word	0x000388b0
        /*0540*/ 	.short	0x0100
        /*0542*/ 	.byte	0x08
	.zero		1


	//   ....[20]....
        /*0544*/ 	.word	0x000008a0
        /*0548*/ 	.word	0x000000ff
        /*054c*/ 	.word	0x000388c0
        /*0550*/ 	.short	0x0100
        /*0552*/ 	.byte	0x08
	.zero		1


	//   ....[21]....
        /*0554*/ 	.word	0x000008b0
        /*0558*/ 	.word	0x000000ff
        /*055c*/ 	.word	0x000388b8
        /*0560*/ 	.short	0x0100
        /*0562*/ 	.byte	0x08
	.zero		1


	//   ....[22]....
        /*0564*/ 	.word	0x000008c0
        /*0568*/ 	.word	0x000000ff
        /*056c*/ 	.word	0x000388c8
        /*0570*/ 	.short	0x0100
        /*0572*/ 	.byte	0x08
	.zero		1


	//   ....[23]....
        /*0574*/ 	.word	0x00001860
        /*0578*/ 	.word	0x00000008
        /*057c*/ 	.word	0x00000000
        /*0580*/ 	.short	0x0101
        /*0582*/ 	.byte	0x3f
	.zero		1


	//   ....[24]....
        /*0584*/ 	.word	0x00002300
        /*0588*/ 	.word	0x00000004
        /*058c*/ 	.word	0x00000000
        /*0590*/ 	.short	0x0101
        /*0592*/ 	.byte	0x3f
	.zero		1


	//   ....[25]....
        /*0594*/ 	.word	0x00003610
        /*0598*/ 	.word	0x000000c3
        /*059c*/ 	.word	0x00038800
        /*05a0*/ 	.short	0x010a
        /*05a2*/ 	.byte	0x3f
	.zero		1


	//   ....[26]....
        /*05a4*/ 	.word	0x000037c0
        /*05a8*/ 	.word	0x000000c3
        /*05ac*/ 	.word	0x00038830
        /*05b0*/ 	.short	0x010a
        /*05b2*/ 	.byte	0x3f
	.zero		1


	//   ....[27]....
        /*05b4*/ 	.word	0x00003800
        /*05b8*/ 	.word	0x000000c3
        /*05bc*/ 	.word	0x00038830
        /*05c0*/ 	.short	0x010a
        /*05c2*/ 	.byte	0x3f
	.zero		1


	//   ....[28]....
        /*05c4*/ 	.word	0x00003c10
        /*05c8*/ 	.word	0x000000c3
        /*05cc*/ 	.word	0x00038810
        /*05d0*/ 	.short	0x010a
        /*05d2*/ 	.byte	0x3f
	.zero		1


	//   ....[29]....
        /*05d4*/ 	.word	0x00003c50
        /*05d8*/ 	.word	0x000000c3
        /*05dc*/ 	.word	0x00038850
        /*05e0*/ 	.short	0x010a
        /*05e2*/ 	.byte	0x3f
	.zero		1


	//   ....[30]....
        /*05e4*/ 	.word	0x00003d10
        /*05e8*/ 	.word	0x000000c3
        /*05ec*/ 	.word	0x00038850
        /*05f0*/ 	.short	0x010a
        /*05f2*/ 	.byte	0x3f
	.zero		1


	//   ....[31]....
        /*05f4*/ 	.word	0x00006520
        /*05f8*/ 	.word	0x00000018
        /*05fc*/ 	.word	0x00000000
        /*0600*/ 	.short	0x0101
        /*0602*/ 	.byte	0x3f
	.zero		1


	//   ....[32]....
        /*0604*/ 	.word	0x00006bb0
        /*0608*/ 	.word	0x00000015
        /*060c*/ 	.word	0x00000000
        /*0610*/ 	.short	0x0101
        /*0612*/ 	.byte	0x3f
	.zero		1


	//   ....[33]....
        /*0614*/ 	.word	0x00006cf0
        /*0618*/ 	.word	0x000000c5
        /*061c*/ 	.word	0x00038830
        /*0620*/ 	.short	0x010a
        /*0622*/ 	.byte	0x3f
	.zero		1


	//   ....[34]....
        /*0624*/ 	.word	0x00006d40
        /*0628*/ 	.word	0x000000c5
        /*062c*/ 	.word	0x00038830
        /*0630*/ 	.short	0x010a
        /*0632*/ 	.byte	0x3f
	.zero		1


	//   ....[35]....
        /*0634*/ 	.word	0x00007070
        /*0638*/ 	.word	0x000000c5
        /*063c*/ 	.word	0x00038850
        /*0640*/ 	.short	0x010a
        /*0642*/ 	.byte	0x3f
	.zero		1


	//   ....[36]....
        /*0644*/ 	.word	0x000070b0
        /*0648*/ 	.word	0x000000c5
        /*064c*/ 	.word	0x00038850
        /*0650*/ 	.short	0x010a
        /*0652*/ 	.byte	0x3f
	.zero		1


	//   ....[37]....
        /*0654*/ 	.word	0x00009280
        /*0658*/ 	.word	0x00000099
        /*065c*/ 	.word	0x00000000
        /*0660*/ 	.short	0x0101
        /*0662*/ 	.byte	0x3f
	.zero		1


	//   ....[38]....
        /*0664*/ 	.word	0x0000a200
        /*0668*/ 	.word	0x000000c5
        /*066c*/ 	.word	0x00000000
        /*0670*/ 	.short	0x0101
        /*0672*/ 	.byte	0x3f
	.zero		1


	//   ....[39]....
        /*0674*/ 	.word	0x0000a350
        /*0678*/ 	.word	0x000000ba
        /*067c*/ 	.word	0x00038830
        /*0680*/ 	.short	0x010a
        /*0682*/ 	.byte	0x3f
	.zero		1


	//   ....[40]....
        /*0684*/ 	.word	0x0000a3a0
        /*0688*/ 	.word	0x000000ba
        /*068c*/ 	.word	0x00038830
        /*0690*/ 	.short	0x010a
        /*0692*/ 	.byte	0x3f
	.zero		1


	//   ....[41]....
        /*0694*/ 	.word	0x0000a5d0
        /*0698*/ 	.word	0x000000ba
        /*069c*/ 	.word	0x00038850
        /*06a0*/ 	.short	0x010a
        /*06a2*/ 	.byte	0x3f
	.zero		1


	//   ....[42]....
        /*06a4*/ 	.word	0x0000a610
        /*06a8*/ 	.word	0x000000ba
        /*06ac*/ 	.word	0x00038850
        /*06b0*/ 	.short	0x010a
        /*06b2*/ 	.byte	0x3f
	.zero		1


	//   ....[43]....
        /*06b4*/ 	.word	0x0000c530
        /*06b8*/ 	.word	0x00000098
        /*06bc*/ 	.word	0x00000000
        /*06c0*/ 	.short	0x0101
        /*06c2*/ 	.byte	0x3f
	.zero		1


	//   ....[44]....
        /*06c4*/ 	.word	0x0000d170
        /*06c8*/ 	.word	0x000000ba
        /*06cc*/ 	.word	0x00000000
        /*06d0*/ 	.short	0x0101
        /*06d2*/ 	.byte	0x3f
	.zero		1


	//   ....[45]....
        /*06d4*/ 	.word	0x0000dd00
        /*06d8*/ 	.word	0x000000ff
        /*06dc*/ 	.word	0x00000000
        /*06e0*/ 	.short	0x0101
        /*06e2*/ 	.byte	0x04
	.zero		1


	//   ....[46]....
        /*06e4*/ 	.word	0x00011260
        /*06e8*/ 	.word	0x000000ff
        /*06ec*/ 	.word	0x00038840
        /*06f0*/ 	.short	0x010a
        /*06f2*/ 	.byte	0x26
	.zero		1


	//   ....[47]....
        /*06f4*/ 	.word	0x00011cb0
        /*06f8*/ 	.word	0x000000ff
        /*06fc*/ 	.word	0x00038800
        /*0700*/ 	.short	0x0107
        /*0702*/ 	.byte	0x26
	.zero		1


	//   ....[48]....
        /*0704*/ 	.word	0x00011d30
        /*0708*/ 	.word	0x000000ff
        /*070c*/ 	.word	0x00038800
        /*0710*/ 	.short	0x0101
        /*0712*/ 	.byte	0x26
	.zero		1


	//   ....[49]....
        /*0714*/ 	.word	0x00012c00
        /*0718*/ 	.word	0x000000ff
        /*071c*/ 	.word	0x00038810
        /*0720*/ 	.short	0x0107
        /*0722*/ 	.byte	0x26
	.zero		1


	//   ....[50]....
        /*0724*/ 	.word	0x00012c60
        /*0728*/ 	.word	0x000000ff
        /*072c*/ 	.word	0x00038810
        /*0730*/ 	.short	0x0101
        /*0732*/ 	.byte	0x26
	.zero		1


	//   ....[51]....
        /*0734*/ 	.word	0x00012c70
        /*0738*/ 	.word	0x000000ff
        /*073c*/ 	.word	0x00038820
        /*0740*/ 	.short	0x010a
        /*0742*/ 	.byte	0x26
	.zero		1


	//   ....[52]....
        /*0744*/ 	.word	0x00012cd0
        /*0748*/ 	.word	0x000000ff
        /*074c*/ 	.word	0x00038860
        /*0750*/ 	.short	0x010a
        /*0752*/ 	.byte	0x26
	.zero		1


	//   ....[53]....
        /*0754*/ 	.word	0x00013890
        /*0758*/ 	.word	0x000000ff
        /*075c*/ 	.word	0x00038848
        /*0760*/ 	.short	0x010a
        /*0762*/ 	.byte	0x26
	.zero		1


	//   ....[54]....
        /*0764*/ 	.word	0x00013a60
        /*0768*/ 	.word	0x000000ff
        /*076c*/ 	.word	0x00038868
        /*0770*/ 	.short	0x010a
        /*0772*/ 	.byte	0x26
	.zero		1


	//   ....[55]....
        /*0774*/ 	.word	0x00014410
        /*0778*/ 	.word	0x000000ff
        /*077c*/ 	.word	0x00038840
        /*0780*/ 	.short	0x010a
        /*0782*/ 	.byte	0x26
	.zero		1


	//   ....[56]....
        /*0784*/ 	.word	0x000145f0
        /*0788*/ 	.word	0x000000ff
        /*078c*/ 	.word	0x00038860
        /*0790*/ 	.short	0x010a
        /*0792*/ 	.byte	0x26
	.zero		1


	//   ....[57]....
        /*0794*/ 	.word	0x00014fc0
        /*0798*/ 	.word	0x000000ff
        /*079c*/ 	.word	0x00038848
        /*07a0*/ 	.short	0x010a
        /*07a2*/ 	.byte	0x26
	.zero		1


	//   ....[58]....
        /*07a4*/ 	.word	0x000151a0
        /*07a8*/ 	.word	0x000000ff
        /*07ac*/ 	.word	0x00038868
        /*07b0*/ 	.short	0x010a
        /*07b2*/ 	.byte	0x26
	.zero		1


	//   ....[59]....
        /*07b4*/ 	.word	0x000159c0
        /*07b8*/ 	.word	0x00000002
        /*07bc*/ 	.word	0x00038820
        /*07c0*/ 	.short	0x010a
        /*07c2*/ 	.byte	0x3f
	.zero		1


	//   ....[60]....
        /*07c4*/ 	.word	0x00015b60
        /*07c8*/ 	.word	0x00000007
        /*07cc*/ 	.word	0x00000000
        /*07d0*/ 	.short	0x010a
        /*07d2*/ 	.byte	0x3f
	.zero		1


	//   ....[61]....
        /*07d4*/ 	.word	0x00015bd0
        /*07d8*/ 	.word	0x00000005
        /*07dc*/ 	.word	0x00000000
        /*07e0*/ 	.short	0x010a
        /*07e2*/ 	.byte	0x3f
	.zero		1


	//   ....[62]....
        /*07e4*/ 	.word	0x00015c30
        /*07e8*/ 	.word	0x00000005
        /*07ec*/ 	.word	0x00000000
        /*07f0*/ 	.short	0x010a
        /*07f2*/ 	.byte	0x3f
	.zero		1


	//   ....[63]....
        /*07f4*/ 	.word	0x00015c60
        /*07f8*/ 	.word	0x00000003
        /*07fc*/ 	.word	0x00000000
        /*0800*/ 	.short	0x010a
        /*0802*/ 	.byte	0x3f
	.zero		1


	//   ....[64]....
        /*0804*/ 	.word	0x00015cc0
        /*0808*/ 	.word	0x000000c3
        /*080c*/ 	.word	0x00038800
        /*0810*/ 	.short	0x010a
        /*0812*/ 	.byte	0x3f
	.zero		1


	//   ....[65]....
        /*0814*/ 	.word	0x00015d10
        /*0818*/ 	.word	0x000000c3
        /*081c*/ 	.word	0x00038830
        /*0820*/ 	.short	0x010a
        /*0822*/ 	.byte	0x3f
	.zero		1


	//   ....[66]....
        /*0824*/ 	.word	0x00015d60
        /*0828*/ 	.word	0x000000c3
        /*082c*/ 	.word	0x00038810
        /*0830*/ 	.short	0x010a
        /*0832*/ 	.byte	0x3f
	.zero		1


	//   ....[67]....
        /*0834*/ 	.word	0x00015db0
        /*0838*/ 	.word	0x000000c3
        /*083c*/ 	.word	0x00038850
        /*0840*/ 	.short	0x010a
        /*0842*/ 	.byte	0x3f
	.zero		1


	//   ....[68]....
        /*0844*/ 	.word	0x00015e00
        /*0848*/ 	.word	0x000000c5
        /*084c*/ 	.word	0x00038830
        /*0850*/ 	.short	0x010a
        /*0852*/ 	.byte	0x3f
	.zero		1


	//   ....[69]....
        /*0854*/ 	.word	0x00015e50
        /*0858*/ 	.word	0x000000c5
        /*085c*/ 	.word	0x00038850
        /*0860*/ 	.short	0x010a
        /*0862*/ 	.byte	0x3f
	.zero		1


	//   ....[70]....
        /*0864*/ 	.word	0x00015ea0
        /*0868*/ 	.word	0x000000ba
        /*086c*/ 	.word	0x00038830
        /*0870*/ 	.short	0x010a
        /*0872*/ 	.byte	0x3f
	.zero		1


	//   ....[71]....
        /*0874*/ 	.word	0x00015ef0
        /*0878*/ 	.word	0x000000ba
        /*087c*/ 	.word	0x00038850
        /*0880*/ 	.short	0x010a
        /*0882*/ 	.byte	0x3f
	.zero		1


	//   ....[72]....
        /*0884*/ 	.word	0x00016050
        /*0888*/ 	.word	0x00000003
        /*088c*/ 	.word	0x00038840
        /*0890*/ 	.short	0x010a
        /*0892*/ 	.byte	0x3f
	.zero		1


	//   ....[73]....
        /*0894*/ 	.word	0x00016fe0
        /*0898*/ 	.word	0x00000003
        /*089c*/ 	.word	0x00038820
        /*08a0*/ 	.short	0x010a
        /*08a2*/ 	.byte	0x3f
	.zero		1


	//   ....[74]....
        /*08a4*/ 	.word	0x00017040
        /*08a8*/ 	.word	0x00000003
        /*08ac*/ 	.word	0x00038860
        /*08b0*/ 	.short	0x010a
        /*08b2*/ 	.byte	0x3f
	.zero		1


	//   ....[75]....
        /*08b4*/ 	.word	0x000170a0
        /*08b8*/ 	.word	0x00000003
        /*08bc*/ 	.word	0x00038848
        /*08c0*/ 	.short	0x010a
        /*08c2*/ 	.byte	0x3f
	.zero		1


	//   ....[76]....
        /*08c4*/ 	.word	0x00017100
        /*08c8*/ 	.word	0x00000003
        /*08cc*/ 	.word	0x00038868
        /*08d0*/ 	.short	0x010a
        /*08d2*/ 	.byte	0x3f
	.zero		1


	//   ....[77]....
        /*08d4*/ 	.word	0x00017160
        /*08d8*/ 	.word	0x00000003
        /*08dc*/ 	.word	0x00038840
        /*08e0*/ 	.short	0x010a
        /*08e2*/ 	.byte	0x3f
	.zero		1


	//   ....[78]....
        /*08e4*/ 	.word	0x000171c0
        /*08e8*/ 	.word	0x00000003
        /*08ec*/ 	.word	0x00038860
        /*08f0*/ 	.short	0x010a
        /*08f2*/ 	.byte	0x3f
	.zero		1


	//   ....[79]....
        /*08f4*/ 	.word	0x00017220
        /*08f8*/ 	.word	0x00000003
        /*08fc*/ 	.word	0x00038848
        /*0900*/ 	.short	0x010a
        /*0902*/ 	.byte	0x3f
	.zero		1


	//   ....[80]....
        /*0904*/ 	.word	0x00017280
        /*0908*/ 	.word	0x00000003
        /*090c*/ 	.word	0x00038868
        /*0910*/ 	.short	0x010a
        /*0912*/ 	.byte	0x3f
	.zero		1


	//   ....[81]....
        /*0914*/ 	.word	0x000172d0
        /*0918*/ 	.word	0x00000002
        /*091c*/ 	.word	0x00038820
        /*0920*/ 	.short	0x010a
        /*0922*/ 	.byte	0x3f
	.zero		1


	//   ....[82]....
        /*0924*/ 	.word	0x00017470
        /*0928*/ 	.word	0x00000007
        /*092c*/ 	.word	0x00000000
        /*0930*/ 	.short	0x010a
        /*0932*/ 	.byte	0x3f
	.zero		1


	//   ....[83]....
        /*0934*/ 	.word	0x000174c0
        /*0938*/ 	.word	0x00000005
        /*093c*/ 	.word	0x00000000
        /*0940*/ 	.short	0x010a
        /*0942*/ 	.byte	0x3f
	.zero		1


	//   ....[84]....
        /*0944*/ 	.word	0x00017510
        /*0948*/ 	.word	0x00000005
        /*094c*/ 	.word	0x00000000
        /*0950*/ 	.short	0x010a
        /*0952*/ 	.byte	0x3f
	.zero		1


	//----- nvinfo : EIATTR_NUM_MBARRIERS
	.align		4
.L_530:
        /*0954*/ 	.byte	0x03, 0x38
        /*0956*/ 	.short	0x0017


	//----- nvinfo : EIATTR_EXIT_INSTR_OFFSETS
	.align		4
        /*0958*/ 	.byte	0x04, 0x1c
        /*095a*/ 	.short	(.L_532 - .L_531)


	//   ....[0]....
.L_531:
        /*095c*/ 	.word	0x00015cb0


	//----- nvinfo : EIATTR_MAX_THREADS
	.align		4
.L_532:
        /*0960*/ 	.byte	0x04, 0x05
        /*0962*/ 	.short	(.L_534 - .L_533)
.L_533:
        /*0964*/ 	.word	0x00000180
        /*0968*/ 	.word	0x00000001
        /*096c*/ 	.word	0x00000001


	//----- nvinfo : EIATTR_CRS_STACK_SIZE
	.align		4
.L_534:
        /*0970*/ 	.byte	0x04, 0x1e
        /*0972*/ 	.short	(.L_536 - .L_535)
.L_535:
        /*0974*/ 	.word	0x00000000


	//----- nvinfo : EIATTR_CBANK_PARAM_SIZE
	.align		4
.L_536:
        /*0978*/ 	.byte	0x03, 0x19
        /*097a*/ 	.short	0x0b70


	//----- nvinfo : EIATTR_PARAM_CBANK
	.align		4
        /*097c*/ 	.byte	0x04, 0x0a
        /*097e*/ 	.short	(.L_538 - .L_537)
	.align		4
.L_537:
        /*0980*/ 	.word	index@(.nv.constant0._ZN7cutlass13device_kernelIN5flash11enable_sm90INS1_16FlashAttnFwdSm90INS1_25CollectiveMainloopFwdSm90ILi2EN4cute5tupleIJNS5_1CILi1EEES8_S8_EEENS6_IJNS7_ILi64EEESA_SA_EEELi512ENS_10bfloat16_tEfNS_4arch4Sm90ELb1ELb0ELb1ELb0ELb0ELb0ELb1ELb0ELb0ELb1ELb1ELb0EEENS1_21CollectiveEpilogueFwdINS6_IJSA_NS7_ILi512EEESA_EEES9_SC_SE_Li256ELb0ELb1ELb1ELb0EEENS1_19SingleTileSchedulerILb0ELb1ELb1ELi64EEEEEEEEEvNT_6ParamsE)
        /*0984*/ 	.short	0x0210
        /*0986*/ 	.short	0x0b70


	//----- nvinfo : EIATTR_SW_WAR
	.align		4
.L_538:
        /*0988*/ 	.byte	0x04, 0x36
        /*098a*/ 	.short	(.L_540 - .L_539)
.L_539:
        /*098c*/ 	.word	0x00000008
.L_540:


//--------------------- .nv.info._ZN7cutlass13device_kernelIN5flash11enable_sm90INS1_16FlashAttnFwdSm90INS1_25CollectiveMainloopFwdSm90ILi2EN4cute5tupleIJNS5_1CILi1EEES8_S8_EEENS6_IJNS7_ILi64EEESA_SA_EEELi512ENS_10bfloat16_tEfNS_4arch4Sm90ELb1ELb0ELb1ELb1ELb0ELb0ELb0ELb0ELb0ELb1ELb1ELb0EEENS1_21CollectiveEpilogueFwdINS6_IJSA_NS7_ILi512EEESA_EEES9_SC_SE_Li256ELb1ELb1ELb1ELb0EEENS1_36VarlenDynamicPersistentTileSchedulerILi64ELi64ELi256ELi128ELb1ELb1ELb1ELb1ELb1ELb1EEEEEEEEEvNT_6ParamsE --------------------------
	.section	.nv.info._ZN7cutlass13device_kernelIN5flash11enable_sm90INS1_16FlashAttnFwdSm90INS1_25CollectiveMainloopFwdSm90ILi2EN4cute5tupleIJNS5_1CILi1EEES8_S8_EEENS6_IJNS7_ILi64EEESA_SA_EEELi512ENS_10bfloat16_tEfNS_4arch4Sm90ELb1ELb0ELb1ELb1ELb0ELb0ELb0ELb0ELb0ELb1ELb1ELb0EEENS1_21CollectiveEpilogueFwdINS6_IJSA_NS7_ILi512EEESA_EEES9_SC_SE_Li256ELb1ELb1ELb1ELb0EEENS1_36VarlenDynamicPersistentTileSchedulerILi64ELi64ELi256ELi128ELb1ELb1ELb1ELb1ELb1ELb1EEEEEEEEEvNT_6ParamsE,"",@"SHT_CUDA_INFO"
	.sectionflags	@""
	.align	4


	//----- nvinfo : EIATTR_CUDA_API_VERSION
	.align		4
        /*0000*/ 	.byte	0x04, 0x37
        /*0002*/ 	.short	(.L_542 - .L_541)
.L_541:
        /*0004*/ 	.word	0x00000082


	//----- nvinfo : EIATTR_KPARAM_INFO
	.align		4
.L_542:
        /*0008*/ 	.byte	0x04, 0x17
        /*000a*/ 	.short	(.L_544 - .L_543)
.L_543:
        /*000c*/ 	.word	0x00000000
        /*0010*/ 	.short	0x0000
        /*0012*/ 	.short	0x0070
        /*0014*/ 	.byte	0x00, 0xf0, 0x01, 0x2a


	//----- nvinfo : EIATTR_SPARSE_MMA_MASK
	.align		4
.L_544:
        /*0018*/ 	.byte	0x03, 0x50
        /*001a*/ 	.short	0x0000


	//----- nvinfo : EIATTR_MAXREG_COUNT
	.align		4
        /*001c*/ 	.byte	0x03, 0x1b
        /*001e*/ 	.short	0x00a8


	//----- nvinfo : EIATTR_NUM_BARRIERS
	.align		4
        /*0020*/ 	.byte	0x02, 0x4c
        /*0022*/ 	.byte	0x10
	.zero		1


	//----- nvinfo : EIATTR_EXTERNS
	.align		4
        /*0024*/ 	.byte	0x04, 0x0f
        /*0026*/ 	.short	(.L_546 - .L_545)


	//   ....[0]....
	.align		4
.L_545:
        /*0028*/ 	.word	index@(__assertfail)


	//----- nvinfo : EIATTR_ANNOTATIONS
	.align		4
.L_546:
        /*002c*/ 	.byte	0x04, 0x55
        /*002e*/ 	.short	(.L_548 - .L_547)


	//   ....[0]....
.L_547:
        /* <DEDUP_REMOVED lines=72> */


	//----- nvinfo : EIATTR_MERCURY_ISA_VERSION
	.align		4
.L_548:
        /*04a0*/ 	.byte	0x03, 0x5f
        /*04a2*/ 	.short	0x0101


	//----- nvinfo : EIATTR_UNUSED_LOAD_BYTE_OFFSET
	.align		4
        /*04a4*/ 	.byte	0x04, 0x44
        /*04a6*/ 	.short	(.L_550 - .L_549)


	//   ....[0]....
.L_549:
        /*04a8*/ 	.word	0x00000a10
        /*04ac*/ 	.word	0x0000fff0


	//   ....[1]....
        /*04b0*/ 	.word	0x0000aa00
        /*04b4*/ 	.word	0x0000fff0


	//----- nvinfo : EIATTR_INT_WARP_WIDE_INSTR_OFFSETS
	.align		4
.L_550:
        /*04b8*/ 	.byte	0x04, 0x31
        /*04ba*/ 	.short	(.L_552 - .L_551)


	//   ....[0]....
.L_551:
        /*04bc*/ 	.word	0x00000130


	//   ....[1]....
        /*04c0*/ 	.word	0x00000170


	//   ....[2]....
        /*04c4*/ 	.word	0x000001e0


	//   ....[3]....
        /*04c8*/ 	.word	0x00010e90


	//   ....[4]....
        /*04cc*/ 	.word	0x00010f20


	//   ....[5]....
        /*04d0*/ 	.word	0x00015850


	//   ....[6]....
        /*04d4*/ 	.word	0x000158e0


	//----- nvinfo : EIATTR_COOP_GROUP_MASK_REGIDS
	.align		4
.L_552:
        /*04d8*/ 	.byte	0x04, 0x29
        /*04da*/ 	.short	(.L_554 - .L_553)


	//   ....[0]....
.L_553:
        /*04dc*/ 	.word	0xffffffff


	//   ....[1]....
        /*04e0*/ 	.word	0xffffffff


	//   ....[2]....
        /*04e4*/ 	.word	0xffffffff


	//   ....[3]....
        /*04e8*/ 	.word	0xffffffff


	//   ....[4]....
        /*04ec*/ 	.word	0xffffffff


	//   ....[5]....
        /*04f0*/ 	.word	0xffffffff


	//   ....[6]....
        /*04f4*/ 	.word	0xffffffff


	//   ....[7]....
        /*04f8*/ 	.word	0xffffffff


	//   ....[8]....
        /*04fc*/ 	.word	0xffffffff


	//   ....[9]....
        /*0500*/ 	.word	0xffffffff


	//   ....[10]....
        /*0504*/ 	.word	0xffffffff


	//   ....[11]....
        /*0508*/ 	.word	0xffffffff


	//   ....[12]....
        /*050c*/ 	.word	0xffffffff


	//   ....[13]....
        /*0510*/ 	.word	0xffffffff


	//   ....[14]....
        /*0514*/ 	.word	0xffffffff


	//   ....[15]....
        /*0518*/ 	.word	0xffffffff


	//   ....[16]....
        /*051c*/ 	.word	0xffffffff


	//   ....[17]....
        /*0520*/ 	.word	0xffffffff


	//   ....[18]....
        /*0524*/ 	.word	0xffffffff


	//   ....[19]....
        /*0528*/ 	.word	0xffffffff


	//   ....[20]....
        /*052c*/ 	.word	0xffffffff


	//   ....[21]....
        /*0530*/ 	.word	0xffffffff


	//   ....[22]....
        /*0534*/ 	.word	0xffffffff


	//   ....[23]....
        /*0538*/ 	.word	0xffffffff


	//   ....[24]....
        /*053c*/ 	.word	0xffffffff


	//   ....[25]....
        /*0540*/ 	.word	0xffffffff


	//   ....[26]....
        /*0544*/ 	.word	0xffffffff


	//   ....[27]....
        /*0548*/ 	.word	0xffffffff


	//   ....[28]....
        /*054c*/ 	.word	0xffffffff


	//   ....[29]....
        /*0550*/ 	.word	0xffffffff


	//   ....[30]....
        /*0554*/ 	.word	0xffffffff


	//   ....[31]....
        /*0558*/ 	.word	0xffffffff


	//   ....[32]....
        /*055c*/ 	.word	0xffffffff


	//   ....[33]....
        /*0560*/ 	.word	0xffffffff


	//   ....[34]....
        /*0564*/ 	.word	0xffffffff


	//   ....[35]....
        /*0568*/ 	.word	0xffffffff


	//   ....[36]....
        /*056c*/ 	.word	0xffffffff


	//   ....[37]....
        /*0570*/ 	.word	0xffffffff


	//   ....[38]....
        /*0574*/ 	.word	0xffffffff


	//   ....[39]....
        /*0578*/ 	.word	0xffffffff


	//   ....[40]....
        /*057c*/ 	.word	0xffffffff


	//   ....[41]....
        /*0580*/ 	.word	0xffffffff


	//   ....[42]....
        /*0584*/ 	.word	0xffffffff


	//   ....[43]....
        /*0588*/ 	.word	0xffffffff


	//   ....[44]....
        /*058c*/ 	.word	0xffffffff


	//   ....[45]....
        /*0590*/ 	.word	0xffffffff


	//   ....[46]....
        /*0594*/ 	.word	0xffffffff


	//   ....[47]....
        /*0598*/ 	.word	0xffffffff


	//   ....[48]....
        /*059c*/ 	.word	0xffffffff


	//   ....[49]....
        /*05a0*/ 	.word	0xffffffff


	//   ....[50]....
        /*05a4*/ 	.word	0xffffffff


	//   ....[51]....
        /*05a8*/ 	.word	0xffffffff


	//   ....[52]....
        /*05ac*/ 	.word	0xffffffff


	//   ....[53]....
        /*05b0*/ 	.word	0xffffffff


	//   ....[54]....
        /*05b4*/ 	.word	0xffffffff


	//   ....[55]....
        /*05b8*/ 	.word	0xffffffff


	//   ....[56]....
        /*05bc*/ 	.word	0xffffffff


	//   ....[57]....
        /*05c0*/ 	.word	0xffffffff


	//   ....[58]....
        /*05c4*/ 	.word	0xffffffff


	//   ....[59]....
        /*05c8*/ 	.word	0xffffffff


	//   ....[60]....
        /*05cc*/ 	.word	0xffffffff


	//   ....[61]....
        /*05d0*/ 	.word	0xffffffff


	//   ....[62]....
        /*05d4*/ 	.word	0xffffffff


	//   ....[63]....
        /*05d8*/ 	.word	0xffffffff


	//   ....[64]....
        /*05dc*/ 	.word	0xffffffff


	//   ....[65]....
        /*05e0*/ 	.word	0xffffffff


	//   ....[66]....
        /*05e4*/ 	.word	0xffffffff


	//   ....[67]....
        /*05e8*/ 	.word	0xffffffff


	//   ....[68]....
        /*05ec*/ 	.word	0xffffffff


	//   ....[69]....
        /*05f0*/ 	.word	0xffffffff


	//   ....[70]....
        /*05f4*/ 	.word	0xffffffff


	//   ....[71]....
        /*05f8*/ 	.word	0xffffffff


	//   ....[72]....
        /*05fc*/ 	.word	0xffffffff


	//   ....[73]....
        /*0600*/ 	.word	0xffffffff


	//   ....[74]....
        /*0604*/ 	.word	0xffffffff


	//   ....[75]....
        /*0608*/ 	.word	0xffffffff


	//   ....[76]....
        /*060c*/ 	.word	0xffffffff


	//   ....[77]....
        /*0610*/ 	.word	0xffffffff


	//   ....[78]....
        /*0614*/ 	.word	0xffffffff


	//   ....[79]....
        /*0618*/ 	.word	0xffffffff


	//   ....[80]....
        /*061c*/ 	.word	0xffffffff


	//   ....[81]....
        /*0620*/ 	.word	0xffffffff


	//   ....[82]....
        /*0624*/ 	.word	0xffffffff


	//   ....[83]....
        /*0628*/ 	.word	0xffffffff


	//   ....[84]....
        /*062c*/ 	.word	0xffffffff


	//   ....[85]....
        /*0630*/ 	.word	0xffffffff


	//   ....[86]....
        /*0634*/ 	.word	0xffffffff


	//   ....[87]....
        /*0638*/ 	.word	0xffffffff


	//   ....[88]....
        /*063c*/ 	.word	0xffffffff


	//   ....[89]....
        /*0640*/ 	.word	0xffffffff


	//   ....[90]....
        /*0644*/ 	.word	0xffffffff


	//   ....[91]....
        /*0648*/ 	.word	0xffffffff


	//   ....[92]....
        /*064c*/ 	.word	0xffffffff


	//   ....[93]....
        /*0650*/ 	.word	0xffffffff


	//   ....[94]....
        /*0654*/ 	.word	0x0500000f


	//   ....[95]....
        /*0658*/ 	.word	0x0500000f


	//   ....[96]....
        /*065c*/ 	.word	0x0500000f


	//   ....[97]....
        /*0660*/ 	.word	0x0500000f


	//   ....[98]....
        /*0664*/ 	.word	0x0500000f


	//   ....[99]....
        /*0668*/ 	.word	0x0500000f


	//   ....[100]....
        /*066c*/ 	.word	0x0500000f


	//   ....[101]....
        /*0670*/ 	.word	0x0500000f


	//   ....[102]....
        /*0674*/ 	.word	0x0500000f


	//   ....[103]....
        /*0678*/ 	.word	0x0500000f


	//   ....[104]....
        /*067c*/ 	.word	0x0500000f


	//   ....[105]....
        /*0680*/ 	.word	0x0500000f


	//   ....[106]....
        /*0684*/ 	.word	0x0500000f


	//   ....[107]....
        /*0688*/ 	.word	0x0500000f


	//   ....[108]....
        /*068c*/ 	.word	0x0500000f


	//   ....[109]....
        /*0690*/ 	.word	0x0500000f


	//   ....[110]....
        /*0694*/ 	.word	0x0500000f


	//   ....[111]....
        /*0698*/ 	.word	0x0500000f


	//   ....[112]....
        /*069c*/ 	.word	0x0500000f


	//   ....[113]....
        /*06a0*/ 	.word	0x0500000f


	//   ....[114]....
        /*06a4*/ 	.word	0x0500000f


	//   ....[115]....
        /*06a8*/ 	.word	0x0500000f


	//   ....[116]....
        /*06ac*/ 	.word	0x0500000f


	//   ....[117]....
        /*06b0*/ 	.word	0x0500000f


	//   ....[118]....
        /*06b4*/ 	.word	0x0500000f


	//   ....[119]....
        /*06b8*/ 	.word	0x0500000f


	//   ....[120]....
        /*06bc*/ 	.word	0x0500000f


	//   ....[121]....
        /*06c0*/ 	.word	0x0500000f


	//----- nvinfo : EIATTR_COOP_GROUP_INSTR_OFFSETS
	.align		4
.L_554:
        /*06c4*/ 	.byte	0x04, 0x28
        /*06c6*/ 	.short	(.L_556 - .L_555)


	//   ....[0]....
.L_555:
        /*06c8*/ 	.word	0x00000060


	//   ....[1]....
        /*06cc*/ 	.word	0x00000140


	//   ....[2]....
        /*06d0*/ 	.word	0x00000190


	//   ....[3]....
        /*06d4*/ 	.word	0x00000380


	//   ....[4]....
        /*06d8*/ 	.word	0x000004e0


	//   ....[5]....
        /*06dc*/ 	.word	0x00000600


	//   ....[6]....
        /*06e0*/ 	.word	0x00000760


	//   ....[7]....
        /*06e4*/ 	.word	0x00002170


	//   ....[8]....
        /*06e8*/ 	.word	0x00004220


	//   ....[9]....
        /*06ec*/ 	.word	0x00004860


	//   ....[10]....
        /*06f0*/ 	.word	0x00004890


	//   ....[11]....
        /*06f4*/ 	.word	0x00004ff0


	//   ....[12]....
        /*06f8*/ 	.word	0x00005090


	//   ....[13]....
        /*06fc*/ 	.word	0x00005500


	//   ....[14]....
        /*0700*/ 	.word	0x00005560


	//   ....[15]....
        /*0704*/ 	.word	0x00005f00


	//   ....[16]....
        /*0708*/ 	.word	0x000061f0


	//   ....[17]....
        /*070c*/ 	.word	0x00006210


	//   ....[18]....
        /*0710*/ 	.word	0x00006b40


	//   ....[19]....
        /*0714*/ 	.word	0x00006c00


	//   ....[20]....
        /*0718*/ 	.word	0x000073b0


	//   ....[21]....
        /*071c*/ 	.word	0x00007520


	//   ....[22]....
        /*0720*/ 	.word	0x000081d0


	//   ....[23]....
        /*0724*/ 	.word	0x00008850


	//   ....[24]....
        /*0728*/ 	.word	0x00008880


	//   ....[25]....
        /*072c*/ 	.word	0x000091b0


	//   ....[26]....
        /*0730*/ 	.word	0x00009230


	//   ....[27]....
        /*0734*/ 	.word	0x00009eb0


	//   ....[28]....
        /*0738*/ 	.word	0x00009f00


	//   ....[29]....
        /*073c*/ 	.word	0x00009f70


	//   ....[30]....
        /*0740*/ 	.word	0x00009fa0


	//   ....[31]....
        /*0744*/ 	.word	0x00009fd0


	//   ....[32]....
        /*0748*/ 	.word	0x0000b7e0


	//   ....[33]....
        /*074c*/ 	.word	0x0000bbd0


	//   ....[34]....
        /*0750*/ 	.word	0x0000bbe0


	//   ....[35]....
        /*0754*/ 	.word	0x0000bbf0


	//   ....[36]....
        /*0758*/ 	.word	0x0000bc20


	//   ....[37]....
        /*075c*/ 	.word	0x0000c840


	//   ....[38]....
        /*0760*/ 	.word	0x0000c860


	//   ....[39]....
        /*0764*/ 	.word	0x0000cb10


	//   ....[40]....
        /*0768*/ 	.word	0x0000cb30


	//   ....[41]....
        /*076c*/ 	.word	0x0000d250


	//   ....[42]....
        /*0770*/ 	.word	0x0000d260


	//   ....[43]....
        /*0774*/ 	.word	0x0000dab0


	//   ....[44]....
        /*0778*/ 	.word	0x0000dad0


	//   ....[45]....
        /*077c*/ 	.word	0x0000ee40


	//   ....[46]....
        /*0780*/ 	.word	0x0000ee80


	//   ....[47]....
        /*0784*/ 	.word	0x0000f0c0


	//   ....[48]....
        /*0788*/ 	.word	0x0000f0e0


	//   ....[49]....
        /*078c*/ 	.word	0x0000f3a0


	//   ....[50]....
        /*0790*/ 	.word	0x0000f5b0


	//   ....[51]....
        /*0794*/ 	.word	0x0000f5e0


	//   ....[52]....
        /*0798*/ 	.word	0x0000f610


	//   ....[53]....
        /*079c*/ 	.word	0x0000f640


	//   ....[54]....
        /*07a0*/ 	.word	0x0000f670


	//   ....[55]....
        /*07a4*/ 	.word	0x0000f6a0


	//   ....[56]....
        /*07a8*/ 	.word	0x0000f840


	//   ....[57]....
        /*07ac*/ 	.word	0x0000f870


	//   ....[58]....
        /*07b0*/ 	.word	0x0000f8a0


	//   ....[59]....
        /*07b4*/ 	.word	0x0000f8d0


	//   ....[60]....
        /*07b8*/ 	.word	0x0000f900


	//   ....[61]....
        /*07bc*/ 	.word	0x0000f930


	//   ....[62]....
        /*07c0*/ 	.word	0x0000f9d0


	//   ....[63]....
        /*07c4*/ 	.word	0x0000fa00


	//   ....[64]....
        /*07c8*/ 	.word	0x0000fa10


	//   ....[65]....
        /*07cc*/ 	.word	0x0000fa40


	//   ....[66]....
        /*07d0*/ 	.word	0x00011470


	//   ....[67]....
        /*07d4*/ 	.word	0x00011f60


	//   ....[68]....
        /*07d8*/ 	.word	0x00011f70


	//   ....[69]....
        /*07dc*/ 	.word	0x00012010


	//   ....[70]....
        /*07e0*/ 	.word	0x00012020


	//   ....[71]....
        /*07e4*/ 	.word	0x000120a0


	//   ....[72]....
        /*07e8*/ 	.word	0x000120b0


	//   ....[73]....
        /*07ec*/ 	.word	0x00012100


	//   ....[74]....
        /*07f0*/ 	.word	0x00012120


	//   ....[75]....
        /*07f4*/ 	.word	0x00015b70


	//   ....[76]....
        /*07f8*/ 	.word	0x00015ba0


	//   ....[77]....
        /*07fc*/ 	.word	0x00015c00


	//   ....[78]....
        /*0800*/ 	.word	0x00015c30


	//   ....[79]....
        /*0804*/ 	.word	0x00015c60


	//   ....[80]....
        /*0808*/ 	.word	0x00015c90


	//   ....[81]....
        /*080c*/ 	.word	0x00015cc0


	//   ....[82]....
        /*0810*/ 	.word	0x00015cf0


	//   ....[83]....
        /*0814*/ 	.word	0x00015eb0


	//   ....[84]....
        /*0818*/ 	.word	0x00015ee0


	//   ....[85]....
        /*081c*/ 	.word	0x00015f10


	//   ....[86]....
        /*0820*/ 	.word	0x00015f40


	//   ....[87]....
        /*0824*/ 	.word	0x00015f70


	//   ....[88]....
        /*0828*/ 	.word	0x00015fa0


	//   ....[89]....
        /*082c*/ 	.word	0x00016070


	//   ....[90]....
        /*0830*/ 	.word	0x00016090


	//   ....[91]....
        /*0834*/ 	.word	0x000160a0


	//   ....[92]....
        /*0838*/ 	.word	0x00016120


	//   ....[93]....
        /*083c*/ 	.word	0x00016c50


	//   ....[94]....
        /*0840*/ 	.word	0x000172b0


	//   ....[95]....
        /*0844*/ 	.word	0x00017490


	//   ....[96]....
        /*0848*/ 	.word	0x000174e0


	//   ....[97]....
        /*084c*/ 	.word	0x00017540


	//   ....[98]....
        /*0850*/ 	.word	0x00017630


	//   ....[99]....
        /*0854*/ 	.word	0x00017690


	//   ....[100]....
        /*0858*/ 	.word	0x00017780


	//   ....[101]....
        /*085c*/ 	.word	0x000177e0


	//   ....[102]....
        /*0860*/ 	.word	0x000178b0


	//   ....[103]....
        /*0864*/ 	.word	0x00017be0


	//   ....[104]....
        /*0868*/ 	.word	0x00017c80


	//   ....[105]....
        /*086c*/ 	.word	0x00017e20


	//   ....[106]....
        /*0870*/ 	.word	0x00017e90


	//   ....[107]....
        /*0874*/ 	.word	0x00017f00


	//   ....[108]....
        /*0878*/ 	.word	0x00017f70


	//   ....[109]....
        /*087c*/ 	.word	0x00017fe0


	//   ....[110]....
        /*0880*/ 	.word	0x00018060


	//   ....[111]....
        /*0884*/ 	.word	0x000180f0


	//   ....[112]....
        /*0888*/ 	.word	0x00018190


	//   ....[113]....
        /*088c*/ 	.word	0x00018200


	//   ....[114]....
        /*0890*/ 	.word	0x00018270


	//   ....[115]....
        /*0894*/ 	.word	0x000182e0


	//   ....[116]....
        /*0898*/ 	.word	0x00018360


	//   ....[117]....
        /*089c*/ 	.word	0x000183d0


	//   ....[118]....
        /*08a0*/ 	.word	0x00018480


	//   ....[119]....
        /*08a4*/ 	.word	0x000184d0


	//   ....[120]....
        /*08a8*/ 	.word	0x00018580


	//   ....[121]....
        /*08ac*/ 	.word	0x000186b0


	//----- nvinfo : EIATTR_REG_RECONFIG
	.align		4
.L_556:
        /*08b0*/ 	.byte	0x01, 0x54
	.zero		2


	//----- nvinfo : EIATTR_SYSCALL_OFFSETS
	.align		4
        /*08b4*/ 	.byte	0x04, 0x46
        /*08b6*/ 	.short	(.L_558 - .L_557)


	//   ....[0]....
.L_557:
        /*08b8*/ 	.word	0x000043f0


	//   ....[1]....
        /*08bc*/ 	.word	0x00011090


	//   ....[2]....
        /*08c0*/ 	.word	0x000111e0


	//   ....[3]....
        /*08c4*/ 	.word	0x000112e0


	//   ....[4]....
        /*08c8*/ 	.word	0x00011b80


	//----- nvinfo : EIATTR_MBARRIER_INSTR_OFFSETS
	.align		4
.L_558:
        /*08cc*/ 	.byte	0x04, 0x39
        /*08ce*/ 	.short	(.L_560 - .L_559)


	//   ....[0]....
.L_559:
        /*08d0*/ 	.word	0x00000270
        /*08d4*/ 	.word	0x000000ff
        /*08d8*/ 	.word	0x00028c00
        /*08dc*/ 	.short	0x0100
        /*08de*/ 	.byte	0x08
	.zero		1


	//   ....[1]....
        /*08e0*/ 	.word	0x00000280
        /*08e4*/ 	.word	0x000000ff
        /*08e8*/ 	.word	0x00028c20
        /*08ec*/ 	.short	0x0100
        /*08ee*/ 	.byte	0x08
	.zero		1


	//   ....[2]....
        /*08f0*/ 	.word	0x00000330
        /*08f4*/ 	.word	0x000000ff
        /*08f8*/ 	.word	0x00028c30
        /*08fc*/ 	.short	0x0100
        /*08fe*/ 	.byte	0x06
	.zero		1


	//   ....[3]....
        /*0900*/ 	.word	0x00000340
        /*0904*/ 	.word	0x000000ff
        /*0908*/ 	.word	0x00028c40
        /*090c*/ 	.short	0x0100
        /*090e*/ 	.byte	0x06
	.zero		1


	//   ....[4]....
        /*0910*/ 	.word	0x00000350
        /*0914*/ 	.word	0x000000ff
        /*0918*/ 	.word	0x00028c38
        /*091c*/ 	.short	0x0100
        /*091e*/ 	.byte	0x06
	.zero		1


	//   ....[5]....
        /*0920*/ 	.word	0x00000360
        /*0924*/ 	.word	0x000000ff
        /*0928*/ 	.word	0x00028c48
        /*092c*/ 	.short	0x0100
        /*092e*/ 	.byte	0x06
	.zero		1


	//   ....[6]....
        /*0930*/ 	.word	0x00000490
        /*0934*/ 	.word	0x000000ff
        /*0938*/ 	.word	0x00028c50
        /*093c*/ 	.short	0x0100
        /*093e*/ 	.byte	0x08
	.zero		1


	//   ....[7]....
        /*0940*/ 	.word	0x000004a0
        /*0944*/ 	.word	0x000000ff
        /*0948*/ 	.word	0x00028c60
        /*094c*/ 	.short	0x0100
        /*094e*/ 	.byte	0x08
	.zero		1


	//   ....[8]....
        /*0950*/ 	.word	0x000004b0
        /*0954*/ 	.word	0x000000ff
        /*0958*/ 	.word	0x00028c58
        /*095c*/ 	.short	0x0100
        /*095e*/ 	.byte	0x08
	.zero		1


	//   ....[9]....
        /*0960*/ 	.word	0x000004c0
        /*0964*/ 	.word	0x000000ff
        /*0968*/ 	.word	0x00028c68
        /*096c*/ 	.short	0x0100
        /*096e*/ 	.byte	0x08
	.zero		1


	//   ....[10]....
        /*0970*/ 	.word	0x000005b0
        /*0974*/ 	.word	0x000000ff
        /*0978*/ 	.word	0x00028c70
        /*097c*/ 	.short	0x0100
        /*097e*/ 	.byte	0x06
	.zero		1


	//   ....[11]....
        /*0980*/ 	.word	0x000005c0
        /*0984*/ 	.word	0x000000ff
        /*0988*/ 	.word	0x00028c80
        /*098c*/ 	.short	0x0100
        /*098e*/ 	.byte	0x06
	.zero		1


	//   ....[12]....
        /*0990*/ 	.word	0x000005d0
        /*0994*/ 	.word	0x000000ff
        /*0998*/ 	.word	0x00028c78
        /*099c*/ 	.short	0x0100
        /*099e*/ 	.byte	0x06
	.zero		1


	//   ....[13]....
        /*09a0*/ 	.word	0x000005e0
        /*09a4*/ 	.word	0x000000ff
        /*09a8*/ 	.word	0x00028c88
        /*09ac*/ 	.short	0x0100
        /*09ae*/ 	.byte	0x06
	.zero		1


	//   ....[14]....
        /*09b0*/ 	.word	0x00000710
        /*09b4*/ 	.word	0x000000ff
        /*09b8*/ 	.word	0x00028c90
        /*09bc*/ 	.short	0x0100
        /*09be*/ 	.byte	0x08
	.zero		1


	//   ....[15]....
        /*09c0*/ 	.word	0x00000720
        /*09c4*/ 	.word	0x000000ff
        /*09c8*/ 	.word	0x00028ca0
        /*09cc*/ 	.short	0x0100
        /*09ce*/ 	.byte	0x08
	.zero		1


	//   ....[16]....
        /*09d0*/ 	.word	0x00000730
        /*09d4*/ 	.word	0x000000ff
        /*09d8*/ 	.word	0x00028c98
        /*09dc*/ 	.short	0x0100
        /*09de*/ 	.byte	0x08
	.zero		1


	//   ....[17]....
        /*09e0*/ 	.word	0x00000740
        /*09e4*/ 	.word	0x000000ff
        /*09e8*/ 	.word	0x00028ca8
        /*09ec*/ 	.short	0x0100
        /*09ee*/ 	.byte	0x08
	.zero		1


	//   ....[18]....
        /*09f0*/ 	.word	0x00000870
        /*09f4*/ 	.word	0x000000ff
        /*09f8*/ 	.word	0x00028cb0
        /*09fc*/ 	.short	0x0100
        /*09fe*/ 	.byte	0x08
	.zero		1


	//   ....[19]....
        /*0a00*/ 	.word	0x00000880
        /*0a04*/ 	.word	0x000000ff
        /*0a08*/ 	.word	0x00028cc0
        /*0a0c*/ 	.short	0x0100
        /*0a0e*/ 	.byte	0x08
	.zero		1


	//   ....[20]....
        /*0a10*/ 	.word	0x00000890
        /*0a14*/ 	.word	0x000000ff
        /*0a18*/ 	.word	0x00028cb8
        /*0a1c*/ 	.short	0x0100
        /*0a1e*/ 	.byte	0x08
	.zero		1


	//   ....[21]....
        /*0a20*/ 	.word	0x000008a0
        /*0a24*/ 	.word	0x000000ff
        /*0a28*/ 	.word	0x00028cc8
        /*0a2c*/ 	.short	0x0100
        /*0a2e*/ 	.byte	0x08
	.zero		1


	//   ....[22]....
        /*0a30*/ 	.word	0x000022b0
        /*0a34*/ 	.word	0x000000ff
        /*0a38*/ 	.word	0x00028c50
        /*0a3c*/ 	.short	0x010a
        /*0a3e*/ 	.byte	0x17
	.zero		1


	//   ....[23]....
        /*0a40*/ 	.word	0x00002580
        /*0a44*/ 	.word	0x00000000
        /*0a48*/ 	.word	0x00000000
        /*0a4c*/ 	.short	0x0101
        /*0a4e*/ 	.byte	0x3f
	.zero		1


	//   ....[24]....
        /*0a50*/ 	.word	0x00002ee0
        /*0a54*/ 	.word	0x000000ff
        /*0a58*/ 	.word	0x00028c50
        /*0a5c*/ 	.short	0x010a
        /*0a5e*/ 	.byte	0x17
	.zero		1


	//   ....[25]....
        /*0a60*/ 	.word	0x00002f20
        /*0a64*/ 	.word	0x000000ff
        /*0a68*/ 	.word	0x00028c50
        /*0a6c*/ 	.short	0x010a
        /*0a6e*/ 	.byte	0x17
	.zero		1


	//   ....[26]....
        /*0a70*/ 	.word	0x00003100
        /*0a74*/ 	.word	0x00000000
        /*0a78*/ 	.word	0x00000000
        /*0a7c*/ 	.short	0x0101
        /*0a7e*/ 	.byte	0x3f
	.zero		1


	//   ....[27]....
        /*0a80*/ 	.word	0x000044a0
        /*0a84*/ 	.word	0x000000ff
        /*0a88*/ 	.word	0x00028c00
        /*0a8c*/ 	.short	0x010a
        /*0a8e*/ 	.byte	0x2e
	.zero		1


	//   ....[28]....
        /*0a90*/ 	.word	0x00004520
        /*0a94*/ 	.word	0x00000007
        /*0a98*/ 	.word	0x00028c30
        /*0a9c*/ 	.short	0x010a
        /*0a9e*/ 	.byte	0x3f
	.zero		1


	//   ....[29]....
        /*0aa0*/ 	.word	0x00004560
        /*0aa4*/ 	.word	0x00000007
        /*0aa8*/ 	.word	0x00028c30
        /*0aac*/ 	.short	0x010a
        /*0aae*/ 	.byte	0x3f
	.zero		1


	//   ....[30]....
        /*0ab0*/ 	.word	0x00005840
        /*0ab4*/ 	.word	0x00000004
        /*0ab8*/ 	.word	0x00000000
        /*0abc*/ 	.short	0x0101
        /*0abe*/ 	.byte	0x3f
	.zero		1


	//   ....[31]....
        /*0ac0*/ 	.word	0x00005bc0
        /*0ac4*/ 	.word	0x00000007
        /*0ac8*/ 	.word	0x00028c50
        /*0acc*/ 	.short	0x010a
        /*0ace*/ 	.byte	0x3f
	.zero		1


	//   ....[32]....
        /*0ad0*/ 	.word	0x00005c00
        /*0ad4*/ 	.word	0x00000007
        /*0ad8*/ 	.word	0x00028c50
        /*0adc*/ 	.short	0x010a
        /*0ade*/ 	.byte	0x3f
	.zero		1


	//   ....[33]....
        /*0ae0*/ 	.word	0x00005f20
        /*0ae4*/ 	.word	0x00000007
        /*0ae8*/ 	.word	0x00000000
        /*0aec*/ 	.short	0x0101
        /*0aee*/ 	.byte	0x3f
	.zero		1


	//   ....[34]....
        /*0af0*/ 	.word	0x00006030
        /*0af4*/ 	.word	0x000000ff
        /*0af8*/ 	.word	0x00028c30
        /*0afc*/ 	.short	0x010a
        /*0afe*/ 	.byte	0x19
	.zero		1


	//   ....[35]....
        /*0b00*/ 	.word	0x00006080
        /*0b04*/ 	.word	0x000000ff
        /*0b08*/ 	.word	0x00028c30
        /*0b0c*/ 	.short	0x010a
        /*0b0e*/ 	.byte	0x19
	.zero		1


	//   ....[36]....
        /*0b10*/ 	.word	0x00006f20
        /*0b14*/ 	.word	0x00000000
        /*0b18*/ 	.word	0x00000000
        /*0b1c*/ 	.short	0x0101
        /*0b1e*/ 	.byte	0x3f
	.zero		1


	//   ....[37]....
        /*0b20*/ 	.word	0x00007f10
        /*0b24*/ 	.word	0x000000ff
        /*0b28*/ 	.word	0x00028c50
        /*0b2c*/ 	.short	0x010a
        /*0b2e*/ 	.byte	0x19
	.zero		1


	//   ....[38]....
        /*0b30*/ 	.word	0x00007f50
        /*0b34*/ 	.word	0x000000ff
        /*0b38*/ 	.word	0x00028c50
        /*0b3c*/ 	.short	0x010a
        /*0b3e*/ 	.byte	0x19
	.zero		1


	//   ....[39]....
        /*0b40*/ 	.word	0x000081f0
        /*0b44*/ 	.word	0x0000000b
        /*0b48*/ 	.word	0x00000000
        /*0b4c*/ 	.short	0x0101
        /*0b4e*/ 	.byte	0x3f
	.zero		1


	//   ....[40]....
        /*0b50*/ 	.word	0x00008330
        /*0b54*/ 	.word	0x000000ff
        /*0b58*/ 	.word	0x00028c30
        /*0b5c*/ 	.short	0x010a
        /*0b5e*/ 	.byte	0x18
	.zero		1


	//   ....[41]....
        /*0b60*/ 	.word	0x00008370
        /*0b64*/ 	.word	0x000000ff
        /*0b68*/ 	.word	0x00028c30
        /*0b6c*/ 	.short	0x010a
        /*0b6e*/ 	.byte	0x18
	.zero		1


	//   ....[42]....
        /*0b70*/ 	.word	0x000095e0
        /*0b74*/ 	.word	0x000000a0
        /*0b78*/ 	.word	0x00000000
        /*0b7c*/ 	.short	0x0101
        /*0b7e*/ 	.byte	0x3f
	.zero		1


	//   ....[43]....
        /*0b80*/ 	.word	0x00009c00
        /*0b84*/ 	.word	0x000000ff
        /*0b88*/ 	.word	0x00028c50
        /*0b8c*/ 	.short	0x010a
        /*0b8e*/ 	.byte	0x18
	.zero		1


	//   ....[44]....
        /*0b90*/ 	.word	0x00009c40
        /*0b94*/ 	.word	0x000000ff
        /*0b98*/ 	.word	0x00028c50
        /*0b9c*/ 	.short	0x010a
        /*0b9e*/ 	.byte	0x18
	.zero		1


	//   ....[45]....
        /*0ba0*/ 	.word	0x00009ed0
        /*0ba4*/ 	.word	0x00000009
        /*0ba8*/ 	.word	0x00000000
        /*0bac*/ 	.short	0x0101
        /*0bae*/ 	.byte	0x3f
	.zero		1


	//   ....[46]....
        /*0bb0*/ 	.word	0x0000c850
        /*0bb4*/ 	.word	0x000000ff
        /*0bb8*/ 	.word	0x00000000
        /*0bbc*/ 	.short	0x0101
        /*0bbe*/ 	.byte	0x04
	.zero		1


	//   ....[47]....
        /*0bc0*/ 	.word	0x0000d170
        /*0bc4*/ 	.word	0x000000ff
        /*0bc8*/ 	.word	0x00000000
        /*0bcc*/ 	.short	0x0101
        /*0bce*/ 	.byte	0x04
	.zero		1


	//   ....[48]....
        /*0bd0*/ 	.word	0x000116d0
        /*0bd4*/ 	.word	0x00000000
        /*0bd8*/ 	.word	0x00028c40
        /*0bdc*/ 	.short	0x010a
        /*0bde*/ 	.byte	0x3f
	.zero		1


	//   ....[49]....
        /*0be0*/ 	.word	0x000121c0
        /*0be4*/ 	.word	0x00000013
        /*0be8*/ 	.word	0x00028c00
        /*0bec*/ 	.short	0x0107
        /*0bee*/ 	.byte	0x3f
	.zero		1


	//   ....[50]....
        /*0bf0*/ 	.word	0x000122b0
        /*0bf4*/ 	.word	0x00000013
        /*0bf8*/ 	.word	0x00028c00
        /*0bfc*/ 	.short	0x0101
        /*0bfe*/ 	.byte	0x3f
	.zero		1


	//   ....[51]....
        /*0c00*/ 	.word	0x000122d0
        /*0c04*/ 	.word	0x00000013
        /*0c08*/ 	.word	0x00028c20
        /*0c0c*/ 	.short	0x010a
        /*0c0e*/ 	.byte	0x3f
	.zero		1


	//   ....[52]....
        /*0c10*/ 	.word	0x000123b0
        /*0c14*/ 	.word	0x00000000
        /*0c18*/ 	.word	0x00028c60
        /*0c1c*/ 	.short	0x010a
        /*0c1e*/ 	.byte	0x3f
	.zero		1


	//   ....[53]....
        /*0c20*/ 	.word	0x00013040
        /*0c24*/ 	.word	0x00000003
        /*0c28*/ 	.word	0x00028c40
        /*0c2c*/ 	.short	0x010a
        /*0c2e*/ 	.byte	0x3f
	.zero		1


	//   ....[54]....
        /*0c30*/ 	.word	0x000132a0
        /*0c34*/ 	.word	0x00000003
        /*0c38*/ 	.word	0x00028c60
        /*0c3c*/ 	.short	0x010a
        /*0c3e*/ 	.byte	0x3f
	.zero		1


	//   ....[55]....
        /*0c40*/ 	.word	0x00013e60
        /*0c44*/ 	.word	0x00000004
        /*0c48*/ 	.word	0x00028c40
        /*0c4c*/ 	.short	0x010a
        /*0c4e*/ 	.byte	0x3f
	.zero		1


	//   ....[56]....
        /*0c50*/ 	.word	0x000140b0
        /*0c54*/ 	.word	0x00000004
        /*0c58*/ 	.word	0x00028c60
        /*0c5c*/ 	.short	0x010a
        /*0c5e*/ 	.byte	0x3f
	.zero		1


	//   ....[57]....
        /*0c60*/ 	.word	0x00014bf0
        /*0c64*/ 	.word	0x00000004
        /*0c68*/ 	.word	0x00028c40
        /*0c6c*/ 	.short	0x010a
        /*0c6e*/ 	.byte	0x3f
	.zero		1


	//   ....[58]....
        /*0c70*/ 	.word	0x00014e50
        /*0c74*/ 	.word	0x00000004
        /*0c78*/ 	.word	0x00028c60
        /*0c7c*/ 	.short	0x010a
        /*0c7e*/ 	.byte	0x3f
	.zero		1


	//   ....[59]....
        /*0c80*/ 	.word	0x00016bd0
        /*0c84*/ 	.word	0x00000000
        /*0c88*/ 	.word	0x00028c20
        /*0c8c*/ 	.short	0x010a
        /*0c8e*/ 	.byte	0x3f
	.zero		1


	//   ....[60]....
        /*0c90*/ 	.word	0x00016d90
        /*0c94*/ 	.word	0x00000006
        /*0c98*/ 	.word	0x00000000
        /*0c9c*/ 	.short	0x010a
        /*0c9e*/ 	.byte	0x3f
	.zero		1


	//   ....[61]....
        /*0ca0*/ 	.word	0x00016e00
        /*0ca4*/ 	.word	0x00000007
        /*0ca8*/ 	.word	0x00000000
        /*0cac*/ 	.short	0x010a
        /*0cae*/ 	.byte	0x3f
	.zero		1


	//   ....[62]....
        /*0cb0*/ 	.word	0x00016e70
        /*0cb4*/ 	.word	0x00000004
        /*0cb8*/ 	.word	0x00000000
        /*0cbc*/ 	.short	0x010a
        /*0cbe*/ 	.byte	0x3f
	.zero		1


	//   ....[63]....
        /*0cc0*/ 	.word	0x00016ea0
        /*0cc4*/ 	.word	0x00000003
        /*0cc8*/ 	.word	0x00000000
        /*0ccc*/ 	.short	0x010a
        /*0cce*/ 	.byte	0x3f
	.zero		1


	//   ....[64]....
        /*0cd0*/ 	.word	0x00016f10
        /*0cd4*/ 	.word	0x00000003
        /*0cd8*/ 	.word	0x00028c50
        /*0cdc*/ 	.short	0x010a
        /*0cde*/ 	.byte	0x3f
	.zero		1


	//   ....[65]....
        /*0ce0*/ 	.word	0x00016f70
        /*0ce4*/ 	.word	0x00000003
        /*0ce8*/ 	.word	0x00028c50
        /*0cec*/ 	.short	0x010a
        /*0cee*/ 	.byte	0x3f
	.zero		1


	//   ....[66]....
        /*0cf0*/ 	.word	0x00016fd0
        /*0cf4*/ 	.word	0x00000003
        /*0cf8*/ 	.word	0x00028c00
        /*0cfc*/ 	.short	0x010a
        /*0cfe*/ 	.byte	0x3f
	.zero		1


	//   ....[67]....
        /*0d00*/ 	.word	0x00017020
        /*0d04*/ 	.word	0x00000007
        /*0d08*/ 	.word	0x00028c30
        /*0d0c*/ 	.short	0x010a
        /*0d0e*/ 	.byte	0x3f
	.zero		1


	//   ....[68]....
        /*0d10*/ 	.word	0x00017070
        /*0d14*/ 	.word	0x00000007
        /*0d18*/ 	.word	0x00028c50
        /*0d1c*/ 	.short	0x010a
        /*0d1e*/ 	.byte	0x3f
	.zero		1


	//   ....[69]....
        /*0d20*/ 	.word	0x000170d0
        /*0d24*/ 	.word	0x00000000
        /*0d28*/ 	.word	0x00028c30
        /*0d2c*/ 	.short	0x010a
        /*0d2e*/ 	.byte	0x3f
	.zero		1


	//   ....[70]....
        /*0d30*/ 	.word	0x00017120
        /*0d34*/ 	.word	0x0000000b
        /*0d38*/ 	.word	0x00028c50
        /*0d3c*/ 	.short	0x010a
        /*0d3e*/ 	.byte	0x3f
	.zero		1


	//   ....[71]....
        /*0d40*/ 	.word	0x00017180
        /*0d44*/ 	.word	0x00000000
        /*0d48*/ 	.word	0x00028c30
        /*0d4c*/ 	.short	0x010a
        /*0d4e*/ 	.byte	0x3f
	.zero		1


	//   ....[72]....
        /*0d50*/ 	.word	0x000171d0
        /*0d54*/ 	.word	0x00000009
        /*0d58*/ 	.word	0x00028c50
        /*0d5c*/ 	.short	0x010a
        /*0d5e*/ 	.byte	0x3f
	.zero		1


	//   ....[73]....
        /*0d60*/ 	.word	0x00017370
        /*0d64*/ 	.word	0x00000000
        /*0d68*/ 	.word	0x00028c40
        /*0d6c*/ 	.short	0x010a
        /*0d6e*/ 	.byte	0x3f
	.zero		1


	//   ....[74]....
        /*0d70*/ 	.word	0x000178f0
        /*0d74*/ 	.word	0x00000013
        /*0d78*/ 	.word	0x00028c20
        /*0d7c*/ 	.short	0x010a
        /*0d7e*/ 	.byte	0x3f
	.zero		1


	//   ....[75]....
        /*0d80*/ 	.word	0x00017940
        /*0d84*/ 	.word	0x00000000
        /*0d88*/ 	.word	0x00028c60
        /*0d8c*/ 	.short	0x010a
        /*0d8e*/ 	.byte	0x3f
	.zero		1


	//   ....[76]....
        /*0d90*/ 	.word	0x00017990
        /*0d94*/ 	.word	0x00000003
        /*0d98*/ 	.word	0x00028c40
        /*0d9c*/ 	.short	0x010a
        /*0d9e*/ 	.byte	0x3f
	.zero		1


	//   ....[77]....
        /*0da0*/ 	.word	0x000179e0
        /*0da4*/ 	.word	0x00000003
        /*0da8*/ 	.word	0x00028c60
        /*0dac*/ 	.short	0x010a
        /*0dae*/ 	.byte	0x3f
	.zero		1


	//   ....[78]....
        /*0db0*/ 	.word	0x00017a30
        /*0db4*/ 	.word	0x00000004
        /*0db8*/ 	.word	0x00028c40
        /*0dbc*/ 	.short	0x010a
        /*0dbe*/ 	.byte	0x3f
	.zero		1


	//   ....[79]....
        /*0dc0*/ 	.word	0x00017a80
        /*0dc4*/ 	.word	0x00000004
        /*0dc8*/ 	.word	0x00028c60
        /*0dcc*/ 	.short	0x010a
        /*0dce*/ 	.byte	0x3f
	.zero		1


	//   ....[80]....
        /*0dd0*/ 	.word	0x00017ad0
        /*0dd4*/ 	.word	0x00000004
        /*0dd8*/ 	.word	0x00028c40
        /*0ddc*/ 	.short	0x010a
        /*0dde*/ 	.byte	0x3f
	.zero		1


	//   ....[81]....
        /*0de0*/ 	.word	0x00017b20
        /*0de4*/ 	.word	0x00000004
        /*0de8*/ 	.word	0x00028c60
        /*0dec*/ 	.short	0x010a
        /*0dee*/ 	.byte	0x3f
	.zero		1


	//   ....[82]....
        /*0df0*/ 	.word	0x000185d0
        /*0df4*/ 	.word	0x00000000
        /*0df8*/ 	.word	0x00028c20
        /*0dfc*/ 	.short	0x010a
        /*0dfe*/ 	.byte	0x3f
	.zero		1


	//   ....[83]....
        /*0e00*/ 	.word	0x00018770
        /*0e04*/ 	.word	0x00000006
        /*0e08*/ 	.word	0x00000000
        /*0e0c*/ 	.short	0x010a
        /*0e0e*/ 	.byte	0x3f
	.zero		1


	//   ....[84]....
        /*0e10*/ 	.word	0x000187c0
        /*0e14*/ 	.word	0x00000007
        /*0e18*/ 	.word	0x00000000
        /*0e1c*/ 	.short	0x010a
        /*0e1e*/ 	.byte	0x3f
	.zero		1


	//   ....[85]....
        /*0e20*/ 	.word	0x00018810
        /*0e24*/ 	.word	0x00000004
        /*0e28*/ 	.word	0x00000000
        /*0e2c*/ 	.short	0x010a
        /*0e2e*/ 	.byte	0x3f
	.zero		1


	//----- nvinfo : EIATTR_NUM_MBARRIERS
	.align		4
.L_560:
        /*0e30*/ 	.byte	0x03, 0x38
        /*0e32*/ 	.short	0x0016


	//----- nvinfo : EIATTR_EXIT_INSTR_OFFSETS
	.align		4
        /*0e34*/ 	.byte	0x04, 0x1c
        /*0e36*/ 	.short	(.L_562 - .L_561)


	//   ....[0]....
.L_561:
        /*0e38*/ 	.word	0x00000a40


	//   ....[1]....
        /*0e3c*/ 	.word	0x0000f340


	//   ....[2]....
        /*0e40*/ 	.word	0x00016ef0


	//----- nvinfo : EIATTR_MAX_THREADS
	.align		4
.L_562:
        /*0e44*/ 	.byte	0x04, 0x05
        /*0e46*/ 	.short	(.L_564 - .L_563)
.L_563:
        /*0e48*/ 	.word	0x00000180
        /*0e4c*/ 	.word	0x00000001
        /*0e50*/ 	.word	0x00000001


	//----- nvinfo : EIATTR_CRS_STACK_SIZE
	.align		4
.L_564:
        /*0e54*/ 	.byte	0x04, 0x1e
        /*0e56*/ 	.short	(.L_566 - .L_565)
.L_565:
        /*0e58*/ 	.word	0x00000000


	//----- nvinfo : EIATTR_CBANK_PARAM_SIZE
	.align		4
.L_566:
        /*0e5c*/ 	.byte	0x03, 0x19
        /*0e5e*/ 	.short	0x0af0


	//----- nvinfo : EIATTR_PARAM_CBANK
	.align		4
        /*0e60*/ 	.byte	0x04, 0x0a
        /*0e62*/ 	.short	(.L_568 - .L_567)
	.align		4
.L_567:
        /*0e64*/ 	.word	index@(.nv.constant0._ZN7cutlass13device_kernelIN5flash11enable_sm90INS1_16FlashAttnFwdSm90INS1_25CollectiveMainloopFwdSm90ILi2EN4cute5tupleIJNS5_1CILi1EEES8_S8_EEENS6_IJNS7_ILi64EEESA_SA_EEELi512ENS_10bfloat16_tEfNS_4arch4Sm90ELb1ELb0ELb1ELb1ELb0ELb0ELb0ELb0ELb0ELb1ELb1ELb0EEENS1_21CollectiveEpilogueFwdINS6_IJSA_NS7_ILi512EEESA_EEES9_SC_SE_Li256ELb1ELb1ELb1ELb0EEENS1_36VarlenDynamicPersistentTileSchedulerILi64ELi64ELi256ELi128ELb1ELb1ELb1ELb1ELb1ELb1EEEEEEEEEvNT_6ParamsE)
        /*0e68*/ 	.short	0x0210
        /*0e6a*/ 	.short	0x0af0


	//----- nvinfo : EIATTR_SW_WAR
	.align		4
.L_568:
        /*0e6c*/ 	.byte	0x04, 0x36
        /*0e6e*/ 	.short	(.L_570 - .L_569)
.L_569:
        /*0e70*/ 	.word	0x00000008
.L_570:


//--------------------- .nv.info._ZN7cutlass13device_kernelIN5flash11enable_sm90INS1_16FlashAttnFwdSm90INS1_25CollectiveMainloopFwdSm90ILi2EN4cute5tupleIJNS5_1CILi1EEES8_S8_EEENS6_IJNS7_ILi64EEESA_SA_EEELi512ENS_10bfloat16_tEfNS_4arch4Sm90ELb1ELb0ELb1ELb1ELb0ELb1ELb0ELb0ELb0ELb1ELb1ELb0EEENS1_21CollectiveEpilogueFwdINS6_IJSA_NS7_ILi512EEESA_EEES9_SC_SE_Li256ELb1ELb1ELb1ELb0EEENS1_36VarlenDynamicPersistentTileSchedulerILi64ELi64ELi256ELi128ELb1ELb1ELb1ELb1ELb1ELb1EEEEEEEEEvNT_6ParamsE --------------------------
	.section	.nv.info._ZN7cutlass13device_kernelIN5flash11enable_sm90INS1_16FlashAttnFwdSm90INS1_25CollectiveMainloopFwdSm90ILi2EN4cute5tupleIJNS5_1CILi1EEES8_S8_EEENS6_IJNS7_ILi64EEESA_SA_EEELi512ENS_10bfloat16_tEfNS_4arch4Sm90ELb1ELb0ELb1ELb1ELb0ELb1ELb0ELb0ELb0ELb1ELb1ELb0EEENS1_21CollectiveEpilogueFwdINS6_IJSA_NS7_ILi512EEESA_EEES9_SC_SE_Li256ELb1ELb1ELb1ELb0EEENS1_36VarlenDynamicPersistentTileSchedulerILi64ELi64ELi256ELi128ELb1ELb1ELb1ELb1ELb1ELb1EEEEEEEEEvNT_6ParamsE,"",@"SHT_CUDA_INFO"
	.sectionflags	@""
	.align	4


	//----- nvinfo : EIATTR_CUDA_API_VERSION
	.align		4
        /*0000*/ 	.byte	0x04, 0x37
        /*0002*/ 	.short	(.L_572 - .L_571)
.L_571:
        /*0004*/ 	.word	0x00000082


	//----- nvinfo : EIATTR_KPARAM_INFO
	.align		4
.L_572:
        /*0008*/ 	.byte	0x04, 0x17
        /*000a*/ 	.short	(.L_574 - .L_573)
.L_573:
        /*000c*/ 	.word	0x00000000
        /*0010*/ 	.short	0x0000
        /*0012*/ 	.short	0x0070
        /*0014*/ 	.byte	0x00, 0xf0, 0x01, 0x2a


	//----- nvinfo : EIATTR_SPARSE_MMA_MASK
	.align		4
.L_574:
        /*0018*/ 	.byte	0x03, 0x50
        /*001a*/ 	.short	0x0000


	//----- nvinfo : EIATTR_MAXREG_COUNT
	.align		4
        /*001c*/ 	.byte	0x03, 0x1b
        /*001e*/ 	.short	0x00a8


	//----- nvinfo : EIATTR_NUM_BARRIERS
	.align		4
        /*0020*/ 	.byte	0x02, 0x4c
        /*0022*/ 	.byte	0x10
	.zero		1


	//----- nvinfo : EIATTR_EXTERNS
	.align		4
        /*0024*/ 	.byte	0x04, 0x0f
        /*0026*/ 	.short	(.L_576 - .L_575)


	//   ....[0]....
	.align		4
.L_575:
        /*0028*/ 	.word	index@(__assertfail)


	//----- nvinfo : EIATTR_ANNOTATIONS
	.align		4
.L_576:
        /*002c*/ 	.byte	0x04, 0x55
        /*002e*/ 	.short	(.L_578 - .L_577)


	//   ....[0]....
.L_577:
        /* <DEDUP_REMOVED lines=88> */


	//----- nvinfo : EIATTR_MERCURY_ISA_VERSION
	.align		4
.L_578:
        /*05a0*/ 	.byte	0x03, 0x5f
        /*05a2*/ 	.short	0x0101


	//----- nvinfo : EIATTR_UNUSED_LOAD_BYTE_OFFSET
	.align		4
        /*05a4*/ 	.byte	0x04, 0x44
        /*05a6*/ 	.short	(.L_580 - .L_579)


	//   ....[0]....
.L_579:
        /*05a8*/ 	.word	0x00000a80
        /*05ac*/ 	.word	0x0000fff0


	//   ....[1]....
        /*05b0*/ 	.word	0x00010e60
        /*05b4*/ 	.word	0x0000fff0


	//----- nvinfo : EIATTR_INT_WARP_WIDE_INSTR_OFFSETS
	.align		4
.L_580:
        /*05b8*/ 	.byte	0x04, 0x31
        /*05ba*/ 	.short	(.L_582 - .L_581)


	//   ....[0]....
.L_581:
        /*05bc*/ 	.word	0x00000190


	//   ....[1]....
        /*05c0*/ 	.word	0x000001d0


	//   ....[2]....
        /*05c4*/ 	.word	0x00000240


	//   ....[3]....
        /*05c8*/ 	.word	0x000192c0


	//   ....[4]....
        /*05cc*/ 	.word	0x00019350


	//   ....[5]....
        /*05d0*/ 	.word	0x0001dc80


	//   ....[6]....
        /*05d4*/ 	.word	0x0001dd10


	//----- nvinfo : EIATTR_COOP_GROUP_MASK_REGIDS
	.align		4
.L_582:
        /*05d8*/ 	.byte	0x04, 0x29
        /*05da*/ 	.short	(.L_584 - .L_583)


	//   ....[0]....
.L_583:
        /*05dc*/ 	.word	0xffffffff


	//   ....[1]....
        /*05e0*/ 	.word	0xffffffff


	//   ....[2]....
        /*05e4*/ 	.word	0xffffffff


	//   ....[3]....
        /*05e8*/ 	.word	0xffffffff


	//   ....[4]....
        /*05ec*/ 	.word	0xffffffff


	//   ....[5]....
        /*05f0*/ 	.word	0xffffffff


	//   ....[6]....
        /*05f4*/ 	.word	0xffffffff


	//   ....[7]....
        /*05f8*/ 	.word	0xffffffff


	//   ....[8]....
        /*05fc*/ 	.word	0xffffffff


	//   ....[9]....
        /*0600*/ 	.word	0xffffffff


	//   ....[10]....
        /*0604*/ 	.word	0xffffffff


	//   ....[11]....
        /*0608*/ 	.word	0xffffffff


	//   ....[12]....
        /*060c*/ 	.word	0xffffffff


	//   ....[13]....
        /*0610*/ 	.word	0xffffffff


	//   ....[14]....
        /*0614*/ 	.word	0xffffffff


	//   ....[15]....
        /*0618*/ 	.word	0xffffffff


	//   ....[16]....
        /*061c*/ 	.word	0xffffffff


	//   ....[17]....
        /*0620*/ 	.word	0xffffffff


	//   ....[18]....
        /*0624*/ 	.word	0xffffffff


	//   ....[19]....
        /*0628*/ 	.word	0xffffffff


	//   ....[20]....
        /*062c*/ 	.word	0xffffffff


	//   ....[21]....
        /*0630*/ 	.word	0xffffffff


	//   ....[22]....
        /*0634*/ 	.word	0xffffffff


	//   ....[23]....
        /*0638*/ 	.word	0xffffffff


	//   ....[24]....
        /*063c*/ 	.word	0xffffffff


	//   ....[25]....
        /*0640*/ 	.word	0xffffffff


	//   ....[26]....
        /*0644*/ 	.word	0xffffffff


	//   ....[27]....
        /*0648*/ 	.word	0xffffffff


	//   ....[28]....
        /*064c*/ 	.word	0xffffffff


	//   ....[29]....
        /*0650*/ 	.word	0xffffffff


	//   ....[30]....
        /*0654*/ 	.word	0xffffffff


	//   ....[31]....
        /*0658*/ 	.word	0xffffffff


	//   ....[32]....
        /*065c*/ 	.word	0xffffffff


	//   ....[33]....
        /*0660*/ 	.word	0xffffffff


	//   ....[34]....
        /*0664*/ 	.word	0xffffffff


	//   ....[35]....
        /*0668*/ 	.word	0xffffffff


	//   ....[36]....
        /*066c*/ 	.word	0xffffffff


	//   ....[37]....
        /*0670*/ 	.word	0xffffffff


	//   ....[38]....
        /*0674*/ 	.word	0xffffffff


	//   ....[39]....
        /*0678*/ 	.word	0xffffffff


	//   ....[40]....
        /*067c*/ 	.word	0xffffffff


	//   ....[41]....
        /*0680*/ 	.word	0xffffffff


	//   ....[42]....
        /*0684*/ 	.word	0xffffffff


	//   ....[43]....
        /*0688*/ 	.word	0xffffffff


	//   ....[44]....
        /*068c*/ 	.word	0xffffffff


	//   ....[45]....
        /*0690*/ 	.word	0xffffffff


	//   ....[46]....
        /*0694*/ 	.word	0xffffffff


	//   ....[47]....
        /*0698*/ 	.word	0xffffffff


	//   ....[48]....
        /*069c*/ 	.word	0xffffffff


	//   ....[49]....
        /*06a0*/ 	.word	0xffffffff


	//   ....[50]....
        /*06a4*/ 	.word	0xffffffff


	//   ....[51]....
        /*06a8*/ 	.word	0xffffffff


	//   ....[52]....
        /*06ac*/ 	.word	0xffffffff


	//   ....[53]....
        /*06b0*/ 	.word	0xffffffff


	//   ....[54]....
        /*06b4*/ 	.word	0xffffffff


	//   ....[55]....
        /*06b8*/ 	.word	0xffffffff


	//   ....[56]....
        /*06bc*/ 	.word	0xffffffff


	//   ....[57]....
        /*06c0*/ 	.word	0xffffffff


	//   ....[58]....
        /*06c4*/ 	.word	0xffffffff


	//   ....[59]....
        /*06c8*/ 	.word	0xffffffff


	//   ....[60]....
        /*06cc*/ 	.word	0xffffffff


	//   ....[61]....
        /*06d0*/ 	.word	0xffffffff


	//   ....[62]....
        /*06d4*/ 	.word	0xffffffff


	//   ....[63]....
        /*06d8*/ 	.word	0xffffffff


	//   ....[64]....
        /*06dc*/ 	.word	0xffffffff


	//   ....[65]....
        /*06e0*/ 	.word	0xffffffff


	//   ....[66]....
        /*06e4*/ 	.word	0xffffffff


	//   ....[67]....
        /*06e8*/ 	.word	0xffffffff


	//   ....[68]....
        /*06ec*/ 	.word	0xffffffff


	//   ....[69]....
        /*06f0*/ 	.word	0xffffffff


	//   ....[70]....
        /*06f4*/ 	.word	0xffffffff


	//   ....[71]....
        /*06f8*/ 	.word	0xffffffff


	//   ....[72]....
        /*06fc*/ 	.word	0xffffffff


	//   ....[73]....
        /*0700*/ 	.word	0xffffffff


	//   ....[74]....
        /*0704*/ 	.word	0xffffffff


	//   ....[75]....
        /*0708*/ 	.word	0xffffffff


	//   ....[76]....
        /*070c*/ 	.word	0xffffffff


	//   ....[77]....
        /*0710*/ 	.word	0xffffffff


	//   ....[78]....
        /*0714*/ 	.word	0xffffffff


	//   ....[79]....
        /*0718*/ 	.word	0xffffffff


	//   ....[80]....
        /*071c*/ 	.word	0xffffffff


	//   ....[81]....
        /*0720*/ 	.word	0xffffffff


	//   ....[82]....
        /*0724*/ 	.word	0xffffffff


	//   ....[83]....
        /*0728*/ 	.word	0xffffffff


	//   ....[84]....
        /*072c*/ 	.word	0xffffffff


	//   ....[85]....
        /*0730*/ 	.word	0xffffffff


	//   ....[86]....
        /*0734*/ 	.word	0xffffffff


	//   ....[87]....
        /*0738*/ 	.word	0xffffffff


	//   ....[88]....
        /*073c*/ 	.word	0xffffffff


	//   ....[89]....
        /*0740*/ 	.word	0xffffffff


	//   ....[90]....
        /*0744*/ 	.word	0xffffffff


	//   ....[91]....
        /*0748*/ 	.word	0xffffffff


	//   ....[92]....
        /*074c*/ 	.word	0xffffffff


	//   ....[93]....
        /*0750*/ 	.word	0xffffffff


	//   ....[94]....
        /*0754*/ 	.word	0xffffffff


	//   ....[95]....
        /*0758*/ 	.word	0xffffffff


	//   ....[96]....
        /*075c*/ 	.word	0xffffffff


	//   ....[97]....
        /*0760*/ 	.word	0xffffffff


	//   ....[98]....
        /*0764*/ 	.word	0xffffffff


	//   ....[99]....
        /*0768*/ 	.word	0xffffffff


	//   ....[100]....
        /*076c*/ 	.word	0xffffffff


	//   ....[101]....
        /*0770*/ 	.word	0xffffffff


	//   ....[102]....
        /*0774*/ 	.word	0xffffffff


	//   ....[103]....
        /*0778*/ 	.word	0xffffffff


	//   ....[104]....
        /*077c*/ 	.word	0xffffffff


	//   ....[105]....
        /*0780*/ 	.word	0xffffffff


	//   ....[106]....
        /*0784*/ 	.word	0xffffffff


	//   ....[107]....
        /*0788*/ 	.word	0xffffffff


	//   ....[108]....
        /*078c*/ 	.word	0xffffffff


	//   ....[109]....
        /*0790*/ 	.word	0xffffffff


	//   ....[110]....
        /*0794*/ 	.word	0xffffffff


	//   ....[111]....
        /*0798*/ 	.word	0x0500000f


	//   ....[112]....
        /*079c*/ 	.word	0x0500000f


	//   ....[113]....
        /*07a0*/ 	.word	0x0500000f


	//   ....[114]....
        /*07a4*/ 	.word	0x0500000f


	//   ....[115]....
        /*07a8*/ 	.word	0x0500000f


	//   ....[116]....
        /*07ac*/ 	.word	0x0500000f


	//   ....[117]....
        /*07b0*/ 	.word	0x0500000f


	//   ....[118]....
        /*07b4*/ 	.word	0x0500000f


	//   ....[119]....
        /*07b8*/ 	.word	0x0500000f


	//   ....[120]....
        /*07bc*/ 	.word	0x0500000f


	//   ....[121]....
        /*07c0*/ 	.word	0x0500000f


	//   ....[122]....
        /*07c4*/ 	.word	0x0500000f


	//   ....[123]....
        /*07c8*/ 	.word	0x0500000f


	//   ....[124]....
        /*07cc*/ 	.word	0x0500000f


	//   ....[125]....
        /*07d0*/ 	.word	0x0500000f


	//   ....[126]....
        /*07d4*/ 	.word	0x0500000f


	//   ....[127]....
        /*07d8*/ 	.word	0x0500000f


	//   ....[128]....
        /*07dc*/ 	.word	0x0500000f


	//   ....[129]....
        /*07e0*/ 	.word	0x0500000f


	//   ....[130]....
        /*07e4*/ 	.word	0x0500000f


	//   ....[131]....
        /*07e8*/ 	.word	0x0500000f


	//   ....[132]....
        /*07ec*/ 	.word	0x0500000f


	//   ....[133]....
        /*07f0*/ 	.word	0x0500000f


	//   ....[134]....
        /*07f4*/ 	.word	0x0500000f


	//   ....[135]....
        /*07f8*/ 	.word	0x0500000f


	//   ....[136]....
        /*07fc*/ 	.word	0x0500000f


	//   ....[137]....
        /*0800*/ 	.word	0x0500000f


	//   ....[138]....
        /*0804*/ 	.word	0x0500000f


	//   ....[139]....
        /*0808*/ 	.word	0x0500000f


	//   ....[140]....
        /*080c*/ 	.word	0x0500000f


	//   ....[141]....
        /*0810*/ 	.word	0x0500000f


	//   ....[142]....
        /*0814*/ 	.word	0x0500000f


	//   ....[143]....
        /*0818*/ 	.word	0x0500000f


	//   ....[144]....
        /*081c*/ 	.word	0x0500000f


	//   ....[145]....
        /*0820*/ 	.word	0x0500000f


	//   ....[146]....
        /*0824*/ 	.word	0x0500000f


	//   ....[147]....
        /*0828*/ 	.word	0x0500000f


	//   ....[148]....
        /*082c*/ 	.word	0x0500000f


	//   ....[149]....
        /*0830*/ 	.word	0x0500000f


	//   ....[150]....
        /*0834*/ 	.word	0x0500000f


	//   ....[151]....
        /*0838*/ 	.word	0x0500000f


	//   ....[152]....
        /*083c*/ 	.word	0x0500000f


	//   ....[153]....
        /*0840*/ 	.word	0x0500000f


	//   ....[154]....
        /*0844*/ 	.word	0x0500000f


	//   ....[155]....
        /*0848*/ 	.word	0x0500000f


	//----- nvinfo : EIATTR_COOP_GROUP_INSTR_OFFSETS
	.align		4
.L_584:
        /*084c*/ 	.byte	0x04, 0x28
        /*084e*/ 	.short	(.L_586 - .L_585)


	//   ....[0]....
.L_585:
        /*0850*/ 	.word	0x00000060


	//   ....[1]....
        /*0854*/ 	.word	0x000001a0


	//   ....[2]....
        /*0858*/ 	.word	0x000001f0


	//   ....[3]....
        /*085c*/ 	.word	0x000003e0


	//   ....[4]....
        /*0860*/ 	.word	0x00000540


	//   ....[5]....
        /*0864*/ 	.word	0x00000660


	//   ....[6]....
        /*0868*/ 	.word	0x000007c0


	//   ....[7]....
        /*086c*/ 	.word	0x000051e0


	//   ....[8]....
        /*0870*/ 	.word	0x000073b0


	//   ....[9]....
        /*0874*/ 	.word	0x00007b30


	//   ....[10]....
        /*0878*/ 	.word	0x00007b40


	//   ....[11]....
        /*087c*/ 	.word	0x00007b50


	//   ....[12]....
        /*0880*/ 	.word	0x00007b60


	//   ....[13]....
        /*0884*/ 	.word	0x00007e60


	//   ....[14]....
        /*0888*/ 	.word	0x00007e70


	//   ....[15]....
        /*088c*/ 	.word	0x00007e80


	//   ....[16]....
        /*0890*/ 	.word	0x00007e90


	//   ....[17]....
        /*0894*/ 	.word	0x00009170


	//   ....[18]....
        /*0898*/ 	.word	0x00009180


	//   ....[19]....
        /*089c*/ 	.word	0x00009190


	//   ....[20]....
        /*08a0*/ 	.word	0x000091a0


	//   ....[21]....
        /*08a4*/ 	.word	0x000093d0


	//   ....[22]....
        /*08a8*/ 	.word	0x000093e0


	//   ....[23]....
        /*08ac*/ 	.word	0x000093f0


	//   ....[24]....
        /*08b0*/ 	.word	0x00009400


	//   ....[25]....
        /*08b4*/ 	.word	0x0000a9a0


	//   ....[26]....
        /*08b8*/ 	.word	0x0000a9c0


	//   ....[27]....
        /*08bc*/ 	.word	0x0000b080


	//   ....[28]....
        /*08c0*/ 	.word	0x0000b170


	//   ....[29]....
        /*08c4*/ 	.word	0x0000b510


	//   ....[30]....
        /*08c8*/ 	.word	0x0000b620


	//   ....[31]....
        /*08cc*/ 	.word	0x0000c0f0


	//   ....[32]....
        /*08d0*/ 	.word	0x0000c3b0


	//   ....[33]....
        /*08d4*/ 	.word	0x0000c430


	//   ....[34]....
        /*08d8*/ 	.word	0x0000ce70


	//   ....[35]....
        /*08dc*/ 	.word	0x0000cea0


	//   ....[36]....
        /*08e0*/ 	.word	0x0000d660


	//   ....[37]....
        /*08e4*/ 	.word	0x0000d810


	//   ....[38]....
        /*08e8*/ 	.word	0x0000e4f0


	//   ....[39]....
        /*08ec*/ 	.word	0x0000ed30


	//   ....[40]....
        /*08f0*/ 	.word	0x0000ed90


	//   ....[41]....
        /*08f4*/ 	.word	0x0000f5e0


	//   ....[42]....
        /*08f8*/ 	.word	0x0000f690


	//   ....[43]....
        /*08fc*/ 	.word	0x00010330


	//   ....[44]....
        /*0900*/ 	.word	0x00010380


	//   ....[45]....
        /*0904*/ 	.word	0x000103e0


	//   ....[46]....
        /*0908*/ 	.word	0x00010530


	//   ....[47]....
        /*090c*/ 	.word	0x00010700


	//   ....[48]....
        /*0910*/ 	.word	0x00011b70


	//   ....[49]....
        /*0914*/ 	.word	0x00011ef0


	//   ....[50]....
        /*0918*/ 	.word	0x00011f00


	//   ....[51]....
        /*091c*/ 	.word	0x00011f10


	//   ....[52]....
        /*0920*/ 	.word	0x00011f20


	//   ....[53]....
        /*0924*/ 	.word	0x00012b80


	//   ....[54]....
        /*0928*/ 	.word	0x00012bc0


	//   ....[55]....
        /*092c*/ 	.word	0x00012e50


	//   ....[56]....
        /*0930*/ 	.word	0x00012e70


	//   ....[57]....
        /*0934*/ 	.word	0x000136b0


	//   ....[58]....
        /*0938*/ 	.word	0x00013700


	//   ....[59]....
        /*093c*/ 	.word	0x00014050


	//   ....[60]....
        /*0940*/ 	.word	0x00014070


	//   ....[61]....
        /*0944*/ 	.word	0x00015350


	//   ....[62]....
        /*0948*/ 	.word	0x00015360


	//   ....[63]....
        /*094c*/ 	.word	0x00015590


	//   ....[64]....
        /*0950*/ 	.word	0x000155b0


	//   ....[65]....
        /*0954*/ 	.word	0x00015860


	//   ....[66]....
        /*0958*/ 	.word	0x00015a70


	//   ....[67]....
        /*095c*/ 	.word	0x00015aa0


	//   ....[68]....
        /*0960*/ 	.word	0x00015ad0


	//   ....[69]....
        /*0964*/ 	.word	0x00015b00


	//   ....[70]....
        /*0968*/ 	.word	0x00015b30


	//   ....[71]....
        /*096c*/ 	.word	0x00015b60


	//   ....[72]....
        /*0970*/ 	.word	0x00015d00


	//   ....[73]....
        /*0974*/ 	.word	0x00015d30


	//   ....[74]....
        /*0978*/ 	.word	0x00015d60


	//   ....[75]....
        /*097c*/ 	.word	0x00015d90


	//   ....[76]....
        /*0980*/ 	.word	0x00015dc0


	//   ....[77]....
        /*0984*/ 	.word	0x00015df0


	//   ....[78]....
        /*0988*/ 	.word	0x00015e90


	//   ....[79]....
        /*098c*/ 	.word	0x00015ec0


	//   ....[80]....
        /*0990*/ 	.word	0x00015ed0


	//   ....[81]....
        /*0994*/ 	.word	0x00015f00


	//   ....[82]....
        /*0998*/ 	.word	0x00017490


	//   ....[83]....
        /*099c*/ 	.word	0x000198a0


	//   ....[84]....
        /*09a0*/ 	.word	0x0001a390


	//   ....[85]....
        /*09a4*/ 	.word	0x0001a3a0


	//   ....[86]....
        /*09a8*/ 	.word	0x0001a440


	//   ....[87]....
        /*09ac*/ 	.word	0x0001a450


	//   ....[88]....
        /*09b0*/ 	.word	0x0001a4d0


	//   ....[89]....
        /*09b4*/ 	.word	0x0001a4e0


	//   ....[90]....
        /*09b8*/ 	.word	0x0001a530


	//   ....[91]....
        /*09bc*/ 	.word	0x0001a550


	//   ....[92]....
        /*09c0*/ 	.word	0x0001dfa0


	//   ....[93]....
        /*09c4*/ 	.word	0x0001e020


	//   ....[94]....
        /*09c8*/ 	.word	0x0001e050


	//   ....[95]....
        /*09cc*/ 	.word	0x0001e060


	//   ....[96]....
        /*09d0*/ 	.word	0x0001e090


	//   ....[97]....
        /*09d4*/ 	.word	0x0001e0c0


	//   ....[98]....
        /*09d8*/ 	.word	0x0001e0f0


	//   ....[99]....
        /*09dc*/ 	.word	0x0001e120


	//   ....[100]....
        /*09e0*/ 	.word	0x0001e2e0


	//   ....[101]....
        /*09e4*/ 	.word	0x0001e310


	//   ....[102]....
        /*09e8*/ 	.word	0x0001e340


	//   ....[103]....
        /*09ec*/ 	.word	0x0001e370


	//   ....[104]....
        /*09f0*/ 	.word	0x0001e3a0


	//   ....[105]....
        /*09f4*/ 	.word	0x0001e3d0


	//   ....[106]....
        /*09f8*/ 	.word	0x0001e4a0


	//   ....[107]....
        /*09fc*/ 	.word	0x0001e4c0


	//   ....[108]....
        /*0a00*/ 	.word	0x0001e4d0


	//   ....[109]....
        /*0a04*/ 	.word	0x0001e550


	//   ....[110]....
        /*0a08*/ 	.word	0x0001f080


	//   ....[111]....
        /*0a0c*/ 	.word	0x0001f560


	//   ....[112]....
        /*0a10*/ 	.word	0x0001f5f0


	//   ....[113]....
        /*0a14*/ 	.word	0x0001f640


	//   ....[114]....
        /*0a18*/ 	.word	0x0001f690


	//   ....[115]....
        /*0a1c*/ 	.word	0x0001f730


	//   ....[116]....
        /*0a20*/ 	.word	0x0001f7c0


	//   ....[117]....
        /*0a24*/ 	.word	0x0001f810


	//   ....[118]....
        /*0a28*/ 	.word	0x0001f860


	//   ....[119]....
        /*0a2c*/ 	.word	0x0001f950


	//   ....[120]....
        /*0a30*/ 	.word	0x0001f9e0


	//   ....[121]....
        /*0a34*/ 	.word	0x0001fa30


	//   ....[122]....
        /*0a38*/ 	.word	0x0001fa80


	//   ....[123]....
        /*0a3c*/ 	.word	0x0001fb20


	//   ....[124]....
        /*0a40*/ 	.word	0x0001fbb0


	//   ....[125]....
        /*0a44*/ 	.word	0x0001fc00


	//   ....[126]....
        /*0a48*/ 	.word	0x0001fc50


	//   ....[127]....
        /*0a4c*/ 	.word	0x0001ff60


	//   ....[128]....
        /*0a50*/ 	.word	0x00020240


	//   ....[129]....
        /*0a54*/ 	.word	0x00020420


	//   ....[130]....
        /*0a58*/ 	.word	0x00020470


	//   ....[131]....
        /*0a5c*/ 	.word	0x000204d0


	//   ....[132]....
        /*0a60*/ 	.word	0x000205c0


	//   ....[133]....
        /*0a64*/ 	.word	0x00020620


	//   ....[134]....
        /*0a68*/ 	.word	0x00020710


	//   ....[135]....
        /*0a6c*/ 	.word	0x00020770


	//   ....[136]....
        /*0a70*/ 	.word	0x00020840


	//   ....[137]....
        /*0a74*/ 	.word	0x00020b70


	//   ....[138]....
        /*0a78*/ 	.word	0x00020c10


	//   ....[139]....
        /*0a7c*/ 	.word	0x00020db0


	//   ....[140]....
        /*0a80*/ 	.word	0x00020e30


	//   ....[141]....
        /*0a84*/ 	.word	0x00020eb0


	//   ....[142]....
        /*0a88*/ 	.word	0x00020f30


	//   ....[143]....
        /*0a8c*/ 	.word	0x00020fb0


	//   ....[144]....
        /*0a90*/ 	.word	0x00021040


	//   ....[145]....
        /*0a94*/ 	.word	0x000210e0


	//   ....[146]....
        /*0a98*/ 	.word	0x00021190


	//   ....[147]....
        /*0a9c*/ 	.word	0x00021210


	//   ....[148]....
        /*0aa0*/ 	.word	0x00021290


	//   ....[149]....
        /*0aa4*/ 	.word	0x00021310


	//   ....[150]....
        /*0aa8*/ 	.word	0x000213a0


	//   ....[151]....
        /*0aac*/ 	.word	0x00021420


	//   ....[152]....
        /*0ab0*/ 	.word	0x000214d0


	//   ....[153]....
        /*0ab4*/ 	.word	0x00021520


	//   ....[154]....
        /*0ab8*/ 	.word	0x000215e0


	//   ....[155]....
        /*0abc*/ 	.word	0x00021710


	//----- nvinfo : EIATTR_REG_RECONFIG
	.align		4
.L_586:
        /*0ac0*/ 	.byte	0x01, 0x54
	.zero		2


	//----- nvinfo : EIATTR_SYSCALL_OFFSETS
	.align		4
        /*0ac4*/ 	.byte	0x04, 0x46
        /*0ac6*/ 	.short	(.L_588 - .L_587)


	//   ....[0]....
.L_587:
        /*0ac8*/ 	.word	0x000020a0


	//   ....[1]....
        /*0acc*/ 	.word	0x000021f0


	//   ....[2]....
        /*0ad0*/ 	.word	0x00007560


	//   ....[3]....
        /*0ad4*/ 	.word	0x00007880


	//   ....[4]....
        /*0ad8*/ 	.word	0x000194c0


	//   ....[5]....
        /*0adc*/ 	.word	0x00019610


	//   ....[6]....
        /*0ae0*/ 	.word	0x00019710


	//   ....[7]....
        /*0ae4*/ 	.word	0x00019fb0


	//----- nvinfo : EIATTR_MBARRIER_INSTR_OFFSETS
	.align		4
.L_588:
        /*0ae8*/ 	.byte	0x04, 0x39
        /*0aea*/ 	.short	(.L_590 - .L_589)


	//   ....[0]....
.L_589:
        /*0aec*/ 	.word	0x000002d0
        /*0af0*/ 	.word	0x000000ff
        /*0af4*/ 	.word	0x00028c00
        /*0af8*/ 	.short	0x0100
        /*0afa*/ 	.byte	0x08
	.zero		1


	//   ....[1]....
        /*0afc*/ 	.word	0x000002e0
        /*0b00*/ 	.word	0x000000ff
        /*0b04*/ 	.word	0x00028c20
        /*0b08*/ 	.short	0x0100
        /*0b0a*/ 	.byte	0x08
	.zero		1


	//   ....[2]....
        /*0b0c*/ 	.word	0x00000390
        /*0b10*/ 	.word	0x000000ff
        /*0b14*/ 	.word	0x00028c30
        /*0b18*/ 	.short	0x0100
        /*0b1a*/ 	.byte	0x06
	.zero		1


	//   ....[3]....
        /*0b1c*/ 	.word	0x000003a0
        /*0b20*/ 	.word	0x000000ff
        /*0b24*/ 	.word	0x00028c40
        /*0b28*/ 	.short	0x0100
        /*0b2a*/ 	.byte	0x06
	.zero		1


	//   ....[4]....
        /*0b2c*/ 	.word	0x000003b0
        /*0b30*/ 	.word	0x000000ff
        /*0b34*/ 	.word	0x00028c38
        /*0b38*/ 	.short	0x0100
        /*0b3a*/ 	.byte	0x06
	.zero		1


	//   ....[5]....
        /*0b3c*/ 	.word	0x000003c0
        /*0b40*/ 	.word	0x000000ff
        /*0b44*/ 	.word	0x00028c48
        /*0b48*/ 	.short	0x0100
        /*0b4a*/ 	.byte	0x06
	.zero		1


	//   ....[6]....
        /*0b4c*/ 	.word	0x000004f0
        /*0b50*/ 	.word	0x000000ff
        /*0b54*/ 	.word	0x00028c50
        /*0b58*/ 	.short	0x0100
        /*0b5a*/ 	.byte	0x08
	.zero		1


	//   ....[7]....
        /*0b5c*/ 	.word	0x00000500
        /*0b60*/ 	.word	0x000000ff
        /*0b64*/ 	.word	0x00028c60
        /*0b68*/ 	.short	0x0100
        /*0b6a*/ 	.byte	0x08
	.zero		1


	//   ....[8]....
        /*0b6c*/ 	.word	0x00000510
        /*0b70*/ 	.word	0x000000ff
        /*0b74*/ 	.word	0x00028c58
        /*0b78*/ 	.short	0x0100
        /*0b7a*/ 	.byte	0x08
	.zero		1


	//   ....[9]....
        /*0b7c*/ 	.word	0x00000520
        /*0b80*/ 	.word	0x000000ff
        /*0b84*/ 	.word	0x00028c68
        /*0b88*/ 	.short	0x0100
        /*0b8a*/ 	.byte	0x08
	.zero		1


	//   ....[10]....
        /*0b8c*/ 	.word	0x00000610
        /*0b90*/ 	.word	0x000000ff
        /*0b94*/ 	.word	0x00028c70
        /*0b98*/ 	.short	0x0100
        /*0b9a*/ 	.byte	0x06
	.zero		1


	//   ....[11]....
        /*0b9c*/ 	.word	0x00000620
        /*0ba0*/ 	.word	0x000000ff
        /*0ba4*/ 	.word	0x00028c80
        /*0ba8*/ 	.short	0x0100
        /*0baa*/ 	.byte	0x06
	.zero		1


	//   ....[12]....
        /*0bac*/ 	.word	0x00000630
        /*0bb0*/ 	.word	0x000000ff
        /*0bb4*/ 	.word	0x00028c78
        /*0bb8*/ 	.short	0x0100
        /*0bba*/ 	.byte	0x06
	.zero		1


	//   ....[13]....
        /*0bbc*/ 	.word	0x00000640
        /*0bc0*/ 	.word	0x000000ff
        /*0bc4*/ 	.word	0x00028c88
        /*0bc8*/ 	.short	0x0100
        /*0bca*/ 	.byte	0x06
	.zero		1


	//   ....[14]....
        /*0bcc*/ 	.word	0x00000770
        /*0bd0*/ 	.word	0x000000ff
        /*0bd4*/ 	.word	0x00028c90
        /*0bd8*/ 	.short	0x0100
        /*0bda*/ 	.byte	0x08
	.zero		1


	//   ....[15]....
        /*0bdc*/ 	.word	0x00000780
        /*0be0*/ 	.word	0x000000ff
        /*0be4*/ 	.word	0x00028ca0
        /*0be8*/ 	.short	0x0100
        /*0bea*/ 	.byte	0x08
	.zero		1


	//   ....[16]....
        /*0bec*/ 	.word	0x00000790
        /*0bf0*/ 	.word	0x000000ff
        /*0bf4*/ 	.word	0x00028c98
        /*0bf8*/ 	.short	0x0100
        /*0bfa*/ 	.byte	0x08
	.zero		1


	//   ....[17]....
        /*0bfc*/ 	.word	0x000007a0
        /*0c00*/ 	.word	0x000000ff
        /*0c04*/ 	.word	0x00028ca8
        /*0c08*/ 	.short	0x0100
        /*0c0a*/ 	.byte	0x08
	.zero		1


	//   ....[18]....
        /*0c0c*/ 	.word	0x000008d0
        /*0c10*/ 	.word	0x000000ff
        /*0c14*/ 	.word	0x00028cb0
        /*0c18*/ 	.short	0x0100
        /*0c1a*/ 	.byte	0x08
	.zero		1


	//   ....[19]....
        /*0c1c*/ 	.word	0x000008e0
        /*0c20*/ 	.word	0x000000ff
        /*0c24*/ 	.word	0x00028cc0
        /*0c28*/ 	.short	0x0100
        /*0c2a*/ 	.byte	0x08
	.zero		1


	//   ....[20]....
        /*0c2c*/ 	.word	0x000008f0
        /*0c30*/ 	.word	0x000000ff
        /*0c34*/ 	.word	0x00028cb8
        /*0c38*/ 	.short	0x0100
        /*0c3a*/ 	.byte	0x08
	.zero		1


	//   ....[21]....
        /*0c3c*/ 	.word	0x00000900
        /*0c40*/ 	.word	0x000000ff
        /*0c44*/ 	.word	0x00028cc8
        /*0c48*/ 	.short	0x0100
        /*0c4a*/ 	.byte	0x08
	.zero		1


	//   ....[22]....
        /*0c4c*/ 	.word	0x00002db0
        /*0c50*/ 	.word	0x0000004b
        /*0c54*/ 	.word	0x00028c90
        /*0c58*/ 	.short	0x010a
        /*0c5a*/ 	.byte	0x3f
	.zero		1


	//   ....[23]....
        /*0c5c*/ 	.word	0x00003800
        /*0c60*/ 	.word	0x0000004b
        /*0c64*/ 	.word	0x00028c90
        /*0c68*/ 	.short	0x010a
        /*0c6a*/ 	.byte	0x3f
	.zero		1


	//   ....[24]....
        /*0c6c*/ 	.word	0x00004120
        /*0c70*/ 	.word	0x0000004b
        /*0c74*/ 	.word	0x00028c90
        /*0c78*/ 	.short	0x010a
        /*0c7a*/ 	.byte	0x3f
	.zero		1


	//   ....[25]....
        /*0c7c*/ 	.word	0x00004320
        /*0c80*/ 	.word	0x00000004
        /*0c84*/ 	.word	0x00000000
        /*0c88*/ 	.short	0x0101
        /*0c8a*/ 	.byte	0x3f
	.zero		1


	//   ....[26]....
        /*0c8c*/ 	.word	0x00004360
        /*0c90*/ 	.word	0x0000004b
        /*0c94*/ 	.word	0x00028cb0
        /*0c98*/ 	.short	0x010a
        /*0c9a*/ 	.byte	0x3f
	.zero		1


	//   ....[27]....
        /*0c9c*/ 	.word	0x00004990
        /*0ca0*/ 	.word	0x0000004b
        /*0ca4*/ 	.word	0x00000000
        /*0ca8*/ 	.short	0x0101
        /*0caa*/ 	.byte	0x3f
	.zero		1


	//   ....[28]....
        /*0cac*/ 	.word	0x00005300
        /*0cb0*/ 	.word	0x00000005
        /*0cb4*/ 	.word	0x00028c50
        /*0cb8*/ 	.short	0x010a
        /*0cba*/ 	.byte	0x3f
	.zero		1


	//   ....[29]....
        /*0cbc*/ 	.word	0x000056c0
        /*0cc0*/ 	.word	0x00000005
        /*0cc4*/ 	.word	0x00000000
        /*0cc8*/ 	.short	0x0101
        /*0cca*/ 	.byte	0x3f
	.zero		1


	//   ....[30]....
        /*0ccc*/ 	.word	0x00006000
        /*0cd0*/ 	.word	0x00000015
        /*0cd4*/ 	.word	0x00028c50
        /*0cd8*/ 	.short	0x010a
        /*0cda*/ 	.byte	0x3f
	.zero		1


	//   ....[31]....
        /*0cdc*/ 	.word	0x00006050
        /*0ce0*/ 	.word	0x00000015
        /*0ce4*/ 	.word	0x00028c50
        /*0ce8*/ 	.short	0x010a
        /*0cea*/ 	.byte	0x3f
	.zero		1


	//   ....[32]....
        /*0cec*/ 	.word	0x00006320
        /*0cf0*/ 	.word	0x00000015
        /*0cf4*/ 	.word	0x00000000
        /*0cf8*/ 	.short	0x0101
        /*0cfa*/ 	.byte	0x3f
	.zero		1


	//   ....[33]....
        /*0cfc*/ 	.word	0x000075f0
        /*0d00*/ 	.word	0x00000002
        /*0d04*/ 	.word	0x00028c00
        /*0d08*/ 	.short	0x010a
        /*0d0a*/ 	.byte	0x3f
	.zero		1


	//   ....[34]....
        /*0d0c*/ 	.word	0x00007640
        /*0d10*/ 	.word	0x00000002
        /*0d14*/ 	.word	0x00028c00
        /*0d18*/ 	.short	0x010a
        /*0d1a*/ 	.byte	0x3f
	.zero		1


	//   ....[35]....
        /*0d1c*/ 	.word	0x000080e0
        /*0d20*/ 	.word	0x00000002
        /*0d24*/ 	.word	0x00028c00
        /*0d28*/ 	.short	0x010a
        /*0d2a*/ 	.byte	0x3f
	.zero		1


	//   ....[36]....
        /*0d2c*/ 	.word	0x000095b0
        /*0d30*/ 	.word	0x00000002
        /*0d34*/ 	.word	0x00028c00
        /*0d38*/ 	.short	0x010a
        /*0d3a*/ 	.byte	0x3f
	.zero		1


	//   ....[37]....
        /*0d3c*/ 	.word	0x0000a560
        /*0d40*/ 	.word	0x00000014
        /*0d44*/ 	.word	0x00028c30
        /*0d48*/ 	.short	0x010a
        /*0d4a*/ 	.byte	0x3f
	.zero		1


	//   ....[38]....
        /*0d4c*/ 	.word	0x0000a600
        /*0d50*/ 	.word	0x00000014
        /*0d54*/ 	.word	0x00028c30
        /*0d58*/ 	.short	0x010a
        /*0d5a*/ 	.byte	0x3f
	.zero		1


	//   ....[39]....
        /*0d5c*/ 	.word	0x0000b820
        /*0d60*/ 	.word	0x0000001d
        /*0d64*/ 	.word	0x00000000
        /*0d68*/ 	.short	0x0101
        /*0d6a*/ 	.byte	0x3f
	.zero		1


	//   ....[40]....
        /*0d6c*/ 	.word	0x0000bcd0
        /*0d70*/ 	.word	0x00000014
        /*0d74*/ 	.word	0x00028c50
        /*0d78*/ 	.short	0x010a
        /*0d7a*/ 	.byte	0x3f
	.zero		1


	//   ....[41]....
        /*0d7c*/ 	.word	0x0000bd90
        /*0d80*/ 	.word	0x00000014
        /*0d84*/ 	.word	0x00028c50
        /*0d88*/ 	.short	0x010a
        /*0d8a*/ 	.byte	0x3f
	.zero		1


	//   ....[42]....
        /*0d8c*/ 	.word	0x0000c110
        /*0d90*/ 	.word	0x00000014
        /*0d94*/ 	.word	0x00000000
        /*0d98*/ 	.short	0x0101
        /*0d9a*/ 	.byte	0x3f
	.zero		1


	//   ....[43]....
        /*0d9c*/ 	.word	0x0000c200
        /*0da0*/ 	.word	0x000000d9
        /*0da4*/ 	.word	0x00028c30
        /*0da8*/ 	.short	0x010a
        /*0daa*/ 	.byte	0x3f
	.zero		1


	//   ....[44]....
        /*0dac*/ 	.word	0x0000c2c0
        /*0db0*/ 	.word	0x000000d9
        /*0db4*/ 	.word	0x00028c30
        /*0db8*/ 	.short	0x010a
        /*0dba*/ 	.byte	0x3f
	.zero		1


	//   ....[45]....
        /*0dbc*/ 	.word	0x0000d1d0
        /*0dc0*/ 	.word	0x0000000e
        /*0dc4*/ 	.word	0x00000000
        /*0dc8*/ 	.short	0x0101
        /*0dca*/ 	.byte	0x3f
	.zero		1


	//   ....[46]....
        /*0dcc*/ 	.word	0x0000e1c0
        /*0dd0*/ 	.word	0x000000d9
        /*0dd4*/ 	.word	0x00028c50
        /*0dd8*/ 	.short	0x010a
        /*0dda*/ 	.byte	0x3f
	.zero		1


	//   ....[47]....
        /*0ddc*/ 	.word	0x0000e210
        /*0de0*/ 	.word	0x000000d9
        /*0de4*/ 	.word	0x00028c50
        /*0de8*/ 	.short	0x010a
        /*0dea*/ 	.byte	0x3f
	.zero		1


	//   ....[48]....
        /*0dec*/ 	.word	0x0000e510
        /*0df0*/ 	.word	0x000000d9
        /*0df4*/ 	.word	0x00000000
        /*0df8*/ 	.short	0x0101
        /*0dfa*/ 	.byte	0x3f
	.zero		1


	//   ....[49]....
        /*0dfc*/ 	.word	0x0000e640
        /*0e00*/ 	.word	0x000000c2
        /*0e04*/ 	.word	0x00028c30
        /*0e08*/ 	.short	0x010a
        /*0e0a*/ 	.byte	0x3f
	.zero		1


	//   ....[50]....
        /*0e0c*/ 	.word	0x0000e6b0
        /*0e10*/ 	.word	0x000000c2
        /*0e14*/ 	.word	0x00028c30
        /*0e18*/ 	.short	0x010a
        /*0e1a*/ 	.byte	0x3f
	.zero		1


	//   ....[51]....
        /*0e1c*/ 	.word	0x0000f190
        /*0e20*/ 	.word	0x0000000f
        /*0e24*/ 	.word	0x00000000
        /*0e28*/ 	.short	0x0101
        /*0e2a*/ 	.byte	0x3f
	.zero		1


	//   ....[52]....
        /*0e2c*/ 	.word	0x00010000
        /*0e30*/ 	.word	0x000000c2
        /*0e34*/ 	.word	0x00028c50
        /*0e38*/ 	.short	0x010a
        /*0e3a*/ 	.byte	0x3f
	.zero		1


	//   ....[53]....
        /*0e3c*/ 	.word	0x00010050
        /*0e40*/ 	.word	0x000000c2
        /*0e44*/ 	.word	0x00028c50
        /*0e48*/ 	.short	0x010a
        /*0e4a*/ 	.byte	0x3f
	.zero		1


	//   ....[54]....
        /*0e4c*/ 	.word	0x00010350
        /*0e50*/ 	.word	0x000000c2
        /*0e54*/ 	.word	0x00000000
        /*0e58*/ 	.short	0x0101
        /*0e5a*/ 	.byte	0x3f
	.zero		1


	//   ....[55]....
        /*0e5c*/ 	.word	0x00012b70
        /*0e60*/ 	.word	0x00000004
        /*0e64*/ 	.word	0x00000000
        /*0e68*/ 	.short	0x0101
        /*0e6a*/ 	.byte	0x3f
	.zero		1


	//   ....[56]....
        /*0e6c*/ 	.word	0x00013740
        /*0e70*/ 	.word	0x00000008
        /*0e74*/ 	.word	0x00000000
        /*0e78*/ 	.short	0x0101
        /*0e7a*/ 	.byte	0x3f
	.zero		1


	//   ....[57]....
        /*0e7c*/ 	.word	0x00017570
        /*0e80*/ 	.word	0x00000012
        /*0e84*/ 	.word	0x00028c20
        /*0e88*/ 	.short	0x010a
        /*0e8a*/ 	.byte	0x3f
	.zero		1


	//   ....[58]....
        /*0e8c*/ 	.word	0x00017640
        /*0e90*/ 	.word	0x00000005
        /*0e94*/ 	.word	0x00028ca0
        /*0e98*/ 	.short	0x010a
        /*0e9a*/ 	.byte	0x3f
	.zero		1


	//   ....[59]....
        /*0e9c*/ 	.word	0x00017880
        /*0ea0*/ 	.word	0x00000005
        /*0ea4*/ 	.word	0x00028cc0
        /*0ea8*/ 	.short	0x010a
        /*0eaa*/ 	.byte	0x3f
	.zero		1


	//   ....[60]....
        /*0eac*/ 	.word	0x000182e0
        /*0eb0*/ 	.word	0x00000005
        /*0eb4*/ 	.word	0x00028ca0
        /*0eb8*/ 	.short	0x010a
        /*0eba*/ 	.byte	0x3f
	.zero		1


	//   ....[61]....
        /*0ebc*/ 	.word	0x00018510
        /*0ec0*/ 	.word	0x00000005
        /*0ec4*/ 	.word	0x00028cc0
        /*0ec8*/ 	.short	0x010a
        /*0eca*/ 	.byte	0x3f
	.zero		1


	//   ....[62]....
        /*0ecc*/ 	.word	0x00019b00
        /*0ed0*/ 	.word	0x00000000
        /*0ed4*/ 	.word	0x00028c40
        /*0ed8*/ 	.short	0x010a
        /*0eda*/ 	.byte	0x3f
	.zero		1


	//   ....[63]....
        /*0edc*/ 	.word	0x0001a5f0
        /*0ee0*/ 	.word	0x00000012
        /*0ee4*/ 	.word	0x00028c00
        /*0ee8*/ 	.short	0x0107
        /*0eea*/ 	.byte	0x3f
	.zero		1


	//   ....[64]....
        /*0eec*/ 	.word	0x0001a6e0
        /*0ef0*/ 	.word	0x00000012
        /*0ef4*/ 	.word	0x00028c00
        /*0ef8*/ 	.short	0x0101
        /*0efa*/ 	.byte	0x3f
	.zero		1


	//   ....[65]....
        /*0efc*/ 	.word	0x0001a700
        /*0f00*/ 	.word	0x00000012
        /*0f04*/ 	.word	0x00028c20
        /*0f08*/ 	.short	0x010a
        /*0f0a*/ 	.byte	0x3f
	.zero		1


	//   ....[66]....
        /*0f0c*/ 	.word	0x0001a7e0
        /*0f10*/ 	.word	0x00000000
        /*0f14*/ 	.word	0x00028c60
        /*0f18*/ 	.short	0x010a
        /*0f1a*/ 	.byte	0x3f
	.zero		1


	//   ....[67]....
        /*0f1c*/ 	.word	0x0001b470
        /*0f20*/ 	.word	0x00000002
        /*0f24*/ 	.word	0x00028c40
        /*0f28*/ 	.short	0x010a
        /*0f2a*/ 	.byte	0x3f
	.zero		1


	//   ....[68]....
        /*0f2c*/ 	.word	0x0001b6d0
        /*0f30*/ 	.word	0x00000002
        /*0f34*/ 	.word	0x00028c60
        /*0f38*/ 	.short	0x010a
        /*0f3a*/ 	.byte	0x3f
	.zero		1


	//   ....[69]....
        /*0f3c*/ 	.word	0x0001c290
        /*0f40*/ 	.word	0x00000002
        /*0f44*/ 	.word	0x00028c40
        /*0f48*/ 	.short	0x010a
        /*0f4a*/ 	.byte	0x3f
	.zero		1


	//   ....[70]....
        /*0f4c*/ 	.word	0x0001c4e0
        /*0f50*/ 	.word	0x00000002
        /*0f54*/ 	.word	0x00028c60
        /*0f58*/ 	.short	0x010a
        /*0f5a*/ 	.byte	0x3f
	.zero		1


	//   ....[71]....
        /*0f5c*/ 	.word	0x0001d020
        /*0f60*/ 	.word	0x00000003
        /*0f64*/ 	.word	0x00028c40
        /*0f68*/ 	.short	0x010a
        /*0f6a*/ 	.byte	0x3f
	.zero		1


	//   ....[72]....
        /*0f6c*/ 	.word	0x0001d280
        /*0f70*/ 	.word	0x00000003
        /*0f74*/ 	.word	0x00028c60
        /*0f78*/ 	.short	0x010a
        /*0f7a*/ 	.byte	0x3f
	.zero		1


	//   ....[73]....
        /*0f7c*/ 	.word	0x0001f000
        /*0f80*/ 	.word	0x00000000
        /*0f84*/ 	.word	0x00028c20
        /*0f88*/ 	.short	0x010a
        /*0f8a*/ 	.byte	0x3f
	.zero		1


	//   ....[74]....
        /*0f8c*/ 	.word	0x0001f1b0
        /*0f90*/ 	.word	0x00000006
        /*0f94*/ 	.word	0x00000000
        /*0f98*/ 	.short	0x010a
        /*0f9a*/ 	.byte	0x3f
	.zero		1


	//   ....[75]....
        /*0f9c*/ 	.word	0x0001f220
        /*0fa0*/ 	.word	0x00000007
        /*0fa4*/ 	.word	0x00000000
        /*0fa8*/ 	.short	0x010a
        /*0faa*/ 	.byte	0x3f
	.zero		1


	//   ....[76]....
        /*0fac*/ 	.word	0x0001f290
        /*0fb0*/ 	.word	0x00000004
        /*0fb4*/ 	.word	0x00000000
        /*0fb8*/ 	.short	0x010a
        /*0fba*/ 	.byte	0x3f
	.zero		1


	//   ....[77]....
        /*0fbc*/ 	.word	0x0001f2c0
        /*0fc0*/ 	.word	0x00000003
        /*0fc4*/ 	.word	0x00000000
        /*0fc8*/ 	.short	0x010a
        /*0fca*/ 	.byte	0x3f
	.zero		1


	//   ....[78]....
        /*0fcc*/ 	.word	0x0001f320
        /*0fd0*/ 	.word	0x0000004b
        /*0fd4*/ 	.word	0x00028c90
        /*0fd8*/ 	.short	0x010a
        /*0fda*/ 	.byte	0x3f
	.zero		1


	//   ....[79]....
        /*0fdc*/ 	.word	0x0001f370
        /*0fe0*/ 	.word	0x0000004b
        /*0fe4*/ 	.word	0x00028c90
        /*0fe8*/ 	.short	0x010a
        /*0fea*/ 	.byte	0x3f
	.zero		1


	//   ....[80]....
        /*0fec*/ 	.word	0x0001f3c0
        /*0ff0*/ 	.word	0x0000004b
        /*0ff4*/ 	.word	0x00028c90
        /*0ff8*/ 	.short	0x010a
        /*0ffa*/ 	.byte	0x3f
	.zero		1


	//   ....[81]....
        /*0ffc*/ 	.word	0x0001f410
        /*1000*/ 	.word	0x0000004b
        /*1004*/ 	.word	0x00028cb0
        /*1008*/ 	.short	0x010a
        /*100a*/ 	.byte	0x3f
	.zero		1


	//   ....[82]....
        /*100c*/ 	.word	0x0001f460
        /*1010*/ 	.word	0x00000005
        /*1014*/ 	.word	0x00028c50
        /*1018*/ 	.short	0x010a
        /*101a*/ 	.byte	0x3f
	.zero		1


	//   ....[83]....
        /*101c*/ 	.word	0x0001f4b0
        /*1020*/ 	.word	0x00000015
        /*1024*/ 	.word	0x00028c50
        /*1028*/ 	.short	0x010a
        /*102a*/ 	.byte	0x3f
	.zero		1


	//   ....[84]....
        /*102c*/ 	.word	0x0001f8a0
        /*1030*/ 	.word	0x00000002
        /*1034*/ 	.word	0x00028c00
        /*1038*/ 	.short	0x010a
        /*103a*/ 	.byte	0x3f
	.zero		1


	//   ....[85]....
        /*103c*/ 	.word	0x0001fca0
        /*1040*/ 	.word	0x00000002
        /*1044*/ 	.word	0x00028c00
        /*1048*/ 	.short	0x010a
        /*104a*/ 	.byte	0x3f
	.zero		1


	//   ....[86]....
        /*104c*/ 	.word	0x0001fcf0
        /*1050*/ 	.word	0x00000014
        /*1054*/ 	.word	0x00028c30
        /*1058*/ 	.short	0x010a
        /*105a*/ 	.byte	0x3f
	.zero		1


	//   ....[87]....
        /*105c*/ 	.word	0x0001fd40
        /*1060*/ 	.word	0x00000014
        /*1064*/ 	.word	0x00028c50
        /*1068*/ 	.short	0x010a
        /*106a*/ 	.byte	0x3f
	.zero		1


	//   ....[88]....
        /*106c*/ 	.word	0x0001fd90
        /*1070*/ 	.word	0x000000d9
        /*1074*/ 	.word	0x00028c30
        /*1078*/ 	.short	0x010a
        /*107a*/ 	.byte	0x3f
	.zero		1


	//   ....[89]....
        /*107c*/ 	.word	0x0001fde0
        /*1080*/ 	.word	0x000000d9
        /*1084*/ 	.word	0x00028c50
        /*1088*/ 	.short	0x010a
        /*108a*/ 	.byte	0x3f
	.zero		1


	//   ....[90]....
        /*108c*/ 	.word	0x0001fe30
        /*1090*/ 	.word	0x000000c2
        /*1094*/ 	.word	0x00028c30
        /*1098*/ 	.short	0x010a
        /*109a*/ 	.byte	0x3f
	.zero		1


	//   ....[91]....
        /*109c*/ 	.word	0x0001fe80
        /*10a0*/ 	.word	0x000000c2
        /*10a4*/ 	.word	0x00028c50
        /*10a8*/ 	.short	0x010a
        /*10aa*/ 	.byte	0x3f
	.zero		1


	//   ....[92]....
        /*10ac*/ 	.word	0x00020020
        /*10b0*/ 	.word	0x00000012
        /*10b4*/ 	.word	0x00028c20
        /*10b8*/ 	.short	0x010a
        /*10ba*/ 	.byte	0x3f
	.zero		1


	//   ....[93]....
        /*10bc*/ 	.word	0x00020070
        /*10c0*/ 	.word	0x00000005
        /*10c4*/ 	.word	0x00028ca0
        /*10c8*/ 	.short	0x010a
        /*10ca*/ 	.byte	0x3f
	.zero		1


	//   ....[94]....
        /*10cc*/ 	.word	0x000200c0
        /*10d0*/ 	.word	0x00000005
        /*10d4*/ 	.word	0x00028cc0
        /*10d8*/ 	.short	0x010a
        /*10da*/ 	.byte	0x3f
	.zero		1


	//   ....[95]....
        /*10dc*/ 	.word	0x00020110
        /*10e0*/ 	.word	0x00000005
        /*10e4*/ 	.word	0x00028ca0
        /*10e8*/ 	.short	0x010a
        /*10ea*/ 	.byte	0x3f
	.zero		1


	//   ....[96]....
        /*10ec*/ 	.word	0x00020160
        /*10f0*/ 	.word	0x00000005
        /*10f4*/ 	.word	0x00028cc0
        /*10f8*/ 	.short	0x010a
        /*10fa*/ 	.byte	0x3f
	.zero		1


	//   ....[97]....
        /*10fc*/ 	.word	0x00020300
        /*1100*/ 	.word	0x00000000
        /*1104*/ 	.word	0x00028c40
        /*1108*/ 	.short	0x010a
        /*110a*/ 	.byte	0x3f
	.zero		1


	//   ....[98]....
        /*110c*/ 	.word	0x00020880
        /*1110*/ 	.word	0x00000012
        /*1114*/ 	.word	0x00028c20
        /*1118*/ 	.short	0x010a
        /*111a*/ 	.byte	0x3f
	.zero		1


	//   ....[99]....
        /*111c*/ 	.word	0x000208d0
        /*1120*/ 	.word	0x00000000
        /*1124*/ 	.word	0x00028c60
        /*1128*/ 	.short	0x010a
        /*112a*/ 	.byte	0x3f
	.zero		1


	//   ....[100]....
        /*112c*/ 	.word	0x00020920
        /*1130*/ 	.word	0x00000002
        /*1134*/ 	.word	0x00028c40
        /*1138*/ 	.short	0x010a
        /*113a*/ 	.byte	0x3f
	.zero		1


	//   ....[101]....
        /*113c*/ 	.word	0x00020970
        /*1140*/ 	.word	0x00000002
        /*1144*/ 	.word	0x00028c60
        /*1148*/ 	.short	0x010a
        /*114a*/ 	.byte	0x3f
	.zero		1


	//   ....[102]....
        /*114c*/ 	.word	0x000209c0
        /*1150*/ 	.word	0x00000002
        /*1154*/ 	.word	0x00028c40
        /*1158*/ 	.short	0x010a
        /*115a*/ 	.byte	0x3f
	.zero		1


	//   ....[103]....
        /*115c*/ 	.word	0x00020a10
        /*1160*/ 	.word	0x00000002
        /*1164*/ 	.word	0x00028c60
        /*1168*/ 	.short	0x010a
        /*116a*/ 	.byte	0x3f
	.zero		1


	//   ....[104]....
        /*116c*/ 	.word	0x00020a60
        /*1170*/ 	.word	0x00000003
        /*1174*/ 	.word	0x00028c40
        /*1178*/ 	.short	0x010a
        /*117a*/ 	.byte	0x3f
	.zero		1


	//   ....[105]....
        /*117c*/ 	.word	0x00020ab0
        /*1180*/ 	.word	0x00000003
        /*1184*/ 	.word	0x00028c60
        /*1188*/ 	.short	0x010a
        /*118a*/ 	.byte	0x3f
	.zero		1


	//   ....[106]....
        /*118c*/ 	.word	0x00021630
        /*1190*/ 	.word	0x00000000
        /*1194*/ 	.word	0x00028c20
        /*1198*/ 	.short	0x010a
        /*119a*/ 	.byte	0x3f
	.zero		1


	//   ....[107]....
        /*119c*/ 	.word	0x000217d0
        /*11a0*/ 	.word	0x00000006
        /*11a4*/ 	.word	0x00000000
        /*11a8*/ 	.short	0x010a
        /*11aa*/ 	.byte	0x3f
	.zero		1


	//   ....[108]....
        /*11ac*/ 	.word	0x00021820
        /*11b0*/ 	.word	0x00000007
        /*11b4*/ 	.word	0x00000000
        /*11b8*/ 	.short	0x010a
        /*11ba*/ 	.byte	0x3f
	.zero		1


	//   ....[109]....
        /*11bc*/ 	.word	0x00021870
        /*11c0*/ 	.word	0x00000004
        /*11c4*/ 	.word	0x00000000
        /*11c8*/ 	.short	0x010a
        /*11ca*/ 	.byte	0x3f
	.zero		1


	//----- nvinfo : EIATTR_NUM_MBARRIERS
	.align		4
.L_590:
        /*11cc*/ 	.byte	0x03, 0x38
        /*11ce*/ 	.short	0x0016


	//----- nvinfo : EIATTR_EXIT_INSTR_OFFSETS
	.align		4
        /*11d0*/ 	.byte	0x04, 0x1c
        /*11d2*/ 	.short	(.L_592 - .L_591)


	//   ....[0]....
.L_591:
        /*11d4*/ 	.word	0x0001f310


	//----- nvinfo : EIATTR_MAX_THREADS
	.align		4
.L_592:
        /*11d8*/ 	.byte	0x04, 0x05
        /*11da*/ 	.short	(.L_594 - .L_593)
.L_593:
        /*11dc*/ 	.word	0x00000180
        /*11e0*/ 	.word	0x00000001
        /*11e4*/ 	.word	0x00000001


	//----- nvinfo : EIATTR_CRS_STACK_SIZE
	.align		4
.L_594:
        /*11e8*/ 	.byte	0x04, 0x1e
        /*11ea*/ 	.short	(.L_596 - .L_595)
.L_595:
        /*11ec*/ 	.word	0x00000000


	//----- nvinfo : EIATTR_CBANK_PARAM_SIZE
	.align		4
.L_596:
        /*11f0*/ 	.byte	0x03, 0x19
        /*11f2*/ 	.short	0x0af0


	//----- nvinfo : EIATTR_PARAM_CBANK
	.align		4
        /*11f4*/ 	.byte	0x04, 0x0a
        /*11f6*/ 	.short	(.L_598 - .L_597)
	.align		4
.L_597:
        /*11f8*/ 	.word	index@(.nv.constant0._ZN7cutlass13device_kernelIN5flash11enable_sm90INS1_16FlashAttnFwdSm90INS1_25CollectiveMainloopFwdSm90ILi2EN4cute5tupleIJNS5_1CILi1EEES8_S8_EEENS6_IJNS7_ILi64EEESA_SA_EEELi512ENS_10bfloat16_tEfNS_4arch4Sm90ELb1ELb0ELb1ELb1ELb0ELb1ELb0ELb0ELb0ELb1ELb1ELb0EEENS1_21CollectiveEpilogueFwdINS6_IJSA_NS7_ILi512EEESA_EEES9_SC_SE_Li256ELb1ELb1ELb1ELb0EEENS1_36VarlenDynamicPersistentTileSchedulerILi64ELi64ELi256ELi128ELb1ELb1ELb1ELb1ELb1ELb1EEEEEEEEEvNT_6ParamsE)
        /*11fc*/ 	.short	0x0210
        /*11fe*/ 	.short	0x0af0


	//----- nvinfo : EIATTR_SW_WAR
	.align		4
.L_598:
        /*1200*/ 	.byte	0x04, 0x36
        /*1202*/ 	.short	(.L_600 - .L_599)
.L_599:
        /*1204*/ 	.word	0x00000008
.L_600:


//--------------------- .nv.info._ZN7cutlass13device_kernelIN5flash11enable_sm90INS1_16FlashAttnFwdSm90INS1_25CollectiveMainloopFwdSm90ILi2EN4cute5tupleIJNS5_1CILi1EEES8_S8_EEENS6_IJNS7_ILi64EEESA_SA_EEELi512ENS_10bfloat16_tEfNS_4arch4Sm90ELb1ELb0ELb1ELb1ELb0ELb0ELb1ELb0ELb0ELb1ELb1ELb0EEENS1_21CollectiveEpilogueFwdINS6_IJSA_NS7_ILi512EEESA_EEES9_SC_SE_Li256ELb1ELb1ELb1ELb0EEENS1_36VarlenDynamicPersistentTileSchedulerILi64ELi64ELi256ELi128ELb1ELb1ELb1ELb1ELb1ELb1EEEEEEEEEvNT_6ParamsE --------------------------
	.section	.nv.info._ZN7cutlass13device_kernelIN5flash11enable_sm90INS1_16FlashAttnFwdSm90INS1_25CollectiveMainloopFwdSm90ILi2EN4cute5tupleIJNS5_1CILi1EEES8_S8_EEENS6_IJNS7_ILi64EEESA_SA_EEELi512ENS_10bfloat16_tEfNS_4arch4Sm90ELb1ELb0ELb1ELb1ELb0ELb0ELb1ELb0ELb0ELb1ELb1ELb0EEENS1_21CollectiveEpilogueFwdINS6_IJSA_NS7_ILi512EEESA_EEES9_SC_SE_Li256ELb1ELb1ELb1ELb0EEENS1_36VarlenDynamicPersistentTileSchedulerILi64ELi64ELi256ELi128ELb1ELb1ELb1ELb1ELb1ELb1EEEEEEEEEvNT_6ParamsE,"",@"SHT_CUDA_INFO"
	.sectionflags	@""
	.align	4


	//----- nvinfo : EIATTR_CUDA_API_VERSION
	.align		4
        /*0000*/ 	.byte	0x04, 0x37
        /*0002*/ 	.short	(.L_602 - .L_601)
.L_601:
        /*0004*/ 	.word	0x00000082


	//----- nvinfo : EIATTR_KPARAM_INFO
	.align		4
.L_602:
        /*0008*/ 	.byte	0x04, 0x17
        /*000a*/ 	.short	(.L_604 - .L_603)
.L_603:
        /*000c*/ 	.word	0x00000000
        /*0010*/ 	.short	0x0000
        /*0012*/ 	.short	0x0070
        /*0014*/ 	.byte	0x00, 0xf0, 0x01, 0x2e


	//----- nvinfo : EIATTR_SPARSE_MMA_MASK
	.align		4
.L_604:
        /*0018*/ 	.byte	0x03, 0x50
        /*001a*/ 	.short	0x0000


	//----- nvinfo : EIATTR_MAXREG_COUNT
	.align		4
        /*001c*/ 	.byte	0x03, 0x1b
        /*001e*/ 	.short	0x00a8


	//----- nvinfo : EIATTR_NUM_BARRIERS
	.align		4
        /*0020*/ 	.byte	0x02, 0x4c
        /*0022*/ 	.byte	0x10
	.zero		1


	//----- nvinfo : EIATTR_EXTERNS
	.align		4
        /*0024*/ 	.byte	0x04, 0x0f
        /*0026*/ 	.short	(.L_606 - .L_605)


	//   ....[0]....
	.align		4
.L_605:
        /*0028*/ 	.word	index@(__assertfail)


	//----- nvinfo : EIATTR_ANNOTATIONS
	.align		4
.L_606:
        /*002c*/ 	.byte	0x04, 0x55
        /*002e*/ 	.short	(.L_608 - .L_607)


	//   ....[0]....
.L_607:
        /* <DEDUP_REMOVED lines=88> */


	//----- nvinfo : EIATTR_MERCURY_ISA_VERSION
	.align		4
.L_608:
        /*0598*/ 	.byte	0x03, 0x5f
        /*059a*/ 	.short	0x0101


	//----- nvinfo : EIATTR_UNUSED_LOAD_BYTE_OFFSET
	.align		4
        /*059c*/ 	.byte	0x04, 0x44
        /*059e*/ 	.short	(.L_610 - .L_609)


	//   ....[0]....
.L_609:
        /*05a0*/ 	.word	0x00000a40
        /*05a4*/ 	.word	0x0000fff0


	//   ....[1]....
        /*05a8*/ 	.word	0x0000e460
        /*05ac*/ 	.word	0x0000fff0


	//----- nvinfo : EIATTR_INT_WARP_WIDE_INSTR_OFFSETS
	.align		4
.L_610:
        /*05b0*/ 	.byte	0x04, 0x31
        /*05b2*/ 	.short	(.L_612 - .L_611)


	//   ....[0]....
.L_611:
        /*05b4*/ 	.word	0x00000130


	//   ....[1]....
        /*05b8*/ 	.word	0x00000170


	//   ....[2]....
        /*05bc*/ 	.word	0x000001e0


	//   ....[3]....
        /*05c0*/ 	.word	0x000001f0


	//   ....[4]....
        /*05c4*/ 	.word	0x00014880


	//   ....[5]....
        /*05c8*/ 	.word	0x000148e0


	//   ....[6]....
        /*05cc*/ 	.word	0x0001a270


	//   ....[7]....
        /*05d0*/ 	.word	0x0001a300


	//----- nvinfo : EIATTR_COOP_GROUP_MASK_REGIDS
	.align		4
.L_612:
        /*05d4*/ 	.byte	0x04, 0x29
        /*05d6*/ 	.short	(.L_614 - .L_613)


	//   ....[0]....
.L_613:
        /*05d8*/ 	.word	0xffffffff


	//   ....[1]....
        /*05dc*/ 	.word	0xffffffff


	//   ....[2]....
        /*05e0*/ 	.word	0xffffffff


	//   ....[3]....
        /*05e4*/ 	.word	0xffffffff


	//   ....[4]....
        /*05e8*/ 	.word	0xffffffff


	//   ....[5]....
        /*05ec*/ 	.word	0xffffffff


	//   ....[6]....
        /*05f0*/ 	.word	0xffffffff


	//   ....[7]....
        /*05f4*/ 	.word	0xffffffff


	//   ....[8]....
        /*05f8*/ 	.word	0xffffffff


	//   ....[9]....
        /*05fc*/ 	.word	0xffffffff


	//   ....[10]....
        /*0600*/ 	.word	0xffffffff


	//   ....[11]....
        /*0604*/ 	.word	0xffffffff


	//   ....[12]....
        /*0608*/ 	.word	0xffffffff


	//   ....[13]....
        /*060c*/ 	.word	0xffffffff


	//   ....[14]....
        /*0610*/ 	.word	0xffffffff


	//   ....[15]....
        /*0614*/ 	.word	0xffffffff


	//   ....[16]....
        /*0618*/ 	.word	0xffffffff


	//   ....[17]....
        /*061c*/ 	.word	0xffffffff


	//   ....[18]....
        /*0620*/ 	.word	0xffffffff


	//   ....[19]....
        /*0624*/ 	.word	0xffffffff


	//   ....[20]....
        /*0628*/ 	.word	0xffffffff


	//   ....[21]....
        /*062c*/ 	.word	0xffffffff


	//   ....[22]....
        /*0630*/ 	.word	0xffffffff


	//   ....[23]....
        /*0634*/ 	.word	0xffffffff


	//   ....[24]....
        /*0638*/ 	.word	0xffffffff


	//   ....[25]....
        /*063c*/ 	.word	0xffffffff


	//   ....[26]....
        /*0640*/ 	.word	0xffffffff


	//   ....[27]....
        /*0644*/ 	.word	0xffffffff


	//   ....[28]....
        /*0648*/ 	.word	0xffffffff


	//   ....[29]....
        /*064c*/ 	.word	0xffffffff


	//   ....[30]....
        /*0650*/ 	.word	0xffffffff


	//   ....[31]....
        /*0654*/ 	.word	0xffffffff


	//   ....[32]....
        /*0658*/ 	.word	0xffffffff


	//   ....[33]....
        /*065c*/ 	.word	0xffffffff


	//   ....[34]....
        /*0660*/ 	.word	0xffffffff


	//   ....[35]....
        /*0664*/ 	.word	0xffffffff


	//   ....[36]....
        /*0668*/ 	.word	0xffffffff


	//   ....[37]....
        /*066c*/ 	.word	0xffffffff


	//   ....[38]....
        /*0670*/ 	.word	0xffffffff


	//   ....[39]....
        /*0674*/ 	.word	0xffffffff


	//   ....[40]....
        /*0678*/ 	.word	0xffffffff


	//   ....[41]....
        /*067c*/ 	.word	0xffffffff


	//   ....[42]....
        /*0680*/ 	.word	0xffffffff


	//   ....[43]....
        /*0684*/ 	.word	0xffffffff


	//   ....[44]....
        /*0688*/ 	.word	0xffffffff


	//   ....[45]....
        /*068c*/ 	.word	0xffffffff


	//   ....[46]....
        /*0690*/ 	.word	0xffffffff


	//   ....[47]....
        /*0694*/ 	.word	0xffffffff


	//   ....[48]....
        /*0698*/ 	.word	0xffffffff


	//   ....[49]....
        /*069c*/ 	.word	0xffffffff


	//   ....[50]....
        /*06a0*/ 	.word	0xffffffff


	//   ....[51]....
        /*06a4*/ 	.word	0xffffffff


	//   ....[52]....
        /*06a8*/ 	.word	0xffffffff


	//   ....[53]....
        /*06ac*/ 	.word	0xffffffff


	//   ....[54]....
        /*06b0*/ 	.word	0xffffffff


	//   ....[55]....
        /*06b4*/ 	.word	0xffffffff


	//   ....[56]....
        /*06b8*/ 	.word	0xffffffff


	//   ....[57]....
        /*06bc*/ 	.word	0xffffffff


	//   ....[58]....
        /*06c0*/ 	.word	0xffffffff


	//   ....[59]....
        /*06c4*/ 	.word	0xffffffff


	//   ....[60]....
        /*06c8*/ 	.word	0xffffffff


	//   ....[61]....
        /*06cc*/ 	.word	0xffffffff


	//   ....[62]....
        /*06d0*/ 	.word	0xffffffff


	//   ....[63]....
        /*06d4*/ 	.word	0xffffffff


	//   ....[64]....
        /*06d8*/ 	.word	0xffffffff


	//   ....[65]....
        /*06dc*/ 	.word	0xffffffff


	//   ....[66]....
        /*06e0*/ 	.word	0xffffffff


	//   ....[67]....
        /*06e4*/ 	.word	0xffffffff


	//   ....[68]....
        /*06e8*/ 	.word	0xffffffff


	//   ....[69]....
        /*06ec*/ 	.word	0xffffffff


	//   ....[70]....
        /*06f0*/ 	.word	0xffffffff


	//   ....[71]....
        /*06f4*/ 	.word	0xffffffff


	//   ....[72]....
        /*06f8*/ 	.word	0xffffffff


	//   ....[73]....
        /*06fc*/ 	.word	0xffffffff


	//   ....[74]....
        /*0700*/ 	.word	0xffffffff


	//   ....[75]....
        /*0704*/ 	.word	0xffffffff


	//   ....[76]....
        /*0708*/ 	.word	0xffffffff


	//   ....[77]....
        /*070c*/ 	.word	0xffffffff


	//   ....[78]....
        /*0710*/ 	.word	0xffffffff


	//   ....[79]....
        /*0714*/ 	.word	0xffffffff


	//   ....[80]....
        /*0718*/ 	.word	0xffffffff


	//   ....[81]....
        /*071c*/ 	.word	0xffffffff


	//   ....[82]....
        /*0720*/ 	.word	0xffffffff


	//   ....[83]....
        /*0724*/ 	.word	0xffffffff


	//   ....[84]....
        /*0728*/ 	.word	0xffffffff


	//   ....[85]....
        /*072c*/ 	.word	0xffffffff


	//   ....[86]....
        /*0730*/ 	.word	0xffffffff


	//   ....[87]....
        /*0734*/ 	.word	0xffffffff


	//   ....[88]....
        /*0738*/ 	.word	0xffffffff


	//   ....[89]....
        /*073c*/ 	.word	0xffffffff


	//   ....[90]....
        /*0740*/ 	.word	0xffffffff


	//   ....[91]....
        /*0744*/ 	.word	0xffffffff


	//   ....[92]....
        /*0748*/ 	.word	0xffffffff


	//   ....[93]....
        /*074c*/ 	.word	0xffffffff


	//   ....[94]....
        /*0750*/ 	.word	0xffffffff


	//   ....[95]....
        /*0754*/ 	.word	0xffffffff


	//   ....[96]....
        /*0758*/ 	.word	0xffffffff


	//   ....[97]....
        /*075c*/ 	.word	0xffffffff


	//   ....[98]....
        /*0760*/ 	.word	0xffffffff


	//   ....[99]....
        /*0764*/ 	.word	0xffffffff


	//   ....[100]....
        /*0768*/ 	.word	0xffffffff


	//   ....[101]....
        /*076c*/ 	.word	0xffffffff


	//   ....[102]....
        /*0770*/ 	.word	0xffffffff


	//   ....[103]....
        /*0774*/ 	.word	0xffffffff


	//   ....[104]....
        /*0778*/ 	.word	0xffffffff


	//   ....[105]....
        /*077c*/ 	.word	0x0500000f


	//   ....[106]....
        /*0780*/ 	.word	0x0500000f


	//   ....[107]....
        /*0784*/ 	.word	0x0500000f


	//   ....[108]....
        /*0788*/ 	.word	0x0500000f


	//   ....[109]....
        /*078c*/ 	.word	0x0500000f


	//   ....[110]....
        /*0790*/ 	.word	0x0500000f


	//   ....[111]....
        /*0794*/ 	.word	0x0500000f


	//   ....[112]....
        /*0798*/ 	.word	0x0500000f


	//   ....[113]....
        /*079c*/ 	.word	0x0500000f


	//   ....[114]....
        /*07a0*/ 	.word	0x0500000f


	//   ....[115]....
        /*07a4*/ 	.word	0x0500000f


	//   ....[116]....
        /*07a8*/ 	.word	0x0500000f


	//   ....[117]....
        /*07ac*/ 	.word	0x0500000f


	//   ....[118]....
        /*07b0*/ 	.word	0x0500000f


	//   ....[119]....
        /*07b4*/ 	.word	0x0500000f


	//   ....[120]....
        /*07b8*/ 	.word	0x0500000f


	//   ....[121]....
        /*07bc*/ 	.word	0x0500000f


	//   ....[122]....
        /*07c0*/ 	.word	0x0500000f


	//   ....[123]....
        /*07c4*/ 	.word	0x0500000f


	//   ....[124]....
        /*07c8*/ 	.word	0x0500000f


	//   ....[125]....
        /*07cc*/ 	.word	0x0500000f


	//   ....[126]....
        /*07d0*/ 	.word	0x0500000f


	//   ....[127]....
        /*07d4*/ 	.word	0x0500000f


	//   ....[128]....
        /*07d8*/ 	.word	0x0500000f


	//   ....[129]....
        /*07dc*/ 	.word	0x0500000f


	//   ....[130]....
        /*07e0*/ 	.word	0x0500000f


	//   ....[131]....
        /*07e4*/ 	.word	0x0500000f


	//   ....[132]....
        /*07e8*/ 	.word	0x0500000f


	//   ....[133]....
        /*07ec*/ 	.word	0x0500000f


	//   ....[134]....
        /*07f0*/ 	.word	0x0500000f


	//   ....[135]....
        /*07f4*/ 	.word	0x0500000f


	//   ....[136]....
        /*07f8*/ 	.word	0x0500000f


	//   ....[137]....
        /*07fc*/ 	.word	0x0500000f


	//   ....[138]....
        /*0800*/ 	.word	0x0500000f


	//   ....[139]....
        /*0804*/ 	.word	0x0500000f


	//   ....[140]....
        /*0808*/ 	.word	0x0500000f


	//----- nvinfo : EIATTR_COOP_GROUP_INSTR_OFFSETS
	.align		4
.L_614:
        /*080c*/ 	.byte	0x04, 0x28
        /*080e*/ 	.short	(.L_616 - .L_615)


	//   ....[0]....
.L_615:
        /*0810*/ 	.word	0x00000070


	//   ....[1]....
        /*0814*/ 	.word	0x00000140


	//   ....[2]....
        /*0818*/ 	.word	0x00000190


	//   ....[3]....
        /*081c*/ 	.word	0x000003a0


	//   ....[4]....
        /*0820*/ 	.word	0x00000500


	//   ....[5]....
        /*0824*/ 	.word	0x00000620


	//   ....[6]....
        /*0828*/ 	.word	0x00000780


	//   ....[7]....
        /*082c*/ 	.word	0x00001f80


	//   ....[8]....
        /*0830*/ 	.word	0x00003f60


	//   ....[9]....
        /*0834*/ 	.word	0x00004f60


	//   ....[10]....
        /*0838*/ 	.word	0x00005b60


	//   ....[11]....
        /*083c*/ 	.word	0x00005ba0


	//   ....[12]....
        /*0840*/ 	.word	0x000062b0


	//   ....[13]....
        /*0844*/ 	.word	0x00006330


	//   ....[14]....
        /*0848*/ 	.word	0x000067c0


	//   ....[15]....
        /*084c*/ 	.word	0x00006840


	//   ....[16]....
        /*0850*/ 	.word	0x00007170


	//   ....[17]....
        /*0854*/ 	.word	0x00007e00


	//   ....[18]....
        /*0858*/ 	.word	0x00008a10


	//   ....[19]....
        /*085c*/ 	.word	0x00009010


	//   ....[20]....
        /*0860*/ 	.word	0x00009080


	//   ....[21]....
        /*0864*/ 	.word	0x00009230


	//   ....[22]....
        /*0868*/ 	.word	0x000095a0


	//   ....[23]....
        /*086c*/ 	.word	0x00009620


	//   ....[24]....
        /*0870*/ 	.word	0x0000a7b0


	//   ....[25]....
        /*0874*/ 	.word	0x0000b450


	//   ....[26]....
        /*0878*/ 	.word	0x0000c400


	//   ....[27]....
        /*087c*/ 	.word	0x0000c4a0


	//   ....[28]....
        /*0880*/ 	.word	0x0000c760


	//   ....[29]....
        /*0884*/ 	.word	0x0000c920


	//   ....[30]....
        /*0888*/ 	.word	0x0000d920


	//   ....[31]....
        /*088c*/ 	.word	0x0000d960


	//   ....[32]....
        /*0890*/ 	.word	0x0000d9d0


	//   ....[33]....
        /*0894*/ 	.word	0x0000d9f0


	//   ....[34]....
        /*0898*/ 	.word	0x0000da20


	//   ....[35]....
        /*089c*/ 	.word	0x0000f1c0


	//   ....[36]....
        /*08a0*/ 	.word	0x0000f530


	//   ....[37]....
        /*08a4*/ 	.word	0x0000f540


	//   ....[38]....
        /*08a8*/ 	.word	0x0000f550


	//   ....[39]....
        /*08ac*/ 	.word	0x0000f580


	//   ....[40]....
        /*08b0*/ 	.word	0x000101d0


	//   ....[41]....
        /*08b4*/ 	.word	0x00010210


	//   ....[42]....
        /*08b8*/ 	.word	0x000104c0


	//   ....[43]....
        /*08bc*/ 	.word	0x000104e0


	//   ....[44]....
        /*08c0*/ 	.word	0x00010bc0


	//   ....[45]....
        /*08c4*/ 	.word	0x00010bf0


	//   ....[46]....
        /*08c8*/ 	.word	0x000114b0


	//   ....[47]....
        /*08cc*/ 	.word	0x000114d0


	//   ....[48]....
        /*08d0*/ 	.word	0x000127b0


	//   ....[49]....
        /*08d4*/ 	.word	0x000127f0


	//   ....[50]....
        /*08d8*/ 	.word	0x00012a30


	//   ....[51]....
        /*08dc*/ 	.word	0x00012a50


	//   ....[52]....
        /*08e0*/ 	.word	0x00012d10


	//   ....[53]....
        /*08e4*/ 	.word	0x00012f20


	//   ....[54]....
        /*08e8*/ 	.word	0x00012f50


	//   ....[55]....
        /*08ec*/ 	.word	0x00012f80


	//   ....[56]....
        /*08f0*/ 	.word	0x00012fb0


	//   ....[57]....
        /*08f4*/ 	.word	0x00012fe0


	//   ....[58]....
        /*08f8*/ 	.word	0x00013010


	//   ....[59]....
        /*08fc*/ 	.word	0x000131b0


	//   ....[60]....
        /*0900*/ 	.word	0x000131e0


	//   ....[61]....
        /*0904*/ 	.word	0x00013210


	//   ....[62]....
        /*0908*/ 	.word	0x00013240


	//   ....[63]....
        /*090c*/ 	.word	0x00013270


	//   ....[64]....
        /*0910*/ 	.word	0x000132a0


	//   ....[65]....
        /*0914*/ 	.word	0x00013340


	//   ....[66]....
        /*0918*/ 	.word	0x00013370


	//   ....[67]....
        /*091c*/ 	.word	0x00013380


	//   ....[68]....
        /*0920*/ 	.word	0x000133b0


	//   ....[69]....
        /*0924*/ 	.word	0x00014e60


	//   ....[70]....
        /*0928*/ 	.word	0x000158f0


	//   ....[71]....
        /*092c*/ 	.word	0x00015920


	//   ....[72]....
        /*0930*/ 	.word	0x00015940


	//   ....[73]....
        /*0934*/ 	.word	0x000159f0


	//   ....[74]....
        /*0938*/ 	.word	0x00015a80


	//   ....[75]....
        /*093c*/ 	.word	0x00015aa0


	//   ....[76]....
        /*0940*/ 	.word	0x00015b30


	//   ....[77]....
        /*0944*/ 	.word	0x00015b40


	//   ....[78]....
        /*0948*/ 	.word	0x000164d0


	//   ....[79]....
        /*094c*/ 	.word	0x00016560


	//   ....[80]....
        /*0950*/ 	.word	0x000165b0


	//   ....[81]....
        /*0954*/ 	.word	0x000166e0


	//   ....[82]....
        /*0958*/ 	.word	0x00016850


	//   ....[83]....
        /*095c*/ 	.word	0x00016860


	//   ....[84]....
        /*0960*/ 	.word	0x000169c0


	//   ....[85]....
        /*0964*/ 	.word	0x000169d0


	//   ....[86]....
        /*0968*/ 	.word	0x0001a580


	//   ....[87]....
        /*096c*/ 	.word	0x0001a5b0


	//   ....[88]....
        /*0970*/ 	.word	0x0001a610


	//   ....[89]....
        /*0974*/ 	.word	0x0001a640


	//   ....[90]....
        /*0978*/ 	.word	0x0001a670


	//   ....[91]....
        /*097c*/ 	.word	0x0001a6a0


	//   ....[92]....
        /*0980*/ 	.word	0x0001a6d0


	//   ....[93]....
        /*0984*/ 	.word	0x0001a700


	//   ....[94]....
        /*0988*/ 	.word	0x0001a8c0


	//   ....[95]....
        /*098c*/ 	.word	0x0001a8f0


	//   ....[96]....
        /*0990*/ 	.word	0x0001a920


	//   ....[97]....
        /*0994*/ 	.word	0x0001a950


	//   ....[98]....
        /*0998*/ 	.word	0x0001a980


	//   ....[99]....
        /*099c*/ 	.word	0x0001a9b0


	//   ....[100]....
        /*09a0*/ 	.word	0x0001aa80


	//   ....[101]....
        /*09a4*/ 	.word	0x0001aaa0


	//   ....[102]....
        /*09a8*/ 	.word	0x0001aab0


	//   ....[103]....
        /*09ac*/ 	.word	0x0001ab30


	//   ....[104]....
        /*09b0*/ 	.word	0x0001b670


	//   ....[105]....
        /*09b4*/ 	.word	0x0001bc30


	//   ....[106]....
        /*09b8*/ 	.word	0x0001bdb0


	//   ....[107]....
        /*09bc*/ 	.word	0x0001be10


	//   ....[108]....
        /*09c0*/ 	.word	0x0001bea0


	//   ....[109]....
        /*09c4*/ 	.word	0x0001bef0


	//   ....[110]....
        /*09c8*/ 	.word	0x0001c050


	//   ....[111]....
        /*09cc*/ 	.word	0x0001c0f0


	//   ....[112]....
        /*09d0*/ 	.word	0x0001c1a0


	//   ....[113]....
        /*09d4*/ 	.word	0x0001c280


	//   ....[114]....
        /*09d8*/ 	.word	0x0001c440


	//   ....[115]....
        /*09dc*/ 	.word	0x0001c520


	//   ....[116]....
        /*09e0*/ 	.word	0x0001c7b0


	//   ....[117]....
        /*09e4*/ 	.word	0x0001c8b0


	//   ....[118]....
        /*09e8*/ 	.word	0x0001ca80


	//   ....[119]....
        /*09ec*/ 	.word	0x0001cb40


	//   ....[120]....
        /*09f0*/ 	.word	0x0001cd60


	//   ....[121]....
        /*09f4*/ 	.word	0x0001cdb0


	//   ....[122]....
        /*09f8*/ 	.word	0x0001d0e0


	//   ....[123]....
        /*09fc*/ 	.word	0x0001d180


	//   ....[124]....
        /*0a00*/ 	.word	0x0001d310


	//   ....[125]....
        /*0a04*/ 	.word	0x0001d390


	//   ....[126]....
        /*0a08*/ 	.word	0x0001d410


	//   ....[127]....
        /*0a0c*/ 	.word	0x0001d490


	//   ....[128]....
        /*0a10*/ 	.word	0x0001d510


	//   ....[129]....
        /*0a14*/ 	.word	0x0001d5a0


	//   ....[130]....
        /*0a18*/ 	.word	0x0001d640


	//   ....[131]....
        /*0a1c*/ 	.word	0x0001d6f0


	//   ....[132]....
        /*0a20*/ 	.word	0x0001d770


	//   ....[133]....
        /*0a24*/ 	.word	0x0001d7f0


	//   ....[134]....
        /*0a28*/ 	.word	0x0001d870


	//   ....[135]....
        /*0a2c*/ 	.word	0x0001d900


	//   ....[136]....
        /*0a30*/ 	.word	0x0001d980


	//   ....[137]....
        /*0a34*/ 	.word	0x0001da30


	//   ....[138]....
        /*0a38*/ 	.word	0x0001da80


	//   ....[139]....
        /*0a3c*/ 	.word	0x0001db40


	//   ....[140]....
        /*0a40*/ 	.word	0x0001dc70


	//----- nvinfo : EIATTR_REG_RECONFIG
	.align		4
.L_616:
        /*0a44*/ 	.byte	0x01, 0x54
	.zero		2


	//----- nvinfo : EIATTR_SYSCALL_OFFSETS
	.align		4
        /*0a48*/ 	.byte	0x04, 0x46
        /*0a4a*/ 	.short	(.L_618 - .L_617)


	//   ....[0]....
.L_617:
        /*0a4c*/ 	.word	0x00004110


	//   ....[1]....
        /*0a50*/ 	.word	0x00014a80


	//   ....[2]....
        /*0a54*/ 	.word	0x00014bd0


	//   ....[3]....
        /*0a58*/ 	.word	0x00014cd0


	//   ....[4]....
        /*0a5c*/ 	.word	0x00015510


	//   ....[5]....
        /*0a60*/ 	.word	0x00015e50


	//----- nvinfo : EIATTR_MBARRIER_INSTR_OFFSETS
	.align		4
.L_618:
        /*0a64*/ 	.byte	0x04, 0x39
        /*0a66*/ 	.short	(.L_620 - .L_619)


	//   ....[0]....
.L_619:
        /*0a68*/ 	.word	0x00000280
        /*0a6c*/ 	.word	0x000000ff
        /*0a70*/ 	.word	0x00038800
        /*0a74*/ 	.short	0x0100
        /*0a76*/ 	.byte	0x08
	.zero		1


	//   ....[1]....
        /*0a78*/ 	.word	0x00000290
        /*0a7c*/ 	.word	0x000000ff
        /*0a80*/ 	.word	0x00038810
        /*0a84*/ 	.short	0x0100
        /*0a86*/ 	.byte	0x08
	.zero		1


	//   ....[2]....
        /*0a88*/ 	.word	0x000002a0
        /*0a8c*/ 	.word	0x000000ff
        /*0a90*/ 	.word	0x00038820
        /*0a94*/ 	.short	0x0100
        /*0a96*/ 	.byte	0x08
	.zero		1


	//   ....[3]....
        /*0a98*/ 	.word	0x00000350
        /*0a9c*/ 	.word	0x000000ff
        /*0aa0*/ 	.word	0x00038830
        /*0aa4*/ 	.short	0x0100
        /*0aa6*/ 	.byte	0x06
	.zero		1


	//   ....[4]....
        /*0aa8*/ 	.word	0x00000360
        /*0aac*/ 	.word	0x000000ff
        /*0ab0*/ 	.word	0x00038840
        /*0ab4*/ 	.short	0x0100
        /*0ab6*/ 	.byte	0x06
	.zero		1


	//   ....[5]....
        /*0ab8*/ 	.word	0x00000370
        /*0abc*/ 	.word	0x000000ff
        /*0ac0*/ 	.word	0x00038838
        /*0ac4*/ 	.short	0x0100
        /*0ac6*/ 	.byte	0x06
	.zero		1


	//   ....[6]....
        /*0ac8*/ 	.word	0x00000380
        /*0acc*/ 	.word	0x000000ff
        /*0ad0*/ 	.word	0x00038848
        /*0ad4*/ 	.short	0x0100
        /*0ad6*/ 	.byte	0x06
	.zero		1


	//   ....[7]....
        /*0ad8*/ 	.word	0x000004b0
        /*0adc*/ 	.word	0x000000ff
        /*0ae0*/ 	.word	0x00038850
        /*0ae4*/ 	.short	0x0100
        /*0ae6*/ 	.byte	0x08
	.zero		1


	//   ....[8]....
        /*0ae8*/ 	.word	0x000004c0
        /*0aec*/ 	.word	0x000000ff
        /*0af0*/ 	.word	0x00038860
        /*0af4*/ 	.short	0x0100
        /*0af6*/ 	.byte	0x08
	.zero		1


	//   ....[9]....
        /*0af8*/ 	.word	0x000004d0
        /*0afc*/ 	.word	0x000000ff
        /*0b00*/ 	.word	0x00038858
        /*0b04*/ 	.short	0x0100
        /*0b06*/ 	.byte	0x08
	.zero		1


	//   ....[10]....
        /*0b08*/ 	.word	0x000004e0
        /*0b0c*/ 	.word	0x000000ff
        /*0b10*/ 	.word	0x00038868
        /*0b14*/ 	.short	0x0100
        /*0b16*/ 	.byte	0x08
	.zero		1


	//   ....[11]....
        /*0b18*/ 	.word	0x000005d0
        /*0b1c*/ 	.word	0x000000ff
        /*0b20*/ 	.word	0x00038870
        /*0b24*/ 	.short	0x0100
        /*0b26*/ 	.byte	0x06
	.zero		1


	//   ....[12]....
        /*0b28*/ 	.word	0x000005e0
        /*0b2c*/ 	.word	0x000000ff
        /*0b30*/ 	.word	0x00038880
        /*0b34*/ 	.short	0x0100
        /*0b36*/ 	.byte	0x06
	.zero		1


	//   ....[13]....
        /*0b38*/ 	.word	0x000005f0
        /*0b3c*/ 	.word	0x000000ff
        /*0b40*/ 	.word	0x00038878
        /*0b44*/ 	.short	0x0100
        /*0b46*/ 	.byte	0x06
	.zero		1


	//   ....[14]....
        /*0b48*/ 	.word	0x00000600
        /*0b4c*/ 	.word	0x000000ff
        /*0b50*/ 	.word	0x00038888
        /*0b54*/ 	.short	0x0100
        /*0b56*/ 	.byte	0x06
	.zero		1


	//   ....[15]....
        /*0b58*/ 	.word	0x00000730
        /*0b5c*/ 	.word	0x000000ff
        /*0b60*/ 	.word	0x00038890
        /*0b64*/ 	.short	0x0100
        /*0b66*/ 	.byte	0x08
	.zero		1


	//   ....[16]....
        /*0b68*/ 	.word	0x00000740
        /*0b6c*/ 	.word	0x000000ff
        /*0b70*/ 	.word	0x000388a0
        /*0b74*/ 	.short	0x0100
        /*0b76*/ 	.byte	0x08
	.zero		1


	//   ....[17]....
        /*0b78*/ 	.word	0x00000750
        /*0b7c*/ 	.word	0x000000ff
        /*0b80*/ 	.word	0x00038898
        /*0b84*/ 	.short	0x0100
        /*0b86*/ 	.byte	0x08
	.zero		1


	//   ....[18]....
        /*0b88*/ 	.word	0x00000760
        /*0b8c*/ 	.word	0x000000ff
        /*0b90*/ 	.word	0x000388a8
        /*0b94*/ 	.short	0x0100
        /*0b96*/ 	.byte	0x08
	.zero		1


	//   ....[19]....
        /*0b98*/ 	.word	0x00000890
        /*0b9c*/ 	.word	0x000000ff
        /*0ba0*/ 	.word	0x000388b0
        /*0ba4*/ 	.short	0x0100
        /*0ba6*/ 	.byte	0x08
	.zero		1


	//   ....[20]....
        /*0ba8*/ 	.word	0x000008a0
        /*0bac*/ 	.word	0x000000ff
        /*0bb0*/ 	.word	0x000388c0
        /*0bb4*/ 	.short	0x0100
        /*0bb6*/ 	.byte	0x08
	.zero		1


	//   ....[21]....
        /*0bb8*/ 	.word	0x000008b0
        /*0bbc*/ 	.word	0x000000ff
        /*0bc0*/ 	.word	0x000388b8
        /*0bc4*/ 	.short	0x0100
        /*0bc6*/ 	.byte	0x08
	.zero		1


	//   ....[22]....
        /*0bc8*/ 	.word	0x000008c0
        /*0bcc*/ 	.word	0x000000ff
        /*0bd0*/ 	.word	0x000388c8
        /*0bd4*/ 	.short	0x0100
        /*0bd6*/ 	.byte	0x08
	.zero		1


	//   ....[23]....
        /*0bd8*/ 	.word	0x00002350
        /*0bdc*/ 	.word	0x00000004
        /*0be0*/ 	.word	0x00000000
        /*0be4*/ 	.short	0x0101
        /*0be6*/ 	.byte	0x3f
	.zero		1


	//   ....[24]....
        /*0be8*/ 	.word	0x00002e40
        /*0bec*/ 	.word	0x00000004
        /*0bf0*/ 	.word	0x00000000
        /*0bf4*/ 	.short	0x0101
        /*0bf6*/ 	.byte	0x3f
	.zero		1


	//   ....[25]....
        /*0bf8*/ 	.word	0x000041c0
        /*0bfc*/ 	.word	0x00000010
        /*0c00*/ 	.word	0x00038800
        /*0c04*/ 	.short	0x010a
        /*0c06*/ 	.byte	0x3f
	.zero		1


	//   ....[26]....
        /*0c08*/ 	.word	0x00004230
        /*0c0c*/ 	.word	0x00000009
        /*0c10*/ 	.word	0x00038830
        /*0c14*/ 	.short	0x010a
        /*0c16*/ 	.byte	0x3f
	.zero		1


	//   ....[27]....
        /*0c18*/ 	.word	0x000042a0
        /*0c1c*/ 	.word	0x00000009
        /*0c20*/ 	.word	0x00038830
        /*0c24*/ 	.short	0x010a
        /*0c26*/ 	.byte	0x3f
	.zero		1


	//   ....[28]....
        /*0c28*/ 	.word	0x00004520
        /*0c2c*/ 	.word	0x00000010
        /*0c30*/ 	.word	0x00038810
        /*0c34*/ 	.short	0x010a
        /*0c36*/ 	.byte	0x3f
	.zero		1


	//   ....[29]....
        /*0c38*/ 	.word	0x00004560
        /*0c3c*/ 	.word	0x00000009
        /*0c40*/ 	.word	0x00038850
        /*0c44*/ 	.short	0x010a
        /*0c46*/ 	.byte	0x3f
	.zero		1


	//   ....[30]....
        /*0c48*/ 	.word	0x00004630
        /*0c4c*/ 	.word	0x00000009
        /*0c50*/ 	.word	0x00038850
        /*0c54*/ 	.short	0x010a
        /*0c56*/ 	.byte	0x3f
	.zero		1


	//   ....[31]....
        /*0c58*/ 	.word	0x00006a90
        /*0c5c*/ 	.word	0x00000006
        /*0c60*/ 	.word	0x00000000
        /*0c64*/ 	.short	0x0101
        /*0c66*/ 	.byte	0x3f
	.zero		1


	//   ....[32]....
        /*0c68*/ 	.word	0x00007190
        /*0c6c*/ 	.word	0x00000009
        /*0c70*/ 	.word	0x00000000
        /*0c74*/ 	.short	0x0101
        /*0c76*/ 	.byte	0x3f
	.zero		1


	//   ....[33]....
        /*0c78*/ 	.word	0x000072b0
        /*0c7c*/ 	.word	0x00000009
        /*0c80*/ 	.word	0x00038830
        /*0c84*/ 	.short	0x010a
        /*0c86*/ 	.byte	0x3f
	.zero		1


	//   ....[34]....
        /*0c88*/ 	.word	0x00007300
        /*0c8c*/ 	.word	0x00000009
        /*0c90*/ 	.word	0x00038830
        /*0c94*/ 	.short	0x010a
        /*0c96*/ 	.byte	0x3f
	.zero		1


	//   ....[35]....
        /*0c98*/ 	.word	0x00007480
        /*0c9c*/ 	.word	0x00000009
        /*0ca0*/ 	.word	0x00038850
        /*0ca4*/ 	.short	0x010a
        /*0ca6*/ 	.byte	0x3f
	.zero		1


	//   ....[36]....
        /*0ca8*/ 	.word	0x000074c0
        /*0cac*/ 	.word	0x00000009
        /*0cb0*/ 	.word	0x00038850
        /*0cb4*/ 	.short	0x010a
        /*0cb6*/ 	.byte	0x3f
	.zero		1


	//   ....[37]....
        /*0cb8*/ 	.word	0x00009800
        /*0cbc*/ 	.word	0x0000000b
        /*0cc0*/ 	.word	0x00000000
        /*0cc4*/ 	.short	0x0101
        /*0cc6*/ 	.byte	0x3f
	.zero		1


	//   ....[38]....
        /*0cc8*/ 	.word	0x0000a7d0
        /*0ccc*/ 	.word	0x00000009
        /*0cd0*/ 	.word	0x00000000
        /*0cd4*/ 	.short	0x0101
        /*0cd6*/ 	.byte	0x3f
	.zero		1


	//   ....[39]....
        /*0cd8*/ 	.word	0x0000a920
        /*0cdc*/ 	.word	0x00000009
        /*0ce0*/ 	.word	0x00038830
        /*0ce4*/ 	.short	0x010a
        /*0ce6*/ 	.byte	0x3f
	.zero		1


	//   ....[40]....
        /*0ce8*/ 	.word	0x0000a970
        /*0cec*/ 	.word	0x00000009
        /*0cf0*/ 	.word	0x00038830
        /*0cf4*/ 	.short	0x010a
        /*0cf6*/ 	.byte	0x3f
	.zero		1


	//   ....[41]....
        /*0cf8*/ 	.word	0x0000aaf0
        /*0cfc*/ 	.word	0x00000009
        /*0d00*/ 	.word	0x00038850
        /*0d04*/ 	.short	0x010a
        /*0d06*/ 	.byte	0x3f
	.zero		1


	//   ....[42]....
        /*0d08*/ 	.word	0x0000ab30
        /*0d0c*/ 	.word	0x00000009
        /*0d10*/ 	.word	0x00038850
        /*0d14*/ 	.short	0x010a
        /*0d16*/ 	.byte	0x3f
	.zero		1


	//   ....[43]....
        /*0d18*/ 	.word	0x0000cd10
        /*0d1c*/ 	.word	0x00000099
        /*0d20*/ 	.word	0x00000000
        /*0d24*/ 	.short	0x0101
        /*0d26*/ 	.byte	0x3f
	.zero		1


	//   ....[44]....
        /*0d28*/ 	.word	0x0000d940
        /*0d2c*/ 	.word	0x00000009
        /*0d30*/ 	.word	0x00000000
        /*0d34*/ 	.short	0x0101
        /*0d36*/ 	.byte	0x3f
	.zero		1


	//   ....[45]....
        /*0d38*/ 	.word	0x00010200
        /*0d3c*/ 	.word	0x00000008
        /*0d40*/ 	.word	0x00000000
        /*0d44*/ 	.short	0x0101
        /*0d46*/ 	.byte	0x3f
	.zero		1


	//   ....[46]....
        /*0d48*/ 	.word	0x00010af0
        /*0d4c*/ 	.word	0x00000008
        /*0d50*/ 	.word	0x00000000
        /*0d54*/ 	.short	0x0101
        /*0d56*/ 	.byte	0x3f
	.zero		1


	//   ....[47]....
        /*0d58*/ 	.word	0x000150c0
        /*0d5c*/ 	.word	0x00000000
        /*0d60*/ 	.word	0x00038840
        /*0d64*/ 	.short	0x010a
        /*0d66*/ 	.byte	0x3f
	.zero		1


	//   ....[48]....
        /*0d68*/ 	.word	0x00015c00
        /*0d6c*/ 	.word	0x00000012
        /*0d70*/ 	.word	0x00038800
        /*0d74*/ 	.short	0x0107
        /*0d76*/ 	.byte	0x3f
	.zero		1


	//   ....[49]....
        /*0d78*/ 	.word	0x00015ca0
        /*0d7c*/ 	.word	0x00000012
        /*0d80*/ 	.word	0x00038800
        /*0d84*/ 	.short	0x0101
        /*0d86*/ 	.byte	0x3f
	.zero		1


	//   ....[50]....
        /*0d88*/ 	.word	0x00016bd0
        /*0d8c*/ 	.word	0x00000012
        /*0d90*/ 	.word	0x00038810
        /*0d94*/ 	.short	0x0107
        /*0d96*/ 	.byte	0x3f
	.zero		1


	//   ....[51]....
        /*0d98*/ 	.word	0x00016cd0
        /*0d9c*/ 	.word	0x00000012
        /*0da0*/ 	.word	0x00038810
        /*0da4*/ 	.short	0x0101
        /*0da6*/ 	.byte	0x3f
	.zero		1


	//   ....[52]....
        /*0da8*/ 	.word	0x00016cf0
        /*0dac*/ 	.word	0x00000012
        /*0db0*/ 	.word	0x00038820
        /*0db4*/ 	.short	0x010a
        /*0db6*/ 	.byte	0x3f
	.zero		1


	//   ....[53]....
        /*0db8*/ 	.word	0x00016dd0
        /*0dbc*/ 	.word	0x00000000
        /*0dc0*/ 	.word	0x00038860
        /*0dc4*/ 	.short	0x010a
        /*0dc6*/ 	.byte	0x3f
	.zero		1


	//   ....[54]....
        /*0dc8*/ 	.word	0x00017a60
        /*0dcc*/ 	.word	0x00000003
        /*0dd0*/ 	.word	0x00038840
        /*0dd4*/ 	.short	0x010a
        /*0dd6*/ 	.byte	0x3f
	.zero		1


	//   ....[55]....
        /*0dd8*/ 	.word	0x00017cc0
        /*0ddc*/ 	.word	0x00000003
        /*0de0*/ 	.word	0x00038860
        /*0de4*/ 	.short	0x010a
        /*0de6*/ 	.byte	0x3f
	.zero		1


	//   ....[56]....
        /*0de8*/ 	.word	0x00018880
        /*0dec*/ 	.word	0x00000004
        /*0df0*/ 	.word	0x00038840
        /*0df4*/ 	.short	0x010a
        /*0df6*/ 	.byte	0x3f
	.zero		1


	//   ....[57]....
        /*0df8*/ 	.word	0x00018ad0
        /*0dfc*/ 	.word	0x00000004
        /*0e00*/ 	.word	0x00038860
        /*0e04*/ 	.short	0x010a
        /*0e06*/ 	.byte	0x3f
	.zero		1


	//   ....[58]....
        /*0e08*/ 	.word	0x00019610
        /*0e0c*/ 	.word	0x00000004
        /*0e10*/ 	.word	0x00038840
        /*0e14*/ 	.short	0x010a
        /*0e16*/ 	.byte	0x3f
	.zero		1


	//   ....[59]....
        /*0e18*/ 	.word	0x00019870
        /*0e1c*/ 	.word	0x00000004
        /*0e20*/ 	.word	0x00038860
        /*0e24*/ 	.short	0x010a
        /*0e26*/ 	.byte	0x3f
	.zero		1


	//   ....[60]....
        /*0e28*/ 	.word	0x0001b5f0
        /*0e2c*/ 	.word	0x00000000
        /*0e30*/ 	.word	0x00038820
        /*0e34*/ 	.short	0x010a
        /*0e36*/ 	.byte	0x3f
	.zero		1


	//   ....[61]....
        /*0e38*/ 	.word	0x0001b7b0
        /*0e3c*/ 	.word	0x00000006
        /*0e40*/ 	.word	0x00000000
        /*0e44*/ 	.short	0x010a
        /*0e46*/ 	.byte	0x3f
	.zero		1


	//   ....[62]....
        /*0e48*/ 	.word	0x0001b820
        /*0e4c*/ 	.word	0x00000007
        /*0e50*/ 	.word	0x00000000
        /*0e54*/ 	.short	0x010a
        /*0e56*/ 	.byte	0x3f
	.zero		1


	//   ....[63]....
        /*0e58*/ 	.word	0x0001b890
        /*0e5c*/ 	.word	0x00000004
        /*0e60*/ 	.word	0x00000000
        /*0e64*/ 	.short	0x010a
        /*0e66*/ 	.byte	0x3f
	.zero		1


	//   ....[64]....
        /*0e68*/ 	.word	0x0001b8c0
        /*0e6c*/ 	.word	0x00000003
        /*0e70*/ 	.word	0x00000000
        /*0e74*/ 	.short	0x010a
        /*0e76*/ 	.byte	0x3f
	.zero		1


	//   ....[65]....
        /*0e78*/ 	.word	0x0001b920
        /*0e7c*/ 	.word	0x00000010
        /*0e80*/ 	.word	0x00038800
        /*0e84*/ 	.short	0x010a
        /*0e86*/ 	.byte	0x3f
	.zero		1


	//   ....[66]....
        /*0e88*/ 	.word	0x0001b970
        /*0e8c*/ 	.word	0x00000009
        /*0e90*/ 	.word	0x00038830
        /*0e94*/ 	.short	0x010a
        /*0e96*/ 	.byte	0x3f
	.zero		1


	//   ....[67]....
        /*0e98*/ 	.word	0x0001b9c0
        /*0e9c*/ 	.word	0x00000010
        /*0ea0*/ 	.word	0x00038810
        /*0ea4*/ 	.short	0x010a
        /*0ea6*/ 	.byte	0x3f
	.zero		1


	//   ....[68]....
        /*0ea8*/ 	.word	0x0001ba10
        /*0eac*/ 	.word	0x00000009
        /*0eb0*/ 	.word	0x00038850
        /*0eb4*/ 	.short	0x010a
        /*0eb6*/ 	.byte	0x3f
	.zero		1


	//   ....[69]....
        /*0eb8*/ 	.word	0x0001ba60
        /*0ebc*/ 	.word	0x00000009
        /*0ec0*/ 	.word	0x00038830
        /*0ec4*/ 	.short	0x010a
        /*0ec6*/ 	.byte	0x3f
	.zero		1


	//   ....[70]....
        /*0ec8*/ 	.word	0x0001bab0
        /*0ecc*/ 	.word	0x00000009
        /*0ed0*/ 	.word	0x00038850
        /*0ed4*/ 	.short	0x010a
        /*0ed6*/ 	.byte	0x3f
	.zero		1


	//   ....[71]....
        /*0ed8*/ 	.word	0x0001bb00
        /*0edc*/ 	.word	0x00000009
        /*0ee0*/ 	.word	0x00038830
        /*0ee4*/ 	.short	0x010a
        /*0ee6*/ 	.byte	0x3f
	.zero		1


	//   ....[72]....
        /*0ee8*/ 	.word	0x0001bb50
        /*0eec*/ 	.word	0x00000009
        /*0ef0*/ 	.word	0x00038850
        /*0ef4*/ 	.short	0x010a
        /*0ef6*/ 	.byte	0x3f
	.zero		1


	//   ....[73]....
        /*0ef8*/ 	.word	0x0001bcf0
        /*0efc*/ 	.word	0x00000000
        /*0f00*/ 	.word	0x00038840
        /*0f04*/ 	.short	0x010a
        /*0f06*/ 	.byte	0x3f
	.zero		1


	//   ....[74]....
        /*0f08*/ 	.word	0x0001cdf0
        /*0f0c*/ 	.word	0x00000012
        /*0f10*/ 	.word	0x00038820
        /*0f14*/ 	.short	0x010a
        /*0f16*/ 	.byte	0x3f
	.zero		1


	//   ....[75]....
        /*0f18*/ 	.word	0x0001ce40
        /*0f1c*/ 	.word	0x00000000
        /*0f20*/ 	.word	0x00038860
        /*0f24*/ 	.short	0x010a
        /*0f26*/ 	.byte	0x3f
	.zero		1


	//   ....[76]....
        /*0f28*/ 	.word	0x0001ce90
        /*0f2c*/ 	.word	0x00000003
        /*0f30*/ 	.word	0x00038840
        /*0f34*/ 	.short	0x010a
        /*0f36*/ 	.byte	0x3f
	.zero		1


	//   ....[77]....
        /*0f38*/ 	.word	0x0001cee0
        /*0f3c*/ 	.word	0x00000003
        /*0f40*/ 	.word	0x00038860
        /*0f44*/ 	.short	0x010a
        /*0f46*/ 	.byte	0x3f
	.zero		1


	//   ....[78]....
        /*0f48*/ 	.word	0x0001cf30
        /*0f4c*/ 	.word	0x00000004
        /*0f50*/ 	.word	0x00038840
        /*0f54*/ 	.short	0x010a
        /*0f56*/ 	.byte	0x3f
	.zero		1


	//   ....[79]....
        /*0f58*/ 	.word	0x0001cf80
        /*0f5c*/ 	.word	0x00000004
        /*0f60*/ 	.word	0x00038860
        /*0f64*/ 	.short	0x010a
        /*0f66*/ 	.byte	0x3f
	.zero		1


	//   ....[80]....
        /*0f68*/ 	.word	0x0001cfd0
        /*0f6c*/ 	.word	0x00000004
        /*0f70*/ 	.word	0x00038840
        /*0f74*/ 	.short	0x010a
        /*0f76*/ 	.byte	0x3f
	.zero		1


	//   ....[81]....
        /*0f78*/ 	.word	0x0001d020
        /*0f7c*/ 	.word	0x00000004
        /*0f80*/ 	.word	0x00038860
        /*0f84*/ 	.short	0x010a
        /*0f86*/ 	.byte	0x3f
	.zero		1


	//   ....[82]....
        /*0f88*/ 	.word	0x0001db90
        /*0f8c*/ 	.word	0x00000000
        /*0f90*/ 	.word	0x00038820
        /*0f94*/ 	.short	0x010a
        /*0f96*/ 	.byte	0x3f
	.zero		1


	//   ....[83]....
        /*0f98*/ 	.word	0x0001dd30
        /*0f9c*/ 	.word	0x00000006
        /*0fa0*/ 	.word	0x00000000
        /*0fa4*/ 	.short	0x010a
        /*0fa6*/ 	.byte	0x3f
	.zero		1


	//   ....[84]....
        /*0fa8*/ 	.word	0x0001dd80
        /*0fac*/ 	.word	0x00000007
        /*0fb0*/ 	.word	0x00000000
        /*0fb4*/ 	.short	0x010a
        /*0fb6*/ 	.byte	0x3f
	.zero		1


	//   ....[85]....
        /*0fb8*/ 	.word	0x0001ddd0
        /*0fbc*/ 	.word	0x00000004
        /*0fc0*/ 	.word	0x00000000
        /*0fc4*/ 	.short	0x010a
        /*0fc6*/ 	.byte	0x3f
	.zero		1


	//----- nvinfo : EIATTR_NUM_MBARRIERS
	.align		4
.L_620:
        /*0fc8*/ 	.byte	0x03, 0x38
        /*0fca*/ 	.short	0x0017


	//----- nvinfo : EIATTR_EXIT_INSTR_OFFSETS
	.align		4
        /*0fcc*/ 	.byte	0x04, 0x1c
        /*0fce*/ 	.short	(.L_622 - .L_621)


	//   ....[0]....
.L_621:
        /*0fd0*/ 	.word	0x00000a70


	//   ....[1]....
        /*0fd4*/ 	.word	0x00012cb0


	//   ....[2]....
        /*0fd8*/ 	.word	0x0001b910


	//----- nvinfo : EIATTR_MAX_THREADS
	.align		4
.L_622:
        /*0fdc*/ 	.byte	0x04, 0x05
        /*0fde*/ 	.short	(.L_624 - .L_623)
.L_623:
        /*0fe0*/ 	.word	0x00000180
        /*0fe4*/ 	.word	0x00000001
        /*0fe8*/ 	.word	0x00000001


	//----- nvinfo : EIATTR_CRS_STACK_SIZE
	.align		4
.L_624:
        /*0fec*/ 	.byte	0x04, 0x1e
        /*0fee*/ 	.short	(.L_626 - .L_625)
.L_625:
        /*0ff0*/ 	.word	0x00000000


	//----- nvinfo : EIATTR_CBANK_PARAM_SIZE
	.align		4
.L_626:
        /*0ff4*/ 	.byte	0x03, 0x19
        /*0ff6*/ 	.short	0x0bf0


	//----- nvinfo : EIATTR_PARAM_CBANK
	.align		4
        /*0ff8*/ 	.byte	0x04, 0x0a
        /*0ffa*/ 	.short	(.L_628 - .L_627)
	.align		4
.L_627:
        /*0ffc*/ 	.word	index@(.nv.constant0._ZN7cutlass13device_kernelIN5flash11enable_sm90INS1_16FlashAttnFwdSm90INS1_25CollectiveMainloopFwdSm90ILi2EN4cute5tupleIJNS5_1CILi1EEES8_S8_EEENS6_IJNS7_ILi64EEESA_SA_EEELi512ENS_10bfloat16_tEfNS_4arch4Sm90ELb1ELb0ELb1ELb1ELb0ELb0ELb1ELb0ELb0ELb1ELb1ELb0EEENS1_21CollectiveEpilogueFwdINS6_IJSA_NS7_ILi512EEESA_EEES9_SC_SE_Li256ELb1ELb1ELb1ELb0EEENS1_36VarlenDynamicPersistentTileSchedulerILi64ELi64ELi256ELi128ELb1ELb1ELb1ELb1ELb1ELb1EEEEEEEEEvNT_6ParamsE)
        /*1000*/ 	.short	0x0210
        /*1002*/ 	.short	0x0bf0


	//----- nvinfo : EIATTR_SW_WAR
	.align		4
.L_628:
        /*1004*/ 	.byte	0x04, 0x36
        /*1006*/ 	.short	(.L_630 - .L_629)
.L_629:
        /*1008*/ 	.word	0x00000008
.L_630:


//--------------------- .nv.info._ZN7cutlass13device_kernelIN5flash11enable_sm90INS1_16FlashAttnFwdSm90INS1_25CollectiveMainloopFwdSm90ILi2EN4cute5tupleIJNS5_1CILi1EEES8_S8_EEENS6_IJNS7_ILi64EEESA_SA_EEELi512ENS_10bfloat16_tEfNS_4arch4Sm90ELb1ELb0ELb1ELb1ELb0ELb1ELb1ELb0ELb0ELb1ELb1ELb0EEENS1_21CollectiveEpilogueFwdINS6_IJSA_NS7_ILi512EEESA_EEES9_SC_SE_Li256ELb1ELb1ELb1ELb0EEENS1_36VarlenDynamicPersistentTileSchedulerILi64ELi64ELi256ELi128ELb1ELb1ELb1ELb1ELb1ELb1EEEEEEEEEvNT_6ParamsE --------------------------
	.section	.nv.info._ZN7cutlass13device_kernelIN5flash11enable_sm90INS1_16FlashAttnFwdSm90INS1_25CollectiveMainloopFwdSm90ILi2EN4cute5tupleIJNS5_1CILi1EEES8_S8_EEENS6_IJNS7_ILi64EEESA_SA_EEELi512ENS_10bfloat16_tEfNS_4arch4Sm90ELb1ELb0ELb1ELb1ELb0ELb1ELb1ELb0ELb0ELb1ELb1ELb0EEENS1_21CollectiveEpilogueFwdINS6_IJSA_NS7_ILi512EEESA_EEES9_SC_SE_Li256ELb1ELb1ELb1ELb0EEENS1_36VarlenDynamicPersistentTileSchedulerILi64ELi64ELi256ELi128ELb1ELb1ELb1ELb1ELb1ELb1EEEEEEEEEvNT_6ParamsE,"",@"SHT_CUDA_INFO"
	.sectionflags	@""
	.align	4


	//----- nvinfo : EIATTR_CUDA_API_VERSION
	.align		4
        /*0000*/ 	.byte	0x04, 0x37
        /*0002*/ 	.short	(.L_632 - .L_631)
.L_631:
        /*0004*/ 	.word	0x00000082


	//----- nvinfo : EIATTR_KPARAM_INFO
	.align		4
.L_632:
        /*0008*/ 	.byte	0x04, 0x17
        /*000a*/ 	.short	(.L_634 - .L_633)
.L_633:
        /*000c*/ 	.word	0x00000000
        /*0010*/ 	.short	0x0000
        /*0012*/ 	.short	0x0070
        /*0014*/ 	.byte	0x00, 0xf0, 0x01, 0x2e


	//----- nvinfo : EIATTR_SPARSE_MMA_MASK
	.align		4
.L_634:
        /*0018*/ 	.byte	0x03, 0x50
        /*001a*/ 	.short	0x0000


	//----- nvinfo : EIATTR_MAXREG_COUNT
	.align		4
        /*001c*/ 	.byte	0x03, 0x1b
        /*001e*/ 	.short	0x00a8


	//----- nvinfo : EIATTR_NUM_BARRIERS
	.align		4
        /*0020*/ 	.byte	0x02, 0x4c
        /*0022*/ 	.byte	0x10
	.zero		1


	//----- nvinfo : EIATTR_EXTERNS
	.align		4
        /*0024*/ 	.byte	0x04, 0x0f
        /*0026*/ 	.short	(.L_636 - .L_635)


	//   ....[0]....
	.align		4
.L_635:
        /*0028*/ 	.word	index@(__assertfail)


	//----- nvinfo : EIATTR_ANNOTATIONS
	.align		4
.L_636:
        /*002c*/ 	.byte	0x04, 0x55
        /*002e*/ 	.short	(.L_638 - .L_637)


	//   ....[0]....
.L_637:
        /* <DEDUP_REMOVED lines=104> */


	//----- nvinfo : EIATTR_MERCURY_ISA_VERSION
	.align		4
.L_638:
        /*0698*/ 	.byte	0x03, 0x5f
        /*069a*/ 	.short	0x0101


	//----- nvinfo : EIATTR_UNUSED_LOAD_BYTE_OFFSET
	.align		4
        /*069c*/ 	.byte	0x04, 0x44
        /*069e*/ 	.short	(.L_640 - .L_639)


	//   ....[0]....
.L_639:
        /*06a0*/ 	.word	0x00000ab0
        /*06a4*/ 	.word	0x0000fff0


	//   ....[1]....
        /*06a8*/ 	.word	0x00015640
        /*06ac*/ 	.word	0x0000fff0


	//----- nvinfo : EIATTR_INT_WARP_WIDE_INSTR_OFFSETS
	.align		4
.L_640:
        /*06b0*/ 	.byte	0x04, 0x31
        /*06b2*/ 	.short	(.L_642 - .L_641)


	//   ....[0]....
.L_641:
        /*06b4*/ 	.word	0x00000190


	//   ....[1]....
        /*06b8*/ 	.word	0x000001d0


	//   ....[2]....
        /*06bc*/ 	.word	0x00000240


	//   ....[3]....
        /*06c0*/ 	.word	0x00000250


	//   ....[4]....
        /*06c4*/ 	.word	0x0001dc20


	//   ....[5]....
        /*06c8*/ 	.word	0x0001dc80


	//   ....[6]....
        /*06cc*/ 	.word	0x00023610


	//   ....[7]....
        /*06d0*/ 	.word	0x00023670


	//----- nvinfo : EIATTR_COOP_GROUP_MASK_REGIDS
	.align		4
.L_642:
        /*06d4*/ 	.byte	0x04, 0x29
        /*06d6*/ 	.short	(.L_644 - .L_643)


	//   ....[0]....
.L_643:
        /*06d8*/ 	.word	0xffffffff


	//   ....[1]....
        /*06dc*/ 	.word	0xffffffff


	//   ....[2]....
        /*06e0*/ 	.word	0xffffffff


	//   ....[3]....
        /*06e4*/ 	.word	0xffffffff


	//   ....[4]....
        /*06e8*/ 	.word	0xffffffff


	//   ....[5]....
        /*06ec*/ 	.word	0xffffffff


	//   ....[6]....
        /*06f0*/ 	.word	0xffffffff


	//   ....[7]....
        /*06f4*/ 	.word	0xffffffff


	//   ....[8]....
        /*06f8*/ 	.word	0xffffffff


	//   ....[9]....
        /*06fc*/ 	.word	0xffffffff


	//   ....[10]....
        /*0700*/ 	.word	0xffffffff


	//   ....[11]....
        /*0704*/ 	.word	0xffffffff


	//   ....[12]....
        /*0708*/ 	.word	0xffffffff


	//   ....[13]....
        /*070c*/ 	.word	0xffffffff


	//   ....[14]....
        /*0710*/ 	.word	0xffffffff


	//   ....[15]....
        /*0714*/ 	.word	0xffffffff


	//   ....[16]....
        /*0718*/ 	.word	0xffffffff


	//   ....[17]....
        /*071c*/ 	.word	0xffffffff


	//   ....[18]....
        /*0720*/ 	.word	0xffffffff


	//   ....[19]....
        /*0724*/ 	.word	0xffffffff


	//   ....[20]....
        /*0728*/ 	.word	0xffffffff


	//   ....[21]....
        /*072c*/ 	.word	0xffffffff


	//   ....[22]....
        /*0730*/ 	.word	0xffffffff


	//   ....[23]....
        /*0734*/ 	.word	0xffffffff


	//   ....[24]....
        /*0738*/ 	.word	0xffffffff


	//   ....[25]....
        /*073c*/ 	.word	0xffffffff


	//   ....[26]....
        /*0740*/ 	.word	0xffffffff


	//   ....[27]....
        /*0744*/ 	.word	0xffffffff


	//   ....[28]....
        /*0748*/ 	.word	0xffffffff


	//   ....[29]....
        /*074c*/ 	.word	0xffffffff


	//   ....[30]....
        /*0750*/ 	.word	0xffffffff


	//   ....[31]....
        /*0754*/ 	.word	0xffffffff


	//   ....[32]....
        /*0758*/ 	.word	0xffffffff


	//   ....[33]....
        /*075c*/ 	.word	0xffffffff


	//   ....[34]....
        /*0760*/ 	.word	0xffffffff


	//   ....[35]....
        /*0764*/ 	.word	0xffffffff


	//   ....[36]....
        /*0768*/ 	.word	0xffffffff


	//   ....[37]....
        /*076c*/ 	.word	0xffffffff


	//   ....[38]....
        /*0770*/ 	.word	0xffffffff


	//   ....[39]....
        /*0774*/ 	.word	0xffffffff


	//   ....[40]....
        /*0778*/ 	.word	0xffffffff


	//   ....[41]....
        /*077c*/ 	.word	0xffffffff


	//   ....[42]....
        /*0780*/ 	.word	0xffffffff


	//   ....[43]....
        /*0784*/ 	.word	0xffffffff


	//   ....[44]....
        /*0788*/ 	.word	0xffffffff


	//   ....[45]....
        /*078c*/ 	.word	0xffffffff


	//   ....[46]....
        /*0790*/ 	.word	0xffffffff


	//   ....[47]....
        /*0794*/ 	.word	0xffffffff


	//   ....[48]....
        /*0798*/ 	.word	0xffffffff


	//   ....[49]....
        /*079c*/ 	.word	0xffffffff


	//   ....[50]....
        /*07a0*/ 	.word	0xffffffff


	//   ....[51]....
        /*07a4*/ 	.word	0xffffffff


	//   ....[52]....
        /*07a8*/ 	.word	0xffffffff


	//   ....[53]....
        /*07ac*/ 	.word	0xffffffff


	//   ....[54]....
        /*07b0*/ 	.word	0xffffffff


	//   ....[55]....
        /*07b4*/ 	.word	0xffffffff


	//   ....[56]....
        /*07b8*/ 	.word	0xffffffff


	//   ....[57]....
        /*07bc*/ 	.word	0xffffffff


	//   ....[58]....
        /*07c0*/ 	.word	0xffffffff


	//   ....[59]....
        /*07c4*/ 	.word	0xffffffff


	//   ....[60]....
        /*07c8*/ 	.word	0xffffffff


	//   ....[61]....
        /*07cc*/ 	.word	0xffffffff


	//   ....[62]....
        /*07d0*/ 	.word	0xffffffff


	//   ....[63]....
        /*07d4*/ 	.word	0xffffffff


	//   ....[64]....
        /*07d8*/ 	.word	0xffffffff


	//   ....[65]....
        /*07dc*/ 	.word	0xffffffff


	//   ....[66]....
        /*07e0*/ 	.word	0xffffffff


	//   ....[67]....
        /*07e4*/ 	.word	0xffffffff


	//   ....[68]....
        /*07e8*/ 	.word	0xffffffff


	//   ....[69]....
        /*07ec*/ 	.word	0xffffffff


	//   ....[70]....
        /*07f0*/ 	.word	0xffffffff


	//   ....[71]....
        /*07f4*/ 	.word	0xffffffff


	//   ....[72]....
        /*07f8*/ 	.word	0xffffffff


	//   ....[73]....
        /*07fc*/ 	.word	0xffffffff


	//   ....[74]....
        /*0800*/ 	.word	0xffffffff


	//   ....[75]....
        /*0804*/ 	.word	0xffffffff


	//   ....[76]....
        /*0808*/ 	.word	0xffffffff


	//   ....[77]....
        /*080c*/ 	.word	0xffffffff


	//   ....[78]....
        /*0810*/ 	.word	0xffffffff


	//   ....[79]....
        /*0814*/ 	.word	0xffffffff


	//   ....[80]....
        /*0818*/ 	.word	0xffffffff


	//   ....[81]....
        /*081c*/ 	.word	0xffffffff


	//   ....[82]....
        /*0820*/ 	.word	0xffffffff


	//   ....[83]....
        /*0824*/ 	.word	0xffffffff


	//   ....[84]....
        /*0828*/ 	.word	0xffffffff


	//   ....[85]....
        /*082c*/ 	.word	0xffffffff


	//   ....[86]....
        /*0830*/ 	.word	0xffffffff


	//   ....[87]....
        /*0834*/ 	.word	0xffffffff


	//   ....[88]....
        /*0838*/ 	.word	0xffffffff


	//   ....[89]....
        /*083c*/ 	.word	0xffffffff


	//   ....[90]....
        /*0840*/ 	.word	0xffffffff


	//   ....[91]....
        /*0844*/ 	.word	0xffffffff


	//   ....[92]....
        /*0848*/ 	.word	0xffffffff


	//   ....[93]....
        /*084c*/ 	.word	0xffffffff


	//   ....[94]....
        /*0850*/ 	.word	0xffffffff


	//   ....[95]....
        /*0854*/ 	.word	0xffffffff


	//   ....[96]....
        /*0858*/ 	.word	0xffffffff


	//   ....[97]....
        /*085c*/ 	.word	0xffffffff


	//   ....[98]....
        /*0860*/ 	.word	0xffffffff


	//   ....[99]....
        /*0864*/ 	.word	0xffffffff


	//   ....[100]....
        /*0868*/ 	.word	0xffffffff


	//   ....[101]....
        /*086c*/ 	.word	0xffffffff


	//   ....[102]....
        /*0870*/ 	.word	0xffffffff


	//   ....[103]....
        /*0874*/ 	.word	0xffffffff


	//   ....[104]....
        /*0878*/ 	.word	0xffffffff


	//   ....[105]....
        /*087c*/ 	.word	0xffffffff


	//   ....[106]....
        /*0880*/ 	.word	0xffffffff


	//   ....[107]....
        /*0884*/ 	.word	0xffffffff


	//   ....[108]....
        /*0888*/ 	.word	0xffffffff


	//   ....[109]....
        /*088c*/ 	.word	0xffffffff


	//   ....[110]....
        /*0890*/ 	.word	0xffffffff


	//   ....[111]....
        /*0894*/ 	.word	0xffffffff


	//   ....[112]....
        /*0898*/ 	.word	0xffffffff


	//   ....[113]....
        /*089c*/ 	.word	0xffffffff


	//   ....[114]....
        /*08a0*/ 	.word	0xffffffff


	//   ....[115]....
        /*08a4*/ 	.word	0xffffffff


	//   ....[116]....
        /*08a8*/ 	.word	0xffffffff


	//   ....[117]....
        /*08ac*/ 	.word	0xffffffff


	//   ....[118]....
        /*08b0*/ 	.word	0xffffffff


	//   ....[119]....
        /*08b4*/ 	.word	0xffffffff


	//   ....[120]....
        /*08b8*/ 	.word	0xffffffff


	//   ....[121]....
        /*08bc*/ 	.word	0xffffffff


	//   ....[122]....
        /*08c0*/ 	.word	0x0500000f


	//   ....[123]....
        /*08c4*/ 	.word	0x0500000f


	//   ....[124]....
        /*08c8*/ 	.word	0x0500000f


	//   ....[125]....
        /*08cc*/ 	.word	0x0500000f


	//   ....[126]....
        /*08d0*/ 	.word	0x0500000f


	//   ....[127]....
        /*08d4*/ 	.word	0x0500000f


	//   ....[128]....
        /*08d8*/ 	.word	0x0500000f


	//   ....[129]....
        /*08dc*/ 	.word	0x0500000f


	//   ....[130]....
        /*08e0*/ 	.word	0x0500000f


	//   ....[131]....
        /*08e4*/ 	.word	0x0500000f


	//   ....[132]....
        /*08e8*/ 	.word	0x0500000f


	//   ....[133]....
        /*08ec*/ 	.word	0x0500000f


	//   ....[134]....
        /*08f0*/ 	.word	0x0500000f


	//   ....[135]....
        /*08f4*/ 	.word	0x0500000f


	//   ....[136]....
        /*08f8*/ 	.word	0x0500000f


	//   ....[137]....
        /*08fc*/ 	.word	0x0500000f


	//   ....[138]....
        /*0900*/ 	.word	0x0500000f


	//   ....[139]....
        /*0904*/ 	.word	0x0500000f


	//   ....[140]....
        /*0908*/ 	.word	0x0500000f


	//   ....[141]....
        /*090c*/ 	.word	0x0500000f


	//   ....[142]....
        /*0910*/ 	.word	0x0500000f


	//   ....[143]....
        /*0914*/ 	.word	0x0500000f


	//   ....[144]....
        /*0918*/ 	.word	0x0500000f


	//   ....[145]....
        /*091c*/ 	.word	0x0500000f


	//   ....[146]....
        /*0920*/ 	.word	0x0500000f


	//   ....[147]....
        /*0924*/ 	.word	0x0500000f


	//   ....[148]....
        /*0928*/ 	.word	0x0500000f


	//   ....[149]....
        /*092c*/ 	.word	0x0500000f


	//   ....[150]....
        /*0930*/ 	.word	0x0500000f


	//   ....[151]....
        /*0934*/ 	.word	0x0500000f


	//   ....[152]....
        /*0938*/ 	.word	0x0500000f


	//   ....[153]....
        /*093c*/ 	.word	0x0500000f


	//   ....[154]....
        /*0940*/ 	.word	0x0500000f


	//   ....[155]....
        /*0944*/ 	.word	0x0500000f


	//   ....[156]....
        /*0948*/ 	.word	0x0500000f


	//   ....[157]....
        /*094c*/ 	.word	0x0500000f


	//   ....[158]....
        /*0950*/ 	.word	0x0500000f


	//   ....[159]....
        /*0954*/ 	.word	0x0500000f


	//   ....[160]....
        /*0958*/ 	.word	0x0500000f


	//   ....[161]....
        /*095c*/ 	.word	0x0500000f


	//   ....[162]....
        /*0960*/ 	.word	0x0500000f


	//   ....[163]....
        /*0964*/ 	.word	0x0500000f


	//   ....[164]....
        /*0968*/ 	.word	0x0500000f


	//   ....[165]....
        /*096c*/ 	.word	0x0500000f


	//   ....[166]....
        /*0970*/ 	.word	0x0500000f


	//   ....[167]....
        /*0974*/ 	.word	0x0500000f


	//   ....[168]....
        /*0978*/ 	.word	0x0500000f


	//   ....[169]....
        /*097c*/ 	.word	0x0500000f


	//   ....[170]....
        /*0980*/ 	.word	0x0500000f


	//   ....[171]....
        /*0984*/ 	.word	0x0500000f


	//   ....[172]....
        /*0988*/ 	.word	0x0500000f


	//   ....[173]....
        /*098c*/ 	.word	0x0500000f


	//   ....[174]....
        /*0990*/ 	.word	0x0500000f


	//----- nvinfo : EIATTR_COOP_GROUP_INSTR_OFFSETS
	.align		4
.L_644:
        /*0994*/ 	.byte	0x04, 0x28
        /*0996*/ 	.short	(.L_646 - .L_645)


	//   ....[0]....
.L_645:
        /*0998*/ 	.word	0x00000070


	//   ....[1]....
        /*099c*/ 	.word	0x000001a0


	//   ....[2]....
        /*09a0*/ 	.word	0x000001f0


	//   ....[3]....
        /*09a4*/ 	.word	0x00000400


	//   ....[4]....
        /*09a8*/ 	.word	0x00000560


	//   ....[5]....
        /*09ac*/ 	.word	0x00000680


	//   ....[6]....
        /*09b0*/ 	.word	0x000007e0


	//   ....[7]....
        /*09b4*/ 	.word	0x00005340


	//   ....[8]....
        /*09b8*/ 	.word	0x000072a0


	//   ....[9]....
        /*09bc*/ 	.word	0x00007a20


	//   ....[10]....
        /*09c0*/ 	.word	0x00007a30


	//   ....[11]....
        /*09c4*/ 	.word	0x00007a40


	//   ....[12]....
        /*09c8*/ 	.word	0x00007a50


	//   ....[13]....
        /*09cc*/ 	.word	0x00007d30


	//   ....[14]....
        /*09d0*/ 	.word	0x00007d40


	//   ....[15]....
        /*09d4*/ 	.word	0x00007d50


	//   ....[16]....
        /*09d8*/ 	.word	0x00007d60


	//   ....[17]....
        /*09dc*/ 	.word	0x00009040


	//   ....[18]....
        /*09e0*/ 	.word	0x00009050


	//   ....[19]....
        /*09e4*/ 	.word	0x00009060


	//   ....[20]....
        /*09e8*/ 	.word	0x00009070


	//   ....[21]....
        /*09ec*/ 	.word	0x00009280


	//   ....[22]....
        /*09f0*/ 	.word	0x00009290


	//   ....[23]....
        /*09f4*/ 	.word	0x000092a0


	//   ....[24]....
        /*09f8*/ 	.word	0x000092b0


	//   ....[25]....
        /*09fc*/ 	.word	0x0000ab70


	//   ....[26]....
        /*0a00*/ 	.word	0x0000c2d0


	//   ....[27]....
        /*0a04*/ 	.word	0x0000c300


	//   ....[28]....
        /*0a08*/ 	.word	0x0000c9b0


	//   ....[29]....
        /*0a0c*/ 	.word	0x0000ca60


	//   ....[30]....
        /*0a10*/ 	.word	0x0000ce70


	//   ....[31]....
        /*0a14*/ 	.word	0x0000cf40


	//   ....[32]....
        /*0a18*/ 	.word	0x0000d8a0


	//   ....[33]....
        /*0a1c*/ 	.word	0x0000e810


	//   ....[34]....
        /*0a20*/ 	.word	0x0000f630


	//   ....[35]....
        /*0a24*/ 	.word	0x0000f7a0


	//   ....[36]....
        /*0a28*/ 	.word	0x0000fdc0


	//   ....[37]....
        /*0a2c*/ 	.word	0x0000fe70


	//   ....[38]....
        /*0a30*/ 	.word	0x00010220


	//   ....[39]....
        /*0a34*/ 	.word	0x00010290


	//   ....[40]....
        /*0a38*/ 	.word	0x00011420


	//   ....[41]....
        /*0a3c*/ 	.word	0x00012420


	//   ....[42]....
        /*0a40*/ 	.word	0x00013690


	//   ....[43]....
        /*0a44*/ 	.word	0x00013730


	//   ....[44]....
        /*0a48*/ 	.word	0x00013900


	//   ....[45]....
        /*0a4c*/ 	.word	0x00013a90


	//   ....[46]....
        /*0a50*/ 	.word	0x00014af0


	//   ....[47]....
        /*0a54*/ 	.word	0x00014b60


	//   ....[48]....
        /*0a58*/ 	.word	0x00014bd0


	//   ....[49]....
        /*0a5c*/ 	.word	0x00014c50


	//   ....[50]....
        /*0a60*/ 	.word	0x00014e20


	//   ....[51]....
        /*0a64*/ 	.word	0x00016350


	//   ....[52]....
        /*0a68*/ 	.word	0x000166d0


	//   ....[53]....
        /*0a6c*/ 	.word	0x000166e0


	//   ....[54]....
        /*0a70*/ 	.word	0x000166f0


	//   ....[55]....
        /*0a74*/ 	.word	0x00016700


	//   ....[56]....
        /*0a78*/ 	.word	0x00017360


	//   ....[57]....
        /*0a7c*/ 	.word	0x000173a0


	//   ....[58]....
        /*0a80*/ 	.word	0x00017630


	//   ....[59]....
        /*0a84*/ 	.word	0x00017650


	//   ....[60]....
        /*0a88*/ 	.word	0x00017f30


	//   ....[61]....
        /*0a8c*/ 	.word	0x00017f80


	//   ....[62]....
        /*0a90*/ 	.word	0x00018930


	//   ....[63]....
        /*0a94*/ 	.word	0x00018950


	//   ....[64]....
        /*0a98*/ 	.word	0x00019c20


	//   ....[65]....
        /*0a9c*/ 	.word	0x00019c40


	//   ....[66]....
        /*0aa0*/ 	.word	0x00019e70


	//   ....[67]....
        /*0aa4*/ 	.word	0x00019e90


	//   ....[68]....
        /*0aa8*/ 	.word	0x0001a140


	//   ....[69]....
        /*0aac*/ 	.word	0x0001a350


	//   ....[70]....
        /*0ab0*/ 	.word	0x0001a380


	//   ....[71]....
        /*0ab4*/ 	.word	0x0001a3b0


	//   ....[72]....
        /*0ab8*/ 	.word	0x0001a3e0


	//   ....[73]....
        /*0abc*/ 	.word	0x0001a410


	//   ....[74]....
        /*0ac0*/ 	.word	0x0001a440


	//   ....[75]....
        /*0ac4*/ 	.word	0x0001a5e0


	//   ....[76]....
        /*0ac8*/ 	.word	0x0001a610


	//   ....[77]....
        /*0acc*/ 	.word	0x0001a640


	//   ....[78]....
        /*0ad0*/ 	.word	0x0001a670


	//   ....[79]....
        /*0ad4*/ 	.word	0x0001a6a0


	//   ....[80]....
        /*0ad8*/ 	.word	0x0001a6d0


	//   ....[81]....
        /*0adc*/ 	.word	0x0001a770


	//   ....[82]....
        /*0ae0*/ 	.word	0x0001a7a0


	//   ....[83]....
        /*0ae4*/ 	.word	0x0001a7b0


	//   ....[84]....
        /*0ae8*/ 	.word	0x0001a7e0


	//   ....[85]....
        /*0aec*/ 	.word	0x0001bdf0


	//   ....[86]....
        /*0af0*/ 	.word	0x0001e200


	//   ....[87]....
        /*0af4*/ 	.word	0x0001ec90


	//   ....[88]....
        /*0af8*/ 	.word	0x0001ecc0


	//   ....[89]....
        /*0afc*/ 	.word	0x0001ece0


	//   ....[90]....
        /*0b00*/ 	.word	0x0001ed90


	//   ....[91]....
        /*0b04*/ 	.word	0x0001ee20


	//   ....[92]....
        /*0b08*/ 	.word	0x0001ee40


	//   ....[93]....
        /*0b0c*/ 	.word	0x0001eed0


	//   ....[94]....
        /*0b10*/ 	.word	0x0001eee0


	//   ....[95]....
        /*0b14*/ 	.word	0x0001f870


	//   ....[96]....
        /*0b18*/ 	.word	0x0001f880


	//   ....[97]....
        /*0b1c*/ 	.word	0x0001f950


	//   ....[98]....
        /*0b20*/ 	.word	0x0001f960


	//   ....[99]....
        /*0b24*/ 	.word	0x0001fbf0


	//   ....[100]....
        /*0b28*/ 	.word	0x0001fc00


	//   ....[101]....
        /*0b2c*/ 	.word	0x0001fd60


	//   ....[102]....
        /*0b30*/ 	.word	0x0001fd70


	//   ....[103]....
        /*0b34*/ 	.word	0x00023930


	//   ....[104]....
        /*0b38*/ 	.word	0x00023960


	//   ....[105]....
        /*0b3c*/ 	.word	0x000239c0


	//   ....[106]....
        /*0b40*/ 	.word	0x000239f0


	//   ....[107]....
        /*0b44*/ 	.word	0x00023a20


	//   ....[108]....
        /*0b48*/ 	.word	0x00023a50


	//   ....[109]....
        /*0b4c*/ 	.word	0x00023a80


	//   ....[110]....
        /*0b50*/ 	.word	0x00023ab0


	//   ....[111]....
        /*0b54*/ 	.word	0x00023c70


	//   ....[112]....
        /*0b58*/ 	.word	0x00023ca0


	//   ....[113]....
        /*0b5c*/ 	.word	0x00023cd0


	//   ....[114]....
        /*0b60*/ 	.word	0x00023d00


	//   ....[115]....
        /*0b64*/ 	.word	0x00023d30


	//   ....[116]....
        /*0b68*/ 	.word	0x00023d60


	//   ....[117]....
        /*0b6c*/ 	.word	0x00023e30


	//   ....[118]....
        /*0b70*/ 	.word	0x00023e50


	//   ....[119]....
        /*0b74*/ 	.word	0x00023e60


	//   ....[120]....
        /*0b78*/ 	.word	0x00023ee0


	//   ....[121]....
        /*0b7c*/ 	.word	0x00024a20


	//   ....[122]....
        /*0b80*/ 	.word	0x00024e60


	//   ....[123]....
        /*0b84*/ 	.word	0x00024ef0


	//   ....[124]....
        /*0b88*/ 	.word	0x00024f40


	//   ....[125]....
        /*0b8c*/ 	.word	0x00024f90


	//   ....[126]....
        /*0b90*/ 	.word	0x00025030


	//   ....[127]....
        /*0b94*/ 	.word	0x000250c0


	//   ....[128]....
        /*0b98*/ 	.word	0x00025110


	//   ....[129]....
        /*0b9c*/ 	.word	0x00025160


	//   ....[130]....
        /*0ba0*/ 	.word	0x00025250


	//   ....[131]....
        /*0ba4*/ 	.word	0x000252e0


	//   ....[132]....
        /*0ba8*/ 	.word	0x00025330


	//   ....[133]....
        /*0bac*/ 	.word	0x00025380


	//   ....[134]....
        /*0bb0*/ 	.word	0x00025420


	//   ....[135]....
        /*0bb4*/ 	.word	0x000254b0


	//   ....[136]....
        /*0bb8*/ 	.word	0x00025500


	//   ....[137]....
        /*0bbc*/ 	.word	0x00025550


	//   ....[138]....
        /*0bc0*/ 	.word	0x000258b0


	//   ....[139]....
        /*0bc4*/ 	.word	0x00025b90


	//   ....[140]....
        /*0bc8*/ 	.word	0x00025d10


	//   ....[141]....
        /*0bcc*/ 	.word	0x00025d70


	//   ....[142]....
        /*0bd0*/ 	.word	0x00025e00


	//   ....[143]....
        /*0bd4*/ 	.word	0x00025e50


	//   ....[144]....
        /*0bd8*/ 	.word	0x00025fb0


	//   ....[145]....
        /*0bdc*/ 	.word	0x00026050


	//   ....[146]....
        /*0be0*/ 	.word	0x00026100


	//   ....[147]....
        /*0be4*/ 	.word	0x000261e0


	//   ....[148]....
        /*0be8*/ 	.word	0x000263a0


	//   ....[149]....
        /*0bec*/ 	.word	0x00026480


	//   ....[150]....
        /*0bf0*/ 	.word	0x00026700


	//   ....[151]....
        /*0bf4*/ 	.word	0x00026810


	//   ....[152]....
        /*0bf8*/ 	.word	0x000269e0


	//   ....[153]....
        /*0bfc*/ 	.word	0x00026aa0


	//   ....[154]....
        /*0c00*/ 	.word	0x00026cc0


	//   ....[155]....
        /*0c04*/ 	.word	0x00026d10


	//   ....[156]....
        /*0c08*/ 	.word	0x00027040


	//   ....[157]....
        /*0c0c*/ 	.word	0x000270e0


	//   ....[158]....
        /*0c10*/ 	.word	0x00027280


	//   ....[159]....
        /*0c14*/ 	.word	0x00027300


	//   ....[160]....
        /*0c18*/ 	.word	0x00027380


	//   ....[161]....
        /*0c1c*/ 	.word	0x00027400


	//   ....[162]....
        /*0c20*/ 	.word	0x00027480


	//   ....[163]....
        /*0c24*/ 	.word	0x00027510


	//   ....[164]....
        /*0c28*/ 	.word	0x000275b0


	//   ....[165]....
        /*0c2c*/ 	.word	0x00027660


	//   ....[166]....
        /*0c30*/ 	.word	0x000276e0


	//   ....[167]....
        /*0c34*/ 	.word	0x00027760


	//   ....[168]....
        /*0c38*/ 	.word	0x000277e0


	//   ....[169]....
        /*0c3c*/ 	.word	0x00027870


	//   ....[170]....
        /*0c40*/ 	.word	0x000278f0


	//   ....[171]....
        /*0c44*/ 	.word	0x000279a0


	//   ....[172]....
        /*0c48*/ 	.word	0x000279f0


	//   ....[173]....
        /*0c4c*/ 	.word	0x00027ab0


	//   ....[174]....
        /*0c50*/ 	.word	0x00027be0


	//----- nvinfo : EIATTR_REG_RECONFIG
	.align		4
.L_646:
        /*0c54*/ 	.byte	0x01, 0x54
	.zero		2


	//----- nvinfo : EIATTR_SYSCALL_OFFSETS
	.align		4
        /*0c58*/ 	.byte	0x04, 0x46
        /*0c5a*/ 	.short	(.L_648 - .L_647)


	//   ....[0]....
.L_647:
        /*0c5c*/ 	.word	0x000020d0


	//   ....[1]....
        /*0c60*/ 	.word	0x00002220


	//   ....[2]....
        /*0c64*/ 	.word	0x00007450


	//   ....[3]....
        /*0c68*/ 	.word	0x00007770


	//   ....[4]....
        /*0c6c*/ 	.word	0x0001de20


	//   ....[5]....
        /*0c70*/ 	.word	0x0001df70


	//   ....[6]....
        /*0c74*/ 	.word	0x0001e070


	//   ....[7]....
        /*0c78*/ 	.word	0x0001e8b0


	//   ....[8]....
        /*0c7c*/ 	.word	0x0001f1f0


	//----- nvinfo : EIATTR_MBARRIER_INSTR_OFFSETS
	.align		4
.L_648:
        /*0c80*/ 	.byte	0x04, 0x39
        /*0c82*/ 	.short	(.L_650 - .L_649)


	//   ....[0]....
.L_649:
        /*0c84*/ 	.word	0x000002e0
        /*0c88*/ 	.word	0x000000ff
        /*0c8c*/ 	.word	0x00038800
        /*0c90*/ 	.short	0x0100
        /*0c92*/ 	.byte	0x08
	.zero		1


	//   ....[1]....
        /*0c94*/ 	.word	0x000002f0
        /*0c98*/ 	.word	0x000000ff
        /*0c9c*/ 	.word	0x00038810
        /*0ca0*/ 	.short	0x0100
        /*0ca2*/ 	.byte	0x08
	.zero		1


	//   ....[2]....
        /*0ca4*/ 	.word	0x00000300
        /*0ca8*/ 	.word	0x000000ff
        /*0cac*/ 	.word	0x00038820
        /*0cb0*/ 	.short	0x0100
        /*0cb2*/ 	.byte	0x08
	.zero		1


	//   ....[3]....
        /*0cb4*/ 	.word	0x000003b0
        /*0cb8*/ 	.word	0x000000ff
        /*0cbc*/ 	.word	0x00038830
        /*0cc0*/ 	.short	0x0100
        /*0cc2*/ 	.byte	0x06
	.zero		1


	//   ....[4]....
        /*0cc4*/ 	.word	0x000003c0
        /*0cc8*/ 	.word	0x000000ff
        /*0ccc*/ 	.word	0x00038840
        /*0cd0*/ 	.short	0x0100
        /*0cd2*/ 	.byte	0x06
	.zero		1


	//   ....[5]....
        /*0cd4*/ 	.word	0x000003d0
        /*0cd8*/ 	.word	0x000000ff
        /*0cdc*/ 	.word	0x00038838
        /*0ce0*/ 	.short	0x0100
        /*0ce2*/ 	.byte	0x06
	.zero		1


	//   ....[6]....
        /*0ce4*/ 	.word	0x000003e0
        /*0ce8*/ 	.word	0x000000ff
        /*0cec*/ 	.word	0x00038848
        /*0cf0*/ 	.short	0x0100
        /*0cf2*/ 	.byte	0x06
	.zero		1


	//   ....[7]....
        /*0cf4*/ 	.word	0x00000510
        /*0cf8*/ 	.word	0x000000ff
        /*0cfc*/ 	.word	0x00038850
        /*0d00*/ 	.short	0x0100
        /*0d02*/ 	.byte	0x08
	.zero		1


	//   ....[8]....
        /*0d04*/ 	.word	0x00000520
        /*0d08*/ 	.word	0x000000ff
        /*0d0c*/ 	.word	0x00038860
        /*0d10*/ 	.short	0x0100
        /*0d12*/ 	.byte	0x08
	.zero		1


	//   ....[9]....
        /*0d14*/ 	.word	0x00000530
        /*0d18*/ 	.word	0x000000ff
        /*0d1c*/ 	.word	0x00038858
        /*0d20*/ 	.short	0x0100
        /*0d22*/ 	.byte	0x08
	.zero		1


	//   ....[10]....
        /*0d24*/ 	.word	0x00000540
        /*0d28*/ 	.word	0x000000ff
        /*0d2c*/ 	.word	0x00038868
        /*0d30*/ 	.short	0x0100
        /*0d32*/ 	.byte	0x08
	.zero		1


	//   ....[11]....
        /*0d34*/ 	.word	0x00000630
        /*0d38*/ 	.word	0x000000ff
        /*0d3c*/ 	.word	0x00038870
        /*0d40*/ 	.short	0x0100
        /*0d42*/ 	.byte	0x06
	.zero		1


	//   ....[12]....
        /*0d44*/ 	.word	0x00000640
        /*0d48*/ 	.word	0x000000ff
        /*0d4c*/ 	.word	0x00038880
        /*0d50*/ 	.short	0x0100
        /*0d52*/ 	.byte	0x06
	.zero		1


	//   ....[13]....
        /*0d54*/ 	.word	0x00000650
        /*0d58*/ 	.word	0x000000ff
        /*0d5c*/ 	.word	0x00038878
        /*0d60*/ 	.short	0x0100
        /*0d62*/ 	.byte	0x06
	.zero		1


	//   ....[14]....
        /*0d64*/ 	.word	0x00000660
        /*0d68*/ 	.word	0x000000ff
        /*0d6c*/ 	.word	0x00038888
        /*0d70*/ 	.short	0x0100
        /*0d72*/ 	.byte	0x06
	.zero		1


	//   ....[15]....
        /*0d74*/ 	.word	0x00000790
        /*0d78*/ 	.word	0x000000ff
        /*0d7c*/ 	.word	0x00038890
        /*0d80*/ 	.short	0x0100
        /*0d82*/ 	.byte	0x08
	.zero		1


	//   ....[16]....
        /*0d84*/ 	.word	0x000007a0
        /*0d88*/ 	.word	0x000000ff
        /*0d8c*/ 	.word	0x000388a0
        /*0d90*/ 	.short	0x0100
        /*0d92*/ 	.byte	0x08
	.zero		1


	//   ....[17]....
        /*0d94*/ 	.word	0x000007b0
        /*0d98*/ 	.word	0x000000ff
        /*0d9c*/ 	.word	0x00038898
        /*0da0*/ 	.short	0x0100
        /*0da2*/ 	.byte	0x08
	.zero		1


	//   ....[18]....
        /*0da4*/ 	.word	0x000007c0
        /*0da8*/ 	.word	0x000000ff
        /*0dac*/ 	.word	0x000388a8
        /*0db0*/ 	.short	0x0100
        /*0db2*/ 	.byte	0x08
	.zero		1


	//   ....[19]....
        /*0db4*/ 	.word	0x000008f0
        /*0db8*/ 	.word	0x000000ff
        /*0dbc*/ 	.word	0x000388b0
        /*0dc0*/ 	.short	0x0100
        /*0dc2*/ 	.byte	0x08
	.zero		1


	//   ....[20]....
        /*0dc4*/ 	.word	0x00000900
        /*0dc8*/ 	.word	0x000000ff
        /*0dcc*/ 	.word	0x000388c0
        /*0dd0*/ 	.short	0x0100
        /*0dd2*/ 	.byte	0x08
	.zero		1


	//   ....[21]....
        /*0dd4*/ 	.word	0x00000910
        /*0dd8*/ 	.word	0x000000ff
        /*0ddc*/ 	.word	0x000388b8
        /*0de0*/ 	.short	0x0100
        /*0de2*/ 	.byte	0x08
	.zero		1


	//   ....[22]....
        /*0de4*/ 	.word	0x00000920
        /*0de8*/ 	.word	0x000000ff
        /*0dec*/ 	.word	0x000388c8
        /*0df0*/ 	.short	0x0100
        /*0df2*/ 	.byte	0x08
	.zero		1


	//   ....[23]....
        /*0df4*/ 	.word	0x00002df0
        /*0df8*/ 	.word	0x0000004b
        /*0dfc*/ 	.word	0x00038890
        /*0e00*/ 	.short	0x010a
        /*0e02*/ 	.byte	0x3f
	.zero		1


	//   ....[24]....
        /*0e04*/ 	.word	0x00003840
        /*0e08*/ 	.word	0x0000004b
        /*0e0c*/ 	.word	0x00038890
        /*0e10*/ 	.short	0x010a
        /*0e12*/ 	.byte	0x3f
	.zero		1


	//   ....[25]....
        /*0e14*/ 	.word	0x00004160
        /*0e18*/ 	.word	0x0000004b
        /*0e1c*/ 	.word	0x00038890
        /*0e20*/ 	.short	0x010a
        /*0e22*/ 	.byte	0x3f
	.zero		1


	//   ....[26]....
        /*0e24*/ 	.word	0x00004360
        /*0e28*/ 	.word	0x00000004
        /*0e2c*/ 	.word	0x00000000
        /*0e30*/ 	.short	0x0101
        /*0e32*/ 	.byte	0x3f
	.zero		1


	//   ....[27]....
        /*0e34*/ 	.word	0x000043a0
        /*0e38*/ 	.word	0x0000004b
        /*0e3c*/ 	.word	0x000388b0
        /*0e40*/ 	.short	0x010a
        /*0e42*/ 	.byte	0x3f
	.zero		1


	//   ....[28]....
        /*0e44*/ 	.word	0x000049d0
        /*0e48*/ 	.word	0x0000004b
        /*0e4c*/ 	.word	0x00000000
        /*0e50*/ 	.short	0x0101
        /*0e52*/ 	.byte	0x3f
	.zero		1


	//   ....[29]....
        /*0e54*/ 	.word	0x00005670
        /*0e58*/ 	.word	0x00000005
        /*0e5c*/ 	.word	0x00000000
        /*0e60*/ 	.short	0x0101
        /*0e62*/ 	.byte	0x3f
	.zero		1


	//   ....[30]....
        /*0e64*/ 	.word	0x00006210
        /*0e68*/ 	.word	0x00000004
        /*0e6c*/ 	.word	0x00000000
        /*0e70*/ 	.short	0x0101
        /*0e72*/ 	.byte	0x3f
	.zero		1


	//   ....[31]....
        /*0e74*/ 	.word	0x000074e0
        /*0e78*/ 	.word	0x00000002
        /*0e7c*/ 	.word	0x00038800
        /*0e80*/ 	.short	0x010a
        /*0e82*/ 	.byte	0x3f
	.zero		1


	//   ....[32]....
        /*0e84*/ 	.word	0x00007530
        /*0e88*/ 	.word	0x00000002
        /*0e8c*/ 	.word	0x00038800
        /*0e90*/ 	.short	0x010a
        /*0e92*/ 	.byte	0x3f
	.zero		1


	//   ....[33]....
        /*0e94*/ 	.word	0x00007fb0
        /*0e98*/ 	.word	0x00000002
        /*0e9c*/ 	.word	0x00038800
        /*0ea0*/ 	.short	0x010a
        /*0ea2*/ 	.byte	0x3f
	.zero		1


	//   ....[34]....
        /*0ea4*/ 	.word	0x00009460
        /*0ea8*/ 	.word	0x00000002
        /*0eac*/ 	.word	0x00038800
        /*0eb0*/ 	.short	0x010a
        /*0eb2*/ 	.byte	0x3f
	.zero		1


	//   ....[35]....
        /*0eb4*/ 	.word	0x0000a420
        /*0eb8*/ 	.word	0x000000ac
        /*0ebc*/ 	.word	0x00038830
        /*0ec0*/ 	.short	0x010a
        /*0ec2*/ 	.byte	0x3f
	.zero		1


	//   ....[36]....
        /*0ec4*/ 	.word	0x0000a4d0
        /*0ec8*/ 	.word	0x000000ac
        /*0ecc*/ 	.word	0x00038830
        /*0ed0*/ 	.short	0x010a
        /*0ed2*/ 	.byte	0x3f
	.zero		1


	//   ....[37]....
        /*0ed4*/ 	.word	0x0000a7e0
        /*0ed8*/ 	.word	0x00000002
        /*0edc*/ 	.word	0x00038810
        /*0ee0*/ 	.short	0x010a
        /*0ee2*/ 	.byte	0x3f
	.zero		1


	//   ....[38]....
        /*0ee4*/ 	.word	0x0000a830
        /*0ee8*/ 	.word	0x000000ac
        /*0eec*/ 	.word	0x00038850
        /*0ef0*/ 	.short	0x010a
        /*0ef2*/ 	.byte	0x3f
	.zero		1


	//   ....[39]....
        /*0ef4*/ 	.word	0x0000a8e0
        /*0ef8*/ 	.word	0x000000ac
        /*0efc*/ 	.word	0x00038850
        /*0f00*/ 	.short	0x010a
        /*0f02*/ 	.byte	0x3f
	.zero		1


	//   ....[40]....
        /*0f04*/ 	.word	0x0000d0c0
        /*0f08*/ 	.word	0x0000000e
        /*0f0c*/ 	.word	0x00000000
        /*0f10*/ 	.short	0x0101
        /*0f12*/ 	.byte	0x3f
	.zero		1


	//   ....[41]....
        /*0f14*/ 	.word	0x0000d8c0
        /*0f18*/ 	.word	0x000000ac
        /*0f1c*/ 	.word	0x00000000
        /*0f20*/ 	.short	0x0101
        /*0f22*/ 	.byte	0x3f
	.zero		1


	//   ....[42]....
        /*0f24*/ 	.word	0x0000d9b0
        /*0f28*/ 	.word	0x00000015
        /*0f2c*/ 	.word	0x00038830
        /*0f30*/ 	.short	0x010a
        /*0f32*/ 	.byte	0x3f
	.zero		1


	//   ....[43]....
        /*0f34*/ 	.word	0x0000da20
        /*0f38*/ 	.word	0x00000015
        /*0f3c*/ 	.word	0x00038830
        /*0f40*/ 	.short	0x010a
        /*0f42*/ 	.byte	0x3f
	.zero		1


	//   ....[44]....
        /*0f44*/ 	.word	0x0000dc90
        /*0f48*/ 	.word	0x00000015
        /*0f4c*/ 	.word	0x00038850
        /*0f50*/ 	.short	0x010a
        /*0f52*/ 	.byte	0x3f
	.zero		1


	//   ....[45]....
        /*0f54*/ 	.word	0x0000dce0
        /*0f58*/ 	.word	0x00000015
        /*0f5c*/ 	.word	0x00038850
        /*0f60*/ 	.short	0x010a
        /*0f62*/ 	.byte	0x3f
	.zero		1


	//   ....[46]....
        /*0f64*/ 	.word	0x00010470
        /*0f68*/ 	.word	0x000000a6
        /*0f6c*/ 	.word	0x00000000
        /*0f70*/ 	.short	0x0101
        /*0f72*/ 	.byte	0x3f
	.zero		1


	//   ....[47]....
        /*0f74*/ 	.word	0x00011440
        /*0f78*/ 	.word	0x00000015
        /*0f7c*/ 	.word	0x00000000
        /*0f80*/ 	.short	0x0101
        /*0f82*/ 	.byte	0x3f
	.zero		1


	//   ....[48]....
        /*0f84*/ 	.word	0x000115a0
        /*0f88*/ 	.word	0x00000015
        /*0f8c*/ 	.word	0x00038830
        /*0f90*/ 	.short	0x010a
        /*0f92*/ 	.byte	0x3f
	.zero		1


	//   ....[49]....
        /*0f94*/ 	.word	0x00011610
        /*0f98*/ 	.word	0x00000015
        /*0f9c*/ 	.word	0x00038830
        /*0fa0*/ 	.short	0x010a
        /*0fa2*/ 	.byte	0x3f
	.zero		1


	//   ....[50]....
        /*0fa4*/ 	.word	0x00011880
        /*0fa8*/ 	.word	0x00000015
        /*0fac*/ 	.word	0x00038850
        /*0fb0*/ 	.short	0x010a
        /*0fb2*/ 	.byte	0x3f
	.zero		1


	//   ....[51]....
        /*0fb4*/ 	.word	0x000118d0
        /*0fb8*/ 	.word	0x00000015
        /*0fbc*/ 	.word	0x00038850
        /*0fc0*/ 	.short	0x010a
        /*0fc2*/ 	.byte	0x3f
	.zero		1


	//   ....[52]....
        /*0fc4*/ 	.word	0x00013d90
        /*0fc8*/ 	.word	0x000000a2
        /*0fcc*/ 	.word	0x00000000
        /*0fd0*/ 	.short	0x0101
        /*0fd2*/ 	.byte	0x3f
	.zero		1


	//   ....[53]....
        /*0fd4*/ 	.word	0x00014b10
        /*0fd8*/ 	.word	0x00000015
        /*0fdc*/ 	.word	0x00000000
        /*0fe0*/ 	.short	0x0101
        /*0fe2*/ 	.byte	0x3f
	.zero		1


	//   ....[54]....
        /*0fe4*/ 	.word	0x00017350
        /*0fe8*/ 	.word	0x00000004
        /*0fec*/ 	.word	0x00000000
        /*0ff0*/ 	.short	0x0101
        /*0ff2*/ 	.byte	0x3f
	.zero		1


	//   ....[55]....
        /*0ff4*/ 	.word	0x00017fc0
        /*0ff8*/ 	.word	0x00000008
        /*0ffc*/ 	.word	0x00000000
        /*1000*/ 	.short	0x0101
        /*1002*/ 	.byte	0x3f
	.zero		1


	//   ....[56]....
        /*1004*/ 	.word	0x0001bed0
        /*1008*/ 	.word	0x00000012
        /*100c*/ 	.word	0x00038820
        /*1010*/ 	.short	0x010a
        /*1012*/ 	.byte	0x3f
	.zero		1


	//   ....[57]....
        /*1014*/ 	.word	0x0001bfa0
        /*1018*/ 	.word	0x00000004
        /*101c*/ 	.word	0x000388a0
        /*1020*/ 	.short	0x010a
        /*1022*/ 	.byte	0x3f
	.zero		1


	//   ....[58]....
        /*1024*/ 	.word	0x0001c1e0
        /*1028*/ 	.word	0x00000004
        /*102c*/ 	.word	0x000388c0
        /*1030*/ 	.short	0x010a
        /*1032*/ 	.byte	0x3f
	.zero		1


	//   ....[59]....
        /*1034*/ 	.word	0x0001cc40
        /*1038*/ 	.word	0x00000004
        /*103c*/ 	.word	0x000388a0
        /*1040*/ 	.short	0x010a
        /*1042*/ 	.byte	0x3f
	.zero		1


	//   ....[60]....
        /*1044*/ 	.word	0x0001ce70
        /*1048*/ 	.word	0x00000004
        /*104c*/ 	.word	0x000388c0
        /*1050*/ 	.short	0x010a
        /*1052*/ 	.byte	0x3f
	.zero		1


	//   ....[61]....
        /*1054*/ 	.word	0x0001e460
        /*1058*/ 	.word	0x00000000
        /*105c*/ 	.word	0x00038840
        /*1060*/ 	.short	0x010a
        /*1062*/ 	.byte	0x3f
	.zero		1


	//   ....[62]....
        /*1064*/ 	.word	0x0001efa0
        /*1068*/ 	.word	0x00000012
        /*106c*/ 	.word	0x00038800
        /*1070*/ 	.short	0x0107
        /*1072*/ 	.byte	0x3f
	.zero		1


	//   ....[63]....
        /*1074*/ 	.word	0x0001f040
        /*1078*/ 	.word	0x00000012
        /*107c*/ 	.word	0x00038800
        /*1080*/ 	.short	0x0101
        /*1082*/ 	.byte	0x3f
	.zero		1


	//   ....[64]....
        /*1084*/ 	.word	0x0001ff70
        /*1088*/ 	.word	0x00000012
        /*108c*/ 	.word	0x00038810
        /*1090*/ 	.short	0x0107
        /*1092*/ 	.byte	0x3f
	.zero		1


	//   ....[65]....
        /*1094*/ 	.word	0x00020070
        /*1098*/ 	.word	0x00000012
        /*109c*/ 	.word	0x00038810
        /*10a0*/ 	.short	0x0101
        /*10a2*/ 	.byte	0x3f
	.zero		1


	//   ....[66]....
        /*10a4*/ 	.word	0x00020090
        /*10a8*/ 	.word	0x00000012
        /*10ac*/ 	.word	0x00038820
        /*10b0*/ 	.short	0x010a
        /*10b2*/ 	.byte	0x3f
	.zero		1


	//   ....[67]....
        /*10b4*/ 	.word	0x00020170
        /*10b8*/ 	.word	0x00000000
        /*10bc*/ 	.word	0x00038860
        /*10c0*/ 	.short	0x010a
        /*10c2*/ 	.byte	0x3f
	.zero		1


	//   ....[68]....
        /*10c4*/ 	.word	0x00020e00
        /*10c8*/ 	.word	0x00000002
        /*10cc*/ 	.word	0x00038840
        /*10d0*/ 	.short	0x010a
        /*10d2*/ 	.byte	0x3f
	.zero		1


	//   ....[69]....
        /*10d4*/ 	.word	0x00021060
        /*10d8*/ 	.word	0x00000002
        /*10dc*/ 	.word	0x00038860
        /*10e0*/ 	.short	0x010a
        /*10e2*/ 	.byte	0x3f
	.zero		1


	//   ....[70]....
        /*10e4*/ 	.word	0x00021c20
        /*10e8*/ 	.word	0x00000003
        /*10ec*/ 	.word	0x00038840
        /*10f0*/ 	.short	0x010a
        /*10f2*/ 	.byte	0x3f
	.zero		1


	//   ....[71]....
        /*10f4*/ 	.word	0x00021e70
        /*10f8*/ 	.word	0x00000003
        /*10fc*/ 	.word	0x00038860
        /*1100*/ 	.short	0x010a
        /*1102*/ 	.byte	0x3f
	.zero		1


	//   ....[72]....
        /*1104*/ 	.word	0x000229b0
        /*1108*/ 	.word	0x00000003
        /*110c*/ 	.word	0x00038840
        /*1110*/ 	.short	0x010a
        /*1112*/ 	.byte	0x3f
	.zero		1


	//   ....[73]....
        /*1114*/ 	.word	0x00022c10
        /*1118*/ 	.word	0x00000003
        /*111c*/ 	.word	0x00038860
        /*1120*/ 	.short	0x010a
        /*1122*/ 	.byte	0x3f
	.zero		1


	//   ....[74]....
        /*1124*/ 	.word	0x000249a0
        /*1128*/ 	.word	0x00000000
        /*112c*/ 	.word	0x00038820
        /*1130*/ 	.short	0x010a
        /*1132*/ 	.byte	0x3f
	.zero		1


	//   ....[75]....
        /*1134*/ 	.word	0x00024b50
        /*1138*/ 	.word	0x00000006
        /*113c*/ 	.word	0x00000000
        /*1140*/ 	.short	0x010a
        /*1142*/ 	.byte	0x3f
	.zero		1


	//   ....[76]....
        /*1144*/ 	.word	0x00024bc0
        /*1148*/ 	.word	0x00000007
        /*114c*/ 	.word	0x00000000
        /*1150*/ 	.short	0x010a
        /*1152*/ 	.byte	0x3f
	.zero		1


	//   ....[77]....
        /*1154*/ 	.word	0x00024c30
        /*1158*/ 	.word	0x00000004
        /*115c*/ 	.word	0x00000000
        /*1160*/ 	.short	0x010a
        /*1162*/ 	.byte	0x3f
	.zero		1


	//   ....[78]....
        /*1164*/ 	.word	0x00024c60
        /*1168*/ 	.word	0x00000003
        /*116c*/ 	.word	0x00000000
        /*1170*/ 	.short	0x010a
        /*1172*/ 	.byte	0x3f
	.zero		1


	//   ....[79]....
        /*1174*/ 	.word	0x00024cc0
        /*1178*/ 	.word	0x0000004b
        /*117c*/ 	.word	0x00038890
        /*1180*/ 	.short	0x010a
        /*1182*/ 	.byte	0x3f
	.zero		1


	//   ....[80]....
        /*1184*/ 	.word	0x00024d10
        /*1188*/ 	.word	0x0000004b
        /*118c*/ 	.word	0x00038890
        /*1190*/ 	.short	0x010a
        /*1192*/ 	.byte	0x3f
	.zero		1


	//   ....[81]....
        /*1194*/ 	.word	0x00024d60
        /*1198*/ 	.word	0x0000004b
        /*119c*/ 	.word	0x00038890
        /*11a0*/ 	.short	0x010a
        /*11a2*/ 	.byte	0x3f
	.zero		1


	//   ....[82]....
        /*11a4*/ 	.word	0x00024db0
        /*11a8*/ 	.word	0x0000004b
        /*11ac*/ 	.word	0x000388b0
        /*11b0*/ 	.short	0x010a
        /*11b2*/ 	.byte	0x3f
	.zero		1


	//   ....[83]....
        /*11b4*/ 	.word	0x000251a0
        /*11b8*/ 	.word	0x00000002
        /*11bc*/ 	.word	0x00038800
        /*11c0*/ 	.short	0x010a
        /*11c2*/ 	.byte	0x3f
	.zero		1


	//   ....[84]....
        /*11c4*/ 	.word	0x000255a0
        /*11c8*/ 	.word	0x00000002
        /*11cc*/ 	.word	0x00038800
        /*11d0*/ 	.short	0x010a
        /*11d2*/ 	.byte	0x3f
	.zero		1


	//   ....[85]....
        /*11d4*/ 	.word	0x000255f0
        /*11d8*/ 	.word	0x000000ac
        /*11dc*/ 	.word	0x00038830
        /*11e0*/ 	.short	0x010a
        /*11e2*/ 	.byte	0x3f
	.zero		1


	//   ....[86]....
        /*11e4*/ 	.word	0x00025640
        /*11e8*/ 	.word	0x00000002
        /*11ec*/ 	.word	0x00038810
        /*11f0*/ 	.short	0x010a
        /*11f2*/ 	.byte	0x3f
	.zero		1


	//   ....[87]....
        /*11f4*/ 	.word	0x00025690
        /*11f8*/ 	.word	0x000000ac
        /*11fc*/ 	.word	0x00038850
        /*1200*/ 	.short	0x010a
        /*1202*/ 	.byte	0x3f
	.zero		1


	//   ....[88]....
        /*1204*/ 	.word	0x000256e0
        /*1208*/ 	.word	0x00000015
        /*120c*/ 	.word	0x00038830
        /*1210*/ 	.short	0x010a
        /*1212*/ 	.byte	0x3f
	.zero		1


	//   ....[89]....
        /*1214*/ 	.word	0x00025730
        /*1218*/ 	.word	0x00000015
        /*121c*/ 	.word	0x00038850
        /*1220*/ 	.short	0x010a
        /*1222*/ 	.byte	0x3f
	.zero		1


	//   ....[90]....
        /*1224*/ 	.word	0x00025780
        /*1228*/ 	.word	0x00000015
        /*122c*/ 	.word	0x00038830
        /*1230*/ 	.short	0x010a
        /*1232*/ 	.byte	0x3f
	.zero		1


	//   ....[91]....
        /*1234*/ 	.word	0x000257d0
        /*1238*/ 	.word	0x00000015
        /*123c*/ 	.word	0x00038850
        /*1240*/ 	.short	0x010a
        /*1242*/ 	.byte	0x3f
	.zero		1


	//   ....[92]....
        /*1244*/ 	.word	0x00025970
        /*1248*/ 	.word	0x00000012
        /*124c*/ 	.word	0x00038820
        /*1250*/ 	.short	0x010a
        /*1252*/ 	.byte	0x3f
	.zero		1


	//   ....[93]....
        /*1254*/ 	.word	0x000259c0
        /*1258*/ 	.word	0x00000004
        /*125c*/ 	.word	0x000388a0
        /*1260*/ 	.short	0x010a
        /*1262*/ 	.byte	0x3f
	.zero		1


	//   ....[94]....
        /*1264*/ 	.word	0x00025a10
        /*1268*/ 	.word	0x00000004
        /*126c*/ 	.word	0x000388c0
        /*1270*/ 	.short	0x010a
        /*1272*/ 	.byte	0x3f
	.zero		1


	//   ....[95]....
        /*1274*/ 	.word	0x00025a60
        /*1278*/ 	.word	0x00000004
        /*127c*/ 	.word	0x000388a0
        /*1280*/ 	.short	0x010a
        /*1282*/ 	.byte	0x3f
	.zero		1


	//   ....[96]....
        /*1284*/ 	.word	0x00025ab0
        /*1288*/ 	.word	0x00000004
        /*128c*/ 	.word	0x000388c0
        /*1290*/ 	.short	0x010a
        /*1292*/ 	.byte	0x3f
	.zero		1


	//   ....[97]....
        /*1294*/ 	.word	0x00025c50
        /*1298*/ 	.word	0x00000000
        /*129c*/ 	.word	0x00038840
        /*12a0*/ 	.short	0x010a
        /*12a2*/ 	.byte	0x3f
	.zero		1


	//   ....[98]....
        /*12a4*/ 	.word	0x00026d50
        /*12a8*/ 	.word	0x00000012
        /*12ac*/ 	.word	0x00038820
        /*12b0*/ 	.short	0x010a
        /*12b2*/ 	.byte	0x3f
	.zero		1


	//   ....[99]....
        /*12b4*/ 	.word	0x00026da0
        /*12b8*/ 	.word	0x00000000
        /*12bc*/ 	.word	0x00038860
        /*12c0*/ 	.short	0x010a
        /*12c2*/ 	.byte	0x3f
	.zero		1


	//   ....[100]....
        /*12c4*/ 	.word	0x00026df0
        /*12c8*/ 	.word	0x00000002
        /*12cc*/ 	.word	0x00038840
        /*12d0*/ 	.short	0x010a
        /*12d2*/ 	.byte	0x3f
	.zero		1


	//   ....[101]....
        /*12d4*/ 	.word	0x00026e40
        /*12d8*/ 	.word	0x00000002
        /*12dc*/ 	.word	0x00038860
        /*12e0*/ 	.short	0x010a
        /*12e2*/ 	.byte	0x3f
	.zero		1


	//   ....[102]....
        /*12e4*/ 	.word	0x00026e90
        /*12e8*/ 	.word	0x00000003
        /*12ec*/ 	.word	0x00038840
        /*12f0*/ 	.short	0x010a
        /*12f2*/ 	.byte	0x3f
	.zero		1


	//   ....[103]....
        /*12f4*/ 	.word	0x00026ee0
        /*12f8*/ 	.word	0x00000003
        /*12fc*/ 	.word	0x00038860
        /*1300*/ 	.short	0x010a
        /*1302*/ 	.byte	0x3f
	.zero		1


	//   ....[104]....
        /*1304*/ 	.word	0x00026f30
        /*1308*/ 	.word	0x00000003
        /*130c*/ 	.word	0x00038840
        /*1310*/ 	.short	0x010a
        /*1312*/ 	.byte	0x3f
	.zero		1


	//   ....[105]....
        /*1314*/ 	.word	0x00026f80
        /*1318*/ 	.word	0x00000003
        /*131c*/ 	.word	0x00038860
        /*1320*/ 	.short	0x010a
        /*1322*/ 	.byte	0x3f
	.zero		1


	//   ....[106]....
        /*1324*/ 	.word	0x00027b00
        /*1328*/ 	.word	0x00000000
        /*132c*/ 	.word	0x00038820
        /*1330*/ 	.short	0x010a
        /*1332*/ 	.byte	0x3f
	.zero		1


	//   ....[107]....
        /*1334*/ 	.word	0x00027ca0
        /*1338*/ 	.word	0x00000006
        /*133c*/ 	.word	0x00000000
        /*1340*/ 	.short	0x010a
        /*1342*/ 	.byte	0x3f
	.zero		1


	//   ....[108]....
        /*1344*/ 	.word	0x00027cf0
        /*1348*/ 	.word	0x00000007
        /*134c*/ 	.word	0x00000000
        /*1350*/ 	.short	0x010a
        /*1352*/ 	.byte	0x3f
	.zero		1


	//   ....[109]....
        /*1354*/ 	.word	0x00027d40
        /*1358*/ 	.word	0x00000004
        /*135c*/ 	.word	0x00000000
        /*1360*/ 	.short	0x010a
        /*1362*/ 	.byte	0x3f
	.zero		1


	//----- nvinfo : EIATTR_NUM_MBARRIERS
	.align		4
.L_650:
        /*1364*/ 	.byte	0x03, 0x38
        /*1366*/ 	.short	0x0017


	//----- nvinfo : EIATTR_EXIT_INSTR_OFFSETS
	.align		4
        /*1368*/ 	.byte	0x04, 0x1c
        /*136a*/ 	.short	(.L_652 - .L_651)


	//   ....[0]....
.L_651:
        /*136c*/ 	.word	0x00024cb0


	//----- nvinfo : EIATTR_MAX_THREADS
	.align		4
.L_652:
        /*1370*/ 	.byte	0x04, 0x05
        /*1372*/ 	.short	(.L_654 - .L_653)
.L_653:
        /*1374*/ 	.word	0x00000180
        /*1378*/ 	.word	0x00000001
        /*137c*/ 	.word	0x00000001


	//----- nvinfo : EIATTR_CRS_STACK_SIZE
	.align		4
.L_654:
        /*1380*/ 	.byte	0x04, 0x1e
        /*1382*/ 	.short	(.L_656 - .L_655)
.L_655:
        /*1384*/ 	.word	0x00000000


	//----- nvinfo : EIATTR_CBANK_PARAM_SIZE
	.align		4
.L_656:
        /*1388*/ 	.byte	0x03, 0x19
        /*138a*/ 	.short	0x0bf0


	//----- nvinfo : EIATTR_PARAM_CBANK
	.align		4
        /*138c*/ 	.byte	0x04, 0x0a
        /*138e*/ 	.short	(.L_658 - .L_657)
	.align		4
.L_657:
        /*1390*/ 	.word	index@(.nv.constant0._ZN7cutlass13device_kernelIN5flash11enable_sm90INS1_16FlashAttnFwdSm90INS1_25CollectiveMainloopFwdSm90ILi2EN4cute5tupleIJNS5_1CILi1EEES8_S8_EEENS6_IJNS7_ILi64EEESA_SA_EEELi512ENS_10bfloat16_tEfNS_4arch4Sm90ELb1ELb0ELb1ELb1ELb0ELb1ELb1ELb0ELb0ELb1ELb1ELb0EEENS1_21CollectiveEpilogueFwdINS6_IJSA_NS7_ILi512EEESA_EEES9_SC_SE_Li256ELb1ELb1ELb1ELb0EEENS1_36VarlenDynamicPersistentTileSchedulerILi64ELi64ELi256ELi128ELb1ELb1ELb1ELb1ELb1ELb1EEEEEEEEEvNT_6ParamsE)
        /*1394*/ 	.short	0x0210
        /*1396*/ 	.short	0x0bf0


	//----- nvinfo : EIATTR_SW_WAR
	.align		4
.L_658:
        /*1398*/ 	.byte	0x04, 0x36
        /*139a*/ 	.short	(.L_660 - .L_659)
.L_659:
        /*139c*/ 	.word	0x00000008
.L_660:


//--------------------- .nv.callgraph             --------------------------
	.section	.nv.callgraph,"",@"SHT_CUDA_CALLGRAPH"
	.align	4
	.sectionentsize	8
	.align		4
        /*0000*/ 	.word	0x00000000
	.align		4
        /*0004*/ 	.word	0xffffffff
	.align		4
        /*0008*/ 	.word	index@(_ZN7cutlass13device_kernelIN5flash11enable_sm90INS1_16FlashAttnFwdSm90INS1_25CollectiveMainloopFwdSm90ILi2EN4cute5tupleIJNS5_1CILi1EEES8_S8_EEENS6_IJNS7_ILi64EEESA_SA_EEELi512ENS_10bfloat16_tEfNS_4arch4Sm90ELb0ELb0ELb1ELb0ELb0ELb0ELb0ELb0ELb0ELb1ELb1ELb0EEENS1_21CollectiveEpilogueFwdINS6_IJSA_NS7_ILi512EEESA_EEES9_SC_SE_Li256ELb0ELb1ELb1ELb0EEENS1_19SingleTileSchedulerILb0ELb1ELb1ELi64EEEEEEEEEvNT_6ParamsE)
	.align		4
        /*000c*/ 	.word	index@(__assertfail)
	.align		4
        /*0010*/ 	.word	index@(_ZN7cutlass13device_kernelIN5flash11enable_sm90INS1_16FlashAttnFwdSm90INS1_25CollectiveMainloopFwdSm90ILi2EN4cute5tupleIJNS5_1CILi1EEES8_S8_EEENS6_IJNS7_ILi64EEESA_SA_EEELi512ENS_10bfloat16_tEfNS_4arch4Sm90ELb0ELb0ELb1ELb0ELb0ELb0ELb1ELb0ELb0ELb1ELb1ELb0EEENS1_21CollectiveEpilogueFwdINS6_IJSA_NS7_ILi512EEESA_EEES9_SC_SE_Li256ELb0ELb1ELb1ELb0EEENS1_19SingleTileSchedulerILb0ELb1ELb1ELi64EEEEEEEEEvNT_6ParamsE)
	.align		4
        /*0014*/ 	.word	index@(__assertfail)
	.align		4
        /*0018*/ 	.word	index@(_ZN7cutlass13device_kernelIN5flash11enable_sm90INS1_16FlashAttnFwdSm90INS1_25CollectiveMainloopFwdSm90ILi2EN4cute5tupleIJNS5_1CILi1EEES8_S8_EEENS6_IJNS7_ILi64EEESA_SA_EEELi512ENS_10bfloat16_tEfNS_4arch4Sm90ELb0ELb0ELb1ELb1ELb0ELb0ELb0ELb0ELb0ELb1ELb1ELb0EEENS1_21CollectiveEpilogueFwdINS6_IJSA_NS7_ILi512EEESA_EEES9_SC_SE_Li256ELb1ELb1ELb1ELb0EEENS1_36VarlenDynamicPersistentTileSchedulerILi64ELi64ELi256ELi128ELb1ELb1ELb1ELb0ELb1ELb1EEEEEEEEEvNT_6ParamsE)
	.align		4
        /*001c*/ 	.word	index@(__assertfail)
	.align		4
        /*0020*/ 	.word	index@(_ZN7cutlass13device_kernelIN5flash11enable_sm90INS1_16FlashAttnFwdSm90INS1_25CollectiveMainloopFwdSm90ILi2EN4cute5tupleIJNS5_1CILi1EEES8_S8_EEENS6_IJNS7_ILi64EEESA_SA_EEELi512ENS_10bfloat16_tEfNS_4arch4Sm90ELb0ELb0ELb1ELb1ELb0ELb1ELb0ELb0ELb0ELb1ELb1ELb0EEENS1_21CollectiveEpilogueFwdINS6_IJSA_NS7_ILi512EEESA_EEES9_SC_SE_Li256ELb1ELb1ELb1ELb0EEENS1_36VarlenDynamicPersistentTileSchedulerILi64ELi64ELi256ELi128ELb1ELb1ELb1ELb0ELb1ELb1EEEEEEEEEvNT_6ParamsE)
	.align		4
        /*0024*/ 	.word	index@(__assertfail)
	.align		4
        /*0028*/ 	.word	index@(_ZN7cutlass13device_kernelIN5flash11enable_sm90INS1_16FlashAttnFwdSm90INS1_25CollectiveMainloopFwdSm90ILi2EN4cute5tupleIJNS5_1CILi1EEES8_S8_EEENS6_IJNS7_ILi64EEESA_SA_EEELi512ENS_10bfloat16_tEfNS_4arch4Sm90ELb0ELb0ELb1ELb1ELb0ELb0ELb1ELb0ELb0ELb1ELb1ELb0EEENS1_21CollectiveEpilogueFwdINS6_IJSA_NS7_ILi512EEESA_EEES9_SC_SE_Li256ELb1ELb1ELb1ELb0EEENS1_36VarlenDynamicPersistentTileSchedulerILi64ELi64ELi256ELi128ELb1ELb1ELb1ELb0ELb1ELb1EEEEEEEEEvNT_6ParamsE)
	.align		4
        /*002c*/ 	.word	index@(__assertfail)
	.align		4
        /*0030*/ 	.word	index@(_ZN7cutlass13device_kernelIN5flash11enable_sm90INS1_16FlashAttnFwdSm90INS1_25CollectiveMainloopFwdSm90ILi2EN4cute5tupleIJNS5_1CILi1EEES8_S8_EEENS6_IJNS7_ILi64EEESA_SA_EEELi512ENS_10bfloat16_tEfNS_4arch4Sm90ELb0ELb0ELb1ELb1ELb0ELb1ELb1ELb0ELb0ELb1ELb1ELb0EEENS1_21CollectiveEpilogueFwdINS6_IJSA_NS7_ILi512EEESA_EEES9_SC_SE_Li256ELb1ELb1ELb1ELb0EEENS1_36VarlenDynamicPersistentTileSchedulerILi64ELi64ELi256ELi128ELb1ELb1ELb1ELb0ELb1ELb1EEEEEEEEEvNT_6ParamsE)
	.align		4
        /*0034*/ 	.word	index@(__assertfail)
	.align		4
        /*0038*/ 	.word	index@(_ZN7cutlass13device_kernelIN5flash11enable_sm90INS1_16FlashAttnFwdSm90INS1_25CollectiveMainloopFwdSm90ILi2EN4cute5tupleIJNS5_1CILi1EEES8_S8_EEENS6_IJNS7_ILi64EEESA_SA_EEELi512ENS_10bfloat16_tEfNS_4arch4Sm90ELb0ELb1ELb1ELb0ELb0ELb0ELb0ELb0ELb0ELb1ELb1ELb0EEENS1_21CollectiveEpilogueFwdINS6_IJSA_NS7_ILi512EEESA_EEES9_SC_SE_Li256ELb0ELb1ELb1ELb0EEENS1_19SingleTileSchedulerILb0ELb1ELb1ELi64EEEEEEEEEvNT_6ParamsE)
	.align		4
        /*003c*/ 	.word	index@(__assertfail)
	.align		4
        /*0040*/ 	.word	index@(_ZN7cutlass13device_kernelIN5flash11enable_sm90INS1_16FlashAttnFwdSm90INS1_25CollectiveMainloopFwdSm90ILi2EN4cute5tupleIJNS5_1CILi1EEES8_S8_EEENS6_IJNS7_ILi64EEESA_SA_EEELi512ENS_10bfloat16_tEfNS_4arch4Sm90ELb0ELb1ELb1ELb0ELb0ELb0ELb1ELb0ELb0ELb1ELb1ELb0EEENS1_21CollectiveEpilogueFwdINS6_IJSA_NS7_ILi512EEESA_EEES9_SC_SE_Li256ELb0ELb1ELb1ELb0EEENS1_19SingleTileSchedulerILb0ELb1ELb1ELi64EEEEEEEEEvNT_6ParamsE)
	.align		4
        /*0044*/ 	.word	index@(__assertfail)
	.align		4
        /*0048*/ 	.word	index@(_ZN7cutlass13device_kernelIN5flash11enable_sm90INS1_16FlashAttnFwdSm90INS1_25CollectiveMainloopFwdSm90ILi2EN4cute5tupleIJNS5_1CILi1EEES8_S8_EEENS6_IJNS7_ILi64EEESA_SA_EEELi512ENS_10bfloat16_tEfNS_4arch4Sm90ELb0ELb1ELb1ELb1ELb0ELb0ELb0ELb0ELb0ELb1ELb1ELb0EEENS1_21CollectiveEpilogueFwdINS6_IJSA_NS7_ILi512EEESA_EEES9_SC_SE_Li256ELb1ELb1ELb1ELb0EEENS1_36VarlenDynamicPersistentTileSchedulerILi64ELi64ELi256ELi128ELb1ELb1ELb1ELb1ELb0ELb1EEEEEEEEEvNT_6ParamsE)
	.align		4
        /*004c*/ 	.word	index@(__assertfail)
	.align		4
        /*0050*/ 	.word	index@(_ZN7cutlass13device_kernelIN5flash11enable_sm90INS1_16FlashAttnFwdSm90INS1_25CollectiveMainloopFwdSm90ILi2EN4cute5tupleIJNS5_1CILi1EEES8_S8_EEENS6_IJNS7_ILi64EEESA_SA_EEELi512ENS_10bfloat16_tEfNS_4arch4Sm90ELb0ELb1ELb1ELb1ELb0ELb1ELb0ELb0ELb0ELb1ELb1ELb0EEENS1_21CollectiveEpilogueFwdINS6_IJSA_NS7_ILi512EEESA_EEES9_SC_SE_Li256ELb1ELb1ELb1ELb0EEENS1_36VarlenDynamicPersistentTileSchedulerILi64ELi64ELi256ELi128ELb1ELb1ELb1ELb1ELb0ELb1EEEEEEEEEvNT_6ParamsE)
	.align		4
        /*0054*/ 	.word	index@(__assertfail)
	.align		4
        /*0058*/ 	.word	index@(_ZN7cutlass13device_kernelIN5flash11enable_sm90INS1_16FlashAttnFwdSm90INS1_25CollectiveMainloopFwdSm90ILi2EN4cute5tupleIJNS5_1CILi1EEES8_S8_EEENS6_IJNS7_ILi64EEESA_SA_EEELi512ENS_10bfloat16_tEfNS_4arch4Sm90ELb0ELb1ELb1ELb1ELb0ELb0ELb1ELb0ELb0ELb1ELb1ELb0EEENS1_21CollectiveEpilogueFwdINS6_IJSA_NS7_ILi512EEESA_EEES9_SC_SE_Li256ELb1ELb1ELb1ELb0EEENS1_36VarlenDynamicPersistentTileSchedulerILi64ELi64ELi256ELi128ELb1ELb1ELb1ELb1ELb0ELb1EEEEEEEEEvNT_6ParamsE)
	.align		4
        /*005c*/ 	.word	index@(__assertfail)
	.align		4
        /*0060*/ 	.word	index@(_ZN7cutlass13device_kernelIN5flash11enable_sm90INS1_16FlashAttnFwdSm90INS1_25CollectiveMainloopFwdSm90ILi2EN4cute5tupleIJNS5_1CILi1EEES8_S8_EEENS6_IJNS7_ILi64EEESA_SA_EEELi512ENS_10bfloat16_tEfNS_4arch4Sm90ELb0ELb1ELb1ELb1ELb0ELb1ELb1ELb0ELb0ELb1ELb1ELb0EEENS1_21CollectiveEpilogueFwdINS6_IJSA_NS7_ILi512EEESA_EEES9_SC_SE_Li256ELb1ELb1ELb1ELb0EEENS1_36VarlenDynamicPersistentTileSchedulerILi64ELi64ELi256ELi128ELb1ELb1ELb1ELb1ELb0ELb1EEEEEEEEEvNT_6ParamsE)
	.align		4
        /*0064*/ 	.word	index@(__assertfail)
	.align		4
        /*0068*/ 	.word	index@(_ZN7cutlass13device_kernelIN5flash11enable_sm90INS1_16FlashAttnFwdSm90INS1_25CollectiveMainloopFwdSm90ILi2EN4cute5tupleIJNS5_1CILi1EEES8_S8_EEENS6_IJNS7_ILi64EEESA_SA_EEELi512ENS_10bfloat16_tEfNS_4arch4Sm90ELb1ELb0ELb1ELb0ELb0ELb0ELb0ELb0ELb0ELb1ELb1ELb0EEENS1_21CollectiveEpilogueFwdINS6_IJSA_NS7_ILi512EEESA_EEES9_SC_SE_Li256ELb0ELb1ELb1ELb0EEENS1_19SingleTileSchedulerILb0ELb1ELb1ELi64EEEEEEEEEvNT_6ParamsE)
	.align		4
        /*006c*/ 	.word	index@(__assertfail)
	.align		4
        /*0070*/ 	.word	index@(_ZN7cutlass13device_kernelIN5flash11enable_sm90INS1_16FlashAttnFwdSm90INS1_25CollectiveMainloopFwdSm90ILi2EN4cute5tupleIJNS5_1CILi1EEES8_S8_EEENS6_IJNS7_ILi64EEESA_SA_EEELi512ENS_10bfloat16_tEfNS_4arch4Sm90ELb1ELb0ELb1ELb0ELb0ELb0ELb1ELb0ELb0ELb1ELb1ELb0EEENS1_21CollectiveEpilogueFwdINS6_IJSA_NS7_ILi512EEESA_EEES9_SC_SE_Li256ELb0ELb1ELb1ELb0EEENS1_19SingleTileSchedulerILb0ELb1ELb1ELi64EEEEEEEEEvNT_6ParamsE)
	.align		4
        /*0074*/ 	.word	index@(__assertfail)
	.align		4
        /*0078*/ 	.word	index@(_ZN7cutlass13device_kernelIN5flash11enable_sm90INS1_16FlashAttnFwdSm90INS1_25CollectiveMainloopFwdSm90ILi2EN4cute5tupleIJNS5_1CILi1EEES8_S8_EEENS6_IJNS7_ILi64EEESA_SA_EEELi512ENS_10bfloat16_tEfNS_4arch4Sm90ELb1ELb0ELb1ELb1ELb0ELb0ELb0ELb0ELb0ELb1ELb1ELb0EEENS1_21CollectiveEpilogueFwdINS6_IJSA_NS7_ILi512EEESA_EEES9_SC_SE_Li256ELb1ELb1ELb1ELb0EEENS1_36VarlenDynamicPersistentTileSchedulerILi64ELi64ELi256ELi128ELb1ELb1ELb1ELb1ELb1ELb1EEEEEEEEEvNT_6ParamsE)
	.align		4
        /*007c*/ 	.word	index@(__assertfail)
	.align		4
        /*0080*/ 	.word	index@(_ZN7cutlass13device_kernelIN5flash11enable_sm90INS1_16FlashAttnFwdSm90INS1_25CollectiveMainloopFwdSm90ILi2EN4cute5tupleIJNS5_1CILi1EEES8_S8_EEENS6_IJNS7_ILi64EEESA_SA_EEELi512ENS_10bfloat16_tEfNS_4arch4Sm90ELb1ELb0ELb1ELb1ELb0ELb1ELb0ELb0ELb0ELb1ELb1ELb0EEENS1_21CollectiveEpilogueFwdINS6_IJSA_NS7_ILi512EEESA_EEES9_SC_SE_Li256ELb1ELb1ELb1ELb0EEENS1_36VarlenDynamicPersistentTileSchedulerILi64ELi64ELi256ELi128ELb1ELb1ELb1ELb1ELb1ELb1EEEEEEEEEvNT_6ParamsE)
	.align		4
        /*0084*/ 	.word	index@(__assertfail)
	.align		4
        /*0088*/ 	.word	index@(_ZN7cutlass13device_kernelIN5flash11enable_sm90INS1_16FlashAttnFwdSm90INS1_25CollectiveMainloopFwdSm90ILi2EN4cute5tupleIJNS5_1CILi1EEES8_S8_EEENS6_IJNS7_ILi64EEESA_SA_EEELi512ENS_10bfloat16_tEfNS_4arch4Sm90ELb1ELb0ELb1ELb1ELb0ELb0ELb1ELb0ELb0ELb1ELb1ELb0EEENS1_21CollectiveEpilogueFwdINS6_IJSA_NS7_ILi512EEESA_EEES9_SC_SE_Li256ELb1ELb1ELb1ELb0EEENS1_36VarlenDynamicPersistentTileSchedulerILi64ELi64ELi256ELi128ELb1ELb1ELb1ELb1ELb1ELb1EEEEEEEEEvNT_6ParamsE)
	.align		4
        /*008c*/ 	.word	index@(__assertfail)
	.align		4
        /*0090*/ 	.word	index@(_ZN7cutlass13device_kernelIN5flash11enable_sm90INS1_16FlashAttnFwdSm90INS1_25CollectiveMainloopFwdSm90ILi2EN4cute5tupleIJNS5_1CILi1EEES8_S8_EEENS6_IJNS7_ILi64EEESA_SA_EEELi512ENS_10bfloat16_tEfNS_4arch4Sm90ELb1ELb0ELb1ELb1ELb0ELb1ELb1ELb0ELb0ELb1ELb1ELb0EEENS1_21CollectiveEpilogueFwdINS6_IJSA_NS7_ILi512EEESA_EEES9_SC_SE_Li256ELb1ELb1ELb1ELb0EEENS1_36VarlenDynamicPersistentTileSchedulerILi64ELi64ELi256ELi128ELb1ELb1ELb1ELb1ELb1ELb1EEEEEEEEEvNT_6ParamsE)
	.align		4
        /*0094*/ 	.word	index@(__assertfail)
	.align		4
        /*0098*/ 	.word	0x00000000
	.align		4
        /*009c*/ 	.word	0xfffffffe
	.align		4
        /*00a0*/ 	.word	0x00000000
	.align		4
        /*00a4*/ 	.word	0xfffffffd
	.align		4
        /*00a8*/ 	.word	0x00000000
	.align		4
        /*00ac*/ 	.word	0xfffffffc


//--------------------- .nv.constant4             --------------------------
	.section	.nv.constant4,"a",@progbits
	.align	8
	.align		8
.nv.constant4:
        /*0000*/ 	.dword	__assertfail
	.align		8
        /*0008*/ 	.dword	__unnamed_1
	.align		8
        /*0010*/ 	.dword	__unnamed_2
	.align		8
        /*0018*/ 	.dword	__unnamed_3
	.align		8
        /*0020*/ 	.dword	__unnamed_4
	.align		8
        /*0028*/ 	.dword	__unnamed_5
	.align		8
        /*0030*/ 	.dword	__unnamed_6
	.align		8
        /*0038*/ 	.dword	_ZN83_INTERNAL_5266b999_47_flash_fwd_hdim64_512_bf16_split_softcap_sm90_cu_f3e6f9ee_35514cuda3std3__45__cpo5beginE
	.align		8
        /*0040*/ 	.dword	_ZN83_INTERNAL_5266b999_47_flash_fwd_hdim64_512_bf16_split_softcap_sm90_cu_f3e6f9ee_35514cuda3std3__45__cpo3endE
	.align		8
        /*0048*/ 	.dword	_ZN83_INTERNAL_5266b999_47_flash_fwd_hdim64_512_bf16_split_softcap_sm90_cu_f3e6f9ee_35514cuda3std3__45__cpo6cbeginE
	.align		8
        /*0050*/ 	.dword	_ZN83_INTERNAL_5266b999_47_flash_fwd_hdim64_512_bf16_split_softcap_sm90_cu_f3e6f9ee_35514cuda3std3__45__cpo4cendE
	.align		8
        /*0058*/ 	.dword	_ZN83_INTERNAL_5266b999_47_flash_fwd_hdim64_512_bf16_split_softcap_sm90_cu_f3e6f9ee_35514cuda3std3__485_GLOBAL__N__5266b999_47_flash_fwd_hdim64_512_bf16_split_softcap_sm90_cu_f3e6f9ee_35516ignoreE
	.align		8
        /*0060*/ 	.dword	_ZN83_INTERNAL_5266b999_47_flash_fwd_hdim64_512_bf16_split_softcap_sm90_cu_f3e6f9ee_35514cuda3std3__419piecewise_constructE
	.align		8
        /*0068*/ 	.dword	_ZN83_INTERNAL_5266b999_47_flash_fwd_hdim64_512_bf16_split_softcap_sm90_cu_f3e6f9ee_35514cuda3std3__48in_placeE
	.align		8
        /*0070*/ 	.dword	_ZN83_INTERNAL_5266b999_47_flash_fwd_hdim64_512_bf16_split_softcap_sm90_cu_f3e6f9ee_35514cuda3std6ranges3__45__cpo4swapE
	.align		8
        /*0078*/ 	.dword	_ZN83_INTERNAL_5266b999_47_flash_fwd_hdim64_512_bf16_split_softcap_sm90_cu_f3e6f9ee_35514cuda3std6ranges3__45__cpo9iter_moveE
	.align		8
        /*0080*/ 	.dword	_ZN83_INTERNAL_5266b999_47_flash_fwd_hdim64_512_bf16_split_softcap_sm90_cu_f3e6f9ee_35514cute7productE
	.align		8
        /*0088*/ 	.dword	_ZN83_INTERNAL_5266b999_47_flash_fwd_hdim64_512_bf16_split_softcap_sm90_cu_f3e6f9ee_35514cute1_E
	.align		8
        /*0090*/ 	.dword	$str$20
	.align		8
        /*0098*/ 	.dword	$str$21


//--------------------- .text._ZN7cutlass13device_kernelIN5flash11enable_sm90INS1_16FlashAttnFwdSm90INS1_25CollectiveMainloopFwdSm90ILi2EN4cute5tupleIJNS5_1CILi1EEES8_S8_EEENS6_IJNS7_ILi64EEESA_SA_EEELi512ENS_10bfloat16_tEfNS_4arch4Sm90ELb0ELb0ELb1ELb0ELb0ELb0ELb0ELb0ELb0ELb1ELb1ELb0EEENS1_21CollectiveEpilogueFwdINS6_IJSA_NS7_ILi512EEESA_EEES9_SC_SE_Li256ELb0ELb1ELb1ELb0EEENS1_19SingleTileSchedulerILb0ELb1ELb1ELi64EEEEEEEEEvNT_6ParamsE --------------------------
	.section	.text._ZN7cutlass13device_kernelIN5flash11enable_sm90INS1_16FlashAttnFwdSm90INS1_25CollectiveMainloopFwdSm90ILi2EN4cute5tupleIJNS5_1CILi1EEES8_S8_EEENS6_IJNS7_ILi64EEESA_SA_EEELi512ENS_10bfloat16_tEfNS_4arch4Sm90ELb0ELb0ELb1ELb0ELb0ELb0ELb0ELb0ELb0ELb1ELb1ELb0EEENS1_21CollectiveEpilogueFwdINS6_IJSA_NS7_ILi512EEESA_EEES9_SC_SE_Li256ELb0ELb1ELb1ELb0EEENS1_19SingleTileSchedulerILb0ELb1ELb1ELi64EEEEEEEEEvNT_6ParamsE,"ax",@progbits
	.align	128
.text._ZN7cutlass13device_kernelIN5flash11enable_sm90INS1_16FlashAttnFwdSm90INS1_25CollectiveMainloopFwdSm90ILi2EN4cute5tupleIJNS5_1CILi1EEES8_S8_EEENS6_IJNS7_ILi64EEESA_SA_EEELi512ENS_10bfloat16_tEfNS_4arch4Sm90ELb0ELb0ELb1ELb0ELb0ELb0ELb0ELb0ELb0ELb1ELb1ELb0EEENS1_21CollectiveEpilogueFwdINS6_IJSA_NS7_ILi512EEESA_EEES9_SC_SE_Li256ELb0ELb1ELb1ELb0EEENS1_19SingleTileSchedulerILb0ELb1ELb1ELi64EEEEEEEEEvNT_6ParamsE:
        .type           _ZN7cutlass13device_kernelIN5flash11enable_sm90INS1_16FlashAttnFwdSm90INS1_25CollectiveMainloopFwdSm90ILi2EN4cute5tupleIJNS5_1CILi1EEES8_S8_EEENS6_IJNS7_ILi64EEESA_SA_EEELi512ENS_10bfloat16_tEfNS_4arch4Sm90ELb0ELb0ELb1ELb0ELb0ELb0ELb0ELb0ELb0ELb1ELb1ELb0EEENS1_21CollectiveEpilogueFwdINS6_IJSA_NS7_ILi512EEESA_EEES9_SC_SE_Li256ELb0ELb1ELb1ELb0EEENS1_19SingleTileSchedulerILb0ELb1ELb1ELi64EEEEEEEEEvNT_6ParamsE,@function
        .size           _ZN7cutlass13device_kernelIN5flash11enable_sm90INS1_16FlashAttnFwdSm90INS1_25CollectiveMainloopFwdSm90ILi2EN4cute5tupleIJNS5_1CILi1EEES8_S8_EEENS6_IJNS7_ILi64EEESA_SA_EEELi512ENS_10bfloat16_tEfNS_4arch4Sm90ELb0ELb0ELb1ELb0ELb0ELb0ELb0ELb0ELb0ELb1ELb1ELb0EEENS1_21CollectiveEpilogueFwdINS6_IJSA_NS7_ILi512EEESA_EEES9_SC_SE_Li256ELb0ELb1ELb1ELb0EEENS1_19SingleTileSchedulerILb0ELb1ELb1ELi64EEEEEEEEEvNT_6ParamsE,(.L_x_6038 - _ZN7cutlass13device_kernelIN5flash11enable_sm90INS1_16FlashAttnFwdSm90INS1_25CollectiveMainloopFwdSm90ILi2EN4cute5tupleIJNS5_1CILi1EEES8_S8_EEENS6_IJNS7_ILi64EEESA_SA_EEELi512ENS_10bfloat16_tEfNS_4arch4Sm90ELb0ELb0ELb1ELb0ELb0ELb0ELb0ELb0ELb0ELb1ELb1ELb0EEENS1_21CollectiveEpilogueFwdINS6_IJSA_NS7_ILi512EEESA_EEES9_SC_SE_Li256ELb0ELb1ELb1ELb0EEENS1_19SingleTileSchedulerILb0ELb1ELb1ELi64EEEEEEEEEvNT_6ParamsE)
        .other          _ZN7cutlass13device_kernelIN5flash11enable_sm90INS1_16FlashAttnFwdSm90INS1_25CollectiveMainloopFwdSm90ILi2EN4cute5tupleIJNS5_1CILi1EEES8_S8_EEENS6_IJNS7_ILi64EEESA_SA_EEELi512ENS_10bfloat16_tEfNS_4arch4Sm90ELb0ELb0ELb1ELb0ELb0ELb0ELb0ELb0ELb0ELb1ELb1ELb0EEENS1_21CollectiveEpilogueFwdINS6_IJSA_NS7_ILi512EEESA_EEES9_SC_SE_Li256ELb0ELb1ELb1ELb0EEENS1_19SingleTileSchedulerILb0ELb1ELb1ELi64EEEEEEEEEvNT_6ParamsE,@"STO_CUDA_ENTRY STV_DEFAULT"
_ZN7cutlass13device_kernelIN5flash11enable_sm90INS1_16FlashAttnFwdSm90INS1_25CollectiveMainloopFwdSm90ILi2EN4cute5tupleIJNS5_1CILi1EEES8_S8_EEENS6_IJNS7_ILi64EEESA_SA_EEELi512ENS_10bfloat16_tEfNS_4arch4Sm90ELb0ELb0ELb1ELb0ELb0ELb0ELb0ELb0ELb0ELb1ELb1ELb0EEENS1_21CollectiveEpilogueFwdINS6_IJSA_NS7_ILi512EEESA_EEES9_SC_SE_Li256ELb0ELb1ELb1ELb0EEENS1_19SingleTileSchedulerILb0ELb1ELb1ELi64EEEEEEEEEvNT_6ParamsE:
[----:B------:R-:W0:Y:S02]  /*0000*/  LDC R1, c[0x0][0x28] ;  /* 0x00000a00ff017b82 */ /* 0x000e240000000800 */
[----:B0-----:R-:W-:Y:S01]  /*0010*/  VIADD R1, R1, 0xffffffe8 ;  /* 0xffffffe801017836 */ /* 0x001fe20000000000 */
[----:B------:R-:W0:Y:S01]  /*0020*/  S2R R3, SR_TID.X ;  /* 0x0000000000037919 */ /* 0x000e220000002100 */
[----:B------:R-:W-:Y:S01]  /*0030*/  ELECT P0, URZ, PT ;  /* 0x00000000003f782f */ /* 0x000fe20003800000 */
[----:B------:R-:W-:Y:S01]  /*0040*/  BSSY B0, `(.L_x_0) ;  /* 0x000000d000007945 */ /* 0x000fe20003800000 */
[----:B0-----:R-:W-:-:S05]  /*0050*/  SHF.R.U32.HI R0, RZ, 0x5, R3 ;  /* 0x00000005ff007819 */ /* 0x001fca0000011603 */
[----:B------:R-:W0:Y:S02]  /*0060*/  SHFL.IDX PT, R2, R0, RZ, 0x1f ;  /* 0x00001fff00027589 */ /* 0x000e2400000e0000 */
[----:B0-----:R-:W-:-:S13]  /*0070*/  ISETP.EQ.AND P0, PT, R2, RZ, P0 ;  /* 0x000000ff0200720c */ /* 0x001fda0000702270 */
[----:B------:R-:W-:Y:S05]  /*0080*/  @!P0 BRA `(.L_x_1) ;  /* 0x0000000000208947 */ /* 0x000fea0003800000 */
[----:B------:R-:W-:Y:S02]  /*0090*/  ULDC.64 UR4, c[0x0][0x198] ;  /* 0x0000660000047ab9 */ /* 0x000fe40000000a00 */
[----:B------:R-:W-:Y:S02]  /*00a0*/  UIADD3 UR6, UP0, UR4, 0x370, URZ ;  /* 0x0000037004067890 */ /* 0x000fe4000ff1e03f */
[----:B------:R-:W-:Y:S02]  /*00b0*/  UIADD3 UR4, UP1, UR4, 0x470, URZ ;  /* 0x0000047004047890 */ /* 0x000fe4000ff3e03f */
[----:B------:R-:W-:Y:S02]  /*00c0*/  UIADD3.X UR7, URZ, UR5, URZ, UP0, !UPT ;  /* 0x000000053f077290 */ /* 0x000fe400087fe43f */
[----:B------:R-:W-:-:S07]  /*00d0*/  UIADD3.X UR5, URZ, UR5, URZ, UP1, !UPT ;  /* 0x000000053f057290 */ /* 0x000fce0008ffe43f */
[----:B------:R0:W-:Y:S02]  /*00e0*/  UTMACCTL.PF [UR6] ;  /* 0x00000000060079b9 */ /* 0x0001e40008040000 */
[----:B------:R0:W-:Y:S02]  /*00f0*/  UTMACCTL.PF [UR4] ;  /* 0x00000000040079b9 */ /* 0x0001e40008040000 */
[----:B0-----:R-:W-:Y:S01]  /*0100*/  NOP ;  /* 0x0000000000007918 */ /* 0x001fe20000000000 */
.L_x_1:
[----:B------:R-:W-:Y:S05]  /*0110*/  BSYNC B0 ;  /* 0x0000000000007941 */ /* 0x000fea0003800000 */
.L_x_0:
[----:B------:R-:W-:Y:S01]  /*0120*/  VOTEU.ANY UP0, P0 ;  /* 0x00000000003f7886 */ /* 0x000fe20000000100 */
[----:B------:R-:W0:Y:S01]  /*0130*/  SHFL.IDX PT, R2, R0, RZ, 0x1f ;  /* 0x00001fff00027589 */ /* 0x000e2200000e0000 */
[----:B------:R-:W-:Y:S01]  /*0140*/  UMOV UR4, 0x80 ;  /* 0x0000008000047882 */ /* 0x000fe20000000000 */
[----:B------:R-:W-:Y:S01]  /*0150*/  UMOV UR7, 0x100 ;  /* 0x0000010000077882 */ /* 0x000fe20000000000 */
[----:B------:R-:W-:Y:S01]  /*0160*/  VOTEU.ANY UP1, P0 ;  /* 0x00000000003f7886 */ /* 0x000fe20000020100 */
[----:B------:R-:W1:Y:S01]  /*0170*/  @UP0 S2UR UR8, SR_CgaCtaId ;  /* 0x00000000000809c3 */ /* 0x000e620000008800 */
[----:B------:R-:W-:Y:S01]  /*0180*/  @UP0 UMOV UR6, 0x400 ;  /* 0x0000040000060882 */ /* 0x000fe20000000000 */
[----:B------:R-:W-:-:S04]  /*0190*/  @UP0 UIADD3 UR4, -UR4, 0x100000, URZ ;  /* 0x0010000004040890 */ /* 0x000fc8000fffe13f */
[----:B------:R-:W-:Y:S02]  /*01a0*/  @UP0 USHF.L.U32 UR5, UR4, 0xb, URZ ;  /* 0x0000000b04050899 */ /* 0x000fe4000800063f */
[----:B------:R-:W-:Y:S01]  /*01b0*/  @UP0 USHF.L.U32 UR4, UR4, 0x1, URZ ;  /* 0x0000000104040899 */ /* 0x000fe2000800063f */
[----:B0-----:R-:W-:Y:S02]  /*01c0*/  ISETP.NE.AND P1, PT, R2, RZ, PT ;  /* 0x000000ff0200720c */ /* 0x001fe40003f25270 */
[----:B------:R-:W-:Y:S01]  /*01d0*/  SHF.R.U32.HI R2, RZ, 0x7, R3 ;  /* 0x00000007ff027819 */ /* 0x000fe20000011603 */
[----:B-1----:R-:W-:Y:S02]  /*01e0*/  @UP0 ULEA UR8, UR8, UR6, 0x18 ;  /* 0x0000000608080291 */ /* 0x002fe4000f8ec03f */
[----:B------:R-:W-:-:S04]  /*01f0*/  @UP0 UIADD3 UR6, -UR7, 0x100000, URZ ;  /* 0x0010000007060890 */ /* 0x000fc8000fffe13f */
[----:B------:R-:W-:Y:S02]  /*0200*/  @UP0 USHF.L.U32 UR7, UR6, 0xb, URZ ;  /* 0x0000000b06070899 */ /* 0x000fe4000800063f */
[----:B------:R-:W-:Y:S01]  /*0210*/  @UP0 USHF.L.U32 UR6, UR6, 0x1, URZ ;  /* 0x0000000106060899 */ /* 0x000fe2000800063f */
[----:B------:R0:W1:Y:S01]  /*0220*/  SHFL.IDX PT, R3, R2, RZ, 0x1f ;  /* 0x00001fff02037589 */ /* 0x00006200000e0000 */
[----:B------:R-:W-:-:S03]  /*0230*/  VOTEU.ANY UP0, P0 ;  /* 0x00000000003f7886 */ /* 0x000fc60000000100 */
[----:B------:R-:W2:Y:S02]  /*0240*/  FENCE.VIEW.ASYNC.S ;  /* 0x00000000000073c6 */ /* 0x000ea40000000000 */
[----:B--2---:R0:W2:Y:S05]  /*0250*/  @UP0 SYNCS.EXCH.64 URZ, [UR8+0x28c00], UR4 ;  /* 0x028c0004083f05b2 */ /* 0x0040aa0008000100 */
[----:B------:R0:W3:Y:S02]  /*0260*/  @UP1 SYNCS.EXCH.64 URZ, [UR8+0x28c20], UR6 ;  /* 0x028c2006083f15b2 */ /* 0x0000e40008000100 */
[----:B0-----:R-:W-:Y:S05]  /*0270*/  @P1 BRA `(.L_x_2) ;  /* 0x0000000000381947 */ /* 0x001fea0003800000 */
[----:B------:R-:W0:Y:S01]  /*0280*/  S2UR UR5, SR_CgaCtaId ;  /* 0x00000000000579c3 */ /* 0x000e220000008800 */
[----:B------:R-:W-:Y:S01]  /*0290*/  UMOV UR4, 0x400 ;  /* 0x0000040000047882 */ /* 0x000fe20000000000 */
[----:B------:R-:W-:Y:S01]  /*02a0*/  UMOV UR7, 0x1 ;  /* 0x0000000100077882 */ /* 0x000fe20000000000 */
[----:B------:R-:W-:Y:S01]  /*02b0*/  ELECT P0, URZ, PT ;  /* 0x00000000003f782f */ /* 0x000fe20003800000 */
[----:B0-----:R-:W-:Y:S02]  /*02c0*/  ULEA UR6, UR5, UR4, 0x18 ;  /* 0x0000000405067291 */ /* 0x001fe4000f8ec03f */
[----:B------:R-:W-:-:S04]  /*02d0*/  UIADD3 UR4, -UR7, 0x100000, URZ ;  /* 0x0010000007047890 */ /* 0x000fc8000fffe13f */
[----:B------:R-:W-:Y:S02]  /*02e0*/  USHF.L.U32 UR5, UR4, 0xb, URZ ;  /* 0x0000000b04057899 */ /* 0x000fe4000800063f */
[----:B------:R-:W-:Y:S01]  /*02f0*/  USHF.L.U32 UR4, UR4, 0x1, URZ ;  /* 0x0000000104047899 */ /* 0x000fe2000800063f */
[----:B------:R-:W0:Y:S11]  /*0300*/  FENCE.VIEW.ASYNC.S ;  /* 0x00000000000073c6 */ /* 0x000e360000000000 */
[----:B0-----:R0:W4:Y:S01]  /*0310*/  SYNCS.EXCH.64 URZ, [UR6+0x28c30], UR4 ;  /* 0x028c3004063f75b2 */ /* 0x0011220008000100 */
[----:B------:R0:W0:Y:S01]  /*0320*/  SYNCS.EXCH.64 URZ, [UR6+0x28c40], UR4 ;  /* 0x028c4004063f75b2 */ /* 0x0000220008000100 */
[----:B------:R0:W0:Y:S01]  /*0330*/  SYNCS.EXCH.64 URZ, [UR6+0x28c38], UR4 ;  /* 0x028c3804063f75b2 */ /* 0x0000220008000100 */
[----:B------:R0:W0:Y:S01]  /*0340*/  SYNCS.EXCH.64 URZ, [UR6+0x28c48], UR4 ;  /* 0x028c4804063f75b2 */ /* 0x0000220008000100 */
[----:B------:R-:W-:Y:S01]  /*0350*/  NOP ;  /* 0x0000000000007918 */ /* 0x000fe20000000000 */
.L_x_2:
[----:B------:R-:W5:Y:S01]  /*0360*/  SHFL.IDX PT, R2, R0, RZ, 0x1f ;  /* 0x00001fff00027589 */ /* 0x000f6200000e0000 */
[----:B------:R-:W-:Y:S01]  /*0370*/  NOP ;  /* 0x0000000000007918 */ /* 0x000fe20000000000 */
[----:B-----5:R-:W-:-:S13]  /*0380*/  ISETP.NE.AND P0, PT, R2, RZ, PT ;  /* 0x000000ff0200720c */ /* 0x020fda0003f05270 */
[----:B------:R-:W-:Y:S05]  /*0390*/  @P0 BRA `(.L_x_3) ;  /* 0x0000000000480947 */ /* 0x000fea0003800000 */
[----:B0-----:R-:W0:Y:S01]  /*03a0*/  S2UR UR5, SR_CgaCtaId ;  /* 0x00000000000579c3 */ /* 0x001e220000008800 */
[----:B------:R-:W-:Y:S01]  /*03b0*/  UMOV UR4, 0x400 ;  /* 0x0000040000047882 */ /* 0x000fe20000000000 */
[----:B------:R-:W-:Y:S01]  /*03c0*/  UMOV UR6, 0x1 ;  /* 0x0000000100067882 */ /* 0x000fe20000000000 */
[----:B------:R-:W-:Y:S01]  /*03d0*/  UMOV UR9, 0x2 ;  /* 0x0000000200097882 */ /* 0x000fe20000000000 */
[----:B------:R-:W-:-:S04]  /*03e0*/  UIADD3 UR6, -UR6, 0x100000, URZ ;  /* 0x0010000006067890 */ /* 0x000fc8000fffe13f */
[----:B------:R-:W-:Y:S02]  /*03f0*/  USHF.L.U32 UR7, UR6, 0xb, URZ ;  /* 0x0000000b06077899 */ /* 0x000fe4000800063f */
[----:B------:R-:W-:Y:S01]  /*0400*/  USHF.L.U32 UR6, UR6, 0x1, URZ ;  /* 0x0000000106067899 */ /* 0x000fe2000800063f */
[----:B------:R-:W-:Y:S01]  /*0410*/  ELECT P0, URZ, PT ;  /* 0x00000000003f782f */ /* 0x000fe20003800000 */
[----:B0-----:R-:W-:Y:S02]  /*0420*/  ULEA UR8, UR5, UR4, 0x18 ;  /* 0x0000000405087291 */ /* 0x001fe4000f8ec03f */
[----:B------:R-:W-:-:S04]  /*0430*/  UIADD3 UR4, -UR9, 0x100000, URZ ;  /* 0x0010000009047890 */ /* 0x000fc8000fffe13f */
[----:B------:R-:W-:Y:S02]  /*0440*/  USHF.L.U32 UR5, UR4, 0xb, URZ ;  /* 0x0000000b04057899 */ /* 0x000fe4000800063f */
[----:B------:R-:W-:Y:S01]  /*0450*/  USHF.L.U32 UR4, UR4, 0x1, URZ ;  /* 0x0000000104047899 */ /* 0x000fe2000800063f */
[----:B------:R-:W0:Y:S03]  /*0460*/  FENCE.VIEW.ASYNC.S ;  /* 0x00000000000073c6 */ /* 0x000e260000000000 */
[----:B0-----:R0:W0:Y:S08]  /*0470*/  SYNCS.EXCH.64 URZ, [UR8+0x28c50], UR6 ;  /* 0x028c5006083f75b2 */ /* 0x0010300008000100 */
[----:B------:R0:W0:Y:S01]  /*0480*/  SYNCS.EXCH.64 URZ, [UR8+0x28c60], UR4 ;  /* 0x028c6004083f75b2 */ /* 0x0000220008000100 */
[----:B------:R0:W0:Y:S01]  /*0490*/  SYNCS.EXCH.64 URZ, [UR8+0x28c58], UR6 ;  /* 0x028c5806083f75b2 */ /* 0x0000220008000100 */
[----:B------:R0:W0:Y:S01]  /*04a0*/  SYNCS.EXCH.64 URZ, [UR8+0x28c68], UR4 ;  /* 0x028c6804083f75b2 */ /* 0x0000220008000100 */
[----:B------:R-:W-:Y:S01]  /*04b0*/  NOP ;  /* 0x0000000000007918 */ /* 0x000fe20000000000 */
.L_x_3:
[----:B------:R-:W5:Y:S01]  /*04c0*/  SHFL.IDX PT, R2, R0, RZ, 0x1f ;  /* 0x00001fff00027589 */ /* 0x000f6200000e0000 */
[----:B------:R-:W-:Y:S01]  /*04d0*/  NOP ;  /* 0x0000000000007918 */ /* 0x000fe20000000000 */
[----:B-----5:R-:W-:-:S13]  /*04e0*/  ISETP.NE.AND P0, PT, R2, RZ, PT ;  /* 0x000000ff0200720c */ /* 0x020fda0003f05270 */
[----:B------:R-:W-:Y:S05]  /*04f0*/  @P0 BRA `(.L_x_4) ;  /* 0x0000000000380947 */ /* 0x000fea0003800000 */
[----:B0-----:R-:W0:Y:S01]  /*0500*/  S2UR UR5, SR_CgaCtaId ;  /* 0x00000000000579c3 */ /* 0x001e220000008800 */
        /* <DEDUP_REMOVED lines=8> */
[----:B0-----:R0:W0:Y:S01]  /*0590*/  SYNCS.EXCH.64 URZ, [UR6+0x28c70], UR4 ;  /* 0x028c7004063f75b2 */ /* 0x0010220008000100 */
[----:B------:R0:W0:Y:S01]  /*05a0*/  SYNCS.EXCH.64 URZ, [UR6+0x28c80], UR4 ;  /* 0x028c8004063f75b2 */ /* 0x0000220008000100 */
[----:B------:R0:W0:Y:S01]  /*05b0*/  SYNCS.EXCH.64 URZ, [UR6+0x28c78], UR4 ;  /* 0x028c7804063f75b2 */ /* 0x0000220008000100 */
[----:B------:R0:W0:Y:S01]  /*05c0*/  SYNCS.EXCH.64 URZ, [UR6+0x28c88], UR4 ;  /* 0x028c8804063f75b2 */ /* 0x0000220008000100 */
[----:B------:R-:W-:Y:S01]  /*05d0*/  NOP ;  /* 0x0000000000007918 */ /* 0x000fe20000000000 */
.L_x_4:
        /* <DEDUP_REMOVED lines=8> */
[----:B------:R-:W-:Y:S01]  /*0660*/  ELECT P0, URZ, PT ;  /* 0x00000000003f782f */ /* 0x000fe20003800000 */
[----:B0-----:R-:W-:Y:S02]  /*0670*/  ULEA UR8, UR5, UR4, 0x18 ;  /* 0x0000000405087291 */ /* 0x001fe4000f8ec03f */
[----:B------:R-:W-:-:S04]  /*0680*/  UIADD3 UR4, -UR6, 0x100000, URZ ;  /* 0x0010000006047890 */ /* 0x000fc8000fffe13f */
[----:B------:R-:W-:Y:S02]  /*0690*/  USHF.L.U32 UR5, UR4, 0xb, URZ ;  /* 0x0000000b04057899 */ /* 0x000fe4000800063f */
[----:B------:R-:W-:Y:S02]  /*06a0*/  USHF.L.U32 UR4, UR4, 0x1, URZ ;  /* 0x0000000104047899 */ /* 0x000fe4000800063f */
        /* <DEDUP_REMOVED lines=9> */
.L_x_5:
        /* <DEDUP_REMOVED lines=22> */
.L_x_6:
[----:B------:R-:W-:Y:S01]  /*08a0*/  IMAD.MOV.U32 R2, RZ, RZ, 0x1 ;  /* 0x00000001ff027424 */ /* 0x000fe200078e00ff */
[----:B-1----:R-:W-:Y:S01]  /*08b0*/  ISETP.NE.AND P0, PT, R3, RZ, PT ;  /* 0x000000ff0300720c */ /* 0x002fe20003f05270 */
[----:B------:R-:W-:Y:S01]  /*08c0*/  NOP ;  /* 0x0000000000007918 */ /* 0x000fe20000000000 */
[----:B------:R-:W-:Y:S01]  /*08d0*/  ULDC.64 UR42, c[0x0][0x208] ;  /* 0x00008200002a7ab9 */ /* 0x000fe20000000a00 */
[----:B------:R-:W-:Y:S01]  /*08e0*/  BSSY B6, `(.L_x_7) ;  /* 0x0000d99000067945 */ /* 0x000fe20003800000 */
[----:B------:R-:W-:-:S05]  /*08f0*/  SEL R2, R2, 0x2, !P0 ;  /* 0x0000000202027807 */ /* 0x000fca0004000000 */
[----:B------:R1:W-:Y:S01]  /*0900*/  STL [R1+0x14], R2 ;  /* 0x0000140201007387 */ /* 0x0003e20000100800 */
[----:B0-234-:R-:W-:Y:S06]  /*0910*/  BAR.SYNC.DEFER_BLOCKING 0x0 ;  /* 0x0000000000007b1d */ /* 0x01dfec0000010000 */
[----:B------:R-:W-:Y:S05]  /*0920*/  @!P0 BRA `(.L_x_8) ;  /* 0x0000009000d48947 */ /* 0x000fea0003800000 */
.L_x_9:
[----:B------:R-:W-:-:S08]  /*0930*/  NOP ;  /* 0x0000000000007918 */ /* 0x000fd00000000000 */
[----:B------:R-:W0:Y:S02]  /*0940*/  USETMAXREG.TRY_ALLOC.CTAPOOL UP0, 0xf0 ;  /* 0x000000f0000079c8 */ /* 0x000e240008000600 */
[----:B0-----:R-:W-:-:S13]  /*0950*/  PLOP3.LUT P0, PT, PT, PT, UP0, 0x80, 0x0 ;  /* 0x000000000000781c */ /* 0x001fda0003f0f008 */
[----:B------:R-:W-:Y:S05]  /*0960*/  @!P0 BRA `(.L_x_9) ;  /* 0xfffffffc00f08947 */ /* 0x000fea000383ffff */
[----:B------:R-:W0:Y:S01]  /*0970*/  S2R R6, SR_TID.X ;  /* 0x0000000000067919 */ /* 0x000e220000002100 */
[----:B------:R-:W2:Y:S08]  /*0980*/  LDC R4, c[0x0][0xc50] ;  /* 0x00031400ff047b82 */ /* 0x000eb00000000800 */
[----:B------:R-:W1:Y:S08]  /*0990*/  S2UR UR4, SR_CTAID.Y ;  /* 0x00000000000479c3 */ /* 0x000e700000002600 */
[----:B------:R-:W3:Y:S01]  /*09a0*/  S2UR UR5, SR_CTAID.Z ;  /* 0x00000000000579c3 */ /* 0x000ee20000002700 */
[----:B--2---:R-:W-:-:S02]  /*09b0*/  ISETP.NE.AND P1, PT, R4, 0x1, PT ;  /* 0x000000010400780c */ /* 0x004fc40003f25270 */
[----:B0-----:R-:W-:Y:S01]  /*09c0*/  LOP3.LUT R0, R6, 0xffffff80, RZ, 0xc0, !PT ;  /* 0xffffff8006007812 */ /* 0x001fe200078ec0ff */
[----:B-1----:R-:W-:-:S03]  /*09d0*/  IMAD.U32 R2, RZ, RZ, UR4 ;  /* 0x00000004ff027e24 */ /* 0x002fc6000f8e00ff */
[----:B------:R-:W-:-:S07]  /*09e0*/  ISETP.NE.AND P0, PT, R0, 0x80, PT ;  /* 0x000000800000780c */ /* 0x000fce0003f05270 */
[----:B------:R-:W0:Y:S08]  /*09f0*/  @P1 LDC R0, c[0x0][0xc54] ;  /* 0x00031500ff001b82 */ /* 0x000e300000000800 */
[----:B------:R-:W1:Y:S08]  /*0a00*/  @P1 LDC R5, c[0x0][0xc58] ;  /* 0x00031600ff051b82 */ /* 0x000e700000000800 */
[----:B------:R-:W-:Y:S06]  /*0a10*/  @!P0 BAR.ARV 0x8, 0x100 ;  /* 0x0204000000008b1d */ /* 0x000fec0000002000 */
[----:B------:R-:W-:Y:S01]  /*0a20*/  ISETP.GE.U32.AND P0, PT, R6, 0x100, PT ;  /* 0x000001000600780c */ /* 0x000fe20003f06070 */
[----:B0-----:R-:W-:-:S12]  /*0a30*/  @P1 IMAD.HI.U32 R0, R0, UR4, RZ ;  /* 0x0000000400001c27 */ /* 0x001fd8000f8e00ff */
[----:B------:R-:W-:Y:S06]  /*0a40*/  @P0 BAR.ARV 0xf, 0x100 ;  /* 0x03c4000000000b1d */ /* 0x000fec0000002000 */
[----:B---3--:R-:W-:Y:S02]  /*0a50*/  ISETP.LE.AND P0, PT, RZ, UR5, PT ;  /* 0x00000005ff007c0c */ /* 0x008fe4000bf03270 */
[----:B-1----:R-:W-:-:S05]  /*0a60*/  @P1 SHF.R.U32.HI R2, RZ, R5, R0 ;  /* 0x00000005ff021219 */ /* 0x002fca0000011600 */
[----:B------:R-:W-:-:S04]  /*0a70*/  IMAD.MOV R5, RZ, RZ, -R2 ;  /* 0x000000ffff057224 */ /* 0x000fc800078e0a02 */
[----:B------:R-:W-:Y:S02]  /*0a80*/  IMAD R4, R4, R5, UR4 ;  /* 0x0000000404047e24 */ /* 0x000fe4000f8e0205 */
[----:B------:R-:W-:Y:S05]  /*0a90*/  @!P0 BRA `(.L_x_10) ;  /* 0x000000d400f48947 */ /* 0x000fea0003800000 */
[----:B------:R-:W0:Y:S01]  /*0aa0*/  LDC.64 R8, c[0x0][0x418] ;  /* 0x00010600ff087b82 */ /* 0x000e220000000a00 */
[----:B------:R-:W-:Y:S02]  /*0ab0*/  SHF.R.U32.HI R7, RZ, 0x10, R4 ;  /* 0x00000010ff077819 */ /* 0x000fe40000011604 */
[----:B------:R-:W-:Y:S02]  /*0ac0*/  IADD3 R18, R6, -0x80, RZ ;  /* 0xffffff8006127810 */ /* 0x000fe40007ffe0ff */
[----:B------:R-:W-:Y:S02]  /*0ad0*/  ISETP.NE.AND P1, PT, R7, RZ, PT ;  /* 0x000000ff0700720c */ /* 0x000fe40003f25270 */
[----:B------:R-:W-:Y:S01]  /*0ae0*/  LOP3.LUT R16, R4, 0xffff, RZ, 0xc0, !PT ;  /* 0x0000ffff04107812 */ /* 0x000fe200078ec0ff */
[----:B------:R-:W1:Y:S08]  /*0af0*/  LDC R22, c[0x0][0x424] ;  /* 0x00010900ff167b82 */ /* 0x000e700000000800 */
[----:B------:R-:W2:Y:S01]  /*0b00*/  LDC R5, c[0x0][0x2f0] ;  /* 0x0000bc00ff057b82 */ /* 0x000ea20000000800 */
[----:B0-----:R-:W-:-:S07]  /*0b10*/  ISETP.NE.U32.AND P0, PT, R8, RZ, PT ;  /* 0x000000ff0800720c */ /* 0x001fce0003f05070 */
[----:B------:R-:W0:Y:S01]  /*0b20*/  @!P1 LDC R7, c[0x0][0x9f0] ;  /* 0x00027c00ff079b82 */ /* 0x000e220000000800 */
[----:B------:R-:W-:-:S04]  /*0b30*/  ISETP.NE.AND.EX P0, PT, R9, RZ, PT, P0 ;  /* 0x000000ff0900720c */ /* 0x000fc80003f05300 */
[----:B-1----:R-:W-:Y:S02]  /*0b40*/  SEL R22, R22, 0x1, P0 ;  /* 0x0000000116167807 */ /* 0x002fe40000000000 */
[----:B------:R-:W-:-:S03]  /*0b50*/  ISETP.NE.AND P0, PT, R3, 0x1, PT ;  /* 0x000000010300780c */ /* 0x000fc60003f05270 */
[----:B--2---:R-:W-:-:S04]  /*0b60*/  IMAD R22, R22, R5, RZ ;  /* 0x0000000516167224 */ /* 0x004fc800078e02ff */
[----:B------:R-:W-:-:S05]  /*0b70*/  VIADD R0, R22, 0x3f ;  /* 0x0000003f16007836 */ /* 0x000fca0000000000 */
[----:B------:R-:W-:-:S04]  /*0b80*/  SHF.R.S32.HI R5, RZ, 0x1f, R0 ;  /* 0x0000001fff057819 */ /* 0x000fc80000011400 */
[----:B------:R-:W-:-:S04]  /*0b90*/  LEA.HI R5, R5, R0, RZ, 0x6 ;  /* 0x0000000005057211 */ /* 0x000fc800078f30ff */
[----:B------:R-:W-:Y:S01]  /*0ba0*/  SHF.R.S32.HI R0, RZ, 0x6, R5 ;  /* 0x00000006ff007819 */ /* 0x000fe20000011405 */
[----:B------:R-:W-:Y:S06]  /*0bb0*/  @!P0 BRA `(.L_x_11) ;  /* 0x0000001c00d88947 */ /* 0x000fec0003800000 */
[----:B------:R-:W-:Y:S01]  /*0bc0*/  ISETP.GE.AND P0, PT, R22, 0x1, PT ;  /* 0x000000011600780c */ /* 0x000fe20003f06270 */
[----:B------:R-:W-:-:S12]  /*0bd0*/  IMAD.MOV.U32 R4, RZ, RZ, RZ ;  /* 0x000000ffff047224 */ /* 0x000fd800078e00ff */
[----:B------:R-:W-:Y:S05]  /*0be0*/  @!P0 BRA `(.L_x_12) ;  /* 0x0000000000688947 */ /* 0x000fea0003800000 */
[-C--:B0-----:R-:W-:Y:S02]  /*0bf0*/  IABS R8, R7.reuse ;  /* 0x0000000700087213 */ /* 0x081fe40000000000 */
[----:B------:R-:W-:Y:S02]  /*0c00*/  IADD3 R6, R0, -0x1, R7 ;  /* 0xffffffff00067810 */ /* 0x000fe40007ffe007 */
[----:B------:R-:W0:Y:S01]  /*0c10*/  I2F.RP R3, R8 ;  /* 0x0000000800037306 */ /* 0x000e220000209400 */
[-C--:B------:R-:W-:Y:S02]  /*0c20*/  IABS R11, R7.reuse ;  /* 0x00000007000b7213 */ /* 0x080fe40000000000 */
[----:B------:R-:W-:Y:S02]  /*0c30*/  IABS R10, R6 ;  /* 0x00000006000a7213 */ /* 0x000fe40000000000 */
[----:B------:R-:W-:-:S04]  /*0c40*/  LOP3.LUT R6, R6, R7, RZ, 0x3c, !PT ;  /* 0x0000000706067212 */ /* 0x000fc800078e3cff */
[----:B------:R-:W-:Y:S01]  /*0c50*/  ISETP.GE.AND P2, PT, R6, RZ, PT ;  /* 0x000000ff0600720c */ /* 0x000fe20003f46270 */
[----:B0-----:R-:W0:Y:S02]  /*0c60*/  MUFU.RCP R3, R3 ;  /* 0x0000000300037308 */ /* 0x001e240000001000 */
[----:B0-----:R-:W-:Y:S02]  /*0c70*/  VIADD R4, R3, 0xffffffe ;  /* 0x0ffffffe03047836 */ /* 0x001fe40000000000 */
[----:B------:R-:W-:-:S04]  /*0c80*/  IMAD.MOV R3, RZ, RZ, -R11 ;  /* 0x000000ffff037224 */ /* 0x000fc800078e0a0b */
[----:B------:R0:W1:Y:S02]  /*0c90*/  F2I.FTZ.U32.TRUNC.NTZ R5, R4 ;  /* 0x0000000400057305 */ /* 0x000064000021f000 */
[----:B0-----:R-:W-:Y:S02]  /*0ca0*/  IMAD.MOV.U32 R4, RZ, RZ, RZ ;  /* 0x000000ffff047224 */ /* 0x001fe400078e00ff */
[----:B-1----:R-:W-:-:S04]  /*0cb0*/  IMAD.MOV R9, RZ, RZ, -R5 ;  /* 0x000000ffff097224 */ /* 0x002fc800078e0a05 */
[----:B------:R-:W-:-:S04]  /*0cc0*/  IMAD R9, R9, R8, RZ ;  /* 0x0000000809097224 */ /* 0x000fc800078e02ff */
[----:B------:R-:W-:-:S06]  /*0cd0*/  IMAD.HI.U32 R5, R5, R9, R4 ;  /* 0x0000000905057227 */ /* 0x000fcc00078e0004 */
[----:B------:R-:W-:-:S04]  /*0ce0*/  IMAD.HI.U32 R5, R5, R10, RZ ;  /* 0x0000000a05057227 */ /* 0x000fc800078e00ff */
[----:B------:R-:W-:-:S05]  /*0cf0*/  IMAD R3, R5, R3, R10 ;  /* 0x0000000305037224 */ /* 0x000fca00078e020a */
[----:B------:R-:W-:-:S13]  /*0d00*/  ISETP.GT.U32.AND P1, PT, R8, R3, PT ;  /* 0x000000030800720c */ /* 0x000fda0003f24070 */
[-C--:B------:R-:W-:Y:S01]  /*0d10*/  @!P1 IADD3 R3, R3, -R8.reuse, RZ ;  /* 0x8000000803039210 */ /* 0x080fe20007ffe0ff */
[----:B------:R-:W-:Y:S01]  /*0d20*/  @!P1 VIADD R5, R5, 0x1 ;  /* 0x0000000105059836 */ /* 0x000fe20000000000 */
[----:B------:R-:W-:Y:S02]  /*0d30*/  ISETP.NE.AND P1, PT, R7, RZ, PT ;  /* 0x000000ff0700720c */ /* 0x000fe40003f25270 */
[----:B------:R-:W-:-:S13]  /*0d40*/  ISETP.GE.U32.AND P0, PT, R3, R8, PT ;  /* 0x000000080300720c */ /* 0x000fda0003f06070 */
[----:B------:R-:W-:-:S04]  /*0d50*/  @P0 VIADD R5, R5, 0x1 ;  /* 0x0000000105050836 */ /* 0x000fc80000000000 */
[----:B------:R-:W-:-:S04]  /*0d60*/  IMAD.MOV.U32 R4, RZ, RZ, R5 ;  /* 0x000000ffff047224 */ /* 0x000fc800078e0005 */
[----:B------:R-:W-:Y:S01]  /*0d70*/  @!P2 IMAD.MOV R4, RZ, RZ, -R4 ;  /* 0x000000ffff04a224 */ /* 0x000fe200078e0a04 */
[----:B------:R-:W-:-:S07]  /*0d80*/  @!P1 LOP3.LUT R4, RZ, R7, RZ, 0x33, !PT ;  /* 0x00000007ff049212 */ /* 0x000fce00078e33ff */
.L_x_12:
[-C--:B------:R-:W-:Y:S01]  /*0d90*/  IMAD R3, R16, R4.reuse, RZ ;  /* 0x0000000410037224 */ /* 0x080fe200078e02ff */
[----:B------:R-:W-:Y:S02]  /*0da0*/  PLOP3.LUT P0, PT, PT, PT, PT, 0x80, 0x0 ;  /* 0x000000000000781c */ /* 0x000fe40003f0f070 */
[----:B0-----:R-:W-:Y:S02]  /*0db0*/  CS2R R6, SRZ ;  /* 0x0000000000067805 */ /* 0x001fe4000001ff00 */
[----:B------:R-:W-:Y:S02]  /*0dc0*/  CS2R R150, SRZ ;  /* 0x0000000000967805 */ /* 0x000fe4000001ff00 */
[----:B------:R-:W-:Y:S02]  /*0dd0*/  CS2R R148, SRZ ;  /* 0x0000000000947805 */ /* 0x000fe4000001ff00 */
[----:B------:R-:W-:Y:S02]  /*0de0*/  VIADDMNMX R0, R3, R4, R0, PT ;  /* 0x0000000403007246 */ /* 0x000fe40003800100 */
[----:B------:R-:W-:-:S02]  /*0df0*/  CS2R R146, SRZ ;  /* 0x0000000000927805 */ /* 0x000fc4000001ff00 */
[----:B------:R-:W-:Y:S02]  /*0e00*/  CS2R R144, SRZ ;  /* 0x0000000000907805 */ /* 0x000fe4000001ff00 */
[----:B------:R-:W-:Y:S02]  /*0e10*/  CS2R R142, SRZ ;  /* 0x00000000008e7805 */ /* 0x000fe4000001ff00 */
[----:B------:R-:W-:Y:S02]  /*0e20*/  ISETP.GT.AND P1, PT, R0, R3, PT ;  /* 0x000000030000720c */ /* 0x000fe40003f24270 */
[----:B------:R-:W-:Y:S02]  /*0e30*/  CS2R R140, SRZ ;  /* 0x00000000008c7805 */ /* 0x000fe4000001ff00 */
[----:B------:R-:W-:Y:S02]  /*0e40*/  CS2R R138, SRZ ;  /* 0x00000000008a7805 */ /* 0x000fe4000001ff00 */
[----:B------:R-:W-:-:S02]  /*0e50*/  CS2R R136, SRZ ;  /* 0x0000000000887805 */ /* 0x000fc4000001ff00 */
[----:B------:R-:W-:Y:S02]  /*0e60*/  CS2R R134, SRZ ;  /* 0x0000000000867805 */ /* 0x000fe4000001ff00 */
[----:B------:R-:W-:Y:S02]  /*0e70*/  CS2R R132, SRZ ;  /* 0x0000000000847805 */ /* 0x000fe4000001ff00 */
[----:B------:R-:W-:Y:S02]  /*0e80*/  CS2R R130, SRZ ;  /* 0x0000000000827805 */ /* 0x000fe4000001ff00 */
        /* <DEDUP_REMOVED lines=52> */
[----:B------:R-:W-:Y:S01]  /*11d0*/  CS2R R24, SRZ ;  /* 0x0000000000187805 */ /* 0x000fe2000001ff00 */
[----:B------:R-:W-:Y:S06]  /*11e0*/  @!P1 BRA `(.L_x_13) ;  /* 0x0000006000d89947 */ /* 0x000fec0003800000 */
[----:B------:R-:W2:Y:S01]  /*11f0*/  LDL.LU R8, [R1+0x14] ;  /* 0x0000140001087983 */ /* 0x000ea20000300800 */
[----:B------:R-:W-:Y:S01]  /*1200*/  SHF.R.S32.HI R5, RZ, 0x1f, R18 ;  /* 0x0000001fff057819 */ /* 0x000fe20000011412 */
[----:B------:R-:W0:Y:S01]  /*1210*/  S2UR UR8, SR_CgaCtaId ;  /* 0x00000000000879c3 */ /* 0x000e220000008800 */
[----:B------:R-:W-:Y:S02]  /*1220*/  UMOV UR7, 0x400 ;  /* 0x0000040000077882 */ /* 0x000fe40000000000 */
[----:B------:R-:W-:-:S04]  /*1230*/  LEA.HI R5, R5, R18, RZ, 0x7 ;  /* 0x0000001205057211 */ /* 0x000fc800078f38ff */
[----:B------:R-:W-:Y:S02]  /*1240*/  SHF.R.S32.HI R4, RZ, 0x7, R5 ;  /* 0x00000007ff047819 */ /* 0x000fe40000011405 */
[----:B------:R-:W-:-:S04]  /*1250*/  LOP3.LUT R5, R5, 0xffffff80, RZ, 0xc0, !PT ;  /* 0xffffff8005057812 */ /* 0x000fc800078ec0ff */
[----:B------:R-:W1:Y:S01]  /*1260*/  SHFL.IDX PT, R4, R4, RZ, 0x1f ;  /* 0x00001fff04047589 */ /* 0x000e6200000e0000 */
[----:B------:R-:W-:-:S05]  /*1270*/  IMAD.IADD R5, R18, 0x1, -R5 ;  /* 0x0000000112057824 */ /* 0x000fca00078e0a05 */
[----:B------:R-:W-:Y:S02]  /*1280*/  SHF.R.S32.HI R6, RZ, 0x1f, R5 ;  /* 0x0000001fff067819 */ /* 0x000fe40000011405 */
[----:B-1----:R-:W-:Y:S02]  /*1290*/  R2UR UR4, R4 ;  /* 0x00000000040472ca */ /* 0x002fe400000e0000 */
[CC--:B------:R-:W-:Y:S02]  /*12a0*/  LEA.HI R4, R6.reuse, R5.reuse, RZ, 0x2 ;  /* 0x0000000506047211 */ /* 0x0c0fe400078f10ff */
[----:B------:R-:W-:Y:S02]  /*12b0*/  LEA.HI R5, R6, R5, RZ, 0x5 ;  /* 0x0000000506057211 */ /* 0x000fe400078f28ff */
[--C-:B------:R-:W-:Y:S02]  /*12c0*/  SHF.R.S32.HI R7, RZ, 0x2, R4.reuse ;  /* 0x00000002ff077819 */ /* 0x100fe40000011404 */
[----:B------:R-:W-:-:S02]  /*12d0*/  SHF.R.S32.HI R4, RZ, 0x1f, R4 ;  /* 0x0000001fff047819 */ /* 0x000fc40000011404 */
[----:B------:R-:W-:Y:S02]  /*12e0*/  SHF.R.S32.HI R5, RZ, 0x5, R5 ;  /* 0x00000005ff057819 */ /* 0x000fe40000011405 */
[----:B------:R-:W-:Y:S01]  /*12f0*/  LEA.HI R4, R4, R7, RZ, 0x3 ;  /* 0x0000000704047211 */ /* 0x000fe200078f18ff */
[----:B------:R-:W-:-:S03]  /*1300*/  ULEA.HI UR5, UR4, UR4, URZ, 0x1 ;  /* 0x0000000404057291 */ /* 0x000fc6000f8f083f */
[----:B------:R-:W-:Y:S01]  /*1310*/  LOP3.LUT R4, R4, 0xfffffff8, RZ, 0xc0, !PT ;  /* 0xfffffff804047812 */ /* 0x000fe200078ec0ff */
[----:B------:R-:W-:Y:S02]  /*1320*/  ULOP3.LUT UR6, UR5, 0x1fffe, URZ, 0xc0, !UPT ;  /* 0x0001fffe05067892 */ /* 0x000fe4000f8ec03f */
[----:B0-----:R-:W-:Y:S01]  /*1330*/  ULEA UR5, UR8, UR7, 0x18 ;  /* 0x0000000708057291 */ /* 0x001fe2000f8ec03f */
[----:B------:R-:W-:Y:S01]  /*1340*/  IADD3 R4, R7, -R4, RZ ;  /* 0x8000000407047210 */ /* 0x000fe20007ffe0ff */
[----:B------:R-:W-:-:S04]  /*1350*/  UIADD3 UR6, UR4, -UR6, URZ ;  /* 0x8000000604067290 */ /* 0x000fc8000fffe03f */
[----:B------:R-:W-:Y:S01]  /*1360*/  ULEA UR6, UR6, UR5, 0xf ;  /* 0x0000000506067291 */ /* 0x000fe2000f8e783f */
[----:B------:R-:W-:-:S03]  /*1370*/  IMAD R4, R5, 0x10, R4 ;  /* 0x0000001005047824 */ /* 0x000fc600078e0204 */
[----:B------:R-:W-:-:S04]  /*1380*/  UIADD3 UR6, UR6, 0x400, URZ ;  /* 0x0000040006067890 */ /* 0x000fc8000fffe03f */
[----:B------:R-:W-:-:S04]  /*1390*/  USHF.R.U32.HI UR6, URZ, 0x4, UR6 ;  /* 0x000000043f067899 */ /* 0x000fc80008011606 */
[----:B------:R-:W-:-:S04]  /*13a0*/  ULOP3.LUT UR6, UR6, 0x3fff, URZ, 0xc0, !UPT ;  /* 0x00003fff06067892 */ /* 0x000fc8000f8ec03f */
[----:B------:R-:W-:Y:S01]  /*13b0*/  ULOP3.LUT UR6, UR6, 0x2000000, URZ, 0xfc, !UPT ;  /* 0x0200000006067892 */ /* 0x000fe2000f8efc3f */
[----:B--2---:R-:W-:-:S04]  /*13c0*/  LOP3.LUT R8, R8, 0x1, RZ, 0xfc, !PT ;  /* 0x0000000108087812 */ /* 0x004fc800078efcff */
[----:B------:R-:W-:-:S13]  /*13d0*/  ISETP.NE.AND P0, PT, R8, 0x3, PT ;  /* 0x000000030800780c */ /* 0x000fda0003f05270 */
[----:B------:R-:W-:Y:S05]  /*13e0*/  @!P0 BRA `(.L_x_14) ;  /* 0x0000000000048947 */ /* 0x000fea0003800000 */
[----:B------:R-:W-:Y:S01]  /*13f0*/  BPT.TRAP 0x1 ;  /* 0x000000040000795c */ /* 0x000fe20000300000 */
.L_x_14:
[----:B------:R-:W-:-:S04]  /*1400*/  SHF.L.U32 R5, RZ, 0x1f, RZ ;  /* 0x0000001fff057819 */ /* 0x000fc800000006ff */
[----:B------:R-:W0:Y:S02]  /*1410*/  SYNCS.PHASECHK.TRANS64.TRYWAIT P1, [UR5+0x28c50], R5 ;  /* 0x028c5005ff0075a7 */ /* 0x000e240008020145 */
[----:B0-----:R-:W-:Y:S05]  /*1420*/  @!P1 BRA `(.L_x_15) ;  /* 0x000000cc00989947 */ /* 0x001fea0003800000 */
.L_x_147:
[----:B------:R-:W-:Y:S01]  /*1430*/  BAR.SYNC.DEFER_BLOCKING 0xe, 0x100 ;  /* 0x0384000000007b1d */ /* 0x000fe20000010000 */
[----:B------:R-:W-:Y:S01]  /*1440*/  UIADD3 UR4, UR5, 0x26800, URZ ;  /* 0x0002680005047890 */ /* 0x000fe2000fffe03f */
[----:B------:R-:W-:Y:S01]  /*1450*/  VIADD R0, R0, 0xfffffffe ;  /* 0xfffffffe00007836 */ /* 0x000fe20000000000 */
[----:B------:R-:W-:Y:S01]  /*1460*/  UIADD3 UR14, UR6, 0x80, URZ ;  /* 0x00000080060e7890 */ /* 0x000fe2000fffe03f */
[----:B0-----:R-:W-:Y:S01]  /*1470*/  IMAD.U32 R5, RZ, RZ, UR5 ;  /* 0x00000005ff057e24 */ /* 0x001fe2000f8e00ff */
[----:B------:R-:W-:Y:S01]  /*1480*/  USHF.R.U32.HI UR4, URZ, 0x4, UR4 ;  /* 0x000000043f047899 */ /* 0x000fe20008011604 */
[----:B------:R-:W-:Y:S01]  /*1490*/  UMOV UR9, 0x40000040 ;  /* 0x4000004000097882 */ /* 0x000fe20000000000 */
[----:B------:R-:W-:Y:S02]  /*14a0*/  UMOV UR10, UR6 ;  /* 0x00000006000a7c82 */ /* 0x000fe40008000000 */
[----:B------:R-:W-:Y:S01]  /*14b0*/  ULOP3.LUT UR4, UR4, 0x3fff, URZ, 0xc0, !UPT ;  /* 0x00003fff04047892 */ /* 0x000fe2000f8ec03f */
[----:B------:R-:W0:Y:S01]  /*14c0*/  S2R R6, SR_TID.X ;  /* 0x0000000000067919 */ /* 0x000e220000002100 */
[----:B------:R-:W-:Y:S01]  /*14d0*/  UMOV UR11, 0x40000040 ;  /* 0x40000040000b7882 */ /* 0x000fe20000000000 */
[----:B------:R-:W-:Y:S01]  /*14e0*/  UMOV UR13, 0x40000040 ;  /* 0x40000040000d7882 */ /* 0x000fe20000000000 */
[----:B------:R-:W-:Y:S01]  /*14f0*/  ULOP3.LUT UR4, UR4, 0x10000, URZ, 0xfc, !UPT ;  /* 0x0001000004047892 */ /* 0x000fe2000f8efc3f */
[----:B------:R-:W-:Y:S01]  /*1500*/  ISETP.GE.AND P1, PT, R0, R3, PT ;  /* 0x000000030000720c */ /* 0x000fe20003f26270 */
[----:B------:R-:W-:Y:S01]  /*1510*/  UMOV UR15, 0x40000040 ;  /* 0x40000040000f7882 */ /* 0x000fe20000000000 */
[----:B------:R-:W-:-:S02]  /*1520*/  UIADD3 UR18, UR6, 0x100, URZ ;  /* 0x0000010006127890 */ /* 0x000fc4000fffe03f */
[----:B------:R-:W-:Y:S02]  /*1530*/  UIADD3 UR12, UR4, 0x2, URZ ;  /* 0x00000002040c7890 */ /* 0x000fe4000fffe03f */
[----:B------:R-:W-:Y:S01]  /*1540*/  UMOV UR8, UR4 ;  /* 0x0000000400087c82 */ /* 0x000fe20008000000 */
[----:B------:R-:W-:Y:S01]  /*1550*/  UIADD3 UR16, UR4, 0x4, URZ ;  /* 0x0000000404107890 */ /* 0x000fe2000fffe03f */
[----:B------:R-:W-:Y:S01]  /*1560*/  UMOV UR17, 0x40000040 ;  /* 0x4000004000117882 */ /* 0x000fe20000000000 */
[----:B------:R-:W-:Y:S01]  /*1570*/  WARPGROUP.ARRIVE ;  /* 0x00000000000079c5 */ /* 0x000fe20000000000 */
[----:B------:R-:W-:Y:S01]  /*1580*/  UMOV UR19, 0x40000040 ;  /* 0x4000004000137882 */ /* 0x000fe20000000000 */
[----:B------:R-:W-:Y:S02]  /*1590*/  UIADD3 UR20, UR4, 0x6, URZ ;  /* 0x0000000604147890 */ /* 0x000fe4000fffe03f */
[----:B------:R-:W-:Y:S02]  /*15a0*/  UIADD3 UR22, UR6, 0x180, URZ ;  /* 0x0000018006167890 */ /* 0x000fe4000fffe03f */
[----:B------:R-:W-:Y:S01]  /*15b0*/  HGMMA.64x256x16.F32.BF16 R24, gdesc[UR8].tnspB, RZ, !UPT, gsb0 ;  /* 0x43e00000081879f0 */ /* 0x000fe2000c0018ff */
[----:B------:R-:W-:Y:S01]  /*15c0*/  UMOV UR21, 0x40000040 ;  /* 0x4000004000157882 */ /* 0x000fe20000000000 */
[----:B------:R-:W-:Y:S01]  /*15d0*/  UMOV UR23, 0x40000040 ;  /* 0x4000004000177882 */ /* 0x000fe20000000000 */
[----:B------:R-:W-:Y:S01]  /*15e0*/  UMOV UR4, URZ ;  /* 0x0000003f00047c82 */ /* 0x000fe20008000000 */
[----:B0-----:R-:W-:-:S04]  /*15f0*/  LOP3.LUT R6, R6, 0x7f, RZ, 0xc0, !PT ;  /* 0x0000007f06067812 */ /* 0x001fc800078ec0ff */
[----:B------:R-:W-:-:S13]  /*1600*/  ISETP.NE.AND P2, PT, R6, RZ, PT ;  /* 0x000000ff0600720c */ /* 0x000fda0003f45270 */
[----:B------:R-:W-:-:S05]  /*1610*/  @!P2 VIADD R5, R5, 0x28c60 ;  /* 0x00028c600505a836 */ /* 0x000fca0000000000 */
[----:B------:R-:W-:Y:S01]  /*1620*/  @!P2 PRMT R5, RZ, 0x654, R5 ;  /* 0x00000654ff05a816 */ /* 0x000fe20000000005 */
[----:B------:R-:W-:Y:S02]  /*1630*/  WARPGROUP.DEPBAR.LE gsb0, 0x0 ;  /* 0x00008000000079c5 */ /* 0x000fe40000010000 */
[----:B------:R-:W-:-:S06]  /*1640*/  WARPGROUP.ARRIVE ;  /* 0x00000000000079c5 */ /* 0x000fcc0000000000 */
[----:B------:R-:W-:Y:S03]  /*1650*/  HGMMA.64x256x16.F32.BF16 R24, gdesc[UR12].tnspB, R24, gsb0 ;  /* 0x43e000000c1879f0 */ /* 0x000fe60008001818 */
[----:B------:R-:W-:Y:S02]  /*1660*/  WARPGROUP.DEPBAR.LE gsb0, 0x0 ;  /* 0x00008000000079c5 */ /* 0x000fe40000010000 */
[----:B------:R-:W-:-:S15]  /*1670*/  WARPGROUP.ARRIVE ;  /* 0x00000000000079c5 */ /* 0x000fde0000000000 */
[----:B------:R-:W-:-:S08]  /*1680*/  NOP ;  /* 0x0000000000007918 */ /* 0x000fd00000000000 */
[----:B------:R-:W-:Y:S03]  /*1690*/  HGMMA.64x256x16.F32.BF16 R24, gdesc[UR16].tnspB, R24, gsb0 ;  /* 0x43e00000101879f0 */ /* 0x000fe60008001818 */
[----:B------:R-:W-:Y:S02]  /*16a0*/  WARPGROUP.DEPBAR.LE gsb0, 0x0 ;  /* 0x00008000000079c5 */ /* 0x000fe40000010000 */
[----:B------:R-:W-:-:S15]  /*16b0*/  WARPGROUP.ARRIVE ;  /* 0x00000000000079c5 */ /* 0x000fde0000000000 */
[----:B------:R-:W-:-:S08]  /*16c0*/  NOP ;  /* 0x0000000000007918 */ /* 0x000fd00000000000 */
[----:B------:R-:W-:Y:S03]  /*16d0*/  HGMMA.64x256x16.F32.BF16 R24, gdesc[UR20].tnspB, R24, gsb0 ;  /* 0x43e00000141879f0 */ /* 0x000fe60008001818 */
[----:B------:R-:W-:Y:S02]  /*16e0*/  WARPGROUP.DEPBAR.LE gsb0, 0x0 ;  /* 0x00008000000079c5 */ /* 0x000fe40000010000 */
[----:B------:R-:W-:Y:S06]  /*16f0*/  BAR.ARV 0xf, 0x100 ;  /* 0x03c4000000007b1d */ /* 0x000fec0000002000 */
[----:B------:R0:W-:Y:S01]  /*1700*/  @!P2 SYNCS.ARRIVE.TRANS64.RED.A1T0 RZ, [R5+URZ], RZ ;  /* 0x000000ff05ffa9a7 */ /* 0x0001e2000810043f */
[----:B------:R-:W-:Y:S05]  /*1710*/  @!P1 BRA `(.L_x_16) ;  /* 0x0000000800dc9947 */ /* 0x000fea0003800000 */
[----:B------:R-:W-:Y:S01]  /*1720*/  IMAD.MOV.U32 R8, RZ, RZ, RZ ;  /* 0x000000ffff087224 */ /* 0x000fe200078e00ff */
[----:B------:R-:W-:-:S06]  /*1730*/  UMOV UR4, URZ ;  /* 0x0000003f00047c82 */ /* 0x000fcc0008000000 */
.L_x_21:
[----:B------:R-:W-:Y:S01]  /*1740*/  BAR.SYNC.DEFER_BLOCKING 0xe, 0x100 ;  /* 0x0384000000007b1d */ /* 0x000fe20000010000 */
[----:B01----:R-:W-:Y:S01]  /*1750*/  MOV R5, UR4 ;  /* 0x0000000400057c02 */ /* 0x003fe20008000f00 */
[----:B------:R-:W-:Y:S01]  /*1760*/  UIADD3 UR4, UR4, 0x1, URZ ;  /* 0x0000000104047890 */ /* 0x000fe2000fffe03f */
[C---:B------:R-:W-:Y:S01]  /*1770*/  ISETP.GT.AND P3, PT, R0.reuse, R3, PT ;  /* 0x000000030000720c */ /* 0x040fe20003f64270 */
[----:B------:R-:W-:Y:S02]  /*1780*/  VIADD R0, R0, 0xffffffff ;  /* 0xffffffff00007836 */ /* 0x000fe40000000000 */
[----:B------:R-:W-:Y:S01]  /*1790*/  IMAD R5, R5, 0x40, R4 ;  /* 0x0000004005057824 */ /* 0x000fe200078e0204 */
[----:B------:R-:W-:-:S04]  /*17a0*/  UISETP.NE.AND UP0, UPT, UR4, 0x2, UPT ;  /* 0x000000020400788c */ /* 0x000fc8000bf05270 */
[----:B------:R-:W-:Y:S01]  /*17b0*/  LEA R5, R5, UR5, 0x2 ;  /* 0x0000000505057c11 */ /* 0x000fe2000f8e10ff */
[----:B------:R-:W-:Y:S02]  /*17c0*/  USEL UR7, URZ, 0x1, UP0 ;  /* 0x000000013f077887 */ /* 0x000fe40008000000 */
[----:B------:R-:W-:-:S04]  /*17d0*/  USEL UR4, UR4, URZ, UP0 ;  /* 0x0000003f04047287 */ /* 0x000fc80008000000 */
[----:B------:R-:W-:Y:S01]  /*17e0*/  LOP3.LUT R8, R8, UR7, RZ, 0x3c, !PT ;  /* 0x0000000708087c12 */ /* 0x000fe2000f8e3cff */
[----:B------:R-:W0:Y:S04]  /*17f0*/  LDS R6, [R5+0x28800] ;  /* 0x0288000005067984 */ /* 0x000e280000000800 */
[----:B------:R-:W1:Y:S01]  /*1800*/  LDS R7, [R5+0x28820] ;  /* 0x0288200005077984 */ /* 0x000e620000000800 */
[-C--:B0-----:R-:W-:Y:S01]  /*1810*/  FMUL.FTZ R24, R24, R6.reuse ;  /* 0x0000000618187220 */ /* 0x081fe20000410000 */
[-C--:B------:R-:W-:Y:S01]  /*1820*/  FMUL.FTZ R25, R25, R6.reuse ;  /* 0x0000000619197220 */ /* 0x080fe20000410000 */
        /* <DEDUP_REMOVED lines=61> */
[----:B------:R-:W-:Y:S01]  /*1c00*/  FMUL.FTZ R149, R149, R6 ;  /* 0x0000000695957220 */ /* 0x000fe20000410000 */
[-C--:B-1----:R-:W-:Y:S01]  /*1c10*/  FMUL.FTZ R26, R26, R7.reuse ;  /* 0x000000071a1a7220 */ /* 0x082fe20000410000 */
        /* <DEDUP_REMOVED lines=63> */
[----:B------:R-:W-:Y:S06]  /*2010*/  @!P0 BRA `(.L_x_17) ;  /* 0x0000000000048947 */ /* 0x000fec0003800000 */
[----:B------:R-:W-:Y:S01]  /*2020*/  BPT.TRAP 0x1 ;  /* 0x000000040000795c */ /* 0x000fe20000300000 */
.L_x_17:
[----:B------:R-:W-:Y:S01]  /*2030*/  ULEA UR7, UR4, UR5, 0x3 ;  /* 0x0000000504077291 */ /* 0x000fe2000f8e183f */
[----:B------:R-:W-:-:S08]  /*2040*/  SHF.L.U32 R5, R8, 0x1f, RZ ;  /* 0x0000001f08057819 */ /* 0x000fd000000006ff */
[----:B------:R0:W1:Y:S01]  /*2050*/  SYNCS.PHASECHK.TRANS64.TRYWAIT P1, [UR7+0x28c50], R5 ;  /* 0x028c5005ff0075a7 */ /* 0x0000620008020147 */
[----:B------:R-:W-:Y:S05]  /*2060*/  @!P0 BRA `(.L_x_18) ;  /* 0x0000000000048947 */ /* 0x000fea0003800000 */
[----:B------:R-:W-:Y:S01]  /*2070*/  BPT.TRAP 0x1 ;  /* 0x000000040000795c */ /* 0x000fe20000300000 */
.L_x_18:
[----:B-1----:R-:W-:Y:S05]  /*2080*/  @P1 BRA `(.L_x_19) ;  /* 0x0000000000081947 */ /* 0x002fea0003800000 */
[----:B------:R-:W1:Y:S02]  /*2090*/  SYNCS.PHASECHK.TRANS64.TRYWAIT P1, [UR7+0x28c50], R5 ;  /* 0x028c5005ff0075a7 */ /* 0x000e640008020147 */
[----:B-1----:R-:W-:Y:S05]  /*20a0*/  @!P1 BRA `(.L_x_20) ;  /* 0x000000c000909947 */ /* 0x002fea0003800000 */
.L_x_19:
[----:B------:R-:W-:Y:S01]  /*20b0*/  ULEA UR10, UR4, UR6, 0xc ;  /* 0x00000006040a7291 */ /* 0x000fe2000f8e603f */
[----:B------:R-:W-:Y:S01]  /*20c0*/  WARPGROUP.ARRIVE ;  /* 0x00000000000079c5 */ /* 0x000fe20000000000 */
[----:B------:R-:W-:Y:S01]  /*20d0*/  UMOV UR11, 0x40000040 ;  /* 0x40000040000b7882 */ /* 0x000fe20000000000 */
[----:B------:R-:W-:Y:S01]  /*20e0*/  UMOV UR15, 0x40000040 ;  /* 0x40000040000f7882 */ /* 0x000fe20000000000 */
[----:B------:R-:W-:Y:S01]  /*20f0*/  UIADD3 UR14, UR10, 0x80, URZ ;  /* 0x000000800a0e7890 */ /* 0x000fe2000fffe03f */
[----:B01----:R-:W-:Y:S01]  /*2100*/  IMAD.U32 R5, RZ, RZ, UR7 ;  /* 0x00000007ff057e24 */ /* 0x003fe2000f8e00ff */
[----:B------:R-:W-:Y:S01]  /*2110*/  UIADD3 UR18, UR10, 0x100, URZ ;  /* 0x000001000a127890 */ /* 0x000fe2000fffe03f */
[----:B------:R-:W-:Y:S02]  /*2120*/  UMOV UR19, 0x40000040 ;  /* 0x4000004000137882 */ /* 0x000fe40000000000 */
[----:B------:R-:W-:Y:S01]  /*2130*/  HGMMA.64x256x16.F32.BF16 R24, gdesc[UR8].tnspB, R24, gsb0 ;  /* 0x43e00000081879f0 */ /* 0x000fe20008001818 */
[----:B------:R-:W-:Y:S01]  /*2140*/  UIADD3 UR22, UR10, 0x180, URZ ;  /* 0x000001800a167890 */ /* 0x000fe2000fffe03f */
[----:B------:R-:W-:Y:S01]  /*2150*/  @!P2 VIADD R5, R5, 0x28c60 ;  /* 0x00028c600505a836 */ /* 0x000fe20000000000 */
[----:B------:R-:W-:-:S04]  /*2160*/  UMOV UR23, 0x40000040 ;  /* 0x4000004000177882 */ /* 0x000fc80000000000 */
[----:B------:R-:W-:Y:S01]  /*2170*/  @!P2 PRMT R5, RZ, 0x654, R5 ;  /* 0x00000654ff05a816 */ /* 0x000fe20000000005 */
[----:B------:R-:W-:Y:S02]  /*2180*/  WARPGROUP.DEPBAR.LE gsb0, 0x0 ;  /* 0x00008000000079c5 */ /* 0x000fe40000010000 */
[----:B------:R-:W-:-:S15]  /*2190*/  WARPGROUP.ARRIVE ;  /* 0x00000000000079c5 */ /* 0x000fde0000000000 */
[----:B------:R-:W-:-:S03]  /*21a0*/  NOP ;  /* 0x0000000000007918 */ /* 0x000fc60000000000 */
        /* <DEDUP_REMOVED lines=12> */
[----:B------:R-:W-:Y:S05]  /*2270*/  @P3 BRA `(.L_x_21) ;  /* 0xfffffff400303947 */ /* 0x000fea000383ffff */
[----:B------:R-:W-:-:S12]  /*2280*/  USHF.L.U32 UR4, UR4, 0x6, URZ ;  /* 0x0000000604047899 */ /* 0x000fd8000800063f */
.L_x_16:
[----:B------:R-:W-:Y:S01]  /*2290*/  BAR.SYNC.DEFER_BLOCKING 0xe, 0x100 ;  /* 0x0384000000007b1d */ /* 0x000fe20000010000 */
[----:B------:R-:W-:Y:S01]  /*22a0*/  VIADD R4, R4, UR4 ;  /* 0x0000000404047c36 */ /* 0x000fe20008000000 */
[----:B------:R-:W-:Y:S02]  /*22b0*/  PLOP3.LUT P0, PT, PT, PT, PT, 0x8, 0x0 ;  /* 0x000000000000781c */ /* 0x000fe40003f0e170 */
[----:B------:R-:W-:Y:S02]  /*22c0*/  CS2R R6, SRZ ;  /* 0x0000000000067805 */ /* 0x000fe4000001ff00 */
[----:B------:R-:W-:-:S05]  /*22d0*/  LEA R4, R4, UR5, 0x2 ;  /* 0x0000000504047c11 */ /* 0x000fca000f8e10ff */
[----:B------:R-:W2:Y:S04]  /*22e0*/  LDS R3, [R4+0x28800] ;  /* 0x0288000004037984 */ /* 0x000ea80000000800 */
[----:B------:R-:W3:Y:S01]  /*22f0*/  LDS R0, [R4+0x28820] ;  /* 0x0288200004007984 */ /* 0x000ee20000000800 */
[-C--:B--2---:R-:W-:Y:S01]  /*2300*/  FMUL.FTZ R24, R24, R3.reuse ;  /* 0x0000000318187220 */ /* 0x084fe20000410000 */
        /* <DEDUP_REMOVED lines=63> */
[-C--:B---3--:R-:W-:Y:S01]  /*2700*/  FMUL.FTZ R26, R26, R0.reuse ;  /* 0x000000001a1a7220 */ /* 0x088fe20000410000 */
        /* <DEDUP_REMOVED lines=63> */
[----:B------:R-:W-:Y:S06]  /*2b00*/  BAR.ARV 0xf, 0x100 ;  /* 0x03c4000000007b1d */ /* 0x000fec0000002000 */
[----:B------:R-:W-:Y:S05]  /*2b10*/  BRA `(.L_x_13) ;  /* 0x00000048008c7947 */ /* 0x000fea0003800000 */
.L_x_11:
[----:B------:R-:W-:Y:S02]  /*2b20*/  ISETP.GE.AND P0, PT, R22, 0x1, PT ;  /* 0x000000011600780c */ /* 0x000fe40003f06270 */
[----:B------:R-:W-:-:S11]  /*2b30*/  MOV R17, RZ ;  /* 0x000000ff00117202 */ /* 0x000fd60000000f00 */
[----:B------:R-:W-:Y:S05]  /*2b40*/  @!P0 BRA `(.L_x_22) ;  /* 0x0000000000688947 */ /* 0x000fea0003800000 */
[-C--:B0-----:R-:W-:Y:S02]  /*2b50*/  IABS R3, R7.reuse ;  /* 0x0000000700037213 */ /* 0x081fe40000000000 */
[----:B------:R-:W-:Y:S02]  /*2b60*/  IADD3 R6, R0, -0x1, R7 ;  /* 0xffffffff00067810 */ /* 0x000fe40007ffe007 */
[----:B------:R-:W0:Y:S01]  /*2b70*/  I2F.RP R8, R3 ;  /* 0x0000000300087306 */ /* 0x000e220000209400 */
[----:B------:R-:W-:-:S05]  /*2b80*/  IABS R11, R7 ;  /* 0x00000007000b7213 */ /* 0x000fca0000000000 */
[----:B------:R-:W-:Y:S02]  /*2b90*/  IMAD.MOV R11, RZ, RZ, -R11 ;  /* 0x000000ffff0b7224 */ /* 0x000fe400078e0a0b */
[----:B0-----:R-:W0:Y:S02]  /*2ba0*/  MUFU.RCP R8, R8 ;  /* 0x0000000800087308 */ /* 0x001e240000001000 */
[----:B0-----:R-:W-:Y:S01]  /*2bb0*/  VIADD R4, R8, 0xffffffe ;  /* 0x0ffffffe08047836 */ /* 0x001fe20000000000 */
[----:B------:R-:W-:Y:S02]  /*2bc0*/  IABS R8, R6 ;  /* 0x0000000600087213 */ /* 0x000fe40000000000 */
[----:B------:R-:W-:-:S03]  /*2bd0*/  LOP3.LUT R6, R6, R7, RZ, 0x3c, !PT ;  /* 0x0000000706067212 */ /* 0x000fc600078e3cff */
[----:B------:R0:W1:Y:S01]  /*2be0*/  F2I.FTZ.U32.TRUNC.NTZ R5, R4 ;  /* 0x0000000400057305 */ /* 0x000062000021f000 */
[----:B------:R-:W-:Y:S01]  /*2bf0*/  ISETP.GE.AND P2, PT, R6, RZ, PT ;  /* 0x000000ff0600720c */ /* 0x000fe20003f46270 */
[----:B0-----:R-:W-:Y:S02]  /*2c00*/  IMAD.MOV.U32 R4, RZ, RZ, RZ ;  /* 0x000000ffff047224 */ /* 0x001fe400078e00ff */
[----:B-1----:R-:W-:-:S04]  /*2c10*/  IMAD.MOV R10, RZ, RZ, -R5 ;  /* 0x000000ffff0a7224 */ /* 0x002fc800078e0a05 */
[----:B------:R-:W-:-:S04]  /*2c20*/  IMAD R9, R10, R3, RZ ;  /* 0x000000030a097224 */ /* 0x000fc800078e02ff */
[----:B------:R-:W-:-:S04]  /*2c30*/  IMAD.HI.U32 R9, R5, R9, R4 ;  /* 0x0000000905097227 */ /* 0x000fc800078e0004 */
[----:B------:R-:W-:Y:S02]  /*2c40*/  IMAD.MOV.U32 R4, RZ, RZ, R11 ;  /* 0x000000ffff047224 */ /* 0x000fe400078e000b */
        /* <DEDUP_REMOVED lines=8> */
[----:B------:R-:W-:Y:S01]  /*2cd0*/  @!P2 IMAD.MOV R17, RZ, RZ, -R17 ;  /* 0x000000ffff11a224 */ /* 0x000fe200078e0a11 */
[----:B------:R-:W-:-:S07]  /*2ce0*/  @!P0 LOP3.LUT R17, RZ, R7, RZ, 0x33, !PT ;  /* 0x00000007ff118212 */ /* 0x000fce00078e33ff */
.L_x_22:
        /* <DEDUP_REMOVED lines=70> */
[----:B------:R-:W-:Y:S01]  /*3150*/  SHF.R.S32.HI R19, RZ, 0x1f, R18 ;  /* 0x0000001fff137819 */ /* 0x000fe20000011412 */
[----:B------:R-:W0:Y:S01]  /*3160*/  S2UR UR6, SR_CgaCtaId ;  /* 0x00000000000679c3 */ /* 0x000e220000008800 */
[----:B------:R-:W-:Y:S02]  /*3170*/  UMOV UR36, 0x400 ;  /* 0x0000040000247882 */ /* 0x000fe40000000000 */
[----:B------:R-:W-:-:S04]  /*3180*/  LEA.HI R23, R19, R18, RZ, 0x7 ;  /* 0x0000001213177211 */ /* 0x000fc800078f38ff */
[----:B------:R-:W-:-:S05]  /*3190*/  SHF.R.S32.HI R24, RZ, 0x7, R23 ;  /* 0x00000007ff187819 */ /* 0x000fca0000011417 */
[----:B------:R-:W1:Y:S01]  /*31a0*/  SHFL.IDX PT, R0, R24, RZ, 0x1f ;  /* 0x00001fff18007589 */ /* 0x000e6200000e0000 */
[----:B0-----:R-:W-:Y:S01]  /*31b0*/  ULEA UR36, UR6, UR36, 0x18 ;  /* 0x0000002406247291 */ /* 0x001fe2000f8ec03f */
[----:B-1----:R-:W-:-:S13]  /*31c0*/  R2UR UR4, R0 ;  /* 0x00000000000472ca */ /* 0x002fda00000e0000 */
[----:B------:R-:W-:-:S04]  /*31d0*/  ULEA.HI UR5, UR4, UR4, URZ, 0x1 ;  /* 0x0000000404057291 */ /* 0x000fc8000f8f083f */
[----:B------:R-:W-:-:S04]  /*31e0*/  ULOP3.LUT UR5, UR5, 0x1fffe, URZ, 0xc0, !UPT ;  /* 0x0001fffe05057892 */ /* 0x000fc8000f8ec03f */
[----:B------:R-:W-:Y:S02]  /*31f0*/  UIADD3 UR5, UR4, -UR5, URZ ;  /* 0x8000000504057290 */ /* 0x000fe4000fffe03f */
[----:B------:R-:W-:Y:S02]  /*3200*/  UIADD3 UR4, UR36, 0x26800, URZ ;  /* 0x0002680024047890 */ /* 0x000fe4000fffe03f */
[----:B------:R-:W-:Y:S02]  /*3210*/  ULEA UR5, UR5, UR36, 0xf ;  /* 0x0000002405057291 */ /* 0x000fe4000f8e783f */
[----:B------:R-:W-:Y:S02]  /*3220*/  ULOP3.LUT UP0, URZ, UR4, 0x3ff, URZ, 0xc0, !UPT ;  /* 0x000003ff043f7892 */ /* 0x000fe4000f80c03f */
[----:B------:R-:W-:-:S04]  /*3230*/  UIADD3 UR5, UR5, 0x400, URZ ;  /* 0x0000040005057890 */ /* 0x000fc8000fffe03f */
[----:B------:R-:W-:Y:S01]  /*3240*/  PLOP3.LUT P0, PT, PT, PT, UP0, 0x80, 0x0 ;  /* 0x000000000000781c */ /* 0x000fe20003f0f008 */
[----:B------:R-:W-:-:S04]  /*3250*/  USHF.R.U32.HI UR5, URZ, 0x4, UR5 ;  /* 0x000000043f057899 */ /* 0x000fc80008011605 */
[----:B------:R-:W-:-:S08]  /*3260*/  ULOP3.LUT UR37, UR5, 0x3fff, URZ, 0xc0, !UPT ;  /* 0x00003fff05257892 */ /* 0x000fd0000f8ec03f */
[----:B------:R-:W-:Y:S05]  /*3270*/  @!P0 BRA `(.L_x_23) ;  /* 0x0000000000408947 */ /* 0x000fea0003800000 */
[----:B------:R-:W-:Y:S01]  /*3280*/  MOV R0, 0x0 ;  /* 0x0000000000007802 */ /* 0x000fe20000000f00 */
[----:B------:R-:W-:Y:S01]  /*3290*/  ULDC.64 UR4, c[0x4][0x90] ;  /* 0x0100240000047ab9 */ /* 0x000fe20000000a00 */
[----:B------:R-:W-:Y:S01]  /*32a0*/  ULDC.64 UR6, c[0x4][0x20] ;  /* 0x0100080000067ab9 */ /* 0x000fe20000000a00 */
[----:B------:R-:W-:Y:S01]  /*32b0*/  IMAD.U32 R4, RZ, RZ, UR4 ;  /* 0x00000004ff047e24 */ /* 0x000fe2000f8e00ff */
[----:B------:R0:W1:Y:S01]  /*32c0*/  LDC.64 R14, c[0x4][R0] ;  /* 0x01000000000e7b82 */ /* 0x0000620000000a00 */
[----:B------:R-:W-:Y:S01]  /*32d0*/  IMAD.U32 R5, RZ, RZ, UR5 ;  /* 0x00000005ff057e24 */ /* 0x000fe2000f8e00ff */
[----:B------:R-:W-:Y:S01]  /*32e0*/  ULDC.64 UR4, c[0x4][0x98] ;  /* 0x0100260000047ab9 */ /* 0x000fe20000000a00 */
[----:B------:R-:W-:Y:S01]  /*32f0*/  IMAD.U32 R10, RZ, RZ, UR6 ;  /* 0x00000006ff0a7e24 */ /* 0x000fe2000f8e00ff */
[----:B------:R-:W-:Y:S01]  /*3300*/  MOV R6, UR4 ;  /* 0x0000000400067c02 */ /* 0x000fe20008000f00 */
[----:B------:R-:W-:Y:S01]  /*3310*/  IMAD.U32 R7, RZ, RZ, UR5 ;  /* 0x00000005ff077e24 */ /* 0x000fe2000f8e00ff */
[----:B------:R-:W-:Y:S01]  /*3320*/  MOV R13, RZ ;  /* 0x000000ff000d7202 */ /* 0x000fe20000000f00 */
[----:B------:R-:W-:-:S02]  /*3330*/  IMAD.U32 R11, RZ, RZ, UR7 ;  /* 0x00000007ff0b7e24 */ /* 0x000fc4000f8e00ff */
[----:B------:R-:W-:Y:S02]  /*3340*/  IMAD.MOV.U32 R8, RZ, RZ, 0x70 ;  /* 0x00000070ff087424 */ /* 0x000fe400078e00ff */
[----:B0-----:R-:W-:-:S07]  /*3350*/  IMAD.MOV.U32 R12, RZ, RZ, 0x1 ;  /* 0x00000001ff0c7424 */ /* 0x001fce00078e00ff */
[----:B------:R-:W-:-:S07]  /*3360*/  LEPC R20, `(.L_x_23) ;  /* 0x000000001014794e */ /* 0x000fce0000000000 */
[----:B-1----:R-:W-:Y:S05]  /*3370*/  CALL.ABS.NOINC R14 ;  /* 0x000000000e007343 */ /* 0x002fea0003c00000 */
.L_x_23:
[----:B------:R-:W2:Y:S01]  /*3380*/  LDL.LU R20, [R1+0x14] ;  /* 0x0000140001147983 */ /* 0x000ea20000300800 */
[----:B------:R-:W-:Y:S02]  /*3390*/  SHF.L.U32 R13, RZ, 0x1f, RZ ;  /* 0x0000001fff0d7819 */ /* 0x000fe400000006ff */
[----:B------:R-:W-:Y:S02]  /*33a0*/  LOP3.LUT R23, R23, 0xffffff80, RZ, 0xc0, !PT ;  /* 0xffffff8017177812 */ /* 0x000fe400078ec0ff */
[----:B------:R-:W0:Y:S01]  /*33b0*/  SYNCS.PHASECHK.TRANS64.TRYWAIT P1, [UR36+0x28c00], R13 ;  /* 0x028c000dff0075a7 */ /* 0x000e220008020164 */
[----:B------:R-:W-:Y:S02]  /*33c0*/  LEA.HI R3, R24, R24, RZ, 0x1 ;  /* 0x0000001818037211 */ /* 0x000fe400078f08ff */
[----:B------:R-:W-:Y:S02]  /*33d0*/  IMAD.IADD R23, R18, 0x1, -R23 ;  /* 0x0000000112177824 */ /* 0x000fe400078e0a17 */
[----:B------:R-:W-:-:S03]  /*33e0*/  LOP3.LUT R3, R3, 0xfffffe, RZ, 0xc0, !PT ;  /* 0x00fffffe03037812 */ /* 0x000fc600078ec0ff */
[----:B------:R-:W-:Y:S02]  /*33f0*/  SHF.R.S32.HI R4, RZ, 0x1f, R23 ;  /* 0x0000001fff047819 */ /* 0x000fe40000011417 */
[----:B------:R-:W-:Y:S02]  /*3400*/  IMAD.IADD R3, R24, 0x1, -R3 ;  /* 0x0000000118037824 */ /* 0x000fe400078e0a03 */
[CC--:B------:R-:W-:Y:S02]  /*3410*/  LEA.HI R0, R4.reuse, R23.reuse, RZ, 0x2 ;  /* 0x0000001704007211 */ /* 0x0c0fe400078f10ff */
[----:B------:R-:W-:Y:S02]  /*3420*/  LEA.HI R4, R4, R23, RZ, 0x5 ;  /* 0x0000001704047211 */ /* 0x000fe400078f28ff */
[--C-:B------:R-:W-:Y:S02]  /*3430*/  SHF.R.S32.HI R5, RZ, 0x2, R0.reuse ;  /* 0x00000002ff057819 */ /* 0x100fe40000011400 */
[----:B------:R-:W-:-:S02]  /*3440*/  SHF.R.S32.HI R6, RZ, 0x1f, R0 ;  /* 0x0000001fff067819 */ /* 0x000fc40000011400 */
[----:B------:R-:W-:Y:S02]  /*3450*/  LOP3.LUT R0, R0, 0x7ffffffc, RZ, 0xc0, !PT ;  /* 0x7ffffffc00007812 */ /* 0x000fe400078ec0ff */
[----:B------:R-:W-:Y:S02]  /*3460*/  LEA.HI R6, R6, R5, RZ, 0x3 ;  /* 0x0000000506067211 */ /* 0x000fe400078f18ff */
[----:B------:R-:W-:Y:S01]  /*3470*/  SHF.R.S32.HI R4, RZ, 0x5, R4 ;  /* 0x00000005ff047819 */ /* 0x000fe20000011404 */
[----:B------:R-:W-:Y:S01]  /*3480*/  IMAD.IADD R0, R23, 0x1, -R0 ;  /* 0x0000000117007824 */ /* 0x000fe200078e0a00 */
[----:B------:R-:W-:-:S03]  /*3490*/  LOP3.LUT R6, R6, 0xfffffff8, RZ, 0xc0, !PT ;  /* 0xfffffff806067812 */ /* 0x000fc600078ec0ff */
[----:B------:R-:W-:Y:S02]  /*34a0*/  IMAD.SHL.U32 R0, R0, 0x2, RZ ;  /* 0x0000000200007824 */ /* 0x000fe400078e00ff */
[----:B------:R-:W-:Y:S01]  /*34b0*/  IMAD.IADD R5, R5, 0x1, -R6 ;  /* 0x0000000105057824 */ /* 0x000fe200078e0a06 */
[----:B--2---:R-:W-:-:S04]  /*34c0*/  LOP3.LUT R7, R20, 0x1, RZ, 0xfc, !PT ;  /* 0x0000000114077812 */ /* 0x004fc800078efcff */
[----:B------:R-:W-:Y:S01]  /*34d0*/  ISETP.NE.AND P0, PT, R7, 0x3, PT ;  /* 0x000000030700780c */ /* 0x000fe20003f05270 */
[----:B0-----:R-:W-:-:S12]  /*34e0*/  @!P1 BRA `(.L_x_24) ;  /* 0x000000ac00989947 */ /* 0x001fd80003800000 */
.L_x_148:
[----:B0-----:R-:W-:Y:S01]  /*34f0*/  LEA R6, R4, R5, 0x4 ;  /* 0x0000000504067211 */ /* 0x001fe200078e20ff */
[----:B------:R-:W-:Y:S01]  /*3500*/  IMAD R4, R3, 0x100, R0 ;  /* 0x0000010003047824 */ /* 0x000fe200078e0200 */
[----:B------:R-:W-:Y:S06]  /*3510*/  @!P0 BRA `(.L_x_25) ;  /* 0x0000000000048947 */ /* 0x000fec0003800000 */
[----:B------:R-:W-:Y:S01]  /*3520*/  BPT.TRAP 0x1 ;  /* 0x000000040000795c */ /* 0x000fe20000300000 */
.L_x_25:
[----:B------:R0:W1:Y:S01]  /*3530*/  SYNCS.PHASECHK.TRANS64.TRYWAIT P2, [UR36+0x28c30], R13 ;  /* 0x028c300dff0075a7 */ /* 0x0000620008040164 */
[----:B------:R-:W-:Y:S05]  /*3540*/  @!P0 BRA `(.L_x_26) ;  /* 0x0000000000048947 */ /* 0x000fea0003800000 */
[----:B------:R-:W-:Y:S01]  /*3550*/  BPT.TRAP 0x1 ;  /* 0x000000040000795c */ /* 0x000fe20000300000 */
.L_x_26:
[----:B------:R-:W2:Y:S02]  /*3560*/  S2R R3, SR_TID.X ;  /* 0x0000000000037919 */ /* 0x000ea40000002100 */
[----:B--2---:R-:W-:-:S04]  /*3570*/  LOP3.LUT R3, R3, 0x7f, RZ, 0xc0, !PT ;  /* 0x0000007f03037812 */ /* 0x004fc800078ec0ff */
[----:B------:R-:W-:Y:S01]  /*3580*/  ISETP.NE.AND P1, PT, R3, RZ, PT ;  /* 0x000000ff0300720c */ /* 0x000fe20003f25270 */
[----:B-1----:R-:W-:-:S12]  /*3590*/  @P2 BRA `(.L_x_27) ;  /* 0x0000000000082947 */ /* 0x002fd80003800000 */
[----:B------:R-:W1:Y:S02]  /*35a0*/  SYNCS.PHASECHK.TRANS64.TRYWAIT P2, [UR36+0x28c30], R13 ;  /* 0x028c300dff0075a7 */ /* 0x000e640008040164 */
[----:B-1----:R-:W-:Y:S05]  /*35b0*/  @!P2 BRA `(.L_x_28) ;  /* 0x000000ac007ca947 */ /* 0x002fea0003800000 */
.L_x_27:
[----:B------:R-:W-:Y:S05]  /*35c0*/  WARPSYNC.ALL ;  /* 0x0000000000007948 */ /* 0x000fea0003800000 */
[----:B------:R-:W-:Y:S01]  /*35d0*/  UIADD3 UR4, UR36, 0x20400, URZ ;  /* 0x0002040024047890 */ /* 0x000fe2000fffe03f */
[----:B------:R-:W-:Y:S01]  /*35e0*/  WARPGROUP.ARRIVE ;  /* 0x00000000000079c5 */ /* 0x000fe20000000000 */
[----:B------:R-:W-:Y:S01]  /*35f0*/  UIADD3 UR5, UR36, 0x22400, URZ ;  /* 0x0002240024057890 */ /* 0x000fe2000fffe03f */
[----:B------:R-:W-:Y:S01]  /*3600*/  IMAD R3, R17, -0x40, R22 ;  /* 0xffffffc011037824 */ /* 0x000fe200078e0216 */
[----:B------:R-:W-:Y:S02]  /*3610*/  USHF.R.U32.HI UR4, URZ, 0x4, UR4 ;  /* 0x000000043f047899 */ /* 0x000fe40008011604 */
[----:B------:R-:W-:-:S02]  /*3620*/  USHF.R.U32.HI UR5, URZ, 0x4, UR5 ;  /* 0x000000043f057899 */ /* 0x000fc40008011605 */
[----:B------:R-:W-:Y:S01]  /*3630*/  ULOP3.LUT UR4, UR4, 0x3fff, URZ, 0xc0, !UPT ;  /* 0x00003fff04047892 */ /* 0x000fe2000f8ec03f */
[----:B------:R-:W-:Y:S01]  /*3640*/  IADD3 R3, -R0, 0x40, R3 ;  /* 0x0000004000037810 */ /* 0x000fe20007ffe103 */
[----:B------:R-:W-:Y:S02]  /*3650*/  ULOP3.LUT UR5, UR5, 0x3fff, URZ, 0xc0, !UPT ;  /* 0x00003fff05057892 */ /* 0x000fe4000f8ec03f */
[----:B------:R-:W-:Y:S01]  /*3660*/  ULOP3.LUT UR8, UR4, 0x10000, URZ, 0xfc, !UPT ;  /* 0x0001000004087892 */ /* 0x000fe2000f8efc3f */
[C---:B------:R-:W-:Y:S01]  /*3670*/  ISETP.GT.AND P3, PT, R3.reuse, RZ, PT ;  /* 0x000000ff0300720c */ /* 0x040fe20003f64270 */
[----:B------:R-:W-:Y:S01]  /*3680*/  ULOP3.LUT UR6, UR5, 0x10000, URZ, 0xfc, !UPT ;  /* 0x0001000005067892 */ /* 0x000fe2000f8efc3f */
[C---:B------:R-:W-:Y:S01]  /*3690*/  ISETP.GT.AND P6, PT, R3.reuse, 0x1, PT ;  /* 0x000000010300780c */ /* 0x040fe20003fc4270 */
[----:B------:R-:W-:Y:S01]  /*36a0*/  UMOV UR9, 0x40000040 ;  /* 0x4000004000097882 */ /* 0x000fe20000000000 */
[----:B------:R-:W-:Y:S01]  /*36b0*/  UMOV UR7, 0x40000040 ;  /* 0x4000004000077882 */ /* 0x000fe20000000000 */
[----:B------:R-:W-:Y:S01]  /*36c0*/  UMOV UR5, UR9 ;  /* 0x0000000900057c82 */ /* 0x000fe20008000000 */
[----:B------:R-:W-:Y:S01]  /*36d0*/  UMOV UR4, UR8 ;  /* 0x0000000800047c82 */ /* 0x000fe20008000000 */
[----:B------:R-:W-:Y:S01]  /*36e0*/  UIADD3 UR12, UR8, 0x2, URZ ;  /* 0x00000002080c7890 */ /* 0x000fe2000fffe03f */
[----:B------:R-:W-:Y:S01]  /*36f0*/  ISETP.GT.AND P5, PT, R3, 0x8, PT ;  /* 0x000000080300780c */ /* 0x000fe20003fa4270 */
[----:B------:R-:W-:-:S02]  /*3700*/  UIADD3 UR14, UR6, 0x2, URZ ;  /* 0x00000002060e7890 */ /* 0x000fc4000fffe03f */
[----:B------:R-:W-:Y:S01]  /*3710*/  HGMMA.64x64x16.F32.BF16 R24, gdesc[UR4], RZ, !UPT, gsb0 ;  /* 0x00e00000041879f0 */ /* 0x000fe2000c0018ff */
[----:B------:R-:W-:Y:S01]  /*3720*/  UMOV UR13, 0x40000040 ;  /* 0x40000040000d7882 */ /* 0x000fe20000000000 */
[----:B------:R-:W-:Y:S01]  /*3730*/  UMOV UR15, 0x40000040 ;  /* 0x40000040000f7882 */ /* 0x000fe20000000000 */
[----:B------:R-:W-:Y:S01]  /*3740*/  UIADD3 UR16, UR8, 0x4, URZ ;  /* 0x0000000408107890 */ /* 0x000fe2000fffe03f */
[C---:B------:R-:W-:Y:S01]  /*3750*/  ISETP.GT.AND P4, PT, R3.reuse, 0x9, PT ;  /* 0x000000090300780c */ /* 0x040fe20003f84270 */
[----:B------:R-:W-:Y:S01]  /*3760*/  UIADD3 UR18, UR6, 0x4, URZ ;  /* 0x0000000406127890 */ /* 0x000fe2000fffe03f */
[----:B------:R-:W-:Y:S01]  /*3770*/  ISETP.GT.AND P2, PT, R3, 0x10, PT ;  /* 0x000000100300780c */ /* 0x000fe20003f44270 */
[----:B------:R-:W-:Y:S01]  /*3780*/  UMOV UR17, 0x40000040 ;  /* 0x4000004000117882 */ /* 0x000fe20000000000 */
[----:B------:R-:W-:Y:S01]  /*3790*/  UMOV UR19, 0x40000040 ;  /* 0x4000004000137882 */ /* 0x000fe20000000000 */
[----:B------:R-:W-:Y:S02]  /*37a0*/  UIADD3 UR20, UR8, 0x6, URZ ;  /* 0x0000000608147890 */ /* 0x000fe4000fffe03f */
[----:B------:R-:W-:Y:S01]  /*37b0*/  UIADD3 UR22, UR6, 0x6, URZ ;  /* 0x0000000606167890 */ /* 0x000fe2000fffe03f */
[----:B------:R-:W-:Y:S01]  /*37c0*/  UMOV UR21, 0x40000040 ;  /* 0x4000004000157882 */ /* 0x000fe20000000000 */
[----:B------:R-:W-:Y:S01]  /*37d0*/  UMOV UR23, 0x40000040 ;  /* 0x4000004000177882 */ /* 0x000fe20000000000 */
[----:B------:R-:W-:Y:S01]  /*37e0*/  ULDC UR4, c[0x0][0x9d8] ;  /* 0x0002760000047ab9 */ /* 0x000fe20000000800 */
[----:B------:R-:W-:Y:S01]  /*37f0*/  ULDC UR5, c[0x0][0x988] ;  /* 0x0002620000057ab9 */ /* 0x000fe20000000800 */
[----:B------:R-:W-:-:S02]  /*3800*/  WARPGROUP.DEPBAR.LE gsb0, 0x0 ;  /* 0x00008000000079c5 */ /* 0x000fc40000010000 */
[----:B------:R-:W-:-:S06]  /*3810*/  WARPGROUP.ARRIVE ;  /* 0x00000000000079c5 */ /* 0x000fcc0000000000 */
[----:B------:R-:W-:Y:S03]  /*3820*/  HGMMA.64x64x16.F32.BF16 R24, gdesc[UR12], R24, gsb0 ;  /* 0x00e000000c1879f0 */ /* 0x000fe60008001818 */
[----:B------:R-:W-:Y:S02]  /*3830*/  WARPGROUP.DEPBAR.LE gsb0, 0x0 ;  /* 0x00008000000079c5 */ /* 0x000fe40000010000 */
[----:B------:R-:W-:-:S06]  /*3840*/  WARPGROUP.ARRIVE ;  /* 0x00000000000079c5 */ /* 0x000fcc0000000000 */
[----:B------:R-:W-:Y:S03]  /*3850*/  HGMMA.64x64x16.F32.BF16 R24, gdesc[UR16], R24, gsb0 ;  /* 0x00e00000101879f0 */ /* 0x000fe60008001818 */
[----:B------:R-:W-:Y:S02]  /*3860*/  WARPGROUP.DEPBAR.LE gsb0, 0x0 ;  /* 0x00008000000079c5 */ /* 0x000fe40000010000 */
[----:B------:R-:W-:-:S06]  /*3870*/  WARPGROUP.ARRIVE ;  /* 0x00000000000079c5 */ /* 0x000fcc0000000000 */
[----:B------:R-:W-:Y:S03]  /*3880*/  HGMMA.64x64x16.F32.BF16 R24, gdesc[UR20], R24, gsb0 ;  /* 0x00e00000141879f0 */ /* 0x000fe60008001818 */
[----:B------:R-:W-:Y:S02]  /*3890*/  WARPGROUP.DEPBAR.LE gsb0, 0x0 ;  /* 0x00008000000079c5 */ /* 0x000fe40000010000 */
[----:B------:R-:W-:Y:S01]  /*38a0*/  FMUL.FTZ R24, R24, UR4 ;  /* 0x0000000418187c20 */ /* 0x000fe20008410000 */
[----:B------:R-:W-:Y:S01]  /*38b0*/  FMUL.FTZ R25, R25, UR4 ;  /* 0x0000000419197c20 */ /* 0x000fe20008410000 */
[----:B------:R-:W-:Y:S01]  /*38c0*/  FMUL.FTZ R28, R28, UR4 ;  /* 0x000000041c1c7c20 */ /* 0x000fe20008410000 */
[----:B------:R-:W-:Y:S01]  /*38d0*/  FMUL.FTZ R29, R29, UR4 ;  /* 0x000000041d1d7c20 */ /* 0x000fe20008410000 */
[----:B------:R-:W-:Y:S01]  /*38e0*/  FMUL.FTZ R26, R26, UR4 ;  /* 0x000000041a1a7c20 */ /* 0x000fe20008410000 */
[----:B------:R-:W-:Y:S01]  /*38f0*/  FMUL.FTZ R32, R32, UR4 ;  /* 0x0000000420207c20 */ /* 0x000fe20008410000 */
[----:B------:R-:W2:Y:S01]  /*3900*/  MUFU.TANH R24, R24 ;  /* 0x0000001800187308 */ /* 0x000ea20000002400 */
[----:B------:R-:W-:Y:S01]  /*3910*/  FMUL.FTZ R27, R27, UR4 ;  /* 0x000000041b1b7c20 */ /* 0x000fe20008410000 */
[----:B------:R-:W-:Y:S01]  /*3920*/  FMUL.FTZ R33, R33, UR4 ;  /* 0x0000000421217c20 */ /* 0x000fe20008410000 */
[----:B------:R-:W-:Y:S01]  /*3930*/  FMUL.FTZ R30, R30, UR4 ;  /* 0x000000041e1e7c20 */ /* 0x000fe20008410000 */
[----:B------:R-:W-:Y:S01]  /*3940*/  FMUL.FTZ R36, R36, UR4 ;  /* 0x0000000424247c20 */ /* 0x000fe20008410000 */
[----:B------:R-:W-:Y:S01]  /*3950*/  FMUL.FTZ R31, R31, UR4 ;  /* 0x000000041f1f7c20 */ /* 0x000fe20008410000 */
[----:B------:R-:W-:Y:S01]  /*3960*/  FMUL.FTZ R37, R37, UR4 ;  /* 0x0000000425257c20 */ /* 0x000fe20008410000 */
[----:B------:R-:W-:Y:S01]  /*3970*/  FMUL.FTZ R35, R35, UR4 ;  /* 0x0000000423237c20 */ /* 0x000fe20008410000 */
[----:B------:R-:W3:Y:S01]  /*3980*/  MUFU.TANH R25, R25 ;  /* 0x0000001900197308 */ /* 0x000ee20000002400 */
[----:B------:R-:W-:Y:S01]  /*3990*/  FMUL.FTZ R40, R40, UR4 ;  /* 0x0000000428287c20 */ /* 0x000fe20008410000 */
[----:B------:R-:W-:Y:S01]  /*39a0*/  FMUL.FTZ R34, R34, UR4 ;  /* 0x0000000422227c20 */ /* 0x000fe20008410000 */
[----:B------:R-:W-:Y:S01]  /*39b0*/  FMUL.FTZ R41, R41, UR4 ;  /* 0x0000000429297c20 */ /* 0x000fe20008410000 */
[----:B------:R-:W-:Y:S01]  /*39c0*/  FMUL.FTZ R38, R38, UR4 ;  /* 0x0000000426267c20 */ /* 0x000fe20008410000 */
[----:B------:R-:W-:Y:S01]  /*39d0*/  FMUL.FTZ R44, R44, UR4 ;  /* 0x000000042c2c7c20 */ /* 0x000fe20008410000 */
[----:B------:R-:W-:Y:S01]  /*39e0*/  FMUL.FTZ R39, R39, UR4 ;  /* 0x0000000427277c20 */ /* 0x000fe20008410000 */
[----:B------:R-:W-:Y:S01]  /*39f0*/  FMUL.FTZ R45, R45, UR4 ;  /* 0x000000042d2d7c20 */ /* 0x000fe20008410000 */
[----:B------:R-:W4:Y:S01]  /*3a00*/  MUFU.TANH R28, R28 ;  /* 0x0000001c001c7308 */ /* 0x000f220000002400 */
[----:B--2---:R-:W-:Y:S01]  /*3a10*/  FSEL R24, R24, -INF , P3 ;  /* 0xff80000018187808 */ /* 0x004fe20001800000 */
[----:B------:R-:W-:Y:S01]  /*3a20*/  FMUL.FTZ R42, R42, UR4 ;  /* 0x000000042a2a7c20 */ /* 0x000fe20008410000 */
[----:B------:R-:W-:Y:S01]  /*3a30*/  FMUL.FTZ R48, R48, UR4 ;  /* 0x0000000430307c20 */ /* 0x000fe20008410000 */
[----:B------:R-:W-:Y:S01]  /*3a40*/  FMUL.FTZ R43, R43, UR4 ;  /* 0x000000042b2b7c20 */ /* 0x000fe20008410000 */
[----:B------:R-:W-:Y:S01]  /*3a50*/  FMUL.FTZ R49, R49, UR4 ;  /* 0x0000000431317c20 */ /* 0x000fe20008410000 */
[----:B------:R-:W-:Y:S01]  /*3a60*/  FMUL.FTZ R46, R46, UR4 ;  /* 0x000000042e2e7c20 */ /* 0x000fe20008410000 */
[----:B------:R-:W-:Y:S01]  /*3a70*/  FMUL.FTZ R52, R52, UR4 ;  /* 0x0000000434347c20 */ /* 0x000fe20008410000 */
[----:B------:R-:W2:Y:S01]  /*3a80*/  MUFU.TANH R29, R29 ;  /* 0x0000001d001d7308 */ /* 0x000ea20000002400 */
[----:B---3--:R-:W-:Y:S01]  /*3a90*/  FSEL R25, R25, -INF , P6 ;  /* 0xff80000019197808 */ /* 0x008fe20003000000 */
[----:B------:R-:W-:Y:S01]  /*3aa0*/  FMUL.FTZ R53, R53, UR4 ;  /* 0x0000000435357c20 */ /* 0x000fe20008410000 */
[----:B------:R-:W-:Y:S01]  /*3ab0*/  FMUL.FTZ R47, R47, UR4 ;  /* 0x000000042f2f7c20 */ /* 0x000fe20008410000 */
[----:B------:R-:W-:Y:S01]  /*3ac0*/  FMUL.FTZ R50, R50, UR4 ;  /* 0x0000000432327c20 */ /* 0x000fe20008410000 */
[----:B------:R-:W-:Y:S01]  /*3ad0*/  FMNMX.FTZ R5, R24, R25, !PT ;  /* 0x0000001918057209 */ /* 0x000fe20007810000 */
[----:B------:R-:W-:Y:S01]  /*3ae0*/  FMUL.FTZ R51, R51, UR4 ;  /* 0x0000000433337c20 */ /* 0x000fe20008410000 */
[----:B------:R-:W-:Y:S01]  /*3af0*/  FMUL.FTZ R54, R54, UR4 ;  /* 0x0000000436367c20 */ /* 0x000fe20008410000 */
[----:B------:R-:W3:Y:S01]  /*3b00*/  MUFU.TANH R26, R26 ;  /* 0x0000001a001a7308 */ /* 0x000ee20000002400 */
[----:B----4-:R-:W-:Y:S01]  /*3b10*/  FSEL R28, R28, -INF , P5 ;  /* 0xff8000001c1c7808 */ /* 0x010fe20002800000 */
[----:B------:R-:W-:-:S03]  /*3b20*/  FMUL.FTZ R55, R55, UR4 ;  /* 0x0000000437377c20 */ /* 0x000fc60008410000 */
[----:B------:R-:W-:-:S03]  /*3b30*/  FMNMX.FTZ R5, R28, R5, !PT ;  /* 0x000000051c057209 */ /* 0x000fc60007810000 */
[----:B------:R-:W4:Y:S01]  /*3b40*/  MUFU.TANH R32, R32 ;  /* 0x0000002000207308 */ /* 0x000f220000002400 */
[----:B--2---:R-:W-:-:S04]  /*3b50*/  FSEL R10, R29, -INF , P4 ;  /* 0xff8000001d0a7808 */ /* 0x004fc80002000000 */
[----:B------:R-:W-:-:S03]  /*3b60*/  FMNMX.FTZ R5, R10, R5, !PT ;  /* 0x000000050a057209 */ /* 0x000fc60007810000 */
[----:B------:R-:W2:Y:S01]  /*3b70*/  MUFU.TANH R27, R27 ;  /* 0x0000001b001b7308 */ /* 0x000ea20000002400 */
[----:B---3--:R-:W-:Y:S02]  /*3b80*/  FSEL R26, R26, -INF , P3 ;  /* 0xff8000001a1a7808 */ /* 0x008fe40001800000 */
[----:B------:R-:W-:-:S05]  /*3b90*/  ISETP.GT.AND P3, PT, R3, 0x11, PT ;  /* 0x000000110300780c */ /* 0x000fca0003f64270 */
[----:B------:R-:W3:Y:S01]  /*3ba0*/  MUFU.TANH R33, R33 ;  /* 0x0000002100217308 */ /* 0x000ee20000002400 */
[----:B----4-:R-:W-:-:S04]  /*3bb0*/  FSEL R32, R32, -INF , P2 ;  /* 0xff80000020207808 */ /* 0x010fc80001000000 */
[----:B------:R-:W-:-:S03]  /*3bc0*/  FMNMX.FTZ R5, R32, R5, !PT ;  /* 0x0000000520057209 */ /* 0x000fc60007810000 */
[----:B------:R-:W4:Y:S01]  /*3bd0*/  MUFU.TANH R30, R30 ;  /* 0x0000001e001e7308 */ /* 0x000f220000002400 */
[----:B--2---:R-:W-:Y:S02]  /*3be0*/  FSEL R27, R27, -INF , P6 ;  /* 0xff8000001b1b7808 */ /* 0x004fe40003000000 */
[----:B------:R-:W-:-:S05]  /*3bf0*/  ISETP.GT.AND P6, PT, R3, 0x18, PT ;  /* 0x000000180300780c */ /* 0x000fca0003fc4270 */
[----:B------:R-:W2:Y:S01]  /*3c00*/  MUFU.TANH R36, R36 ;  /* 0x0000002400247308 */ /* 0x000ea20000002400 */
[----:B---3--:R-:W-:-:S04]  /*3c10*/  FSEL R14, R33, -INF , P3 ;  /* 0xff800000210e7808 */ /* 0x008fc80001800000 */
[----:B------:R-:W-:-:S03]  /*3c20*/  FMNMX.FTZ R5, R14, R5, !PT ;  /* 0x000000050e057209 */ /* 0x000fc60007810000 */
[----:B------:R-:W1:Y:S01]  /*3c30*/  MUFU.TANH R31, R31 ;  /* 0x0000001f001f7308 */ /* 0x000e620000002400 */
[----:B----4-:R-:W-:Y:S02]  /*3c40*/  FSEL R30, R30, -INF , P5 ;  /* 0xff8000001e1e7808 */ /* 0x010fe40002800000 */
[----:B------:R-:W-:-:S05]  /*3c50*/  ISETP.GT.AND P5, PT, R3, 0x19, PT ;  /* 0x000000190300780c */ /* 0x000fca0003fa4270 */
[----:B------:R-:W3:Y:S01]  /*3c60*/  MUFU.TANH R37, R37 ;  /* 0x0000002500257308 */ /* 0x000ee20000002400 */
[----:B--2---:R-:W-:-:S04]  /*3c70*/  FSEL R36, R36, -INF , P6 ;  /* 0xff80000024247808 */ /* 0x004fc80003000000 */
[----:B------:R-:W-:-:S03]  /*3c80*/  FMNMX.FTZ R5, R36, R5, !PT ;  /* 0x0000000524057209 */ /* 0x000fc60007810000 */
[----:B------:R-:W2:Y:S01]  /*3c90*/  MUFU.TANH R35, R35 ;  /* 0x0000002300237308 */ /* 0x000ea20000002400 */
[----:B-1----:R-:W-:Y:S02]  /*3ca0*/  FSEL R8, R31, -INF , P4 ;  /* 0xff8000001f087808 */ /* 0x002fe40002000000 */
[----:B------:R-:W-:-:S05]  /*3cb0*/  ISETP.GT.AND P4, PT, R3, 0x20, PT ;  /* 0x000000200300780c */ /* 0x000fca0003f84270 */
[----:B------:R-:W1:Y:S01]  /*3cc0*/  MUFU.TANH R40, R40 ;  /* 0x0000002800287308 */ /* 0x000e620000002400 */
[----:B---3--:R-:W-:-:S04]  /*3cd0*/  FSEL R22, R37, -INF , P5 ;  /* 0xff80000025167808 */ /* 0x008fc80002800000 */
[----:B------:R-:W-:-:S03]  /*3ce0*/  FMNMX.FTZ R5, R22, R5, !PT ;  /* 0x0000000516057209 */ /* 0x000fc60007810000 */
[----:B------:R-:W3:Y:S01]  /*3cf0*/  MUFU.TANH R34, R34 ;  /* 0x0000002200227308 */ /* 0x000ee20000002400 */
[----:B--2---:R-:W-:Y:S02]  /*3d00*/  FSEL R12, R35, -INF , P3 ;  /* 0xff800000230c7808 */ /* 0x004fe40001800000 */
[----:B------:R-:W-:-:S05]  /*3d10*/  ISETP.GT.AND P3, PT, R3, 0x21, PT ;  /* 0x000000210300780c */ /* 0x000fca0003f64270 */
[----:B------:R-:W2:Y:S01]  /*3d20*/  MUFU.TANH R41, R41 ;  /* 0x0000002900297308 */ /* 0x000ea20000002400 */
[----:B-1----:R-:W-:-:S04]  /*3d30*/  FSEL R40, R40, -INF , P4 ;  /* 0xff80000028287808 */ /* 0x002fc80002000000 */
[----:B------:R-:W-:-:S03]  /*3d40*/  FMNMX.FTZ R5, R40, R5, !PT ;  /* 0x0000000528057209 */ /* 0x000fc60007810000 */
[----:B------:R-:W1:Y:S01]  /*3d50*/  MUFU.TANH R38, R38 ;  /* 0x0000002600267308 */ /* 0x000e620000002400 */
[----:B---3--:R-:W-:Y:S02]  /*3d60*/  FSEL R34, R34, -INF , P2 ;  /* 0xff80000022227808 */ /* 0x008fe40001000000 */
        /* <DEDUP_REMOVED lines=30> */
[----:B------:R-:W-:Y:S02]  /*3f50*/  ISETP.GT.AND P2, PT, R3, 0x39, PT ;  /* 0x000000390300780c */ /* 0x000fe40003f44270 */
[----:B------:R-:W-:-:S03]  /*3f60*/  FMNMX.FTZ R3, R26, R27, !PT ;  /* 0x0000001b1a037209 */ /* 0x000fc60007810000 */
[----:B------:R-:W2:Y:S01]  /*3f70*/  MUFU.TANH R47, R47 ;  /* 0x0000002f002f7308 */ /* 0x000ea20000002400 */
[----:B-1----:R-:W-:Y:S02]  /*3f80*/  FSEL R52, R52, -INF , P3 ;  /* 0xff80000034347808 */ /* 0x002fe40001800000 */
[----:B------:R-:W-:Y:S02]  /*3f90*/  FMNMX.FTZ R3, R30, R3, !PT ;  /* 0x000000031e037209 */ /* 0x000fe40007810000 */
[----:B------:R-:W-:Y:S02]  /*3fa0*/  FMNMX.FTZ R5, R52, R5, !PT ;  /* 0x0000000534057209 */ /* 0x000fe40007810000 */
[----:B------:R-:W-:Y:S01]  /*3fb0*/  FMNMX.FTZ R3, R8, R3, !PT ;  /* 0x0000000308037209 */ /* 0x000fe20007810000 */
[----:B------:R-:W1:Y:S01]  /*3fc0*/  MUFU.TANH R50, R50 ;  /* 0x0000003200327308 */ /* 0x000e620000002400 */
[----:B---3--:R-:W-:Y:S02]  /*3fd0*/  FSEL R68, R53, -INF , P2 ;  /* 0xff80000035447808 */ /* 0x008fe40001000000 */
[----:B------:R-:W-:-:S02]  /*3fe0*/  FMNMX.FTZ R3, R34, R3, !PT ;  /* 0x0000000322037209 */ /* 0x000fc40007810000 */
[----:B------:R-:W-:Y:S02]  /*3ff0*/  FMNMX.FTZ R5, R68, R5, !PT ;  /* 0x0000000544057209 */ /* 0x000fe40007810000 */
[----:B------:R-:W-:Y:S01]  /*4000*/  FMNMX.FTZ R3, R12, R3, !PT ;  /* 0x000000030c037209 */ /* 0x000fe20007810000 */
[----:B------:R-:W-:Y:S01]  /*4010*/  MUFU.TANH R51, R51 ;  /* 0x0000003300337308 */ /* 0x000fe20000002400 */
[----:B--2---:R-:W-:Y:S01]  /*4020*/  FSEL R48, R47, -INF , P6 ;  /* 0xff8000002f307808 */ /* 0x004fe20003000000 */
[----:B------:R-:W2:Y:S01]  /*4030*/  SHFL.BFLY PT, R0, R5, 0x2, 0x1f ;  /* 0x0c401f0005007f89 */ /* 0x000ea200000e0000 */
[----:B------:R-:W-:-:S04]  /*4040*/  FMNMX.FTZ R3, R38, R3, !PT ;  /* 0x0000000326037209 */ /* 0x000fc80007810000 */
[----:B------:R-:W-:Y:S01]  /*4050*/  FMNMX.FTZ R3, R20, R3, !PT ;  /* 0x0000000314037209 */ /* 0x000fe20007810000 */
[----:B------:R-:W3:Y:S01]  /*4060*/  MUFU.TANH R54, R54 ;  /* 0x0000003600367308 */ /* 0x000ee20000002400 */
[----:B-1----:R-:W-:Y:S02]  /*4070*/  FSEL R50, R50, -INF , P5 ;  /* 0xff80000032327808 */ /* 0x002fe40002800000 */
[----:B------:R-:W-:-:S04]  /*4080*/  FMNMX.FTZ R3, R42, R3, !PT ;  /* 0x000000032a037209 */ /* 0x000fc80007810000 */
[----:B------:R-:W-:Y:S01]  /*4090*/  FMNMX.FTZ R3, R44, R3, !PT ;  /* 0x000000032c037209 */ /* 0x000fe20007810000 */
[----:B------:R-:W1:Y:S03]  /*40a0*/  MUFU.TANH R55, R55 ;  /* 0x0000003700377308 */ /* 0x000e660000002400 */
[----:B------:R-:W-:-:S04]  /*40b0*/  FMNMX.FTZ R3, R46, R3, !PT ;  /* 0x000000032e037209 */ /* 0x000fc80007810000 */
[----:B------:R-:W-:Y:S02]  /*40c0*/  FMNMX.FTZ R3, R48, R3, !PT ;  /* 0x0000000330037209 */ /* 0x000fe40007810000 */
[----:B---3--:R-:W-:Y:S02]  /*40d0*/  FSEL R54, R54, -INF , P3 ;  /* 0xff80000036367808 */ /* 0x008fe40001800000 */
[----:B--2---:R-:W-:Y:S01]  /*40e0*/  FMNMX.FTZ R0, R5, R0, !PT ;  /* 0x0000000005007209 */ /* 0x004fe20007810000 */
[----:B------:R-:W-:Y:S01]  /*40f0*/  IMAD.U32 R5, RZ, RZ, UR5 ;  /* 0x00000005ff057e24 */ /* 0x000fe2000f8e00ff */
[----:B------:R-:W-:-:S03]  /*4100*/  FMNMX.FTZ R3, R50, R3, !PT ;  /* 0x0000000332037209 */ /* 0x000fc60007810000 */
[----:B------:R-:W2:Y:S01]  /*4110*/  SHFL.BFLY PT, R7, R0, 0x1, 0x1f ;  /* 0x0c201f0000077f89 */ /* 0x000ea200000e0000 */
[----:B-1----:R-:W-:Y:S02]  /*4120*/  FSEL R66, R55, -INF , P2 ;  /* 0xff80000037427808 */ /* 0x002fe40001000000 */
[----:B--2---:R-:W-:-:S04]  /*4130*/  FMNMX.FTZ R0, R0, R7, !PT ;  /* 0x0000000700007209 */ /* 0x004fc80007810000 */
[C---:B------:R-:W-:Y:S01]  /*4140*/  FSETP.NEU.FTZ.AND P6, PT, R0.reuse, -INF , PT ;  /* 0xff8000000000780b */ /* 0x040fe20003fdd000 */
[----:B------:R-:W-:-:S05]  /*4150*/  FMUL.FTZ R7, R0, R5 ;  /* 0x0000000500077220 */ /* 0x000fca0000410000 */
[----:B------:R-:W-:-:S05]  /*4160*/  FSEL R7, R7, RZ, P6 ;  /* 0x000000ff07077208 */ /* 0x000fca0003000000 */
[-CC-:B------:R-:W-:Y:S01]  /*4170*/  FFMA.FTZ R9, R24, R5.reuse, -R7.reuse ;  /* 0x0000000518097223 */ /* 0x180fe20000010807 */
[----:B------:R-:W-:Y:S01]  /*4180*/  FSEL R24, R51, -INF , P4 ;  /* 0xff80000033187808 */ /* 0x000fe20002000000 */
[-CC-:B------:R-:W-:Y:S01]  /*4190*/  FFMA.FTZ R25, R25, R5.reuse, -R7.reuse ;  /* 0x0000000519197223 */ /* 0x180fe20000010807 */
[--C-:B------:R-:W-:Y:S01]  /*41a0*/  FFMA.FTZ R28, R28, R5, -R7.reuse ;  /* 0x000000051c1c7223 */ /* 0x100fe20000010807 */
[----:B------:R1:W-:Y:S01]  /*41b0*/  MUFU.EX2 R152, R9 ;  /* 0x0000000900987308 */ /* 0x0003e20000000800 */
[----:B------:R-:W-:Y:S01]  /*41c0*/  FMNMX.FTZ R3, R24, R3, !PT ;  /* 0x0000000318037209 */ /* 0x000fe20007810000 */
[-CC-:B------:R-:W-:Y:S01]  /*41d0*/  FFMA.FTZ R32, R32, R5.reuse, -R7.reuse ;  /* 0x0000000520207223 */ /* 0x180fe20000010807 */
[-CC-:B------:R-:W-:Y:S01]  /*41e0*/  FFMA.FTZ R14, R14, R5.reuse, -R7.reuse ;  /* 0x000000050e0e7223 */ /* 0x180fe20000010807 */
[--C-:B------:R-:W-:Y:S01]  /*41f0*/  FFMA.FTZ R36, R36, R5, -R7.reuse ;  /* 0x0000000524247223 */ /* 0x100fe20000010807 */
[----:B------:R-:W-:Y:S01]  /*4200*/  FMNMX.FTZ R3, R54, R3, !PT ;  /* 0x0000000336037209 */ /* 0x000fe20007810000 */
[-CC-:B------:R-:W-:Y:S01]  /*4210*/  FFMA.FTZ R22, R22, R5.reuse, -R7.reuse ;  /* 0x0000000516167223 */ /* 0x180fe20000010807 */
[-CC-:B------:R-:W-:Y:S01]  /*4220*/  FFMA.FTZ R40, R40, R5.reuse, -R7.reuse ;  /* 0x0000000528287223 */ /* 0x180fe20000010807 */
[--C-:B------:R-:W-:Y:S01]  /*4230*/  FFMA.FTZ R56, R56, R5, -R7.reuse ;  /* 0x0000000538387223 */ /* 0x100fe20000010807 */
[----:B------:R-:W-:Y:S01]  /*4240*/  FMNMX.FTZ R3, R66, R3, !PT ;  /* 0x0000000342037209 */ /* 0x000fe20007810000 */
[-CC-:B-1----:R-:W-:Y:S01]  /*4250*/  FFMA.FTZ R9, R10, R5.reuse, -R7.reuse ;  /* 0x000000050a097223 */ /* 0x182fe20000010807 */
[-CC-:B------:R-:W-:Y:S01]  /*4260*/  FFMA.FTZ R58, R58, R5.reuse, -R7.reuse ;  /* 0x000000053a3a7223 */ /* 0x180fe20000010807 */
[-CC-:B------:R-:W-:Y:S01]  /*4270*/  FFMA.FTZ R60, R60, R5.reuse, -R7.reuse ;  /* 0x000000053c3c7223 */ /* 0x180fe20000010807 */
[-CC-:B------:R-:W-:Y:S01]  /*4280*/  FFMA.FTZ R62, R62, R5.reuse, -R7.reuse ;  /* 0x000000053e3e7223 */ /* 0x180fe20000010807 */
[----:B------:R-:W1:Y:S01]  /*4290*/  SHFL.BFLY PT, R10, R3, 0x2, 0x1f ;  /* 0x0c401f00030a7f89 */ /* 0x000e6200000e0000 */
[----:B------:R-:W-:Y:S01]  /*42a0*/  MUFU.EX2 R11, R9 ;  /* 0x00000009000b7308 */ /* 0x000fe20000000800 */
[-CC-:B------:R-:W-:Y:S01]  /*42b0*/  FFMA.FTZ R64, R64, R5.reuse, -R7.reuse ;  /* 0x0000000540407223 */ /* 0x180fe20000010807 */
[-CC-:B------:R-:W-:Y:S01]  /*42c0*/  FFMA.FTZ R52, R52, R5.reuse, -R7.reuse ;  /* 0x0000000534347223 */ /* 0x180fe20000010807 */
[----:B------:R-:W-:Y:S01]  /*42d0*/  FFMA.FTZ R68, R68, R5, -R7 ;  /* 0x0000000544447223 */ /* 0x000fe20000010807 */
[----:B------:R-:W-:-:S04]  /*42e0*/  LEA.HI R7, R19, R18, RZ, 0x4 ;  /* 0x0000001213077211 */ /* 0x000fc800078f20ff */
[----:B------:R-:W-:Y:S08]  /*42f0*/  MUFU.EX2 R25, R25 ;  /* 0x0000001900197308 */ /* 0x000ff00000000800 */
[----:B------:R-:W2:Y:S01]  /*4300*/  MUFU.EX2 R28, R28 ;  /* 0x0000001c001c7308 */ /* 0x000ea20000000800 */
[----:B-1----:R-:W-:-:S07]  /*4310*/  FMNMX.FTZ R10, R3, R10, !PT ;  /* 0x0000000a030a7209 */ /* 0x002fce0007810000 */
[----:B------:R-:W-:Y:S01]  /*4320*/  MUFU.EX2 R32, R32 ;  /* 0x0000002000207308 */ /* 0x000fe20000000800 */
[----:B------:R-:W1:Y:S07]  /*4330*/  SHFL.BFLY PT, R3, R10, 0x1, 0x1f ;  /* 0x0c201f000a037f89 */ /* 0x000e6e00000e0000 */
[----:B------:R3:W4:Y:S01]  /*4340*/  MUFU.EX2 R15, R14 ;  /* 0x0000000e000f7308 */ /* 0x0007220000000800 */
[----:B--2---:R-:W-:-:S07]  /*4350*/  F2FP.BF16.F32.PACK_AB R154, R11, R28 ;  /* 0x0000001c0b9a723e */ /* 0x004fce00000010ff */
[----:B------:R-:W-:Y:S01]  /*4360*/  MUFU.EX2 R36, R36 ;  /* 0x0000002400247308 */ /* 0x000fe20000000800 */
[----:B---3--:R-:W-:-:S07]  /*4370*/  IMAD.U32 R14, RZ, RZ, UR36 ;  /* 0x00000024ff0e7e24 */ /* 0x008fce000f8e00ff */
[----:B------:R-:W-:Y:S01]  /*4380*/  MUFU.EX2 R21, R22 ;  /* 0x0000001600157308 */ /* 0x000fe20000000800 */
[----:B----4-:R-:W-:Y:S02]  /*4390*/  F2FP.BF16.F32.PACK_AB R156, R15, R32 ;  /* 0x000000200f9c723e */ /* 0x010fe400000010ff */
[----:B-1----:R-:W-:-:S04]  /*43a0*/  FMNMX.FTZ R3, R10, R3, !PT ;  /* 0x000000030a037209 */ /* 0x002fc80007810000 */
[C---:B------:R-:W-:Y:S01]  /*43b0*/  FSETP.NEU.FTZ.AND P2, PT, R3.reuse, -INF , PT ;  /* 0xff8000000300780b */ /* 0x040fe20003f5d000 */
[-C--:B------:R-:W-:Y:S01]  /*43c0*/  FMUL.FTZ R9, R3, R5.reuse ;  /* 0x0000000503097220 */ /* 0x080fe20000410000 */
[----:B------:R-:W-:Y:S04]  /*43d0*/  MUFU.EX2 R40, R40 ;  /* 0x0000002800287308 */ /* 0x000fe80000000800 */
[----:B------:R-:W-:Y:S02]  /*43e0*/  FSEL R35, R9, RZ, P2 ;  /* 0x000000ff09237208 */ /* 0x000fe40001000000 */
[----:B------:R-:W-:Y:S02]  /*43f0*/  LOP3.LUT R9, R7, 0xfffffff0, RZ, 0xc0, !PT ;  /* 0xfffffff007097812 */ /* 0x000fe400078ec0ff */
[----:B------:R-:W1:Y:S01]  /*4400*/  MUFU.EX2 R23, R56 ;  /* 0x0000003800177308 */ /* 0x000e620000000800 */
[-CC-:B------:R-:W-:Y:S01]  /*4410*/  FFMA.FTZ R10, R8, R5.reuse, -R35.reuse ;  /* 0x00000005080a7223 */ /* 0x180fe20000010823 */
[----:B------:R-:W-:Y:S01]  /*4420*/  FFMA.FTZ R12, R12, R5, -R35 ;  /* 0x000000050c0c7223 */ /* 0x000fe20000010823 */
[----:B------:R-:W-:-:S02]  /*4430*/  IMAD.IADD R9, R18, 0x1, -R9 ;  /* 0x0000000112097824 */ /* 0x000fc400078e0a09 */
[-CC-:B------:R-:W-:Y:S01]  /*4440*/  FFMA.FTZ R26, R26, R5.reuse, -R35.reuse ;  /* 0x000000051a1a7223 */ /* 0x180fe20000010823 */
[-CC-:B------:R-:W-:Y:S01]  /*4450*/  FFMA.FTZ R27, R27, R5.reuse, -R35.reuse ;  /* 0x000000051b1b7223 */ /* 0x180fe20000010823 */
[-CC-:B------:R-:W-:Y:S01]  /*4460*/  FFMA.FTZ R30, R30, R5.reuse, -R35.reuse ;  /* 0x000000051e1e7223 */ /* 0x180fe20000010823 */
[-C--:B------:R-:W-:Y:S01]  /*4470*/  FFMA.FTZ R34, R34, R5.reuse, -R35 ;  /* 0x0000000522227223 */ /* 0x080fe20000010823 */
[----:B------:R-:W-:Y:S01]  /*4480*/  SHF.R.S32.HI R8, RZ, 0x1f, R9 ;  /* 0x0000001fff087819 */ /* 0x000fe20000011409 */
[----:B------:R2:W-:Y:S01]  /*4490*/  MUFU.EX2 R155, R10 ;  /* 0x0000000a009b7308 */ /* 0x0005e20000000800 */
[-CC-:B------:R-:W-:Y:S01]  /*44a0*/  FFMA.FTZ R38, R38, R5.reuse, -R35.reuse ;  /* 0x0000000526267223 */ /* 0x180fe20000010823 */
[----:B------:R-:W-:Y:S01]  /*44b0*/  LEA.HI R18, R19, R18, RZ, 0x5 ;  /* 0x0000001213127211 */ /* 0x000fe200078f28ff */
[--C-:B------:R-:W-:Y:S01]  /*44c0*/  FFMA.FTZ R20, R20, R5, -R35.reuse ;  /* 0x0000000514147223 */ /* 0x100fe20000010823 */
[----:B------:R-:W-:Y:S01]  /*44d0*/  LEA.HI R8, R8, R9, RZ, 0x3 ;  /* 0x0000000908087211 */ /* 0x000fe200078f18ff */
[-CC-:B------:R-:W-:Y:S01]  /*44e0*/  FFMA.FTZ R42, R42, R5.reuse, -R35.reuse ;  /* 0x000000052a2a7223 */ /* 0x180fe20000010823 */
[----:B------:R-:W-:Y:S01]  /*44f0*/  FFMA.FTZ R44, R44, R5, -R35 ;  /* 0x000000052c2c7223 */ /* 0x000fe20000010823 */
[----:B------:R-:W-:Y:S01]  /*4500*/  IMAD.SHL.U32 R18, R18, 0x20, RZ ;  /* 0x0000002012127824 */ /* 0x000fe200078e00ff */
[----:B------:R3:W-:Y:S01]  /*4510*/  MUFU.EX2 R157, R12 ;  /* 0x0000000c009d7308 */ /* 0x0007e20000000800 */
[C---:B--2---:R-:W-:Y:S01]  /*4520*/  LOP3.LUT R10, R8.reuse, 0xfffffff8, RZ, 0xc0, !PT ;  /* 0xfffffff8080a7812 */ /* 0x044fe200078ec0ff */
[----:B------:R-:W-:-:S02]  /*4530*/  IMAD.SHL.U32 R8, R8, 0x40, RZ ;  /* 0x0000004008087824 */ /* 0x000fc400078e00ff */
[-CC-:B------:R-:W-:Y:S01]  /*4540*/  FFMA.FTZ R46, R46, R5.reuse, -R35.reuse ;  /* 0x000000052e2e7223 */ /* 0x180fe20000010823 */
[----:B------:R-:W-:Y:S01]  /*4550*/  LOP3.LUT R37, R18, 0x7ffffc00, RZ, 0xc0, !PT ;  /* 0x7ffffc0012257812 */ /* 0x000fe200078ec0ff */
[-C--:B------:R-:W-:Y:S01]  /*4560*/  FFMA.FTZ R48, R48, R5.reuse, -R35 ;  /* 0x0000000530307223 */ /* 0x080fe20000010823 */
[----:B------:R-:W-:Y:S01]  /*4570*/  IMAD.IADD R10, R9, 0x1, -R10 ;  /* 0x00000001090a7824 */ /* 0x000fe200078e0a0a */
[----:B------:R-:W-:Y:S01]  /*4580*/  SHF.R.S32.HI R9, RZ, 0x4, R7 ;  /* 0x00000004ff097819 */ /* 0x000fe20000011407 */
[----:B------:R-:W-:Y:S01]  /*4590*/  MUFU.EX2 R26, R26 ;  /* 0x0000001a001a7308 */ /* 0x000fe20000000800 */
[-C--:B------:R-:W-:Y:S01]  /*45a0*/  FFMA.FTZ R50, R50, R5.reuse, -R35 ;  /* 0x0000000532327223 */ /* 0x080fe20000010823 */
[----:B------:R-:W-:Y:S01]  /*45b0*/  IMAD.SHL.U32 R7, R10, 0x40, RZ ;  /* 0x000000400a077824 */ /* 0x000fe200078e00ff */
[----:B---3--:R-:W-:Y:S01]  /*45c0*/  SHF.L.U32 R12, R9, 0x3, RZ ;  /* 0x00000003090c7819 */ /* 0x008fe200000006ff */
[----:B------:R-:W-:Y:S01]  /*45d0*/  FADD.FTZ R9, R152, R25 ;  /* 0x0000001998097221 */ /* 0x000fe20000010000 */
[----:B------:R-:W-:Y:S01]  /*45e0*/  LOP3.LUT P2, RZ, R10, 0x4, RZ, 0xc0, !PT ;  /* 0x000000040aff7812 */ /* 0x000fe2000784c0ff */
[-C--:B------:R-:W-:Y:S01]  /*45f0*/  FFMA.FTZ R24, R24, R5.reuse, -R35 ;  /* 0x0000000518187223 */ /* 0x080fe20000010823 */
[----:B------:R-:W-:Y:S01]  /*4600*/  LOP3.LUT R7, R7, 0x1c0, RZ, 0xc0, !PT ;  /* 0x000001c007077812 */ /* 0x000fe200078ec0ff */
[----:B------:R-:W2:Y:S01]  /*4610*/  MUFU.EX2 R27, R27 ;  /* 0x0000001b001b7308 */ /* 0x000ea20000000800 */
[----:B------:R-:W-:Y:S01]  /*4620*/  LOP3.LUT P3, RZ, R10, 0x2, RZ, 0xc0, !PT ;  /* 0x000000020aff7812 */ /* 0x000fe2000786c0ff */
[----:B------:R-:W-:Y:S01]  /*4630*/  FADD.FTZ R10, R28, R9 ;  /* 0x000000091c0a7221 */ /* 0x000fe20000010000 */
[----:B------:R-:W-:Y:S01]  /*4640*/  LOP3.LUT R12, R7, 0x8, R12, 0xf8, !PT ;  /* 0x00000008070c7812 */ /* 0x000fe200078ef80c */
[----:B------:R-:W-:Y:S01]  /*4650*/  FFMA.FTZ R54, R54, R5, -R35 ;  /* 0x0000000536367223 */ /* 0x000fe20000010823 */
[----:B------:R-:W-:Y:S01]  /*4660*/  SHF.R.U32.HI R7, RZ, 0x3, R7 ;  /* 0x00000003ff077819 */ /* 0x000fe20000011607 */
[----:B------:R-:W-:Y:S01]  /*4670*/  FADD.FTZ R9, R11, R10 ;  /* 0x0000000a0b097221 */ /* 0x000fe20000010000 */
[----:B------:R-:W-:Y:S01]  /*4680*/  LOP3.LUT R10, R8, 0x7ffffe00, RZ, 0xc0, !PT ;  /* 0x7ffffe00080a7812 */ /* 0x000fe200078ec0ff */
[----:B------:R-:W3:Y:S01]  /*4690*/  MUFU.EX2 R30, R30 ;  /* 0x0000001e001e7308 */ /* 0x000ee20000000800 */
[----:B------:R-:W-:Y:S01]  /*46a0*/  LOP3.LUT R12, R12, R7, RZ, 0x3c, !PT ;  /* 0x000000070c0c7212 */ /* 0x000fe200078e3cff */
[----:B------:R-:W-:-:S02]  /*46b0*/  @!P1 VIADD R7, R14, 0x28c40 ;  /* 0x00028c400e079836 */ /* 0x000fc40000000000 */
[----:B------:R-:W-:Y:S01]  /*46c0*/  FADD.FTZ R8, R32, R9 ;  /* 0x0000000920087221 */ /* 0x000fe20000010000 */
[----:B-1----:R-:W-:Y:S01]  /*46d0*/  F2FP.BF16.F32.PACK_AB R160, R23, R40 ;  /* 0x0000002817a0723e */ /* 0x002fe200000010ff */
[----:B------:R-:W-:Y:S01]  /*46e0*/  FFMA.FTZ R35, R66, R5, -R35 ;  /* 0x0000000542237223 */ /* 0x000fe20000010823 */
[----:B------:R-:W-:Y:S01]  /*46f0*/  IADD3 R12, R12, R10, R37 ;  /* 0x0000000a0c0c7210 */ /* 0x000fe20007ffe025 */
[----:B------:R-:W-:Y:S01]  /*4700*/  FADD.FTZ R9, R15, R8 ;  /* 0x000000080f097221 */ /* 0x000fe20000010000 */
[----:B------:R-:W1:Y:S01]  /*4710*/  MUFU.EX2 R34, R34 ;  /* 0x0000002200227308 */ /* 0x000e620000000800 */
[----:B------:R-:W-:Y:S02]  /*4720*/  @!P1 PRMT R7, RZ, 0x654, R7 ;  /* 0x00000654ff079816 */ /* 0x000fe40000000007 */
[----:B------:R-:W-:Y:S01]  /*4730*/  FADD.FTZ R10, R36, R9 ;  /* 0x00000009240a7221 */ /* 0x000fe20000010000 */
[----:B------:R-:W-:Y:S01]  /*4740*/  F2FP.BF16.F32.PACK_AB R158, R21, R36 ;  /* 0x00000024159e723e */ /* 0x000fe200000010ff */
[----:B------:R4:W-:Y:S01]  /*4750*/  @!P1 SYNCS.ARRIVE.TRANS64.RED.A1T0 RZ, [R7+URZ], RZ ;  /* 0x000000ff07ff99a7 */ /* 0x0009e2000810043f */
[----:B------:R-:W-:Y:S01]  /*4760*/  F2FP.BF16.F32.PACK_AB R152, R25, R152 ;  /* 0x000000981998723e */ /* 0x000fe200000010ff */
[----:B------:R-:W-:Y:S01]  /*4770*/  FADD.FTZ R9, R21, R10 ;  /* 0x0000000a15097221 */ /* 0x000fe20000010000 */
[----:B------:R-:W5:Y:S01]  /*4780*/  MUFU.EX2 R38, R38 ;  /* 0x0000002600267308 */ /* 0x000f620000000800 */
[----:B--2---:R-:W-:-:S02]  /*4790*/  F2FP.BF16.F32.PACK_AB R153, R27, R26 ;  /* 0x0000001a1b99723e */ /* 0x004fc400000010ff */
[----:B------:R-:W-:Y:S01]  /*47a0*/  FADD.FTZ R10, R40, R9 ;  /* 0x00000009280a7221 */ /* 0x000fe20000010000 */
[----:B----4-:R-:W-:-:S03]  /*47b0*/  FADD.FTZ R7, R26, R27 ;  /* 0x0000001b1a077221 */ /* 0x010fc60000010000 */
[----:B------:R-:W-:Y:S01]  /*47c0*/  FADD.FTZ R15, R23, R10 ;  /* 0x0000000a170f7221 */ /* 0x000fe20000010000 */
[----:B------:R-:W2:Y:S01]  /*47d0*/  MUFU.EX2 R159, R20 ;  /* 0x00000014009f7308 */ /* 0x000ea20000000800 */
[----:B---3--:R-:W-:Y:S01]  /*47e0*/  FADD.FTZ R8, R30, R7 ;  /* 0x000000071e087221 */ /* 0x008fe20000010000 */
[----:B------:R-:W-:-:S03]  /*47f0*/  IMAD.MOV.U32 R23, RZ, RZ, 0x40 ;  /* 0x00000040ff177424 */ /* 0x000fc600078e00ff */
[C---:B------:R-:W-:Y:S01]  /*4800*/  FADD.FTZ R7, R155.reuse, R8 ;  /* 0x000000089b077221 */ /* 0x040fe20000010000 */
[----:B------:R-:W-:Y:S02]  /*4810*/  F2FP.BF16.F32.PACK_AB R155, R155, R30 ;  /* 0x0000001e9b9b723e */ /* 0x000fe400000010ff */
[----:B------:R-:W3:Y:S01]  /*4820*/  MUFU.EX2 R42, R42 ;  /* 0x0000002a002a7308 */ /* 0x000ee20000000800 */
[----:B-1----:R-:W-:Y:S01]  /*4830*/  FADD.FTZ R8, R34, R7 ;  /* 0x0000000722087221 */ /* 0x002fe20000010000 */
[----:B------:R-:W-:-:S03]  /*4840*/  SEL R23, R23, 0xffffffc0, !P2 ;  /* 0xffffffc017177807 */ /* 0x000fc60005000000 */
[C---:B------:R-:W-:Y:S01]  /*4850*/  FADD.FTZ R7, R157.reuse, R8 ;  /* 0x000000089d077221 */ /* 0x040fe20000010000 */
[----:B------:R-:W-:Y:S02]  /*4860*/  F2FP.BF16.F32.PACK_AB R157, R157, R34 ;  /* 0x000000229d9d723e */ /* 0x000fe400000010ff */
[----:B------:R-:W1:Y:S01]  /*4870*/  MUFU.EX2 R161, R44 ;  /* 0x0000002c00a17308 */ /* 0x000e620000000800 */
[----:B-----5:R-:W-:Y:S01]  /*4880*/  FADD.FTZ R8, R38, R7 ;  /* 0x0000000726087221 */ /* 0x020fe20000010000 */
[----:B------:R-:W-:Y:S01]  /*4890*/  LEA R7, R12, UR36, 0x1 ;  /* 0x000000240c077c11 */ /* 0x000fe2000f8e08ff */
[----:B------:R-:W-:Y:S02]  /*48a0*/  BAR.SYNC.DEFER_BLOCKING 0xf, 0x100 ;  /* 0x03c4000000007b1d */ /* 0x000fe40000010000 */
[----:B--2---:R-:W-:Y:S01]  /*48b0*/  FADD.FTZ R9, R159, R8 ;  /* 0x000000089f097221 */ /* 0x004fe20000010000 */
[C---:B------:R-:W-:Y:S01]  /*48c0*/  IADD3 R12, R7.reuse, 0x26800, RZ ;  /* 0x00026800070c7810 */ /* 0x040fe20007ffe0ff */
[----:B------:R-:W-:Y:S01]  /*48d0*/  VIADD R8, R7, 0x26820 ;  /* 0x0002682007087836 */ /* 0x000fe20000000000 */
[----:B------:R-:W-:Y:S01]  /*48e0*/  F2FP.BF16.F32.PACK_AB R159, R159, R38 ;  /* 0x000000269f9f723e */ /* 0x000fe200000010ff */
[----:B------:R-:W2:Y:S01]  /*48f0*/  MUFU.EX2 R58, R58 ;  /* 0x0000003a003a7308 */ /* 0x000ea20000000800 */
[----:B---3--:R-:W-:Y:S01]  /*4900*/  FADD.FTZ R10, R42, R9 ;  /* 0x000000092a0a7221 */ /* 0x008fe20000010000 */
[----:B------:R-:W-:-:S02]  /*4910*/  @P3 VIADD R8, R12, 0xffffffe0 ;  /* 0xffffffe00c083836 */ /* 0x000fc40000000000 */
[----:B------:R-:W-:-:S04]  /*4920*/  IMAD.IADD R9, R12, 0x1, R23 ;  /* 0x000000010c097824 */ /* 0x000fc800078e0217 */
[----:B------:R-:W3:Y:S01]  /*4930*/  MUFU.EX2 R46, R46 ;  /* 0x0000002e002e7308 */ /* 0x000ee20000000800 */
[C---:B-1----:R-:W-:Y:S01]  /*4940*/  FADD.FTZ R21, R161.reuse, R10 ;  /* 0x0000000aa1157221 */ /* 0x042fe20000010000 */
[----:B------:R-:W-:Y:S01]  /*4950*/  F2FP.BF16.F32.PACK_AB R161, R161, R42 ;  /* 0x0000002aa1a1723e */ /* 0x000fe200000010ff */
[----:B------:R-:W-:-:S05]  /*4960*/  IMAD.IADD R10, R23, 0x1, R8 ;  /* 0x00000001170a7824 */ /* 0x000fca00078e0208 */
[----:B------:R-:W1:Y:S01]  /*4970*/  MUFU.EX2 R29, R60 ;  /* 0x0000003c001d7308 */ /* 0x000e620000000800 */
[----:B--2---:R-:W-:Y:S01]  /*4980*/  FADD.FTZ R12, R58, R15 ;  /* 0x0000000f3a0c7221 */ /* 0x004fe20000010000 */
[----:B------:R2:W-:Y:S04]  /*4990*/  STSM.16.M88.4 [R7+0x26800], R152 ;  /* 0x0268009807007844 */ /* 0x0005e80000000200 */
[----:B------:R2:W-:Y:S02]  /*49a0*/  STSM.16.M88.4 [R8], R156 ;  /* 0x0000009c08007844 */ /* 0x0005e40000000200 */
[----:B------:R-:W4:Y:S01]  /*49b0*/  MUFU.EX2 R19, R48 ;  /* 0x0000003000137308 */ /* 0x000f220000000800 */
[----:B---3--:R-:W-:-:S07]  /*49c0*/  FADD.FTZ R18, R46, R21 ;  /* 0x000000152e127221 */ /* 0x008fce0000010000 */
[----:B------:R-:W-:Y:S01]  /*49d0*/  MUFU.EX2 R62, R62 ;  /* 0x0000003e003e7308 */ /* 0x000fe20000000800 */
[C---:B-1----:R-:W-:Y:S01]  /*49e0*/  F2FP.BF16.F32.PACK_AB R162, R29.reuse, R58 ;  /* 0x0000003a1da2723e */ /* 0x042fe200000010ff */
[----:B------:R-:W-:-:S06]  /*49f0*/  FADD.FTZ R29, R29, R12 ;  /* 0x0000000c1d1d7221 */ /* 0x000fcc0000010000 */
[----:B------:R-:W1:Y:S01]  /*4a00*/  MUFU.EX2 R31, R64 ;  /* 0x00000040001f7308 */ /* 0x000e620000000800 */
[C---:B----4-:R-:W-:Y:S01]  /*4a10*/  F2FP.BF16.F32.PACK_AB R163, R19.reuse, R46 ;  /* 0x0000002e13a3723e */ /* 0x050fe200000010ff */
[----:B------:R-:W-:-:S04]  /*4a20*/  FADD.FTZ R19, R19, R18 ;  /* 0x0000001213137221 */ /* 0x000fc80000010000 */
[----:B------:R2:W-:Y:S02]  /*4a30*/  STSM.16.M88.4 [R9], R160 ;  /* 0x000000a009007844 */ /* 0x0005e40000000200 */
[----:B------:R-:W-:Y:S08]  /*4a40*/  MUFU.EX2 R50, R50 ;  /* 0x0000003200327308 */ /* 0x000ff00000000800 */
[----:B------:R-:W3:Y:S01]  /*4a50*/  MUFU.EX2 R11, R24 ;  /* 0x00000018000b7308 */ /* 0x000ee20000000800 */
[----:B-1----:R-:W-:Y:S01]  /*4a60*/  F2FP.BF16.F32.PACK_AB R164, R31, R62 ;  /* 0x0000003e1fa4723e */ /* 0x002fe200000010ff */
[----:B------:R-:W-:-:S04]  /*4a70*/  FADD.FTZ R62, R62, R29 ;  /* 0x0000001d3e3e7221 */ /* 0x000fc80000010000 */
[----:B------:R-:W-:Y:S02]  /*4a80*/  FADD.FTZ R31, R31, R62 ;  /* 0x0000003e1f1f7221 */ /* 0x000fe40000010000 */
[----:B------:R-:W1:Y:S08]  /*4a90*/  MUFU.EX2 R52, R52 ;  /* 0x0000003400347308 */ /* 0x000e700000000800 */
[----:B------:R-:W4:Y:S01]  /*4aa0*/  MUFU.EX2 R33, R68 ;  /* 0x0000004400217308 */ /* 0x000f220000000800 */
[----:B---3--:R-:W-:Y:S01]  /*4ab0*/  F2FP.BF16.F32.PACK_AB R165, R11, R50 ;  /* 0x000000320ba5723e */ /* 0x008fe200000010ff */
[----:B------:R-:W-:-:S04]  /*4ac0*/  FADD.FTZ R50, R50, R19 ;  /* 0x0000001332327221 */ /* 0x000fc80000010000 */
[----:B------:R-:W-:Y:S02]  /*4ad0*/  FADD.FTZ R11, R11, R50 ;  /* 0x000000320b0b7221 */ /* 0x000fe40000010000 */
[----:B------:R-:W-:Y:S01]  /*4ae0*/  MUFU.EX2 R54, R54 ;  /* 0x0000003600367308 */ /* 0x000fe20000000800 */
[----:B-1----:R-:W-:-:S07]  /*4af0*/  FADD.FTZ R12, R52, R31 ;  /* 0x0000001f340c7221 */ /* 0x002fce0000010000 */
[----:B------:R-:W1:Y:S01]  /*4b00*/  MUFU.EX2 R35, R35 ;  /* 0x0000002300237308 */ /* 0x000e620000000800 */
[C---:B----4-:R-:W-:Y:S01]  /*4b10*/  F2FP.BF16.F32.PACK_AB R166, R33.reuse, R52 ;  /* 0x0000003421a6723e */ /* 0x050fe200000010ff */
[----:B------:R-:W-:Y:S01]  /*4b20*/  FADD.FTZ R12, R33, R12 ;  /* 0x0000000c210c7221 */ /* 0x000fe20000010000 */
[----:B-1----:R-:W-:Y:S01]  /*4b30*/  F2FP.BF16.F32.PACK_AB R167, R35, R54 ;  /* 0x0000003623a7723e */ /* 0x002fe200000010ff */
[----:B------:R-:W-:-:S04]  /*4b40*/  FADD.FTZ R54, R54, R11 ;  /* 0x0000000b36367221 */ /* 0x000fc80000010000 */
[----:B------:R2:W-:Y:S01]  /*4b50*/  STSM.16.M88.4 [R10], R164 ;  /* 0x000000a40a007844 */ /* 0x0005e20000000200 */
[----:B------:R-:W-:Y:S01]  /*4b60*/  FADD.FTZ R11, R35, R54 ;  /* 0x00000036230b7221 */ /* 0x000fe20000010000 */
[----:B------:R-:W-:Y:S06]  /*4b70*/  @!P0 BRA `(.L_x_29) ;  /* 0x0000000000048947 */ /* 0x000fec0003800000 */
[----:B------:R-:W-:Y:S01]  /*4b80*/  BPT.TRAP 0x1 ;  /* 0x000000040000795c */ /* 0x000fe20000300000 */
.L_x_29:
[----:B------:R1:W3:Y:S01]  /*4b90*/  SYNCS.PHASECHK.TRANS64.TRYWAIT P2, [UR36+0x28c50], R13 ;  /* 0x028c500dff0075a7 */ /* 0x0002e20008040164 */
[----:B------:R-:W-:Y:S05]  /*4ba0*/  @!P0 BRA `(.L_x_30) ;  /* 0x0000000000048947 */ /* 0x000fea0003800000 */
[----:B------:R-:W-:Y:S01]  /*4bb0*/  BPT.TRAP 0x1 ;  /* 0x000000040000795c */ /* 0x000fe20000300000 */
.L_x_30:
[----:B------:R-:W-:Y:S01]  /*4bc0*/  ULOP3.LUT UR24, UR37, 0x2000000, URZ, 0xfc, !UPT ;  /* 0x0200000025187892 */ /* 0x000fe2000f8efc3f */
[----:B---3--:R-:W-:Y:S11]  /*4bd0*/  @P2 BRA `(.L_x_31) ;  /* 0x0000000000082947 */ /* 0x008ff60003800000 */
[----:B------:R-:W3:Y:S02]  /*4be0*/  SYNCS.PHASECHK.TRANS64.TRYWAIT P2, [UR36+0x28c50], R13 ;  /* 0x028c500dff0075a7 */ /* 0x000ee40008040164 */
[----:B---3--:R-:W-:Y:S05]  /*4bf0*/  @!P2 BRA `(.L_x_32) ;  /* 0x000000980004a947 */ /* 0x008fea0003800000 */
.L_x_31:
[----:B------:R-:W-:Y:S01]  /*4c00*/  WARPGROUP.ARRIVE ;  /* 0x00000000000079c5 */ /* 0x000fe20000000000 */
[----:B------:R-:W-:Y:S01]  /*4c10*/  UMOV UR10, UR24 ;  /* 0x00000018000a7c82 */ /* 0x000fe20008000000 */
[----:B------:R-:W-:Y:S01]  /*4c20*/  UMOV UR11, 0x40000040 ;  /* 0x40000040000b7882 */ /* 0x000fe20000000000 */
[----:B------:R-:W-:Y:S01]  /*4c30*/  UIADD3 UR4, UR24, 0x80, URZ ;  /* 0x0000008018047890 */ /* 0x000fe2000fffe03f */
[----:B01-3--:R-:W-:Y:S01]  /*4c40*/  IADD3 R13, R17, -0x2, RZ ;  /* 0xfffffffe110d7810 */ /* 0x00bfe20007ffe0ff */
[----:B------:R-:W-:Y:S01]  /*4c50*/  @!P1 VIADD R14, R14, 0x28c60 ;  /* 0x00028c600e0e9836 */ /* 0x000fe20000000000 */
[----:B------:R-:W-:Y:S01]  /*4c60*/  HGMMA.64x256x16.F32.BF16 R24, R152, gdesc[UR8].tnspB, RZ, !UPT, gsb0 ;  /* 0x43e0000898187df0 */ /* 0x000fe2000c0018ff */
[----:B------:R-:W-:Y:S01]  /*4c70*/  UMOV UR11, 0x40000040 ;  /* 0x40000040000b7882 */ /* 0x000fe20000000000 */
[----:B------:R-:W-:Y:S02]  /*4c80*/  ISETP.GE.AND P2, PT, R13, R16, PT ;  /* 0x000000100d00720c */ /* 0x000fe40003f46270 */
[----:B------:R-:W-:Y:S01]  /*4c90*/  UMOV UR10, UR4 ;  /* 0x00000004000a7c82 */ /* 0x000fe20008000000 */
[----:B------:R-:W-:Y:S01]  /*4ca0*/  UIADD3 UR4, UR24, 0x100, URZ ;  /* 0x0000010018047890 */ /* 0x000fe2000fffe03f */
[----:B------:R-:W-:Y:S01]  /*4cb0*/  @!P1 PRMT R14, RZ, 0x654, R14 ;  /* 0x00000654ff0e9816 */ /* 0x000fe2000000000e */
[----:B------:R-:W-:-:S02]  /*4cc0*/  WARPGROUP.DEPBAR.LE gsb0, 0x0 ;  /* 0x00008000000079c5 */ /* 0x000fc40000010000 */
[----:B------:R-:W-:-:S15]  /*4cd0*/  WARPGROUP.ARRIVE ;  /* 0x00000000000079c5 */ /* 0x000fde0000000000 */
[----:B------:R-:W-:-:S04]  /*4ce0*/  NOP ;  /* 0x0000000000007918 */ /* 0x000fc80000000000 */
[----:B------:R-:W-:Y:S01]  /*4cf0*/  HGMMA.64x256x16.F32.BF16 R24, R156, gdesc[UR8].tnspB, R24, gsb0 ;  /* 0x43e000089c187df0 */ /* 0x000fe20008001818 */
[----:B------:R-:W-:Y:S01]  /*4d00*/  UMOV UR10, UR4 ;  /* 0x00000004000a7c82 */ /* 0x000fe20008000000 */
[----:B------:R-:W-:Y:S01]  /*4d10*/  UMOV UR11, 0x40000040 ;  /* 0x40000040000b7882 */ /* 0x000fe20000000000 */
[----:B------:R-:W-:Y:S01]  /*4d20*/  UIADD3 UR4, UR24, 0x180, URZ ;  /* 0x0000018018047890 */ /* 0x000fe2000fffe03f */
[----:B------:R-:W-:Y:S02]  /*4d30*/  WARPGROUP.DEPBAR.LE gsb0, 0x0 ;  /* 0x00008000000079c5 */ /* 0x000fe40000010000 */
[----:B------:R-:W-:-:S15]  /*4d40*/  WARPGROUP.ARRIVE ;  /* 0x00000000000079c5 */ /* 0x000fde0000000000 */
[----:B------:R-:W-:-:S07]  /*4d50*/  NOP ;  /* 0x0000000000007918 */ /* 0x000fce0000000000 */
[----:B------:R-:W-:Y:S01]  /*4d60*/  HGMMA.64x256x16.F32.BF16 R24, R160, gdesc[UR8].tnspB, R24, gsb0 ;  /* 0x43e00008a0187df0 */ /* 0x000fe20008001818 */
[----:B------:R-:W-:Y:S01]  /*4d70*/  UMOV UR10, UR4 ;  /* 0x00000004000a7c82 */ /* 0x000fe20008000000 */
[----:B------:R-:W-:Y:S01]  /*4d80*/  UMOV UR11, 0x40000040 ;  /* 0x40000040000b7882 */ /* 0x000fe20000000000 */
[----:B------:R-:W-:Y:S01]  /*4d90*/  UMOV UR4, URZ ;  /* 0x0000003f00047c82 */ /* 0x000fe20008000000 */
[----:B------:R-:W-:Y:S02]  /*4da0*/  WARPGROUP.DEPBAR.LE gsb0, 0x0 ;  /* 0x00008000000079c5 */ /* 0x000fe40000010000 */
[----:B------:R-:W-:-:S15]  /*4db0*/  WARPGROUP.ARRIVE ;  /* 0x00000000000079c5 */ /* 0x000fde0000000000 */
[----:B------:R-:W-:-:S07]  /*4dc0*/  NOP ;  /* 0x0000000000007918 */ /* 0x000fce0000000000 */
[----:B------:R-:W-:Y:S03]  /*4dd0*/  HGMMA.64x256x16.F32.BF16 R24, R164, gdesc[UR8].tnspB, R24, gsb0 ;  /* 0x43e00008a4187df0 */ /* 0x000fe60008001818 */
[----:B------:R-:W-:Y:S02]  /*4de0*/  WARPGROUP.DEPBAR.LE gsb0, 0x0 ;  /* 0x00008000000079c5 */ /* 0x000fe40000010000 */
[----:B------:R-:W-:Y:S01]  /*4df0*/  @!PT LDS RZ, [RZ] ;  /* 0x00000000fffff984 */ /* 0x000fe20000000800 */
[----:B------:R-:W-:Y:S01]  /*4e00*/  @!PT LDS RZ, [RZ] ;  /* 0x00000000fffff984 */ /* 0x000fe20000000800 */
[----:B------:R-:W-:Y:S01]  /*4e10*/  @!PT LDS RZ, [RZ] ;  /* 0x00000000fffff984 */ /* 0x000fe20000000800 */
[----:B------:R-:W-:Y:S01]  /*4e20*/  @!PT LDS RZ, [RZ] ;  /* 0x00000000fffff984 */ /* 0x000fe20000000800 */
[----:B------:R0:W-:Y:S06]  /*4e30*/  MEMBAR.ALL.CTA ;  /* 0x0000000000007992 */ /* 0x0001ec0000008000 */
[----:B0-----:R-:W0:Y:S02]  /*4e40*/  FENCE.VIEW.ASYNC.S ;  /* 0x00000000000073c6 */ /* 0x001e240000000000 */
[----:B0-----:R-:W-:Y:S01]  /*4e50*/  NOP ;  /* 0x0000000000007918 */ /* 0x001fe20000000000 */
[----:B------:R-:W-:Y:S06]  /*4e60*/  BAR.ARV 0xe, 0x100 ;  /* 0x0384000000007b1d */ /* 0x000fec0000002000 */
[----:B------:R0:W-:Y:S01]  /*4e70*/  @!P1 SYNCS.ARRIVE.TRANS64.RED.A1T0 RZ, [R14+URZ], RZ ;  /* 0x000000ff0eff99a7 */ /* 0x0001e2000810043f */
[----:B------:R-:W-:Y:S05]  /*4e80*/  @!P2 BRA `(.L_x_33) ;  /* 0x0000001c002ca947 */ /* 0x000fea0003800000 */
[----:B------:R-:W-:Y:S01]  /*4e90*/  IMAD.MOV.U32 R185, RZ, RZ, RZ ;  /* 0x000000ffffb97224 */ /* 0x000fe200078e00ff */
[----:B------:R-:W-:Y:S01]  /*4ea0*/  UMOV UR4, URZ ;  /* 0x0000003f00047c82 */ /* 0x000fe20008000000 */
[----:B------:R-:W-:-:S05]  /*4eb0*/  ULDC UR25, c[0x0][0x9d8] ;  /* 0x0002760000197ab9 */ /* 0x000fca0000000800 */
.L_x_42:
[----:B------:R-:W-:Y:S01]  /*4ec0*/  UIADD3 UR5, UR4, 0x1, URZ ;  /* 0x0000000104057890 */ /* 0x000fe2000fffe03f */
[C---:B------:R-:W-:Y:S01]  /*4ed0*/  ISETP.GT.AND P2, PT, R13.reuse, R16, PT ;  /* 0x000000100d00720c */ /* 0x040fe20003f44270 */
[----:B------:R-:W-:Y:S02]  /*4ee0*/  VIADD R13, R13, 0xffffffff ;  /* 0xffffffff0d0d7836 */ /* 0x000fe40000000000 */
[----:B------:R-:W-:-:S04]  /*4ef0*/  UISETP.NE.AND UP0, UPT, UR5, 0x2, UPT ;  /* 0x000000020500788c */ /* 0x000fc8000bf05270 */
[----:B------:R-:W-:Y:S02]  /*4f00*/  USEL UR7, URZ, 0x1, UP0 ;  /* 0x000000013f077887 */ /* 0x000fe40008000000 */
[----:B------:R-:W-:-:S04]  /*4f10*/  USEL UR5, UR5, URZ, UP0 ;  /* 0x0000003f05057287 */ /* 0x000fc80008000000 */
[----:B------:R-:W-:Y:S01]  /*4f20*/  LOP3.LUT R185, R185, UR7, RZ, 0x3c, !PT ;  /* 0x00000007b9b97c12 */ /* 0x000fe2000f8e3cff */
[----:B-1-34-:R-:W-:Y:S07]  /*4f30*/  @!P0 BRA `(.L_x_34) ;  /* 0x0000000000048947 */ /* 0x01afee0003800000 */
[----:B------:R-:W-:Y:S01]  /*4f40*/  BPT.TRAP 0x1 ;  /* 0x000000040000795c */ /* 0x000fe20000300000 */
.L_x_34:
[----:B------:R-:W-:Y:S01]  /*4f50*/  ULEA UR7, UR5, UR36, 0x3 ;  /* 0x0000002405077291 */ /* 0x000fe2000f8e183f */
[----:B0-----:R-:W-:-:S08]  /*4f60*/  SHF.L.U32 R14, R185, 0x1f, RZ ;  /* 0x0000001fb90e7819 */ /* 0x001fd000000006ff */
[----:B------:R0:W1:Y:S01]  /*4f70*/  SYNCS.PHASECHK.TRANS64.TRYWAIT P3, [UR7+0x28c30], R14 ;  /* 0x028c300eff0075a7 */ /* 0x0000620008060147 */
[----:B------:R-:W-:Y:S05]  /*4f80*/  @!P0 BRA `(.L_x_35) ;  /* 0x0000000000048947 */ /* 0x000fea0003800000 */
[----:B------:R-:W-:Y:S01]  /*4f90*/  BPT.TRAP 0x1 ;  /* 0x000000040000795c */ /* 0x000fe20000300000 */
.L_x_35:
[----:B-1----:R-:W-:Y:S05]  /*4fa0*/  @P3 BRA `(.L_x_36) ;  /* 0x0000000000083947 */ /* 0x002fea0003800000 */
[----:B------:R-:W1:Y:S02]  /*4fb0*/  SYNCS.PHASECHK.TRANS64.TRYWAIT P3, [UR7+0x28c30], R14 ;  /* 0x028c300eff0075a7 */ /* 0x000e640008060147 */
[----:B-1----:R-:W-:Y:S05]  /*4fc0*/  @!P3 BRA `(.L_x_37) ;  /* 0x000000940024b947 */ /* 0x002fea0003800000 */
.L_x_36:
[----:B------:R-:W-:Y:S01]  /*4fd0*/  ULEA UR10, UR5, UR6, 0x9 ;  /* 0x00000006050a7291 */ /* 0x000fe2000f8e483f */
[----:B--2---:R-:W-:Y:S01]  /*4fe0*/  WARPGROUP.ARRIVE ;  /* 0x00000000000079c5 */ /* 0x004fe20000000000 */
[----:B------:R-:W-:Y:S01]  /*4ff0*/  UMOV UR11, 0x40000040 ;  /* 0x40000040000b7882 */ /* 0x000fe20000000000 */
[----:B------:R-:W-:Y:S01]  /*5000*/  UMOV UR15, 0x40000040 ;  /* 0x40000040000f7882 */ /* 0x000fe20000000000 */
[----:B------:R-:W-:Y:S01]  /*5010*/  UIADD3 UR14, UR10, 0x2, URZ ;  /* 0x000000020a0e7890 */ /* 0x000fe2000fffe03f */
[----:B------:R-:W-:Y:S01]  /*5020*/  ISETP.NE.AND P3, PT, R4, RZ, PT ;  /* 0x000000ff0400720c */ /* 0x000fe20003f65270 */
[----:B------:R-:W-:Y:S01]  /*5030*/  UIADD3 UR18, UR10, 0x4, URZ ;  /* 0x000000040a127890 */ /* 0x000fe2000fffe03f */
[----:B------:R-:W-:Y:S02]  /*5040*/  UMOV UR19, 0x40000040 ;  /* 0x4000004000137882 */ /* 0x000fe40000000000 */
[----:B------:R-:W-:Y:S01]  /*5050*/  HGMMA.64x64x16.F32.BF16 R152, gdesc[UR8], RZ, !UPT, gsb0 ;  /* 0x00e00000089879f0 */ /* 0x000fe2000c0018ff */
[----:B------:R-:W-:Y:S01]  /*5060*/  UIADD3 UR22, UR10, 0x6, URZ ;  /* 0x000000060a167890 */ /* 0x000fe2000fffe03f */
[----:B------:R-:W-:Y:S01]  /*5070*/  UMOV UR23, 0x40000040 ;  /* 0x4000004000177882 */ /* 0x000fe20000000000 */
        /* <DEDUP_REMOVED lines=16> */
[----:B------:R-:W1:Y:S01]  /*5180*/  MUFU.TANH R15, R15 ;  /* 0x0000000f000f7308 */ /* 0x000e620000002400 */
[----:B------:R-:W-:Y:S01]  /*5190*/  FMUL.FTZ R158, R160, UR25 ;  /* 0x00000019a09e7c20 */ /* 0x000fe20008410000 */
        /* <DEDUP_REMOVED lines=15> */
[----:B-1----:R-:W-:Y:S01]  /*5290*/  FMNMX.FTZ R5, R15, R0, !PT ;  /* 0x000000000f057209 */ /* 0x002fe20007810000 */
[----:B------:R-:W-:Y:S01]  /*52a0*/  FMUL.FTZ R162, R162, UR25 ;  /* 0x00000019a2a27c20 */ /* 0x000fe20008410000 */
[----:B------:R-:W-:Y:S01]  /*52b0*/  FMUL.FTZ R196, R163, UR25 ;  /* 0x00000019a3c47c20 */ /* 0x000fe20008410000 */
[----:B------:R-:W-:Y:S01]  /*52c0*/  FMUL.FTZ R166, R166, UR25 ;  /* 0x00000019a6a67c20 */ /* 0x000fe20008410000 */
[----:B------:R-:W-:Y:S01]  /*52d0*/  FMUL.FTZ R198, R167, UR25 ;  /* 0x00000019a7c67c20 */ /* 0x000fe20008410000 */
[----:B------:R-:W-:Y:S01]  /*52e0*/  FMUL.FTZ R170, R170, UR25 ;  /* 0x00000019aaaa7c20 */ /* 0x000fe20008410000 */
[----:B------:R-:W-:Y:S01]  /*52f0*/  FMUL.FTZ R200, R171, UR25 ;  /* 0x00000019abc87c20 */ /* 0x000fe20008410000 */
[----:B------:R-:W1:Y:S01]  /*5300*/  MUFU.TANH R156, R156 ;  /* 0x0000009c009c7308 */ /* 0x000e620000002400 */
[----:B--2---:R-:W-:Y:S01]  /*5310*/  FMNMX.FTZ R5, R184, R5, !PT ;  /* 0x00000005b8057209 */ /* 0x004fe20007810000 */
[----:B------:R-:W-:Y:S01]  /*5320*/  FMUL.FTZ R174, R174, UR25 ;  /* 0x00000019aeae7c20 */ /* 0x000fe20008410000 */
[----:B------:R-:W-:Y:S01]  /*5330*/  FMUL.FTZ R178, R178, UR25 ;  /* 0x00000019b2b27c20 */ /* 0x000fe20008410000 */
[----:B------:R-:W-:Y:S01]  /*5340*/  FMUL.FTZ R204, R179, UR25 ;  /* 0x00000019b3cc7c20 */ /* 0x000fe20008410000 */
[----:B------:R-:W-:Y:S01]  /*5350*/  FMUL.FTZ R182, R182, UR25 ;  /* 0x00000019b6b67c20 */ /* 0x000fe20008410000 */
[----:B------:R-:W-:Y:S01]  /*5360*/  FMUL.FTZ R206, R183, UR25 ;  /* 0x00000019b7ce7c20 */ /* 0x000fe20008410000 */
[----:B------:R-:W-:Y:S01]  /*5370*/  IMAD.U32 R177, RZ, RZ, UR4 ;  /* 0x00000004ffb17e24 */ /* 0x000fe2000f8e00ff */
[----:B------:R-:W2:Y:S01]  /*5380*/  MUFU.TANH R158, R158 ;  /* 0x0000009e009e7308 */ /* 0x000ea20000002400 */
[----:B---3--:R-:W-:Y:S01]  /*5390*/  FMNMX.FTZ R5, R154, R5, !PT ;  /* 0x000000059a057209 */ /* 0x008fe20007810000 */
[----:B------:R-:W-:-:S06]  /*53a0*/  IMAD.U32 R171, RZ, RZ, UR7 ;  /* 0x00000007ffab7e24 */ /* 0x000fcc000f8e00ff */
[----:B------:R-:W3:Y:S01]  /*53b0*/  MUFU.TANH R160, R160 ;  /* 0x000000a000a07308 */ /* 0x000ee20000002400 */
[----:B-1----:R-:W-:-:S07]  /*53c0*/  FMNMX.FTZ R5, R156, R5, !PT ;  /* 0x000000059c057209 */ /* 0x002fce0007810000 */
[----:B------:R-:W1:Y:S01]  /*53d0*/  MUFU.TANH R164, R164 ;  /* 0x000000a400a47308 */ /* 0x000e620000002400 */
[----:B--2---:R-:W-:-:S07]  /*53e0*/  FMNMX.FTZ R5, R158, R5, !PT ;  /* 0x000000059e057209 */ /* 0x004fce0007810000 */
[----:B------:R-:W2:Y:S01]  /*53f0*/  MUFU.TANH R186, R186 ;  /* 0x000000ba00ba7308 */ /* 0x000ea20000002400 */
[----:B---3--:R-:W-:-:S07]  /*5400*/  FMNMX.FTZ R5, R160, R5, !PT ;  /* 0x00000005a0057209 */ /* 0x008fce0007810000 */
        /* <DEDUP_REMOVED lines=19> */
[----:B-1----:R-:W-:-:S05]  /*5540*/  FMNMX.FTZ R5, R194, R5, !PT ;  /* 0x00000005c2057209 */ /* 0x002fca0007810000 */
[----:B------:R-:W1:Y:S02]  /*5550*/  SHFL.BFLY PT, R202, R5, 0x2, 0x1f ;  /* 0x0c401f0005ca7f89 */ /* 0x000e6400000e0000 */
[----:B------:R-:W4:Y:S01]  /*5560*/  MUFU.TANH R22, R22 ;  /* 0x0000001600167308 */ /* 0x000f220000002400 */
[----:B--2---:R-:W-:-:S07]  /*5570*/  FMNMX.FTZ R17, R18, R3, !PT ;  /* 0x0000000312117209 */ /* 0x004fce0007810000 */
[----:B------:R-:W2:Y:S01]  /*5580*/  MUFU.TANH R152, R152 ;  /* 0x0000009800987308 */ /* 0x000ea20000002400 */
[----:B---3--:R-:W-:-:S07]  /*5590*/  FMNMX.FTZ R17, R20, R17, !PT ;  /* 0x0000001114117209 */ /* 0x008fce0007810000 */
[----:B------:R-:W3:Y:S01]  /*55a0*/  MUFU.TANH R162, R162 ;  /* 0x000000a200a27308 */ /* 0x000ee20000002400 */
[----:B----4-:R-:W-:Y:S02]  /*55b0*/  FMNMX.FTZ R17, R22, R17, !PT ;  /* 0x0000001116117209 */ /* 0x010fe40007810000 */
[----:B-1----:R-:W-:Y:S01]  /*55c0*/  FMNMX.FTZ R21, R5, R202, !PT ;  /* 0x000000ca05157209 */ /* 0x002fe20007810000 */
[----:B------:R-:W-:-:S04]  /*55d0*/  FMUL.FTZ R202, R175, UR25 ;  /* 0x00000019afca7c20 */ /* 0x000fc80008410000 */
[----:B------:R-:W1:Y:S01]  /*55e0*/  MUFU.TANH R196, R196 ;  /* 0x000000c400c47308 */ /* 0x000e620000002400 */
[----:B--2---:R-:W-:Y:S01]  /*55f0*/  FMNMX.FTZ R17, R152, R17, !PT ;  /* 0x0000001198117209 */ /* 0x004fe20007810000 */
[----:B------:R-:W2:Y:S01]  /*5600*/  LDC R5, c[0x0][0x988] ;  /* 0x00026200ff057b82 */ /* 0x000ea20000000800 */
[----:B------:R-:W4:Y:S05]  /*5610*/  SHFL.BFLY PT, R208, R21, 0x1, 0x1f ;  /* 0x0c201f0015d07f89 */ /* 0x000f2a00000e0000 */
[----:B------:R-:W5:Y:S01]  /*5620*/  MUFU.TANH R166, R166 ;  /* 0x000000a600a67308 */ /* 0x000f620000002400 */
[----:B---3--:R-:W-:-:S07]  /*5630*/  FMNMX.FTZ R19, R162, R17, !PT ;  /* 0x00000011a2137209 */ /* 0x008fce0007810000 */
[----:B------:R-:W3:Y:S01]  /*5640*/  MUFU.TANH R198, R198 ;  /* 0x000000c600c67308 */ /* 0x000ee20000002400 */
[----:B-1----:R-:W-:-:S07]  /*5650*/  FMNMX.FTZ R19, R196, R19, !PT ;  /* 0x00000013c4137209 */ /* 0x002fce0007810000 */
[----:B------:R-:W1:Y:S01]  /*5660*/  MUFU.TANH R170, R170 ;  /* 0x000000aa00aa7308 */ /* 0x000e620000002400 */
[----:B-----5:R-:W-:Y:S02]  /*5670*/  FMNMX.FTZ R19, R166, R19, !PT ;  /* 0x00000013a6137209 */ /* 0x020fe40007810000 */
[----:B----4-:R-:W-:-:S05]  /*5680*/  FMNMX.FTZ R17, R21, R208, !PT ;  /* 0x000000d015117209 */ /* 0x010fca0007810000 */
[----:B------:R-:W4:Y:S01]  /*5690*/  MUFU.TANH R200, R200 ;  /* 0x000000c800c87308 */ /* 0x000f220000002400 */
[----:B---3--:R-:W-:Y:S01]  /*56a0*/  FMNMX.FTZ R21, R198, R19, !PT ;  /* 0x00000013c6157209 */ /* 0x008fe20007810000 */
[C---:B------:R-:W-:Y:S01]  /*56b0*/  FADD.FTZ R0, -R17.reuse, R0 ;  /* 0x0000000011007221 */ /* 0x040fe20000010100 */
[----:B--2---:R-:W-:-:S03]  /*56c0*/  FMUL.FTZ R163, R17, R5 ;  /* 0x0000000511a37220 */ /* 0x004fc60000410000 */
[-C--:B------:R-:W-:Y:S01]  /*56d0*/  FMUL.FTZ R23, R0, R5.reuse ;  /* 0x0000000500177220 */ /* 0x080fe20000410000 */
[--C-:B------:R-:W-:Y:S01]  /*56e0*/  FFMA.FTZ R0, R15, R5, -R163.reuse ;  /* 0x000000050f007223 */ /* 0x100fe200000108a3 */
[----:B------:R-:W2:Y:S01]  /*56f0*/  MUFU.TANH R174, R174 ;  /* 0x000000ae00ae7308 */ /* 0x000ea20000002400 */
[----:B-1----:R-:W-:Y:S01]  /*5700*/  FMNMX.FTZ R21, R170, R21, !PT ;  /* 0x00000015aa157209 */ /* 0x002fe20007810000 */
[-CC-:B------:R-:W-:Y:S01]  /*5710*/  FFMA.FTZ R15, R184, R5.reuse, -R163.reuse ;  /* 0x00000005b80f7223 */ /* 0x180fe200000108a3 */
[-CC-:B------:R-:W-:Y:S01]  /*5720*/  FFMA.FTZ R157, R156, R5.reuse, -R163.reuse ;  /* 0x000000059c9d7223 */ /* 0x180fe200000108a3 */
[-CC-:B------:R-:W-:Y:S01]  /*5730*/  FFMA.FTZ R154, R154, R5.reuse, -R163.reuse ;  /* 0x000000059a9a7223 */ /* 0x180fe200000108a3 */
[-CC-:B------:R-:W-:Y:S01]  /*5740*/  FFMA.FTZ R156, R158, R5.reuse, -R163.reuse ;  /* 0x000000059e9c7223 */ /* 0x180fe200000108a3 */
[-CC-:B------:R-:W-:Y:S01]  /*5750*/  FFMA.FTZ R158, R164, R5.reuse, -R163.reuse ;  /* 0x00000005a49e7223 */ /* 0x180fe200000108a3 */
[--C-:B------:R-:W-:Y:S01]  /*5760*/  FFMA.FTZ R159, R176, R5, -R163.reuse ;  /* 0x00000005b09f7223 */ /* 0x100fe200000108a3 */
[----:B------:R-:W1:Y:S01]  /*5770*/  MUFU.TANH R202, R202 ;  /* 0x000000ca00ca7308 */ /* 0x000e620000002400 */
[----:B----4-:R-:W-:Y:S01]  /*5780*/  FMNMX.FTZ R21, R200, R21, !PT ;  /* 0x00000015c8157209 */ /* 0x010fe20007810000 */
[-CC-:B------:R-:W-:Y:S01]  /*5790*/  FFMA.FTZ R165, R180, R5.reuse, -R163.reuse ;  /* 0x00000005b4a57223 */ /* 0x180fe200000108a3 */
[-CC-:B------:R-:W-:Y:S01]  /*57a0*/  FFMA.FTZ R153, R186, R5.reuse, -R163.reuse ;  /* 0x00000005ba997223 */ /* 0x180fe200000108a3 */
[-CC-:B------:R-:W-:Y:S01]  /*57b0*/  FFMA.FTZ R164, R190, R5.reuse, -R163.reuse ;  /* 0x00000005bea47223 */ /* 0x180fe200000108a3 */
[-CC-:B------:R-:W-:Y:S01]  /*57c0*/  FFMA.FTZ R176, R192, R5.reuse, -R163.reuse ;  /* 0x00000005c0b07223 */ /* 0x180fe200000108a3 */
[----:B------:R-:W-:-:S02]  /*57d0*/  FFMA.FTZ R180, R194, R5, -R163 ;  /* 0x00000005c2b47223 */ /* 0x000fc400000108a3 */
[----:B------:R-:W3:Y:S01]  /*57e0*/  MUFU.TANH R178, R178 ;  /* 0x000000b200b27308 */ /* 0x000ee20000002400 */
[----:B--2---:R-:W-:-:S07]  /*57f0*/  FMNMX.FTZ R21, R174, R21, !PT ;  /* 0x00000015ae157209 */ /* 0x004fce0007810000 */
[----:B------:R-:W2:Y:S01]  /*5800*/  MUFU.TANH R204, R204 ;  /* 0x000000cc00cc7308 */ /* 0x000ea20000002400 */
[----:B-1----:R-:W-:-:S07]  /*5810*/  FMNMX.FTZ R21, R202, R21, !PT ;  /* 0x00000015ca157209 */ /* 0x002fce0007810000 */
[----:B------:R-:W1:Y:S01]  /*5820*/  MUFU.TANH R182, R182 ;  /* 0x000000b600b67308 */ /* 0x000e620000002400 */
[----:B---3--:R-:W-:-:S07]  /*5830*/  FMNMX.FTZ R21, R178, R21, !PT ;  /* 0x00000015b2157209 */ /* 0x008fce0007810000 */
[----:B------:R-:W3:Y:S01]  /*5840*/  MUFU.TANH R206, R206 ;  /* 0x000000ce00ce7308 */ /* 0x000ee20000002400 */
[----:B--2---:R-:W-:-:S07]  /*5850*/  FMNMX.FTZ R21, R204, R21, !PT ;  /* 0x00000015cc157209 */ /* 0x004fce0007810000 */
[----:B------:R2:W4:Y:S01]  /*5860*/  MUFU.EX2 R19, R23 ;  /* 0x0000001700137308 */ /* 0x0005220000000800 */
[----:B-1----:R-:W-:-:S07]  /*5870*/  FMNMX.FTZ R21, R182, R21, !PT ;  /* 0x00000015b6157209 */ /* 0x002fce0007810000 */
[----:B------:R-:W1:Y:S01]  /*5880*/  MUFU.EX2 R0, R0 ;  /* 0x0000000000007308 */ /* 0x000e620000000800 */
[----:B---3--:R-:W-:Y:S01]  /*5890*/  FMNMX.FTZ R155, R206, R21, !PT ;  /* 0x00000015ce9b7209 */ /* 0x008fe20007810000 */
[-CC-:B--2---:R-:W-:Y:S01]  /*58a0*/  FFMA.FTZ R23, R160, R5.reuse, -R163.reuse ;  /* 0x00000005a0177223 */ /* 0x184fe200000108a3 */
[----:B------:R-:W-:-:S03]  /*58b0*/  FFMA.FTZ R160, R168, R5, -R163 ;  /* 0x00000005a8a07223 */ /* 0x000fc600000108a3 */
[----:B------:R-:W2:Y:S02]  /*58c0*/  SHFL.BFLY PT, R184, R155, 0x2, 0x1f ;  /* 0x0c401f009bb87f89 */ /* 0x000ea400000e0000 */
[----:B------:R3:W-:Y:S01]  /*58d0*/  MUFU.EX2 R21, R157 ;  /* 0x0000009d00157308 */ /* 0x0007e20000000800 */
[-C--:B----4-:R-:W-:Y:S01]  /*58e0*/  FMUL.FTZ R24, R24, R19.reuse ;  /* 0x0000001318187220 */ /* 0x090fe20000410000 */
[-C--:B------:R-:W-:Y:S01]  /*58f0*/  FMUL.FTZ R25, R25, R19.reuse ;  /* 0x0000001319197220 */ /* 0x080fe20000410000 */
[-C--:B------:R-:W-:Y:S01]  /*5900*/  FMUL.FTZ R28, R28, R19.reuse ;  /* 0x000000131c1c7220 */ /* 0x080fe20000410000 */
[-C--:B------:R-:W-:Y:S01]  /*5910*/  FMUL.FTZ R29, R29, R19.reuse ;  /* 0x000000131d1d7220 */ /* 0x080fe20000410000 */
[-C--:B------:R-:W-:Y:S01]  /*5920*/  FMUL.FTZ R32, R32, R19.reuse ;  /* 0x0000001320207220 */ /* 0x080fe20000410000 */
[-C--:B------:R-:W-:Y:S01]  /*5930*/  FMUL.FTZ R33, R33, R19.reuse ;  /* 0x0000001321217220 */ /* 0x080fe20000410000 */
[----:B------:R-:W-:Y:S01]  /*5940*/  FMUL.FTZ R36, R36, R19 ;  /* 0x0000001324247220 */ /* 0x000fe20000410000 */
[----:B------:R-:W4:Y:S01]  /*5950*/  MUFU.EX2 R15, R15 ;  /* 0x0000000f000f7308 */ /* 0x000f220000000800 */
[--C-:B---3--:R-:W-:Y:S01]  /*5960*/  FFMA.FTZ R157, R172, R5, -R163.reuse ;  /* 0x00000005ac9d7223 */ /* 0x108fe200000108a3 */
[----:B-1----:R-:W-:Y:S01]  /*5970*/  FFMA.FTZ R12, R19, R12, R0 ;  /* 0x0000000c130c7223 */ /* 0x002fe20000010000 */
[-C--:B------:R-:W-:Y:S01]  /*5980*/  FMUL.FTZ R37, R37, R19.reuse ;  /* 0x0000001325257220 */ /* 0x080fe20000410000 */
[-C--:B------:R-:W-:Y:S01]  /*5990*/  FMUL.FTZ R40, R40, R19.reuse ;  /* 0x0000001328287220 */ /* 0x080fe20000410000 */
[-C--:B------:R-:W-:Y:S01]  /*59a0*/  FMUL.FTZ R41, R41, R19.reuse ;  /* 0x0000001329297220 */ /* 0x080fe20000410000 */
[-C--:B------:R-:W-:Y:S01]  /*59b0*/  FMUL.FTZ R44, R44, R19.reuse ;  /* 0x000000132c2c7220 */ /* 0x080fe20000410000 */
[-C--:B------:R-:W-:Y:S01]  /*59c0*/  FMUL.FTZ R45, R45, R19.reuse ;  /* 0x000000132d2d7220 */ /* 0x080fe20000410000 */
[----:B------:R-:W1:Y:S01]  /*59d0*/  MUFU.EX2 R154, R154 ;  /* 0x0000009a009a7308 */ /* 0x000e620000000800 */
[-C--:B------:R-:W-:Y:S01]  /*59e0*/  FMUL.FTZ R48, R48, R19.reuse ;  /* 0x0000001330307220 */ /* 0x080fe20000410000 */
[-C--:B------:R-:W-:Y:S01]  /*59f0*/  FMUL.FTZ R49, R49, R19.reuse ;  /* 0x0000001331317220 */ /* 0x080fe20000410000 */
[-C--:B------:R-:W-:Y:S01]  /*5a00*/  FMUL.FTZ R52, R52, R19.reuse ;  /* 0x0000001334347220 */ /* 0x080fe20000410000 */
[-C--:B------:R-:W-:Y:S01]  /*5a10*/  FMUL.FTZ R53, R53, R19.reuse ;  /* 0x0000001335357220 */ /* 0x080fe20000410000 */
[----:B------:R-:W-:Y:S01]  /*5a20*/  FMUL.FTZ R56, R56, R19 ;  /* 0x0000001338387220 */ /* 0x000fe20000410000 */
[----:B--2---:R-:W-:Y:S01]  /*5a30*/  FMNMX.FTZ R184, R155, R184, !PT ;  /* 0x000000b89bb87209 */ /* 0x004fe20007810000 */
[----:B------:R-:W-:Y:S01]  /*5a40*/  FFMA.FTZ R155, R188, R5, -R163 ;  /* 0x00000005bc9b7223 */ /* 0x000fe200000108a3 */
[----:B------:R-:W2:Y:S01]  /*5a50*/  MUFU.EX2 R156, R156 ;  /* 0x0000009c009c7308 */ /* 0x000ea20000000800 */
[-C--:B------:R-:W-:Y:S01]  /*5a60*/  FMUL.FTZ R57, R57, R19.reuse ;  /* 0x0000001339397220 */ /* 0x080fe20000410000 */
[-C--:B------:R-:W-:Y:S01]  /*5a70*/  FMUL.FTZ R60, R60, R19.reuse ;  /* 0x000000133c3c7220 */ /* 0x080fe20000410000 */
[----:B------:R-:W3:Y:S01]  /*5a80*/  SHFL.BFLY PT, R161, R184, 0x1, 0x1f ;  /* 0x0c201f00b8a17f89 */ /* 0x000ee200000e0000 */
[-C--:B------:R-:W-:Y:S01]  /*5a90*/  FMUL.FTZ R61, R61, R19.reuse ;  /* 0x000000133d3d7220 */ /* 0x080fe20000410000 */
[-C--:B------:R-:W-:Y:S01]  /*5aa0*/  FMUL.FTZ R64, R64, R19.reuse ;  /* 0x0000001340407220 */ /* 0x080fe20000410000 */
[-C--:B------:R-:W-:Y:S01]  /*5ab0*/  FMUL.FTZ R65, R65, R19.reuse ;  /* 0x0000001341417220 */ /* 0x080fe20000410000 */
[-C--:B------:R-:W-:Y:S01]  /*5ac0*/  FMUL.FTZ R68, R68, R19.reuse ;  /* 0x0000001344447220 */ /* 0x080fe20000410000 */
[----:B------:R-:W-:Y:S01]  /*5ad0*/  MUFU.EX2 R23, R23 ;  /* 0x0000001700177308 */ /* 0x000fe20000000800 */
[-C--:B------:R-:W-:Y:S01]  /*5ae0*/  FMUL.FTZ R69, R69, R19.reuse ;  /* 0x0000001345457220 */ /* 0x080fe20000410000 */
[-C--:B------:R-:W-:Y:S01]  /*5af0*/  FMUL.FTZ R72, R72, R19.reuse ;  /* 0x0000001348487220 */ /* 0x080fe20000410000 */
[-C--:B------:R-:W-:Y:S01]  /*5b00*/  FMUL.FTZ R73, R73, R19.reuse ;  /* 0x0000001349497220 */ /* 0x080fe20000410000 */
        /* <DEDUP_REMOVED lines=14> */
[----:B------:R-:W-:Y:S01]  /*5bf0*/  FMUL.FTZ R100, R100, R19 ;  /* 0x0000001364647220 */ /* 0x000fe20000410000 */
[----:B---3--:R-:W-:Y:S01]  /*5c00*/  FMNMX.FTZ R168, R184, R161, !PT ;  /* 0x000000a1b8a87209 */ /* 0x008fe20007810000 */
[-C--:B------:R-:W-:Y:S01]  /*5c10*/  FMUL.FTZ R101, R101, R19.reuse ;  /* 0x0000001365657220 */ /* 0x080fe20000410000 */
[-C--:B------:R-:W-:Y:S01]  /*5c20*/  FMUL.FTZ R104, R104, R19.reuse ;  /* 0x0000001368687220 */ /* 0x080fe20000410000 */
[-C--:B------:R-:W-:Y:S01]  /*5c30*/  FMUL.FTZ R105, R105, R19.reuse ;  /* 0x0000001369697220 */ /* 0x080fe20000410000 */
[----:B------:R-:W-:Y:S01]  /*5c40*/  FMUL.FTZ R108, R108, R19 ;  /* 0x000000136c6c7220 */ /* 0x000fe20000410000 */
[C---:B------:R-:W-:Y:S01]  /*5c50*/  FADD.FTZ R172, -R168.reuse, R3 ;  /* 0x00000003a8ac7221 */ /* 0x040fe20000010100 */
[----:B------:R-:W-:Y:S01]  /*5c60*/  FMUL.FTZ R175, R168, R5 ;  /* 0x00000005a8af7220 */ /* 0x000fe20000410000 */
[----:B------:R3:W-:Y:S01]  /*5c70*/  MUFU.EX2 R161, R165 ;  /* 0x000000a500a17308 */ /* 0x0007e20000000800 */
[----:B------:R-:W-:Y:S01]  /*5c80*/  FMUL.FTZ R109, R109, R19 ;  /* 0x000000136d6d7220 */ /* 0x000fe20000410000 */
[-C--:B------:R-:W-:Y:S01]  /*5c90*/  FMUL.FTZ R172, R172, R5.reuse ;  /* 0x00000005acac7220 */ /* 0x080fe20000410000 */
[-CC-:B------:R-:W-:Y:S01]  /*5ca0*/  FFMA.FTZ R3, R18, R5.reuse, -R175.reuse ;  /* 0x0000000512037223 */ /* 0x180fe200000108af */
[-CC-:B------:R-:W-:Y:S01]  /*5cb0*/  FFMA.FTZ R18, R20, R5.reuse, -R175.reuse ;  /* 0x0000000514127223 */ /* 0x180fe200000108af */
[-CC-:B------:R-:W-:Y:S01]  /*5cc0*/  FFMA.FTZ R20, R22, R5.reuse, -R175.reuse ;  /* 0x0000000516147223 */ /* 0x180fe200000108af */
[-CC-:B------:R-:W-:Y:S01]  /*5cd0*/  FFMA.FTZ R163, R152, R5.reuse, -R175.reuse ;  /* 0x0000000598a37223 */ /* 0x180fe200000108af */
[----:B------:R-:W-:Y:S01]  /*5ce0*/  FFMA.FTZ R22, R162, R5, -R175 ;  /* 0x00000005a2167223 */ /* 0x000fe200000108af */
[----:B------:R-:W-:Y:S01]  /*5cf0*/  MUFU.EX2 R172, R172 ;  /* 0x000000ac00ac7308 */ /* 0x000fe20000000800 */
[----:B------:R-:W-:Y:S01]  /*5d00*/  @!P3 LEA R162, R177, R6, 0x6 ;  /* 0x00000006b1a2b211 */ /* 0x000fe200078e30ff */
[----:B----4-:R-:W-:Y:S01]  /*5d10*/  FADD.FTZ R177, R15, R12 ;  /* 0x0000000c0fb17221 */ /* 0x010fe20000010000 */
[----:B------:R-:W-:-:S02]  /*5d20*/  @!P1 VIADD R152, R171, 0x28c40 ;  /* 0x00028c40ab989836 */ /* 0x000fc40000000000 */
[-CC-:B---3--:R-:W-:Y:S01]  /*5d30*/  FFMA.FTZ R165, R196, R5.reuse, -R175.reuse ;  /* 0x00000005c4a57223 */ /* 0x188fe200000108af */
[-C--:B------:R-:W-:Y:S01]  /*5d40*/  FFMA.FTZ R167, R166, R5.reuse, -R175 ;  /* 0x00000005a6a77223 */ /* 0x080fe200000108af */
[----:B-1----:R-:W-:Y:S01]  /*5d50*/  FADD.FTZ R12, R154, R177 ;  /* 0x000000b19a0c7221 */ /* 0x002fe20000010000 */
[-CC-:B------:R-:W-:Y:S01]  /*5d60*/  FFMA.FTZ R184, R198, R5.reuse, -R175.reuse ;  /* 0x00000005c6b87223 */ /* 0x180fe200000108af */
[----:B------:R-:W1:Y:S01]  /*5d70*/  MUFU.EX2 R3, R3 ;  /* 0x0000000300037308 */ /* 0x000e620000000800 */
[----:B------:R-:W-:Y:S01]  /*5d80*/  @!P1 PRMT R152, RZ, 0x654, R152 ;  /* 0x00000654ff989816 */ /* 0x000fe20000000098 */
[----:B------:R-:W-:Y:S01]  /*5d90*/  FADD.FTZ R177, R21, R12 ;  /* 0x0000000c15b17221 */ /* 0x000fe20000010000 */
[-CC-:B------:R-:W-:Y:S01]  /*5da0*/  FFMA.FTZ R169, R170, R5.reuse, -R175.reuse ;  /* 0x00000005aaa97223 */ /* 0x180fe200000108af */
[-CC-:B------:R-:W-:Y:S01]  /*5db0*/  FFMA.FTZ R170, R200, R5.reuse, -R175.reuse ;  /* 0x00000005c8aa7223 */ /* 0x180fe200000108af */
[----:B------:R2:W-:Y:S01]  /*5dc0*/  @!P1 SYNCS.ARRIVE.TRANS64.RED.A1T0 RZ, [R152+URZ], RZ ;  /* 0x000000ff98ff99a7 */ /* 0x0005e2000810043f */
[-CC-:B------:R-:W-:Y:S01]  /*5dd0*/  FFMA.FTZ R173, R174, R5.reuse, -R175.reuse ;  /* 0x00000005aead7223 */ /* 0x180fe200000108af */
[-CC-:B------:R-:W-:Y:S01]  /*5de0*/  FFMA.FTZ R202, R202, R5.reuse, -R175.reuse ;  /* 0x00000005caca7223 */ /* 0x180fe200000108af */
[----:B------:R-:W3:Y:S01]  /*5df0*/  MUFU.EX2 R18, R18 ;  /* 0x0000001200127308 */ /* 0x000ee20000000800 */
[----:B------:R-:W-:Y:S01]  /*5e00*/  @!P3 LEA R162, R162, UR36, 0x2 ;  /* 0x00000024a2a2bc11 */ /* 0x000fe2000f8e10ff */
[-CC-:B------:R-:W-:Y:S01]  /*5e10*/  FFMA.FTZ R178, R178, R5.reuse, -R175.reuse ;  /* 0x00000005b2b27223 */ /* 0x180fe200000108af */
[-CC-:B------:R-:W-:Y:S01]  /*5e20*/  FFMA.FTZ R182, R182, R5.reuse, -R175.reuse ;  /* 0x00000005b6b67223 */ /* 0x180fe200000108af */
[-C--:B------:R-:W-:Y:S01]  /*5e30*/  FFMA.FTZ R204, R204, R5.reuse, -R175 ;  /* 0x00000005cccc7223 */ /* 0x080fe200000108af */
[----:B--2---:R-:W-:Y:S01]  /*5e40*/  FADD.FTZ R152, R156, R177 ;  /* 0x000000b19c987221 */ /* 0x004fe20000010000 */
[----:B------:R-:W-:Y:S01]  /*5e50*/  @!P3 STS [R162+0x28800], R19 ;  /* 0x02880013a200b388 */ /* 0x000fe20000000800 */
[----:B------:R-:W-:Y:S01]  /*5e60*/  FFMA.FTZ R206, R206, R5, -R175 ;  /* 0x00000005cece7223 */ /* 0x000fe200000108af */
[----:B------:R-:W2:Y:S01]  /*5e70*/  MUFU.EX2 R20, R20 ;  /* 0x0000001400147308 */ /* 0x000ea20000000800 */
[----:B-1----:R-:W-:Y:S01]  /*5e80*/  FFMA.FTZ R11, R172, R11, R3 ;  /* 0x0000000bac0b7223 */ /* 0x002fe20000010003 */
[----:B------:R-:W-:Y:S01]  /*5e90*/  FADD.FTZ R177, R23, R152 ;  /* 0x0000009817b17221 */ /* 0x000fe20000010000 */
[----:B------:R1:W-:Y:S01]  /*5ea0*/  @!P3 STS [R162+0x28820], R172 ;  /* 0x028820aca200b388 */ /* 0x0003e20000000800 */
[-C--:B------:R-:W-:Y:S01]  /*5eb0*/  FMUL.FTZ R112, R112, R19.reuse ;  /* 0x0000001370707220 */ /* 0x080fe20000410000 */
[-C--:B------:R-:W-:Y:S01]  /*5ec0*/  FMUL.FTZ R113, R113, R19.reuse ;  /* 0x0000001371717220 */ /* 0x080fe20000410000 */
[----:B------:R-:W-:Y:S01]  /*5ed0*/  FADD.FTZ R152, R158, R177 ;  /* 0x000000b19e987221 */ /* 0x000fe20000010000 */
[-C--:B------:R-:W-:Y:S01]  /*5ee0*/  FMUL.FTZ R116, R116, R19.reuse ;  /* 0x0000001374747220 */ /* 0x080fe20000410000 */
[----:B------:R-:W4:Y:S01]  /*5ef0*/  MUFU.EX2 R163, R163 ;  /* 0x000000a300a37308 */ /* 0x000f220000000800 */
[----:B---3--:R-:W-:Y:S01]  /*5f00*/  FADD.FTZ R11, R18, R11 ;  /* 0x0000000b120b7221 */ /* 0x008fe20000010000 */
[-C--:B------:R-:W-:Y:S01]  /*5f10*/  FMUL.FTZ R117, R117, R19.reuse ;  /* 0x0000001375757220 */ /* 0x080fe20000410000 */
[-C--:B------:R-:W-:Y:S01]  /*5f20*/  FMUL.FTZ R120, R120, R19.reuse ;  /* 0x0000001378787220 */ /* 0x080fe20000410000 */
[-C--:B------:R-:W-:Y:S01]  /*5f30*/  FMUL.FTZ R121, R121, R19.reuse ;  /* 0x0000001379797220 */ /* 0x080fe20000410000 */
[-C--:B------:R-:W-:Y:S01]  /*5f40*/  FMUL.FTZ R124, R124, R19.reuse ;  /* 0x000000137c7c7220 */ /* 0x080fe20000410000 */
[-C--:B------:R-:W-:Y:S01]  /*5f50*/  FMUL.FTZ R125, R125, R19.reuse ;  /* 0x000000137d7d7220 */ /* 0x080fe20000410000 */
[-C--:B------:R-:W-:Y:S01]  /*5f60*/  FMUL.FTZ R128, R128, R19.reuse ;  /* 0x0000001380807220 */ /* 0x080fe20000410000 */
[----:B------:R-:W3:Y:S01]  /*5f70*/  MUFU.EX2 R22, R22 ;  /* 0x0000001600167308 */ /* 0x000ee20000000800 */
[----:B--2---:R-:W-:Y:S01]  /*5f80*/  FADD.FTZ R12, R20, R11 ;  /* 0x0000000b140c7221 */ /* 0x004fe20000010000 */
[-C--:B------:R-:W-:Y:S01]  /*5f90*/  FMUL.FTZ R129, R129, R19.reuse ;  /* 0x0000001381817220 */ /* 0x080fe20000410000 */
[-C--:B------:R-:W-:Y:S01]  /*5fa0*/  FMUL.FTZ R132, R132, R19.reuse ;  /* 0x0000001384847220 */ /* 0x080fe20000410000 */
[-C--:B------:R-:W-:Y:S01]  /*5fb0*/  FMUL.FTZ R133, R133, R19.reuse ;  /* 0x0000001385857220 */ /* 0x080fe20000410000 */
[-C--:B------:R-:W-:Y:S01]  /*5fc0*/  FMUL.FTZ R136, R136, R19.reuse ;  /* 0x0000001388887220 */ /* 0x080fe20000410000 */
[-C--:B------:R-:W-:Y:S01]  /*5fd0*/  FMUL.FTZ R137, R137, R19.reuse ;  /* 0x0000001389897220 */ /* 0x080fe20000410000 */
[-C--:B------:R-:W-:Y:S01]  /*5fe0*/  FMUL.FTZ R140, R140, R19.reuse ;  /* 0x000000138c8c7220 */ /* 0x080fe20000410000 */
[----:B------:R-:W2:Y:S01]  /*5ff0*/  MUFU.EX2 R165, R165 ;  /* 0x000000a500a57308 */ /* 0x000ea20000000800 */
[----:B----4-:R-:W-:Y:S01]  /*6000*/  FADD.FTZ R11, R163, R12 ;  /* 0x0000000ca30b7221 */ /* 0x010fe20000010000 */
[-C--:B------:R-:W-:Y:S01]  /*6010*/  FMUL.FTZ R141, R141, R19.reuse ;  /* 0x000000138d8d7220 */ /* 0x080fe20000410000 */
[-C--:B------:R-:W-:Y:S01]  /*6020*/  FMUL.FTZ R144, R144, R19.reuse ;  /* 0x0000001390907220 */ /* 0x080fe20000410000 */
[-C--:B------:R-:W-:Y:S01]  /*6030*/  FMUL.FTZ R145, R145, R19.reuse ;  /* 0x0000001391917220 */ /* 0x080fe20000410000 */
[-C--:B------:R-:W-:Y:S01]  /*6040*/  FMUL.FTZ R148, R148, R19.reuse ;  /* 0x0000001394947220 */ /* 0x080fe20000410000 */
[----:B------:R-:W-:Y:S01]  /*6050*/  FMUL.FTZ R149, R149, R19 ;  /* 0x0000001395957220 */ /* 0x000fe20000410000 */
[C---:B------:R-:W-:Y:S01]  /*6060*/  F2FP.BF16.F32.PACK_AB R158, R153.reuse, R158 ;  /* 0x0000009e999e723e */ /* 0x040fe200000010ff */
[----:B------:R-:W4:Y:S01]  /*6070*/  MUFU.EX2 R160, R160 ;  /* 0x000000a000a07308 */ /* 0x000f220000000800 */
[----:B---3--:R-:W-:Y:S01]  /*6080*/  FADD.FTZ R12, R22, R11 ;  /* 0x0000000b160c7221 */ /* 0x008fe20000010000 */
[----:B------:R-:W-:Y:S01]  /*6090*/  FADD.FTZ R11, R153, R152 ;  /* 0x00000098990b7221 */ /* 0x000fe20000010000 */
[----:B------:R-:W-:Y:S01]  /*60a0*/  F2FP.BF16.F32.PACK_AB R154, R21, R154 ;  /* 0x0000009a159a723e */ /* 0x000fe200000010ff */
[-C--:B------:R-:W-:Y:S01]  /*60b0*/  FMUL.FTZ R26, R26, R172.reuse ;  /* 0x000000ac1a1a7220 */ /* 0x080fe20000410000 */
[----:B------:R-:W-:Y:S01]  /*60c0*/  F2FP.BF16.F32.PACK_AB R153, R18, R3 ;  /* 0x000000031299723e */ /* 0x000fe200000010ff */
[----:B------:R-:W-:Y:S01]  /*60d0*/  FMUL.FTZ R27, R27, R172 ;  /* 0x000000ac1b1b7220 */ /* 0x000fe20000410000 */
[----:B------:R-:W-:Y:S01]  /*60e0*/  F2FP.BF16.F32.PACK_AB R156, R23, R156 ;  /* 0x0000009c179c723e */ /* 0x000fe200000010ff */
        /* <DEDUP_REMOVED lines=14> */
[-C--:B------:R-:W-:Y:S01]  /*61d0*/  FMUL.FTZ R50, R50, R172.reuse ;  /* 0x000000ac32327220 */ /* 0x080fe20000410000 */
        /* <DEDUP_REMOVED lines=8> */
[----:B------:R-:W-:Y:S01]  /*6260*/  FMUL.FTZ R63, R63, R172 ;  /* 0x000000ac3f3f7220 */ /* 0x000fe20000410000 */
[----:B------:R-:W3:Y:S01]  /*6270*/  MUFU.EX2 R157, R157 ;  /* 0x0000009d009d7308 */ /* 0x000ee20000000800 */
[C---:B--2---:R-:W-:Y:S01]  /*6280*/  FADD.FTZ R152, R155.reuse, R152 ;  /* 0x000000989b987221 */ /* 0x044fe20000010000 */
[----:B------:R-:W-:Y:S01]  /*6290*/  F2FP.BF16.F32.PACK_AB R160, R155, R160 ;  /* 0x000000a09ba0723e */ /* 0x000fe200000010ff */
[----:B------:R-:W-:Y:S01]  /*62a0*/  FMUL.FTZ R66, R66, R172 ;  /* 0x000000ac42427220 */ /* 0x000fe20000410000 */
[----:B------:R-:W-:Y:S01]  /*62b0*/  F2FP.BF16.F32.PACK_AB R155, R163, R20 ;  /* 0x00000014a39b723e */ /* 0x000fe200000010ff */
        /* <DEDUP_REMOVED lines=10> */
[----:B------:R-:W-:Y:S01]  /*6360*/  FMUL.FTZ R83, R83, R172 ;  /* 0x000000ac53537220 */ /* 0x000fe20000410000 */
[----:B------:R-:W4:Y:S01]  /*6370*/  MUFU.EX2 R164, R164 ;  /* 0x000000a400a47308 */ /* 0x000f220000000800 */
[----:B---3--:R-:W-:Y:S01]  /*6380*/  FADD.FTZ R177, R157, R152 ;  /* 0x000000989db17221 */ /* 0x008fe20000010000 */
[----:B------:R-:W-:Y:S01]  /*6390*/  F2FP.BF16.F32.PACK_AB R152, R15, R0 ;  /* 0x000000000f98723e */ /* 0x000fe200000010ff */
[----:B------:R-:W-:Y:S01]  /*63a0*/  BAR.SYNC.DEFER_BLOCKING 0xf, 0x100 ;  /* 0x03c4000000007b1d */ /* 0x000fe20000010000 */
        /* <DEDUP_REMOVED lines=14> */
[C---:B----4-:R-:W-:Y:S01]  /*6490*/  FADD.FTZ R12, R164.reuse, R177 ;  /* 0x000000b1a40c7221 */ /* 0x050fe20000010000 */
[----:B-1----:R-:W-:Y:S01]  /*64a0*/  F2FP.BF16.F32.PACK_AB R162, R164, R157 ;  /* 0x0000009da4a2723e */ /* 0x002fe200000010ff */
[----:B------:R-:W-:Y:S01]  /*64b0*/  FMUL.FTZ R107, R107, R172 ;  /* 0x000000ac6b6b7220 */ /* 0x000fe20000410000 */
[----:B------:R-:W-:Y:S01]  /*64c0*/  F2FP.BF16.F32.PACK_AB R157, R165, R22 ;  /* 0x00000016a59d723e */ /* 0x000fe200000010ff */
[-C--:B------:R-:W-:Y:S01]  /*64d0*/  FMUL.FTZ R110, R110, R172.reuse ;  /* 0x000000ac6e6e7220 */ /* 0x080fe20000410000 */
[-C--:B------:R-:W-:Y:S01]  /*64e0*/  FMUL.FTZ R111, R111, R172.reuse ;  /* 0x000000ac6f6f7220 */ /* 0x080fe20000410000 */
[-C--:B------:R-:W-:Y:S01]  /*64f0*/  FMUL.FTZ R114, R114, R172.reuse ;  /* 0x000000ac72727220 */ /* 0x080fe20000410000 */
[----:B------:R-:W1:Y:S01]  /*6500*/  MUFU.EX2 R173, R173 ;  /* 0x000000ad00ad7308 */ /* 0x000e620000000800 */
[----:B---3--:R-:W-:Y:S01]  /*6510*/  FADD.FTZ R15, R159, R12 ;  /* 0x0000000c9f0f7221 */ /* 0x008fe20000010000 */
[----:B------:R3:W-:Y:S01]  /*6520*/  STSM.16.M88.4 [R7+0x26800], R152 ;  /* 0x0268009807007844 */ /* 0x0007e20000000200 */
[-C--:B------:R-:W-:Y:S01]  /*6530*/  FMUL.FTZ R115, R115, R172.reuse ;  /* 0x000000ac73737220 */ /* 0x080fe20000410000 */
[-C--:B------:R-:W-:Y:S01]  /*6540*/  FMUL.FTZ R118, R118, R172.reuse ;  /* 0x000000ac76767220 */ /* 0x080fe20000410000 */
[-C--:B------:R-:W-:Y:S01]  /*6550*/  FMUL.FTZ R119, R119, R172.reuse ;  /* 0x000000ac77777220 */ /* 0x080fe20000410000 */
[-C--:B------:R-:W-:Y:S01]  /*6560*/  FMUL.FTZ R122, R122, R172.reuse ;  /* 0x000000ac7a7a7220 */ /* 0x080fe20000410000 */
[-C--:B------:R-:W-:Y:S01]  /*6570*/  FMUL.FTZ R123, R123, R172.reuse ;  /* 0x000000ac7b7b7220 */ /* 0x080fe20000410000 */
[----:B------:R-:W4:Y:S01]  /*6580*/  MUFU.EX2 R176, R176 ;  /* 0x000000b000b07308 */ /* 0x000f220000000800 */
        /* <DEDUP_REMOVED lines=8> */
[----:B-1----:R-:W-:Y:S01]  /*6610*/  FADD.FTZ R11, R173, R0 ;  /* 0x00000000ad0b7221 */ /* 0x002fe20000010000 */
[-C--:B------:R-:W-:Y:S01]  /*6620*/  FMUL.FTZ R138, R138, R172.reuse ;  /* 0x000000ac8a8a7220 */ /* 0x080fe20000410000 */
[-C--:B------:R-:W-:Y:S01]  /*6630*/  FMUL.FTZ R139, R139, R172.reuse ;  /* 0x000000ac8b8b7220 */ /* 0x080fe20000410000 */
[-C--:B------:R-:W-:Y:S01]  /*6640*/  FMUL.FTZ R142, R142, R172.reuse ;  /* 0x000000ac8e8e7220 */ /* 0x080fe20000410000 */
[-C--:B------:R-:W-:Y:S01]  /*6650*/  FMUL.FTZ R143, R143, R172.reuse ;  /* 0x000000ac8f8f7220 */ /* 0x080fe20000410000 */
[-C--:B------:R-:W-:Y:S01]  /*6660*/  FMUL.FTZ R146, R146, R172.reuse ;  /* 0x000000ac92927220 */ /* 0x080fe20000410000 */
[-C--:B------:R-:W-:Y:S01]  /*6670*/  FMUL.FTZ R147, R147, R172.reuse ;  /* 0x000000ac93937220 */ /* 0x080fe20000410000 */
[----:B------:R-:W1:Y:S01]  /*6680*/  MUFU.EX2 R178, R178 ;  /* 0x000000b200b27308 */ /* 0x000e620000000800 */
[C---:B----4-:R-:W-:Y:S01]  /*6690*/  FADD.FTZ R0, R176.reuse, R15 ;  /* 0x0000000fb0007221 */ /* 0x050fe20000010000 */
[----:B------:R-:W-:Y:S01]  /*66a0*/  F2FP.BF16.F32.PACK_AB R164, R176, R159 ;  /* 0x0000009fb0a4723e */ /* 0x000fe200000010ff */
[-C--:B------:R-:W-:Y:S01]  /*66b0*/  FMUL.FTZ R150, R150, R172.reuse ;  /* 0x000000ac96967220 */ /* 0x080fe20000410000 */
[----:B------:R-:W-:Y:S01]  /*66c0*/  F2FP.BF16.F32.PACK_AB R159, R184, R167 ;  /* 0x000000a7b89f723e */ /* 0x000fe200000010ff */
[----:B------:R-:W-:Y:S01]  /*66d0*/  FADD.FTZ R19, R161, R0 ;  /* 0x00000000a1137221 */ /* 0x000fe20000010000 */
[----:B------:R-:W-:-:S02]  /*66e0*/  FMUL.FTZ R151, R151, R172 ;  /* 0x000000ac97977220 */ /* 0x000fc40000410000 */
[----:B------:R-:W4:Y:S01]  /*66f0*/  MUFU.EX2 R180, R180 ;  /* 0x000000b400b47308 */ /* 0x000f220000000800 */
[C---:B--2---:R-:W-:Y:S01]  /*6700*/  FADD.FTZ R11, R202.reuse, R11 ;  /* 0x0000000bca0b7221 */ /* 0x044fe20000010000 */
[----:B------:R-:W-:Y:S01]  /*6710*/  F2FP.BF16.F32.PACK_AB R163, R202, R173 ;  /* 0x000000adcaa3723e */ /* 0x000fe200000010ff */
[----:B------:R3:W-:Y:S05]  /*6720*/  STSM.16.M88.4 [R8], R156 ;  /* 0x0000009c08007844 */ /* 0x0007ea0000000200 */
[----:B------:R-:W2:Y:S01]  /*6730*/  MUFU.EX2 R175, R204 ;  /* 0x000000cc00af7308 */ /* 0x000ea20000000800 */
[----:B-1----:R-:W-:-:S07]  /*6740*/  FADD.FTZ R0, R178, R11 ;  /* 0x0000000bb2007221 */ /* 0x002fce0000010000 */
[----:B------:R-:W1:Y:S01]  /*6750*/  MUFU.EX2 R182, R182 ;  /* 0x000000b600b67308 */ /* 0x000e620000000800 */
[C---:B----4-:R-:W-:Y:S01]  /*6760*/  F2FP.BF16.F32.PACK_AB R166, R180.reuse, R161 ;  /* 0x000000a1b4a6723e */ /* 0x050fe200000010ff */
[----:B------:R-:W-:Y:S01]  /*6770*/  FADD.FTZ R12, R180, R19 ;  /* 0x00000013b40c7221 */ /* 0x000fe20000010000 */
[----:B------:R-:W-:-:S05]  /*6780*/  F2FP.BF16.F32.PACK_AB R161, R170, R169 ;  /* 0x000000a9aaa1723e */ /* 0x000fca00000010ff */
[----:B------:R-:W4:Y:S01]  /*6790*/  MUFU.EX2 R15, R206 ;  /* 0x000000ce000f7308 */ /* 0x000f220000000800 */
[C---:B--2---:R-:W-:Y:S01]  /*67a0*/  FADD.FTZ R3, R175.reuse, R0 ;  /* 0x00000000af037221 */ /* 0x044fe20000010000 */
[----:B------:R-:W-:Y:S01]  /*67b0*/  F2FP.BF16.F32.PACK_AB R165, R175, R178 ;  /* 0x000000b2afa5723e */ /* 0x000fe200000010ff */
[----:B------:R3:W-:Y:S02]  /*67c0*/  STSM.16.M88.4 [R9], R160 ;  /* 0x000000a009007844 */ /* 0x0007e40000000200 */
[----:B-1----:R-:W-:Y:S01]  /*67d0*/  FADD.FTZ R0, R182, R3 ;  /* 0x00000003b6007221 */ /* 0x002fe20000010000 */
[----:B----4-:R-:W-:-:S03]  /*67e0*/  F2FP.BF16.F32.PACK_AB R167, R15, R182 ;  /* 0x000000b60fa7723e */ /* 0x010fc600000010ff */
[----:B------:R-:W-:Y:S02]  /*67f0*/  FADD.FTZ R11, R15, R0 ;  /* 0x000000000f0b7221 */ /* 0x000fe40000010000 */
[----:B------:R3:W-:Y:S01]  /*6800*/  STSM.16.M88.4 [R10], R164 ;  /* 0x000000a40a007844 */ /* 0x0007e20000000200 */
[----:B------:R-:W-:Y:S05]  /*6810*/  @!P0 BRA `(.L_x_38) ;  /* 0x0000000000048947 */ /* 0x000fea0003800000 */
[----:B------:R-:W-:Y:S01]  /*6820*/  BPT.TRAP 0x1 ;  /* 0x000000040000795c */ /* 0x000fe20000300000 */
.L_x_38:
[----:B------:R1:W2:Y:S01]  /*6830*/  SYNCS.PHASECHK.TRANS64.TRYWAIT P3, [UR7+0x28c50], R14 ;  /* 0x028c500eff0075a7 */ /* 0x0002a20008060147 */
[----:B------:R-:W-:Y:S05]  /*6840*/  @!P0 BRA `(.L_x_39) ;  /* 0x0000000000048947 */ /* 0x000fea0003800000 */
[----:B------:R-:W-:Y:S01]  /*6850*/  BPT.TRAP 0x1 ;  /* 0x000000040000795c */ /* 0x000fe20000300000 */
.L_x_39:
[----:B--2---:R-:W-:Y:S05]  /*6860*/  @P3 BRA `(.L_x_40) ;  /* 0x0000000000083947 */ /* 0x004fea0003800000 */
[----:B------:R-:W2:Y:S02]  /*6870*/  SYNCS.PHASECHK.TRANS64.TRYWAIT P3, [UR7+0x28c50], R14 ;  /* 0x028c500eff0075a7 */ /* 0x000ea40008060147 */
[----:B--2---:R-:W-:Y:S05]  /*6880*/  @!P3 BRA `(.L_x_41) ;  /* 0x0000007c000cb947 */ /* 0x004fea0003800000 */
.L_x_40:
[----:B------:R-:W-:Y:S01]  /*6890*/  ULEA UR4, UR5, UR24, 0xc ;  /* 0x0000001805047291 */ /* 0x000fe2000f8e603f */
[----:B------:R-:W-:Y:S01]  /*68a0*/  WARPGROUP.ARRIVE ;  /* 0x00000000000079c5 */ /* 0x000fe20000000000 */
[----:B------:R-:W-:Y:S01]  /*68b0*/  UMOV UR11, 0x40000040 ;  /* 0x40000040000b7882 */ /* 0x000fe20000000000 */
[----:B--2---:R-:W-:Y:S02]  /*68c0*/  @!P1 VIADD R171, R171, 0x28c60 ;  /* 0x00028c60abab9836 */ /* 0x004fe40000000000 */
[----:B------:R-:W-:Y:S02]  /*68d0*/  IMAD.MOV.U32 R3, RZ, RZ, R168 ;  /* 0x000000ffff037224 */ /* 0x000fe400078e00a8 */
[----:B------:R-:W-:Y:S01]  /*68e0*/  UMOV UR10, UR4 ;  /* 0x00000004000a7c82 */ /* 0x000fe20008000000 */
[----:B------:R-:W-:Y:S01]  /*68f0*/  @!P1 PRMT R171, RZ, 0x654, R171 ;  /* 0x00000654ffab9816 */ /* 0x000fe200000000ab */
[----:B------:R-:W-:Y:S01]  /*6900*/  HGMMA.64x256x16.F32.BF16 R24, R152, gdesc[UR8].tnspB, R24, gsb0 ;  /* 0x43e0000898187df0 */ /* 0x000fe20008001818 */
[----:B------:R-:W-:Y:S01]  /*6910*/  UIADD3 UR10, UR4, 0x80, URZ ;  /* 0x00000080040a7890 */ /* 0x000fe2000fffe03f */
[----:B------:R-:W-:Y:S01]  /*6920*/  IMAD.MOV.U32 R0, RZ, RZ, R17 ;  /* 0x000000ffff007224 */ /* 0x000fe200078e0011 */
[----:B------:R-:W-:Y:S01]  /*6930*/  UMOV UR11, 0x40000040 ;  /* 0x40000040000b7882 */ /* 0x000fe20000000000 */
[----:B------:R-:W-:-:S02]  /*6940*/  WARPGROUP.DEPBAR.LE gsb0, 0x0 ;  /* 0x00008000000079c5 */ /* 0x000fc40000010000 */
[----:B------:R-:W-:-:S15]  /*6950*/  WARPGROUP.ARRIVE ;  /* 0x00000000000079c5 */ /* 0x000fde0000000000 */
[----:B------:R-:W-:-:S07]  /*6960*/  NOP ;  /* 0x0000000000007918 */ /* 0x000fce0000000000 */
[----:B------:R-:W-:Y:S01]  /*6970*/  HGMMA.64x256x16.F32.BF16 R24, R156, gdesc[UR8].tnspB, R24, gsb0 ;  /* 0x43e000089c187df0 */ /* 0x000fe20008001818 */
[----:B------:R-:W-:Y:S01]  /*6980*/  UIADD3 UR10, UR4, 0x100, URZ ;  /* 0x00000100040a7890 */ /* 0x000fe2000fffe03f */
        /* <DEDUP_REMOVED lines=8> */
[----:B------:R-:W-:Y:S01]  /*6a10*/  UMOV UR4, UR5 ;  /* 0x0000000500047c82 */ /* 0x000fe20008000000 */
        /* <DEDUP_REMOVED lines=10> */
[----:B--2---:R-:W2:Y:S02]  /*6ac0*/  FENCE.VIEW.ASYNC.S ;  /* 0x00000000000073c6 */ /* 0x004ea40000000000 */
[----:B--2---:R-:W-:Y:S01]  /*6ad0*/  NOP ;  /* 0x0000000000007918 */ /* 0x004fe20000000000 */
[----:B------:R-:W-:Y:S06]  /*6ae0*/  BAR.ARV 0xe, 0x100 ;  /* 0x0384000000007b1d */ /* 0x000fec0000002000 */
[----:B------:R4:W-:Y:S01]  /*6af0*/  @!P1 SYNCS.ARRIVE.TRANS64.RED.A1T0 RZ, [R171+URZ], RZ ;  /* 0x000000ffabff99a7 */ /* 0x0009e2000810043f */
[----:B------:R-:W-:Y:S05]  /*6b00*/  @P2 BRA `(.L_x_42) ;  /* 0xffffffe000ec2947 */ /* 0x000fea000383ffff */
[----:B------:R-:W-:Y:S01]  /*6b10*/  IMAD.MOV.U32 R3, RZ, RZ, R168 ;  /* 0x000000ffff037224 */ /* 0x000fe200078e00a8 */
[----:B------:R-:W-:Y:S01]  /*6b20*/  USHF.L.U32 UR4, UR5, 0x6, URZ ;  /* 0x0000000605047899 */ /* 0x000fe2000800063f */
[----:B------:R-:W-:-:S11]  /*6b30*/  IMAD.MOV.U32 R0, RZ, RZ, R17 ;  /* 0x000000ffff007224 */ /* 0x000fd600078e0011 */
.L_x_33:
[----:B--23--:R-:W2:Y:S01]  /*6b40*/  SHFL.BFLY PT, R7, R12, 0x2, 0x1f ;  /* 0x0c401f000c077f89 */ /* 0x00cea200000e0000 */
[----:B------:R-:W-:Y:S08]  /*6b50*/  BAR.ARV 0x8, 0x100 ;  /* 0x0204000000007b1d */ /* 0x000ff00000002000 */
[----:B------:R-:W-:Y:S01]  /*6b60*/  BAR.SYNC.DEFER_BLOCKING 0xf, 0x100 ;  /* 0x03c4000000007b1d */ /* 0x000fe20000010000 */
[----:B------:R-:W-:Y:S01]  /*6b70*/  ISETP.NE.AND P0, PT, R4, RZ, PT ;  /* 0x000000ff0400720c */ /* 0x000fe20003f05270 */
[----:B------:R-:W-:-:S04]  /*6b80*/  IMAD.MOV.U32 R4, RZ, RZ, RZ ;  /* 0x000000ffff047224 */ /* 0x000fc800078e00ff */
[----:B------:R-:W3:Y:S01]  /*6b90*/  SHFL.BFLY PT, R10, R11, 0x2, 0x1f ;  /* 0x0c401f000b0a7f89 */ /* 0x000ee200000e0000 */
[----:B--2---:R-:W-:-:S05]  /*6ba0*/  FADD.FTZ R7, R7, R12 ;  /* 0x0000000c07077221 */ /* 0x004fca0000010000 */
[----:B------:R-:W2:Y:S01]  /*6bb0*/  SHFL.BFLY PT, R8, R7, 0x1, 0x1f ;  /* 0x0c201f0007087f89 */ /* 0x000ea200000e0000 */
[----:B---3--:R-:W-:-:S05]  /*6bc0*/  FADD.FTZ R10, R10, R11 ;  /* 0x0000000b0a0a7221 */ /* 0x008fca0000010000 */
[----:B------:R-:W3:Y:S01]  /*6bd0*/  SHFL.BFLY PT, R9, R10, 0x1, 0x1f ;  /* 0x0c201f000a097f89 */ /* 0x000ee200000e0000 */
[----:B--2---:R-:W-:Y:S01]  /*6be0*/  FADD.FTZ R13, R7, R8 ;  /* 0x00000008070d7221 */ /* 0x004fe20000010000 */
[----:B------:R-:W-:Y:S01]  /*6bf0*/  MOV R8, RZ ;  /* 0x000000ff00087202 */ /* 0x000fe20000000f00 */
[----:B------:R-:W-:Y:S02]  /*6c00*/  VIADD R7, R6, UR4 ;  /* 0x0000000406077c36 */ /* 0x000fe40008000000 */
[----:B------:R-:W-:Y:S01]  /*6c10*/  IMAD.MOV.U32 R6, RZ, RZ, -0x800000 ;  /* 0xff800000ff067424 */ /* 0x000fe200078e00ff */
[----:B------:R-:W-:Y:S02]  /*6c20*/  FSETP.NE.FTZ.AND P1, PT, R13, RZ, PT ;  /* 0x000000ff0d00720b */ /* 0x000fe40003f35000 */
[----:B------:R-:W-:-:S11]  /*6c30*/  @!P0 LEA R7, R7, UR36, 0x2 ;  /* 0x0000002407078c11 */ /* 0x000fd6000f8e10ff */
[----:B------:R-:W2:Y:S01]  /*6c40*/  @P1 MUFU.RCP R8, R13 ;  /* 0x0000000d00081308 */ /* 0x000ea20000001000 */
[----:B---3--:R-:W-:-:S05]  /*6c50*/  FADD.FTZ R9, R10, R9 ;  /* 0x000000090a097221 */ /* 0x008fca0000010000 */
[----:B------:R-:W-:Y:S02]  /*6c60*/  FSETP.NE.FTZ.AND P2, PT, R9, RZ, PT ;  /* 0x000000ff0900720b */ /* 0x000fe40003f55000 */
[----:B------:R-:W-:Y:S01]  /*6c70*/  @P1 MUFU.LG2 R10, R13 ;  /* 0x0000000d000a1308 */ /* 0x000fe20000000c00 */
[----:B--2---:R2:W-:Y:S01]  /*6c80*/  @!P0 STS [R7+0x28800], R8 ;  /* 0x0288000807008388 */ /* 0x0045e20000000800 */
[-C--:B------:R-:W-:Y:S01]  /*6c90*/  FMUL.FTZ R24, R24, R8.reuse ;  /* 0x0000000818187220 */ /* 0x080fe20000410000 */
[----:B------:R-:W-:-:S08]  /*6ca0*/  FMUL.FTZ R25, R25, R8 ;  /* 0x0000000819197220 */ /* 0x000fd00000410000 */
[----:B------:R-:W3:Y:S01]  /*6cb0*/  @P2 MUFU.RCP R4, R9 ;  /* 0x0000000900042308 */ /* 0x000ee20000001000 */
[-C--:B------:R-:W-:Y:S01]  /*6cc0*/  FMUL.FTZ R28, R28, R8.reuse ;  /* 0x000000081c1c7220 */ /* 0x080fe20000410000 */
[-C--:B------:R-:W-:Y:S01]  /*6cd0*/  FMUL.FTZ R29, R29, R8.reuse ;  /* 0x000000081d1d7220 */ /* 0x080fe20000410000 */
[-C--:B------:R-:W-:Y:S01]  /*6ce0*/  FMUL.FTZ R32, R32, R8.reuse ;  /* 0x0000000820207220 */ /* 0x080fe20000410000 */
[-C--:B------:R-:W-:Y:S01]  /*6cf0*/  FMUL.FTZ R33, R33, R8.reuse ;  /* 0x0000000821217220 */ /* 0x080fe20000410000 */
[-C--:B------:R-:W-:Y:S01]  /*6d00*/  FMUL.FTZ R36, R36, R8.reuse ;  /* 0x0000000824247220 */ /* 0x080fe20000410000 */
[-C--:B------:R-:W-:Y:S01]  /*6d10*/  FMUL.FTZ R37, R37, R8.reuse ;  /* 0x0000000825257220 */ /* 0x080fe20000410000 */
[-C--:B------:R-:W-:Y:S01]  /*6d20*/  FMUL.FTZ R40, R40, R8.reuse ;  /* 0x0000000828287220 */ /* 0x080fe20000410000 */
[----:B------:R5:W2:Y:S01]  /*6d30*/  @P2 MUFU.LG2 R11, R9 ;  /* 0x00000009000b2308 */ /* 0x000aa20000000c00 */
        /* <DEDUP_REMOVED lines=8> */
[----:B---3--:R3:W-:Y:S01]  /*6dc0*/  @!P0 STS [R7+0x28820], R4 ;  /* 0x0288200407008388 */ /* 0x0087e20000000800 */
        /* <DEDUP_REMOVED lines=47> */
[C---:B-----5:R-:W-:Y:S01]  /*70c0*/  @P1 FMUL.FTZ R9, R5.reuse, 0.69314718246459960938 ;  /* 0x3f31721805091820 */ /* 0x060fe20000410000 */
[----:B------:R-:W-:Y:S01]  /*70d0*/  @P2 FMUL.FTZ R5, R5, 0.69314718246459960938 ;  /* 0x3f31721805052820 */ /* 0x000fe20000410000 */
[----:B------:R-:W-:Y:S01]  /*70e0*/  @P1 FMUL.FTZ R10, R10, 0.69314718246459960938 ;  /* 0x3f3172180a0a1820 */ /* 0x000fe20000410000 */
[----:B--2---:R-:W-:Y:S01]  /*70f0*/  @P2 FMUL.FTZ R8, R11, 0.69314718246459960938 ;  /* 0x3f3172180b082820 */ /* 0x004fe20000410000 */
[----:B---3--:R-:W-:Y:S01]  /*7100*/  IMAD.MOV.U32 R7, RZ, RZ, -0x800000 ;  /* 0xff800000ff077424 */ /* 0x008fe200078e00ff */
[----:B------:R-:W-:Y:S01]  /*7110*/  PLOP3.LUT P0, PT, PT, PT, PT, 0x8, 0x0 ;  /* 0x000000000000781c */ /* 0x000fe20003f0e170 */
        /* <DEDUP_REMOVED lines=64> */
[----:B------:R-:W-:Y:S01]  /*7520*/  @P1 FFMA.FTZ R6, R9, R0, R10 ;  /* 0x0000000009061223 */ /* 0x000fe2000001000a */
[----:B------:R-:W-:Y:S01]  /*7530*/  @P2 FFMA.FTZ R7, R5, R3, R8 ;  /* 0x0000000305072223 */ /* 0x000fe20000010008 */
[----:B------:R-:W-:Y:S06]  /*7540*/  BAR.ARV 0xe, 0x100 ;  /* 0x0384000000007b1d */ /* 0x000fec0000002000 */
.L_x_13:
[----:B------:R-:W-:Y:S05]  /*7550*/  @P0 BRA `(.L_x_43) ;  /* 0x0000002000e00947 */ /* 0x000fea0003800000 */
[----:B------:R-:W2:Y:S01]  /*7560*/  S2R R0, SR_TID.X ;  /* 0x0000000000007919 */ /* 0x000ea20000002100 */
[----:B------:R-:W3:Y:S01]  /*7570*/  S2UR UR5, SR_CgaCtaId ;  /* 0x00000000000579c3 */ /* 0x000ee20000008800 */
[----:B------:R-:W-:Y:S01]  /*7580*/  UMOV UR4, 0x400 ;  /* 0x0000040000047882 */ /* 0x000fe20000000000 */
[----:B------:R-:W-:-:S06]  /*7590*/  IADD3 R3, -R2, RZ, RZ ;  /* 0x000000ff02037210 */ /* 0x000fcc0007ffe1ff */
[----:B------:R-:W-:Y:S01]  /*75a0*/  BAR.SYNC.DEFER_BLOCKING 0x1, 0x100 ;  /* 0x0044000000007b1d */ /* 0x000fe20000010000 */
[----:B------:R-:W-:-:S07]  /*75b0*/  SHF.R.S32.HI R19, RZ, 0x1f, R2 ;  /* 0x0000001fff137819 */ /* 0x000fce0000011402 */
[----:B------:R-:W5:Y:S08]  /*75c0*/  S2UR UR6, SR_CTAID.Y ;  /* 0x00000000000679c3 */ /* 0x000f700000002600 */
[----:B------:R-:W5:Y:S01]  /*75d0*/  LDC R4, c[0x0][0xc50] ;  /* 0x00031400ff047b82 */ /* 0x000f620000000800 */
[----:B---3--:R-:W-:-:S07]  /*75e0*/  ULEA UR4, UR5, UR4, 0x18 ;  /* 0x0000000405047291 */ /* 0x008fce000f8ec03f */
[----:B------:R-:W3:Y:S01]  /*75f0*/  LDC R9, c[0x0][0xbe8] ;  /* 0x0002fa00ff097b82 */ /* 0x000ee20000000800 */
[----:B------:R-:W-:Y:S01]  /*7600*/  UIADD3 UR4, UR4, 0x28c20, URZ ;  /* 0x00028c2004047890 */ /* 0x000fe2000fffe03f */
[----:B--2---:R-:W-:-:S03]  /*7610*/  VIADD R152, R0, 0xffffff80 ;  /* 0xffffff8000987836 */ /* 0x004fc60000000000 */
[----:B------:R-:W-:Y:S02]  /*7620*/  UPRMT UR4, URZ, 0x654, UR4 ;  /* 0x000006543f047896 */ /* 0x000fe40008000004 */
[----:B------:R-:W-:-:S04]  /*7630*/  SHF.R.S32.HI R21, RZ, 0x1f, R152 ;  /* 0x0000001fff157819 */ /* 0x000fc80000011498 */
[----:B01----:R-:W-:Y:S01]  /*7640*/  LEA.HI R5, R21, R152, RZ, 0x7 ;  /* 0x0000009815057211 */ /* 0x003fe200078f38ff */
[----:B-----5:R-:W-:Y:S02]  /*7650*/  IMAD R3, R4, R3, UR6 ;  /* 0x0000000604037e24 */ /* 0x020fe4000f8e0203 */
[----:B------:R-:W-:Y:S01]  /*7660*/  SYNCS.ARRIVE.TRANS64.RED.A1T0 RZ, [UR4], RZ ;  /* 0x000000ffffff79a7 */ /* 0x000fe20008100404 */
[----:B------:R-:W-:Y:S02]  /*7670*/  SHF.R.S32.HI R8, RZ, 0x7, R5 ;  /* 0x00000007ff087819 */ /* 0x000fe40000011405 */
[----:B------:R-:W-:Y:S02]  /*7680*/  LOP3.LUT R11, R5, 0xffffff80, RZ, 0xc0, !PT ;  /* 0xffffff80050b7812 */ /* 0x000fe400078ec0ff */
[----:B------:R-:W-:Y:S01]  /*7690*/  SHF.R.S32.HI R4, RZ, 0x1f, R3 ;  /* 0x0000001fff047819 */ /* 0x000fe20000011403 */
[----:B------:R-:W0:Y:S02]  /*76a0*/  SHFL.IDX PT, R10, R8, RZ, 0x1f ;  /* 0x00001fff080a7589 */ /* 0x000e2400000e0000 */
[----:B------:R-:W-:-:S05]  /*76b0*/  IMAD.IADD R0, R152, 0x1, -R11 ;  /* 0x0000000198007824 */ /* 0x000fca00078e0a0b */
[----:B------:R-:W-:Y:S02]  /*76c0*/  SHF.R.S32.HI R157, RZ, 0x1f, R0 ;  /* 0x0000001fff9d7819 */ /* 0x000fe40000011400 */
[----:B0-----:R-:W-:Y:S02]  /*76d0*/  ISETP.NE.AND P0, PT, R10, RZ, PT ;  /* 0x000000ff0a00720c */ /* 0x001fe40003f05270 */
[----:B------:R-:W-:-:S11]  /*76e0*/  LEA.HI R10, R157, R0, RZ, 0x2 ;  /* 0x000000009d0a7211 */ /* 0x000fd600078f10ff */
[----:B---3--:R-:W-:Y:S05]  /*76f0*/  @P0 BRA `(.L_x_44) ;  /* 0x0000000400380947 */ /* 0x008fea0003800000 */
[----:B------:R-:W0:Y:S01]  /*7700*/  LDC R18, c[0x0][0xbe8] ;  /* 0x0002fa00ff127b82 */ /* 0x000e220000000800 */
[----:B------:R-:W-:Y:S01]  /*7710*/  LOP3.LUT R5, R5, 0xffffff80, RZ, 0xc0, !PT ;  /* 0xffffff8005057812 */ /* 0x000fe200078ec0ff */
[----:B------:R-:W1:Y:S01]  /*7720*/  S2R R16, SR_CTAID.X ;  /* 0x0000000000107919 */ /* 0x000e620000002500 */
[----:B------:R-:W-:-:S03]  /*7730*/  ULDC.64 UR4, c[0x0][0xbd0] ;  /* 0x0002f40000047ab9 */ /* 0x000fc60000000a00 */
[----:B------:R-:W-:Y:S01]  /*7740*/  IMAD.IADD R153, R152, 0x1, -R5 ;  /* 0x0000000198997824 */ /* 0x000fe200078e0a05 */
[----:B------:R-:W-:Y:S01]  /*7750*/  LEA.HI R5, R21, R152, RZ, 0x2 ;  /* 0x0000009815057211 */ /* 0x000fe200078f10ff */
[----:B------:R-:W2:Y:S03]  /*7760*/  S2UR UR6, SR_CTAID.Z ;  /* 0x00000000000679c3 */ /* 0x000ea60000002700 */
[----:B------:R-:W-:Y:S02]  /*7770*/  SHF.R.S32.HI R12, RZ, 0x1f, R153 ;  /* 0x0000001fff0c7819 */ /* 0x000fe40000011499 */
[----:B------:R-:W-:Y:S02]  /*7780*/  LOP3.LUT R5, R5, 0xfffffffc, RZ, 0xc0, !PT ;  /* 0xfffffffc05057812 */ /* 0x000fe400078ec0ff */
[CC--:B------:R-:W-:Y:S01]  /*7790*/  LEA.HI R154, R12.reuse, R153.reuse, RZ, 0x2 ;  /* 0x000000990c9a7211 */ /* 0x0c0fe200078f10ff */
[----:B------:R-:W3:Y:S01]  /*77a0*/  LDC.64 R22, c[0x0][0xbd8] ;  /* 0x0002f600ff167b82 */ /* 0x000ee20000000a00 */
[----:B------:R-:W-:Y:S01]  /*77b0*/  LEA.HI R13, R12, R153, RZ, 0x5 ;  /* 0x000000990c0d7211 */ /* 0x000fe200078f28ff */
[----:B------:R-:W-:Y:S01]  /*77c0*/  IMAD.IADD R5, R152, 0x1, -R5 ;  /* 0x0000000198057824 */ /* 0x000fe200078e0a05 */
[----:B------:R-:W-:-:S02]  /*77d0*/  SHF.R.S32.HI R11, RZ, 0x2, R154 ;  /* 0x00000002ff0b7819 */ /* 0x000fc4000001149a */
[----:B------:R-:W-:Y:S02]  /*77e0*/  SHF.R.S32.HI R14, RZ, 0x1f, R154 ;  /* 0x0000001fff0e7819 */ /* 0x000fe4000001149a */
[----:B------:R-:W-:Y:S02]  /*77f0*/  SHF.R.S32.HI R13, RZ, 0x5, R13 ;  /* 0x00000005ff0d7819 */ /* 0x000fe4000001140d */
[----:B0-----:R-:W-:Y:S02]  /*7800*/  ISETP.NE.AND P0, PT, R18, 0x1, PT ;  /* 0x000000011200780c */ /* 0x001fe40003f05270 */
[----:B------:R-:W-:Y:S02]  /*7810*/  LEA.HI R14, R14, R11, RZ, 0x3 ;  /* 0x0000000b0e0e7211 */ /* 0x000fe400078f18ff */
[----:B------:R-:W-:Y:S02]  /*7820*/  LOP3.LUT R154, R154, 0x7ffffffc, RZ, 0xc0, !PT ;  /* 0x7ffffffc9a9a7812 */ /* 0x000fe400078ec0ff */
[----:B------:R-:W-:-:S03]  /*7830*/  LOP3.LUT R14, R14, 0xfffffff8, RZ, 0xc0, !PT ;  /* 0xfffffff80e0e7812 */ /* 0x000fc600078ec0ff */
[----:B------:R-:W-:Y:S02]  /*7840*/  IMAD.IADD R154, R153, 0x1, -R154 ;  /* 0x00000001999a7824 */ /* 0x000fe400078e0a9a */
[----:B------:R-:W-:Y:S01]  /*7850*/  IMAD.IADD R14, R11, 0x1, -R14 ;  /* 0x000000010b0e7824 */ /* 0x000fe200078e0a0e */
[----:B------:R-:W-:Y:S01]  /*7860*/  LEA.HI R11, R5, R5, RZ, 0x1 ;  /* 0x00000005050b7211 */ /* 0x000fe200078f08ff */
[----:B------:R-:W0:Y:S01]  /*7870*/  @P0 LDC R20, c[0x0][0xbec] ;  /* 0x0002fb00ff140b82 */ /* 0x000e220000000800 */
[----:B------:R-:W-:Y:S02]  /*7880*/  SHF.L.U32 R154, R154, 0x1, RZ ;  /* 0x000000019a9a7819 */ /* 0x000fe400000006ff */
[----:B------:R-:W-:Y:S01]  /*7890*/  LOP3.LUT R12, R11, 0x1ffffffe, RZ, 0xc0, !PT ;  /* 0x1ffffffe0b0c7812 */ /* 0x000fe200078ec0ff */
[----:B------:R-:W-:Y:S01]  /*78a0*/  IMAD R11, R19, UR4, RZ ;  /* 0x00000004130b7c24 */ /* 0x000fe2000f8e02ff */
[----:B------:R-:W-:-:S03]  /*78b0*/  LEA R155, R13, R14, 0x4 ;  /* 0x0000000e0d9b7211 */ /* 0x000fc600078e20ff */
[----:B------:R-:W5:Y:S01]  /*78c0*/  @P0 LDC R17, c[0x0][0xbf0] ;  /* 0x0002fc00ff110b82 */ /* 0x000f620000000800 */
[----:B------:R-:W-:Y:S02]  /*78d0*/  IMAD.IADD R5, R5, 0x1, -R12 ;  /* 0x0000000105057824 */ /* 0x000fe400078e0a0c */
[----:B------:R-:W-:Y:S01]  /*78e0*/  IMAD.WIDE.U32 R12, R2, UR4, RZ ;  /* 0x00000004020c7c25 */ /* 0x000fe2000f8e00ff */
[----:B--2---:R-:W-:-:S03]  /*78f0*/  USHF.R.S32.HI UR4, URZ, 0x1f, UR6 ;  /* 0x0000001f3f047899 */ /* 0x004fc60008011406 */
[----:B------:R-:W-:Y:S02]  /*7900*/  IMAD R5, R5, 0x8, R155 ;  /* 0x0000000805057824 */ /* 0x000fe400078e029b */
[----:B------:R-:W-:Y:S02]  /*7910*/  IMAD R11, R2, UR5, R11 ;  /* 0x00000005020b7c24 */ /* 0x000fe4000f8e020b */
[----:B---3--:R-:W-:Y:S01]  /*7920*/  IMAD R14, R22, UR4, RZ ;  /* 0x00000004160e7c24 */ /* 0x008fe2000f8e02ff */
[----:B------:R-:W-:Y:S01]  /*7930*/  ULDC.64 UR4, c[0x0][0xbe0] ;  /* 0x0002f80000047ab9 */ /* 0x000fe20000000a00 */
[----:B-1----:R-:W-:Y:S02]  /*7940*/  IMAD R5, R16, 0x40, R5 ;  /* 0x0000004010057824 */ /* 0x002fe400078e0205 */
[----:B------:R-:W-:Y:S02]  /*7950*/  IMAD R15, R23, UR6, R14 ;  /* 0x00000006170f7c24 */ /* 0x000fe4000f8e020e */
[----:B------:R-:W-:-:S02]  /*7960*/  IMAD.IADD R13, R13, 0x1, R11 ;  /* 0x000000010d0d7824 */ /* 0x000fc400078e020b */
[----:B0-----:R-:W-:-:S04]  /*7970*/  @P0 IMAD.HI.U32 R14, R5, R20, RZ ;  /* 0x00000014050e0227 */ /* 0x001fc800078e00ff */
[----:B------:R-:W-:-:S04]  /*7980*/  IMAD.WIDE.U32 R12, R22, UR6, R12 ;  /* 0x00000006160c7c25 */ /* 0x000fc8000f8e000c */
[----:B------:R-:W-:Y:S01]  /*7990*/  IMAD.MOV.U32 R11, RZ, RZ, R5 ;  /* 0x000000ffff0b7224 */ /* 0x000fe200078e0005 */
[----:B-----5:R-:W-:Y:S01]  /*79a0*/  @P0 SHF.R.U32.HI R11, RZ, R17, R14 ;  /* 0x00000011ff0b0219 */ /* 0x020fe2000001160e */
[----:B------:R-:W-:Y:S02]  /*79b0*/  IMAD.IADD R13, R13, 0x1, R15 ;  /* 0x000000010d0d7824 */ /* 0x000fe400078e020f */
[----:B------:R-:W-:Y:S01]  /*79c0*/  IMAD R14, R4, UR4, RZ ;  /* 0x00000004040e7c24 */ /* 0x000fe2000f8e02ff */
[----:B------:R-:W-:Y:S01]  /*79d0*/  IADD3 R15, -R11, RZ, RZ ;  /* 0x000000ff0b0f7210 */ /* 0x000fe20007ffe1ff */
[----:B------:R-:W-:-:S04]  /*79e0*/  IMAD.WIDE.U32 R12, R3, UR4, R12 ;  /* 0x00000004030c7c25 */ /* 0x000fc8000f8e000c */
[----:B------:R-:W-:Y:S01]  /*79f0*/  IMAD R5, R18, R15, R5 ;  /* 0x0000000f12057224 */ /* 0x000fe200078e0205 */
[----:B------:R-:W-:Y:S01]  /*7a00*/  SHF.R.S32.HI R15, RZ, 0x1f, R11 ;  /* 0x0000001fff0f7819 */ /* 0x000fe2000001140b */
[----:B------:R-:W-:Y:S01]  /*7a10*/  IMAD R14, R3, UR5, R14 ;  /* 0x00000005030e7c24 */ /* 0x000fe2000f8e020e */
[----:B------:R-:W-:Y:S01]  /*7a20*/  IADD3 R12, P0, R11, R12, RZ ;  /* 0x0000000c0b0c7210 */ /* 0x000fe20007f1e0ff */
[----:B------:R-:W-:Y:S01]  /*7a30*/  ULDC.64 UR4, c[0x0][0xbc8] ;  /* 0x0002f20000047ab9 */ /* 0x000fe20000000a00 */
[----:B------:R-:W-:Y:S02]  /*7a40*/  SHF.R.S32.HI R11, RZ, 0x1f, R5 ;  /* 0x0000001fff0b7819 */ /* 0x000fe40000011405 */
[----:B------:R-:W-:-:S03]  /*7a50*/  IADD3.X R13, R15, R13, R14, P0, !PT ;  /* 0x0000000d0f0d7210 */ /* 0x000fc600007fe40e */
[----:B------:R-:W-:Y:S01]  /*7a60*/  IMAD R14, R11, UR4, RZ ;  /* 0x000000040b0e7c24 */ /* 0x000fe2000f8e02ff */
[----:B------:R-:W-:Y:S01]  /*7a70*/  LEA.HI R11, R8, R8, RZ, 0x1 ;  /* 0x00000008080b7211 */ /* 0x000fe200078f08ff */
[----:B------:R-:W-:-:S03]  /*7a80*/  IMAD.WIDE.U32 R12, R5, UR4, R12 ;  /* 0x00000004050c7c25 */ /* 0x000fc6000f8e000c */
[----:B------:R-:W-:Y:S01]  /*7a90*/  LOP3.LUT R11, R11, 0xfffffe, RZ, 0xc0, !PT ;  /* 0x00fffffe0b0b7812 */ /* 0x000fe200078ec0ff */
[----:B------:R-:W-:Y:S01]  /*7aa0*/  IMAD R5, R5, UR5, R14 ;  /* 0x0000000505057c24 */ /* 0x000fe2000f8e020e */
[----:B------:R-:W-:Y:S02]  /*7ab0*/  ULDC.64 UR4, c[0x0][0xba8] ;  /* 0x0002ea0000047ab9 */ /* 0x000fe40000000a00 */
[----:B------:R-:W-:Y:S01]  /*7ac0*/  LEA R17, P0, R12, UR4, 0x2 ;  /* 0x000000040c117c11 */ /* 0x000fe2000f8010ff */
[----:B------:R-:W-:Y:S01]  /*7ad0*/  IMAD.IADD R5, R13, 0x1, R5 ;  /* 0x000000010d057824 */ /* 0x000fe200078e0205 */
[----:B------:R-:W-:Y:S01]  /*7ae0*/  ULDC UR4, c[0x0][0xa88] ;  /* 0x0002a20000047ab9 */ /* 0x000fe20000000800 */
[----:B------:R-:W-:Y:S02]  /*7af0*/  IMAD.IADD R11, R8, 0x1, -R11 ;  /* 0x00000001080b7824 */ /* 0x000fe400078e0a0b */
[----:B------:R-:W-:Y:S01]  /*7b00*/  SHFL.IDX PT, R14, R17, 0x1, 0x1c1f ;  /* 0x003c1f00110e7f89 */ /* 0x000fe200000e0000 */
[----:B------:R-:W-:Y:S01]  /*7b10*/  LEA.HI.X R20, R12, UR5, R5, 0x2, P0 ;  /* 0x000000050c147c11 */ /* 0x000fe200080f1405 */
[----:B------:R-:W-:-:S02]  /*7b20*/  IMAD.U32 R11, R11, -0x100, RZ ;  /* 0xffffff000b0b7824 */ /* 0x000fc400078e00ff */
[----:B------:R-:W-:Y:S01]  /*7b30*/  SHFL.IDX PT, R12, R17, RZ, 0x1c1f ;  /* 0x001c1fff110c7589 */ /* 0x000fe200000e0000 */
[----:B------:R-:W-:Y:S02]  /*7b40*/  IMAD R5, R16, 0x40, R155 ;  /* 0x0000004010057824 */ /* 0x000fe400078e029b */
[----:B------:R-:W-:Y:S01]  /*7b50*/  IMAD R16, R18, UR4, RZ ;  /* 0x0000000412107c24 */ /* 0x000fe2000f8e02ff */
[----:B------:R-:W0:Y:S01]  /*7b60*/  SHFL.IDX PT, R13, R20, RZ, 0x1c1f ;  /* 0x001c1fff140d7589 */ /* 0x000e2200000e0000 */
[----:B------:R-:W-:Y:S01]  /*7b70*/  ISETP.NE.AND P0, PT, R154, R11, PT ;  /* 0x0000000b9a00720c */ /* 0x000fe20003f05270 */
[C---:B------:R-:W-:Y:S02]  /*7b80*/  VIADD R11, R5.reuse, 0x8 ;  /* 0x00000008050b7836 */ /* 0x040fe40000000000 */
[----:B------:R-:W1:Y:S01]  /*7b90*/  SHFL.IDX PT, R15, R20, 0x1, 0x1c1f ;  /* 0x003c1f00140f7f89 */ /* 0x000e6200000e0000 */
[-C--:B------:R-:W-:Y:S02]  /*7ba0*/  ISETP.GE.OR P1, PT, R5, R16.reuse, P0 ;  /* 0x000000100500720c */ /* 0x080fe40000726670 */
[----:B------:R-:W-:-:S11]  /*7bb0*/  ISETP.GE.OR P0, PT, R11, R16, P0 ;  /* 0x000000100b00720c */ /* 0x000fd60000706670 */
[----:B0-----:R0:W-:Y:S04]  /*7bc0*/  @!P1 ST.E desc[UR42][R12.64], R6 ;  /* 0x000000060c009985 */ /* 0x0011e8000c10192a */
[----:B-1----:R0:W-:Y:S02]  /*7bd0*/  @!P0 ST.E desc[UR42][R14.64], R7 ;  /* 0x000000070e008985 */ /* 0x0021e4000c10192a */
.L_x_44:
[----:B------:R-:W-:Y:S01]  /*7be0*/  ISETP.NE.AND P0, PT, R9, 0x1, PT ;  /* 0x000000010900780c */ /* 0x000fe20003f05270 */
[----:B0-----:R-:W0:Y:S01]  /*7bf0*/  S2R R15, SR_CTAID.X ;  /* 0x00000000000f7919 */ /* 0x001e220000002500 */
[--C-:B------:R-:W-:Y:S01]  /*7c00*/  SHF.R.S32.HI R5, RZ, 0x2, R10.reuse ;  /* 0x00000002ff057819 */ /* 0x100fe2000001140a */
[----:B------:R-:W1:Y:S01]  /*7c10*/  S2UR UR6, SR_CTAID.Z ;  /* 0x00000000000679c3 */ /* 0x000e620000002700 */
[----:B------:R-:W-:Y:S01]  /*7c20*/  SHF.R.S32.HI R6, RZ, 0x1f, R10 ;  /* 0x0000001fff067819 */ /* 0x000fe2000001140a */
[----:B------:R-:W-:Y:S01]  /*7c30*/  ULDC.64 UR4, c[0x0][0xb38] ;  /* 0x0002ce0000047ab9 */ /* 0x000fe20000000a00 */
[----:B------:R-:W-:Y:S01]  /*7c40*/  LEA.HI R21, R21, R152, RZ, 0x2 ;  /* 0x0000009815157211 */ /* 0x000fe200078f10ff */
[----:B------:R-:W-:Y:S01]  /*7c50*/  BSSY B0, `(.L_x_45) ;  /* 0x0000101000007945 */ /* 0x000fe20003800000 */
[----:B------:R-:W-:Y:S02]  /*7c60*/  LEA.HI R6, R6, R5, RZ, 0x3 ;  /* 0x0000000506067211 */ /* 0x000fe400078f18ff */
[----:B------:R-:W-:Y:S01]  /*7c70*/  LOP3.LUT R21, R21, 0xfffffffc, RZ, 0xc0, !PT ;  /* 0xfffffffc15157812 */ /* 0x000fe200078ec0ff */
[----:B------:R-:W2:Y:S01]  /*7c80*/  LDC.64 R12, c[0x0][0xb40] ;  /* 0x0002d000ff0c7b82 */ /* 0x000ea20000000a00 */
[----:B------:R-:W-:-:S02]  /*7c90*/  LOP3.LUT R6, R6, 0xfffffff8, RZ, 0xc0, !PT ;  /* 0xfffffff806067812 */ /* 0x000fc400078ec0ff */
[----:B------:R-:W-:Y:S01]  /*7ca0*/  LEA.HI R157, R157, R0, RZ, 0x5 ;  /* 0x000000009d9d7211 */ /* 0x000fe200078f28ff */
[----:B------:R-:W-:Y:S02]  /*7cb0*/  IMAD.IADD R21, R152, 0x1, -R21 ;  /* 0x0000000198157824 */ /* 0x000fe400078e0a15 */
[----:B------:R-:W-:Y:S01]  /*7cc0*/  IMAD.IADD R14, R5, 0x1, -R6 ;  /* 0x00000001050e7824 */ /* 0x000fe200078e0a06 */
[----:B------:R-:W-:Y:S01]  /*7cd0*/  SHF.R.S32.HI R157, RZ, 0x5, R157 ;  /* 0x00000005ff9d7819 */ /* 0x000fe2000001149d */
[----:B------:R-:W3:Y:S01]  /*7ce0*/  @P0 LDC R16, c[0x0][0xbec] ;  /* 0x0002fb00ff100b82 */ /* 0x000ee20000000800 */
[----:B------:R-:W-:-:S03]  /*7cf0*/  LEA.HI R5, R21, R21, RZ, 0x1 ;  /* 0x0000001515057211 */ /* 0x000fc600078f08ff */
[----:B------:R-:W-:Y:S01]  /*7d00*/  IMAD R14, R157, 0x10, R14 ;  /* 0x000000109d0e7824 */ /* 0x000fe200078e020e */
[----:B------:R-:W-:Y:S01]  /*7d10*/  LOP3.LUT R6, R5, 0x1ffffffe, RZ, 0xc0, !PT ;  /* 0x1ffffffe05067812 */ /* 0x000fe200078ec0ff */
[----:B------:R-:W-:Y:S02]  /*7d20*/  IMAD R5, R19, UR4, RZ ;  /* 0x0000000413057c24 */ /* 0x000fe4000f8e02ff */
[----:B------:R-:W5:Y:S02]  /*7d30*/  @P0 LDC R17, c[0x0][0xbf0] ;  /* 0x0002fc00ff110b82 */ /* 0x000f640000000800 */
[----:B------:R-:W-:Y:S02]  /*7d40*/  IMAD.IADD R21, R21, 0x1, -R6 ;  /* 0x0000000115157824 */ /* 0x000fe400078e0a06 */
[C---:B------:R-:W-:Y:S01]  /*7d50*/  IMAD.WIDE.U32 R6, R2.reuse, UR4, RZ ;  /* 0x0000000402067c25 */ /* 0x040fe2000f8e00ff */
[----:B-1----:R-:W-:Y:S02]  /*7d60*/  USHF.R.S32.HI UR4, URZ, 0x1f, UR6 ;  /* 0x0000001f3f047899 */ /* 0x002fe40008011406 */
[----:B------:R-:W-:Y:S01]  /*7d70*/  LEA R21, R21, R14, 0x3 ;  /* 0x0000000e15157211 */ /* 0x000fe200078e18ff */
[----:B------:R-:W-:-:S03]  /*7d80*/  IMAD R5, R2, UR5, R5 ;  /* 0x0000000502057c24 */ /* 0x000fc6000f8e0205 */
[C---:B--2---:R-:W-:Y:S01]  /*7d90*/  IMAD R2, R12.reuse, UR4, RZ ;  /* 0x000000040c027c24 */ /* 0x044fe2000f8e02ff */
[----:B------:R-:W-:Y:S01]  /*7da0*/  ULDC.64 UR4, c[0x0][0xb48] ;  /* 0x0002d20000047ab9 */ /* 0x000fe20000000a00 */
[----:B------:R-:W-:Y:S02]  /*7db0*/  IMAD.IADD R7, R7, 0x1, R5 ;  /* 0x0000000107077824 */ /* 0x000fe400078e0205 */
[----:B0-----:R-:W-:Y:S02]  /*7dc0*/  IMAD R21, R15, 0x40, R21 ;  /* 0x000000400f157824 */ /* 0x001fe400078e0215 */
[----:B------:R-:W-:Y:S02]  /*7dd0*/  IMAD R11, R13, UR6, R2 ;  /* 0x000000060d0b7c24 */ /* 0x000fe4000f8e0202 */
[----:B------:R-:W-:-:S04]  /*7de0*/  IMAD.WIDE.U32 R6, R12, UR6, R6 ;  /* 0x000000060c067c25 */ /* 0x000fc8000f8e0006 */
[----:B---3--:R-:W-:-:S04]  /*7df0*/  @P0 IMAD.HI.U32 R16, R21, R16, RZ ;  /* 0x0000001015100227 */ /* 0x008fc800078e00ff */
[----:B------:R-:W-:Y:S02]  /*7e00*/  IMAD R4, R4, UR4, RZ ;  /* 0x0000000404047c24 */ /* 0x000fe4000f8e02ff */
[----:B------:R-:W-:Y:S01]  /*7e10*/  IMAD.MOV.U32 R5, RZ, RZ, R21 ;  /* 0x000000ffff057224 */ /* 0x000fe200078e0015 */
[----:B-----5:R-:W-:Y:S01]  /*7e20*/  @P0 SHF.R.U32.HI R5, RZ, R17, R16 ;  /* 0x00000011ff050219 */ /* 0x020fe20000011610 */
[----:B------:R-:W-:Y:S02]  /*7e30*/  IMAD.IADD R7, R7, 0x1, R11 ;  /* 0x0000000107077824 */ /* 0x000fe400078e020b */
[C---:B------:R-:W-:Y:S01]  /*7e40*/  IMAD R11, R3.reuse, UR5, R4 ;  /* 0x00000005030b7c24 */ /* 0x040fe2000f8e0204 */
[----:B------:R-:W-:Y:S01]  /*7e50*/  SHF.R.S32.HI R4, RZ, 0x1f, R5 ;  /* 0x0000001fff047819 */ /* 0x000fe20000011405 */
[----:B------:R-:W-:Y:S01]  /*7e60*/  IMAD.WIDE.U32 R2, R3, UR4, R6 ;  /* 0x0000000403027c25 */ /* 0x000fe2000f8e0006 */
[----:B------:R-:W-:Y:S01]  /*7e70*/  ULDC.64 UR4, c[0x0][0xb30] ;  /* 0x0002cc0000047ab9 */ /* 0x000fe20000000a00 */
[----:B------:R-:W-:-:S02]  /*7e80*/  LEA.HI R6, R8, R8, RZ, 0x1 ;  /* 0x0000000808067211 */ /* 0x000fc400078f08ff */
[----:B------:R-:W-:Y:S01]  /*7e90*/  IMAD.MOV R12, RZ, RZ, -R5 ;  /* 0x000000ffff0c7224 */ /* 0x000fe200078e0a05 */
[----:B------:R-:W-:Y:S01]  /*7ea0*/  IADD3 R3, R3, R11, RZ ;  /* 0x0000000b03037210 */ /* 0x000fe20007ffe0ff */
[----:B------:R-:W-:Y:S01]  /*7eb0*/  IMAD R4, R4, UR4, RZ ;  /* 0x0000000404047c24 */ /* 0x000fe2000f8e02ff */
[----:B------:R-:W-:Y:S01]  /*7ec0*/  LOP3.LUT R13, R6, 0xfffffe, RZ, 0xc0, !PT ;  /* 0x00fffffe060d7812 */ /* 0x000fe200078ec0ff */
[----:B------:R-:W-:Y:S02]  /*7ed0*/  IMAD R7, R9, R12, R21 ;  /* 0x0000000c09077224 */ /* 0x000fe400078e0215 */
[C---:B------:R-:W-:Y:S02]  /*7ee0*/  IMAD R11, R5.reuse, UR5, R4 ;  /* 0x00000005050b7c24 */ /* 0x040fe4000f8e0204 */
[----:B------:R-:W-:Y:S01]  /*7ef0*/  IMAD.WIDE.U32 R2, R5, UR4, R2 ;  /* 0x0000000405027c25 */ /* 0x000fe2000f8e0002 */
[----:B------:R-:W-:Y:S01]  /*7f00*/  SHF.R.S32.HI R4, RZ, 0x1f, R7 ;  /* 0x0000001fff047819 */ /* 0x000fe20000011407 */
[----:B------:R-:W-:-:S02]  /*7f10*/  ULDC.64 UR4, c[0x0][0xb28] ;  /* 0x0002ca0000047ab9 */ /* 0x000fc40000000a00 */
[----:B------:R-:W-:Y:S01]  /*7f20*/  IMAD.IADD R3, R3, 0x1, R11 ;  /* 0x0000000103037824 */ /* 0x000fe200078e020b */
[----:B------:R-:W-:Y:S01]  /*7f30*/  LOP3.LUT R11, R10, 0x7ffffffc, RZ, 0xc0, !PT ;  /* 0x7ffffffc0a0b7812 */ /* 0x000fe200078ec0ff */
[----:B------:R-:W-:Y:S02]  /*7f40*/  IMAD R4, R4, UR4, RZ ;  /* 0x0000000404047c24 */ /* 0x000fe4000f8e02ff */
[----:B------:R-:W-:-:S04]  /*7f50*/  IMAD.WIDE.U32 R2, R7, UR4, R2 ;  /* 0x0000000407027c25 */ /* 0x000fc8000f8e0002 */
[----:B------:R-:W-:Y:S01]  /*7f60*/  IMAD R5, R7, UR5, R4 ;  /* 0x0000000507057c24 */ /* 0x000fe2000f8e0204 */
[----:B------:R-:W-:Y:S01]  /*7f70*/  ULDC.64 UR4, c[0x0][0xb00] ;  /* 0x0002c00000047ab9 */ /* 0x000fe20000000a00 */
[----:B------:R-:W-:Y:S01]  /*7f80*/  IMAD R7, R15, 0x40, R14 ;  /* 0x000000400f077824 */ /* 0x000fe200078e020e */
[----:B------:R-:W-:Y:S01]  /*7f90*/  LEA R4, P0, R2, UR4, 0x2 ;  /* 0x0000000402047c11 */ /* 0x000fe2000f8010ff */
[----:B------:R-:W-:Y:S01]  /*7fa0*/  ULDC UR4, c[0x0][0xa88] ;  /* 0x0002a20000047ab9 */ /* 0x000fe20000000800 */
[----:B------:R-:W-:Y:S02]  /*7fb0*/  IMAD.IADD R5, R3, 0x1, R5 ;  /* 0x0000000103057824 */ /* 0x000fe400078e0205 */
[----:B------:R-:W-:Y:S02]  /*7fc0*/  IMAD R6, R9, UR4, RZ ;  /* 0x0000000409067c24 */ /* 0x000fe4000f8e02ff */
[----:B------:R-:W-:Y:S01]  /*7fd0*/  IMAD.IADD R13, R8, 0x1, -R13 ;  /* 0x00000001080d7824 */ /* 0x000fe200078e0a0d */
[----:B------:R-:W-:Y:S01]  /*7fe0*/  LEA.HI.X R5, R2, UR5, R5, 0x2, P0 ;  /* 0x0000000502057c11 */ /* 0x000fe200080f1405 */
[----:B------:R-:W-:Y:S01]  /*7ff0*/  IMAD.IADD R0, R0, 0x1, -R11 ;  /* 0x0000000100007824 */ /* 0x000fe200078e0a0b */
[----:B------:R-:W-:Y:S01]  /*8000*/  ISETP.GE.AND P0, PT, R7, R6, PT ;  /* 0x000000060700720c */ /* 0x000fe20003f06270 */
[----:B------:R0:W1:Y:S03]  /*8010*/  SHFL.IDX PT, R2, R4, RZ, 0x1c1f ;  /* 0x001c1fff04027589 */ /* 0x00006600000e0000 */
[----:B------:R-:W-:Y:S01]  /*8020*/  LEA R0, R13, R0, 0x7 ;  /* 0x000000000d007211 */ /* 0x000fe200078e38ff */
[----:B------:R0:W2:Y:S04]  /*8030*/  SHFL.IDX PT, R3, R5, RZ, 0x1c1f ;  /* 0x001c1fff05037589 */ /* 0x0000a800000e0000 */
[----:B------:R-:W-:-:S04]  /*8040*/  IMAD.SHL.U32 R0, R0, 0x2, RZ ;  /* 0x0000000200007824 */ /* 0x000fc800078e00ff */
[----:B0-----:R-:W-:Y:S05]  /*8050*/  @P0 BRA `(.L_x_46) ;  /* 0x0000000c00000947 */ /* 0x001fea0003800000 */
[C---:B------:R-:W-:Y:S01]  /*8060*/  VIADD R9, R0.reuse, 0x8 ;  /* 0x0000000800097836 */ /* 0x040fe20000000000 */
[----:B------:R-:W-:Y:S01]  /*8070*/  ULDC UR4, c[0x0][0xac8] ;  /* 0x0002b20000047ab9 */ /* 0x000fe20000000800 */
[C---:B------:R-:W-:Y:S01]  /*8080*/  VIADD R11, R0.reuse, 0x10 ;  /* 0x00000010000b7836 */ /* 0x040fe20000000000 */
[C---:B------:R-:W-:Y:S01]  /*8090*/  ISETP.GE.AND P2, PT, R0.reuse, UR4, PT ;  /* 0x0000000400007c0c */ /* 0x040fe2000bf46270 */
[C---:B------:R-:W-:Y:S01]  /*80a0*/  VIADD R13, R0.reuse, 0x18 ;  /* 0x00000018000d7836 */ /* 0x040fe20000000000 */
[----:B------:R-:W-:Y:S01]  /*80b0*/  ISETP.GE.AND P3, PT, R9, UR4, PT ;  /* 0x0000000409007c0c */ /* 0x000fe2000bf66270 */
[C---:B------:R-:W-:Y:S01]  /*80c0*/  VIADD R16, R0.reuse, 0x20 ;  /* 0x0000002000107836 */ /* 0x040fe20000000000 */
[----:B------:R-:W-:Y:S01]  /*80d0*/  ISETP.GE.AND P4, PT, R11, UR4, PT ;  /* 0x000000040b007c0c */ /* 0x000fe2000bf86270 */
[C---:B------:R-:W-:Y:S01]  /*80e0*/  VIADD R18, R0.reuse, 0x30 ;  /* 0x0000003000127836 */ /* 0x040fe20000000000 */
[----:B------:R-:W-:Y:S01]  /*80f0*/  ISETP.GE.AND P5, PT, R13, UR4, PT ;  /* 0x000000040d007c0c */ /* 0x000fe2000bfa6270 */
[C---:B------:R-:W-:Y:S01]  /*8100*/  VIADD R19, R0.reuse, 0x38 ;  /* 0x0000003800137836 */ /* 0x040fe20000000000 */
[C---:B------:R-:W-:Y:S01]  /*8110*/  IADD3 R17, R0.reuse, 0x28, RZ ;  /* 0x0000002800117810 */ /* 0x040fe20007ffe0ff */
[----:B------:R-:W-:Y:S01]  /*8120*/  VIADD R20, R0, 0x40 ;  /* 0x0000004000147836 */ /* 0x000fe20000000000 */
[----:B------:R-:W-:Y:S01]  /*8130*/  ISETP.GE.AND P0, PT, R16, UR4, PT ;  /* 0x0000000410007c0c */ /* 0x000fe2000bf06270 */
[C---:B------:R-:W-:Y:S01]  /*8140*/  VIADD R21, R0.reuse, 0x48 ;  /* 0x0000004800157836 */ /* 0x040fe20000000000 */
[----:B------:R-:W-:Y:S01]  /*8150*/  ISETP.GE.AND P1, PT, R17, UR4, PT ;  /* 0x0000000411007c0c */ /* 0x000fe2000bf26270 */
[C---:B------:R-:W-:Y:S01]  /*8160*/  VIADD R22, R0.reuse, 0x50 ;  /* 0x0000005000167836 */ /* 0x040fe20000000000 */
[----:B------:R-:W-:-:S02]  /*8170*/  @!P2 LEA.HI R8, R0, R0, RZ, 0x1 ;  /* 0x000000000008a211 */ /* 0x000fc400078f08ff */
[----:B------:R-:W-:Y:S02]  /*8180*/  @!P3 LEA.HI R10, R9, R9, RZ, 0x1 ;  /* 0x00000009090ab211 */ /* 0x000fe400078f08ff */
[----:B------:R-:W-:Y:S02]  /*8190*/  @!P4 LEA.HI R12, R11, R11, RZ, 0x1 ;  /* 0x0000000b0b0cc211 */ /* 0x000fe400078f08ff */
[----:B------:R-:W-:Y:S02]  /*81a0*/  @!P5 LEA.HI R14, R13, R13, RZ, 0x1 ;  /* 0x0000000d0d0ed211 */ /* 0x000fe400078f08ff */
[----:B------:R-:W-:Y:S02]  /*81b0*/  @!P2 LOP3.LUT R9, R8, 0xfffffffe, RZ, 0xc0, !PT ;  /* 0xfffffffe0809a812 */ /* 0x000fe400078ec0ff */
[----:B------:R-:W-:Y:S02]  /*81c0*/  @!P3 LOP3.LUT R11, R10, 0xfffffffe, RZ, 0xc0, !PT ;  /* 0xfffffffe0a0bb812 */ /* 0x000fe400078ec0ff */
[----:B------:R-:W-:Y:S01]  /*81d0*/  @!P4 LOP3.LUT R13, R12, 0xfffffffe, RZ, 0xc0, !PT ;  /* 0xfffffffe0c0dc812 */ /* 0x000fe200078ec0ff */
[----:B-12---:R-:W-:Y:S01]  /*81e0*/  @!P2 IMAD.WIDE R8, R9, 0x4, R2 ;  /* 0x000000040908a825 */ /* 0x006fe200078e0202 */
[----:B------:R-:W-:-:S02]  /*81f0*/  @!P5 LOP3.LUT R15, R14, 0xfffffffe, RZ, 0xc0, !PT ;  /* 0xfffffffe0e0fd812 */ /* 0x000fc400078ec0ff */
[----:B------:R-:W-:Y:S01]  /*8200*/  ISETP.GE.AND P6, PT, R22, UR4, PT ;  /* 0x0000000416007c0c */ /* 0x000fe2000bfc6270 */
[--C-:B------:R-:W-:Y:S01]  /*8210*/  @!P3 IMAD.WIDE R10, R11, 0x4, R2.reuse ;  /* 0x000000040b0ab825 */ /* 0x100fe200078e0202 */
[----:B------:R0:W-:Y:S01]  /*8220*/  @!P2 ST.E.64 desc[UR42][R8.64], R24 ;  /* 0x000000180800a985 */ /* 0x0001e2000c101b2a */
[----:B------:R-:W-:Y:S02]  /*8230*/  ISETP.GE.AND P2, PT, R18, UR4, PT ;  /* 0x0000000412007c0c */ /* 0x000fe4000bf46270 */
[--C-:B------:R-:W-:Y:S01]  /*8240*/  @!P4 IMAD.WIDE R12, R13, 0x4, R2.reuse ;  /* 0x000000040d0cc825 */ /* 0x100fe200078e0202 */
[----:B------:R1:W-:Y:S01]  /*8250*/  @!P3 ST.E.64 desc[UR42][R10.64], R28 ;  /* 0x0000001c0a00b985 */ /* 0x0003e2000c101b2a */
[----:B------:R-:W-:Y:S02]  /*8260*/  ISETP.GE.AND P3, PT, R19, UR4, PT ;  /* 0x0000000413007c0c */ /* 0x000fe4000bf66270 */
[----:B------:R-:W-:Y:S01]  /*8270*/  @!P5 IMAD.WIDE R14, R15, 0x4, R2 ;  /* 0x000000040f0ed825 */ /* 0x000fe200078e0202 */
[----:B------:R2:W-:Y:S01]  /*8280*/  @!P4 ST.E.64 desc[UR42][R12.64], R32 ;  /* 0x000000200c00c985 */ /* 0x0005e2000c101b2a */
[----:B------:R-:W-:-:S02]  /*8290*/  ISETP.GE.AND P4, PT, R20, UR4, PT ;  /* 0x0000000414007c0c */ /* 0x000fc4000bf86270 */
[----:B------:R-:W-:Y:S01]  /*82a0*/  @!P0 LEA.HI R16, R16, R16, RZ, 0x1 ;  /* 0x0000001010108211 */ /* 0x000fe200078f08ff */
[----:B------:R3:W-:Y:S01]  /*82b0*/  @!P5 ST.E.64 desc[UR42][R14.64], R36 ;  /* 0x000000240e00d985 */ /* 0x0007e2000c101b2a */
[----:B------:R-:W-:Y:S01]  /*82c0*/  ISETP.GE.AND P5, PT, R21, UR4, PT ;  /* 0x0000000415007c0c */ /* 0x000fe2000bfa6270 */
[----:B0-----:R-:W-:Y:S01]  /*82d0*/  VIADD R24, R0, 0x60 ;  /* 0x0000006000187836 */ /* 0x001fe20000000000 */
[----:B------:R-:W-:Y:S02]  /*82e0*/  @!P1 LEA.HI R17, R17, R17, RZ, 0x1 ;  /* 0x0000001111119211 */ /* 0x000fe400078f08ff */
[----:B------:R-:W-:Y:S02]  /*82f0*/  @!P0 LOP3.LUT R9, R16, 0xfffffffe, RZ, 0xc0, !PT ;  /* 0xfffffffe10098812 */ /* 0x000fe400078ec0ff */
[----:B-1----:R-:W-:Y:S02]  /*8300*/  @!P1 LOP3.LUT R11, R17, 0xfffffffe, RZ, 0xc0, !PT ;  /* 0xfffffffe110b9812 */ /* 0x002fe400078ec0ff */
[----:B------:R-:W-:Y:S01]  /*8310*/  @!P2 LEA.HI R18, R18, R18, RZ, 0x1 ;  /* 0x000000121212a211 */ /* 0x000fe200078f08ff */
[----:B------:R-:W-:Y:S01]  /*8320*/  @!P0 IMAD.WIDE R8, R9, 0x4, R2 ;  /* 0x0000000409088825 */ /* 0x000fe200078e0202 */
[----:B------:R-:W-:-:S02]  /*8330*/  @!P3 LEA.HI R19, R19, R19, RZ, 0x1 ;  /* 0x000000131313b211 */ /* 0x000fc400078f08ff */
[----:B------:R-:W-:Y:S01]  /*8340*/  @!P4 LEA.HI R20, R20, R20, RZ, 0x1 ;  /* 0x000000141414c211 */ /* 0x000fe200078f08ff */
[----:B------:R-:W-:Y:S01]  /*8350*/  @!P1 IMAD.WIDE R10, R11, 0x4, R2 ;  /* 0x000000040b0a9825 */ /* 0x000fe200078e0202 */
[----:B------:R-:W-:Y:S01]  /*8360*/  @!P5 LEA.HI R21, R21, R21, RZ, 0x1 ;  /* 0x000000151515d211 */ /* 0x000fe200078f08ff */
[----:B------:R0:W-:Y:S01]  /*8370*/  @!P0 ST.E.64 desc[UR42][R8.64], R40 ;  /* 0x0000002808008985 */ /* 0x0001e2000c101b2a */
[----:B------:R-:W-:Y:S02]  /*8380*/  @!P6 LEA.HI R22, R22, R22, RZ, 0x1 ;  /* 0x000000161616e211 */ /* 0x000fe400078f08ff */
[----:B--2---:R-:W-:Y:S01]  /*8390*/  @!P2 LOP3.LUT R13, R18, 0xfffffffe, RZ, 0xc0, !PT ;  /* 0xfffffffe120da812 */ /* 0x004fe200078ec0ff */
[----:B------:R1:W-:Y:S01]  /*83a0*/  @!P1 ST.E.64 desc[UR42][R10.64], R44 ;  /* 0x0000002c0a009985 */ /* 0x0003e2000c101b2a */
[----:B------:R-:W-:Y:S01]  /*83b0*/  @!P3 LOP3.LUT R19, R19, 0xfffffffe, RZ, 0xc0, !PT ;  /* 0xfffffffe1313b812 */ /* 0x000fe200078ec0ff */
[----:B------:R-:W-:Y:S01]  /*83c0*/  VIADD R18, R0, 0x68 ;  /* 0x0000006800127836 */ /* 0x000fe20000000000 */
[----:B---3--:R-:W-:Y:S01]  /*83d0*/  @!P4 LOP3.LUT R15, R20, 0xfffffffe, RZ, 0xc0, !PT ;  /* 0xfffffffe140fc812 */ /* 0x008fe200078ec0ff */
[----:B------:R-:W-:Y:S01]  /*83e0*/  VIADD R20, R0, 0x78 ;  /* 0x0000007800147836 */ /* 0x000fe20000000000 */
[----:B------:R-:W-:-:S02]  /*83f0*/  @!P5 LOP3.LUT R21, R21, 0xfffffffe, RZ, 0xc0, !PT ;  /* 0xfffffffe1515d812 */ /* 0x000fc400078ec0ff */
[----:B------:R-:W-:Y:S02]  /*8400*/  IADD3 R23, R0, 0x58, RZ ;  /* 0x0000005800177810 */ /* 0x000fe40007ffe0ff */
[----:B------:R-:W-:Y:S01]  /*8410*/  @!P6 LOP3.LUT R17, R22, 0xfffffffe, RZ, 0xc0, !PT ;  /* 0xfffffffe1611e812 */ /* 0x000fe200078ec0ff */
[--C-:B0-----:R-:W-:Y:S01]  /*8420*/  @!P2 IMAD.WIDE R8, R13, 0x4, R2.reuse ;  /* 0x000000040d08a825 */ /* 0x101fe200078e0202 */
[----:B------:R-:W-:Y:S02]  /*8430*/  ISETP.GE.AND P1, PT, R23, UR4, PT ;  /* 0x0000000417007c0c */ /* 0x000fe4000bf26270 */
[----:B------:R-:W-:Y:S01]  /*8440*/  ISETP.GE.AND P0, PT, R24, UR4, PT ;  /* 0x0000000418007c0c */ /* 0x000fe2000bf06270 */
[--C-:B-1----:R-:W-:Y:S01]  /*8450*/  @!P3 IMAD.WIDE R10, R19, 0x4, R2.reuse ;  /* 0x00000004130ab825 */ /* 0x102fe200078e0202 */
[----:B------:R0:W-:Y:S01]  /*8460*/  @!P2 ST.E.64 desc[UR42][R8.64], R48 ;  /* 0x000000300800a985 */ /* 0x0001e2000c101b2a */
[----:B------:R-:W-:Y:S02]  /*8470*/  IADD3 R22, R0, 0x88, RZ ;  /* 0x0000008800167810 */ /* 0x000fe40007ffe0ff */
[----:B------:R-:W-:Y:S01]  /*8480*/  @!P4 IMAD.WIDE R12, R15, 0x4, R2 ;  /* 0x000000040f0cc825 */ /* 0x000fe200078e0202 */
[----:B------:R1:W-:Y:S01]  /*8490*/  @!P3 ST.E.64 desc[UR42][R10.64], R52 ;  /* 0x000000340a00b985 */ /* 0x0003e2000c101b2a */
[----:B------:R-:W-:-:S02]  /*84a0*/  ISETP.GE.AND P2, PT, R18, UR4, PT ;  /* 0x0000000412007c0c */ /* 0x000fc4000bf46270 */
[--C-:B------:R-:W-:Y:S01]  /*84b0*/  @!P5 IMAD.WIDE R14, R21, 0x4, R2.reuse ;  /* 0x00000004150ed825 */ /* 0x100fe200078e0202 */
[----:B------:R2:W-:Y:S01]  /*84c0*/  @!P4 ST.E.64 desc[UR42][R12.64], R56 ;  /* 0x000000380c00c985 */ /* 0x0005e2000c101b2a */
[----:B------:R-:W-:Y:S02]  /*84d0*/  ISETP.GE.AND P3, PT, R22, UR4, PT ;  /* 0x0000000416007c0c */ /* 0x000fe4000bf66270 */
[----:B------:R-:W-:Y:S01]  /*84e0*/  @!P6 IMAD.WIDE R16, R17, 0x4, R2 ;  /* 0x000000041110e825 */ /* 0x000fe200078e0202 */
[----:B------:R3:W-:Y:S01]  /*84f0*/  @!P5 ST.E.64 desc[UR42][R14.64], R60 ;  /* 0x0000003c0e00d985 */ /* 0x0007e2000c101b2a */
[----:B------:R-:W-:Y:S02]  /*8500*/  ISETP.GE.AND P5, PT, R20, UR4, PT ;  /* 0x0000000414007c0c */ /* 0x000fe4000bfa6270 */
[C---:B------:R-:W-:Y:S01]  /*8510*/  VIADD R19, R0.reuse, 0x70 ;  /* 0x0000007000137836 */ /* 0x040fe20000000000 */
[----:B------:R5:W-:Y:S01]  /*8520*/  @!P6 ST.E.64 desc[UR42][R16.64], R64 ;  /* 0x000000401000e985 */ /* 0x000be2000c101b2a */
[----:B------:R-:W-:Y:S01]  /*8530*/  VIADD R21, R0, 0x80 ;  /* 0x0000008000157836 */ /* 0x000fe20000000000 */
[----:B------:R-:W-:-:S02]  /*8540*/  @!P1 LEA.HI R23, R23, R23, RZ, 0x1 ;  /* 0x0000001717179211 */ /* 0x000fc400078f08ff */
[----:B------:R-:W-:Y:S02]  /*8550*/  ISETP.GE.AND P6, PT, R19, UR4, PT ;  /* 0x0000000413007c0c */ /* 0x000fe4000bfc6270 */
[----:B------:R-:W-:Y:S02]  /*8560*/  ISETP.GE.AND P4, PT, R21, UR4, PT ;  /* 0x0000000415007c0c */ /* 0x000fe4000bf86270 */
[----:B------:R-:W-:Y:S02]  /*8570*/  @!P0 LEA.HI R24, R24, R24, RZ, 0x1 ;  /* 0x0000001818188211 */ /* 0x000fe400078f08ff */
[----:B0-----:R-:W-:Y:S01]  /*8580*/  @!P1 LOP3.LUT R9, R23, 0xfffffffe, RZ, 0xc0, !PT ;  /* 0xfffffffe17099812 */ /* 0x001fe200078ec0ff */
[----:B------:R-:W-:Y:S01]  /*8590*/  VIADD R23, R0, 0x90 ;  /* 0x0000009000177836 */ /* 0x000fe20000000000 */
[----:B-1----:R-:W-:Y:S01]  /*85a0*/  @!P0 LOP3.LUT R11, R24, 0xfffffffe, RZ, 0xc0, !PT ;  /* 0xfffffffe180b8812 */ /* 0x002fe200078ec0ff */
[----:B------:R-:W-:Y:S01]  /*85b0*/  VIADD R24, R0, 0x98 ;  /* 0x0000009800187836 */ /* 0x000fe20000000000 */
        /* <DEDUP_REMOVED lines=12> */
[----:B---3--:R-:W-:-:S02]  /*8680*/  @!P5 LOP3.LUT R15, R20, 0xfffffffe, RZ, 0xc0, !PT ;  /* 0xfffffffe140fd812 */ /* 0x008fc400078ec0ff */
[----:B------:R-:W-:Y:S02]  /*8690*/  @!P4 LOP3.LUT R21, R21, 0xfffffffe, RZ, 0xc0, !PT ;  /* 0xfffffffe1515c812 */ /* 0x000fe400078ec0ff */
[----:B-----5:R-:W-:Y:S01]  /*86a0*/  @!P3 LOP3.LUT R17, R22, 0xfffffffe, RZ, 0xc0, !PT ;  /* 0xfffffffe1611b812 */ /* 0x020fe200078ec0ff */
[----:B------:R-:W-:Y:S01]  /*86b0*/  VIADD R22, R0, 0xc0 ;  /* 0x000000c000167836 */ /* 0x000fe20000000000 */
[----:B------:R-:W-:Y:S01]  /*86c0*/  ISETP.GE.AND P0, PT, R23, UR4, PT ;  /* 0x0000000417007c0c */ /* 0x000fe2000bf06270 */
[--C-:B0-----:R-:W-:Y:S01]  /*86d0*/  @!P2 IMAD.WIDE R8, R13, 0x4, R2.reuse ;  /* 0x000000040d08a825 */ /* 0x101fe200078e0202 */
[----:B------:R-:W-:Y:S02]  /*86e0*/  ISETP.GE.AND P1, PT, R24, UR4, PT ;  /* 0x0000000418007c0c */ /* 0x000fe4000bf26270 */
[----:B------:R-:W-:Y:S01]  /*86f0*/  IADD3 R20, R0, 0xb0, RZ ;  /* 0x000000b000147810 */ /* 0x000fe20007ffe0ff */
[----:B-1----:R-:W-:Y:S01]  /*8700*/  @!P6 IMAD.WIDE R10, R19, 0x4, R2 ;  /* 0x00000004130ae825 */ /* 0x002fe200078e0202 */
[----:B------:R0:W-:Y:S01]  /*8710*/  @!P2 ST.E.64 desc[UR42][R8.64], R76 ;  /* 0x0000004c0800a985 */ /* 0x0001e2000c101b2a */
[----:B------:R-:W-:-:S02]  /*8720*/  ISETP.GE.AND P2, PT, R18, UR4, PT ;  /* 0x0000000412007c0c */ /* 0x000fc4000bf46270 */
[--C-:B------:R-:W-:Y:S01]  /*8730*/  @!P5 IMAD.WIDE R12, R15, 0x4, R2.reuse ;  /* 0x000000040f0cd825 */ /* 0x100fe200078e0202 */
[----:B------:R1:W-:Y:S01]  /*8740*/  @!P6 ST.E.64 desc[UR42][R10.64], R80 ;  /* 0x000000500a00e985 */ /* 0x0003e2000c101b2a */
[----:B------:R-:W-:Y:S02]  /*8750*/  ISETP.GE.AND P6, PT, R22, UR4, PT ;  /* 0x0000000416007c0c */ /* 0x000fe4000bfc6270 */
[--C-:B------:R-:W-:Y:S01]  /*8760*/  @!P4 IMAD.WIDE R14, R21, 0x4, R2.reuse ;  /* 0x00000004150ec825 */ /* 0x100fe200078e0202 */
[----:B------:R2:W-:Y:S01]  /*8770*/  @!P5 ST.E.64 desc[UR42][R12.64], R84 ;  /* 0x000000540c00d985 */ /* 0x0005e2000c101b2a */
[----:B------:R-:W-:Y:S02]  /*8780*/  @!P0 LEA.HI R23, R23, R23, RZ, 0x1 ;  /* 0x0000001717178211 */ /* 0x000fe400078f08ff */
[----:B------:R-:W-:Y:S01]  /*8790*/  @!P3 IMAD.WIDE R16, R17, 0x4, R2 ;  /* 0x000000041110b825 */ /* 0x000fe200078e0202 */
[----:B------:R3:W-:Y:S01]  /*87a0*/  @!P4 ST.E.64 desc[UR42][R14.64], R88 ;  /* 0x000000580e00c985 */ /* 0x0007e2000c101b2a */
[----:B------:R-:W-:-:S02]  /*87b0*/  ISETP.GE.AND P4, PT, R20, UR4, PT ;  /* 0x0000000414007c0c */ /* 0x000fc4000bf86270 */
[C---:B------:R-:W-:Y:S01]  /*87c0*/  VIADD R19, R0.reuse, 0xa8 ;  /* 0x000000a800137836 */ /* 0x040fe20000000000 */
[----:B------:R5:W-:Y:S01]  /*87d0*/  @!P3 ST.E.64 desc[UR42][R16.64], R92 ;  /* 0x0000005c1000b985 */ /* 0x000be2000c101b2a */
[----:B------:R-:W-:Y:S01]  /*87e0*/  VIADD R21, R0, 0xb8 ;  /* 0x000000b800157836 */ /* 0x000fe20000000000 */
[----:B------:R-:W-:Y:S02]  /*87f0*/  @!P1 LEA.HI R24, R24, R24, RZ, 0x1 ;  /* 0x0000001818189211 */ /* 0x000fe400078f08ff */
[----:B------:R-:W-:Y:S02]  /*8800*/  ISETP.GE.AND P3, PT, R19, UR4, PT ;  /* 0x0000000413007c0c */ /* 0x000fe4000bf66270 */
[----:B------:R-:W-:Y:S02]  /*8810*/  ISETP.GE.AND P5, PT, R21, UR4, PT ;  /* 0x0000000415007c0c */ /* 0x000fe4000bfa6270 */
[----:B0-----:R-:W-:Y:S02]  /*8820*/  @!P0 LOP3.LUT R9, R23, 0xfffffffe, RZ, 0xc0, !PT ;  /* 0xfffffffe17098812 */ /* 0x001fe400078ec0ff */
[----:B------:R-:W-:-:S02]  /*8830*/  @!P2 LEA.HI R18, R18, R18, RZ, 0x1 ;  /* 0x000000121212a211 */ /* 0x000fc400078f08ff */
[----:B-1----:R-:W-:Y:S01]  /*8840*/  @!P1 LOP3.LUT R11, R24, 0xfffffffe, RZ, 0xc0, !PT ;  /* 0xfffffffe180b9812 */ /* 0x002fe200078ec0ff */
[--C-:B------:R-:W-:Y:S01]  /*8850*/  @!P0 IMAD.WIDE R8, R9, 0x4, R2.reuse ;  /* 0x0000000409088825 */ /* 0x100fe200078e0202 */
[----:B------:R-:W-:Y:S02]  /*8860*/  @!P4 LEA.HI R20, R20, R20, RZ, 0x1 ;  /* 0x000000141414c211 */ /* 0x000fe400078f08ff */
[----:B--2---:R-:W-:Y:S01]  /*8870*/  @!P2 LOP3.LUT R13, R18, 0xfffffffe, RZ, 0xc0, !PT ;  /* 0xfffffffe120da812 */ /* 0x004fe200078ec0ff */
[--C-:B------:R-:W-:Y:S01]  /*8880*/  @!P1 IMAD.WIDE R10, R11, 0x4, R2.reuse ;  /* 0x000000040b0a9825 */ /* 0x100fe200078e0202 */
[----:B------:R-:W-:Y:S01]  /*8890*/  @!P3 LEA.HI R19, R19, R19, RZ, 0x1 ;  /* 0x000000131313b211 */ /* 0x000fe200078f08ff */
[----:B------:R0:W-:Y:S01]  /*88a0*/  @!P0 ST.E.64 desc[UR42][R8.64], R96 ;  /* 0x0000006008008985 */ /* 0x0001e2000c101b2a */
[----:B------:R-:W-:Y:S01]  /*88b0*/  @!P5 LEA.HI R21, R21, R21, RZ, 0x1 ;  /* 0x000000151515d211 */ /* 0x000fe200078f08ff */
[----:B------:R-:W-:Y:S01]  /*88c0*/  @!P2 IMAD.WIDE R12, R13, 0x4, R2 ;  /* 0x000000040d0ca825 */ /* 0x000fe200078e0202 */
[----:B------:R-:W-:Y:S01]  /*88d0*/  @!P3 LOP3.LUT R19, R19, 0xfffffffe, RZ, 0xc0, !PT ;  /* 0xfffffffe1313b812 */ /* 0x000fe200078ec0ff */
[----:B------:R1:W-:Y:S01]  /*88e0*/  @!P1 ST.E.64 desc[UR42][R10.64], R100 ;  /* 0x000000640a009985 */ /* 0x0003e2000c101b2a */
[----:B------:R-:W-:Y:S01]  /*88f0*/  @!P6 LEA.HI R22, R22, R22, RZ, 0x1 ;  /* 0x000000161616e211 */ /* 0x000fe200078f08ff */
[----:B------:R-:W-:Y:S01]  /*8900*/  VIADD R18, R0, 0xc8 ;  /* 0x000000c800127836 */ /* 0x000fe20000000000 */
[----:B---3--:R-:W-:Y:S01]  /*8910*/  @!P4 LOP3.LUT R15, R20, 0xfffffffe, RZ, 0xc0, !PT ;  /* 0xfffffffe140fc812 */ /* 0x008fe200078ec0ff */
[----:B------:R-:W-:Y:S01]  /*8920*/  @!P2 ST.E.64 desc[UR42][R12.64], R104 ;  /* 0x000000680c00a985 */ /* 0x000fe2000c101b2a */
[----:B------:R-:W-:-:S02]  /*8930*/  @!P5 LOP3.LUT R21, R21, 0xfffffffe, RZ, 0xc0, !PT ;  /* 0xfffffffe1515d812 */ /* 0x000fc400078ec0ff */
[----:B-----5:R-:W-:Y:S02]  /*8940*/  @!P6 LOP3.LUT R17, R22, 0xfffffffe, RZ, 0xc0, !PT ;  /* 0xfffffffe1611e812 */ /* 0x020fe400078ec0ff */
[----:B------:R-:W-:Y:S01]  /*8950*/  IADD3 R20, R0, 0xd8, RZ ;  /* 0x000000d800147810 */ /* 0x000fe20007ffe0ff */
[--C-:B0-----:R-:W-:Y:S01]  /*8960*/  @!P3 IMAD.WIDE R8, R19, 0x4, R2.reuse ;  /* 0x000000041308b825 */ /* 0x101fe200078e0202 */
[----:B------:R-:W-:Y:S02]  /*8970*/  ISETP.GE.AND P0, PT, R18, UR4, PT ;  /* 0x0000000412007c0c */ /* 0x000fe4000bf06270 */
[----:B------:R-:W-:Y:S01]  /*8980*/  ISETP.GE.AND P2, PT, R20, UR4, PT ;  /* 0x0000000414007c0c */ /* 0x000fe2000bf46270 */
[--C-:B-1----:R-:W-:Y:S01]  /*8990*/  @!P4 IMAD.WIDE R10, R15, 0x4, R2.reuse ;  /* 0x000000040f0ac825 */ /* 0x102fe200078e0202 */
[----:B------:R0:W-:Y:S03]  /*89a0*/  @!P3 ST.E.64 desc[UR42][R8.64], R108 ;  /* 0x0000006c0800b985 */ /* 0x0001e6000c101b2a */
[--C-:B------:R-:W-:Y:S01]  /*89b0*/  @!P5 IMAD.WIDE R14, R21, 0x4, R2.reuse ;  /* 0x00000004150ed825 */ /* 0x100fe200078e0202 */
[----:B------:R1:W-:Y:S03]  /*89c0*/  @!P4 ST.E.64 desc[UR42][R10.64], R112 ;  /* 0x000000700a00c985 */ /* 0x0003e6000c101b2a */
[----:B------:R-:W-:Y:S01]  /*89d0*/  VIADD R19, R0, 0xd0 ;  /* 0x000000d000137836 */ /* 0x000fe20000000000 */
[----:B------:R2:W-:Y:S01]  /*89e0*/  @!P5 ST.E.64 desc[UR42][R14.64], R116 ;  /* 0x000000740e00d985 */ /* 0x0005e2000c101b2a */
[----:B------:R-:W-:Y:S01]  /*89f0*/  @!P6 IMAD.WIDE R16, R17, 0x4, R2 ;  /* 0x000000041110e825 */ /* 0x000fe200078e0202 */
[----:B------:R-:W-:-:S02]  /*8a00*/  @!P0 LEA.HI R18, R18, R18, RZ, 0x1 ;  /* 0x0000001212128211 */ /* 0x000fc400078f08ff */
[----:B------:R-:W-:Y:S01]  /*8a10*/  ISETP.GE.AND P1, PT, R19, UR4, PT ;  /* 0x0000000413007c0c */ /* 0x000fe2000bf26270 */
[C---:B------:R-:W-:Y:S01]  /*8a20*/  VIADD R21, R0.reuse, 0xe0 ;  /* 0x000000e000157836 */ /* 0x040fe20000000000 */
[----:B------:R3:W-:Y:S01]  /*8a30*/  @!P6 ST.E.64 desc[UR42][R16.64], R120 ;  /* 0x000000781000e985 */ /* 0x0007e2000c101b2a */
[----:B0-----:R-:W-:Y:S01]  /*8a40*/  VIADD R9, R0, 0xf8 ;  /* 0x000000f800097836 */ /* 0x001fe20000000000 */
[----:B------:R-:W-:Y:S01]  /*8a50*/  @!P2 LEA.HI R20, R20, R20, RZ, 0x1 ;  /* 0x000000141414a211 */ /* 0x000fe200078f08ff */
[C---:B------:R-:W-:Y:S01]  /*8a60*/  VIADD R12, R0.reuse, 0xe8 ;  /* 0x000000e8000c7836 */ /* 0x040fe20000000000 */
[----:B------:R-:W-:Y:S01]  /*8a70*/  ISETP.GE.AND P3, PT, R21, UR4, PT ;  /* 0x0000000415007c0c */ /* 0x000fe2000bf66270 */
[----:B------:R-:W-:Y:S01]  /*8a80*/  VIADD R13, R0, 0xf0 ;  /* 0x000000f0000d7836 */ /* 0x000fe20000000000 */
[----:B------:R-:W-:Y:S02]  /*8a90*/  ISETP.GE.AND P6, PT, R9, UR4, PT ;  /* 0x0000000409007c0c */ /* 0x000fe4000bfc6270 */
[----:B------:R-:W-:-:S02]  /*8aa0*/  ISETP.GE.AND P4, PT, R12, UR4, PT ;  /* 0x000000040c007c0c */ /* 0x000fc4000bf86270 */
[----:B------:R-:W-:Y:S02]  /*8ab0*/  ISETP.GE.AND P5, PT, R13, UR4, PT ;  /* 0x000000040d007c0c */ /* 0x000fe4000bfa6270 */
[----:B------:R-:W-:-:S04]  /*8ac0*/  @!P1 LEA.HI R19, R19, R19, RZ, 0x1 ;  /* 0x0000001313139211 */ /* 0x000fc800078f08ff */
[----:B-1----:R-:W-:Y:S02]  /*8ad0*/  @!P1 LOP3.LUT R11, R19, 0xfffffffe, RZ, 0xc0, !PT ;  /* 0xfffffffe130b9812 */ /* 0x002fe400078ec0ff */
[----:B------:R-:W-:Y:S02]  /*8ae0*/  @!P3 LEA.HI R21, R21, R21, RZ, 0x1 ;  /* 0x000000151515b211 */ /* 0x000fe400078f08ff */
[----:B------:R-:W-:Y:S02]  /*8af0*/  @!P6 LEA.HI R10, R9, R9, RZ, 0x1 ;  /* 0x00000009090ae211 */ /* 0x000fe400078f08ff */
[----:B------:R-:W-:Y:S02]  /*8b00*/  @!P4 LEA.HI R12, R12, R12, RZ, 0x1 ;  /* 0x0000000c0c0cc211 */ /* 0x000fe400078f08ff */
[----:B------:R-:W-:Y:S02]  /*8b10*/  @!P5 LEA.HI R8, R13, R13, RZ, 0x1 ;  /* 0x0000000d0d08d211 */ /* 0x000fe400078f08ff */
[----:B------:R-:W-:-:S02]  /*8b20*/  @!P0 LOP3.LUT R9, R18, 0xfffffffe, RZ, 0xc0, !PT ;  /* 0xfffffffe12098812 */ /* 0x000fc400078ec0ff */
[----:B------:R-:W-:Y:S02]  /*8b30*/  @!P2 LOP3.LUT R13, R20, 0xfffffffe, RZ, 0xc0, !PT ;  /* 0xfffffffe140da812 */ /* 0x000fe400078ec0ff */
[----:B--2---:R-:W-:Y:S02]  /*8b40*/  @!P3 LOP3.LUT R15, R21, 0xfffffffe, RZ, 0xc0, !PT ;  /* 0xfffffffe150fb812 */ /* 0x004fe400078ec0ff */
[----:B---3--:R-:W-:Y:S01]  /*8b50*/  @!P4 LOP3.LUT R17, R12, 0xfffffffe, RZ, 0xc0, !PT ;  /* 0xfffffffe0c11c812 */ /* 0x008fe200078ec0ff */
[--C-:B------:R-:W-:Y:S01]  /*8b60*/  @!P2 IMAD.WIDE R12, R13, 0x4, R2.reuse ;  /* 0x000000040d0ca825 */ /* 0x100fe200078e0202 */
[----:B------:R-:W-:Y:S02]  /*8b70*/  @!P5 LOP3.LUT R19, R8, 0xfffffffe, RZ, 0xc0, !PT ;  /* 0xfffffffe0813d812 */ /* 0x000fe400078ec0ff */
[----:B------:R-:W-:Y:S01]  /*8b80*/  @!P6 LOP3.LUT R21, R10, 0xfffffffe, RZ, 0xc0, !PT ;  /* 0xfffffffe0a15e812 */ /* 0x000fe200078ec0ff */
[----:B------:R-:W-:-:S04]  /*8b90*/  @!P0 IMAD.WIDE R8, R9, 0x4, R2 ;  /* 0x0000000409088825 */ /* 0x000fc800078e0202 */
[--C-:B------:R-:W-:Y:S01]  /*8ba0*/  @!P1 IMAD.WIDE R10, R11, 0x4, R2.reuse ;  /* 0x000000040b0a9825 */ /* 0x100fe200078e0202 */
[----:B------:R0:W-:Y:S03]  /*8bb0*/  @!P0 ST.E.64 desc[UR42][R8.64], R124 ;  /* 0x0000007c08008985 */ /* 0x0001e6000c101b2a */
[--C-:B------:R-:W-:Y:S01]  /*8bc0*/  @!P3 IMAD.WIDE R14, R15, 0x4, R2.reuse ;  /* 0x000000040f0eb825 */ /* 0x100fe200078e0202 */
[----:B------:R0:W-:Y:S03]  /*8bd0*/  @!P1 ST.E.64 desc[UR42][R10.64], R128 ;  /* 0x000000800a009985 */ /* 0x0001e6000c101b2a */
[--C-:B------:R-:W-:Y:S01]  /*8be0*/  @!P4 IMAD.WIDE R16, R17, 0x4, R2.reuse ;  /* 0x000000041110c825 */ /* 0x100fe200078e0202 */
[----:B------:R0:W-:Y:S03]  /*8bf0*/  @!P2 ST.E.64 desc[UR42][R12.64], R132 ;  /* 0x000000840c00a985 */ /* 0x0001e6000c101b2a */
[--C-:B------:R-:W-:Y:S01]  /*8c00*/  @!P5 IMAD.WIDE R18, R19, 0x4, R2.reuse ;  /* 0x000000041312d825 */ /* 0x100fe200078e0202 */
[----:B------:R0:W-:Y:S03]  /*8c10*/  @!P3 ST.E.64 desc[UR42][R14.64], R136 ;  /* 0x000000880e00b985 */ /* 0x0001e6000c101b2a */
[----:B------:R-:W-:Y:S01]  /*8c20*/  @!P6 IMAD.WIDE R2, R21, 0x4, R2 ;  /* 0x000000041502e825 */ /* 0x000fe200078e0202 */
[----:B------:R0:W-:Y:S04]  /*8c30*/  @!P4 ST.E.64 desc[UR42][R16.64], R140 ;  /* 0x0000008c1000c985 */ /* 0x0001e8000c101b2a */
[----:B------:R0:W-:Y:S04]  /*8c40*/  @!P5 ST.E.64 desc[UR42][R18.64], R144 ;  /* 0x000000901200d985 */ /* 0x0001e8000c101b2a */
[----:B------:R0:W-:Y:S02]  /*8c50*/  @!P6 ST.E.64 desc[UR42][R2.64], R148 ;  /* 0x000000940200e985 */ /* 0x0001e4000c101b2a */
.L_x_46:
[----:B------:R-:W-:Y:S05]  /*8c60*/  BSYNC B0 ;  /* 0x0000000000007941 */ /* 0x000fea0003800000 */
.L_x_45:
[----:B------:R-:W-:Y:S01]  /*8c70*/  IADD3 R7, R7, 0x8, RZ ;  /* 0x0000000807077810 */ /* 0x000fe20007ffe0ff */
[----:B0-2---:R0:W2:Y:S03]  /*8c80*/  SHFL.IDX PT, R3, R5, 0x1, 0x1c1f ;  /* 0x003c1f0005037f89 */ /* 0x0050a600000e0000 */
[----:B------:R-:W-:Y:S01]  /*8c90*/  ISETP.GE.AND P0, PT, R7, R6, PT ;  /* 0x000000060700720c */ /* 0x000fe20003f06270 */
[----:B-1----:R0:W1:-:S12]  /*8ca0*/  SHFL.IDX PT, R2, R4, 0x1, 0x1c1f ;  /* 0x003c1f0004027f89 */ /* 0x00205800000e0000 */
        /* <DEDUP_REMOVED lines=9> */
[----:B------:R-:W-:Y:S01]  /*8d40*/  VIADD R13, R0, 0x30 ;  /* 0x00000030000d7836 */ /* 0x000fe20000000000 */
[----:B------:R-:W-:Y:S01]  /*8d50*/  ISETP.GE.AND P5, PT, R10, UR4, PT ;  /* 0x000000040a007c0c */ /* 0x000fe2000bfa6270 */
[C---:B------:R-:W-:Y:S01]  /*8d60*/  VIADD R14, R0.reuse, 0x38 ;  /* 0x00000038000e7836 */ /* 0x040fe20000000000 */
[----:B------:R-:W-:Y:S01]  /*8d70*/  ISETP.GE.AND P6, PT, R11, UR4, PT ;  /* 0x000000040b007c0c */ /* 0x000fe2000bfc6270 */
[C---:B------:R-:W-:Y:S01]  /*8d80*/  VIADD R15, R0.reuse, 0x40 ;  /* 0x00000040000f7836 */ /* 0x040fe20000000000 */
[C---:B------:R-:W-:Y:S01]  /*8d90*/  IADD3 R12, R0.reuse, 0x28, RZ ;  /* 0x00000028000c7810 */ /* 0x040fe20007ffe0ff */
[C---:B------:R-:W-:Y:S01]  /*8da0*/  VIADD R16, R0.reuse, 0x48 ;  /* 0x0000004800107836 */ /* 0x040fe20000000000 */
[C---:B------:R-:W-:Y:S01]  /*8db0*/  IADD3 R18, R0.reuse, 0x50, RZ ;  /* 0x0000005000127810 */ /* 0x040fe20007ffe0ff */
[C---:B------:R-:W-:Y:S01]  /*8dc0*/  VIADD R19, R0.reuse, 0x58 ;  /* 0x0000005800137836 */ /* 0x040fe20000000000 */
[C---:B------:R-:W-:Y:S01]  /*8dd0*/  @!P0 LEA.HI R4, R0.reuse, R0, RZ, 0x1 ;  /* 0x0000000000048211 */ /* 0x040fe200078f08ff */
[----:B------:R-:W-:Y:S01]  /*8de0*/  VIADD R20, R0, 0x80 ;  /* 0x0000008000147836 */ /* 0x000fe20000000000 */
[----:B------:R-:W-:-:S02]  /*8df0*/  @!P1 LEA.HI R6, R5, R5, RZ, 0x1 ;  /* 0x0000000505069211 */ /* 0x000fc400078f08ff */
[----:B------:R-:W-:Y:S02]  /*8e00*/  @!P2 LEA.HI R8, R7, R7, RZ, 0x1 ;  /* 0x000000070708a211 */ /* 0x000fe400078f08ff */
[----:B------:R-:W-:Y:S02]  /*8e10*/  @!P0 LOP3.LUT R5, R4, 0xfffffffe, RZ, 0xc0, !PT ;  /* 0xfffffffe04058812 */ /* 0x000fe400078ec0ff */
[----:B------:R-:W-:Y:S02]  /*8e20*/  @!P1 LOP3.LUT R7, R6, 0xfffffffe, RZ, 0xc0, !PT ;  /* 0xfffffffe06079812 */ /* 0x000fe400078ec0ff */
[----:B------:R-:W-:Y:S01]  /*8e30*/  @!P2 LOP3.LUT R9, R8, 0xfffffffe, RZ, 0xc0, !PT ;  /* 0xfffffffe0809a812 */ /* 0x000fe200078ec0ff */
[--C-:B-12---:R-:W-:Y:S01]  /*8e40*/  @!P0 IMAD.WIDE R4, R5, 0x4, R2.reuse ;  /* 0x0000000405048825 */ /* 0x106fe200078e0202 */
[----:B------:R-:W-:Y:S02]  /*8e50*/  ISETP.GE.AND P3, PT, R15, UR4, PT ;  /* 0x000000040f007c0c */ /* 0x000fe4000bf66270 */
[----:B------:R-:W-:Y:S01]  /*8e60*/  ISETP.GE.AND P4, PT, R16, UR4, PT ;  /* 0x0000000410007c0c */ /* 0x000fe2000bf86270 */
[----:B------:R-:W-:Y:S01]  /*8e70*/  @!P1 IMAD.WIDE R6, R7, 0x4, R2 ;  /* 0x0000000407069825 */ /* 0x000fe200078e0202 */
[----:B------:R0:W-:Y:S01]  /*8e80*/  @!P0 ST.E.64 desc[UR42][R4.64], R26 ;  /* 0x0000001a04008985 */ /* 0x0001e2000c101b2a */
[----:B------:R-:W-:-:S02]  /*8e90*/  ISETP.GE.AND P0, PT, R12, UR4, PT ;  /* 0x000000040c007c0c */ /* 0x000fc4000bf06270 */
[----:B------:R-:W-:Y:S01]  /*8ea0*/  @!P2 IMAD.WIDE R8, R9, 0x4, R2 ;  /* 0x000000040908a825 */ /* 0x000fe200078e0202 */
[----:B------:R1:W-:Y:S01]  /*8eb0*/  @!P1 ST.E.64 desc[UR42][R6.64], R30 ;  /* 0x0000001e06009985 */ /* 0x0003e2000c101b2a */
[----:B------:R-:W-:Y:S02]  /*8ec0*/  ISETP.GE.AND P1, PT, R13, UR4, PT ;  /* 0x000000040d007c0c */ /* 0x000fe4000bf26270 */
[----:B------:R-:W-:Y:S01]  /*8ed0*/  @!P5 LEA.HI R10, R10, R10, RZ, 0x1 ;  /* 0x0000000a0a0ad211 */ /* 0x000fe200078f08ff */
[----:B------:R2:W-:Y:S01]  /*8ee0*/  @!P2 ST.E.64 desc[UR42][R8.64], R34 ;  /* 0x000000220800a985 */ /* 0x0005e2000c101b2a */
[----:B------:R-:W-:Y:S02]  /*8ef0*/  ISETP.GE.AND P2, PT, R14, UR4, PT ;  /* 0x000000040e007c0c */ /* 0x000fe4000bf46270 */
[----:B------:R-:W-:Y:S02]  /*8f00*/  @!P6 LEA.HI R11, R11, R11, RZ, 0x1 ;  /* 0x0000000b0b0be211 */ /* 0x000fe400078f08ff */
[----:B------:R-:W-:-:S02]  /*8f10*/  @!P3 LEA.HI R15, R15, R15, RZ, 0x1 ;  /* 0x0000000f0f0fb211 */ /* 0x000fc400078f08ff */
[----:B0-----:R-:W-:Y:S02]  /*8f20*/  @!P5 LOP3.LUT R5, R10, 0xfffffffe, RZ, 0xc0, !PT ;  /* 0xfffffffe0a05d812 */ /* 0x001fe400078ec0ff */
[----:B------:R-:W-:Y:S02]  /*8f30*/  @!P0 LEA.HI R12, R12, R12, RZ, 0x1 ;  /* 0x0000000c0c0c8211 */ /* 0x000fe400078f08ff */
[----:B-1----:R-:W-:Y:S01]  /*8f40*/  @!P6 LOP3.LUT R7, R11, 0xfffffffe, RZ, 0xc0, !PT ;  /* 0xfffffffe0b07e812 */ /* 0x002fe200078ec0ff */
[--C-:B------:R-:W-:Y:S01]  /*8f50*/  @!P5 IMAD.WIDE R4, R5, 0x4, R2.reuse ;  /* 0x000000040504d825 */ /* 0x100fe200078e0202 */
[----:B------:R-:W-:Y:S02]  /*8f60*/  @!P1 LEA.HI R13, R13, R13, RZ, 0x1 ;  /* 0x0000000d0d0d9211 */ /* 0x000fe400078f08ff */
[----:B------:R-:W-:Y:S01]  /*8f70*/  @!P2 LEA.HI R14, R14, R14, RZ, 0x1 ;  /* 0x0000000e0e0ea211 */ /* 0x000fe200078f08ff */
[----:B------:R-:W-:Y:S01]  /*8f80*/  @!P6 IMAD.WIDE R6, R7, 0x4, R2 ;  /* 0x000000040706e825 */ /* 0x000fe200078e0202 */
[----:B------:R-:W-:Y:S01]  /*8f90*/  @!P4 LEA.HI R16, R16, R16, RZ, 0x1 ;  /* 0x000000101010c211 */ /* 0x000fe200078f08ff */
[----:B------:R0:W-:Y:S01]  /*8fa0*/  @!P5 ST.E.64 desc[UR42][R4.64], R38 ;  /* 0x000000260400d985 */ /* 0x0001e2000c101b2a */
[----:B--2---:R-:W-:-:S02]  /*8fb0*/  @!P0 LOP3.LUT R9, R12, 0xfffffffe, RZ, 0xc0, !PT ;  /* 0xfffffffe0c098812 */ /* 0x004fc400078ec0ff */
[----:B------:R-:W-:Y:S01]  /*8fc0*/  @!P1 LOP3.LUT R13, R13, 0xfffffffe, RZ, 0xc0, !PT ;  /* 0xfffffffe0d0d9812 */ /* 0x000fe200078ec0ff */
[----:B------:R1:W-:Y:S01]  /*8fd0*/  @!P6 ST.E.64 desc[UR42][R6.64], R42 ;  /* 0x0000002a0600e985 */ /* 0x0003e2000c101b2a */
[----:B------:R-:W-:Y:S01]  /*8fe0*/  @!P2 LOP3.LUT R11, R14, 0xfffffffe, RZ, 0xc0, !PT ;  /* 0xfffffffe0e0ba812 */ /* 0x000fe200078ec0ff */
[----:B------:R-:W-:Y:S01]  /*8ff0*/  VIADD R14, R0, 0x60 ;  /* 0x00000060000e7836 */ /* 0x000fe20000000000 */
[----:B------:R-:W-:Y:S02]  /*9000*/  @!P3 LOP3.LUT R15, R15, 0xfffffffe, RZ, 0xc0, !PT ;  /* 0xfffffffe0f0fb812 */ /* 0x000fe400078ec0ff */
[----:B------:R-:W-:Y:S01]  /*9010*/  @!P4 LOP3.LUT R17, R16, 0xfffffffe, RZ, 0xc0, !PT ;  /* 0xfffffffe1011c812 */ /* 0x000fe200078ec0ff */
[----:B------:R-:W-:Y:S01]  /*9020*/  VIADD R16, R0, 0x70 ;  /* 0x0000007000107836 */ /* 0x000fe20000000000 */
[----:B------:R-:W-:Y:S02]  /*9030*/  ISETP.GE.AND P5, PT, R18, UR4, PT ;  /* 0x0000000412007c0c */ /* 0x000fe4000bfa6270 */
[----:B------:R-:W-:Y:S01]  /*9040*/  ISETP.GE.AND P6, PT, R19, UR4, PT ;  /* 0x0000000413007c0c */ /* 0x000fe2000bfc6270 */
[----:B0-----:R-:W-:-:S04]  /*9050*/  @!P0 IMAD.WIDE R4, R9, 0x4, R2 ;  /* 0x0000000409048825 */ /* 0x001fc800078e0202 */
[--C-:B-1----:R-:W-:Y:S01]  /*9060*/  @!P1 IMAD.WIDE R6, R13, 0x4, R2.reuse ;  /* 0x000000040d069825 */ /* 0x102fe200078e0202 */
        /* <DEDUP_REMOVED lines=8> */
[----:B------:R-:W-:Y:S01]  /*90f0*/  @!P4 IMAD.WIDE R12, R17, 0x4, R2 ;  /* 0x00000004110cc825 */ /* 0x000fe200078e0202 */
[----:B------:R3:W-:Y:S01]  /*9100*/  @!P3 ST.E.64 desc[UR42][R10.64], R58 ;  /* 0x0000003a0a00b985 */ /* 0x0007e2000c101b2a */
[C---:B------:R-:W-:Y:S02]  /*9110*/  IADD3 R17, R0.reuse, 0x78, RZ ;  /* 0x0000007800117810 */ /* 0x040fe40007ffe0ff */
[----:B------:R-:W-:Y:S01]  /*9120*/  VIADD R15, R0, 0x68 ;  /* 0x00000068000f7836 */ /* 0x000fe20000000000 */
[----:B------:R5:W-:Y:S01]  /*9130*/  @!P4 ST.E.64 desc[UR42][R12.64], R62 ;  /* 0x0000003e0c00c985 */ /* 0x000be2000c101b2a */
[----:B------:R-:W-:Y:S02]  /*9140*/  ISETP.GE.AND P4, PT, R14, UR4, PT ;  /* 0x000000040e007c0c */ /* 0x000fe4000bf86270 */
[----:B------:R-:W-:Y:S02]  /*9150*/  ISETP.GE.AND P1, PT, R17, UR4, PT ;  /* 0x0000000411007c0c */ /* 0x000fe4000bf26270 */
[----:B------:R-:W-:-:S02]  /*9160*/  ISETP.GE.AND P3, PT, R15, UR4, PT ;  /* 0x000000040f007c0c */ /* 0x000fc4000bf66270 */
[----:B------:R-:W-:Y:S02]  /*9170*/  @!P6 LEA.HI R19, R19, R19, RZ, 0x1 ;  /* 0x000000131313e211 */ /* 0x000fe400078f08ff */
[----:B0-----:R-:W-:Y:S01]  /*9180*/  @!P5 LOP3.LUT R5, R18, 0xfffffffe, RZ, 0xc0, !PT ;  /* 0xfffffffe1205d812 */ /* 0x001fe200078ec0ff */
[C---:B------:R-:W-:Y:S01]  /*9190*/  VIADD R18, R0.reuse, 0x88 ;  /* 0x0000008800127836 */ /* 0x040fe20000000000 */
[----:B-1----:R-:W-:Y:S01]  /*91a0*/  @!P6 LOP3.LUT R7, R19, 0xfffffffe, RZ, 0xc0, !PT ;  /* 0xfffffffe1307e812 */ /* 0x002fe200078ec0ff */
[----:B------:R-:W-:Y:S01]  /*91b0*/  VIADD R19, R0, 0x90 ;  /* 0x0000009000137836 */ /* 0x000fe20000000000 */
[----:B------:R-:W-:Y:S01]  /*91c0*/  @!P2 LEA.HI R16, R16, R16, RZ, 0x1 ;  /* 0x000000101010a211 */ /* 0x000fe200078f08ff */
[--C-:B------:R-:W-:Y:S01]  /*91d0*/  @!P5 IMAD.WIDE R4, R5, 0x4, R2.reuse ;  /* 0x000000040504d825 */ /* 0x100fe200078e0202 */
[----:B------:R-:W-:Y:S02]  /*91e0*/  @!P4 LEA.HI R14, R14, R14, RZ, 0x1 ;  /* 0x0000000e0e0ec211 */ /* 0x000fe400078f08ff */
[----:B------:R-:W-:Y:S01]  /*91f0*/  @!P1 LEA.HI R17, R17, R17, RZ, 0x1 ;  /* 0x0000001111119211 */ /* 0x000fe200078f08ff */
[----:B------:R-:W-:Y:S01]  /*9200*/  @!P6 IMAD.WIDE R6, R7, 0x4, R2 ;  /* 0x000000040706e825 */ /* 0x000fe200078e0202 */
[----:B------:R-:W-:Y:S01]  /*9210*/  @!P3 LEA.HI R15, R15, R15, RZ, 0x1 ;  /* 0x0000000f0f0fb211 */ /* 0x000fe200078f08ff */
[----:B------:R0:W-:Y:S01]  /*9220*/  @!P5 ST.E.64 desc[UR42][R4.64], R66 ;  /* 0x000000420400d985 */ /* 0x0001e2000c101b2a */
[----:B------:R-:W-:-:S02]  /*9230*/  @!P0 LEA.HI R20, R20, R20, RZ, 0x1 ;  /* 0x0000001414148211 */ /* 0x000fc400078f08ff */
[----:B--2---:R-:W-:Y:S01]  /*9240*/  @!P4 LOP3.LUT R9, R14, 0xfffffffe, RZ, 0xc0, !PT ;  /* 0xfffffffe0e09c812 */ /* 0x004fe200078ec0ff */
[----:B------:R1:W-:Y:S01]  /*9250*/  @!P6 ST.E.64 desc[UR42][R6.64], R70 ;  /* 0x000000460600e985 */ /* 0x0003e2000c101b2a */
[----:B------:R-:W-:Y:S01]  /*9260*/  @!P3 LOP3.LUT R15, R15, 0xfffffffe, RZ, 0xc0, !PT ;  /* 0xfffffffe0f0fb812 */ /* 0x000fe200078ec0ff */
[----:B------:R-:W-:Y:S01]  /*9270*/  VIADD R14, R0, 0x98 ;  /* 0x00000098000e7836 */ /* 0x000fe20000000000 */
[----:B---3--:R-:W-:Y:S01]  /*9280*/  @!P2 LOP3.LUT R11, R16, 0xfffffffe, RZ, 0xc0, !PT ;  /* 0xfffffffe100ba812 */ /* 0x008fe200078ec0ff */
[----:B------:R-:W-:Y:S01]  /*9290*/  VIADD R16, R0, 0xa8 ;  /* 0x000000a800107836 */ /* 0x000fe20000000000 */
[----:B------:R-:W-:Y:S02]  /*92a0*/  @!P1 LOP3.LUT R17, R17, 0xfffffffe, RZ, 0xc0, !PT ;  /* 0xfffffffe11119812 */ /* 0x000fe400078ec0ff */
[----:B-----5:R-:W-:Y:S01]  /*92b0*/  @!P0 LOP3.LUT R13, R20, 0xfffffffe, RZ, 0xc0, !PT ;  /* 0xfffffffe140d8812 */ /* 0x020fe200078ec0ff */
[----:B------:R-:W-:Y:S01]  /*92c0*/  VIADD R20, R0, 0xb8 ;  /* 0x000000b800147836 */ /* 0x000fe20000000000 */
[----:B------:R-:W-:Y:S01]  /*92d0*/  ISETP.GE.AND P6, PT, R18, UR4, PT ;  /* 0x0000000412007c0c */ /* 0x000fe2000bfc6270 */
[----:B0-----:R-:W-:Y:S01]  /*92e0*/  @!P4 IMAD.WIDE R4, R9, 0x4, R2 ;  /* 0x000000040904c825 */ /* 0x001fe200078e0202 */
[----:B------:R-:W-:-:S03]  /*92f0*/  ISETP.GE.AND P5, PT, R19, UR4, PT ;  /* 0x0000000413007c0c */ /* 0x000fc6000bfa6270 */
[--C-:B-1----:R-:W-:Y:S01]  /*9300*/  @!P3 IMAD.WIDE R6, R15, 0x4, R2.reuse ;  /* 0x000000040f06b825 */ /* 0x102fe200078e0202 */
[----:B------:R0:W-:Y:S01]  /*9310*/  @!P4 ST.E.64 desc[UR42][R4.64], R74 ;  /* 0x0000004a0400c985 */ /* 0x0001e2000c101b2a */
[----:B------:R-:W-:Y:S02]  /*9320*/  IADD3 R15, R0, 0xa0, RZ ;  /* 0x000000a0000f7810 */ /* 0x000fe40007ffe0ff */
[--C-:B------:R-:W-:Y:S01]  /*9330*/  @!P2 IMAD.WIDE R8, R11, 0x4, R2.reuse ;  /* 0x000000040b08a825 */ /* 0x100fe200078e0202 */
[----:B------:R1:W-:Y:S01]  /*9340*/  @!P3 ST.E.64 desc[UR42][R6.64], R78 ;  /* 0x0000004e0600b985 */ /* 0x0003e2000c101b2a */
[----:B------:R-:W-:Y:S02]  /*9350*/  ISETP.GE.AND P4, PT, R15, UR4, PT ;  /* 0x000000040f007c0c */ /* 0x000fe4000bf86270 */
[----:B------:R-:W-:Y:S01]  /*9360*/  @!P1 IMAD.WIDE R10, R17, 0x4, R2 ;  /* 0x00000004110a9825 */ /* 0x000fe200078e0202 */
[----:B------:R2:W-:Y:S01]  /*9370*/  @!P2 ST.E.64 desc[UR42][R8.64], R82 ;  /* 0x000000520800a985 */ /* 0x0005e2000c101b2a */
[----:B------:R-:W-:-:S02]  /*9380*/  ISETP.GE.AND P3, PT, R16, UR4, PT ;  /* 0x0000000410007c0c */ /* 0x000fc4000bf66270 */
[----:B------:R-:W-:Y:S01]  /*9390*/  @!P0 IMAD.WIDE R12, R13, 0x4, R2 ;  /* 0x000000040d0c8825 */ /* 0x000fe200078e0202 */
[----:B------:R3:W-:Y:S01]  /*93a0*/  @!P1 ST.E.64 desc[UR42][R10.64], R86 ;  /* 0x000000560a009985 */ /* 0x0007e2000c101b2a */
[----:B------:R-:W-:Y:S02]  /*93b0*/  ISETP.GE.AND P1, PT, R20, UR4, PT ;  /* 0x0000000414007c0c */ /* 0x000fe4000bf26270 */
[----:B------:R-:W-:Y:S01]  /*93c0*/  VIADD R17, R0, 0xb0 ;  /* 0x000000b000117836 */ /* 0x000fe20000000000 */
[----:B------:R5:W-:Y:S01]  /*93d0*/  @!P0 ST.E.64 desc[UR42][R12.64], R90 ;  /* 0x0000005a0c008985 */ /* 0x000be2000c101b2a */
[----:B------:R-:W-:Y:S02]  /*93e0*/  ISETP.GE.AND P0, PT, R14, UR4, PT ;  /* 0x000000040e007c0c */ /* 0x000fe4000bf06270 */
[----:B------:R-:W-:Y:S02]  /*93f0*/  @!P6 LEA.HI R18, R18, R18, RZ, 0x1 ;  /* 0x000000121212e211 */ /* 0x000fe400078f08ff */
[----:B------:R-:W-:-:S02]  /*9400*/  ISETP.GE.AND P2, PT, R17, UR4, PT ;  /* 0x0000000411007c0c */ /* 0x000fc4000bf46270 */
[----:B------:R-:W-:Y:S02]  /*9410*/  @!P5 LEA.HI R19, R19, R19, RZ, 0x1 ;  /* 0x000000131313d211 */ /* 0x000fe400078f08ff */
[----:B0-----:R-:W-:Y:S01]  /*9420*/  @!P6 LOP3.LUT R5, R18, 0xfffffffe, RZ, 0xc0, !PT ;  /* 0xfffffffe1205e812 */ /* 0x001fe200078ec0ff */
[----:B------:R-:W-:Y:S01]  /*9430*/  VIADD R18, R0, 0xc0 ;  /* 0x000000c000127836 */ /* 0x000fe20000000000 */
[----:B-1----:R-:W-:Y:S02]  /*9440*/  @!P5 LOP3.LUT R7, R19, 0xfffffffe, RZ, 0xc0, !PT ;  /* 0xfffffffe1307d812 */ /* 0x002fe400078ec0ff */
        /* <DEDUP_REMOVED lines=15> */
[----:B-----5:R-:W-:Y:S02]  /*9540*/  @!P1 LOP3.LUT R13, R20, 0xfffffffe, RZ, 0xc0, !PT ;  /* 0xfffffffe140d9812 */ /* 0x020fe400078ec0ff */
[----:B------:R-:W-:Y:S01]  /*9550*/  IADD3 R19, R0, 0xc8, RZ ;  /* 0x000000c800137810 */ /* 0x000fe20007ffe0ff */
[----:B0-----:R-:W-:Y:S01]  /*9560*/  @!P0 IMAD.WIDE R4, R9, 0x4, R2 ;  /* 0x0000000409048825 */ /* 0x001fe200078e0202 */
[----:B------:R-:W-:-:S02]  /*9570*/  ISETP.GE.AND P5, PT, R18, UR4, PT ;  /* 0x0000000412007c0c */ /* 0x000fc4000bfa6270 */
[----:B------:R-:W-:Y:S01]  /*9580*/  ISETP.GE.AND P6, PT, R19, UR4, PT ;  /* 0x0000000413007c0c */ /* 0x000fe2000bfc6270 */
        /* <DEDUP_REMOVED lines=12> */
[C---:B------:R-:W-:Y:S01]  /*9650*/  VIADD R15, R0.reuse, 0xd8 ;  /* 0x000000d8000f7836 */ /* 0x040fe20000000000 */
[----:B------:R5:W-:Y:S01]  /*9660*/  @!P1 ST.E.64 desc[UR42][R12.64], R118 ;  /* 0x000000760c009985 */ /* 0x000be2000c101b2a */
[----:B------:R-:W-:Y:S01]  /*9670*/  VIADD R17, R0, 0xe8 ;  /* 0x000000e800117836 */ /* 0x000fe20000000000 */
[----:B------:R-:W-:Y:S01]  /*9680*/  @!P5 LEA.HI R18, R18, R18, RZ, 0x1 ;  /* 0x000000121212d211 */ /* 0x000fe200078f08ff */
[----:B------:R-:W-:Y:S01]  /*9690*/  VIADD R0, R0, 0xf8 ;  /* 0x000000f800007836 */ /* 0x000fe20000000000 */
[----:B------:R-:W-:Y:S02]  /*96a0*/  ISETP.GE.AND P1, PT, R15, UR4, PT ;  /* 0x000000040f007c0c */ /* 0x000fe4000bf26270 */
[----:B------:R-:W-:-:S02]  /*96b0*/  ISETP.GE.AND P3, PT, R17, UR4, PT ;  /* 0x0000000411007c0c */ /* 0x000fc4000bf66270 */
[----:B------:R-:W-:Y:S02]  /*96c0*/  @!P6 LEA.HI R19, R19, R19, RZ, 0x1 ;  /* 0x000000131313e211 */ /* 0x000fe400078f08ff */
[----:B0-----:R-:W-:Y:S02]  /*96d0*/  @!P5 LOP3.LUT R5, R18, 0xfffffffe, RZ, 0xc0, !PT ;  /* 0xfffffffe1205d812 */ /* 0x001fe400078ec0ff */
        /* <DEDUP_REMOVED lines=11> */
[----:B------:R-:W-:Y:S02]  /*9790*/  @!P1 LOP3.LUT R15, R15, 0xfffffffe, RZ, 0xc0, !PT ;  /* 0xfffffffe0f0f9812 */ /* 0x000fe400078ec0ff */
[----:B---3--:R-:W-:Y:S02]  /*97a0*/  @!P2 LOP3.LUT R11, R16, 0xfffffffe, RZ, 0xc0, !PT ;  /* 0xfffffffe100ba812 */ /* 0x008fe400078ec0ff */
[----:B------:R-:W-:Y:S02]  /*97b0*/  @!P3 LOP3.LUT R17, R17, 0xfffffffe, RZ, 0xc0, !PT ;  /* 0xfffffffe1111b812 */ /* 0x000fe400078ec0ff */
[----:B-----5:R-:W-:Y:S01]  /*97c0*/  @!P4 LOP3.LUT R13, R20, 0xfffffffe, RZ, 0xc0, !PT ;  /* 0xfffffffe140dc812 */ /* 0x020fe200078ec0ff */
[----:B0-----:R-:W-:-:S04]  /*97d0*/  @!P0 IMAD.WIDE R4, R9, 0x4, R2 ;  /* 0x0000000409048825 */ /* 0x001fc800078e0202 */
[--C-:B-1----:R-:W-:Y:S01]  /*97e0*/  @!P1 IMAD.WIDE R6, R15, 0x4, R2.reuse ;  /* 0x000000040f069825 */ /* 0x102fe200078e0202 */
[----:B------:R0:W-:Y:S01]  /*97f0*/  @!P0 ST.E.64 desc[UR42][R4.64], R130 ;  /* 0x0000008204008985 */ /* 0x0001e2000c101b2a */
[----:B------:R-:W-:Y:S02]  /*9800*/  ISETP.GE.AND P0, PT, R0, UR4, PT ;  /* 0x0000000400007c0c */ /* 0x000fe4000bf06270 */
[--C-:B------:R-:W-:Y:S01]  /*9810*/  @!P2 IMAD.WIDE R8, R11, 0x4, R2.reuse ;  /* 0x000000040b08a825 */ /* 0x100fe200078e0202 */
[----:B------:R0:W-:Y:S03]  /*9820*/  @!P1 ST.E.64 desc[UR42][R6.64], R134 ;  /* 0x0000008606009985 */ /* 0x0001e6000c101b2a */
[--C-:B------:R-:W-:Y:S01]  /*9830*/  @!P3 IMAD.WIDE R10, R17, 0x4, R2.reuse ;  /* 0x00000004110ab825 */ /* 0x100fe200078e0202 */
[----:B------:R0:W-:Y:S03]  /*9840*/  @!P2 ST.E.64 desc[UR42][R8.64], R138 ;  /* 0x0000008a0800a985 */ /* 0x0001e6000c101b2a */
[----:B------:R-:W-:Y:S01]  /*9850*/  @!P4 IMAD.WIDE R12, R13, 0x4, R2 ;  /* 0x000000040d0cc825 */ /* 0x000fe200078e0202 */
[----:B------:R0:W-:Y:S04]  /*9860*/  @!P3 ST.E.64 desc[UR42][R10.64], R142 ;  /* 0x0000008e0a00b985 */ /* 0x0001e8000c101b2a */
[----:B------:R0:W-:Y:S01]  /*9870*/  @!P4 ST.E.64 desc[UR42][R12.64], R146 ;  /* 0x000000920c00c985 */ /* 0x0001e2000c101b2a */
[----:B------:R-:W-:Y:S05]  /*9880*/  @P0 BRA `(.L_x_10) ;  /* 0x0000004800780947 */ /* 0x000fea0003800000 */
[----:B------:R-:W-:-:S04]  /*9890*/  LEA.HI R0, R0, R0, RZ, 0x1 ;  /* 0x0000000000007211 */ /* 0x000fc800078f08ff */
[----:B0-----:R-:W-:-:S05]  /*98a0*/  LOP3.LUT R5, R0, 0xfffffffe, RZ, 0xc0, !PT ;  /* 0xfffffffe00057812 */ /* 0x001fca00078ec0ff */
[----:B------:R-:W-:-:S05]  /*98b0*/  IMAD.WIDE R2, R5, 0x4, R2 ;  /* 0x0000000405027825 */ /* 0x000fca00078e0202 */
[----:B------:R0:W-:Y:S01]  /*98c0*/  ST.E.64 desc[UR42][R2.64], R150 ;  /* 0x0000009602007985 */ /* 0x0001e2000c101b2a */
[----:B------:R-:W-:Y:S05]  /*98d0*/  BRA `(.L_x_10) ;  /* 0x0000004800647947 */ /* 0x000fea0003800000 */
.L_x_43:
[----:B------:R-:W2:Y:S02]  /*98e0*/  S2R R0, SR_TID.X ;  /* 0x0000000000007919 */ /* 0x000ea40000002100 */
[----:B--2---:R-:W-:-:S05]  /*98f0*/  VIADD R3, R0, 0xffffff80 ;  /* 0xffffff8000037836 */ /* 0x004fca0000000000 */
[----:B------:R-:W-:-:S13]  /*9900*/  ISETP.GT.AND P0, PT, R3, 0x3f, PT ;  /* 0x0000003f0300780c */ /* 0x000fda0003f04270 */
[----:B------:R-:W-:Y:S05]  /*9910*/  @P0 BRA `(.L_x_10) ;  /* 0x0000004800540947 */ /* 0x000fea0003800000 */
[----:B------:R-:W2:Y:S01]  /*9920*/  S2R R3, SR_CTAID.X ;  /* 0x0000000000037919 */ /* 0x000ea20000002500 */
[----:B------:R-:W3:Y:S01]  /*9930*/  LDC R8, c[0x0][0xbe8] ;  /* 0x0002fa00ff087b82 */ /* 0x000ee20000000800 */
[----:B------:R-:W-:Y:S01]  /*9940*/  ULDC UR4, c[0x0][0xa88] ;  /* 0x0002a20000047ab9 */ /* 0x000fe20000000800 */
[----:B--2---:R-:W-:Y:S02]  /*9950*/  IMAD R0, R3, 0x40, R0 ;  /* 0x0000004003007824 */ /* 0x004fe400078e0200 */
[----:B---3--:R-:W-:Y:S02]  /*9960*/  IMAD R3, R8, UR4, RZ ;  /* 0x0000000408037c24 */ /* 0x008fe4000f8e02ff */
[----:B------:R-:W-:-:S05]  /*9970*/  VIADD R0, R0, 0xffffff80 ;  /* 0xffffff8000007836 */ /* 0x000fca0000000000 */
[----:B------:R-:W-:-:S13]  /*9980*/  ISETP.GE.AND P0, PT, R0, R3, PT ;  /* 0x000000030000720c */ /* 0x000fda0003f06270 */
[----:B------:R-:W-:Y:S05]  /*9990*/  @P0 BRA `(.L_x_10) ;  /* 0x0000004800340947 */ /* 0x000fea0003800000 */
[----:B------:R-:W-:Y:S01]  /*99a0*/  ISETP.NE.AND P0, PT, R8, 0x1, PT ;  /* 0x000000010800780c */ /* 0x000fe20003f05270 */
[----:B------:R-:W2:Y:S01]  /*99b0*/  S2UR UR4, SR_CTAID.Z ;  /* 0x00000000000479c3 */ /* 0x000ea20000002700 */
[----:B------:R-:W-:Y:S01]  /*99c0*/  SHF.R.S32.HI R3, RZ, 0x1f, R2 ;  /* 0x0000001fff037819 */ /* 0x000fe20000011402 */
[----:B------:R-:W-:Y:S01]  /*99d0*/  ULDC.64 UR6, c[0x0][0xbd0] ;  /* 0x0002f40000067ab9 */ /* 0x000fe20000000a00 */
[C---:B------:R-:W-:Y:S01]  /*99e0*/  IADD3 R7, -R2.reuse, RZ, RZ ;  /* 0x000000ff02077210 */ /* 0x040fe20007ffe1ff */
[----:B01----:R-:W-:-:S04]  /*99f0*/  IMAD.WIDE.U32 R4, R2, UR6, RZ ;  /* 0x0000000602047c25 */ /* 0x003fc8000f8e00ff */
[----:B------:R-:W0:Y:S01]  /*9a00*/  LDC.64 R12, c[0x0][0xbd8] ;  /* 0x0002f600ff0c7b82 */ /* 0x000e220000000a00 */
[----:B------:R-:W-:-:S04]  /*9a10*/  IMAD R3, R3, UR6, RZ ;  /* 0x0000000603037c24 */ /* 0x000fc8000f8e02ff */
[----:B------:R-:W-:Y:S02]  /*9a20*/  IMAD R3, R2, UR7, R3 ;  /* 0x0000000702037c24 */ /* 0x000fe4000f8e0203 */
[----:B------:R-:W-:Y:S01]  /*9a30*/  IMAD.MOV.U32 R2, RZ, RZ, R4 ;  /* 0x000000ffff027224 */ /* 0x000fe200078e0004 */
[----:B------:R-:W1:Y:S01]  /*9a40*/  @P0 LDC R9, c[0x0][0xbec] ;  /* 0x0002fb00ff090b82 */ /* 0x000e620000000800 */
[----:B------:R-:W-:Y:S02]  /*9a50*/  IMAD.IADD R3, R5, 0x1, R3 ;  /* 0x0000000105037824 */ /* 0x000fe400078e0203 */
[----:B------:R-:W-:-:S05]  /*9a60*/  IMAD.MOV.U32 R5, RZ, RZ, R0 ;  /* 0x000000ffff057224 */ /* 0x000fca00078e0000 */
[----:B------:R-:W3:Y:S01]  /*9a70*/  S2UR UR8, SR_CTAID.Y ;  /* 0x00000000000879c3 */ /* 0x000ee20000002600 */
[----:B--2---:R-:W-:-:S07]  /*9a80*/  USHF.R.S32.HI UR5, URZ, 0x1f, UR4 ;  /* 0x0000001f3f057899 */ /* 0x004fce0008011404 */
[----:B------:R-:W3:Y:S01]  /*9a90*/  LDC R10, c[0x0][0xc50] ;  /* 0x00031400ff0a7b82 */ /* 0x000ee20000000800 */
[C---:B0-----:R-:W-:Y:S02]  /*9aa0*/  IMAD R14, R12.reuse, UR5, RZ ;  /* 0x000000050c0e7c24 */ /* 0x041fe4000f8e02ff */
[----:B------:R-:W-:-:S04]  /*9ab0*/  IMAD.WIDE.U32 R2, R12, UR4, R2 ;  /* 0x000000040c027c25 */ /* 0x000fc8000f8e0002 */
[----:B------:R-:W-:Y:S01]  /*9ac0*/  IMAD R13, R13, UR4, R14 ;  /* 0x000000040d0d7c24 */ /* 0x000fe2000f8e020e */
[----:B------:R-:W0:Y:S01]  /*9ad0*/  @P0 LDC R11, c[0x0][0xbf0] ;  /* 0x0002fc00ff0b0b82 */ /* 0x000e220000000800 */
[----:B-1----:R-:W-:Y:S01]  /*9ae0*/  @P0 IMAD.HI.U32 R6, R0, R9, RZ ;  /* 0x0000000900060227 */ /* 0x002fe200078e00ff */
[----:B------:R-:W-:Y:S02]  /*9af0*/  ULDC.64 UR4, c[0x0][0xbe0] ;  /* 0x0002f80000047ab9 */ /* 0x000fe40000000a00 */
[----:B------:R-:W-:Y:S01]  /*9b00*/  IADD3 R3, R13, R3, RZ ;  /* 0x000000030d037210 */ /* 0x000fe20007ffe0ff */
[----:B---3--:R-:W-:-:S04]  /*9b10*/  IMAD R9, R10, R7, UR8 ;  /* 0x000000080a097e24 */ /* 0x008fc8000f8e0207 */
[----:B------:R-:W-:Y:S01]  /*9b20*/  IMAD.WIDE.U32 R2, R9, UR4, R2 ;  /* 0x0000000409027c25 */ /* 0x000fe2000f8e0002 */
[----:B------:R-:W-:Y:S02]  /*9b30*/  SHF.R.S32.HI R4, RZ, 0x1f, R9 ;  /* 0x0000001fff047819 */ /* 0x000fe40000011409 */
[----:B0-----:R-:W-:-:S03]  /*9b40*/  @P0 SHF.R.U32.HI R5, RZ, R11, R6 ;  /* 0x0000000bff050219 */ /* 0x001fc60000011606 */
[----:B------:R-:W-:Y:S01]  /*9b50*/  IMAD R4, R4, UR4, RZ ;  /* 0x0000000404047c24 */ /* 0x000fe2000f8e02ff */
[----:B------:R-:W-:Y:S01]  /*9b60*/  IADD3 R2, P0, R5, R2, RZ ;  /* 0x0000000205027210 */ /* 0x000fe20007f1e0ff */
[--C-:B------:R-:W-:Y:S02]  /*9b70*/  IMAD.MOV R7, RZ, RZ, -R5.reuse ;  /* 0x000000ffff077224 */ /* 0x100fe400078e0a05 */
[----:B------:R-:W-:Y:S01]  /*9b80*/  IMAD R4, R9, UR5, R4 ;  /* 0x0000000509047c24 */ /* 0x000fe2000f8e0204 */
[----:B------:R-:W-:Y:S01]  /*9b90*/  SHF.R.S32.HI R9, RZ, 0x1f, R5 ;  /* 0x0000001fff097819 */ /* 0x000fe20000011405 */
[----:B------:R-:W-:Y:S01]  /*9ba0*/  IMAD R7, R8, R7, R0 ;  /* 0x0000000708077224 */ /* 0x000fe200078e0200 */
[----:B------:R-:W-:Y:S02]  /*9bb0*/  ULDC.64 UR4, c[0x0][0xbc8] ;  /* 0x0002f20000047ab9 */ /* 0x000fe40000000a00 */
[----:B------:R-:W-:Y:S02]  /*9bc0*/  IADD3.X R3, R9, R3, R4, P0, !PT ;  /* 0x0000000309037210 */ /* 0x000fe400007fe404 */
[----:B------:R-:W-:Y:S01]  /*9bd0*/  SHF.R.S32.HI R0, RZ, 0x1f, R7 ;  /* 0x0000001fff007819 */ /* 0x000fe20000011407 */
[----:B------:R-:W-:-:S04]  /*9be0*/  IMAD.WIDE.U32 R2, R7, UR4, R2 ;  /* 0x0000000407027c25 */ /* 0x000fc8000f8e0002 */
[----:B------:R-:W-:-:S04]  /*9bf0*/  IMAD R0, R0, UR4, RZ ;  /* 0x0000000400007c24 */ /* 0x000fc8000f8e02ff */
[----:B------:R-:W-:Y:S01]  /*9c00*/  IMAD R5, R7, UR5, R0 ;  /* 0x0000000507057c24 */ /* 0x000fe2000f8e0200 */
[----:B------:R-:W-:Y:S02]  /*9c10*/  ULDC.64 UR4, c[0x0][0xba8] ;  /* 0x0002ea0000047ab9 */ /* 0x000fe40000000a00 */
[----:B------:R-:W-:Y:S01]  /*9c20*/  LEA R4, P0, R2, UR4, 0x2 ;  /* 0x0000000402047c11 */ /* 0x000fe2000f8010ff */
[----:B------:R-:W-:-:S05]  /*9c30*/  IMAD.IADD R3, R3, 0x1, R5 ;  /* 0x0000000103037824 */ /* 0x000fca00078e0205 */
[----:B------:R-:W-:Y:S01]  /*9c40*/  LEA.HI.X R5, R2, UR5, R3, 0x2, P0 ;  /* 0x0000000502057c11 */ /* 0x000fe200080f1403 */
[----:B------:R-:W-:-:S05]  /*9c50*/  IMAD.MOV.U32 R3, RZ, RZ, -0x800000 ;  /* 0xff800000ff037424 */ /* 0x000fca00078e00ff */
[----:B------:R0:W-:Y:S01]  /*9c60*/  STG.E desc[UR42][R4.64], R3 ;  /* 0x0000000304007986 */ /* 0x0001e2000c10192a */
[----:B------:R-:W-:Y:S05]  /*9c70*/  BRA `(.L_x_10) ;  /* 0x00000044007c7947 */ /* 0x000fea0003800000 */
.L_x_8:
[----:B------:R-:W-:-:S08]  /*9c80*/  NOP ;  /* 0x0000000000007918 */ /* 0x000fd00000000000 */
[----:B-1----:R-:W0:-:S00]  /*9c90*/  USETMAXREG.DEALLOC.CTAPOOL 0x18 ;  /* 0x00000018000079c8 */ /* 0x002e0000080e0500 */
[----:B0-----:R-:W-:Y:S01]  /*9ca0*/  LOP3.LUT R19, R0, 0x3, RZ, 0xc0, !PT ;  /* 0x0000000300137812 */ /* 0x001fe200078ec0ff */
[----:B------:R-:W0:Y:S05]  /*9cb0*/  S2R R17, SR_CTAID.Z ;  /* 0x0000000000117919 */ /* 0x000e2a0000002700 */
[----:B------:R-:W1:Y:S01]  /*9cc0*/  S2UR UR6, SR_CTAID.Y ;  /* 0x00000000000679c3 */ /* 0x000e620000002600 */
[----:B------:R-:W2:Y:S02]  /*9cd0*/  SHFL.IDX PT, R0, R19, RZ, 0x1f ;  /* 0x00001fff13007589 */ /* 0x000ea400000e0000 */
[----:B--2---:R-:W-:-:S13]  /*9ce0*/  ISETP.NE.AND P0, PT, R0, RZ, PT ;  /* 0x000000ff0000720c */ /* 0x004fda0003f05270 */
[----:B01----:R-:W-:Y:S05]  /*9cf0*/  @!P0 BRA `(.L_x_47) ;  /* 0x0000000000288947 */ /* 0x003fea0003800000 */
[----:B------:R-:W-:Y:S01]  /*9d00*/  ULDC UR7, c[0x0][0xc50] ;  /* 0x0003140000077ab9 */ /* 0x000fe20000000800 */
[----:B------:R-:W-:Y:S01]  /*9d10*/  UMOV UR36, UR6 ;  /* 0x0000000600247c82 */ /* 0x000fe20008000000 */
[----:B------:R-:W-:-:S06]  /*9d20*/  UISETP.NE.AND UP0, UPT, UR7, 0x1, UPT ;  /* 0x000000010700788c */ /* 0x000fcc000bf05270 */
[----:B------:R-:W-:-:S13]  /*9d30*/  PLOP3.LUT P0, PT, PT, PT, UP0, 0x80, 0x0 ;  /* 0x000000000000781c */ /* 0x000fda0003f0f008 */
[----:B------:R-:W-:Y:S05]  /*9d40*/  @!P0 BRA `(.L_x_48) ;  /* 0x0000000000308947 */ /* 0x000fea0003800000 */
[----:B------:R-:W-:Y:S01]  /*9d50*/  ULDC UR4, c[0x0][0xc54] ;  /* 0x0003150000047ab9 */ /* 0x000fe20000000800 */
[----:B------:R-:W-:Y:S01]  /*9d60*/  ULDC UR36, c[0x0][0xc58] ;  /* 0x0003160000247ab9 */ /* 0x000fe20000000800 */
[----:B------:R-:W-:-:S04]  /*9d70*/  UIMAD.WIDE.U32 UR4, UR6, UR4, URZ ;  /* 0x00000004060472a5 */ /* 0x000fc8000f8e003f */
[----:B------:R-:W-:Y:S01]  /*9d80*/  USHF.R.U32.HI UR36, URZ, UR36, UR5 ;  /* 0x000000243f247299 */ /* 0x000fe20008011605 */
[----:B------:R-:W-:Y:S11]  /*9d90*/  BRA `(.L_x_48) ;  /* 0x00000000001c7947 */ /* 0x000ff60003800000 */
.L_x_47:
[----:B------:R-:W-:Y:S01]  /*9da0*/  ULDC UR7, c[0x0][0xc50] ;  /* 0x0003140000077ab9 */ /* 0x000fe20000000800 */
[----:B------:R-:W-:Y:S01]  /*9db0*/  UMOV UR36, UR6 ;  /* 0x0000000600247c82 */ /* 0x000fe20008000000 */
[----:B------:R-:W-:-:S11]  /*9dc0*/  UISETP.NE.AND UP0, UPT, UR7, 0x1, UPT ;  /* 0x000000010700788c */ /* 0x000fd6000bf05270 */
[----:B------:R-:W-:Y:S01]  /*9dd0*/  @UP0 ULDC UR4, c[0x0][0xc54] ;  /* 0x0003150000040ab9 */ /* 0x000fe20000000800 */
[----:B------:R-:W-:Y:S01]  /*9de0*/  @UP0 ULDC UR8, c[0x0][0xc58] ;  /* 0x0003160000080ab9 */ /* 0x000fe20000000800 */
[----:B------:R-:W-:-:S04]  /*9df0*/  UIMAD.WIDE.U32 UR4, UR6, UR4, URZ ;  /* 0x00000004060472a5 */ /* 0x000fc8000f8e003f */
[----:B------:R-:W-:-:S12]  /*9e00*/  @UP0 USHF.R.U32.HI UR36, URZ, UR8, UR5 ;  /* 0x000000083f240299 */ /* 0x000fd80008011605 */
.L_x_48:
[----:B------:R-:W-:Y:S01]  /*9e10*/  ISETP.GE.AND P0, PT, R17, RZ, PT ;  /* 0x000000ff1100720c */ /* 0x000fe20003f06270 */
[----:B------:R-:W-:Y:S01]  /*9e20*/  UIADD3 UR4, -UR36, URZ, URZ ;  /* 0x0000003f24047290 */ /* 0x000fe2000fffe13f */
[----:B------:R-:W-:Y:S01]  /*9e30*/  IMAD.MOV.U32 R0, RZ, RZ, 0x1 ;  /* 0x00000001ff007424 */ /* 0x000fe200078e00ff */
[----:B------:R-:W-:Y:S01]  /*9e40*/  MOV R9, 0x1 ;  /* 0x0000000100097802 */ /* 0x000fe20000000f00 */
[----:B------:R-:W-:Y:S01]  /*9e50*/  IMAD.MOV.U32 R6, RZ, RZ, RZ ;  /* 0x000000ffff067224 */ /* 0x000fe200078e00ff */
[----:B------:R-:W-:-:S08]  /*9e60*/  UIMAD UR4, UR7, UR4, UR6 ;  /* 0x00000004070472a4 */ /* 0x000fd0000f8e0206 */
[----:B------:R-:W-:Y:S05]  /*9e70*/  @!P0 BRA `(.L_x_49) ;  /* 0x00000040003c8947 */ /* 0x000fea0003800000 */
[----:B------:R-:W-:Y:S01]  /*9e80*/  ULDC.64 UR6, c[0x0][0x418] ;  /* 0x0001060000067ab9 */ /* 0x000fe20000000a00 */
[----:B------:R-:W-:Y:S01]  /*9e90*/  ULDC UR5, c[0x0][0x424] ;  /* 0x0001090000057ab9 */ /* 0x000fe20000000800 */
[----:B------:R-:W-:Y:S01]  /*9ea0*/  UISETP.NE.U32.AND UP0, UPT, UR6, URZ, UPT ;  /* 0x0000003f0600728c */ /* 0x000fe2000bf05070 */
[----:B------:R0:W-:Y:S01]  /*9eb0*/  STL [R1+0xc], RZ ;  /* 0x00000cff01007387 */ /* 0x0001e20000100800 */
[----:B------:R-:W-:Y:S02]  /*9ec0*/  ULOP3.LUT UR40, UR4, 0xffff, URZ, 0xc0, !UPT ;  /* 0x0000ffff04287892 */ /* 0x000fe4000f8ec03f */
[----:B------:R-:W-:Y:S01]  /*9ed0*/  UISETP.NE.AND.EX UP0, UPT, UR7, URZ, UPT, UP0 ;  /* 0x0000003f0700728c */ /* 0x000fe2000bf05300 */
[----:B------:R-:W-:-:S03]  /*9ee0*/  ULDC UR6, c[0x0][0x2f0] ;  /* 0x0000bc0000067ab9 */ /* 0x000fc60000000800 */
[----:B------:R-:W-:-:S04]  /*9ef0*/  USEL UR5, UR5, 0x1, UP0 ;  /* 0x0000000105057887 */ /* 0x000fc80008000000 */
[----:B------:R-:W-:-:S04]  /*9f00*/  UIMAD UR5, UR5, UR6, URZ ;  /* 0x00000006050572a4 */ /* 0x000fc8000f8e023f */
[----:B------:R-:W-:Y:S02]  /*9f10*/  UISETP.GE.AND UP0, UPT, UR5, 0x1, UPT ;  /* 0x000000010500788c */ /* 0x000fe4000bf06270 */
[----:B------:R-:W-:-:S04]  /*9f20*/  UIADD3 UR5, UR5, 0x3f, URZ ;  /* 0x0000003f05057890 */ /* 0x000fc8000fffe03f */
[----:B------:R-:W-:Y:S01]  /*9f30*/  PLOP3.LUT P0, PT, PT, PT, UP0, 0x80, 0x0 ;  /* 0x000000000000781c */ /* 0x000fe20003f0f008 */
[----:B------:R-:W-:-:S04]  /*9f40*/  USHF.R.S32.HI UR6, URZ, 0x1f, UR5 ;  /* 0x0000001f3f067899 */ /* 0x000fc80008011405 */
[----:B------:R-:W-:-:S04]  /*9f50*/  ULEA.HI UR6, UR6, UR5, URZ, 0x6 ;  /* 0x0000000506067291 */ /* 0x000fc8000f8f303f */
[----:B------:R-:W-:-:S04]  /*9f60*/  USHF.R.S32.HI UR39, URZ, 0x6, UR6 ;  /* 0x000000063f277899 */ /* 0x000fc80008011406 */
[----:B0-----:R-:W-:Y:S08]  /*9f70*/  @!P0 BRA `(.L_x_50) ;  /* 0x00000000007c8947 */ /* 0x001ff00003800000 */
[----:B------:R-:W-:-:S04]  /*9f80*/  USHF.R.U32.HI UR4, URZ, 0x10, UR4 ;  /* 0x000000103f047899 */ /* 0x000fc80008011604 */
[----:B------:R-:W-:-:S11]  /*9f90*/  UISETP.NE.AND UP0, UPT, UR4, URZ, UPT ;  /* 0x0000003f0400728c */ /* 0x000fd6000bf05270 */
[----:B------:R-:W-:Y:S02]  /*9fa0*/  @!UP0 ULDC UR4, c[0x0][0x9f0] ;  /* 0x00027c0000048ab9 */ /* 0x000fe40000000800 */
[----:B------:R-:W-:Y:S01]  /*9fb0*/  IMAD.U32 R6, RZ, RZ, UR4 ;  /* 0x00000004ff067e24 */ /* 0x000fe2000f8e00ff */
[----:B------:R-:W-:-:S04]  /*9fc0*/  UIADD3 UR5, UR39, -0x1, UR4 ;  /* 0xffffffff27057890 */ /* 0x000fc8000fffe004 */
[-C--:B------:R-:W-:Y:S02]  /*9fd0*/  IABS R4, R6.reuse ;  /* 0x0000000600047213 */ /* 0x080fe40000000000 */
[----:B------:R-:W-:Y:S02]  /*9fe0*/  IABS R6, R6 ;  /* 0x0000000600067213 */ /* 0x000fe40000000000 */
[----:B------:R-:W0:Y:S08]  /*9ff0*/  I2F.RP R5, R4 ;  /* 0x0000000400057306 */ /* 0x000e300000209400 */
[----:B0-----:R-:W0:Y:S02]  /*a000*/  MUFU.RCP R5, R5 ;  /* 0x0000000500057308 */ /* 0x001e240000001000 */
[----:B0-----:R-:W-:-:S02]  /*a010*/  VIADD R2, R5, 0xffffffe ;  /* 0x0ffffffe05027836 */ /* 0x001fc40000000000 */
[----:B------:R-:W-:-:S04]  /*a020*/  IMAD.MOV R5, RZ, RZ, -R6 ;  /* 0x000000ffff057224 */ /* 0x000fc800078e0a06 */
[----:B------:R0:W1:Y:S02]  /*a030*/  F2I.FTZ.U32.TRUNC.NTZ R3, R2 ;  /* 0x0000000200037305 */ /* 0x000064000021f000 */
[----:B0-----:R-:W-:Y:S02]  /*a040*/  IMAD.MOV.U32 R2, RZ, RZ, RZ ;  /* 0x000000ffff027224 */ /* 0x001fe400078e00ff */
[----:B-1----:R-:W-:-:S04]  /*a050*/  IMAD.MOV R7, RZ, RZ, -R3 ;  /* 0x000000ffff077224 */ /* 0x002fc800078e0a03 */
[----:B------:R-:W-:-:S04]  /*a060*/  IMAD R7, R7, R4, RZ ;  /* 0x0000000407077224 */ /* 0x000fc800078e02ff */
[----:B------:R-:W-:Y:S01]  /*a070*/  IMAD.HI.U32 R3, R3, R7, R2 ;  /* 0x0000000703037227 */ /* 0x000fe200078e0002 */
[----:B------:R-:W-:Y:S01]  /*a080*/  MOV R7, UR5 ;  /* 0x0000000500077c02 */ /* 0x000fe20008000f00 */
[----:B------:R-:W-:-:S03]  /*a090*/  ULOP3.LUT UR5, UR5, UR4, URZ, 0x3c, !UPT ;  /* 0x0000000405057292 */ /* 0x000fc6000f8e3c3f */
[----:B------:R-:W-:-:S03]  /*a0a0*/  IABS R2, R7 ;  /* 0x0000000700027213 */ /* 0x000fc60000000000 */
[----:B------:R-:W-:Y:S02]  /*a0b0*/  ISETP.LE.AND P2, PT, RZ, UR5, PT ;  /* 0x00000005ff007c0c */ /* 0x000fe4000bf43270 */
[----:B------:R-:W-:-:S04]  /*a0c0*/  IMAD.HI.U32 R3, R3, R2, RZ ;  /* 0x0000000203037227 */ /* 0x000fc800078e00ff */
[----:B------:R-:W-:-:S05]  /*a0d0*/  IMAD R5, R3, R5, R2 ;  /* 0x0000000503057224 */ /* 0x000fca00078e0202 */
[----:B------:R-:W-:-:S13]  /*a0e0*/  ISETP.GT.U32.AND P1, PT, R4, R5, PT ;  /* 0x000000050400720c */ /* 0x000fda0003f24070 */
[----:B------:R-:W-:Y:S02]  /*a0f0*/  @!P1 IMAD.IADD R5, R5, 0x1, -R4 ;  /* 0x0000000105059824 */ /* 0x000fe400078e0a04 */
[----:B------:R-:W-:Y:S01]  /*a100*/  @!P1 VIADD R3, R3, 0x1 ;  /* 0x0000000103039836 */ /* 0x000fe20000000000 */
[----:B------:R-:W-:Y:S02]  /*a110*/  ISETP.NE.AND P1, PT, RZ, UR4, PT ;  /* 0x00000004ff007c0c */ /* 0x000fe4000bf25270 */
[----:B------:R-:W-:-:S13]  /*a120*/  ISETP.GE.U32.AND P0, PT, R5, R4, PT ;  /* 0x000000040500720c */ /* 0x000fda0003f06070 */
[----:B------:R-:W-:-:S05]  /*a130*/  @P0 VIADD R3, R3, 0x1 ;  /* 0x0000000103030836 */ /* 0x000fca0000000000 */
[----:B------:R-:W-:Y:S02]  /*a140*/  @!P2 IADD3 R3, -R3, RZ, RZ ;  /* 0x000000ff0303a210 */ /* 0x000fe40007ffe1ff */
[----:B------:R-:W-:-:S05]  /*a150*/  @!P1 LOP3.LUT R3, RZ, UR4, RZ, 0x33, !PT ;  /* 0x00000004ff039c12 */ /* 0x000fca000f8e33ff */
[----:B------:R0:W-:Y:S02]  /*a160*/  STL [R1+0xc], R3 ;  /* 0x00000c0301007387 */ /* 0x0001e40000100800 */
.L_x_50:
[----:B0-----:R-:W2:Y:S01]  /*a170*/  LDL R3, [R1+0xc] ;  /* 0x00000c0001037983 */ /* 0x001ea20000100800 */
[----:B------:R-:W-:Y:S02]  /*a180*/  IMAD.MOV.U32 R6, RZ, RZ, RZ ;  /* 0x000000ffff067224 */ /* 0x000fe400078e00ff */
[----:B------:R-:W-:Y:S02]  /*a190*/  IMAD.MOV.U32 R9, RZ, RZ, 0x1 ;  /* 0x00000001ff097424 */ /* 0x000fe400078e00ff */
[----:B--2---:R-:W-:-:S05]  /*a1a0*/  IMAD R2, R3, UR40, RZ ;  /* 0x0000002803027c24 */ /* 0x004fca000f8e02ff */
[----:B------:R-:W-:Y:S01]  /*a1b0*/  VIADDMNMX R18, R2, R3, UR39, PT ;  /* 0x0000002702127e46 */ /* 0x000fe2000b800103 */
[----:B------:R0:W-:Y:S03]  /*a1c0*/  STL [R1+0x8], R2 ;  /* 0x0000080201007387 */ /* 0x0001e60000100800 */
[----:B------:R-:W-:Y:S01]  /*a1d0*/  ISETP.GT.AND P0, PT, R18, R2, PT ;  /* 0x000000021200720c */ /* 0x000fe20003f04270 */
[----:B------:R0:W-:-:S12]  /*a1e0*/  STL [R1+0x10], R18 ;  /* 0x0000101201007387 */ /* 0x0001d80000100800 */
[----:B0-----:R-:W-:Y:S05]  /*a1f0*/  @!P0 BRA `(.L_x_49) ;  /* 0x0000003c005c8947 */ /* 0x001fea0003800000 */
[----:B------:R-:W0:Y:S01]  /*a200*/  S2UR UR4, SR_CgaCtaId ;  /* 0x00000000000479c3 */ /* 0x000e220000008800 */
[----:B------:R-:W-:Y:S02]  /*a210*/  UMOV UR38, 0x400 ;  /* 0x0000040000267882 */ /* 0x000fe40000000000 */
[----:B0-----:R-:W-:-:S04]  /*a220*/  ULEA UR38, UR4, UR38, 0x18 ;  /* 0x0000002604267291 */ /* 0x001fc8000f8ec03f */
[----:B------:R-:W-:-:S04]  /*a230*/  UIADD3 UR4, UR38, 0x22400, URZ ;  /* 0x0002240026047890 */ /* 0x000fc8000fffe03f */
[----:B------:R-:W-:-:S06]  /*a240*/  ULOP3.LUT UP0, URZ, UR4, 0x3ff, URZ, 0xc0, !UPT ;  /* 0x000003ff043f7892 */ /* 0x000fcc000f80c03f */
[----:B------:R-:W-:-:S13]  /*a250*/  PLOP3.LUT P0, PT, PT, PT, UP0, 0x80, 0x0 ;  /* 0x000000000000781c */ /* 0x000fda0003f0f008 */
[----:B------:R-:W-:Y:S05]  /*a260*/  @!P0 BRA `(.L_x_51) ;  /* 0x0000000000408947 */ /* 0x000fea0003800000 */
[----:B------:R-:W-:Y:S01]  /*a270*/  MOV R2, 0x0 ;  /* 0x0000000000027802 */ /* 0x000fe20000000f00 */
[----:B------:R-:W-:Y:S01]  /*a280*/  ULDC.64 UR6, c[0x4][0x90] ;  /* 0x0100240000067ab9 */ /* 0x000fe20000000a00 */
[----:B------:R-:W-:Y:S01]  /*a290*/  ULDC.64 UR8, c[0x4][0x98] ;  /* 0x0100260000087ab9 */ /* 0x000fe20000000a00 */
[----:B------:R-:W-:Y:S01]  /*a2a0*/  ULDC.64 UR4, c[0x4][0x8] ;  /* 0x0100020000047ab9 */ /* 0x000fe20000000a00 */
[----:B------:R-:W-:Y:S01]  /*a2b0*/  IMAD.U32 R4, RZ, RZ, UR6 ;  /* 0x00000006ff047e24 */ /* 0x000fe2000f8e00ff */
[----:B------:R-:W-:Y:S01]  /*a2c0*/  MOV R6, UR8 ;  /* 0x0000000800067c02 */ /* 0x000fe20008000f00 */
[----:B------:R-:W0:Y:S01]  /*a2d0*/  LDC.64 R2, c[0x4][R2] ;  /* 0x0100000002027b82 */ /* 0x000e220000000a00 */
[----:B------:R-:W-:Y:S01]  /*a2e0*/  IMAD.U32 R5, RZ, RZ, UR7 ;  /* 0x00000007ff057e24 */ /* 0x000fe2000f8e00ff */
[----:B------:R-:W-:Y:S01]  /*a2f0*/  MOV R12, 0x1 ;  /* 0x00000001000c7802 */ /* 0x000fe20000000f00 */
[----:B------:R-:W-:Y:S02]  /*a300*/  IMAD.U32 R7, RZ, RZ, UR9 ;  /* 0x00000009ff077e24 */ /* 0x000fe4000f8e00ff */
[----:B------:R-:W-:-:S02]  /*a310*/  IMAD.U32 R10, RZ, RZ, UR4 ;  /* 0x00000004ff0a7e24 */ /* 0x000fc4000f8e00ff */
[----:B------:R-:W-:Y:S02]  /*a320*/  IMAD.U32 R11, RZ, RZ, UR5 ;  /* 0x00000005ff0b7e24 */ /* 0x000fe4000f8e00ff */
[----:B------:R-:W-:Y:S02]  /*a330*/  IMAD.MOV.U32 R8, RZ, RZ, 0x70 ;  /* 0x00000070ff087424 */ /* 0x000fe400078e00ff */
[----:B------:R-:W-:-:S07]  /*a340*/  IMAD.MOV.U32 R13, RZ, RZ, RZ ;  /* 0x000000ffff0d7224 */ /* 0x000fce00078e00ff */
[----:B------:R-:W-:-:S07]  /*a350*/  LEPC R20, `(.L_x_51) ;  /* 0x000000001014794e */ /* 0x000fce0000000000 */
[----:B0-----:R-:W-:Y:S05]  /*a360*/  CALL.ABS.NOINC R2 ;  /* 0x0000000002007343 */ /* 0x001fea0003c00000 */
.L_x_51:
        /* <DEDUP_REMOVED lines=8> */
[----:B------:R0:W1:Y:S01]  /*a3f0*/  LDC.64 R2, c[0x4][R16] ;  /* 0x0100000010027b82 */ /* 0x0000620000000a00 */
[----:B------:R-:W-:Y:S01]  /*a400*/  IMAD.U32 R4, RZ, RZ, UR6 ;  /* 0x00000006ff047e24 */ /* 0x000fe2000f8e00ff */
[----:B------:R-:W-:Y:S01]  /*a410*/  MOV R7, UR9 ;  /* 0x0000000900077c02 */ /* 0x000fe20008000f00 */
[----:B------:R-:W-:Y:S01]  /*a420*/  IMAD.U32 R5, RZ, RZ, UR7 ;  /* 0x00000007ff057e24 */ /* 0x000fe2000f8e00ff */
[----:B------:R-:W-:Y:S01]  /*a430*/  MOV R13, RZ ;  /* 0x000000ff000d7202 */ /* 0x000fe20000000f00 */
[----:B------:R-:W-:Y:S02]  /*a440*/  IMAD.U32 R6, RZ, RZ, UR8 ;  /* 0x00000008ff067e24 */ /* 0x000fe4000f8e00ff */
[----:B------:R-:W-:-:S02]  /*a450*/  IMAD.U32 R10, RZ, RZ, UR4 ;  /* 0x00000004ff0a7e24 */ /* 0x000fc4000f8e00ff */
[----:B------:R-:W-:Y:S02]  /*a460*/  IMAD.U32 R11, RZ, RZ, UR5 ;  /* 0x00000005ff0b7e24 */ /* 0x000fe4000f8e00ff */
[----:B------:R-:W-:Y:S02]  /*a470*/  IMAD.MOV.U32 R8, RZ, RZ, 0x70 ;  /* 0x00000070ff087424 */ /* 0x000fe400078e00ff */
[----:B0-----:R-:W-:-:S07]  /*a480*/  IMAD.MOV.U32 R12, RZ, RZ, 0x1 ;  /* 0x00000001ff0c7424 */ /* 0x001fce00078e00ff */
[----:B------:R-:W-:-:S07]  /*a490*/  LEPC R20, `(.L_x_53) ;  /* 0x000000001014794e */ /* 0x000fce0000000000 */
[----:B-1----:R-:W-:Y:S05]  /*a4a0*/  CALL.ABS.NOINC R2 ;  /* 0x0000000002007343 */ /* 0x002fea0003c00000 */
.L_x_53:
[----:B------:R0:W1:Y:S01]  /*a4b0*/  LDC.64 R2, c[0x4][R16] ;  /* 0x0100000010027b82 */ /* 0x0000620000000a00 */
[----:B------:R-:W-:Y:S01]  /*a4c0*/  ULDC.64 UR6, c[0x4][0x90] ;  /* 0x0100240000067ab9 */ /* 0x000fe20000000a00 */
[----:B------:R-:W-:Y:S01]  /*a4d0*/  ULDC.64 UR8, c[0x4][0x98] ;  /* 0x0100260000087ab9 */ /* 0x000fe20000000a00 */
[----:B------:R-:W-:Y:S01]  /*a4e0*/  ULDC.64 UR4, c[0x4][0x18] ;  /* 0x0100060000047ab9 */ /* 0x000fe20000000a00 */
[----:B------:R-:W-:Y:S01]  /*a4f0*/  IMAD.U32 R4, RZ, RZ, UR6 ;  /* 0x00000006ff047e24 */ /* 0x000fe2000f8e00ff */
[----:B------:R-:W-:Y:S01]  /*a500*/  MOV R10, UR4 ;  /* 0x00000004000a7c02 */ /* 0x000fe20008000f00 */
[----:B------:R-:W-:Y:S02]  /*a510*/  IMAD.U32 R5, RZ, RZ, UR7 ;  /* 0x00000007ff057e24 */ /* 0x000fe4000f8e00ff */
[----:B------:R-:W-:Y:S02]  /*a520*/  IMAD.U32 R6, RZ, RZ, UR8 ;  /* 0x00000008ff067e24 */ /* 0x000fe4000f8e00ff */
[----:B------:R-:W-:-:S02]  /*a530*/  IMAD.U32 R7, RZ, RZ, UR9 ;  /* 0x00000009ff077e24 */ /* 0x000fc4000f8e00ff */
[----:B------:R-:W-:Y:S02]  /*a540*/  IMAD.U32 R11, RZ, RZ, UR5 ;  /* 0x00000005ff0b7e24 */ /* 0x000fe4000f8e00ff */
[----:B------:R-:W-:Y:S02]  /*a550*/  IMAD.MOV.U32 R8, RZ, RZ, 0x70 ;  /* 0x00000070ff087424 */ /* 0x000fe400078e00ff */
[----:B------:R-:W-:Y:S02]  /*a560*/  IMAD.MOV.U32 R12, RZ, RZ, 0x1 ;  /* 0x00000001ff0c7424 */ /* 0x000fe400078e00ff */
[----:B0-----:R-:W-:-:S07]  /*a570*/  IMAD.MOV.U32 R13, RZ, RZ, RZ ;  /* 0x000000ffff0d7224 */ /* 0x001fce00078e00ff */
[----:B------:R-:W-:-:S07]  /*a580*/  LEPC R20, `(.L_x_52) ;  /* 0x000000001014794e */ /* 0x000fce0000000000 */
[----:B-1----:R-:W-:Y:S05]  /*a590*/  CALL.ABS.NOINC R2 ;  /* 0x0000000002007343 */ /* 0x002fea0003c00000 */
.L_x_52:
[----:B------:R-:W0:Y:S02]  /*a5a0*/  LDC.64 R2, c[0x0][0x9f8] ;  /* 0x00027e00ff027b82 */ /* 0x000e240000000a00 */
[----:B0-----:R-:W-:-:S04]  /*a5b0*/  ISETP.NE.U32.AND P0, PT, R2, RZ, PT ;  /* 0x000000ff0200720c */ /* 0x001fc80003f05070 */
[----:B------:R-:W-:-:S13]  /*a5c0*/  ISETP.NE.AND.EX P0, PT, R3, RZ, PT, P0 ;  /* 0x000000ff0300720c */ /* 0x000fda0003f05300 */
[----:B------:R-:W0:Y:S02]  /*a5d0*/  @P0 LDC.64 R2, c[0x0][0x9f8] ;  /* 0x00027e00ff020b82 */ /* 0x000e240000000a00 */
[----:B0-----:R-:W-:-:S05]  /*a5e0*/  @P0 IMAD.WIDE R2, R17, 0x4, R2 ;  /* 0x0000000411020825 */ /* 0x001fca00078e0202 */
[----:B------:R0:W2:Y:S01]  /*a5f0*/  @P0 LDG.E R17, desc[UR42][R2.64] ;  /* 0x0000002a02110981 */ /* 0x0000a2000c1e1900 */
[----:B------:R-:W-:Y:S01]  /*a600*/  UMOV UR4, 0xffffffff ;  /* 0xffffffff00047882 */ /* 0x000fe20000000000 */
[----:B------:R-:W-:Y:S01]  /*a610*/  IADD3 R0, R18, -0x1, RZ ;  /* 0xffffffff12007810 */ /* 0x000fe20007ffe0ff */
[----:B0-----:R-:W0:Y:S02]  /*a620*/  LDC.64 R2, c[0x0][0x418] ;  /* 0x00010600ff027b82 */ /* 0x001e240000000a00 */
[----:B0-----:R-:W-:-:S04]  /*a630*/  ISETP.NE.U32.AND P0, PT, R2, RZ, PT ;  /* 0x000000ff0200720c */ /* 0x001fc80003f05070 */
[----:B------:R-:W-:-:S04]  /*a640*/  ISETP.NE.AND.EX P1, PT, R3, RZ, PT, P0 ;  /* 0x000000ff0300720c */ /* 0x000fc80003f25300 */
[----:B------:R-:W-:-:S05]  /*a650*/  P2R R4, PR, RZ, 0x2 ;  /* 0x00000002ff047803 */ /* 0x000fca0000000000 */
[----:B------:R0:W-:Y:S01]  /*a660*/  STL [R1], R4 ;  /* 0x0000000401007387 */ /* 0x0001e20000100800 */
[----:B--2---:R-:W-:Y:S02]  /*a670*/  SHF.R.S32.HI R18, RZ, 0x1f, R17 ;  /* 0x0000001fff127819 */ /* 0x004fe40000011411 */
[----:B------:R-:W-:Y:S01]  /*a680*/  SEL R16, R17, RZ, !P1 ;  /* 0x000000ff11107207 */ /* 0x000fe20004800000 */
[----:B0-----:R-:W-:Y:S06]  /*a690*/  BRA.DIV UR4, `(.L_x_54) ;  /* 0x0000003e049c7947 */ /* 0x001fec000b800000 */
[----:B------:R0:W1:Y:S02]  /*a6a0*/  SHFL.IDX PT, R14, R19, RZ, 0x1f ;  /* 0x00001fff130e7589 */ /* 0x00006400000e0000 */
.L_x_150:
[----:B------:R2:W-:Y:S01]  /*a6b0*/  STL [R1+0x4], R0 ;  /* 0x0000040001007387 */ /* 0x0005e20000100800 */
[----:B-1----:R-:W-:Y:S02]  /*a6c0*/  ISETP.NE.AND P0, PT, R14, RZ, PT ;  /* 0x000000ff0e00720c */ /* 0x002fe40003f05270 */
[----:B------:R-:W-:-:S04]  /*a6d0*/  PLOP3.LUT P2, PT, PT, PT, PT, 0x8, 0x0 ;  /* 0x000000000000781c */ /* 0x000fc80003f4e170 */
[----:B0-----:R-:W-:-:S07]  /*a6e0*/  P2R R19, PR, RZ, 0x4 ;  /* 0x00000004ff137803 */ /* 0x001fce0000000000 */
[----:B--2---:R-:W-:Y:S05]  /*a6f0*/  @P0 BRA `(.L_x_55) ;  /* 0x0000000000e00947 */ /* 0x004fea0003800000 */
[----:B------:R-:W-:-:S03]  /*a700*/  UMOV UR4, 0xffffffff ;  /* 0xffffffff00047882 */ /* 0x000fc60000000000 */
[----:B------:R-:W-:Y:S05]  /*a710*/  BRA.DIV UR4, `(.L_x_56) ;  /* 0x0000003e049c7947 */ /* 0x000fea000b800000 */
[----:B------:R-:W-:-:S13]  /*a720*/  ELECT P6, URZ, PT ;  /* 0x00000000003f782f */ /* 0x000fda00038c0000 */
.L_x_153:
[----:B------:R-:W-:Y:S05]  /*a730*/  @!P6 BRA `(.L_x_55) ;  /* 0x0000000000d0e947 */ /* 0x000fea0003800000 */
[----:B------:R-:W-:Y:S01]  /*a740*/  IMAD.MOV.U32 R16, RZ, RZ, R17 ;  /* 0x000000ffff107224 */ /* 0x000fe200078e0011 */
[----:B------:R-:W-:Y:S06]  /*a750*/  @!P1 BRA `(.L_x_57) ;  /* 0x00000000004c9947 */ /* 0x000fec0003800000 */
[----:B------:R-:W0:Y:S01]  /*a760*/  LDC R6, c[0x0][0x43c] ;  /* 0x00010f00ff067b82 */ /* 0x000e220000000800 */
[----:B------:R-:W-:Y:S01]  /*a770*/  IMAD.MOV.U32 R7, RZ, RZ, R0 ;  /* 0x000000ffff077224 */ /* 0x000fe200078e0000 */
[----:B------:R-:W-:Y:S01]  /*a780*/  ULDC.64 UR4, c[0x0][0x428] ;  /* 0x00010a0000047ab9 */ /* 0x000fe20000000a00 */
[----:B0-----:R-:W-:-:S13]  /*a790*/  ISETP.NE.AND P0, PT, R6, 0x1, PT ;  /* 0x000000010600780c */ /* 0x001fda0003f05270 */
[----:B------:R-:W0:Y:S02]  /*a7a0*/  @P0 LDC.64 R4, c[0x0][0x440] ;  /* 0x00011000ff040b82 */ /* 0x000e240000000a00 */
[----:B0-----:R-:W-:-:S04]  /*a7b0*/  @P0 IMAD.HI.U32 R0, R7, R4, RZ ;  /* 0x0000000407000227 */ /* 0x001fc800078e00ff */
[----:B------:R-:W-:Y:S01]  /*a7c0*/  IMAD.MOV.U32 R4, RZ, RZ, R7 ;  /* 0x000000ffff047224 */ /* 0x000fe200078e0007 */
[----:B------:R-:W-:Y:S01]  /*a7d0*/  @P0 SHF.R.U32.HI R4, RZ, R5, R0 ;  /* 0x00000005ff040219 */ /* 0x000fe20000011600 */
[----:B------:R-:W-:-:S04]  /*a7e0*/  IMAD R0, R18, UR4, RZ ;  /* 0x0000000412007c24 */ /* 0x000fc8000f8e02ff */
[----:B------:R-:W-:-:S04]  /*a7f0*/  IMAD.MOV R5, RZ, RZ, -R4 ;  /* 0x000000ffff057224 */ /* 0x000fc800078e0a04 */
[----:B------:R-:W-:Y:S01]  /*a800*/  IMAD R7, R6, R5, R7 ;  /* 0x0000000506077224 */ /* 0x000fe200078e0207 */
[----:B------:R-:W-:-:S04]  /*a810*/  SHF.R.S32.HI R5, RZ, 0x1f, R4 ;  /* 0x0000001fff057819 */ /* 0x000fc80000011404 */
[----:B------:R0:W-:Y:S01]  /*a820*/  STL [R1+0x4], R7 ;  /* 0x0000040701007387 */ /* 0x0001e20000100800 */
[----:B------:R-:W-:-:S03]  /*a830*/  IMAD.WIDE.U32 R4, R17, UR4, R4 ;  /* 0x0000000411047c25 */ /* 0x000fc6000f8e0004 */
[----:B------:R-:W-:Y:S01]  /*a840*/  LEA R2, P0, R4, R2, 0x2 ;  /* 0x0000000204027211 */ /* 0x000fe200078010ff */
[----:B0-----:R-:W-:-:S05]  /*a850*/  IMAD R7, R17, UR5, R0 ;  /* 0x0000000511077c24 */ /* 0x001fca000f8e0200 */
[----:B------:R-:W-:-:S04]  /*a860*/  IADD3 R0, R5, R7, RZ ;  /* 0x0000000705007210 */ /* 0x000fc80007ffe0ff */
[----:B------:R-:W-:-:S05]  /*a870*/  LEA.HI.X R3, R4, R3, R0, 0x2, P0 ;  /* 0x0000000304037211 */ /* 0x000fca00000f1400 */
[----:B------:R0:W5:Y:S02]  /*a880*/  LDG.E R16, desc[UR42][R2.64] ;  /* 0x0000002a02107981 */ /* 0x000164000c1e1900 */
.L_x_57:
[----:B------:R-:W-:Y:S01]  /*a890*/  IMAD.MOV.U32 R0, RZ, RZ, 0x1 ;  /* 0x00000001ff007424 */ /* 0x000fe200078e00ff */
[----:B------:R-:W0:Y:S04]  /*a8a0*/  S2R R8, SR_TID.X ;  /* 0x0000000000087919 */ /* 0x000e280000002100 */
[----:B------:R-:W-:-:S04]  /*a8b0*/  SHF.L.U32 R0, R0, 0x1f, RZ ;  /* 0x0000001f00007819 */ /* 0x000fc800000006ff */
[----:B------:R-:W1:Y:S01]  /*a8c0*/  SYNCS.PHASECHK.TRANS64.TRYWAIT P0, [UR38+0x28c40], R0 ;  /* 0x028c4000ff0075a7 */ /* 0x000e620008000166 */
[----:B0-----:R-:W-:-:S04]  /*a8d0*/  LOP3.LUT R2, R8, 0x7f, RZ, 0xc0, !PT ;  /* 0x0000007f08027812 */ /* 0x001fc800078ec0ff */
[----:B------:R-:W-:Y:S01]  /*a8e0*/  ISETP.NE.AND P1, PT, R2, RZ, PT ;  /* 0x000000ff0200720c */ /* 0x000fe20003f25270 */
[----:B-1----:R-:W-:-:S12]  /*a8f0*/  @!P0 BRA `(.L_x_58) ;  /* 0x0000003c00448947 */ /* 0x002fd80003800000 */
.L_x_154:
[----:B------:R-:W-:Y:S05]  /*a900*/  @P1 BRA `(.L_x_59) ;  /* 0x0000000000181947 */ /* 0x000fea0003800000 */
[----:B------:R-:W1:Y:S01]  /*a910*/  S2R R2, SR_TID.X ;  /* 0x0000000000027919 */ /* 0x000e620000002100 */
[----:B0-----:R-:W-:-:S04]  /*a920*/  IMAD.MOV.U32 R0, RZ, RZ, 0x2000 ;  /* 0x00002000ff007424 */ /* 0x001fc800078e00ff */
[----:B------:R2:W-:Y:S01]  /*a930*/  SYNCS.ARRIVE.TRANS64 RZ, [UR38+0x28c30], R0 ;  /* 0x028c3000ffff79a7 */ /* 0x0005e20008000026 */
[----:B-1----:R-:W-:-:S13]  /*a940*/  LOP3.LUT P0, RZ, R2, 0x1f, RZ, 0xc0, !PT ;  /* 0x0000001f02ff7812 */ /* 0x002fda000780c0ff */
[----:B--2---:R-:W-:Y:S05]  /*a950*/  @!P0 BRA `(.L_x_59) ;  /* 0x0000000000048947 */ /* 0x004fea0003800000 */
[----:B------:R-:W-:Y:S01]  /*a960*/  BPT.TRAP 0x1 ;  /* 0x000000040000795c */ /* 0x000fe20000300000 */
.L_x_59:
[----:B0-----:R-:W2:Y:S01]  /*a970*/  LDL R0, [R1+0x4] ;  /* 0x0000040001007983 */ /* 0x001ea20000100800 */
[----:B------:R-:W-:Y:S01]  /*a980*/  ULDC.64 UR4, c[0x0][0x198] ;  /* 0x0000660000047ab9 */ /* 0x000fe20000000a00 */
[----:B-----5:R-:W-:Y:S01]  /*a990*/  R2UR UR13, R16 ;  /* 0x00000000100d72ca */ /* 0x020fe200000e0000 */
[----:B------:R-:W-:Y:S01]  /*a9a0*/  UIADD3 UR4, UP0, UR4, 0x370, URZ ;  /* 0x0000037004047890 */ /* 0x000fe2000ff1e03f */
[----:B------:R-:W-:Y:S01]  /*a9b0*/  PLOP3.LUT P0, PT, PT, PT, PT, 0x80, 0x0 ;  /* 0x000000000000781c */ /* 0x000fe20003f0f070 */
[----:B------:R-:W-:Y:S02]  /*a9c0*/  UIADD3 UR8, UR38, 0x22400, URZ ;  /* 0x0002240026087890 */ /* 0x000fe4000fffe03f */
[----:B------:R-:W-:Y:S01]  /*a9d0*/  UIADD3 UR9, UR38, 0x28c30, URZ ;  /* 0x00028c3026097890 */ /* 0x000fe2000fffe03f */
[----:B------:R-:W-:Y:S01]  /*a9e0*/  P2R R19, PR, RZ, 0x1 ;  /* 0x00000001ff137803 */ /* 0x000fe20000000000 */
[----:B------:R-:W-:Y:S01]  /*a9f0*/  UIADD3.X UR5, URZ, UR5, URZ, UP0, !UPT ;  /* 0x000000053f057290 */ /* 0x000fe200087fe43f */
[----:B------:R-:W-:Y:S01]  /*aa00*/  UMOV UR6, 0x0 ;  /* 0x0000000000067882 */ /* 0x000fe20000000000 */
[----:B------:R-:W-:Y:S01]  /*aa10*/  UMOV UR7, 0x14f00000 ;  /* 0x14f0000000077882 */ /* 0x000fe20000000000 */
[----:B------:R-:W-:Y:S01]  /*aa20*/  UMOV UR10, URZ ;  /* 0x0000003f000a7c82 */ /* 0x000fe20008000000 */
[----:B------:R-:W-:Y:S01]  /*aa30*/  UMOV UR12, UR36 ;  /* 0x00000024000c7c82 */ /* 0x000fe20008000000 */
[----:B--2---:R-:W-:-:S13]  /*aa40*/  R2UR UR11, R0 ;  /* 0x00000000000b72ca */ /* 0x004fda00000e0000 */
[----:B------:R-:W-:-:S09]  /*aa50*/  USHF.L.U32 UR11, UR11, 0x6, URZ ;  /* 0x000000060b0b7899 */ /* 0x000fd2000800063f */
[----:B------:R0:W-:Y:S02]  /*aa60*/  UTMALDG.4D [UR8], [UR4], desc[UR6] ;  /* 0x00000608040075b4 */ /* 0x0001e40008019000 */
[----:B0-----:R-:W-:Y:S01]  /*aa70*/  NOP ;  /* 0x0000000000007918 */ /* 0x001fe20000000000 */
.L_x_55:
[----:B------:R-:W-:Y:S05]  /*aa80*/  WARPSYNC.ALL ;  /* 0x0000000000007948 */ /* 0x000fea0003800000 */
[----:B------:R-:W-:Y:S01]  /*aa90*/  UIADD3 UR4, UR38, 0x20400, URZ ;  /* 0x0002040026047890 */ /* 0x000fe2000fffe03f */
[----:B------:R-:W-:Y:S03]  /*aaa0*/  BAR.SYNC.DEFER_BLOCKING 0x8, 0x100 ;  /* 0x0204000000007b1d */ /* 0x000fe60000010000 */
        /* <DEDUP_REMOVED lines=19> */
.L_x_60:
[----:B------:R-:W0:Y:S01]  /*abe0*/  S2R R4, SR_CTAID.Z ;  /* 0x0000000000047919 */ /* 0x000e220000002700 */
[----:B------:R-:W1:Y:S01]  /*abf0*/  LDC R9, c[0x0][0x448] ;  /* 0x00011200ff097b82 */ /* 0x000e620000000800 */
[----:B------:R-:W-:Y:S01]  /*ac00*/  USHF.R.S32.HI UR4, URZ, 0x1f, UR36 ;  /* 0x0000001f3f047899 */ /* 0x000fe20008011424 */
[----:B------:R-:W2:Y:S01]  /*ac10*/  S2R R12, SR_TID.X ;  /* 0x00000000000c7919 */ /* 0x000ea20000002100 */
[----:B------:R-:W-:Y:S02]  /*ac20*/  ULDC.64 UR8, c[0x0][0x2d8] ;  /* 0x0000b60000087ab9 */ /* 0x000fe40000000a00 */
[----:B------:R-:W-:Y:S01]  /*ac30*/  UIMAD UR6, UR4, UR8, URZ ;  /* 0x00000008040672a4 */ /* 0x000fe2000f8e023f */
[----:B------:R-:W3:Y:S02]  /*ac40*/  S2R R10, SR_CTAID.X ;  /* 0x00000000000a7919 */ /* 0x000ee40000002500 */
[----:B------:R-:W4:Y:S01]  /*ac50*/  LDC.64 R2, c[0x0][0x2e0] ;  /* 0x0000b800ff027b82 */ /* 0x000f220000000a00 */
[----:B------:R-:W-:-:S02]  /*ac60*/  UIMAD.WIDE.U32 UR4, UR36, UR8, URZ ;  /* 0x00000008240472a5 */ /* 0x000fc4000f8e003f */
[----:B------:R-:W-:-:S04]  /*ac70*/  UIMAD UR6, UR36, UR9, UR6 ;  /* 0x00000009240672a4 */ /* 0x000fc8000f8e0206 */
[----:B------:R-:W-:Y:S01]  /*ac80*/  UIADD3 UR5, UR5, UR6, URZ ;  /* 0x0000000605057290 */ /* 0x000fe2000fffe03f */
[----:B-1----:R-:W-:Y:S02]  /*ac90*/  ISETP.NE.AND P0, PT, R9, 0x1, PT ;  /* 0x000000010900780c */ /* 0x002fe40003f05270 */
[----:B0-----:R-:W-:Y:S02]  /*aca0*/  SHF.R.S32.HI R5, RZ, 0x1f, R4 ;  /* 0x0000001fff057819 */ /* 0x001fe40000011404 */
[----:B--2---:R-:W-:-:S03]  /*acb0*/  LOP3.LUT R11, R12, 0x7f, RZ, 0xc0, !PT ;  /* 0x0000007f0c0b7812 */ /* 0x004fc600078ec0ff */
[----:B----4-:R-:W-:-:S06]  /*acc0*/  IMAD R0, R5, R2, RZ ;  /* 0x0000000205007224 */ /* 0x010fcc00078e02ff */
[----:B------:R-:W0:Y:S01]  /*acd0*/  @P0 LDC R7, c[0x0][0x44c] ;  /* 0x00011300ff070b82 */ /* 0x000e220000000800 */
[C---:B------:R-:W-:Y:S02]  /*ace0*/  IMAD R5, R4.reuse, R3, R0 ;  /* 0x0000000304057224 */ /* 0x040fe400078e0200 */
[----:B------:R-:W-:Y:S01]  /*acf0*/  IMAD.WIDE.U32 R2, R4, R2, UR4 ;  /* 0x0000000404027e25 */ /* 0x000fe2000f8e0002 */
[----:B------:R-:W-:-:S04]  /*ad00*/  ULDC.64 UR4, c[0x0][0x2d0] ;  /* 0x0000b40000047ab9 */ /* 0x000fc80000000a00 */
[----:B------:R-:W1:Y:S01]  /*ad10*/  @P0 LDC R0, c[0x0][0x450] ;  /* 0x00011400ff000b82 */ /* 0x000e620000000800 */
[----:B------:R-:W-:Y:S01]  /*ad20*/  IMAD.IADD R3, R3, 0x1, R5 ;  /* 0x0000000103037824 */ /* 0x000fe200078e0205 */
[----:B------:R-:W-:Y:S01]  /*ad30*/  SHF.R.U32.HI R5, RZ, 0x3, R11 ;  /* 0x00000003ff057819 */ /* 0x000fe2000001160b */
[----:B------:R-:W-:-:S05]  /*ad40*/  IMAD.SHL.U32 R4, R12, 0x10, RZ ;  /* 0x000000100c047824 */ /* 0x000fca00078e00ff */
[----:B------:R-:W-:-:S05]  /*ad50*/  LOP3.LUT R4, R5, 0x70, R4, 0xf8, !PT ;  /* 0x0000007005047812 */ /* 0x000fca00078ef804 */
[----:B---3--:R-:W-:-:S04]  /*ad60*/  IMAD R6, R10, 0x40, R4 ;  /* 0x000000400a067824 */ /* 0x008fc800078e0204 */
[----:B0-----:R-:W-:Y:S01]  /*ad70*/  @P0 IMAD.HI.U32 R7, R6, R7, RZ ;  /* 0x0000000706070227 */ /* 0x001fe200078e00ff */
[----:B------:R-:W-:-:S04]  /*ad80*/  MOV R4, R6 ;  /* 0x0000000600047202 */ /* 0x000fc80000000f00 */
[----:B-1----:R-:W-:-:S05]  /*ad90*/  @P0 SHF.R.U32.HI R4, RZ, R0, R7 ;  /* 0x00000000ff040219 */ /* 0x002fca0000011607 */
[----:B------:R-:W-:Y:S02]  /*ada0*/  IMAD.MOV R0, RZ, RZ, -R4 ;  /* 0x000000ffff007224 */ /* 0x000fe400078e0a04 */
[----:B------:R-:W-:-:S04]  /*adb0*/  IMAD.WIDE.U32 R2, R4, UR4, R2 ;  /* 0x0000000404027c25 */ /* 0x000fc8000f8e0002 */
[----:B------:R-:W-:Y:S01]  /*adc0*/  IMAD R0, R9, R0, R6 ;  /* 0x0000000009007224 */ /* 0x000fe200078e0206 */
[----:B------:R-:W-:-:S05]  /*add0*/  SHF.R.S32.HI R6, RZ, 0x1f, R4 ;  /* 0x0000001fff067819 */ /* 0x000fca0000011404 */
[----:B------:R-:W-:-:S04]  /*ade0*/  IMAD R6, R6, UR4, RZ ;  /* 0x0000000406067c24 */ /* 0x000fc8000f8e02ff */
[----:B------:R-:W-:Y:S01]  /*adf0*/  IMAD R7, R4, UR5, R6 ;  /* 0x0000000504077c24 */ /* 0x000fe2000f8e0206 */
[----:B------:R-:W-:Y:S01]  /*ae00*/  SHF.R.S32.HI R4, RZ, 0x1f, R0 ;  /* 0x0000001fff047819 */ /* 0x000fe20000011400 */
[----:B------:R-:W-:Y:S02]  /*ae10*/  ULDC.64 UR4, c[0x0][0x2c8] ;  /* 0x0000b20000047ab9 */ /* 0x000fe40000000a00 */
[----:B------:R-:W-:Y:S02]  /*ae20*/  IMAD.IADD R3, R3, 0x1, R7 ;  /* 0x0000000103037824 */ /* 0x000fe400078e0207 */
[----:B------:R-:W-:Y:S02]  /*ae30*/  IMAD R7, R4, UR4, RZ ;  /* 0x0000000404077c24 */ /* 0x000fe4000f8e02ff */
[----:B------:R-:W-:-:S04]  /*ae40*/  IMAD.WIDE.U32 R2, R0, UR4, R2 ;  /* 0x0000000400027c25 */ /* 0x000fc8000f8e0002 */
[----:B------:R-:W-:Y:S01]  /*ae50*/  IMAD R4, R0, UR5, R7 ;  /* 0x0000000500047c24 */ /* 0x000fe2000f8e0207 */
[----:B------:R-:W-:Y:S02]  /*ae60*/  ULDC.64 UR4, c[0x0][0x280] ;  /* 0x0000a00000047ab9 */ /* 0x000fe40000000a00 */
[----:B------:R-:W-:Y:S01]  /*ae70*/  LEA R0, P0, R2, UR4, 0x1 ;  /* 0x0000000402007c11 */ /* 0x000fe2000f8008ff */
[----:B------:R-:W-:Y:S01]  /*ae80*/  IMAD.IADD R3, R3, 0x1, R4 ;  /* 0x0000000103037824 */ /* 0x000fe200078e0204 */
[----:B------:R-:W-:Y:S01]  /*ae90*/  ULDC UR4, c[0x0][0x2b8] ;  /* 0x0000ae0000047ab9 */ /* 0x000fe20000000800 */
[----:B------:R-:W-:-:S03]  /*aea0*/  SHF.L.U32 R4, R11, 0x3, RZ ;  /* 0x000000030b047819 */ /* 0x000fc600000006ff */
[----:B------:R-:W-:Y:S01]  /*aeb0*/  LEA.HI.X R3, R2, UR5, R3, 0x1, P0 ;  /* 0x0000000502037c11 */ /* 0x000fe200080f0c03 */
[----:B------:R-:W-:-:S05]  /*aec0*/  IMAD.SHL.U32 R2, R12, 0x8, RZ ;  /* 0x000000080c027824 */ /* 0x000fca00078e00ff */
[C---:B------:R-:W-:Y:S02]  /*aed0*/  LOP3.LUT R8, R2.reuse, 0x38, RZ, 0xc0, !PT ;  /* 0x0000003802087812 */ /* 0x040fe400078ec0ff */
[----:B------:R-:W-:Y:S02]  /*aee0*/  LOP3.LUT R2, R2, 0x1f8, RZ, 0xc0, !PT ;  /* 0x000001f802027812 */ /* 0x000fe400078ec0ff */
[----:B------:R-:W-:Y:S01]  /*aef0*/  ISETP.GE.AND P0, PT, R8, UR4, PT ;  /* 0x0000000408007c0c */ /* 0x000fe2000bf06270 */
[----:B------:R-:W-:Y:S01]  /*af00*/  UMOV UR4, 0xffffffff ;  /* 0xffffffff00047882 */ /* 0x000fe20000000000 */
[----:B------:R-:W-:-:S04]  /*af10*/  LOP3.LUT R7, R2, 0x38, R12, 0x78, !PT ;  /* 0x0000003802077812 */ /* 0x000fc800078e780c */
[----:B------:R-:W-:Y:S01]  /*af20*/  LOP3.LUT R4, R7, 0x200, R4, 0xf8, !PT ;  /* 0x0000020007047812 */ /* 0x000fe200078ef804 */
[----:B------:R-:W-:Y:S06]  /*af30*/  BRA.DIV UR4, `(.L_x_61) ;  /* 0x0000003604cc7947 */ /* 0x000fec000b800000 */
[----:B------:R-:W0:Y:S01]  /*af40*/  SHFL.IDX PT, R7, R0, RZ, 0x181f ;  /* 0x00181fff00077589 */ /* 0x000e2200000e0000 */
[----:B------:R-:W-:Y:S01]  /*af50*/  ULDC UR4, c[0x0][0x288] ;  /* 0x0000a20000047ab9 */ /* 0x000fe20000000800 */
[----:B------:R-:W-:Y:S02]  /*af60*/  IMAD R5, R10, 0x40, R5 ;  /* 0x000000400a057824 */ /* 0x000fe400078e0205 */
[----:B------:R-:W1:Y:S01]  /*af70*/  SHFL.IDX PT, R6, R3, RZ, 0x181f ;  /* 0x00181fff03067589 */ /* 0x000e6200000e0000 */
[----:B------:R-:W-:Y:S02]  /*af80*/  IMAD R2, R9, UR4, RZ ;  /* 0x0000000409027c24 */ /* 0x000fe4000f8e02ff */
[C---:B------:R-:W-:Y:S01]  /*af90*/  VIADD R11, R5.reuse, 0x10 ;  /* 0x00000010050b7836 */ /* 0x040fe20000000000 */
[----:B------:R-:W2:Y:S02]  /*afa0*/  SHFL.IDX PT, R14, R0, 0x1, 0x181f ;  /* 0x00381f00000e7f89 */ /* 0x000ea400000e0000 */
[----:B------:R-:W-:-:S13]  /*afb0*/  ISETP.GE.AND P1, PT, R5, R2, PT ;  /* 0x000000020500720c */ /* 0x000fda0003f26270 */
[----:B------:R-:W-:Y:S02]  /*afc0*/  @!P1 LEA R9, R4, UR38, 0x1 ;  /* 0x0000002604099c11 */ /* 0x000fe4000f8e08ff */
[----:B0-----:R-:W-:-:S05]  /*afd0*/  @!P1 LEA R7, P2, R8, R7, 0x1 ;  /* 0x0000000708079211 */ /* 0x001fca00078408ff */
[----:B-1----:R-:W-:-:S05]  /*afe0*/  @!P1 IMAD.X R6, RZ, RZ, R6, P2 ;  /* 0x000000ffff069224 */ /* 0x002fca00010e0606 */
[----:B------:R-:W-:-:S04]  /*aff0*/  @!P1 LOP3.LUT R7, R7, R6, RZ, 0x3c, !PT ;  /* 0x0000000607079212 */ /* 0x000fc800078e3cff */
[----:B------:R-:W-:-:S04]  /*b000*/  @!P1 LOP3.LUT R6, R7, R6, RZ, 0x3c, !PT ;  /* 0x0000000607069212 */ /* 0x000fc800078e3cff */
[----:B------:R-:W-:-:S05]  /*b010*/  @!P1 LOP3.LUT R7, R7, R6, RZ, 0x3c, !PT ;  /* 0x0000000607079212 */ /* 0x000fca00078e3cff */
[----:B------:R0:W-:Y:S01]  /*b020*/  @!P1 LDGSTS.E.BYPASS.LTC128B.128 [R9+0x20400], desc[UR42][R6.64], !P0 ;  /* 0x2040000006099fae */ /* 0x0001e2000c101d6a */
[----:B------:R-:W-:Y:S02]  /*b030*/  ISETP.GE.AND P1, PT, R11, R2, PT ;  /* 0x000000020b00720c */ /* 0x000fe40003f26270 */
[----:B------:R-:W-:Y:S01]  /*b040*/  IADD3 R11, R5, 0x20, RZ ;  /* 0x00000020050b7810 */ /* 0x000fe20007ffe0ff */
[----:B0-----:R-:W0:Y:S10]  /*b050*/  SHFL.IDX PT, R6, R3, 0x1, 0x181f ;  /* 0x00381f0003067f89 */ /* 0x001e3400000e0000 */
[----:B--2---:R-:W-:-:S02]  /*b060*/  @!P1 LEA R7, P2, R8, R14, 0x1 ;  /* 0x0000000e08079211 */ /* 0x004fc400078408ff */
[----:B------:R-:W-:Y:S01]  /*b070*/  @!P1 LEA R9, R4, UR38, 0x1 ;  /* 0x0000002604099c11 */ /* 0x000fe2000f8e08ff */
[----:B------:R-:W1:Y:S02]  /*b080*/  SHFL.IDX PT, R14, R0, 0x2, 0x181f ;  /* 0x00581f00000e7f89 */ /* 0x000e6400000e0000 */
[----:B0-----:R-:W-:-:S05]  /*b090*/  @!P1 IMAD.X R6, RZ, RZ, R6, P2 ;  /* 0x000000ffff069224 */ /* 0x001fca00010e0606 */
[----:B------:R-:W-:-:S04]  /*b0a0*/  @!P1 LOP3.LUT R7, R7, R6, RZ, 0x3c, !PT ;  /* 0x0000000607079212 */ /* 0x000fc800078e3cff */
[----:B------:R-:W-:-:S04]  /*b0b0*/  @!P1 LOP3.LUT R6, R7, R6, RZ, 0x3c, !PT ;  /* 0x0000000607069212 */ /* 0x000fc800078e3cff */
[----:B------:R-:W-:-:S05]  /*b0c0*/  @!P1 LOP3.LUT R7, R7, R6, RZ, 0x3c, !PT ;  /* 0x0000000607079212 */ /* 0x000fca00078e3cff */
[----:B------:R0:W-:Y:S01]  /*b0d0*/  @!P1 LDGSTS.E.BYPASS.LTC128B.128 [R9+0x20c00], desc[UR42][R6.64], !P0 ;  /* 0x20c0000006099fae */ /* 0x0001e2000c101d6a */
[----:B------:R-:W-:-:S03]  /*b0e0*/  ISETP.GE.AND P1, PT, R11, R2, PT ;  /* 0x000000020b00720c */ /* 0x000fc60003f26270 */
[----:B0-----:R-:W0:Y:S10]  /*b0f0*/  SHFL.IDX PT, R6, R3, 0x2, 0x181f ;  /* 0x00581f0003067f89 */ /* 0x001e3400000e0000 */
[----:B-1----:R-:W-:-:S02]  /*b100*/  @!P1 LEA R7, P2, R8, R14, 0x1 ;  /* 0x0000000e08079211 */ /* 0x002fc400078408ff */
[----:B------:R-:W-:Y:S01]  /*b110*/  @!P1 LEA R9, R4, UR38, 0x1 ;  /* 0x0000002604099c11 */ /* 0x000fe2000f8e08ff */
[----:B------:R-:W1:Y:S04]  /*b120*/  SHFL.IDX PT, R3, R3, 0x3, 0x181f ;  /* 0x00781f0003037f89 */ /* 0x000e6800000e0000 */
[----:B------:R2:W3:Y:S01]  /*b130*/  SHFL.IDX PT, R14, R0, 0x3, 0x181f ;  /* 0x00781f00000e7f89 */ /* 0x0004e200000e0000 */
[----:B0-----:R-:W-:-:S05]  /*b140*/  @!P1 IMAD.X R6, RZ, RZ, R6, P2 ;  /* 0x000000ffff069224 */ /* 0x001fca00010e0606 */
[----:B------:R-:W-:-:S04]  /*b150*/  @!P1 LOP3.LUT R7, R7, R6, RZ, 0x3c, !PT ;  /* 0x0000000607079212 */ /* 0x000fc800078e3cff */
[----:B------:R-:W-:-:S04]  /*b160*/  @!P1 LOP3.LUT R6, R7, R6, RZ, 0x3c, !PT ;  /* 0x0000000607069212 */ /* 0x000fc800078e3cff */
[----:B------:R-:W-:-:S05]  /*b170*/  @!P1 LOP3.LUT R7, R7, R6, RZ, 0x3c, !PT ;  /* 0x0000000607079212 */ /* 0x000fca00078e3cff */
[----:B-1-3--:R2:W-:Y:S02]  /*b180*/  @!P1 LDGSTS.E.BYPASS.LTC128B.128 [R9+0x21400], desc[UR42][R6.64], !P0 ;  /* 0x2140000006099fae */ /* 0x00a5e4000c101d6a */
.L_x_163:
[----:B------:R-:W-:-:S05]  /*b190*/  VIADD R5, R5, 0x30 ;  /* 0x0000003005057836 */ /* 0x000fca0000000000 */
[----:B------:R-:W-:-:S13]  /*b1a0*/  ISETP.GE.AND P1, PT, R5, R2, PT ;  /* 0x000000020500720c */ /* 0x000fda0003f26270 */
[----:B------:R-:W-:Y:S02]  /*b1b0*/  @!P1 LEA R2, P2, R8, R14, 0x1 ;  /* 0x0000000e08029211 */ /* 0x000fe400078408ff */
[----:B------:R-:W-:Y:S01]  /*b1c0*/  @!P1 LEA R5, R4, UR38, 0x1 ;  /* 0x0000002604059c11 */ /* 0x000fe2000f8e08ff */
[----:B------:R-:W-:Y:S02]  /*b1d0*/  IMAD.MOV.U32 R4, RZ, RZ, 0x1 ;  /* 0x00000001ff047424 */ /* 0x000fe400078e00ff */
[----:B------:R-:W-:-:S03]  /*b1e0*/  @!P1 IMAD.X R3, RZ, RZ, R3, P2 ;  /* 0x000000ffff039224 */ /* 0x000fc600010e0603 */
[----:B------:R-:W-:Y:S02]  /*b1f0*/  SHF.L.U32 R4, R4, 0x1f, RZ ;  /* 0x0000001f04047819 */ /* 0x000fe400000006ff */
[----:B------:R-:W-:Y:S01]  /*b200*/  @!PT LDS RZ, [RZ] ;  /* 0x00000000fffff984 */ /* 0x000fe20000000800 */
[----:B------:R-:W-:Y:S01]  /*b210*/  @!PT LDS RZ, [RZ] ;  /* 0x00000000fffff984 */ /* 0x000fe20000000800 */
[----:B------:R-:W-:Y:S01]  /*b220*/  @!PT LDS RZ, [RZ] ;  /* 0x00000000fffff984 */ /* 0x000fe20000000800 */
[----:B------:R0:W-:Y:S01]  /*b230*/  @!P1 LDGSTS.E.BYPASS.LTC128B.128 [R5+0x21c00], desc[UR42][R2.64], !P0 ;  /* 0x21c0000002059fae */ /* 0x0001e2000c101d6a */
[----:B------:R-:W-:Y:S01]  /*b240*/  NOP ;  /* 0x0000000000007918 */ /* 0x000fe20000000000 */
[----:B------:R-:W-:Y:S02]  /*b250*/  SYNCS.ARRIVE.TRANS64.RED.A0T1 RZ, [UR38+0x28c00], RZ ;  /* 0x028c00ffffff79a7 */ /* 0x000fe40008200426 */
[----:B------:R-:W-:Y:S01]  /*b260*/  ARRIVES.LDGSTSBAR.64.TRANSCNT [UR38+0x28c00] ;  /* 0x028c0000ff0079b0 */ /* 0x000fe20008000aa6 */
[----:B------:R-:W-:Y:S01]  /*b270*/  NOP ;  /* 0x0000000000007918 */ /* 0x000fe20000000000 */
[----:B------:R-:W-:Y:S01]  /*b280*/  SYNCS.ARRIVE.TRANS64.A1T0 RZ, [UR38+0x28c00], RZ ;  /* 0x028c00ffffff79a7 */ /* 0x000fe20008100026 */
[----:B------:R-:W1:Y:S02]  /*b290*/  SYNCS.PHASECHK.TRANS64.TRYWAIT P0, [UR38+0x28c20], R4 ;  /* 0x028c2004ff0075a7 */ /* 0x000e640008000166 */
[----:B01----:R-:W-:Y:S05]  /*b2a0*/  @!P0 BRA `(.L_x_62) ;  /* 0x0000003800388947 */ /* 0x003fea0003800000 */
.L_x_164:
[----:B------:R-:W-:Y:S01]  /*b2b0*/  ISETP.NE.AND P0, PT, R19, RZ, PT ;  /* 0x000000ff1300720c */ /* 0x000fe20003f05270 */
[----:B------:R-:W-:Y:S01]  /*b2c0*/  BSSY B0, `(.L_x_63) ;  /* 0x000007f000007945 */ /* 0x000fe20003800000 */
[----:B--2---:R-:W-:-:S11]  /*b2d0*/  MOV R0, 0x1 ;  /* 0x0000000100007802 */ /* 0x004fd60000000f00 */
[----:B------:R-:W-:Y:S05]  /*b2e0*/  @!P0 BRA `(.L_x_64) ;  /* 0x0000000400f08947 */ /* 0x000fea0003800000 */
[----:B------:R-:W1:Y:S01]  /*b2f0*/  SYNCS.PHASECHK.TRANS64.TRYWAIT P0, [UR38+0x28c60], R4 ;  /* 0x028c6004ff0075a7 */ /* 0x000e620008000166 */
[----:B------:R-:W2:Y:S02]  /*b300*/  S2R R2, SR_TID.X ;  /* 0x0000000000027919 */ /* 0x000ea40000002100 */
[----:B--2---:R-:W-:-:S04]  /*b310*/  LOP3.LUT R2, R2, 0x7f, RZ, 0xc0, !PT ;  /* 0x0000007f02027812 */ /* 0x004fc800078ec0ff */
[----:B------:R-:W-:Y:S01]  /*b320*/  ISETP.NE.AND P1, PT, R2, RZ, PT ;  /* 0x000000ff0200720c */ /* 0x000fe20003f25270 */
[----:B-1----:R-:W-:-:S12]  /*b330*/  @!P0 BRA `(.L_x_65) ;  /* 0x00000038002c8947 */ /* 0x002fd80003800000 */
.L_x_165:
[----:B------:R-:W-:Y:S04]  /*b340*/  BSSY B1, `(.L_x_66) ;  /* 0x0000008000017945 */ /* 0x000fe80003800000 */
[----:B------:R-:W-:Y:S05]  /*b350*/  @P1 BRA `(.L_x_67) ;  /* 0x0000000000181947 */ /* 0x000fea0003800000 */
[----:B0-----:R-:W0:Y:S01]  /*b360*/  S2R R3, SR_TID.X ;  /* 0x0000000000037919 */ /* 0x001e220000002100 */
[----:B------:R-:W-:-:S04]  /*b370*/  IMAD.MOV.U32 R2, RZ, RZ, 0x10000 ;  /* 0x00010000ff027424 */ /* 0x000fc800078e00ff */
[----:B------:R1:W-:Y:S01]  /*b380*/  SYNCS.ARRIVE.TRANS64 RZ, [UR38+0x28c50], R2 ;  /* 0x028c5002ffff79a7 */ /* 0x0003e20008000026 */
[----:B0-----:R-:W-:-:S13]  /*b390*/  LOP3.LUT P0, RZ, R3, 0x1f, RZ, 0xc0, !PT ;  /* 0x0000001f03ff7812 */ /* 0x001fda000780c0ff */
[----:B-1----:R-:W-:Y:S05]  /*b3a0*/  @!P0 BRA `(.L_x_67) ;  /* 0x0000000000048947 */ /* 0x002fea0003800000 */
[----:B------:R-:W-:Y:S01]  /*b3b0*/  BPT.TRAP 0x1 ;  /* 0x000000040000795c */ /* 0x000fe20000300000 */
.L_x_67:
[----:B------:R-:W-:Y:S05]  /*b3c0*/  BSYNC B1 ;  /* 0x0000000000017941 */ /* 0x000fea0003800000 */
.L_x_66:
[----:B------:R-:W2:Y:S01]  /*b3d0*/  LDL.LU R2, [R1+0x4] ;  /* 0x0000040001027983 */ /* 0x000ea20000300800 */
[----:B------:R-:W-:Y:S01]  /*b3e0*/  ULDC.64 UR4, c[0x0][0x198] ;  /* 0x0000660000047ab9 */ /* 0x000fe20000000a00 */
[----:B------:R-:W-:Y:S01]  /*b3f0*/  PLOP3.LUT P0, PT, PT, PT, PT, 0x80, 0x0 ;  /* 0x000000000000781c */ /* 0x000fe20003f0f070 */
[----:B------:R-:W-:Y:S02]  /*b400*/  UIADD3 UR4, UP0, UR4, 0x470, URZ ;  /* 0x0000047004047890 */ /* 0x000fe4000ff1e03f */
[----:B------:R-:W-:Y:S02]  /*b410*/  UIADD3 UR8, UR38, 0x400, URZ ;  /* 0x0000040026087890 */ /* 0x000fe4000fffe03f */
[----:B------:R-:W-:Y:S02]  /*b420*/  UIADD3 UR9, UR38, 0x28c50, URZ ;  /* 0x00028c5026097890 */ /* 0x000fe4000fffe03f */
[----:B------:R-:W-:Y:S01]  /*b430*/  UIADD3.X UR5, URZ, UR5, URZ, UP0, !UPT ;  /* 0x000000053f057290 */ /* 0x000fe200087fe43f */
[----:B------:R-:W-:Y:S01]  /*b440*/  UMOV UR6, 0x0 ;  /* 0x0000000000067882 */ /* 0x000fe20000000000 */
[----:B------:R-:W-:Y:S01]  /*b450*/  UMOV UR7, 0x14f00000 ;  /* 0x14f0000000077882 */ /* 0x000fe20000000000 */
[----:B------:R-:W-:Y:S01]  /*b460*/  UMOV UR10, URZ ;  /* 0x0000003f000a7c82 */ /* 0x000fe20008000000 */
[----:B--2---:R-:W-:-:S08]  /*b470*/  IMAD.SHL.U32 R2, R2, 0x40, RZ ;  /* 0x0000004002027824 */ /* 0x004fd000078e00ff */
.L_x_68:
[----:B------:R-:W-:-:S13]  /*b480*/  @P0 ELECT P1, URZ, PT ;  /* 0x00000000003f082f */ /* 0x000fda0003820000 */
[----:B------:R-:W-:Y:S01]  /*b490*/  @P1 R2UR UR13, R16 ;  /* 0x00000000100d12ca */ /* 0x000fe200000e0000 */
[----:B------:R-:W-:Y:S01]  /*b4a0*/  UMOV UR12, UR36 ;  /* 0x00000024000c7c82 */ /* 0x000fe20008000000 */
[----:B------:R-:W-:Y:S02]  /*b4b0*/  @P1 R2UR UR11, R2 ;  /* 0x00000000020b12ca */ /* 0x000fe400000e0000 */
[----:B------:R-:W-:Y:S02]  /*b4c0*/  @P1 PLOP3.LUT P0, PT, P1, PT, PT, 0x8, 0x0 ;  /* 0x000000000000181c */ /* 0x000fe40000f0e170 */
[----:B------:R-:W-:-:S09]  /*b4d0*/  PLOP3.LUT P1, PT, PT, PT, PT, 0x8, 0x0 ;  /* 0x000000000000781c */ /* 0x000fd20003f2e170 */
[----:B------:R1:W-:Y:S02]  /*b4e0*/  UTMALDG.4D [UR8], [UR4], desc[UR6] ;  /* 0x00000608040075b4 */ /* 0x0003e40008019000 */
[----:B-1----:R-:W-:Y:S05]  /*b4f0*/  @P0 BRA.U.ANY `(.L_x_68) ;  /* 0xfffffffd00e00947 */ /* 0x002fea000393ffff */
[----:B------:R-:W-:Y:S01]  /*b500*/  PLOP3.LUT P0, PT, PT, PT, PT, 0x80, 0x0 ;  /* 0x000000000000781c */ /* 0x000fe20003f0f070 */
[----:B------:R-:W-:Y:S01]  /*b510*/  UIADD3 UR8, UR38, 0x2400, URZ ;  /* 0x0000240026087890 */ /* 0x000fe2000fffe03f */
[----:B------:R-:W-:Y:S01]  /*b520*/  UMOV UR6, 0x0 ;  /* 0x0000000000067882 */ /* 0x000fe20000000000 */
[----:B------:R-:W-:Y:S01]  /*b530*/  UMOV UR7, 0x14f00000 ;  /* 0x14f0000000077882 */ /* 0x000fe20000000000 */
[----:B------:R-:W-:-:S09]  /*b540*/  UMOV UR10, 0x40 ;  /* 0x00000040000a7882 */ /* 0x000fd20000000000 */
.L_x_69:
        /* <DEDUP_REMOVED lines=13> */
.L_x_70:
        /* <DEDUP_REMOVED lines=13> */
.L_x_71:
        /* <DEDUP_REMOVED lines=13> */
.L_x_72:
        /* <DEDUP_REMOVED lines=13> */
.L_x_73:
        /* <DEDUP_REMOVED lines=13> */
.L_x_74:
        /* <DEDUP_REMOVED lines=13> */
.L_x_75:
        /* <DEDUP_REMOVED lines=8> */
.L_x_64:
[----:B------:R-:W-:Y:S05]  /*bab0*/  BSYNC B0 ;  /* 0x0000000000007941 */ /* 0x000fea0003800000 */
.L_x_63:
[----:B0-----:R-:W2:Y:S04]  /*bac0*/  LDL.LU R4, [R1+0x10] ;  /* 0x0000100001047983 */ /* 0x001ea80000300800 */
[----:B------:R-:W3:Y:S01]  /*bad0*/  LDL R3, [R1+0x8] ;  /* 0x0000080001037983 */ /* 0x000ee20000100800 */
[----:B------:R-:W-:Y:S01]  /*bae0*/  IMAD.MOV.U32 R9, RZ, RZ, RZ ;  /* 0x000000ffff097224 */ /* 0x000fe200078e00ff */
[----:B------:R-:W-:Y:S01]  /*baf0*/  MOV R6, 0x1 ;  /* 0x0000000100067802 */ /* 0x000fe20000000f00 */
[----:B--2---:R-:W-:-:S05]  /*bb00*/  VIADD R7, R4, 0xfffffffe ;  /* 0xfffffffe04077836 */ /* 0x004fca0000000000 */
[----:B---3--:R-:W-:-:S13]  /*bb10*/  ISETP.GE.AND P0, PT, R7, R3, PT ;  /* 0x000000030700720c */ /* 0x008fda0003f06270 */
[----:B------:R-:W-:Y:S05]  /*bb20*/  @!P0 BRA `(.L_x_49) ;  /* 0x0000002400108947 */ /* 0x000fea0003800000 */
[----:B------:R-:W2:Y:S01]  /*bb30*/  LDL.LU R4, [R1+0xc] ;  /* 0x00000c0001047983 */ /* 0x000ea20000300800 */
[----:B------:R-:W-:Y:S01]  /*bb40*/  UIADD3 UR4, UR40, 0x1, URZ ;  /* 0x0000000128047890 */ /* 0x000fe2000fffe03f */
[----:B------:R-:W-:Y:S01]  /*bb50*/  LOP3.LUT R2, RZ, R3, RZ, 0x33, !PT ;  /* 0x00000003ff027212 */ /* 0x000fe200078e33ff */
[----:B------:R-:W-:-:S04]  /*bb60*/  IMAD.MOV.U32 R6, RZ, RZ, 0x1 ;  /* 0x00000001ff067424 */ /* 0x000fc800078e00ff */
[----:B--2---:R-:W-:Y:S02]  /*bb70*/  IMAD R0, R4, UR4, RZ ;  /* 0x0000000404007c24 */ /* 0x004fe4000f8e02ff */
[----:B------:R-:W0:Y:S03]  /*bb80*/  S2R R4, SR_TID.X ;  /* 0x0000000000047919 */ /* 0x000e260000002100 */
[----:B------:R-:W-:-:S05]  /*bb90*/  VIMNMX R0, R0, UR39, PT ;  /* 0x0000002700007c48 */ /* 0x000fca000bfe0100 */
[----:B------:R-:W-:-:S05]  /*bba0*/  IMAD.MOV R3, RZ, RZ, -R0 ;  /* 0x000000ffff037224 */ /* 0x000fca00078e0a00 */
[----:B------:R-:W-:Y:S02]  /*bbb0*/  VIADDMNMX R3, R3, 0x1, R2, !PT ;  /* 0x0000000103037846 */ /* 0x000fe40007800102 */
[----:B------:R-:W-:-:S03]  /*bbc0*/  LOP3.LUT R2, RZ, R0, RZ, 0x33, !PT ;  /* 0x00000000ff027212 */ /* 0x000fc600078e33ff */
[----:B------:R-:W-:Y:S02]  /*bbd0*/  VIADD R5, R3, 0xfffffffe ;  /* 0xfffffffe03057836 */ /* 0x000fe40000000000 */
[----:B------:R-:W-:Y:S01]  /*bbe0*/  IMAD.IADD R3, R0, 0x1, R3 ;  /* 0x0000000100037824 */ /* 0x000fe200078e0203 */
[----:B------:R-:W-:Y:S02]  /*bbf0*/  MOV R0, 0x1 ;  /* 0x0000000100007802 */ /* 0x000fe40000000f00 */
[----:B------:R-:W-:Y:S02]  /*bc00*/  ISETP.NE.AND P0, PT, R5, R2, PT ;  /* 0x000000020500720c */ /* 0x000fe40003f05270 */
[----:B------:R-:W-:Y:S02]  /*bc10*/  LOP3.LUT R12, R3, 0x1, RZ, 0xc0, !PT ;  /* 0x00000001030c7812 */ /* 0x000fe400078ec0ff */
[----:B0-----:R-:W-:-:S09]  /*bc20*/  LOP3.LUT R10, R4, 0x1f, RZ, 0xc0, !PT ;  /* 0x0000001f040a7812 */ /* 0x001fd200078ec0ff */
[----:B------:R-:W-:Y:S05]  /*bc30*/  @!P0 BRA `(.L_x_76) ;  /* 0x0000001400dc8947 */ /* 0x000fea0003800000 */
[----:B------:R-:W-:Y:S01]  /*bc40*/  BSSY B0, `(.L_x_76) ;  /* 0x0000176000007945 */ /* 0x000fe20003800000 */
[----:B------:R-:W-:Y:S02]  /*bc50*/  IMAD.IADD R8, R3, 0x1, -R12 ;  /* 0x0000000103087824 */ /* 0x000fe400078e0a0c */
[----:B------:R-:W-:-:S07]  /*bc60*/  IMAD.MOV.U32 R0, RZ, RZ, 0x1 ;  /* 0x00000001ff007424 */ /* 0x000fce00078e00ff */
.L_x_117:
[----:B------:R-:W-:Y:S01]  /*bc70*/  ISETP.NE.AND P0, PT, R19, RZ, PT ;  /* 0x000000ff1300720c */ /* 0x000fe20003f05270 */
[----:B------:R-:W-:Y:S01]  /*bc80*/  VIADD R8, R8, 0xfffffffe ;  /* 0xfffffffe08087836 */ /* 0x000fe20000000000 */
[----:B------:R-:W-:Y:S04]  /*bc90*/  BSSY B1, `(.L_x_77) ;  /* 0x00000b6000017945 */ /* 0x000fe80003800000 */
[----:B------:R-:W-:-:S07]  /*bca0*/  ISETP.NE.AND P1, PT, R8, RZ, PT ;  /* 0x000000ff0800720c */ /* 0x000fce0003f25270 */
[----:B------:R-:W-:Y:S06]  /*bcb0*/  @!P0 BRA `(.L_x_78) ;  /* 0x0000000800cc8947 */ /* 0x000fec0003800000 */
[----:B------:R-:W2:Y:S01]  /*bcc0*/  LDL R2, [R1] ;  /* 0x0000000001027983 */ /* 0x000ea20000100800 */
[----:B------:R-:W-:Y:S01]  /*bcd0*/  IMAD.MOV.U32 R13, RZ, RZ, R7 ;  /* 0x000000ffff0d7224 */ /* 0x000fe200078e0007 */
[----:B--2---:R-:W-:-:S13]  /*bce0*/  ISETP.NE.AND P0, PT, R2, RZ, PT ;  /* 0x000000ff0200720c */ /* 0x004fda0003f05270 */
[----:B------:R-:W-:Y:S05]  /*bcf0*/  @!P0 BRA `(.L_x_79) ;  /* 0x00000000004c8947 */ /* 0x000fea0003800000 */
[----:B------:R-:W0:Y:S01]  /*bd00*/  LDC R13, c[0x0][0x43c] ;  /* 0x00010f00ff0d7b82 */ /* 0x000e220000000800 */
[----:B------:R-:W-:Y:S01]  /*bd10*/  MOV R11, R7 ;  /* 0x00000007000b7202 */ /* 0x000fe20000000f00 */
[----:B------:R-:W-:Y:S01]  /*bd20*/  ULDC.64 UR4, c[0x0][0x428] ;  /* 0x00010a0000047ab9 */ /* 0x000fe20000000a00 */
[----:B0-----:R-:W-:-:S13]  /*bd30*/  ISETP.NE.AND P0, PT, R13, 0x1, PT ;  /* 0x000000010d00780c */ /* 0x001fda0003f05270 */
[----:B------:R-:W0:Y:S02]  /*bd40*/  @P0 LDC.64 R2, c[0x0][0x440] ;  /* 0x00011000ff020b82 */ /* 0x000e240000000a00 */
[----:B0-----:R-:W-:-:S05]  /*bd50*/  @P0 IMAD.HI.U32 R2, R7, R2, RZ ;  /* 0x0000000207020227 */ /* 0x001fca00078e00ff */
[----:B------:R-:W-:Y:S01]  /*bd60*/  @P0 SHF.R.U32.HI R11, RZ, R3, R2 ;  /* 0x00000003ff0b0219 */ /* 0x000fe20000011602 */
[----:B------:R-:W-:-:S03]  /*bd70*/  IMAD R2, R18, UR4, RZ ;  /* 0x0000000412027c24 */ /* 0x000fc6000f8e02ff */
[--C-:B------:R-:W-:Y:S01]  /*bd80*/  SHF.R.S32.HI R3, RZ, 0x1f, R11.reuse ;  /* 0x0000001fff037819 */ /* 0x100fe2000001140b */
[----:B------:R-:W-:Y:S02]  /*bd90*/  IMAD R5, R17, UR5, R2 ;  /* 0x0000000511057c24 */ /* 0x000fe4000f8e0202 */
[----:B------:R-:W-:-:S04]  /*bda0*/  IMAD.MOV.U32 R2, RZ, RZ, R11 ;  /* 0x000000ffff027224 */ /* 0x000fc800078e000b */
[----:B------:R-:W-:Y:S01]  /*bdb0*/  IMAD.WIDE.U32 R2, R17, UR4, R2 ;  /* 0x0000000411027c25 */ /* 0x000fe2000f8e0002 */
[----:B------:R-:W-:-:S03]  /*bdc0*/  ULDC.64 UR4, c[0x0][0x418] ;  /* 0x0001060000047ab9 */ /* 0x000fc60000000a00 */
[----:B------:R-:W-:Y:S01]  /*bdd0*/  IMAD.IADD R3, R5, 0x1, R3 ;  /* 0x0000000105037824 */ /* 0x000fe200078e0203 */
[----:B------:R-:W-:-:S04]  /*bde0*/  LEA R4, P0, R2, UR4, 0x2 ;  /* 0x0000000402047c11 */ /* 0x000fc8000f8010ff */
[----:B------:R-:W-:-:S05]  /*bdf0*/  LEA.HI.X R5, R2, UR5, R3, 0x2, P0 ;  /* 0x0000000502057c11 */ /* 0x000fca00080f1403 */
[----:B------:R0:W5:Y:S01]  /*be00*/  LDG.E R16, desc[UR42][R4.64] ;  /* 0x0000002a04107981 */ /* 0x000162000c1e1900 */
[----:B------:R-:W-:-:S04]  /*be10*/  IMAD.MOV R2, RZ, RZ, -R11 ;  /* 0x000000ffff027224 */ /* 0x000fc800078e0a0b */
[----:B------:R-:W-:-:S07]  /*be20*/  IMAD R13, R13, R2, R7 ;  /* 0x000000020d0d7224 */ /* 0x000fce00078e0207 */
.L_x_79:
[----:B------:R-:W1:Y:S01]  /*be30*/  S2R R2, SR_TID.X ;  /* 0x0000000000027919 */ /* 0x000e620000002100 */
[----:B------:R-:W-:Y:S01]  /*be40*/  BSSY B2, `(.L_x_80) ;  /* 0x0000006000027945 */ /* 0x000fe20003800000 */
[----:B-1----:R-:W-:Y:S02]  /*be50*/  LOP3.LUT R3, R2, 0x7f, RZ, 0xc0, !PT ;  /* 0x0000007f02037812 */ /* 0x002fe400078ec0ff */
[----:B------:R-:W-:Y:S02]  /*be60*/  SHF.L.U32 R2, R0, 0x1f, RZ ;  /* 0x0000001f00027819 */ /* 0x000fe400000006ff */
[----:B------:R-:W-:Y:S02]  /*be70*/  ISETP.NE.AND P2, PT, R3, RZ, PT ;  /* 0x000000ff0300720c */ /* 0x000fe40003f45270 */
[----:B------:R-:W1:Y:S02]  /*be80*/  SYNCS.PHASECHK.TRANS64.TRYWAIT P0, [UR38+0x28c48], R2 ;  /* 0x028c4802ff0075a7 */ /* 0x000e640008000166 */
[----:B-1----:R-:W-:Y:S09]  /*be90*/  @!P0 BRA `(.L_x_81) ;  /* 0x0000002c006c8947 */ /* 0x002ff20003800000 */
.L_x_166:
[----:B------:R-:W-:Y:S05]  /*bea0*/  BSYNC B2 ;  /* 0x0000000000027941 */ /* 0x000fea0003800000 */
.L_x_80:
[----:B------:R-:W-:Y:S04]  /*beb0*/  BSSY B2, `(.L_x_82) ;  /* 0x0000007000027945 */ /* 0x000fe80003800000 */
[----:B------:R-:W-:Y:S05]  /*bec0*/  @P2 BRA `(.L_x_83) ;  /* 0x0000000000142947 */ /* 0x000fea0003800000 */
[----:B------:R-:W-:Y:S01]  /*bed0*/  ISETP.NE.AND P0, PT, R10, RZ, PT ;  /* 0x000000ff0a00720c */ /* 0x000fe20003f05270 */
[----:B-1----:R-:W-:-:S04]  /*bee0*/  IMAD.MOV.U32 R3, RZ, RZ, 0x2000 ;  /* 0x00002000ff037424 */ /* 0x002fc800078e00ff */
[----:B------:R2:W-:Y:S08]  /*bef0*/  SYNCS.ARRIVE.TRANS64 RZ, [UR38+0x28c38], R3 ;  /* 0x028c3803ffff79a7 */ /* 0x0005f00008000026 */
[----:B--2---:R-:W-:Y:S05]  /*bf00*/  @!P0 BRA `(.L_x_83) ;  /* 0x0000000000048947 */ /* 0x004fea0003800000 */
[----:B------:R-:W-:Y:S01]  /*bf10*/  BPT.TRAP 0x1 ;  /* 0x000000040000795c */ /* 0x000fe20000300000 */
.L_x_83:
[----:B------:R-:W-:Y:S05]  /*bf20*/  BSYNC B2 ;  /* 0x0000000000027941 */ /* 0x000fea0003800000 */
.L_x_82:
[----:B0-----:R-:W-:Y:S01]  /*bf30*/  MOV R4, RZ ;  /* 0x000000ff00047202 */ /* 0x001fe20000000f00 */
[----:B------:R-:W-:Y:S01]  /*bf40*/  ULDC.64 UR4, c[0x0][0x198] ;  /* 0x0000660000047ab9 */ /* 0x000fe20000000a00 */
[----:B------:R-:W-:Y:S01]  /*bf50*/  PLOP3.LUT P0, PT, PT, PT, PT, 0x80, 0x0 ;  /* 0x000000000000781c */ /* 0x000fe20003f0f070 */
[----:B------:R-:W-:Y:S01]  /*bf60*/  UIADD3 UR4, UP0, UR4, 0x370, URZ ;  /* 0x0000037004047890 */ /* 0x000fe2000ff1e03f */
[----:B------:R-:W-:Y:S01]  /*bf70*/  R2UR UR34, R4 ;  /* 0x00000000042272ca */ /* 0x000fe200000e0000 */
[----:B------:R-:W-:Y:S01]  /*bf80*/  IMAD.SHL.U32 R5, R13, 0x40, RZ ;  /* 0x000000400d057824 */ /* 0x000fe200078e00ff */
[----:B------:R-:W-:Y:S02]  /*bf90*/  UIADD3 UR32, UR38, 0x24400, URZ ;  /* 0x0002440026207890 */ /* 0x000fe4000fffe03f */
[----:B------:R-:W-:Y:S02]  /*bfa0*/  UIADD3 UR33, UR38, 0x28c38, URZ ;  /* 0x00028c3826217890 */ /* 0x000fe4000fffe03f */
[----:B------:R-:W-:Y:S01]  /*bfb0*/  UIADD3.X UR5, URZ, UR5, URZ, UP0, !UPT ;  /* 0x000000053f057290 */ /* 0x000fe200087fe43f */
[----:B------:R-:W-:Y:S01]  /*bfc0*/  UMOV UR6, 0x0 ;  /* 0x0000000000067882 */ /* 0x000fe20000000000 */
[----:B------:R-:W-:-:S10]  /*bfd0*/  UMOV UR7, 0x14f00000 ;  /* 0x14f0000000077882 */ /* 0x000fd40000000000 */
.L_x_84:
[----:B------:R-:W-:-:S13]  /*bfe0*/  @P0 ELECT P3, URZ, PT ;  /* 0x00000000003f082f */ /* 0x000fda0003860000 */
[----:B-----5:R-:W-:Y:S02]  /*bff0*/  @P3 R2UR UR37, R16 ;  /* 0x00000000102532ca */ /* 0x020fe400000e0000 */
[----:B------:R-:W-:Y:S02]  /*c000*/  @P3 R2UR UR35, R5 ;  /* 0x00000000052332ca */ /* 0x000fe400000e0000 */
[----:B------:R-:W-:Y:S02]  /*c010*/  @P3 PLOP3.LUT P0, PT, P3, PT, PT, 0x8, 0x0 ;  /* 0x000000000000381c */ /* 0x000fe40001f0e170 */
[----:B------:R-:W-:-:S09]  /*c020*/  PLOP3.LUT P3, PT, PT, PT, PT, 0x8, 0x0 ;  /* 0x000000000000781c */ /* 0x000fd20003f6e170 */
[----:B------:R0:W-:Y:S02]  /*c030*/  UTMALDG.4D [UR32], [UR4], desc[UR6] ;  /* 0x00000620040075b4 */ /* 0x0001e40008019000 */
[----:B0-----:R-:W-:Y:S05]  /*c040*/  @P0 BRA.U.ANY `(.L_x_84) ;  /* 0xfffffffd00e40947 */ /* 0x001fea000393ffff */
[----:B------:R-:W0:Y:S01]  /*c050*/  SYNCS.PHASECHK.TRANS64.TRYWAIT P0, [UR38+0x28c68], R2 ;  /* 0x028c6802ff0075a7 */ /* 0x000e220008000166 */
[----:B------:R-:W-:Y:S04]  /*c060*/  BSSY B2, `(.L_x_85) ;  /* 0x0000002000027945 */ /* 0x000fe80003800000 */
[----:B0-----:R-:W-:Y:S05]  /*c070*/  @!P0 BRA `(.L_x_86) ;  /* 0x0000002c000c8947 */ /* 0x001fea0003800000 */
.L_x_167:
[----:B------:R-:W-:Y:S05]  /*c080*/  BSYNC B2 ;  /* 0x0000000000027941 */ /* 0x000fea0003800000 */
.L_x_85:
[----:B------:R-:W-:Y:S01]  /*c090*/  BSSY B2, `(.L_x_87) ;  /* 0x0000009000027945 */ /* 0x000fe20003800000 */
[----:B01----:R-:W-:Y:S02]  /*c0a0*/  IMAD.MOV.U32 R2, RZ, RZ, 0x0 ;  /* 0x00000000ff027424 */ /* 0x003fe400078e00ff */
[----:B------:R-:W-:Y:S01]  /*c0b0*/  IMAD.MOV.U32 R3, RZ, RZ, 0x14f00000 ;  /* 0x14f00000ff037424 */ /* 0x000fe200078e00ff */
[----:B------:R-:W-:Y:S06]  /*c0c0*/  @P2 BRA `(.L_x_88) ;  /* 0x0000000000142947 */ /* 0x000fec0003800000 */
[----:B------:R-:W-:Y:S01]  /*c0d0*/  ISETP.NE.AND P0, PT, R10, RZ, PT ;  /* 0x000000ff0a00720c */ /* 0x000fe20003f05270 */
[----:B------:R-:W-:-:S04]  /*c0e0*/  IMAD.MOV.U32 R11, RZ, RZ, 0x10000 ;  /* 0x00010000ff0b7424 */ /* 0x000fc800078e00ff */
[----:B------:R0:W-:Y:S08]  /*c0f0*/  SYNCS.ARRIVE.TRANS64 RZ, [UR38+0x28c58], R11 ;  /* 0x028c580bffff79a7 */ /* 0x0001f00008000026 */
[----:B0-----:R-:W-:Y:S05]  /*c100*/  @!P0 BRA `(.L_x_88) ;  /* 0x0000000000048947 */ /* 0x001fea0003800000 */
[----:B------:R-:W-:Y:S01]  /*c110*/  BPT.TRAP 0x1 ;  /* 0x000000040000795c */ /* 0x000fe20000300000 */
.L_x_88:
[----:B------:R-:W-:Y:S05]  /*c120*/  BSYNC B2 ;  /* 0x0000000000027941 */ /* 0x000fea0003800000 */
.L_x_87:
[----:B------:R-:W-:Y:S01]  /*c130*/  R2UR UR10, R4 ;  /* 0x00000000040a72ca */ /* 0x000fe200000e0000 */
[----:B------:R-:W-:Y:S01]  /*c140*/  ULDC.64 UR4, c[0x0][0x198] ;  /* 0x0000660000047ab9 */ /* 0x000fe20000000a00 */
[----:B------:R-:W-:Y:S01]  /*c150*/  R2UR UR6, R2 ;  /* 0x00000000020672ca */ /* 0x000fe200000e0000 */
[----:B------:R-:W-:Y:S01]  /*c160*/  UIADD3 UR4, UP0, UR4, 0x470, URZ ;  /* 0x0000047004047890 */ /* 0x000fe2000ff1e03f */
[----:B------:R-:W-:Y:S01]  /*c170*/  R2UR UR7, R3 ;  /* 0x00000000030772ca */ /* 0x000fe200000e0000 */
[----:B------:R-:W-:Y:S01]  /*c180*/  UIADD3 UR8, UR38, 0x10400, URZ ;  /* 0x0001040026087890 */ /* 0x000fe2000fffe03f */
[----:B------:R-:W-:Y:S01]  /*c190*/  PLOP3.LUT P0, PT, PT, PT, PT, 0x80, 0x0 ;  /* 0x000000000000781c */ /* 0x000fe20003f0f070 */
[----:B------:R-:W-:Y:S02]  /*c1a0*/  UIADD3 UR9, UR38, 0x28c58, URZ ;  /* 0x00028c5826097890 */ /* 0x000fe4000fffe03f */
[----:B------:R-:W-:-:S12]  /*c1b0*/  UIADD3.X UR5, URZ, UR5, URZ, UP0, !UPT ;  /* 0x000000053f057290 */ /* 0x000fd800087fe43f */
.L_x_89:
[----:B------:R-:W-:-:S13]  /*c1c0*/  @P0 ELECT P2, URZ, PT ;  /* 0x00000000003f082f */ /* 0x000fda0003840000 */
[----:B------:R-:W-:Y:S01]  /*c1d0*/  @P2 R2UR UR13, R16 ;  /* 0x00000000100d22ca */ /* 0x000fe200000e0000 */
[----:B------:R-:W-:Y:S01]  /*c1e0*/  UMOV UR12, UR36 ;  /* 0x00000024000c7c82 */ /* 0x000fe20008000000 */
[----:B------:R-:W-:Y:S02]  /*c1f0*/  @P2 R2UR UR11, R5 ;  /* 0x00000000050b22ca */ /* 0x000fe400000e0000 */
[----:B------:R-:W-:Y:S02]  /*c200*/  @P2 PLOP3.LUT P0, PT, P2, PT, PT, 0x8, 0x0 ;  /* 0x000000000000281c */ /* 0x000fe4000170e170 */
[----:B------:R-:W-:-:S09]  /*c210*/  PLOP3.LUT P2, PT, PT, PT, PT, 0x8, 0x0 ;  /* 0x000000000000781c */ /* 0x000fd20003f4e170 */
[----:B------:R0:W-:Y:S02]  /*c220*/  UTMALDG.4D [UR8], [UR4], desc[UR6] ;  /* 0x00000608040075b4 */ /* 0x0001e40008019000 */
[----:B0-----:R-:W-:Y:S05]  /*c230*/  @P0 BRA.U.ANY `(.L_x_89) ;  /* 0xfffffffd00e00947 */ /* 0x001fea000393ffff */
[----:B------:R-:W-:Y:S01]  /*c240*/  R2UR UR6, R2 ;  /* 0x00000000020672ca */ /* 0x000fe200000e0000 */
[----:B------:R-:W-:Y:S01]  /*c250*/  UIADD3 UR8, UR38, 0x12400, URZ ;  /* 0x0001240026087890 */ /* 0x000fe2000fffe03f */
[----:B------:R-:W-:Y:S01]  /*c260*/  R2UR UR7, R3 ;  /* 0x00000000030772ca */ /* 0x000fe200000e0000 */
[----:B------:R-:W-:Y:S01]  /*c270*/  UMOV UR10, 0x40 ;  /* 0x00000040000a7882 */ /* 0x000fe20000000000 */
[----:B------:R-:W-:-:S13]  /*c280*/  PLOP3.LUT P0, PT, PT, PT, PT, 0x80, 0x0 ;  /* 0x000000000000781c */ /* 0x000fda0003f0f070 */
.L_x_90:
        /* <DEDUP_REMOVED lines=13> */
.L_x_91:
        /* <DEDUP_REMOVED lines=13> */
.L_x_92:
        /* <DEDUP_REMOVED lines=13> */
.L_x_93:
        /* <DEDUP_REMOVED lines=13> */
.L_x_94:
        /* <DEDUP_REMOVED lines=13> */
.L_x_95:
        /* <DEDUP_REMOVED lines=13> */
.L_x_96:
        /* <DEDUP_REMOVED lines=8> */
.L_x_78:
[----:B------:R-:W-:Y:S05]  /*c7f0*/  BSYNC B1 ;  /* 0x0000000000017941 */ /* 0x000fea0003800000 */
.L_x_77:
[----:B------:R-:W-:Y:S01]  /*c800*/  ISETP.NE.AND P3, PT, R19, RZ, PT ;  /* 0x000000ff1300720c */ /* 0x000fe20003f65270 */
[----:B------:R-:W-:Y:S01]  /*c810*/  BSSY B1, `(.L_x_97) ;  /* 0x00000b6000017945 */ /* 0x000fe20003800000 */
[----:B------:R-:W-:-:S11]  /*c820*/  LOP3.LUT R0, R0, 0x1, RZ, 0x3c, !PT ;  /* 0x0000000100007812 */ /* 0x000fd600078e3cff */
[----:B------:R-:W-:Y:S05]  /*c830*/  @!P3 BRA `(.L_x_98) ;  /* 0x0000000800ccb947 */ /* 0x000fea0003800000 */
[----:B------:R-:W2:Y:S01]  /*c840*/  LDL R2, [R1] ;  /* 0x0000000001027983 */ /* 0x000ea20000100800 */
[----:B------:R-:W-:Y:S02]  /*c850*/  IADD3 R11, R7, -0x1, RZ ;  /* 0xffffffff070b7810 */ /* 0x000fe40007ffe0ff */
[----:B--2---:R-:W-:-:S13]  /*c860*/  ISETP.NE.AND P3, PT, R2, RZ, PT ;  /* 0x000000ff0200720c */ /* 0x004fda0003f65270 */
[----:B------:R-:W-:Y:S05]  /*c870*/  @!P3 BRA `(.L_x_99) ;  /* 0x000000000048b947 */ /* 0x000fea0003800000 */
[----:B------:R-:W0:Y:S01]  /*c880*/  LDC R5, c[0x0][0x43c] ;  /* 0x00010f00ff057b82 */ /* 0x000e220000000800 */
[----:B------:R-:W-:Y:S01]  /*c890*/  ULDC.64 UR4, c[0x0][0x428] ;  /* 0x00010a0000047ab9 */ /* 0x000fe20000000a00 */
[----:B0-----:R-:W-:-:S13]  /*c8a0*/  ISETP.NE.AND P0, PT, R5, 0x1, PT ;  /* 0x000000010500780c */ /* 0x001fda0003f05270 */
[----:B------:R-:W0:Y:S02]  /*c8b0*/  @P0 LDC.64 R2, c[0x0][0x440] ;  /* 0x00011000ff020b82 */ /* 0x000e240000000a00 */
[----:B0-----:R-:W-:-:S04]  /*c8c0*/  @P0 IMAD.HI.U32 R4, R11, R2, RZ ;  /* 0x000000020b040227 */ /* 0x001fc800078e00ff */
[----:B------:R-:W-:Y:S01]  /*c8d0*/  IMAD.MOV.U32 R2, RZ, RZ, R11 ;  /* 0x000000ffff027224 */ /* 0x000fe200078e000b */
[----:B------:R-:W-:-:S04]  /*c8e0*/  @P0 SHF.R.U32.HI R2, RZ, R3, R4 ;  /* 0x00000003ff020219 */ /* 0x000fc80000011604 */
[--C-:B------:R-:W-:Y:S01]  /*c8f0*/  SHF.R.S32.HI R3, RZ, 0x1f, R2.reuse ;  /* 0x0000001fff037819 */ /* 0x100fe20000011402 */
[----:B------:R-:W-:-:S04]  /*c900*/  IMAD.MOV R4, RZ, RZ, -R2 ;  /* 0x000000ffff047224 */ /* 0x000fc800078e0a02 */
[----:B------:R-:W-:Y:S02]  /*c910*/  IMAD R11, R5, R4, R11 ;  /* 0x00000004050b7224 */ /* 0x000fe400078e020b */
[----:B------:R-:W-:Y:S02]  /*c920*/  IMAD R4, R18, UR4, RZ ;  /* 0x0000000412047c24 */ /* 0x000fe4000f8e02ff */
[----:B------:R-:W-:-:S04]  /*c930*/  IMAD.WIDE.U32 R2, R17, UR4, R2 ;  /* 0x0000000411027c25 */ /* 0x000fc8000f8e0002 */
[----:B------:R-:W-:Y:S01]  /*c940*/  IMAD R5, R17, UR5, R4 ;  /* 0x0000000511057c24 */ /* 0x000fe2000f8e0204 */
[----:B------:R-:W-:Y:S02]  /*c950*/  ULDC.64 UR4, c[0x0][0x418] ;  /* 0x0001060000047ab9 */ /* 0x000fe40000000a00 */
[----:B------:R-:W-:Y:S01]  /*c960*/  LEA R4, P0, R2, UR4, 0x2 ;  /* 0x0000000402047c11 */ /* 0x000fe2000f8010ff */
[----:B------:R-:W-:-:S05]  /*c970*/  IMAD.IADD R3, R5, 0x1, R3 ;  /* 0x0000000105037824 */ /* 0x000fca00078e0203 */
[----:B------:R-:W-:-:S05]  /*c980*/  LEA.HI.X R5, R2, UR5, R3, 0x2, P0 ;  /* 0x0000000502057c11 */ /* 0x000fca00080f1403 */
[----:B------:R0:W5:Y:S02]  /*c990*/  LDG.E R16, desc[UR42][R4.64] ;  /* 0x0000002a04107981 */ /* 0x000164000c1e1900 */
.L_x_99:
[----:B------:R-:W1:Y:S01]  /*c9a0*/  S2R R2, SR_TID.X ;  /* 0x0000000000027919 */ /* 0x000e620000002100 */
[----:B------:R-:W-:Y:S01]  /*c9b0*/  BSSY B2, `(.L_x_100) ;  /* 0x0000006000027945 */ /* 0x000fe20003800000 */
[----:B-1----:R-:W-:Y:S02]  /*c9c0*/  LOP3.LUT R3, R2, 0x7f, RZ, 0xc0, !PT ;  /* 0x0000007f02037812 */ /* 0x002fe400078ec0ff */
[----:B------:R-:W-:Y:S02]  /*c9d0*/  SHF.L.U32 R2, R0, 0x1f, RZ ;  /* 0x0000001f00027819 */ /* 0x000fe400000006ff */
[----:B------:R-:W-:Y:S02]  /*c9e0*/  ISETP.NE.AND P2, PT, R3, RZ, PT ;  /* 0x000000ff0300720c */ /* 0x000fe40003f45270 */
[----:B------:R-:W1:Y:S02]  /*c9f0*/  SYNCS.PHASECHK.TRANS64.TRYWAIT P0, [UR38+0x28c40], R2 ;  /* 0x028c4002ff0075a7 */ /* 0x000e640008000166 */
[----:B-1----:R-:W-:Y:S09]  /*ca00*/  @!P0 BRA `(.L_x_101) ;  /* 0x0000002000c08947 */ /* 0x002ff20003800000 */
.L_x_168:
[----:B------:R-:W-:Y:S05]  /*ca10*/  BSYNC B2 ;  /* 0x0000000000027941 */ /* 0x000fea0003800000 */
.L_x_100:
[----:B------:R-:W-:Y:S04]  /*ca20*/  BSSY B2, `(.L_x_102) ;  /* 0x0000007000027945 */ /* 0x000fe80003800000 */
[----:B------:R-:W-:Y:S05]  /*ca30*/  @P2 BRA `(.L_x_103) ;  /* 0x0000000000142947 */ /* 0x000fea0003800000 */
[----:B------:R-:W-:Y:S01]  /*ca40*/  ISETP.NE.AND P0, PT, R10, RZ, PT ;  /* 0x000000ff0a00720c */ /* 0x000fe20003f05270 */
[----:B-1----:R-:W-:-:S04]  /*ca50*/  IMAD.MOV.U32 R3, RZ, RZ, 0x2000 ;  /* 0x00002000ff037424 */ /* 0x002fc800078e00ff */
[----:B------:R2:W-:Y:S08]  /*ca60*/  SYNCS.ARRIVE.TRANS64 RZ, [UR38+0x28c30], R3 ;  /* 0x028c3003ffff79a7 */ /* 0x0005f00008000026 */
[----:B--2---:R-:W-:Y:S05]  /*ca70*/  @!P0 BRA `(.L_x_103) ;  /* 0x0000000000048947 */ /* 0x004fea0003800000 */
[----:B------:R-:W-:Y:S01]  /*ca80*/  BPT.TRAP 0x1 ;  /* 0x000000040000795c */ /* 0x000fe20000300000 */
.L_x_103:
[----:B------:R-:W-:Y:S05]  /*ca90*/  BSYNC B2 ;  /* 0x0000000000027941 */ /* 0x000fea0003800000 */
.L_x_102:
        /* <DEDUP_REMOVED lines=11> */
.L_x_104:
[----:B------:R-:W-:-:S13]  /*cb50*/  @P0 ELECT P3, URZ, PT ;  /* 0x00000000003f082f */ /* 0x000fda0003860000 */
[----:B-----5:R-:W-:Y:S01]  /*cb60*/  @P3 R2UR UR13, R16 ;  /* 0x00000000100d32ca */ /* 0x020fe200000e0000 */
[----:B------:R-:W-:Y:S01]  /*cb70*/  UMOV UR12, UR36 ;  /* 0x00000024000c7c82 */ /* 0x000fe20008000000 */
        /* <DEDUP_REMOVED lines=8> */
.L_x_169:
[----:B------:R-:W-:Y:S05]  /*cc00*/  BSYNC B2 ;  /* 0x0000000000027941 */ /* 0x000fea0003800000 */
.L_x_105:
        /* <DEDUP_REMOVED lines=9> */
.L_x_108:
[----:B------:R-:W-:Y:S05]  /*cca0*/  BSYNC B2 ;  /* 0x0000000000027941 */ /* 0x000fea0003800000 */
.L_x_107:
        /* <DEDUP_REMOVED lines=9> */
.L_x_109:
        /* <DEDUP_REMOVED lines=13> */
.L_x_110:
        /* <DEDUP_REMOVED lines=13> */
.L_x_111:
        /* <DEDUP_REMOVED lines=13> */
.L_x_112:
        /* <DEDUP_REMOVED lines=13> */
.L_x_113:
        /* <DEDUP_REMOVED lines=13> */
.L_x_114:
        /* <DEDUP_REMOVED lines=13> */
.L_x_115:
        /* <DEDUP_REMOVED lines=13> */
.L_x_116:
        /* <DEDUP_REMOVED lines=8> */
.L_x_98:
[----:B------:R-:W-:Y:S05]  /*d370*/  BSYNC B1 ;  /* 0x0000000000017941 */ /* 0x000fea0003800000 */
.L_x_97:
[----:B------:R-:W-:Y:S01]  /*d380*/  IADD3 R7, R7, -0x2, RZ ;  /* 0xfffffffe07077810 */ /* 0x000fe20007ffe0ff */
[----:B------:R-:W-:Y:S06]  /*d390*/  @P1 BRA `(.L_x_117) ;  /* 0xffffffe800341947 */ /* 0x000fec000383ffff */
[----:B------:R-:W-:Y:S05]  /*d3a0*/  BSYNC B0 ;  /* 0x0000000000007941 */ /* 0x000fea0003800000 */
.L_x_76:
[----:B------:R-:W-:-:S13]  /*d3b0*/  ISETP.NE.AND P0, PT, R12, RZ, PT ;  /* 0x000000ff0c00720c */ /* 0x000fda0003f05270 */
[----:B------:R-:W-:Y:S05]  /*d3c0*/  @!P0 BRA `(.L_x_49) ;  /* 0x0000000800e88947 */ /* 0x000fea0003800000 */
[----:B------:R-:W-:Y:S01]  /*d3d0*/  ISETP.NE.AND P1, PT, R19, RZ, PT ;  /* 0x000000ff1300720c */ /* 0x000fe20003f25270 */
[----:B------:R-:W-:-:S12]  /*d3e0*/  BSSY B0, `(.L_x_118) ;  /* 0x00000b5000007945 */ /* 0x000fd80003800000 */
[----:B------:R-:W-:Y:S05]  /*d3f0*/  @!P1 BRA `(.L_x_119) ;  /* 0x0000000800cc9947 */ /* 0x000fea0003800000 */
[----:B------:R-:W2:Y:S02]  /*d400*/  LDL.LU R2, [R1] ;  /* 0x0000000001027983 */ /* 0x000ea40000300800 */
[----:B--2---:R-:W-:-:S13]  /*d410*/  ISETP.NE.AND P1, PT, R2, RZ, PT ;  /* 0x000000ff0200720c */ /* 0x004fda0003f25270 */
[----:B------:R-:W-:Y:S05]  /*d420*/  @!P1 BRA `(.L_x_120) ;  /* 0x00000000004c9947 */ /* 0x000fea0003800000 */
[----:B------:R-:W0:Y:S01]  /*d430*/  LDC R4, c[0x0][0x43c] ;  /* 0x00010f00ff047b82 */ /* 0x000e220000000800 */
[----:B------:R-:W-:Y:S01]  /*d440*/  IMAD.MOV.U32 R5, RZ, RZ, R7 ;  /* 0x000000ffff057224 */ /* 0x000fe200078e0007 */
[----:B------:R-:W-:Y:S02]  /*d450*/  ULDC.64 UR4, c[0x0][0x428] ;  /* 0x00010a0000047ab9 */ /* 0x000fe40000000a00 */
[----:B------:R-:W-:-:S04]  /*d460*/  IMAD R18, R18, UR4, RZ ;  /* 0x0000000412127c24 */ /* 0x000fc8000f8e02ff */
[----:B------:R-:W-:Y:S01]  /*d470*/  IMAD R9, R17, UR5, R18 ;  /* 0x0000000511097c24 */ /* 0x000fe2000f8e0212 */
[----:B0-----:R-:W-:-:S13]  /*d480*/  ISETP.NE.AND P0, PT, R4, 0x1, PT ;  /* 0x000000010400780c */ /* 0x001fda0003f05270 */
[----:B------:R-:W0:Y:S02]  /*d490*/  @P0 LDC.64 R2, c[0x0][0x440] ;  /* 0x00011000ff020b82 */ /* 0x000e240000000a00 */
[----:B0-----:R-:W-:-:S05]  /*d4a0*/  @P0 IMAD.HI.U32 R2, R7, R2, RZ ;  /* 0x0000000207020227 */ /* 0x001fca00078e00ff */
[----:B------:R-:W-:-:S04]  /*d4b0*/  @P0 SHF.R.U32.HI R5, RZ, R3, R2 ;  /* 0x00000003ff050219 */ /* 0x000fc80000011602 */
[--C-:B------:R-:W-:Y:S01]  /*d4c0*/  SHF.R.S32.HI R3, RZ, 0x1f, R5.reuse ;  /* 0x0000001fff037819 */ /* 0x100fe20000011405 */
        /* <DEDUP_REMOVED lines=9> */
.L_x_120:
[----:B------:R-:W1:Y:S01]  /*d560*/  S2R R2, SR_TID.X ;  /* 0x0000000000027919 */ /* 0x000e620000002100 */
[----:B------:R-:W-:Y:S01]  /*d570*/  BSSY B1, `(.L_x_121) ;  /* 0x0000006000017945 */ /* 0x000fe20003800000 */
[----:B-1----:R-:W-:Y:S02]  /*d580*/  LOP3.LUT R3, R2, 0x7f, RZ, 0xc0, !PT ;  /* 0x0000007f02037812 */ /* 0x002fe400078ec0ff */
[----:B------:R-:W-:Y:S02]  /*d590*/  SHF.L.U32 R2, R0, 0x1f, RZ ;  /* 0x0000001f00027819 */ /* 0x000fe400000006ff */
[----:B------:R-:W-:Y:S02]  /*d5a0*/  ISETP.NE.AND P1, PT, R3, RZ, PT ;  /* 0x000000ff0300720c */ /* 0x000fe40003f25270 */
[----:B------:R-:W1:Y:S02]  /*d5b0*/  SYNCS.PHASECHK.TRANS64.TRYWAIT P0, [UR38+0x28c48], R2 ;  /* 0x028c4802ff0075a7 */ /* 0x000e640008000166 */
[----:B-1----:R-:W-:Y:S09]  /*d5c0*/  @!P0 BRA `(.L_x_122) ;  /* 0x0000001800008947 */ /* 0x002ff20003800000 */
.L_x_170:
[----:B------:R-:W-:Y:S05]  /*d5d0*/  BSYNC B1 ;  /* 0x0000000000017941 */ /* 0x000fea0003800000 */
.L_x_121:
[----:B------:R-:W-:Y:S04]  /*d5e0*/  BSSY B1, `(.L_x_123) ;  /* 0x0000007000017945 */ /* 0x000fe80003800000 */
[----:B------:R-:W-:Y:S05]  /*d5f0*/  @P1 BRA `(.L_x_124) ;  /* 0x0000000000141947 */ /* 0x000fea0003800000 */
[----:B------:R-:W-:Y:S02]  /*d600*/  ISETP.NE.AND P0, PT, R10, RZ, PT ;  /* 0x000000ff0a00720c */ /* 0x000fe40003f05270 */
[----:B-1----:R-:W-:-:S04]  /*d610*/  MOV R3, 0x2000 ;  /* 0x0000200000037802 */ /* 0x002fc80000000f00 */
[----:B------:R2:W-:Y:S07]  /*d620*/  SYNCS.ARRIVE.TRANS64 RZ, [UR38+0x28c38], R3 ;  /* 0x028c3803ffff79a7 */ /* 0x0005ee0008000026 */
[----:B------:R-:W-:Y:S05]  /*d630*/  @!P0 BRA `(.L_x_124) ;  /* 0x0000000000048947 */ /* 0x000fea0003800000 */
[----:B------:R-:W-:Y:S01]  /*d640*/  BPT.TRAP 0x1 ;  /* 0x000000040000795c */ /* 0x000fe20000300000 */
.L_x_124:
[----:B------:R-:W-:Y:S05]  /*d650*/  BSYNC B1 ;  /* 0x0000000000017941 */ /* 0x000fea0003800000 */
.L_x_123:
[----:B------:R-:W-:Y:S01]  /*d660*/  IMAD.MOV.U32 R4, RZ, RZ, RZ ;  /* 0x000000ffff047224 */ /* 0x000fe200078e00ff */
[----:B------:R-:W-:Y:S01]  /*d670*/  ULDC.64 UR4, c[0x0][0x198] ;  /* 0x0000660000047ab9 */ /* 0x000fe20000000a00 */
[----:B------:R-:W-:Y:S01]  /*d680*/  PLOP3.LUT P0, PT, PT, PT, PT, 0x80, 0x0 ;  /* 0x000000000000781c */ /* 0x000fe20003f0f070 */
[----:B------:R-:W-:Y:S01]  /*d690*/  UIADD3 UR4, UP0, UR4, 0x370, URZ ;  /* 0x0000037004047890 */ /* 0x000fe2000ff1e03f */
[----:B------:R-:W-:Y:S01]  /*d6a0*/  IMAD.SHL.U32 R7, R7, 0x40, RZ ;  /* 0x0000004007077824 */ /* 0x000fe200078e00ff */
[----:B------:R-:W-:Y:S01]  /*d6b0*/  R2UR UR10, R4 ;  /* 0x00000000040a72ca */ /* 0x000fe200000e0000 */
[----:B------:R-:W-:Y:S02]  /*d6c0*/  UIADD3 UR8, UR38, 0x24400, URZ ;  /* 0x0002440026087890 */ /* 0x000fe4000fffe03f */
[----:B------:R-:W-:Y:S02]  /*d6d0*/  UIADD3 UR9, UR38, 0x28c38, URZ ;  /* 0x00028c3826097890 */ /* 0x000fe4000fffe03f */
[----:B------:R-:W-:Y:S01]  /*d6e0*/  UIADD3.X UR5, URZ, UR5, URZ, UP0, !UPT ;  /* 0x000000053f057290 */ /* 0x000fe200087fe43f */
[----:B------:R-:W-:Y:S01]  /*d6f0*/  UMOV UR6, 0x0 ;  /* 0x0000000000067882 */ /* 0x000fe20000000000 */
[----:B------:R-:W-:-:S10]  /*d700*/  UMOV UR7, 0x14f00000 ;  /* 0x14f0000000077882 */ /* 0x000fd40000000000 */
.L_x_125:
[----:B------:R-:W-:-:S13]  /*d710*/  @P0 ELECT P2, URZ, PT ;  /* 0x00000000003f082f */ /* 0x000fda0003840000 */
[----:B-----5:R-:W-:Y:S01]  /*d720*/  @P2 R2UR UR13, R16 ;  /* 0x00000000100d22ca */ /* 0x020fe200000e0000 */
[----:B------:R-:W-:Y:S01]  /*d730*/  UMOV UR12, UR36 ;  /* 0x00000024000c7c82 */ /* 0x000fe20008000000 */
[----:B------:R-:W-:Y:S02]  /*d740*/  @P2 R2UR UR11, R7 ;  /* 0x00000000070b22ca */ /* 0x000fe400000e0000 */
[----:B------:R-:W-:Y:S02]  /*d750*/  @P2 PLOP3.LUT P0, PT, P2, PT, PT, 0x8, 0x0 ;  /* 0x000000000000281c */ /* 0x000fe4000170e170 */
[----:B------:R-:W-:-:S09]  /*d760*/  PLOP3.LUT P2, PT, PT, PT, PT, 0x8, 0x0 ;  /* 0x000000000000781c */ /* 0x000fd20003f4e170 */
[----:B------:R3:W-:Y:S02]  /*d770*/  UTMALDG.4D [UR8], [UR4], desc[UR6] ;  /* 0x00000608040075b4 */ /* 0x0007e40008019000 */
[----:B---3--:R-:W-:Y:S05]  /*d780*/  @P0 BRA.U.ANY `(.L_x_125) ;  /* 0xfffffffd00e00947 */ /* 0x008fea000393ffff */
[----:B------:R-:W3:Y:S01]  /*d790*/  SYNCS.PHASECHK.TRANS64.TRYWAIT P0, [UR38+0x28c68], R2 ;  /* 0x028c6802ff0075a7 */ /* 0x000ee20008000166 */
[----:B------:R-:W-:Y:S04]  /*d7a0*/  BSSY B1, `(.L_x_126) ;  /* 0x0000002000017945 */ /* 0x000fe80003800000 */
[----:B---3--:R-:W-:Y:S05]  /*d7b0*/  @!P0 BRA `(.L_x_127) ;  /* 0x00000014009c8947 */ /* 0x008fea0003800000 */
.L_x_171:
[----:B------:R-:W-:Y:S05]  /*d7c0*/  BSYNC B1 ;  /* 0x0000000000017941 */ /* 0x000fea0003800000 */
.L_x_126:
[----:B------:R-:W-:Y:S01]  /*d7d0*/  BSSY B1, `(.L_x_128) ;  /* 0x0000009000017945 */ /* 0x000fe20003800000 */
[----:B-1----:R-:W-:Y:S02]  /*d7e0*/  IMAD.MOV.U32 R2, RZ, RZ, 0x0 ;  /* 0x00000000ff027424 */ /* 0x002fe400078e00ff */
[----:B--2---:R-:W-:Y:S01]  /*d7f0*/  IMAD.MOV.U32 R3, RZ, RZ, 0x14f00000 ;  /* 0x14f00000ff037424 */ /* 0x004fe200078e00ff */
[----:B------:R-:W-:Y:S06]  /*d800*/  @P1 BRA `(.L_x_129) ;  /* 0x0000000000141947 */ /* 0x000fec0003800000 */
[----:B------:R-:W-:Y:S02]  /*d810*/  ISETP.NE.AND P0, PT, R10, RZ, PT ;  /* 0x000000ff0a00720c */ /* 0x000fe40003f05270 */
[----:B------:R-:W-:-:S04]  /*d820*/  MOV R5, 0x10000 ;  /* 0x0001000000057802 */ /* 0x000fc80000000f00 */
[----:B------:R1:W-:Y:S07]  /*d830*/  SYNCS.ARRIVE.TRANS64 RZ, [UR38+0x28c58], R5 ;  /* 0x028c5805ffff79a7 */ /* 0x0003ee0008000026 */
[----:B------:R-:W-:Y:S05]  /*d840*/  @!P0 BRA `(.L_x_129) ;  /* 0x0000000000048947 */ /* 0x000fea0003800000 */
[----:B------:R-:W-:Y:S01]  /*d850*/  BPT.TRAP 0x1 ;  /* 0x000000040000795c */ /* 0x000fe20000300000 */
.L_x_129:
[----:B------:R-:W-:Y:S05]  /*d860*/  BSYNC B1 ;  /* 0x0000000000017941 */ /* 0x000fea0003800000 */
.L_x_128:
        /* <DEDUP_REMOVED lines=9> */
.L_x_130:
[----:B------:R-:W-:-:S13]  /*d900*/  @P0 ELECT P1, URZ, PT ;  /* 0x00000000003f082f */ /* 0x000fda0003820000 */
[----:B------:R-:W-:Y:S01]  /*d910*/  @P1 R2UR UR13, R16 ;  /* 0x00000000100d12ca */ /* 0x000fe200000e0000 */
[----:B------:R-:W-:Y:S01]  /*d920*/  UMOV UR12, UR36 ;  /* 0x00000024000c7c82 */ /* 0x000fe20008000000 */
[----:B------:R-:W-:Y:S02]  /*d930*/  @P1 R2UR UR11, R7 ;  /* 0x00000000070b12ca */ /* 0x000fe400000e0000 */
[----:B------:R-:W-:Y:S02]  /*d940*/  @P1 PLOP3.LUT P0, PT, P1, PT, PT, 0x8, 0x0 ;  /* 0x000000000000181c */ /* 0x000fe40000f0e170 */
[----:B------:R-:W-:-:S09]  /*d950*/  PLOP3.LUT P1, PT, PT, PT, PT, 0x8, 0x0 ;  /* 0x000000000000781c */ /* 0x000fd20003f2e170 */
[----:B------:R2:W-:Y:S02]  /*d960*/  UTMALDG.4D [UR8], [UR4], desc[UR6] ;  /* 0x00000608040075b4 */ /* 0x0005e40008019000 */
[----:B--2---:R-:W-:Y:S05]  /*d970*/  @P0 BRA.U.ANY `(.L_x_130) ;  /* 0xfffffffd00e00947 */ /* 0x004fea000393ffff */
[----:B------:R-:W-:Y:S01]  /*d980*/  R2UR UR6, R2 ;  /* 0x00000000020672ca */ /* 0x000fe200000e0000 */
[----:B------:R-:W-:Y:S01]  /*d990*/  UIADD3 UR8, UR38, 0x12400, URZ ;  /* 0x0001240026087890 */ /* 0x000fe2000fffe03f */
[----:B------:R-:W-:Y:S01]  /*d9a0*/  R2UR UR7, R3 ;  /* 0x00000000030772ca */ /* 0x000fe200000e0000 */
[----:B------:R-:W-:Y:S01]  /*d9b0*/  UMOV UR10, 0x40 ;  /* 0x00000040000a7882 */ /* 0x000fe20000000000 */
[----:B------:R-:W-:-:S13]  /*d9c0*/  PLOP3.LUT P0, PT, PT, PT, PT, 0x80, 0x0 ;  /* 0x000000000000781c */ /* 0x000fda0003f0f070 */
.L_x_131:
        /* <DEDUP_REMOVED lines=13> */
.L_x_132:
        /* <DEDUP_REMOVED lines=13> */
.L_x_133:
        /* <DEDUP_REMOVED lines=13> */
.L_x_134:
        /* <DEDUP_REMOVED lines=13> */
.L_x_135:
        /* <DEDUP_REMOVED lines=13> */
.L_x_136:
        /* <DEDUP_REMOVED lines=13> */
.L_x_137:
        /* <DEDUP_REMOVED lines=8> */
.L_x_119:
[----:B------:R-:W-:Y:S05]  /*df30*/  BSYNC B0 ;  /* 0x0000000000007941 */ /* 0x000fea0003800000 */
.L_x_118:
[----:B------:R-:W-:Y:S01]  /*df40*/  LOP3.LUT R0, R0, 0x1, RZ, 0x3c, !PT ;  /* 0x0000000100007812 */ /* 0x000fe200078e3cff */
[----:B------:R-:W-:Y:S02]  /*df50*/  IMAD.MOV.U32 R6, RZ, RZ, RZ ;  /* 0x000000ffff067224 */ /* 0x000fe400078e00ff */
[----:B------:R-:W-:-:S07]  /*df60*/  IMAD.MOV.U32 R9, RZ, RZ, RZ ;  /* 0x000000ffff097224 */ /* 0x000fce00078e00ff */
.L_x_49:
[----:B------:R-:W2:Y:S01]  /*df70*/  S2R R3, SR_CgaCtaId ;  /* 0x0000000000037919 */ /* 0x000ea20000008800 */
[----:B------:R-:W-:Y:S02]  /*df80*/  MOV R2, 0x400 ;  /* 0x0000040000027802 */ /* 0x000fe40000000f00 */
[----:B------:R-:W-:Y:S02]  /*df90*/  SHF.L.U32 R9, R9, 0x1f, RZ ;  /* 0x0000001f09097819 */ /* 0x000fe400000006ff */
[----:B--2---:R-:W-:-:S04]  /*dfa0*/  LEA R2, R3, R2, 0x18 ;  /* 0x0000000203027211 */ /* 0x004fc800078ec0ff */
[----:B------:R-:W2:Y:S02]  /*dfb0*/  SYNCS.PHASECHK.TRANS64.TRYWAIT P0, [R2+URZ+0x28c20], R9 ;  /* 0x028c2009020075a7 */ /* 0x000ea4000800017f */
[----:B--2---:R-:W-:Y:S05]  /*dfc0*/  @!P0 BRA `(.L_x_138) ;  /* 0x0000000c00b08947 */ /* 0x004fea0003800000 */
.L_x_172:
[----:B------:R-:W-:-:S03]  /*dfd0*/  UMOV UR4, 0xffffffff ;  /* 0xffffffff00047882 */ /* 0x000fc60000000000 */
[----:B------:R-:W-:Y:S05]  /*dfe0*/  BRA.DIV UR4, `(.L_x_139) ;  /* 0x0000000e04bc7947 */ /* 0x000fea000b800000 */
[----:B------:R-:W3:Y:S02]  /*dff0*/  S2R R3, SR_TID.X ;  /* 0x0000000000037919 */ /* 0x000ee40000002100 */
[----:B---3--:R-:W-:-:S04]  /*e000*/  SHF.R.U32.HI R3, RZ, 0x5, R3 ;  /* 0x00000005ff037819 */ /* 0x008fc80000011603 */
[----:B------:R-:W-:-:S05]  /*e010*/  LOP3.LUT R3, R3, 0x3, RZ, 0xc0, !PT ;  /* 0x0000000303037812 */ /* 0x000fca00078ec0ff */
[----:B------:R3:W4:Y:S02]  /*e020*/  SHFL.IDX PT, R14, R3, RZ, 0x1f ;  /* 0x00001fff030e7589 */ /* 0x00072400000e0000 */
.L_x_175:
[----:B----4-:R-:W-:-:S13]  /*e030*/  ISETP.NE.AND P0, PT, R14, RZ, PT ;  /* 0x000000ff0e00720c */ /* 0x010fda0003f05270 */
[----:B------:R-:W-:Y:S05]  /*e040*/  @P0 BRA `(.L_x_10) ;  /* 0x0000000000880947 */ /* 0x000fea0003800000 */
[----:B------:R-:W-:-:S03]  /*e050*/  UMOV UR4, 0xffffffff ;  /* 0xffffffff00047882 */ /* 0x000fc60000000000 */
[----:B------:R-:W-:Y:S05]  /*e060*/  BRA.DIV UR4, `(.L_x_140) ;  /* 0x0000000e04d07947 */ /* 0x000fea000b800000 */
[----:B------:R-:W-:-:S13]  /*e070*/  ELECT P6, URZ, PT ;  /* 0x00000000003f782f */ /* 0x000fda00038c0000 */
.L_x_178:
[----:B------:R-:W-:Y:S05]  /*e080*/  @!P6 BRA `(.L_x_10) ;  /* 0x000000000078e947 */ /* 0x000fea0003800000 */
[----:B---3--:R-:W3:Y:S02]  /*e090*/  LDL.LU R3, [R1+0x14] ;  /* 0x0000140001037983 */ /* 0x008ee40000300800 */
[----:B---3--:R-:W-:-:S04]  /*e0a0*/  LOP3.LUT R3, R3, 0x2, RZ, 0xfc, !PT ;  /* 0x0000000203037812 */ /* 0x008fc800078efcff */
[----:B------:R-:W-:-:S13]  /*e0b0*/  ISETP.NE.AND P2, PT, R3, 0x3, PT ;  /* 0x000000030300780c */ /* 0x000fda0003f45270 */
[----:B------:R-:W-:Y:S05]  /*e0c0*/  @!P2 BRA `(.L_x_141) ;  /* 0x000000000004a947 */ /* 0x000fea0003800000 */
[----:B------:R-:W-:Y:S01]  /*e0d0*/  BPT.TRAP 0x1 ;  /* 0x000000040000795c */ /* 0x000fe20000300000 */
.L_x_141:
[----:B------:R-:W-:Y:S01]  /*e0e0*/  VIADD R8, R2, 0x28c40 ;  /* 0x00028c4002087836 */ /* 0x000fe20000000000 */
[----:B------:R-:W-:Y:S02]  /*e0f0*/  SHF.L.U32 R4, R0, 0x1f, RZ ;  /* 0x0000001f00047819 */ /* 0x000fe400000006ff */
[C---:B------:R-:W-:Y:S01]  /*e100*/  IADD3 R3, R6.reuse, 0x1, RZ ;  /* 0x0000000106037810 */ /* 0x040fe20007ffe0ff */
[----:B------:R-:W-:-:S03]  /*e110*/  IMAD R7, R6, 0x8, R8 ;  /* 0x0000000806077824 */ /* 0x000fc600078e0208 */
[C---:B------:R-:W-:Y:S01]  /*e120*/  ISETP.NE.AND P1, PT, R3.reuse, 0x2, PT ;  /* 0x000000020300780c */ /* 0x040fe20003f25270 */
[----:B------:R-:W3:Y:S03]  /*e130*/  SYNCS.PHASECHK.TRANS64.TRYWAIT P0, [R7+URZ], R4 ;  /* 0x00000004070075a7 */ /* 0x000ee6000800017f */
[----:B-1----:R-:W-:Y:S02]  /*e140*/  SEL R5, RZ, 0x1, P1 ;  /* 0x00000001ff057807 */ /* 0x002fe40000800000 */
[----:B------:R-:W-:Y:S02]  /*e150*/  SEL R3, R3, RZ, P1 ;  /* 0x000000ff03037207 */ /* 0x000fe40000800000 */
[----:B------:R-:W-:-:S03]  /*e160*/  LOP3.LUT R0, R0, R5, RZ, 0x3c, !PT ;  /* 0x0000000500007212 */ /* 0x000fc600078e3cff */
[----:B------:R-:W-:Y:S01]  /*e170*/  IMAD R5, R3, 0x8, R8 ;  /* 0x0000000803057824 */ /* 0x000fe200078e0208 */
[----:B------:R-:W-:Y:S01]  /*e180*/  SHF.L.U32 R0, R0, 0x1f, RZ ;  /* 0x0000001f00007819 */ /* 0x000fe200000006ff */
[----:B---3--:R-:W-:Y:S06]  /*e190*/  @!P0 BRA `(.L_x_142) ;  /* 0x0000000c00a48947 */ /* 0x008fec0003800000 */
.L_x_179:
[----:B------:R-:W3:Y:S02]  /*e1a0*/  SYNCS.PHASECHK.TRANS64.TRYWAIT P0, [R5+URZ], R0 ;  /* 0x00000000050075a7 */ /* 0x000ee4000800017f */
[----:B---3--:R-:W-:Y:S05]  /*e1b0*/  @!P0 BRA `(.L_x_143) ;  /* 0x0000000c00b08947 */ /* 0x008fea0003800000 */
.L_x_180:
[----:B------:R-:W-:Y:S05]  /*e1c0*/  @!P2 BRA `(.L_x_144) ;  /* 0x000000000004a947 */ /* 0x000fea0003800000 */
[----:B------:R-:W-:Y:S01]  /*e1d0*/  BPT.TRAP 0x1 ;  /* 0x000000040000795c */ /* 0x000fe20000300000 */
.L_x_144:
[----:B--2---:R-:W-:-:S04]  /*e1e0*/  VIADD R2, R2, 0x28c60 ;  /* 0x00028c6002027836 */ /* 0x004fc80000000000 */
[----:B---3--:R-:W-:-:S04]  /*e1f0*/  IMAD R5, R6, 0x8, R2 ;  /* 0x0000000806057824 */ /* 0x008fc800078e0202 */
[----:B------:R-:W2:Y:S02]  /*e200*/  SYNCS.PHASECHK.TRANS64.TRYWAIT P0, [R5+URZ], R4 ;  /* 0x00000004050075a7 */ /* 0x000ea4000800017f */
[----:B--2---:R-:W-:Y:S05]  /*e210*/  @!P0 BRA `(.L_x_145) ;  /* 0x0000000c00ac8947 */ /* 0x004fea0003800000 */
.L_x_181:
[----:B------:R-:W-:-:S07]  /*e220*/  IMAD R3, R3, 0x8, R2 ;  /* 0x0000000803037824 */ /* 0x000fce00078e0202 */
.L_x_146:
[----:B---3--:R3:W4:Y:S02]  /*e230*/  SYNCS.PHASECHK.TRANS64.TRYWAIT P0, [R3+URZ], R0 ;  /* 0x00000000030075a7 */ /* 0x008724000800017f */
[----:B----4-:R-:W-:Y:S05]  /*e240*/  @!P0 NANOSLEEP.SYNCS 0x989680 ;  /* 0x009896800000895d */ /* 0x010fea0003900000 */
[----:B------:R-:W4:Y:S02]  /*e250*/  @!P0 SYNCS.PHASECHK.TRANS64 P0, [R3+URZ], R0 ;  /* 0x00000000030085a7 */ /* 0x000f24000800007f */
[----:B----4-:R-:W-:Y:S05]  /*e260*/  @!P0 BRA `(.L_x_146) ;  /* 0xfffffffc00f08947 */ /* 0x010fea000383ffff */
.L_x_10:
[----:B------:R-:W-:Y:S05]  /*e270*/  BSYNC B6 ;  /* 0x0000000000067941 */ /* 0x000fea0003800000 */
.L_x_7:
[----:B------:R-:W-:Y:S05]  /*e280*/  EXIT ;  /* 0x000000000000794d */ /* 0x000fea0003800000 */
.L_x_15:
[----:B0-----:R-:W-:-:S04]  /*e290*/  MOV R6, UR5 ;  /* 0x0000000500067c02 */ /* 0x001fc80008000f00 */
[----:B------:R0:W1:Y:S03]  /*e2a0*/  SYNCS.PHASECHK.TRANS64.TRYWAIT P1, [R6+URZ+0x28c50], R5 ;  /* 0x028c5005060075a7 */ /* 0x000066000802017f */
[----:B-1----:R-:W-:Y:S05]  /*e2b0*/  @!P1 NANOSLEEP.SYNCS 0x989680 ;  /* 0x009896800000995d */ /* 0x002fea0003900000 */
[----:B------:R-:W1:Y:S02]  /*e2c0*/  @!P1 SYNCS.PHASECHK.TRANS64 P1, [R6+URZ+0x28c50], R5 ;  /* 0x028c5005060095a7 */ /* 0x000e64000802007f */
[----:B-1----:R-:W-:Y:S05]  /*e2d0*/  @!P1 BRA `(.L_x_15) ;  /* 0xfffffffc00ec9947 */ /* 0x002fea000383ffff */
[----:B------:R-:W-:Y:S05]  /*e2e0*/  BRA `(.L_x_147) ;  /* 0xffffff3000507947 */ /* 0x000fea000383ffff */
.L_x_20:
[----:B-1----:R-:W-:-:S04]  /*e2f0*/  IMAD.U32 R6, RZ, RZ, UR7 ;  /* 0x00000007ff067e24 */ /* 0x002fc8000f8e00ff */
[----:B------:R1:W2:Y:S03]  /*e300*/  SYNCS.PHASECHK.TRANS64.TRYWAIT P1, [R6+URZ+0x28c50], R5 ;  /* 0x028c5005060075a7 */ /* 0x0002a6000802017f */
[----:B--2---:R-:W-:Y:S05]  /*e310*/  @!P1 NANOSLEEP.SYNCS 0x989680 ;  /* 0x009896800000995d */ /* 0x004fea0003900000 */
[----:B------:R-:W2:Y:S02]  /*e320*/  @!P1 SYNCS.PHASECHK.TRANS64 P1, [R6+URZ+0x28c50], R5 ;  /* 0x028c5005060095a7 */ /* 0x000ea4000802007f */
[----:B--2---:R-:W-:Y:S05]  /*e330*/  @!P1 BRA `(.L_x_20) ;  /* 0xfffffffc00ec9947 */ /* 0x004fea000383ffff */
[----:B------:R-:W-:Y:S05]  /*e340*/  BRA `(.L_x_19) ;  /* 0xffffff3c00587947 */ /* 0x000fea000383ffff */
.L_x_24:
[----:B0-----:R-:W-:-:S04]  /*e350*/  IMAD.U32 R6, RZ, RZ, UR36 ;  /* 0x00000024ff067e24 */ /* 0x001fc8000f8e00ff */
[----:B------:R0:W1:Y:S03]  /*e360*/  SYNCS.PHASECHK.TRANS64.TRYWAIT P1, [R6+URZ+0x28c00], R13 ;  /* 0x028c000d060075a7 */ /* 0x000066000802017f */
[----:B-1----:R-:W-:Y:S05]  /*e370*/  @!P1 NANOSLEEP.SYNCS 0x989680 ;  /* 0x009896800000995d */ /* 0x002fea0003900000 */
[----:B------:R-:W1:Y:S02]  /*e380*/  @!P1 SYNCS.PHASECHK.TRANS64 P1, [R6+URZ+0x28c00], R13 ;  /* 0x028c000d060095a7 */ /* 0x000e64000802007f */
[----:B-1----:R-:W-:Y:S05]  /*e390*/  @!P1 BRA `(.L_x_24) ;  /* 0xfffffffc00ec9947 */ /* 0x002fea000383ffff */
[----:B------:R-:W-:Y:S05]  /*e3a0*/  BRA `(.L_x_148) ;  /* 0xffffff5000507947 */ /* 0x000fea000383ffff */
.L_x_28:
[----:B-1----:R-:W-:-:S04]  /*e3b0*/  IMAD.U32 R8, RZ, RZ, UR36 ;  /* 0x00000024ff087e24 */ /* 0x002fc8000f8e00ff */
[----:B------:R1:W2:Y:S03]  /*e3c0*/  SYNCS.PHASECHK.TRANS64.TRYWAIT P2, [R8+URZ+0x28c30], R13 ;  /* 0x028c300d080075a7 */ /* 0x0002a6000804017f */
[----:B--2---:R-:W-:Y:S05]  /*e3d0*/  @!P2 NANOSLEEP.SYNCS 0x989680 ;  /* 0x009896800000a95d */ /* 0x004fea0003900000 */
[----:B------:R-:W2:Y:S02]  /*e3e0*/  @!P2 SYNCS.PHASECHK.TRANS64 P2, [R8+URZ+0x28c30], R13 ;  /* 0x028c300d0800a5a7 */ /* 0x000ea4000804007f */
[----:B--2---:R-:W-:Y:S05]  /*e3f0*/  @!P2 BRA `(.L_x_28) ;  /* 0xfffffffc00eca947 */ /* 0x004fea000383ffff */
[----:B------:R-:W-:Y:S05]  /*e400*/  BRA `(.L_x_27) ;  /* 0xffffff50006c7947 */ /* 0x000fea000383ffff */
.L_x_32:
[----:B---3--:R3:W4:Y:S02]  /*e410*/  SYNCS.PHASECHK.TRANS64.TRYWAIT P2, [R14+URZ+0x28c50], R13 ;  /* 0x028c500d0e0075a7 */ /* 0x008724000804017f */
[----:B----4-:R-:W-:Y:S05]  /*e420*/  @!P2 NANOSLEEP.SYNCS 0x989680 ;  /* 0x009896800000a95d */ /* 0x010fea0003900000 */
[----:B------:R-:W4:Y:S02]  /*e430*/  @!P2 SYNCS.PHASECHK.TRANS64 P2, [R14+URZ+0x28c50], R13 ;  /* 0x028c500d0e00a5a7 */ /* 0x000f24000804007f */
[----:B----4-:R-:W-:Y:S05]  /*e440*/  @!P2 BRA `(.L_x_32) ;  /* 0xfffffffc00f0a947 */ /* 0x010fea000383ffff */
[----:B------:R-:W-:Y:S05]  /*e450*/  BRA `(.L_x_31) ;  /* 0xffffff6400e87947 */ /* 0x000fea000383ffff */
.L_x_37:
[----:B-1----:R-:W-:-:S04]  /*e460*/  IMAD.U32 R5, RZ, RZ, UR7 ;  /* 0x00000007ff057e24 */ /* 0x002fc8000f8e00ff */
[----:B------:R1:W3:Y:S03]  /*e470*/  SYNCS.PHASECHK.TRANS64.TRYWAIT P3, [R5+URZ+0x28c30], R14 ;  /* 0x028c300e050075a7 */ /* 0x0002e6000806017f */
[----:B---3--:R-:W-:Y:S05]  /*e480*/  @!P3 NANOSLEEP.SYNCS 0x989680 ;  /* 0x009896800000b95d */ /* 0x008fea0003900000 */
[----:B------:R-:W3:Y:S02]  /*e490*/  @!P3 SYNCS.PHASECHK.TRANS64 P3, [R5+URZ+0x28c30], R14 ;  /* 0x028c300e0500b5a7 */ /* 0x000ee4000806007f */
[----:B---3--:R-:W-:Y:S05]  /*e4a0*/  @!P3 BRA `(.L_x_37) ;  /* 0xfffffffc00ecb947 */ /* 0x008fea000383ffff */
[----:B------:R-:W-:Y:S05]  /*e4b0*/  BRA `(.L_x_36) ;  /* 0xffffff6800c47947 */ /* 0x000fea000383ffff */
.L_x_41:
[----:B--2---:R2:W4:Y:S02]  /*e4c0*/  SYNCS.PHASECHK.TRANS64.TRYWAIT P3, [R171+URZ+0x28c50], R14 ;  /* 0x028c500eab0075a7 */ /* 0x004524000806017f */
[----:B----4-:R-:W-:Y:S05]  /*e4d0*/  @!P3 NANOSLEEP.SYNCS 0x989680 ;  /* 0x009896800000b95d */ /* 0x010fea0003900000 */
[----:B------:R-:W4:Y:S02]  /*e4e0*/  @!P3 SYNCS.PHASECHK.TRANS64 P3, [R171+URZ+0x28c50], R14 ;  /* 0x028c500eab00b5a7 */ /* 0x000f24000806007f */
[----:B----4-:R-:W-:Y:S05]  /*e4f0*/  @!P3 BRA `(.L_x_41) ;  /* 0xfffffffc00f0b947 */ /* 0x010fea000383ffff */
[----:B------:R-:W-:Y:S05]  /*e500*/  BRA `(.L_x_40) ;  /* 0xffffff8000e07947 */ /* 0x000fea000383ffff */
.L_x_54:
[----:B------:R-:W-:Y:S01]  /*e510*/  MOV R13, R19 ;  /* 0x00000013000d7202 */ /* 0x000fe20000000f00 */
[----:B------:R-:W-:Y:S02]  /*e520*/  IMAD.MOV.U32 R12, RZ, RZ, RZ ;  /* 0x000000ffff0c7224 */ /* 0x000fe400078e00ff */
[----:B------:R-:W-:Y:S02]  /*e530*/  IMAD.MOV.U32 R11, RZ, RZ, 0x1f ;  /* 0x0000001fff0b7424 */ /* 0x000fe400078e00ff */
[----:B------:R-:W-:-:S07]  /*e540*/  IMAD.MOV.U32 R15, RZ, RZ, -0x1 ;  /* 0xffffffffff0f7424 */ /* 0x000fce00078e00ff */
[----:B------:R-:W-:Y:S05]  /*e550*/  WARPSYNC.COLLECTIVE R15, `(.L_x_149) ;  /* 0x000000000f087348 */ /* 0x000fea0003c00000 */
[----:B------:R0:W1:Y:S02]  /*e560*/  SHFL.IDX P6, R14, R13, R12, R11 ;  /* 0x0000000c0d0e7389 */ /* 0x00006400000c000b */
[----:B01----:R-:W-:Y:S01]  /*e570*/  ENDCOLLECTIVE ;  /* 0x000000000000791b */ /* 0x003fe20003800000 */
.L_x_149:
[----:B------:R-:W-:Y:S05]  /*e580*/  BRA `(.L_x_150) ;  /* 0xffffffc000487947 */ /* 0x000fea000383ffff */
.L_x_56:
[----:B------:R-:W-:Y:S01]  /*e590*/  BSSY B0, `(.L_x_151) ;  /* 0x0000006000007945 */ /* 0x000fe20003800000 */
[----:B------:R-:W-:-:S07]  /*e5a0*/  IMAD.MOV.U32 R15, RZ, RZ, -0x1 ;  /* 0xffffffffff0f7424 */ /* 0x000fce00078e00ff */
[----:B------:R-:W-:Y:S05]  /*e5b0*/  WARPSYNC.COLLECTIVE R15, `(.L_x_152) ;  /* 0x000000000f0c7348 */ /* 0x000fea0003c00000 */
[----:B------:R-:W-:Y:S02]  /*e5c0*/  ELECT P6, UR62, PT ;  /* 0x00000000003e782f */ /* 0x000fe400038c0000 */
[----:B------:R-:W-:Y:S01]  /*e5d0*/  MOV R14, UR62 ;  /* 0x0000003e000e7c02 */ /* 0x000fe20008000f00 */
[----:B------:R-:W-:Y:S10]  /*e5e0*/  ENDCOLLECTIVE ;  /* 0x000000000000791b */ /* 0x000ff40003800000 */
.L_x_152:
[----:B------:R-:W-:Y:S05]  /*e5f0*/  BSYNC B0 ;  /* 0x0000000000007941 */ /* 0x000fea0003800000 */
.L_x_151:
[----:B------:R-:W-:Y:S05]  /*e600*/  BRA `(.L_x_153) ;  /* 0xffffffc000487947 */ /* 0x000fea000383ffff */
.L_x_58:
[----:B0-----:R-:W-:-:S04]  /*e610*/  MOV R3, UR38 ;  /* 0x0000002600037c02 */ /* 0x001fc80008000f00 */
[----:B------:R0:W1:Y:S03]  /*e620*/  SYNCS.PHASECHK.TRANS64.TRYWAIT P0, [R3+URZ+0x28c40], R0 ;  /* 0x028c4000030075a7 */ /* 0x000066000800017f */
[----:B-1----:R-:W-:Y:S05]  /*e630*/  @!P0 NANOSLEEP.SYNCS 0x989680 ;  /* 0x009896800000895d */ /* 0x002fea0003900000 */
[----:B------:R-:W1:Y:S02]  /*e640*/  @!P0 SYNCS.PHASECHK.TRANS64 P0, [R3+URZ+0x28c40], R0 ;  /* 0x028c4000030085a7 */ /* 0x000e64000800007f */
[----:B-1----:R-:W-:Y:S05]  /*e650*/  @!P0 BRA `(.L_x_58) ;  /* 0xfffffffc00ec8947 */ /* 0x002fea000383ffff */
[----:B------:R-:W-:Y:S05]  /*e660*/  BRA `(.L_x_154) ;  /* 0xffffffc000a47947 */ /* 0x000fea000383ffff */
.L_x_61:
[----:B------:R-:W-:Y:S01]  /*e670*/  IMAD.MOV.U32 R13, RZ, RZ, R3 ;  /* 0x000000ffff0d7224 */ /* 0x000fe200078e0003 */
[----:B------:R-:W-:Y:S01]  /*e680*/  MOV R15, 0xffffffff ;  /* 0xffffffff000f7802 */ /* 0x000fe20000000f00 */
[----:B------:R-:W-:Y:S02]  /*e690*/  IMAD.MOV.U32 R12, RZ, RZ, RZ ;  /* 0x000000ffff0c7224 */ /* 0x000fe400078e00ff */
[----:B------:R-:W-:Y:S02]  /*e6a0*/  IMAD.MOV.U32 R11, RZ, RZ, 0x181f ;  /* 0x0000181fff0b7424 */ /* 0x000fe400078e00ff */
[----:B------:R-:W-:-:S07]  /*e6b0*/  IMAD R5, R10, 0x40, R5 ;  /* 0x000000400a057824 */ /* 0x000fce00078e0205 */
[----:B------:R-:W-:Y:S05]  /*e6c0*/  WARPSYNC.COLLECTIVE R15, `(.L_x_155) ;  /* 0x000000000f087348 */ /* 0x000fea0003c00000 */
[----:B------:R0:W1:Y:S02]  /*e6d0*/  SHFL.IDX P6, R14, R13, R12, R11 ;  /* 0x0000000c0d0e7389 */ /* 0x00006400000c000b */
[----:B01----:R-:W-:Y:S01]  /*e6e0*/  ENDCOLLECTIVE ;  /* 0x000000000000791b */ /* 0x003fe20003800000 */
.L_x_155:
[----:B------:R-:W-:Y:S01]  /*e6f0*/  IADD3 R21, R5, 0x10, RZ ;  /* 0x0000001005157810 */ /* 0x000fe20007ffe0ff */
[----:B------:R-:W-:Y:S02]  /*e700*/  IMAD.MOV.U32 R13, RZ, RZ, R0 ;  /* 0x000000ffff0d7224 */ /* 0x000fe400078e0000 */
[----:B------:R-:W-:-:S07]  /*e710*/  IMAD.MOV.U32 R6, RZ, RZ, R14 ;  /* 0x000000ffff067224 */ /* 0x000fce00078e000e */
[----:B------:R-:W-:Y:S05]  /*e720*/  WARPSYNC.COLLECTIVE R15, `(.L_x_156) ;  /* 0x000000000f087348 */ /* 0x000fea0003c00000 */
[----:B------:R0:W1:Y:S02]  /*e730*/  SHFL.IDX P6, R14, R13, R12, R11 ;  /* 0x0000000c0d0e7389 */ /* 0x00006400000c000b */
[----:B01----:R-:W-:Y:S01]  /*e740*/  ENDCOLLECTIVE ;  /* 0x000000000000791b */ /* 0x003fe20003800000 */
.L_x_156:
[----:B------:R-:W-:Y:S02]  /*e750*/  ULDC UR4, c[0x0][0x288] ;  /* 0x0000a20000047ab9 */ /* 0x000fe40000000800 */
[----:B------:R-:W-:-:S05]  /*e760*/  IMAD R2, R9, UR4, RZ ;  /* 0x0000000409027c24 */ /* 0x000fca000f8e02ff */
[----:B------:R-:W-:Y:S01]  /*e770*/  ISETP.GE.AND P1, PT, R5, R2, PT ;  /* 0x000000020500720c */ /* 0x000fe20003f26270 */
[----:B------:R-:W-:Y:S02]  /*e780*/  IMAD.MOV.U32 R13, RZ, RZ, R3 ;  /* 0x000000ffff0d7224 */ /* 0x000fe400078e0003 */
[----:B------:R-:W-:-:S10]  /*e790*/  IMAD.MOV.U32 R12, RZ, RZ, 0x1 ;  /* 0x00000001ff0c7424 */ /* 0x000fd400078e00ff */
[----:B------:R-:W-:Y:S01]  /*e7a0*/  @!P1 LEA R9, R4, UR38, 0x1 ;  /* 0x0000002604099c11 */ /* 0x000fe2000f8e08ff */
[----:B------:R-:W-:-:S07]  /*e7b0*/  IMAD.MOV.U32 R7, RZ, RZ, R14 ;  /* 0x000000ffff077224 */ /* 0x000fce00078e000e */
[----:B------:R-:W-:Y:S05]  /*e7c0*/  WARPSYNC.COLLECTIVE R15, `(.L_x_157) ;  /* 0x000000000f087348 */ /* 0x000fea0003c00000 */
[----:B------:R0:W1:Y:S02]  /*e7d0*/  SHFL.IDX P6, R14, R13, R12, R11 ;  /* 0x0000000c0d0e7389 */ /* 0x00006400000c000b */
[----:B01----:R-:W-:Y:S01]  /*e7e0*/  ENDCOLLECTIVE ;  /* 0x000000000000791b */ /* 0x003fe20003800000 */
.L_x_157:
[----:B------:R-:W-:-:S05]  /*e7f0*/  @!P1 LEA R7, P2, R8, R7, 0x1 ;  /* 0x0000000708079211 */ /* 0x000fca00078408ff */
[----:B------:R-:W-:-:S05]  /*e800*/  @!P1 IMAD.X R6, RZ, RZ, R6, P2 ;  /* 0x000000ffff069224 */ /* 0x000fca00010e0606 */
[----:B------:R-:W-:Y:S01]  /*e810*/  @!P1 LOP3.LUT R7, R7, R6, RZ, 0x3c, !PT ;  /* 0x0000000607079212 */ /* 0x000fe200078e3cff */
[----:B------:R-:W-:-:S03]  /*e820*/  IMAD.MOV.U32 R13, RZ, RZ, R0 ;  /* 0x000000ffff0d7224 */ /* 0x000fc600078e0000 */
[----:B------:R-:W-:-:S04]  /*e830*/  @!P1 LOP3.LUT R6, R7, R6, RZ, 0x3c, !PT ;  /* 0x0000000607069212 */ /* 0x000fc800078e3cff */
[----:B------:R-:W-:-:S05]  /*e840*/  @!P1 LOP3.LUT R7, R7, R6, RZ, 0x3c, !PT ;  /* 0x0000000607079212 */ /* 0x000fca00078e3cff */
[----:B------:R-:W-:Y:S01]  /*e850*/  @!PT LDS RZ, [RZ] ;  /* 0x00000000fffff984 */ /* 0x000fe20000000800 */
[----:B------:R-:W-:Y:S01]  /*e860*/  @!PT LDS RZ, [RZ] ;  /* 0x00000000fffff984 */ /* 0x000fe20000000800 */
[----:B------:R-:W-:Y:S01]  /*e870*/  @!PT LDS RZ, [RZ] ;  /* 0x00000000fffff984 */ /* 0x000fe20000000800 */
[----:B------:R0:W-:Y:S01]  /*e880*/  @!P1 LDGSTS.E.BYPASS.LTC128B.128 [R9+0x20400], desc[UR42][R6.64], !P0 ;  /* 0x2040000006099fae */ /* 0x0001e2000c101d6a */
[----:B------:R-:W-:Y:S01]  /*e890*/  ISETP.GE.AND P1, PT, R21, R2, PT ;  /* 0x000000021500720c */ /* 0x000fe20003f26270 */
[----:B------:R-:W-:Y:S02]  /*e8a0*/  VIADD R21, R5, 0x20 ;  /* 0x0000002005157836 */ /* 0x000fe40000000000 */
[----:B0-----:R-:W-:-:S10]  /*e8b0*/  IMAD.MOV.U32 R6, RZ, RZ, R14 ;  /* 0x000000ffff067224 */ /* 0x001fd400078e000e */
[----:B------:R-:W-:Y:S05]  /*e8c0*/  WARPSYNC.COLLECTIVE R15, `(.L_x_158) ;  /* 0x000000000f087348 */ /* 0x000fea0003c00000 */
[----:B------:R0:W1:Y:S02]  /*e8d0*/  SHFL.IDX P6, R14, R13, R12, R11 ;  /* 0x0000000c0d0e7389 */ /* 0x00006400000c000b */
[----:B01----:R-:W-:Y:S01]  /*e8e0*/  ENDCOLLECTIVE ;  /* 0x000000000000791b */ /* 0x003fe20003800000 */
.L_x_158:
[----:B------:R-:W-:Y:S01]  /*e8f0*/  @!P1 LEA R9, R4, UR38, 0x1 ;  /* 0x0000002604099c11 */ /* 0x000fe2000f8e08ff */
[----:B------:R-:W-:Y:S02]  /*e900*/  IMAD.MOV.U32 R13, RZ, RZ, R3 ;  /* 0x000000ffff0d7224 */ /* 0x000fe400078e0003 */
[----:B------:R-:W-:Y:S01]  /*e910*/  IMAD.MOV.U32 R12, RZ, RZ, 0x2 ;  /* 0x00000002ff0c7424 */ /* 0x000fe200078e00ff */
[----:B------:R-:W-:-:S13]  /*e920*/  @!P1 LEA R7, P2, R8, R14, 0x1 ;  /* 0x0000000e08079211 */ /* 0x000fda00078408ff */
[----:B------:R-:W-:Y:S05]  /*e930*/  WARPSYNC.COLLECTIVE R15, `(.L_x_159) ;  /* 0x000000000f087348 */ /* 0x000fea0003c00000 */
[----:B------:R0:W1:Y:S02]  /*e940*/  SHFL.IDX P6, R14, R13, R12, R11 ;  /* 0x0000000c0d0e7389 */ /* 0x00006400000c000b */
[----:B01----:R-:W-:Y:S01]  /*e950*/  ENDCOLLECTIVE ;  /* 0x000000000000791b */ /* 0x003fe20003800000 */
.L_x_159:
[----:B------:R-:W-:-:S04]  /*e960*/  @!P1 IADD3.X R6, RZ, R6, RZ, P2, !PT ;  /* 0x00000006ff069210 */ /* 0x000fc800017fe4ff */
[----:B------:R-:W-:-:S04]  /*e970*/  @!P1 LOP3.LUT R7, R7, R6, RZ, 0x3c, !PT ;  /* 0x0000000607079212 */ /* 0x000fc800078e3cff */
[----:B------:R-:W-:-:S04]  /*e980*/  @!P1 LOP3.LUT R6, R7, R6, RZ, 0x3c, !PT ;  /* 0x0000000607069212 */ /* 0x000fc800078e3cff */
[----:B------:R-:W-:Y:S02]  /*e990*/  @!P1 LOP3.LUT R7, R7, R6, RZ, 0x3c, !PT ;  /* 0x0000000607079212 */ /* 0x000fe400078e3cff */
[----:B------:R-:W-:-:S03]  /*e9a0*/  MOV R13, R0 ;  /* 0x00000000000d7202 */ /* 0x000fc60000000f00 */
[----:B------:R-:W-:Y:S01]  /*e9b0*/  @!PT LDS RZ, [RZ] ;  /* 0x00000000fffff984 */ /* 0x000fe20000000800 */
[----:B------:R-:W-:Y:S01]  /*e9c0*/  @!PT LDS RZ, [RZ] ;  /* 0x00000000fffff984 */ /* 0x000fe20000000800 */
[----:B------:R-:W-:Y:S01]  /*e9d0*/  @!PT LDS RZ, [RZ] ;  /* 0x00000000fffff984 */ /* 0x000fe20000000800 */
[----:B------:R0:W-:Y:S01]  /*e9e0*/  @!P1 LDGSTS.E.BYPASS.LTC128B.128 [R9+0x20c00], desc[UR42][R6.64], !P0 ;  /* 0x20c0000006099fae */ /* 0x0001e2000c101d6a */
[----:B------:R-:W-:Y:S01]  /*e9f0*/  ISETP.GE.AND P1, PT, R21, R2, PT ;  /* 0x000000021500720c */ /* 0x000fe20003f26270 */
[----:B0-----:R-:W-:-:S12]  /*ea00*/  IMAD.MOV.U32 R6, RZ, RZ, R14 ;  /* 0x000000ffff067224 */ /* 0x001fd800078e000e */
[----:B------:R-:W-:Y:S05]  /*ea10*/  WARPSYNC.COLLECTIVE R15, `(.L_x_160) ;  /* 0x000000000f087348 */ /* 0x000fea0003c00000 */
[----:B------:R0:W1:Y:S02]  /*ea20*/  SHFL.IDX P6, R14, R13, R12, R11 ;  /* 0x0000000c0d0e7389 */ /* 0x00006400000c000b */
[----:B01----:R-:W-:Y:S01]  /*ea30*/  ENDCOLLECTIVE ;  /* 0x000000000000791b */ /* 0x003fe20003800000 */
.L_x_160:
[----:B------:R-:W-:Y:S01]  /*ea40*/  @!P1 LEA R9, R4, UR38, 0x1 ;  /* 0x0000002604099c11 */ /* 0x000fe2000f8e08ff */
[----:B------:R-:W-:Y:S02]  /*ea50*/  IMAD.MOV.U32 R13, RZ, RZ, R3 ;  /* 0x000000ffff0d7224 */ /* 0x000fe400078e0003 */
[----:B------:R-:W-:Y:S01]  /*ea60*/  IMAD.MOV.U32 R12, RZ, RZ, 0x3 ;  /* 0x00000003ff0c7424 */ /* 0x000fe200078e00ff */
[----:B------:R-:W-:-:S13]  /*ea70*/  @!P1 LEA R7, P2, R8, R14, 0x1 ;  /* 0x0000000e08079211 */ /* 0x000fda00078408ff */
[----:B------:R-:W-:Y:S05]  /*ea80*/  WARPSYNC.COLLECTIVE R15, `(.L_x_161) ;  /* 0x000000000f087348 */ /* 0x000fea0003c00000 */
[----:B------:R0:W1:Y:S02]  /*ea90*/  SHFL.IDX P6, R14, R13, R12, R11 ;  /* 0x0000000c0d0e7389 */ /* 0x00006400000c000b */
[----:B01----:R-:W-:Y:S01]  /*eaa0*/  ENDCOLLECTIVE ;  /* 0x000000000000791b */ /* 0x003fe20003800000 */
.L_x_161:
[----:B------:R-:W-:-:S05]  /*eab0*/  @!P1 IMAD.X R6, RZ, RZ, R6, P2 ;  /* 0x000000ffff069224 */ /* 0x000fca00010e0606 */
[----:B------:R-:W-:-:S04]  /*eac0*/  @!P1 LOP3.LUT R7, R7, R6, RZ, 0x3c, !PT ;  /* 0x0000000607079212 */ /* 0x000fc800078e3cff */
[C---:B------:R-:W-:Y:S02]  /*ead0*/  @!P1 LOP3.LUT R6, R7.reuse, R6, RZ, 0x3c, !PT ;  /* 0x0000000607069212 */ /* 0x040fe400078e3cff */
[----:B------:R-:W-:Y:S02]  /*eae0*/  MOV R13, R0 ;  /* 0x00000000000d7202 */ /* 0x000fe40000000f00 */
[----:B------:R-:W-:-:S05]  /*eaf0*/  @!P1 LOP3.LUT R7, R7, R6, RZ, 0x3c, !PT ;  /* 0x0000000607079212 */ /* 0x000fca00078e3cff */
[----:B------:R-:W-:Y:S01]  /*eb00*/  @!PT LDS RZ, [RZ] ;  /* 0x00000000fffff984 */ /* 0x000fe20000000800 */
[----:B------:R-:W-:Y:S01]  /*eb10*/  @!PT LDS RZ, [RZ] ;  /* 0x00000000fffff984 */ /* 0x000fe20000000800 */
[----:B------:R-:W-:Y:S01]  /*eb20*/  @!PT LDS RZ, [RZ] ;  /* 0x00000000fffff984 */ /* 0x000fe20000000800 */
[----:B------:R0:W-:Y:S01]  /*eb30*/  @!P1 LDGSTS.E.BYPASS.LTC128B.128 [R9+0x21400], desc[UR42][R6.64], !P0 ;  /* 0x2140000006099fae */ /* 0x0001e2000c101d6a */
[----:B------:R-:W-:-:S07]  /*eb40*/  IMAD.MOV.U32 R3, RZ, RZ, R14 ;  /* 0x000000ffff037224 */ /* 0x000fce00078e000e */
[----:B0-----:R-:W-:Y:S05]  /*eb50*/  WARPSYNC.COLLECTIVE R15, `(.L_x_162) ;  /* 0x000000000f087348 */ /* 0x001fea0003c00000 */
[----:B------:R1:W2:Y:S02]  /*eb60*/  SHFL.IDX P6, R14, R13, R12, R11 ;  /* 0x0000000c0d0e7389 */ /* 0x0002a400000c000b */
[----:B012---:R-:W-:Y:S01]  /*eb70*/  ENDCOLLECTIVE ;  /* 0x000000000000791b */ /* 0x007fe20003800000 */
.L_x_162:
[----:B------:R-:W-:Y:S05]  /*eb80*/  BRA `(.L_x_163) ;  /* 0xffffffc400807947 */ /* 0x000fea000383ffff */
.L_x_62:
[----:B0-----:R-:W-:-:S04]  /*eb90*/  IMAD.U32 R3, RZ, RZ, UR38 ;  /* 0x00000026ff037e24 */ /* 0x001fc8000f8e00ff */
[----:B------:R0:W1:Y:S03]  /*eba0*/  SYNCS.PHASECHK.TRANS64.TRYWAIT P0, [R3+URZ+0x28c20], R4 ;  /* 0x028c2004030075a7 */ /* 0x000066000800017f */
[----:B-1----:R-:W-:Y:S05]  /*ebb0*/  @!P0 NANOSLEEP.SYNCS 0x989680 ;  /* 0x009896800000895d */ /* 0x002fea0003900000 */
[----:B------:R-:W1:Y:S02]  /*ebc0*/  @!P0 SYNCS.PHASECHK.TRANS64 P0, [R3+URZ+0x28c20], R4 ;  /* 0x028c2004030085a7 */ /* 0x000e64000800007f */
[----:B-1----:R-:W-:Y:S05]  /*ebd0*/  @!P0 BRA `(.L_x_62) ;  /* 0xfffffffc00ec8947 */ /* 0x002fea000383ffff */
[----:B------:R-:W-:Y:S05]  /*ebe0*/  BRA `(.L_x_164) ;  /* 0xffffffc400b07947 */ /* 0x000fea000383ffff */
.L_x_65:
[----:B0-----:R-:W-:-:S04]  /*ebf0*/  IMAD.U32 R3, RZ, RZ, UR38 ;  /* 0x00000026ff037e24 */ /* 0x001fc8000f8e00ff */
[----:B------:R0:W1:Y:S03]  /*ec00*/  SYNCS.PHASECHK.TRANS64.TRYWAIT P0, [R3+URZ+0x28c60], R4 ;  /* 0x028c6004030075a7 */ /* 0x000066000800017f */
[----:B-1----:R-:W-:Y:S05]  /*ec10*/  @!P0 NANOSLEEP.SYNCS 0x989680 ;  /* 0x009896800000895d */ /* 0x002fea0003900000 */
[----:B------:R-:W1:Y:S02]  /*ec20*/  @!P0 SYNCS.PHASECHK.TRANS64 P0, [R3+URZ+0x28c60], R4 ;  /* 0x028c6004030085a7 */ /* 0x000e64000800007f */
[----:B-1----:R-:W-:Y:S05]  /*ec30*/  @!P0 BRA `(.L_x_65) ;  /* 0xfffffffc00ec8947 */ /* 0x002fea000383ffff */
[----:B------:R-:W-:Y:S05]  /*ec40*/  BRA `(.L_x_165) ;  /* 0xffffffc400bc7947 */ /* 0x000fea000383ffff */
.L_x_81:
[----:B-1----:R-:W-:-:S04]  /*ec50*/  IMAD.U32 R3, RZ, RZ, UR38 ;  /* 0x00000026ff037e24 */ /* 0x002fc8000f8e00ff */
[----:B------:R1:W2:Y:S03]  /*ec60*/  SYNCS.PHASECHK.TRANS64.TRYWAIT P0, [R3+URZ+0x28c48], R2 ;  /* 0x028c4802030075a7 */ /* 0x0002a6000800017f */
[----:B--2---:R-:W-:Y:S05]  /*ec70*/  @!P0 NANOSLEEP.SYNCS 0x989680 ;  /* 0x009896800000895d */ /* 0x004fea0003900000 */
[----:B------:R-:W2:Y:S02]  /*ec80*/  @!P0 SYNCS.PHASECHK.TRANS64 P0, [R3+URZ+0x28c48], R2 ;  /* 0x028c4802030085a7 */ /* 0x000ea4000800007f */
[----:B--2---:R-:W-:Y:S05]  /*ec90*/  @!P0 BRA `(.L_x_81) ;  /* 0xfffffffc00ec8947 */ /* 0x004fea000383ffff */
[----:B------:R-:W-:Y:S05]  /*eca0*/  BRA `(.L_x_166) ;  /* 0xffffffd0007c7947 */ /* 0x000fea000383ffff */
.L_x_86:
[----:B01----:R-:W-:-:S04]  /*ecb0*/  IMAD.U32 R3, RZ, RZ, UR38 ;  /* 0x00000026ff037e24 */ /* 0x003fc8000f8e00ff */
[----:B------:R0:W1:Y:S03]  /*ecc0*/  SYNCS.PHASECHK.TRANS64.TRYWAIT P0, [R3+URZ+0x28c68], R2 ;  /* 0x028c6802030075a7 */ /* 0x000066000800017f */
[----:B-1----:R-:W-:Y:S05]  /*ecd0*/  @!P0 NANOSLEEP.SYNCS 0x989680 ;  /* 0x009896800000895d */ /* 0x002fea0003900000 */
[----:B------:R-:W1:Y:S02]  /*ece0*/  @!P0 SYNCS.PHASECHK.TRANS64 P0, [R3+URZ+0x28c68], R2 ;  /* 0x028c6802030085a7 */ /* 0x000e64000800007f */
[----:B-1----:R-:W-:Y:S05]  /*ecf0*/  @!P0 BRA `(.L_x_86) ;  /* 0xfffffffc00ec8947 */ /* 0x002fea000383ffff */
[----:B------:R-:W-:Y:S05]  /*ed00*/  BRA `(.L_x_167) ;  /* 0xffffffd000dc7947 */ /* 0x000fea000383ffff */
.L_x_101:
[----:B-1----:R-:W-:-:S04]  /*ed10*/  MOV R3, UR38 ;  /* 0x0000002600037c02 */ /* 0x002fc80008000f00 */
[----:B------:R1:W2:Y:S03]  /*ed20*/  SYNCS.PHASECHK.TRANS64.TRYWAIT P0, [R3+URZ+0x28c40], R2 ;  /* 0x028c4002030075a7 */ /* 0x0002a6000800017f */
[----:B--2---:R-:W-:Y:S05]  /*ed30*/  @!P0 NANOSLEEP.SYNCS 0x989680 ;  /* 0x009896800000895d */ /* 0x004fea0003900000 */
[----:B------:R-:W2:Y:S02]  /*ed40*/  @!P0 SYNCS.PHASECHK.TRANS64 P0, [R3+URZ+0x28c40], R2 ;  /* 0x028c4002030085a7 */ /* 0x000ea4000800007f */
[----:B--2---:R-:W-:Y:S05]  /*ed50*/  @!P0 BRA `(.L_x_101) ;  /* 0xfffffffc00ec8947 */ /* 0x004fea000383ffff */
[----:B------:R-:W-:Y:S05]  /*ed60*/  BRA `(.L_x_168) ;  /* 0xffffffdc00287947 */ /* 0x000fea000383ffff */
.L_x_106:
[----:B01----:R-:W-:-:S04]  /*ed70*/  IMAD.U32 R3, RZ, RZ, UR38 ;  /* 0x00000026ff037e24 */ /* 0x003fc8000f8e00ff */
[----:B------:R0:W1:Y:S03]  /*ed80*/  SYNCS.PHASECHK.TRANS64.TRYWAIT P0, [R3+URZ+0x28c60], R2 ;  /* 0x028c6002030075a7 */ /* 0x000066000800017f */
[----:B-1----:R-:W-:Y:S05]  /*ed90*/  @!P0 NANOSLEEP.SYNCS 0x989680 ;  /* 0x009896800000895d */ /* 0x002fea0003900000 */
[----:B------:R-:W1:Y:S02]  /*eda0*/  @!P0 SYNCS.PHASECHK.TRANS64 P0, [R3+URZ+0x28c60], R2 ;  /* 0x028c6002030085a7 */ /* 0x000e64000800007f */
[----:B-1----:R-:W-:Y:S05]  /*edb0*/  @!P0 BRA `(.L_x_106) ;  /* 0xfffffffc00ec8947 */ /* 0x002fea000383ffff */
[----:B------:R-:W-:Y:S05]  /*edc0*/  BRA `(.L_x_169) ;  /* 0xffffffdc008c7947 */ /* 0x000fea000383ffff */
.L_x_122:
[----:B-1----:R-:W-:-:S04]  /*edd0*/  IMAD.U32 R3, RZ, RZ, UR38 ;  /* 0x00000026ff037e24 */ /* 0x002fc8000f8e00ff */
[----:B------:R1:W2:Y:S03]  /*ede0*/  SYNCS.PHASECHK.TRANS64.TRYWAIT P0, [R3+URZ+0x28c48], R2 ;  /* 0x028c4802030075a7 */ /* 0x0002a6000800017f */
[----:B--2---:R-:W-:Y:S05]  /*edf0*/  @!P0 NANOSLEEP.SYNCS 0x989680 ;  /* 0x009896800000895d */ /* 0x004fea0003900000 */
[----:B------:R-:W2:Y:S02]  /*ee00*/  @!P0 SYNCS.PHASECHK.TRANS64 P0, [R3+URZ+0x28c48], R2 ;  /* 0x028c4802030085a7 */ /* 0x000ea4000800007f */
[----:B--2---:R-:W-:Y:S05]  /*ee10*/  @!P0 BRA `(.L_x_122) ;  /* 0xfffffffc00ec8947 */ /* 0x004fea000383ffff */
[----:B------:R-:W-:Y:S05]  /*ee20*/  BRA `(.L_x_170) ;  /* 0xffffffe400e87947 */ /* 0x000fea000383ffff */
.L_x_127:
[----:B-12---:R-:W-:-:S04]  /*ee30*/  IMAD.U32 R3, RZ, RZ, UR38 ;  /* 0x00000026ff037e24 */ /* 0x006fc8000f8e00ff */
[----:B------:R1:W2:Y:S03]  /*ee40*/  SYNCS.PHASECHK.TRANS64.TRYWAIT P0, [R3+URZ+0x28c68], R2 ;  /* 0x028c6802030075a7 */ /* 0x0002a6000800017f */
[----:B--2---:R-:W-:Y:S05]  /*ee50*/  @!P0 NANOSLEEP.SYNCS 0x989680 ;  /* 0x009896800000895d */ /* 0x004fea0003900000 */
[----:B------:R-:W2:Y:S02]  /*ee60*/  @!P0 SYNCS.PHASECHK.TRANS64 P0, [R3+URZ+0x28c68], R2 ;  /* 0x028c6802030085a7 */ /* 0x000ea4000800007f */
[----:B--2---:R-:W-:Y:S05]  /*ee70*/  @!P0 BRA `(.L_x_127) ;  /* 0xfffffffc00ec8947 */ /* 0x004fea000383ffff */
[----:B------:R-:W-:Y:S05]  /*ee80*/  BRA `(.L_x_171) ;  /* 0xffffffe8004c7947 */ /* 0x000fea000383ffff */
.L_x_138:
[----:B--2---:R2:W3:Y:S02]  /*ee90*/  SYNCS.PHASECHK.TRANS64.TRYWAIT P0, [R2+URZ+0x28c20], R9 ;  /* 0x028c2009020075a7 */ /* 0x0044e4000800017f */
[----:B---3--:R-:W-:Y:S05]  /*eea0*/  @!P0 NANOSLEEP.SYNCS 0x989680 ;  /* 0x009896800000895d */ /* 0x008fea0003900000 */
[----:B------:R-:W3:Y:S02]  /*eeb0*/  @!P0 SYNCS.PHASECHK.TRANS64 P0, [R2+URZ+0x28c20], R9 ;  /* 0x028c2009020085a7 */ /* 0x000ee4000800007f */
[----:B---3--:R-:W-:Y:S05]  /*eec0*/  @!P0 BRA `(.L_x_138) ;  /* 0xfffffffc00f08947 */ /* 0x008fea000383ffff */
[----:B------:R-:W-:Y:S05]  /*eed0*/  BRA `(.L_x_172) ;  /* 0xfffffff0003c7947 */ /* 0x000fea000383ffff */
.L_x_139:
[----:B------:R-:W3:Y:S01]  /*eee0*/  S2R R3, SR_TID.X ;  /* 0x0000000000037919 */ /* 0x000ee20000002100 */
[----:B------:R-:W-:Y:S01]  /*eef0*/  BSSY B0, `(.L_x_173) ;  /* 0x000000a000007945 */ /* 0x000fe20003800000 */
[----:B------:R-:W-:Y:S01]  /*ef00*/  MOV R12, RZ ;  /* 0x000000ff000c7202 */ /* 0x000fe20000000f00 */
[----:B------:R-:W-:Y:S02]  /*ef10*/  IMAD.MOV.U32 R11, RZ, RZ, 0x1f ;  /* 0x0000001fff0b7424 */ /* 0x000fe400078e00ff */
[----:B------:R-:W-:Y:S01]  /*ef20*/  IMAD.MOV.U32 R15, RZ, RZ, -0x1 ;  /* 0xffffffffff0f7424 */ /* 0x000fe200078e00ff */
[----:B---3--:R-:W-:-:S04]  /*ef30*/  SHF.R.U32.HI R3, RZ, 0x5, R3 ;  /* 0x00000005ff037819 */ /* 0x008fc80000011603 */
[----:B------:R-:W-:-:S05]  /*ef40*/  LOP3.LUT R3, R3, 0x3, RZ, 0xc0, !PT ;  /* 0x0000000303037812 */ /* 0x000fca00078ec0ff */
[----:B------:R-:W-:-:S07]  /*ef50*/  IMAD.MOV.U32 R13, RZ, RZ, R3 ;  /* 0x000000ffff0d7224 */ /* 0x000fce00078e0003 */
[----:B012---:R-:W-:Y:S05]  /*ef60*/  WARPSYNC.COLLECTIVE R15, `(.L_x_174) ;  /* 0x000000000f087348 */ /* 0x007fea0003c00000 */
[----:B------:R3:W4:Y:S02]  /*ef70*/  SHFL.IDX P6, R14, R13, R12, R11 ;  /* 0x0000000c0d0e7389 */ /* 0x00072400000c000b */
[----:B01234-:R-:W-:Y:S01]  /*ef80*/  ENDCOLLECTIVE ;  /* 0x000000000000791b */ /* 0x01ffe20003800000 */
.L_x_174:
[----:B------:R-:W-:Y:S05]  /*ef90*/  BSYNC B0 ;  /* 0x0000000000007941 */ /* 0x000fea0003800000 */
.L_x_173:
[----:B------:R-:W-:Y:S05]  /*efa0*/  BRA `(.L_x_175) ;  /* 0xfffffff000207947 */ /* 0x000fea000383ffff */
.L_x_140:
[----:B------:R-:W-:Y:S01]  /*efb0*/  BSSY B0, `(.L_x_176) ;  /* 0x0000006000007945 */ /* 0x000fe20003800000 */
[----:B------:R-:W-:-:S07]  /*efc0*/  IMAD.MOV.U32 R15, RZ, RZ, -0x1 ;  /* 0xffffffffff0f7424 */ /* 0x000fce00078e00ff */
[----:B0123--:R-:W-:Y:S05]  /*efd0*/  WARPSYNC.COLLECTIVE R15, `(.L_x_177) ;  /* 0x000000000f0c7348 */ /* 0x00ffea0003c00000 */
[----:B------:R-:W-:Y:S02]  /*efe0*/  ELECT P6, UR62, PT ;  /* 0x00000000003e782f */ /* 0x000fe400038c0000 */
[----:B------:R-:W-:Y:S01]  /*eff0*/  MOV R14, UR62 ;  /* 0x0000003e000e7c02 */ /* 0x000fe20008000f00 */
[----:B0123--:R-:W-:Y:S10]  /*f000*/  ENDCOLLECTIVE ;  /* 0x000000000000791b */ /* 0x00fff40003800000 */
.L_x_177:
[----:B------:R-:W-:Y:S05]  /*f010*/  BSYNC B0 ;  /* 0x0000000000007941 */ /* 0x000fea0003800000 */
.L_x_176:
[----:B------:R-:W-:Y:S05]  /*f020*/  BRA `(.L_x_178) ;  /* 0xfffffff000147947 */ /* 0x000fea000383ffff */
.L_x_142:
[----:B-1----:R1:W3:Y:S02]  /*f030*/  SYNCS.PHASECHK.TRANS64.TRYWAIT P0, [R7+URZ], R4 ;  /* 0x00000004070075a7 */ /* 0x0022e4000800017f */
[----:B---3--:R-:W-:Y:S05]  /*f040*/  @!P0 NANOSLEEP.SYNCS 0x989680 ;  /* 0x009896800000895d */ /* 0x008fea0003900000 */
[----:B------:R-:W3:Y:S02]  /*f050*/  @!P0 SYNCS.PHASECHK.TRANS64 P0, [R7+URZ], R4 ;  /* 0x00000004070085a7 */ /* 0x000ee4000800007f */
[----:B---3--:R-:W-:Y:S05]  /*f060*/  @!P0 BRA `(.L_x_142) ;  /* 0xfffffffc00f08947 */ /* 0x008fea000383ffff */
[----:B------:R-:W-:Y:S05]  /*f070*/  BRA `(.L_x_179) ;  /* 0xfffffff000487947 */ /* 0x000fea000383ffff */
.L_x_143:
[----:B---3--:R3:W4:Y:S02]  /*f080*/  SYNCS.PHASECHK.TRANS64.TRYWAIT P0, [R5+URZ], R0 ;  /* 0x00000000050075a7 */ /* 0x008724000800017f */
[----:B----4-:R-:W-:Y:S05]  /*f090*/  @!P0 NANOSLEEP.SYNCS 0x989680 ;  /* 0x009896800000895d */ /* 0x010fea0003900000 */
[----:B------:R-:W4:Y:S02]  /*f0a0*/  @!P0 SYNCS.PHASECHK.TRANS64 P0, [R5+URZ], R0 ;  /* 0x00000000050085a7 */ /* 0x000f24000800007f */
[----:B----4-:R-:W-:Y:S05]  /*f0b0*/  @!P0 BRA `(.L_x_143) ;  /* 0xfffffffc00f08947 */ /* 0x010fea000383ffff */
[----:B------:R-:W-:Y:S05]  /*f0c0*/  BRA `(.L_x_180) ;  /* 0xfffffff0003c7947 */ /* 0x000fea000383ffff */
.L_x_145:
[----:B--2---:R2:W3:Y:S02]  /*f0d0*/  SYNCS.PHASECHK.TRANS64.TRYWAIT P0, [R5+URZ], R4 ;  /* 0x00000004050075a7 */ /* 0x0044e4000800017f */
[----:B---3--:R-:W-:Y:S05]  /*f0e0*/  @!P0 NANOSLEEP.SYNCS 0x989680 ;  /* 0x009896800000895d */ /* 0x008fea0003900000 */
[----:B------:R-:W3:Y:S02]  /*f0f0*/  @!P0 SYNCS.PHASECHK.TRANS64 P0, [R5+URZ], R4 ;  /* 0x00000004050085a7 */ /* 0x000ee4000800007f */
[----:B---3--:R-:W-:Y:S05]  /*f100*/  @!P0 BRA `(.L_x_145) ;  /* 0xfffffffc00f08947 */ /* 0x008fea000383ffff */
[----:B------:R-:W-:Y:S05]  /*f110*/  BRA `(.L_x_181) ;  /* 0xfffffff000407947 */ /* 0x000fea000383ffff */
.L_x_182:
[----:B------:R-:W-:-:S00]  /*f120*/  BRA `(.L_x_182) ;  /* 0xfffffffc00fc7947 */ /* 0x000fc0000383ffff */
[----:B------:R-:W-:-:S00]  /*f130*/  NOP ;  /* 0x0000000000007918 */ /* 0x000fc00000000000 */
        /* <DEDUP_REMOVED lines=12> */
.L_x_6038:


//--------------------- .text._ZN7cutlass13device_kernelIN5flash11enable_sm90INS1_16FlashAttnFwdSm90INS1_25CollectiveMainloopFwdSm90ILi2EN4cute5tupleIJNS5_1CILi1EEES8_S8_EEENS6_IJNS7_ILi64EEESA_SA_EEELi512ENS_10bfloat16_tEfNS_4arch4Sm90ELb0ELb0ELb1ELb0ELb0ELb0ELb1ELb0ELb0ELb1ELb1ELb0EEENS1_21CollectiveEpilogueFwdINS6_IJSA_NS7_ILi512EEESA_EEES9_SC_SE_Li256ELb0ELb1ELb1ELb0EEENS1_19SingleTileSchedulerILb0ELb1ELb1ELi64EEEEEEEEEvNT_6ParamsE --------------------------
	.section	.text._ZN7cutlass13device_kernelIN5flash11enable_sm90INS1_16FlashAttnFwdSm90INS1_25CollectiveMainloopFwdSm90ILi2EN4cute5tupleIJNS5_1CILi1EEES8_S8_EEENS6_IJNS7_ILi64EEESA_SA_EEELi512ENS_10bfloat16_tEfNS_4arch4Sm90ELb0ELb0ELb1ELb0ELb0ELb0ELb1ELb0ELb0ELb1ELb1ELb0EEENS1_21CollectiveEpilogueFwdINS6_IJSA_NS7_ILi512EEESA_EEES9_SC_SE_Li256ELb0ELb1ELb1ELb0EEENS1_19SingleTileSchedulerILb0ELb1ELb1ELi64EEEEEEEEEvNT_6ParamsE,"ax",@progbits
	.align	128
.text._ZN7cutlass13device_kernelIN5flash11enable_sm90INS1_16FlashAttnFwdSm90INS1_25CollectiveMainloopFwdSm90ILi2EN4cute5tupleIJNS5_1CILi1EEES8_S8_EEENS6_IJNS7_ILi64EEESA_SA_EEELi512ENS_10bfloat16_tEfNS_4arch4Sm90ELb0ELb0ELb1ELb0ELb0ELb0ELb1ELb0ELb0ELb1ELb1ELb0EEENS1_21CollectiveEpilogueFwdINS6_IJSA_NS7_ILi512EEESA_EEES9_SC_SE_Li256ELb0ELb1ELb1ELb0EEENS1_19SingleTileSchedulerILb0ELb1ELb1ELi64EEEEEEEEEvNT_6ParamsE:
        .type           _ZN7cutlass13device_kernelIN5flash11enable_sm90INS1_16FlashAttnFwdSm90INS1_25CollectiveMainloopFwdSm90ILi2EN4cute5tupleIJNS5_1CILi1EEES8_S8_EEENS6_IJNS7_ILi64EEESA_SA_EEELi512ENS_10bfloat16_tEfNS_4arch4Sm90ELb0ELb0ELb1ELb0ELb0ELb0ELb1ELb0ELb0ELb1ELb1ELb0EEENS1_21CollectiveEpilogueFwdINS6_IJSA_NS7_ILi512EEESA_EEES9_SC_SE_Li256ELb0ELb1ELb1ELb0EEENS1_19SingleTileSchedulerILb0ELb1ELb1ELi64EEEEEEEEEvNT_6ParamsE,@function
        .size           _ZN7cutlass13device_kernelIN5flash11enable_sm90INS1_16FlashAttnFwdSm90INS1_25CollectiveMainloopFwdSm90ILi2EN4cute5tupleIJNS5_1CILi1EEES8_S8_EEENS6_IJNS7_ILi64EEESA_SA_EEELi512ENS_10bfloat16_tEfNS_4arch4Sm90ELb0ELb0ELb1ELb0ELb0ELb0ELb1ELb0ELb0ELb1ELb1ELb0EEENS1_21CollectiveEpilogueFwdINS6_IJSA_NS7_ILi512EEESA_EEES9_SC_SE_Li256ELb0ELb1ELb1ELb0EEENS1_19SingleTileSchedulerILb0ELb1ELb1ELi64EEEEEEEEEvNT_6ParamsE,(.L_x_6039 - _ZN7cutlass13device_kernelIN5flash11enable_sm90INS1_16FlashAttnFwdSm90INS1_25CollectiveMainloopFwdSm90ILi2EN4cute5tupleIJNS5_1CILi1EEES8_S8_EEENS6_IJNS7_ILi64EEESA_SA_EEELi512ENS_10bfloat16_tEfNS_4arch4Sm90ELb0ELb0ELb1ELb0ELb0ELb0ELb1ELb0ELb0ELb1ELb1ELb0EEENS1_21CollectiveEpilogueFwdINS6_IJSA_NS7_ILi512EEESA_EEES9_SC_SE_Li256ELb0ELb1ELb1ELb0EEENS1_19SingleTileSchedulerILb0ELb1ELb1ELi64EEEEEEEEEvNT_6ParamsE)
        .other          _ZN7cutlass13device_kernelIN5flash11enable_sm90INS1_16FlashAttnFwdSm90INS1_25CollectiveMainloopFwdSm90ILi2EN4cute5tupleIJNS5_1CILi1EEES8_S8_EEENS6_IJNS7_ILi64EEESA_SA_EEELi512ENS_10bfloat16_tEfNS_4arch4Sm90ELb0ELb0ELb1ELb0ELb0ELb0ELb1ELb0ELb0ELb1ELb1ELb0EEENS1_21CollectiveEpilogueFwdINS6_IJSA_NS7_ILi512EEESA_EEES9_SC_SE_Li256ELb0ELb1ELb1ELb0EEENS1_19SingleTileSchedulerILb0ELb1ELb1ELi64EEEEEEEEEvNT_6ParamsE,@"STO_CUDA_ENTRY STV_DEFAULT"
_ZN7cutlass13device_kernelIN5flash11enable_sm90INS1_16FlashAttnFwdSm90INS1_25CollectiveMainloopFwdSm90ILi2EN4cute5tupleIJNS5_1CILi1EEES8_S8_EEENS6_IJNS7_ILi64EEESA_SA_EEELi512ENS_10bfloat16_tEfNS_4arch4Sm90ELb0ELb0ELb1ELb0ELb0ELb0ELb1ELb0ELb0ELb1ELb1ELb0EEENS1_21CollectiveEpilogueFwdINS6_IJSA_NS7_ILi512EEESA_EEES9_SC_SE_Li256ELb0ELb1ELb1ELb0EEENS1_19SingleTileSchedulerILb0ELb1ELb1ELi64EEEEEEEEEvNT_6ParamsE:
[----:B------:R-:W0:Y:S02]  /*0000*/  LDC R1, c[0x0][0x28] ;  /* 0x00000a00ff017b82 */ /* 0x000e240000000800 */
[----:B0-----:R-:W-:Y:S01]  /*0010*/  VIADD R1, R1, 0xffffffd0 ;  /* 0xffffffd001017836 */ /* 0x001fe20000000000 */
[----:B------:R-:W0:Y:S01]  /*0020*/  S2R R3, SR_TID.X ;  /* 0x0000000000037919 */ /* 0x000e220000002100 */
[----:B------:R-:W-:Y:S01]  /*0030*/  ELECT P0, URZ, PT ;  /* 0x00000000003f782f */ /* 0x000fe20003800000 */
[----:B------:R-:W-:Y:S01]  /*0040*/  BSSY B0, `(.L_x_183) ;  /* 0x000000e000007945 */ /* 0x000fe20003800000 */
[--C-:B0-----:R-:W-:Y:S02]  /*0050*/  SHF.R.U32.HI R0, RZ, 0x5, R3.reuse ;  /* 0x00000005ff007819 */ /* 0x101fe40000011603 */
[----:B------:R-:W-:-:S03]  /*0060*/  SHF.R.U32.HI R3, RZ, 0x7, R3 ;  /* 0x00000007ff037819 */ /* 0x000fc60000011603 */
        /* <DEDUP_REMOVED lines=11> */
.L_x_184:
[----:B------:R-:W-:Y:S05]  /*0120*/  BSYNC B0 ;  /* 0x0000000000007941 */ /* 0x000fea0003800000 */
.L_x_183:
[----:B------:R-:W-:Y:S01]  /*0130*/  VOTEU.ANY UP0, P0 ;  /* 0x00000000003f7886 */ /* 0x000fe20000000100 */
[----:B------:R-:W0:Y:S01]  /*0140*/  SHFL.IDX PT, R3, R3, RZ, 0x1f ;  /* 0x00001fff03037589 */ /* 0x000e2200000e0000 */
[----:B------:R-:W-:Y:S01]  /*0150*/  UMOV UR4, 0x80 ;  /* 0x0000008000047882 */ /* 0x000fe20000000000 */
[----:B------:R-:W-:Y:S01]  /*0160*/  UMOV UR7, 0x100 ;  /* 0x0000010000077882 */ /* 0x000fe20000000000 */
[----:B------:R-:W-:Y:S01]  /*0170*/  VOTEU.ANY UP1, P0 ;  /* 0x00000000003f7886 */ /* 0x000fe20000020100 */
[----:B------:R-:W1:Y:S01]  /*0180*/  @UP0 S2UR UR8, SR_CgaCtaId ;  /* 0x00000000000809c3 */ /* 0x000e620000008800 */
[----:B------:R-:W2:Y:S01]  /*0190*/  SHFL.IDX PT, R2, R0, RZ, 0x1f ;  /* 0x00001fff00027589 */ /* 0x000ea200000e0000 */
[----:B------:R-:W-:Y:S01]  /*01a0*/  @UP0 UMOV UR6, 0x400 ;  /* 0x0000040000060882 */ /* 0x000fe20000000000 */
[----:B------:R-:W-:-:S04]  /*01b0*/  @UP0 UIADD3 UR4, -UR4, 0x100000, URZ ;  /* 0x0010000004040890 */ /* 0x000fc8000fffe13f */
[----:B------:R-:W-:Y:S02]  /*01c0*/  @UP0 USHF.L.U32 UR5, UR4, 0xb, URZ ;  /* 0x0000000b04050899 */ /* 0x000fe4000800063f */
[----:B------:R-:W-:Y:S01]  /*01d0*/  @UP0 USHF.L.U32 UR4, UR4, 0x1, URZ ;  /* 0x0000000104040899 */ /* 0x000fe2000800063f */
[----:B------:R-:W-:Y:S01]  /*01e0*/  VOTEU.ANY UP2, P0 ;  /* 0x00000000003f7886 */ /* 0x000fe20000040100 */
[----:B------:R-:W-:Y:S01]  /*01f0*/  VOTEU.ANY UP3, P0 ;  /* 0x00000000003f7886 */ /* 0x000fe20000060100 */
[----:B0-----:R-:W-:Y:S01]  /*0200*/  R2UR UR9, R3 ;  /* 0x00000000030972ca */ /* 0x001fe200000e0000 */
[----:B-1----:R-:W-:Y:S01]  /*0210*/  @UP0 ULEA UR8, UR8, UR6, 0x18 ;  /* 0x0000000608080291 */ /* 0x002fe2000f8ec03f */
[----:B--2---:R-:W-:Y:S01]  /*0220*/  ISETP.NE.AND P1, PT, R2, RZ, PT ;  /* 0x000000ff0200720c */ /* 0x004fe20003f25270 */
[----:B------:R-:W-:-:S04]  /*0230*/  @UP0 UIADD3 UR6, -UR7, 0x100000, URZ ;  /* 0x0010000007060890 */ /* 0x000fc8000fffe13f */
[----:B------:R-:W-:Y:S02]  /*0240*/  @UP0 USHF.L.U32 UR7, UR6, 0xb, URZ ;  /* 0x0000000b06070899 */ /* 0x000fe4000800063f */
[----:B------:R-:W-:-:S04]  /*0250*/  @UP0 USHF.L.U32 UR6, UR6, 0x1, URZ ;  /* 0x0000000106060899 */ /* 0x000fc8000800063f */
[----:B------:R-:W-:Y:S01]  /*0260*/  UISETP.NE.AND UP0, UPT, UR9, URZ, UPT ;  /* 0x0000003f0900728c */ /* 0x000fe2000bf05270 */
[----:B------:R-:W0:Y:S02]  /*0270*/  FENCE.VIEW.ASYNC.S ;  /* 0x00000000000073c6 */ /* 0x000e240000000000 */
[----:B0-----:R0:W1:Y:S01]  /*0280*/  @UP1 SYNCS.EXCH.64 URZ, [UR8+0x38800], UR4 ;  /* 0x03880004083f15b2 */ /* 0x0010620008000100 */
[----:B------:R0:W2:Y:S04]  /*0290*/  @UP2 SYNCS.EXCH.64 URZ, [UR8+0x38810], UR4 ;  /* 0x03881004083f25b2 */ /* 0x0000a80008000100 */
[----:B------:R0:W3:Y:S01]  /*02a0*/  @UP3 SYNCS.EXCH.64 URZ, [UR8+0x38820], UR6 ;  /* 0x03882006083f35b2 */ /* 0x0000e20008000100 */
        /* <DEDUP_REMOVED lines=13> */
[----:B------:R4:W0:Y:S02]  /*0380*/  SYNCS.EXCH.64 URZ, [UR6+0x38848], UR4 ;  /* 0x03884804063f75b2 */ /* 0x0008240008000100 */
[----:B----4-:R-:W-:Y:S01]  /*0390*/  NOP ;  /* 0x0000000000007918 */ /* 0x010fe20000000000 */
.L_x_185:
[----:B------:R-:W4:Y:S01]  /*03a0*/  SHFL.IDX PT, R2, R0, RZ, 0x1f ;  /* 0x00001fff00027589 */ /* 0x000f2200000e0000 */
[----:B------:R-:W-:Y:S01]  /*03b0*/  NOP ;  /* 0x0000000000007918 */ /* 0x000fe20000000000 */
[----:B----4-:R-:W-:-:S13]  /*03c0*/  ISETP.NE.AND P0, PT, R2, RZ, PT ;  /* 0x000000ff0200720c */ /* 0x010fda0003f05270 */
        /* <DEDUP_REMOVED lines=17> */
[----:B------:R4:W0:Y:S02]  /*04e0*/  SYNCS.EXCH.64 URZ, [UR8+0x38868], UR4 ;  /* 0x03886804083f75b2 */ /* 0x0008240008000100 */
[----:B----4-:R-:W-:Y:S01]  /*04f0*/  NOP ;  /* 0x0000000000007918 */ /* 0x010fe20000000000 */
.L_x_186:
[----:B------:R-:W4:Y:S01]  /*0500*/  SHFL.IDX PT, R2, R0, RZ, 0x1f ;  /* 0x00001fff00027589 */ /* 0x000f2200000e0000 */
[----:B------:R-:W-:Y:S01]  /*0510*/  NOP ;  /* 0x0000000000007918 */ /* 0x000fe20000000000 */
[----:B----4-:R-:W-:-:S13]  /*0520*/  ISETP.NE.AND P0, PT, R2, RZ, PT ;  /* 0x000000ff0200720c */ /* 0x010fda0003f05270 */
        /* <DEDUP_REMOVED lines=15> */
.L_x_187:
        /* <DEDUP_REMOVED lines=22> */
.L_x_188:
        /* <DEDUP_REMOVED lines=22> */
.L_x_189:
[----:B0-----:R-:W-:Y:S01]  /*08e0*/  UMOV UR4, 0x1 ;  /* 0x0000000100047882 */ /* 0x001fe20000000000 */
[----:B------:R-:W-:Y:S01]  /*08f0*/  PLOP3.LUT P0, PT, PT, PT, UP0, 0x80, 0x0 ;  /* 0x000000000000781c */ /* 0x000fe20003f0f008 */
[----:B------:R-:W-:Y:S01]  /*0900*/  USEL UR4, UR4, 0x2, !UP0 ;  /* 0x0000000204047887 */ /* 0x000fe2000c000000 */
[----:B------:R-:W-:Y:S01]  /*0910*/  NOP ;  /* 0x0000000000007918 */ /* 0x000fe20000000000 */
[----:B------:R-:W-:Y:S04]  /*0920*/  BSSY B6, `(.L_x_190) ;  /* 0x0001186000067945 */ /* 0x000fe80003800000 */
[----:B------:R-:W-:-:S05]  /*0930*/  IMAD.U32 R2, RZ, RZ, UR4 ;  /* 0x00000004ff027e24 */ /* 0x000fca000f8e00ff */
[----:B------:R0:W-:Y:S01]  /*0940*/  STL [R1+0x28], R2 ;  /* 0x0000280201007387 */ /* 0x0001e20000100800 */
[----:B-123--:R-:W-:Y:S06]  /*0950*/  BAR.SYNC.DEFER_BLOCKING 0x0 ;  /* 0x0000000000007b1d */ /* 0x00efec0000010000 */
[----:B------:R-:W-:Y:S05]  /*0960*/  @!P0 BRA `(.L_x_191) ;  /* 0x000000c000288947 */ /* 0x000fea0003800000 */
.L_x_192:
[----:B------:R-:W-:-:S08]  /*0970*/  NOP ;  /* 0x0000000000007918 */ /* 0x000fd00000000000 */
[----:B------:R-:W1:Y:S02]  /*0980*/  USETMAXREG.TRY_ALLOC.CTAPOOL UP0, 0xf0 ;  /* 0x000000f0000079c8 */ /* 0x000e640008000600 */
[----:B-1----:R-:W-:-:S13]  /*0990*/  PLOP3.LUT P0, PT, PT, PT, UP0, 0x80, 0x0 ;  /* 0x000000000000781c */ /* 0x002fda0003f0f008 */
[----:B------:R-:W-:Y:S05]  /*09a0*/  @!P0 BRA `(.L_x_192) ;  /* 0xfffffffc00f08947 */ /* 0x000fea000383ffff */
[----:B------:R-:W1:Y:S01]  /*09b0*/  S2R R11, SR_TID.X ;  /* 0x00000000000b7919 */ /* 0x000e620000002100 */
[----:B------:R-:W2:Y:S01]  /*09c0*/  S2UR UR6, SR_CTAID.Y ;  /* 0x00000000000679c3 */ /* 0x000ea20000002600 */
[----:B------:R-:W-:Y:S02]  /*09d0*/  ULDC UR7, c[0x0][0xd50] ;  /* 0x0003540000077ab9 */ /* 0x000fe40000000800 */
[----:B------:R-:W-:-:S05]  /*09e0*/  UISETP.NE.AND UP0, UPT, UR7, 0x1, UPT ;  /* 0x000000010700788c */ /* 0x000fca000bf05270 */
[----:B------:R-:W3:Y:S06]  /*09f0*/  S2UR UR8, SR_CTAID.Z ;  /* 0x00000000000879c3 */ /* 0x000eec0000002700 */
[----:B------:R-:W-:Y:S01]  /*0a00*/  @UP0 ULDC UR4, c[0x0][0xd54] ;  /* 0x0003550000040ab9 */ /* 0x000fe20000000800 */
[----:B------:R-:W-:Y:S01]  /*0a10*/  @UP0 ULDC UR10, c[0x0][0xd58] ;  /* 0x00035600000a0ab9 */ /* 0x000fe20000000800 */
[----:B--2---:R-:W-:Y:S02]  /*0a20*/  UIMAD.WIDE.U32 UR4, UR6, UR4, URZ ;  /* 0x00000004060472a5 */ /* 0x004fe4000f8e003f */
[----:B------:R-:W-:-:S02]  /*0a30*/  UMOV UR11, UR6 ;  /* 0x00000006000b7c82 */ /* 0x000fc40008000000 */
[----:B------:R-:W-:Y:S01]  /*0a40*/  @UP0 USHF.R.U32.HI UR11, URZ, UR10, UR5 ;  /* 0x0000000a3f0b0299 */ /* 0x000fe20008011605 */
[----:B-1----:R-:W-:-:S03]  /*0a50*/  LOP3.LUT R0, R11, 0xffffff80, RZ, 0xc0, !PT ;  /* 0xffffff800b007812 */ /* 0x002fc600078ec0ff */
[----:B------:R-:W-:Y:S01]  /*0a60*/  UIADD3 UR4, -UR11, URZ, URZ ;  /* 0x0000003f0b047290 */ /* 0x000fe2000fffe13f */
[----:B------:R-:W-:Y:S01]  /*0a70*/  ISETP.NE.AND P0, PT, R0, 0x80, PT ;  /* 0x000000800000780c */ /* 0x000fe20003f05270 */
[----:B------:R-:W-:Y:S02]  /*0a80*/  IMAD.U32 R0, RZ, RZ, UR11 ;  /* 0x0000000bff007e24 */ /* 0x000fe4000f8e00ff */
[----:B------:R-:W-:-:S03]  /*0a90*/  UIMAD UR7, UR7, UR4, UR6 ;  /* 0x00000004070772a4 */ /* 0x000fc6000f8e0206 */
[----:B------:R4:W-:Y:S07]  /*0aa0*/  STL [R1], R0 ;  /* 0x0000000001007387 */ /* 0x0009ee0000100800 */
[----:B------:R-:W-:Y:S06]  /*0ab0*/  @!P0 BAR.ARV 0x8, 0x100 ;  /* 0x0204000000008b1d */ /* 0x000fec0000002000 */
[----:B------:R-:W-:-:S13]  /*0ac0*/  ISETP.GE.U32.AND P0, PT, R11, 0x100, PT ;  /* 0x000001000b00780c */ /* 0x000fda0003f06070 */
[----:B------:R-:W-:Y:S06]  /*0ad0*/  @P0 BAR.ARV 0xf, 0x100 ;  /* 0x03c4000000000b1d */ /* 0x000fec0000002000 */
[----:B---3--:R-:W-:-:S13]  /*0ae0*/  ISETP.LE.AND P0, PT, RZ, UR8, PT ;  /* 0x00000008ff007c0c */ /* 0x008fda000bf03270 */
[----:B----4-:R-:W-:Y:S05]  /*0af0*/  @!P0 BRA `(.L_x_193) ;  /* 0x0000011400a08947 */ /* 0x010fea0003800000 */
[----:B------:R-:W-:Y:S01]  /*0b00*/  ULDC.64 UR4, c[0x0][0x418] ;  /* 0x0001060000047ab9 */ /* 0x000fe20000000a00 */
[----:B------:R-:W-:Y:S01]  /*0b10*/  ULDC UR60, c[0x0][0x424] ;  /* 0x00010900003c7ab9 */ /* 0x000fe20000000800 */
[----:B------:R-:W-:Y:S01]  /*0b20*/  UISETP.NE.U32.AND UP0, UPT, UR4, URZ, UPT ;  /* 0x0000003f0400728c */ /* 0x000fe2000bf05070 */
[----:B------:R-:W-:Y:S01]  /*0b30*/  VIADD R152, R11, 0xffffff80 ;  /* 0xffffff800b987836 */ /* 0x000fe20000000000 */
[----:B------:R-:W-:Y:S02]  /*0b40*/  UISETP.NE.AND UP1, UPT, UR9, 0x1, UPT ;  /* 0x000000010900788c */ /* 0x000fe4000bf25270 */
[----:B------:R-:W-:Y:S01]  /*0b50*/  UISETP.NE.AND.EX UP0, UPT, UR5, URZ, UPT, UP0 ;  /* 0x0000003f0500728c */ /* 0x000fe2000bf05300 */
[----:B------:R-:W-:Y:S01]  /*0b60*/  ULDC UR4, c[0x0][0x2f0] ;  /* 0x0000bc0000047ab9 */ /* 0x000fe20000000800 */
[----:B------:R-:W-:Y:S02]  /*0b70*/  USHF.R.U32.HI UR11, URZ, 0x10, UR7 ;  /* 0x000000103f0b7899 */ /* 0x000fe40008011607 */
[----:B------:R-:W-:Y:S01]  /*0b80*/  PLOP3.LUT P0, PT, PT, PT, UP1, 0x80, 0x0 ;  /* 0x000000000000781c */ /* 0x000fe20003f0f018 */
[----:B------:R-:W-:-:S02]  /*0b90*/  USEL UR60, UR60, 0x1, UP0 ;  /* 0x000000013c3c7887 */ /* 0x000fc40008000000 */
[----:B------:R-:W-:Y:S02]  /*0ba0*/  UISETP.NE.AND UP0, UPT, UR11, URZ, UPT ;  /* 0x0000003f0b00728c */ /* 0x000fe4000bf05270 */
[----:B------:R-:W-:Y:S02]  /*0bb0*/  UIMAD UR60, UR60, UR4, URZ ;  /* 0x000000043c3c72a4 */ /* 0x000fe4000f8e023f */
[----:B------:R-:W-:Y:S02]  /*0bc0*/  ULOP3.LUT UR7, UR7, 0xffff, URZ, 0xc0, !UPT ;  /* 0x0000ffff07077892 */ /* 0x000fe4000f8ec03f */
[----:B------:R-:W-:-:S04]  /*0bd0*/  UIADD3 UR4, UR60, 0x3f, URZ ;  /* 0x0000003f3c047890 */ /* 0x000fc8000fffe03f */
[----:B------:R-:W-:Y:S01]  /*0be0*/  USHF.R.S32.HI UR5, URZ, 0x1f, UR4 ;  /* 0x0000001f3f057899 */ /* 0x000fe20008011404 */
[----:B------:R-:W-:-:S03]  /*0bf0*/  @!UP0 ULDC UR11, c[0x0][0xae8] ;  /* 0x0002ba00000b8ab9 */ /* 0x000fc60000000800 */
[----:B------:R-:W-:-:S04]  /*0c00*/  ULEA.HI UR5, UR5, UR4, URZ, 0x6 ;  /* 0x0000000405057291 */ /* 0x000fc8000f8f303f */
[----:B------:R-:W-:Y:S01]  /*0c10*/  USHF.R.S32.HI UR6, URZ, 0x6, UR5 ;  /* 0x000000063f067899 */ /* 0x000fe20008011405 */
[----:B------:R-:W-:Y:S11]  /*0c20*/  @!P0 BRA `(.L_x_194) ;  /* 0x0000001c00948947 */ /* 0x000ff60003800000 */
[----:B------:R-:W-:Y:S01]  /*0c30*/  UISETP.GE.AND UP0, UPT, UR60, 0x1, UPT ;  /* 0x000000013c00788c */ /* 0x000fe2000bf06270 */
[----:B------:R-:W-:Y:S02]  /*0c40*/  PLOP3.LUT P0, PT, PT, PT, PT, 0x80, 0x0 ;  /* 0x000000000000781c */ /* 0x000fe40003f0f070 */
[----:B------:R-:W-:Y:S02]  /*0c50*/  CS2R R4, SRZ ;  /* 0x0000000000047805 */ /* 0x000fe4000001ff00 */
[----:B------:R-:W-:Y:S02]  /*0c60*/  CS2R R150, SRZ ;  /* 0x0000000000967805 */ /* 0x000fe4000001ff00 */
[----:B------:R-:W-:Y:S02]  /*0c70*/  CS2R R148, SRZ ;  /* 0x0000000000947805 */ /* 0x000fe4000001ff00 */
[----:B------:R-:W-:Y:S02]  /*0c80*/  CS2R R146, SRZ ;  /* 0x0000000000927805 */ /* 0x000fe4000001ff00 */
[----:B------:R-:W-:-:S02]  /*0c90*/  PLOP3.LUT P1, PT, PT, PT, UP0, 0x80, 0x0 ;  /* 0x000000000000781c */ /* 0x000fc40003f2f008 */
        /* <DEDUP_REMOVED lines=53> */
[----:B------:R-:W-:Y:S01]  /*0ff0*/  CS2R R38, SRZ ;  /* 0x0000000000267805 */ /* 0x000fe2000001ff00 */
[----:B------:R-:W-:-:S02]  /*1000*/  IMAD.MOV.U32 R37, RZ, RZ, RZ ;  /* 0x000000ffff257224 */ /* 0x000fc400078e00ff */
[----:B------:R-:W-:Y:S01]  /*1010*/  IMAD.MOV.U32 R3, RZ, RZ, RZ ;  /* 0x000000ffff037224 */ /* 0x000fe200078e00ff */
[----:B------:R-:W-:Y:S06]  /*1020*/  @!P1 BRA `(.L_x_195) ;  /* 0x0000000000709947 */ /* 0x000fec0003800000 */
[----:B------:R-:W-:Y:S01]  /*1030*/  IMAD.U32 R6, RZ, RZ, UR11 ;  /* 0x0000000bff067e24 */ /* 0x000fe2000f8e00ff */
[----:B------:R-:W-:-:S04]  /*1040*/  UIADD3 UR4, UR6, -0x1, UR11 ;  /* 0xffffffff06047890 */ /* 0x000fc8000fffe00b */
[-C--:B------:R-:W-:Y:S02]  /*1050*/  IABS R7, R6.reuse ;  /* 0x0000000600077213 */ /* 0x080fe40000000000 */
[----:B------:R-:W-:Y:S01]  /*1060*/  IMAD.U32 R8, RZ, RZ, UR4 ;  /* 0x00000004ff087e24 */ /* 0x000fe2000f8e00ff */
[----:B------:R-:W-:Y:S01]  /*1070*/  IABS R6, R6 ;  /* 0x0000000600067213 */ /* 0x000fe20000000000 */
[----:B------:R-:W1:Y:S01]  /*1080*/  I2F.RP R0, R7 ;  /* 0x0000000700007306 */ /* 0x000e620000209400 */
[----:B------:R-:W-:-:S03]  /*1090*/  ULOP3.LUT UR4, UR4, UR11, URZ, 0x3c, !UPT ;  /* 0x0000000b04047292 */ /* 0x000fc6000f8e3c3f */
[----:B------:R-:W-:-:S03]  /*10a0*/  IMAD.MOV R6, RZ, RZ, -R6 ;  /* 0x000000ffff067224 */ /* 0x000fc600078e0a06 */
[----:B------:R-:W-:Y:S01]  /*10b0*/  ISETP.LE.AND P3, PT, RZ, UR4, PT ;  /* 0x00000004ff007c0c */ /* 0x000fe2000bf63270 */
[----:B-1----:R-:W0:Y:S02]  /*10c0*/  MUFU.RCP R0, R0 ;  /* 0x0000000000007308 */ /* 0x002e240000001000 */
[----:B0-----:R-:W-:Y:S01]  /*10d0*/  VIADD R2, R0, 0xffffffe ;  /* 0x0ffffffe00027836 */ /* 0x001fe20000000000 */
[----:B------:R-:W-:-:S05]  /*10e0*/  IABS R0, R8 ;  /* 0x0000000800007213 */ /* 0x000fca0000000000 */
[----:B------:R0:W1:Y:S02]  /*10f0*/  F2I.FTZ.U32.TRUNC.NTZ R3, R2 ;  /* 0x0000000200037305 */ /* 0x000064000021f000 */
        /* <DEDUP_REMOVED lines=8> */
[----:B------:R-:W-:Y:S02]  /*1180*/  @!P2 IMAD.IADD R0, R0, 0x1, -R7 ;  /* 0x000000010000a824 */ /* 0x000fe400078e0a07 */
[----:B------:R-:W-:Y:S01]  /*1190*/  @!P2 VIADD R3, R3, 0x1 ;  /* 0x000000010303a836 */ /* 0x000fe20000000000 */
[----:B------:R-:W-:Y:S02]  /*11a0*/  ISETP.NE.AND P2, PT, RZ, UR11, PT ;  /* 0x0000000bff007c0c */ /* 0x000fe4000bf45270 */
[----:B------:R-:W-:-:S13]  /*11b0*/  ISETP.GE.U32.AND P1, PT, R0, R7, PT ;  /* 0x000000070000720c */ /* 0x000fda0003f26070 */
[----:B------:R-:W-:-:S04]  /*11c0*/  @P1 VIADD R3, R3, 0x1 ;  /* 0x0000000103031836 */ /* 0x000fc80000000000 */
[----:B------:R-:W-:Y:S01]  /*11d0*/  @!P3 IMAD.MOV R3, RZ, RZ, -R3 ;  /* 0x000000ffff03b224 */ /* 0x000fe200078e0a03 */
[----:B------:R-:W-:-:S07]  /*11e0*/  @!P2 LOP3.LUT R3, RZ, UR11, RZ, 0x33, !PT ;  /* 0x0000000bff03ac12 */ /* 0x000fce000f8e33ff */
.L_x_195:
[----:B------:R-:W-:Y:S01]  /*11f0*/  IMAD R0, R3, UR7, RZ ;  /* 0x0000000703007c24 */ /* 0x000fe2000f8e02ff */
[----:B------:R-:W-:Y:S01]  /*1200*/  CS2R R34, SRZ ;  /* 0x0000000000227805 */ /* 0x000fe2000001ff00 */
[----:B------:R-:W-:Y:S01]  /*1210*/  IMAD.MOV.U32 R36, RZ, RZ, RZ ;  /* 0x000000ffff247224 */ /* 0x000fe200078e00ff */
[----:B------:R-:W-:Y:S02]  /*1220*/  CS2R R32, SRZ ;  /* 0x0000000000207805 */ /* 0x000fe4000001ff00 */
[----:B------:R-:W-:Y:S02]  /*1230*/  CS2R R30, SRZ ;  /* 0x00000000001e7805 */ /* 0x000fe4000001ff00 */
[----:B------:R-:W-:Y:S02]  /*1240*/  VIADDMNMX R3, R0, R3, UR6, PT ;  /* 0x0000000600037e46 */ /* 0x000fe4000b800103 */
[----:B------:R-:W-:Y:S02]  /*1250*/  CS2R R28, SRZ ;  /* 0x00000000001c7805 */ /* 0x000fe4000001ff00 */
[----:B------:R-:W-:-:S02]  /*1260*/  CS2R R26, SRZ ;  /* 0x00000000001a7805 */ /* 0x000fc4000001ff00 */
[----:B------:R-:W-:Y:S02]  /*1270*/  CS2R R24, SRZ ;  /* 0x0000000000187805 */ /* 0x000fe4000001ff00 */
[----:B------:R-:W-:-:S13]  /*1280*/  ISETP.GT.AND P1, PT, R3, R0, PT ;  /* 0x000000000300720c */ /* 0x000fda0003f24270 */
[----:B------:R-:W-:Y:S05]  /*1290*/  @!P1 BRA `(.L_x_196) ;  /* 0x0000008c00c49947 */ /* 0x000fea0003800000 */
[----:B------:R-:W-:Y:S01]  /*12a0*/  SHF.R.S32.HI R5, RZ, 0x1f, R152 ;  /* 0x0000001fff057819 */ /* 0x000fe20000011498 */
[----:B------:R-:W1:Y:S08]  /*12b0*/  S2UR UR7, SR_CgaCtaId ;  /* 0x00000000000779c3 */ /* 0x000e700000008800 */
[----:B------:R-:W-:Y:S01]  /*12c0*/  BAR.SYNC.DEFER_BLOCKING 0xe, 0x100 ;  /* 0x0384000000007b1d */ /* 0x000fe20000010000 */
[----:B------:R-:W-:Y:S01]  /*12d0*/  LOP3.LUT R6, R11, 0x7f, RZ, 0xc0, !PT ;  /* 0x0000007f0b067812 */ /* 0x000fe200078ec0ff */
[----:B------:R-:W-:Y:S01]  /*12e0*/  VIADD R3, R3, 0xfffffffe ;  /* 0xfffffffe03037836 */ /* 0x000fe20000000000 */
[----:B------:R-:W-:-:S02]  /*12f0*/  LEA.HI R5, R5, R152, RZ, 0x7 ;  /* 0x0000009805057211 */ /* 0x000fc400078f38ff */
[----:B------:R-:W-:Y:S01]  /*1300*/  ISETP.NE.AND P1, PT, R6, RZ, PT ;  /* 0x000000ff0600720c */ /* 0x000fe20003f25270 */
[----:B------:R-:W-:Y:S01]  /*1310*/  UMOV UR9, 0x40000040 ;  /* 0x4000004000097882 */ /* 0x000fe20000000000 */
[----:B0-----:R-:W-:Y:S01]  /*1320*/  SHF.R.S32.HI R2, RZ, 0x7, R5 ;  /* 0x00000007ff027819 */ /* 0x001fe20000011405 */
[----:B------:R-:W-:Y:S01]  /*1330*/  UMOV UR11, 0x40000040 ;  /* 0x40000040000b7882 */ /* 0x000fe20000000000 */
[----:B------:R-:W-:Y:S01]  /*1340*/  UMOV UR13, 0x40000040 ;  /* 0x40000040000d7882 */ /* 0x000fe20000000000 */
[----:B------:R-:W-:Y:S01]  /*1350*/  UMOV UR15, 0x40000040 ;  /* 0x40000040000f7882 */ /* 0x000fe20000000000 */
[----:B------:R-:W-:Y:S01]  /*1360*/  UMOV UR17, 0x40000040 ;  /* 0x4000004000117882 */ /* 0x000fe20000000000 */
[----:B------:R-:W-:Y:S01]  /*1370*/  UMOV UR19, 0x40000040 ;  /* 0x4000004000137882 */ /* 0x000fe20000000000 */
[----:B------:R-:W0:Y:S01]  /*1380*/  SHFL.IDX PT, R2, R2, RZ, 0x1f ;  /* 0x00001fff02027589 */ /* 0x000e2200000e0000 */
[----:B------:R-:W-:Y:S01]  /*1390*/  UMOV UR21, 0x40000040 ;  /* 0x4000004000157882 */ /* 0x000fe20000000000 */
[----:B------:R-:W-:Y:S01]  /*13a0*/  UMOV UR23, 0x40000040 ;  /* 0x4000004000177882 */ /* 0x000fe20000000000 */
[----:B------:R-:W-:-:S02]  /*13b0*/  LOP3.LUT R5, R5, 0xffffff80, RZ, 0xc0, !PT ;  /* 0xffffff8005057812 */ /* 0x000fc400078ec0ff */
[----:B------:R-:W-:-:S03]  /*13c0*/  ISETP.GE.AND P0, PT, R3, R0, PT ;  /* 0x000000000300720c */ /* 0x000fc60003f06270 */
[----:B------:R-:W-:Y:S01]  /*13d0*/  IMAD.IADD R5, R152, 0x1, -R5 ;  /* 0x0000000198057824 */ /* 0x000fe200078e0a05 */
[----:B------:R-:W-:Y:S01]  /*13e0*/  WARPGROUP.ARRIVE ;  /* 0x00000000000079c5 */ /* 0x000fe20000000000 */
[----:B0-----:R-:W-:-:S03]  /*13f0*/  R2UR UR4, R2 ;  /* 0x00000000020472ca */ /* 0x001fc600000e0000 */
[----:B------:R-:W-:-:S04]  /*1400*/  SHF.R.S32.HI R2, RZ, 0x1f, R5 ;  /* 0x0000001fff027819 */ /* 0x000fc80000011405 */
[CC--:B------:R-:W-:Y:S02]  /*1410*/  LEA.HI R4, R2.reuse, R5.reuse, RZ, 0x2 ;  /* 0x0000000502047211 */ /* 0x0c0fe400078f10ff */
[----:B------:R-:W-:Y:S02]  /*1420*/  LEA.HI R2, R2, R5, RZ, 0x5 ;  /* 0x0000000502027211 */ /* 0x000fe400078f28ff */
[----:B------:R-:W-:Y:S02]  /*1430*/  SHF.R.S32.HI R7, RZ, 0x1f, R4 ;  /* 0x0000001fff077819 */ /* 0x000fe40000011404 */
[----:B------:R-:W-:Y:S01]  /*1440*/  SHF.R.S32.HI R2, RZ, 0x5, R2 ;  /* 0x00000005ff027819 */ /* 0x000fe20000011402 */
[----:B------:R-:W-:-:S04]  /*1450*/  ULEA.HI UR5, UR4, UR4, URZ, 0x1 ;  /* 0x0000000404057291 */ /* 0x000fc8000f8f083f */
[----:B------:R-:W-:-:S03]  /*1460*/  ULOP3.LUT UR6, UR5, 0x1fffe, URZ, 0xc0, !UPT ;  /* 0x0001fffe05067892 */ /* 0x000fc6000f8ec03f */
[----:B------:R-:W-:Y:S01]  /*1470*/  UMOV UR5, 0x400 ;  /* 0x0000040000057882 */ /* 0x000fe20000000000 */
[----:B------:R-:W-:Y:S02]  /*1480*/  UIADD3 UR6, UR4, -UR6, URZ ;  /* 0x8000000604067290 */ /* 0x000fe4000fffe03f */
[----:B-1----:R-:W-:-:S04]  /*1490*/  ULEA UR5, UR7, UR5, 0x18 ;  /* 0x0000000507057291 */ /* 0x002fc8000f8ec03f */
[----:B------:R-:W-:Y:S02]  /*14a0*/  ULEA UR6, UR6, UR5, 0xf ;  /* 0x0000000506067291 */ /* 0x000fe4000f8e783f */
[----:B------:R-:W-:Y:S02]  /*14b0*/  UIADD3 UR4, UR5, 0x36400, URZ ;  /* 0x0003640005047890 */ /* 0x000fe4000fffe03f */
[----:B------:R-:W-:Y:S01]  /*14c0*/  IMAD.U32 R6, RZ, RZ, UR5 ;  /* 0x00000005ff067e24 */ /* 0x000fe2000f8e00ff */
[----:B------:R-:W-:Y:S02]  /*14d0*/  UIADD3 UR6, UR6, 0x400, URZ ;  /* 0x0000040006067890 */ /* 0x000fe4000fffe03f */
[----:B------:R-:W-:Y:S01]  /*14e0*/  USHF.R.U32.HI UR4, URZ, 0x4, UR4 ;  /* 0x000000043f047899 */ /* 0x000fe20008011604 */
[----:B------:R-:W-:Y:S01]  /*14f0*/  @!P1 VIADD R6, R6, 0x38860 ;  /* 0x0003886006069836 */ /* 0x000fe20000000000 */
[----:B------:R-:W-:Y:S02]  /*1500*/  USHF.R.U32.HI UR6, URZ, 0x4, UR6 ;  /* 0x000000043f067899 */ /* 0x000fe40008011606 */
[----:B------:R-:W-:-:S02]  /*1510*/  ULOP3.LUT UR4, UR4, 0x3fff, URZ, 0xc0, !UPT ;  /* 0x00003fff04047892 */ /* 0x000fc4000f8ec03f */
[----:B------:R-:W-:Y:S01]  /*1520*/  ULOP3.LUT UR6, UR6, 0x3fff, URZ, 0xc0, !UPT ;  /* 0x00003fff06067892 */ /* 0x000fe2000f8ec03f */
[----:B------:R-:W-:Y:S01]  /*1530*/  @!P1 PRMT R8, RZ, 0x654, R6 ;  /* 0x00000654ff089816 */ /* 0x000fe20000000006 */
[----:B------:R-:W-:Y:S01]  /*1540*/  ULOP3.LUT UR4, UR4, 0x10000, URZ, 0xfc, !UPT ;  /* 0x0001000004047892 */ /* 0x000fe2000f8efc3f */
[----:B------:R-:W-:Y:S01]  /*1550*/  SHF.R.S32.HI R6, RZ, 0x2, R4 ;  /* 0x00000002ff067819 */ /* 0x000fe20000011404 */
[----:B------:R-:W-:Y:S02]  /*1560*/  ULOP3.LUT UR6, UR6, 0x2000000, URZ, 0xfc, !UPT ;  /* 0x0200000006067892 */ /* 0x000fe4000f8efc3f */
[----:B------:R-:W-:Y:S01]  /*1570*/  UIADD3 UR12, UR4, 0x2, URZ ;  /* 0x00000002040c7890 */ /* 0x000fe2000fffe03f */
[----:B------:R-:W-:Y:S01]  /*1580*/  LEA.HI R7, R7, R6, RZ, 0x3 ;  /* 0x0000000607077211 */ /* 0x000fe200078f18ff */
[----:B------:R-:W-:Y:S01]  /*1590*/  UIADD3 UR14, UR6, 0x80, URZ ;  /* 0x00000080060e7890 */ /* 0x000fe2000fffe03f */
[----:B------:R-:W-:Y:S02]  /*15a0*/  UMOV UR8, UR4 ;  /* 0x0000000400087c82 */ /* 0x000fe40008000000 */
[----:B------:R-:W-:Y:S01]  /*15b0*/  UMOV UR10, UR6 ;  /* 0x00000006000a7c82 */ /* 0x000fe20008000000 */
[----:B------:R-:W-:Y:S01]  /*15c0*/  UIADD3 UR16, UR4, 0x4, URZ ;  /* 0x0000000404107890 */ /* 0x000fe2000fffe03f */
[----:B------:R-:W-:Y:S01]  /*15d0*/  HGMMA.64x256x16.F32.BF16 R24, gdesc[UR8].tnspB, RZ, !UPT, gsb0 ;  /* 0x43e00000081879f0 */ /* 0x000fe2000c0018ff */
[----:B------:R-:W-:Y:S01]  /*15e0*/  UIADD3 UR18, UR6, 0x100, URZ ;  /* 0x0000010006127890 */ /* 0x000fe2000fffe03f */
[----:B------:R-:W-:Y:S01]  /*15f0*/  LOP3.LUT R7, R7, 0xfffffff8, RZ, 0xc0, !PT ;  /* 0xfffffff807077812 */ /* 0x000fe200078ec0ff */
[----:B------:R-:W-:-:S02]  /*1600*/  UIADD3 UR20, UR4, 0x6, URZ ;  /* 0x0000000604147890 */ /* 0x000fc4000fffe03f */
[----:B------:R-:W-:Y:S02]  /*1610*/  UIADD3 UR22, UR6, 0x180, URZ ;  /* 0x0000018006167890 */ /* 0x000fe4000fffe03f */
[----:B------:R-:W-:Y:S01]  /*1620*/  IMAD.IADD R7, R6, 0x1, -R7 ;  /* 0x0000000106077824 */ /* 0x000fe200078e0a07 */
[----:B------:R-:W-:-:S03]  /*1630*/  UMOV UR4, URZ ;  /* 0x0000003f00047c82 */ /* 0x000fc60008000000 */
[----:B------:R-:W-:Y:S01]  /*1640*/  IMAD R2, R2, 0x10, R7 ;  /* 0x0000001002027824 */ /* 0x000fe200078e0207 */
[----:B------:R-:W-:Y:S02]  /*1650*/  WARPGROUP.DEPBAR.LE gsb0, 0x0 ;  /* 0x00008000000079c5 */ /* 0x000fe40000010000 */
[----:B------:R-:W-:-:S14]  /*1660*/  WARPGROUP.ARRIVE ;  /* 0x00000000000079c5 */ /* 0x000fdc0000000000 */
        /* <DEDUP_REMOVED lines=13> */
[----:B------:R-:W-:-:S05]  /*1740*/  UMOV UR4, URZ ;  /* 0x0000003f00047c82 */ /* 0x000fca0008000000 */
.L_x_198:
[----:B------:R-:W-:Y:S01]  /*1750*/  BAR.SYNC.DEFER_BLOCKING 0xe, 0x100 ;  /* 0x0384000000007b1d */ /* 0x000fe20000010000 */
[----:B------:R-:W-:Y:S01]  /*1760*/  IMAD.U32 R5, RZ, RZ, UR4 ;  /* 0x00000004ff057e24 */ /* 0x000fe2000f8e00ff */
[----:B------:R-:W-:Y:S01]  /*1770*/  UIADD3 UR4, UR4, 0x1, URZ ;  /* 0x0000000104047890 */ /* 0x000fe2000fffe03f */
[C---:B------:R-:W-:Y:S01]  /*1780*/  ISETP.GT.AND P0, PT, R3.reuse, R0, PT ;  /* 0x000000000300720c */ /* 0x040fe20003f04270 */
[----:B------:R-:W-:Y:S02]  /*1790*/  VIADD R3, R3, 0xffffffff ;  /* 0xffffffff03037836 */ /* 0x000fe40000000000 */
[----:B-1----:R-:W-:Y:S01]  /*17a0*/  IMAD R4, R5, 0x40, R2 ;  /* 0x0000004005047824 */ /* 0x002fe200078e0202 */
[----:B------:R-:W-:Y:S01]  /*17b0*/  UISETP.NE.AND UP0, UPT, UR4, 0x2, UPT ;  /* 0x000000020400788c */ /* 0x000fe2000bf05270 */
[----:B------:R-:W-:Y:S01]  /*17c0*/  UMOV UR11, 0x40000040 ;  /* 0x40000040000b7882 */ /* 0x000fe20000000000 */
[----:B------:R-:W-:Y:S02]  /*17d0*/  UMOV UR15, 0x40000040 ;  /* 0x40000040000f7882 */ /* 0x000fe40000000000 */
[----:B------:R-:W-:Y:S01]  /*17e0*/  LEA R4, R4, UR5, 0x2 ;  /* 0x0000000504047c11 */ /* 0x000fe2000f8e10ff */
[----:B------:R-:W-:Y:S01]  /*17f0*/  USEL UR4, UR4, URZ, UP0 ;  /* 0x0000003f04047287 */ /* 0x000fe20008000000 */
[----:B------:R-:W-:Y:S01]  /*1800*/  UMOV UR19, 0x40000040 ;  /* 0x4000004000137882 */ /* 0x000fe20000000000 */
[----:B------:R-:W-:-:S02]  /*1810*/  UMOV UR23, 0x40000040 ;  /* 0x4000004000177882 */ /* 0x000fc40000000000 */
[----:B------:R-:W-:-:S04]  /*1820*/  ULEA UR10, UR4, UR6, 0xc ;  /* 0x00000006040a7291 */ /* 0x000fc8000f8e603f */
[----:B------:R-:W-:Y:S02]  /*1830*/  UIADD3 UR14, UR10, 0x80, URZ ;  /* 0x000000800a0e7890 */ /* 0x000fe4000fffe03f */
[----:B------:R-:W-:Y:S01]  /*1840*/  UIADD3 UR18, UR10, 0x100, URZ ;  /* 0x000001000a127890 */ /* 0x000fe2000fffe03f */
[----:B------:R-:W1:Y:S01]  /*1850*/  LDS R5, [R4+0x38400] ;  /* 0x0384000004057984 */ /* 0x000e620000000800 */
[----:B------:R-:W-:-:S03]  /*1860*/  UIADD3 UR22, UR10, 0x180, URZ ;  /* 0x000001800a167890 */ /* 0x000fc6000fffe03f */
[----:B------:R2:W3:Y:S02]  /*1870*/  LDS R6, [R4+0x38420] ;  /* 0x0384200004067984 */ /* 0x0004e40000000800 */
[----:B--2---:R-:W-:-:S05]  /*1880*/  IMAD.U32 R4, RZ, RZ, UR4 ;  /* 0x00000004ff047e24 */ /* 0x004fca000f8e00ff */
[----:B------:R-:W-:-:S05]  /*1890*/  @!P1 LEA R4, R4, UR5, 0x3 ;  /* 0x0000000504049c11 */ /* 0x000fca000f8e18ff */
[----:B------:R-:W-:-:S05]  /*18a0*/  @!P1 VIADD R4, R4, 0x38860 ;  /* 0x0003886004049836 */ /* 0x000fca0000000000 */
[----:B------:R-:W-:Y:S01]  /*18b0*/  @!P1 PRMT R4, RZ, 0x654, R4 ;  /* 0x00000654ff049816 */ /* 0x000fe20000000004 */
        /* <DEDUP_REMOVED lines=127> */
[----:B------:R-:W-:-:S06]  /*20b0*/  FMUL.FTZ R151, R151, R6 ;  /* 0x0000000697977220 */ /* 0x000fcc0000410000 */
        /* <DEDUP_REMOVED lines=19> */
.L_x_197:
[----:B------:R-:W-:Y:S01]  /*21f0*/  BAR.SYNC.DEFER_BLOCKING 0xe, 0x100 ;  /* 0x0384000000007b1d */ /* 0x000fe20000010000 */
[----:B------:R-:W-:Y:S01]  /*2200*/  VIADD R2, R2, UR4 ;  /* 0x0000000402027c36 */ /* 0x000fe20008000000 */
[----:B------:R-:W-:Y:S02]  /*2210*/  PLOP3.LUT P0, PT, PT, PT, PT, 0x8, 0x0 ;  /* 0x000000000000781c */ /* 0x000fe40003f0e170 */
[----:B-1----:R-:W-:Y:S02]  /*2220*/  CS2R R4, SRZ ;  /* 0x0000000000047805 */ /* 0x002fe4000001ff00 */
[----:B------:R-:W-:-:S05]  /*2230*/  LEA R2, R2, UR5, 0x2 ;  /* 0x0000000502027c11 */ /* 0x000fca000f8e10ff */
[----:B------:R-:W1:Y:S04]  /*2240*/  LDS R3, [R2+0x38400] ;  /* 0x0384000002037984 */ /* 0x000e680000000800 */
[----:B------:R-:W2:Y:S01]  /*2250*/  LDS R0, [R2+0x38420] ;  /* 0x0384200002007984 */ /* 0x000ea20000000800 */
        /* <DEDUP_REMOVED lines=130> */
.L_x_194:
[----:B------:R-:W-:Y:S01]  /*2a80*/  UISETP.GE.AND UP0, UPT, UR60, 0x1, UPT ;  /* 0x000000013c00788c */ /* 0x000fe2000bf06270 */
[----:B------:R-:W-:-:S05]  /*2a90*/  UMOV UR4, URZ ;  /* 0x0000003f00047c82 */ /* 0x000fca0008000000 */
[----:B------:R-:W-:-:S13]  /*2aa0*/  PLOP3.LUT P0, PT, PT, PT, UP0, 0x80, 0x0 ;  /* 0x000000000000781c */ /* 0x000fda0003f0f008 */
[----:B------:R-:W-:Y:S05]  /*2ab0*/  @!P0 BRA `(.L_x_199) ;  /* 0x0000000000848947 */ /* 0x000fea0003800000 */
[----:B------:R-:W-:Y:S01]  /*2ac0*/  IMAD.U32 R3, RZ, RZ, UR11 ;  /* 0x0000000bff037e24 */ /* 0x000fe2000f8e00ff */
[----:B------:R-:W-:Y:S01]  /*2ad0*/  UIADD3 UR8, UR6, -0x1, UR11 ;  /* 0xffffffff06087890 */ /* 0x000fe2000fffe00b */
[----:B------:R-:W-:-:S03]  /*2ae0*/  UMOV UR4, URZ ;  /* 0x0000003f00047c82 */ /* 0x000fc60008000000 */
[-C--:B------:R-:W-:Y:S02]  /*2af0*/  IABS R0, R3.reuse ;  /* 0x0000000300007213 */ /* 0x080fe40000000000 */
[----:B------:R-:W-:Y:S01]  /*2b00*/  IMAD.U32 R4, RZ, RZ, UR8 ;  /* 0x00000008ff047e24 */ /* 0x000fe2000f8e00ff */
[----:B------:R-:W-:Y:S01]  /*2b10*/  IABS R5, R3 ;  /* 0x0000000300057213 */ /* 0x000fe20000000000 */
[----:B------:R-:W-:Y:S01]  /*2b20*/  ULOP3.LUT UR8, UR8, UR11, URZ, 0x3c, !UPT ;  /* 0x0000000b08087292 */ /* 0x000fe2000f8e3c3f */
[----:B------:R-:W-:Y:S02]  /*2b30*/  R2UR UR12, R0 ;  /* 0x00000000000c72ca */ /* 0x000fe400000e0000 */
[----:B------:R-:W-:-:S05]  /*2b40*/  IABS R4, R4 ;  /* 0x0000000400047213 */ /* 0x000fca0000000000 */
[----:B------:R-:W-:-:S05]  /*2b50*/  IMAD.MOV.U32 R3, RZ, RZ, R4 ;  /* 0x000000ffff037224 */ /* 0x000fca00078e0004 */
[----:B------:R-:W-:Y:S01]  /*2b60*/  R2UR UR10, R3 ;  /* 0x00000000030a72ca */ /* 0x000fe200000e0000 */
[----:B------:R-:W1:Y:S08]  /*2b70*/  I2F.RP R0, UR12 ;  /* 0x0000000c00007d06 */ /* 0x000e700008209400 */
[----:B-1----:R-:W0:Y:S02]  /*2b80*/  MUFU.RCP R0, R0 ;  /* 0x0000000000007308 */ /* 0x002e240000001000 */
[----:B0-----:R-:W-:-:S02]  /*2b90*/  VIADD R2, R0, 0xffffffe ;  /* 0x0ffffffe00027836 */ /* 0x001fc40000000000 */
[----:B------:R-:W-:-:S04]  /*2ba0*/  IMAD.MOV R0, RZ, RZ, -R5 ;  /* 0x000000ffff007224 */ /* 0x000fc800078e0a05 */
[----:B------:R-:W0:Y:S02]  /*2bb0*/  F2I.FTZ.U32.TRUNC.NTZ R2, R2 ;  /* 0x0000000200027305 */ /* 0x000e24000021f000 */
[----:B0-----:R-:W-:-:S13]  /*2bc0*/  R2UR UR5, R2 ;  /* 0x00000000020572ca */ /* 0x001fda00000e0000 */
[----:B------:R-:W-:-:S04]  /*2bd0*/  UIADD3 UR9, URZ, -UR5, URZ ;  /* 0x800000053f097290 */ /* 0x000fc8000fffe03f */
[----:B------:R-:W-:-:S04]  /*2be0*/  UIMAD UR9, UR9, UR12, URZ ;  /* 0x0000000c090972a4 */ /* 0x000fc8000f8e023f */
[----:B------:R-:W-:-:S03]  /*2bf0*/  UIMAD.WIDE.U32 UR4, UR5, UR9, UR4 ;  /* 0x00000009050472a5 */ /* 0x000fc6000f8e0004 */
[----:B------:R-:W-:Y:S01]  /*2c00*/  R2UR UR9, R0 ;  /* 0x00000000000972ca */ /* 0x000fe200000e0000 */
[----:B------:R-:W-:-:S12]  /*2c10*/  UIMAD.WIDE.U32 UR4, UR5, UR10, URZ ;  /* 0x0000000a050472a5 */ /* 0x000fd8000f8e003f */
[----:B------:R-:W-:-:S04]  /*2c20*/  UIMAD UR9, UR5, UR9, UR10 ;  /* 0x00000009050972a4 */ /* 0x000fc8000f8e020a */
[----:B------:R-:W-:-:S11]  /*2c30*/  UISETP.GT.U32.AND UP0, UPT, UR12, UR9, UPT ;  /* 0x000000090c00728c */ /* 0x000fd6000bf04070 */
[----:B------:R-:W-:Y:S02]  /*2c40*/  @!UP0 UIADD3 UR9, UR9, -UR12, URZ ;  /* 0x8000000c09098290 */ /* 0x000fe4000fffe03f */
[----:B------:R-:W-:Y:S02]  /*2c50*/  @!UP0 UIADD3 UR5, UR5, 0x1, URZ ;  /* 0x0000000105058890 */ /* 0x000fe4000fffe03f */
[----:B------:R-:W-:Y:S02]  /*2c60*/  UISETP.GE.U32.AND UP1, UPT, UR9, UR12, UPT ;  /* 0x0000000c0900728c */ /* 0x000fe4000bf26070 */
[----:B------:R-:W-:-:S09]  /*2c70*/  UISETP.GE.AND UP0, UPT, UR8, URZ, UPT ;  /* 0x0000003f0800728c */ /* 0x000fd2000bf06270 */
[----:B------:R-:W-:Y:S02]  /*2c80*/  @UP1 UIADD3 UR5, UR5, 0x1, URZ ;  /* 0x0000000105051890 */ /* 0x000fe4000fffe03f */
[----:B------:R-:W-:-:S05]  /*2c90*/  UISETP.NE.AND UP1, UPT, UR11, URZ, UPT ;  /* 0x0000003f0b00728c */ /* 0x000fca000bf25270 */
[----:B------:R-:W-:Y:S02]  /*2ca0*/  UMOV UR4, UR5 ;  /* 0x0000000500047c82 */ /* 0x000fe40008000000 */
[----:B------:R-:W-:-:S04]  /*2cb0*/  @!UP0 UIADD3 UR4, -UR4, URZ, URZ ;  /* 0x0000003f04048290 */ /* 0x000fc8000fffe13f */
[----:B------:R-:W-:-:S12]  /*2cc0*/  @!UP1 ULOP3.LUT UR4, URZ, UR11, URZ, 0x33, !UPT ;  /* 0x0000000b3f049292 */ /* 0x000fd8000f8e333f */
.L_x_199:
[----:B------:R-:W-:Y:S01]  /*2cd0*/  UIMAD UR5, UR7, UR4, URZ ;  /* 0x00000004070572a4 */ /* 0x000fe2000f8e023f */
[----:B------:R-:W-:Y:S01]  /*2ce0*/  IMAD.U32 R0, RZ, RZ, UR6 ;  /* 0x00000006ff007e24 */ /* 0x000fe2000f8e00ff */
[----:B------:R-:W-:Y:S01]  /*2cf0*/  PLOP3.LUT P0, PT, PT, PT, PT, 0x80, 0x0 ;  /* 0x000000000000781c */ /* 0x000fe20003f0f070 */
[----:B------:R-:W-:Y:S01]  /*2d00*/  IMAD.U32 R3, RZ, RZ, UR4 ;  /* 0x00000004ff037e24 */ /* 0x000fe2000f8e00ff */
[----:B------:R-:W-:Y:S02]  /*2d10*/  CS2R R4, SRZ ;  /* 0x0000000000047805 */ /* 0x000fe4000001ff00 */
[----:B------:R-:W-:Y:S01]  /*2d20*/  CS2R R150, SRZ ;  /* 0x0000000000967805 */ /* 0x000fe2000001ff00 */
[----:B0-----:R-:W-:Y:S01]  /*2d30*/  IMAD.U32 R2, RZ, RZ, UR5 ;  /* 0x00000005ff027e24 */ /* 0x001fe2000f8e00ff */
[----:B------:R-:W-:Y:S02]  /*2d40*/  CS2R R148, SRZ ;  /* 0x0000000000947805 */ /* 0x000fe4000001ff00 */
[----:B------:R-:W-:-:S02]  /*2d50*/  VIADDMNMX R0, R3, UR5, R0, PT ;  /* 0x0000000503007c46 */ /* 0x000fc4000b800100 */
[----:B------:R-:W-:Y:S02]  /*2d60*/  CS2R R146, SRZ ;  /* 0x0000000000927805 */ /* 0x000fe4000001ff00 */
[----:B------:R-:W-:Y:S02]  /*2d70*/  CS2R R144, SRZ ;  /* 0x0000000000907805 */ /* 0x000fe4000001ff00 */
[----:B------:R-:W-:Y:S02]  /*2d80*/  CS2R R142, SRZ ;  /* 0x00000000008e7805 */ /* 0x000fe4000001ff00 */
[----:B------:R-:W-:Y:S02]  /*2d90*/  R2UR UR61, R0 ;  /* 0x00000000003d72ca */ /* 0x000fe400000e0000 */
        /* <DEDUP_REMOVED lines=11> */
[----:B------:R-:W-:Y:S01]  /*2e50*/  CS2R R118, SRZ ;  /* 0x0000000000767805 */ /* 0x000fe2000001ff00 */
[----:B------:R-:W-:Y:S01]  /*2e60*/  UISETP.GT.AND UP0, UPT, UR61, UR5, UPT ;  /* 0x000000053d00728c */ /* 0x000fe2000bf04270 */
[----:B------:R-:W-:Y:S02]  /*2e70*/  CS2R R116, SRZ ;  /* 0x0000000000747805 */ /* 0x000fe4000001ff00 */
[----:B------:R-:W-:-:S02]  /*2e80*/  CS2R R114, SRZ ;  /* 0x0000000000727805 */ /* 0x000fc4000001ff00 */
[----:B------:R-:W-:Y:S02]  /*2e90*/  CS2R R112, SRZ ;  /* 0x0000000000707805 */ /* 0x000fe4000001ff00 */
[----:B------:R-:W-:Y:S02]  /*2ea0*/  CS2R R110, SRZ ;  /* 0x00000000006e7805 */ /* 0x000fe4000001ff00 */
[----:B------:R-:W-:Y:S02]  /*2eb0*/  CS2R R108, SRZ ;  /* 0x00000000006c7805 */ /* 0x000fe4000001ff00 */
[----:B------:R-:W-:Y:S02]  /*2ec0*/  PLOP3.LUT P1, PT, PT, PT, UP0, 0x80, 0x0 ;  /* 0x000000000000781c */ /* 0x000fe40003f2f008 */
        /* <DEDUP_REMOVED lines=42> */
[----:B------:R-:W-:Y:S06]  /*3170*/  @!P1 BRA `(.L_x_196) ;  /* 0x00000070000c9947 */ /* 0x000fec0003800000 */
[----:B------:R-:W-:Y:S01]  /*3180*/  SHF.R.S32.HI R57, RZ, 0x1f, R152 ;  /* 0x0000001fff397819 */ /* 0x000fe20000011498 */
[----:B------:R-:W0:Y:S01]  /*3190*/  S2R R5, SR_CgaCtaId ;  /* 0x0000000000057919 */ /* 0x000e220000008800 */
[----:B------:R-:W-:Y:S02]  /*31a0*/  MOV R184, 0x400 ;  /* 0x0000040000b87802 */ /* 0x000fe40000000f00 */
[----:B------:R-:W-:-:S04]  /*31b0*/  LEA.HI R16, R57, R152, RZ, 0x7 ;  /* 0x0000009839107211 */ /* 0x000fc800078f38ff */
[----:B------:R-:W-:-:S05]  /*31c0*/  SHF.R.S32.HI R18, RZ, 0x7, R16 ;  /* 0x00000007ff127819 */ /* 0x000fca0000011410 */
[----:B------:R-:W1:Y:S01]  /*31d0*/  SHFL.IDX PT, R0, R18, RZ, 0x1f ;  /* 0x00001fff12007589 */ /* 0x000e6200000e0000 */
[----:B0-----:R-:W-:Y:S02]  /*31e0*/  LEA R184, R5, R184, 0x18 ;  /* 0x000000b805b87211 */ /* 0x001fe400078ec0ff */
[----:B-1----:R-:W-:-:S04]  /*31f0*/  LEA.HI R3, R0, R0, RZ, 0x1 ;  /* 0x0000000000037211 */ /* 0x002fc800078f08ff */
[----:B------:R-:W-:-:S05]  /*3200*/  LOP3.LUT R3, R3, 0x1fffe, RZ, 0xc0, !PT ;  /* 0x0001fffe03037812 */ /* 0x000fca00078ec0ff */
[----:B------:R-:W-:Y:S02]  /*3210*/  IMAD.IADD R3, R0, 0x1, -R3 ;  /* 0x0000000100037824 */ /* 0x000fe400078e0a03 */
[----:B------:R-:W-:Y:S02]  /*3220*/  VIADD R0, R184, 0x36400 ;  /* 0x00036400b8007836 */ /* 0x000fe40000000000 */
[----:B------:R-:W-:-:S03]  /*3230*/  IMAD R3, R3, 0x8000, R184 ;  /* 0x0000800003037824 */ /* 0x000fc600078e02b8 */
[----:B------:R-:W-:Y:S01]  /*3240*/  LOP3.LUT P0, RZ, R0, 0x3ff, RZ, 0xc0, !PT ;  /* 0x000003ff00ff7812 */ /* 0x000fe2000780c0ff */
[----:B------:R-:W-:-:S05]  /*3250*/  VIADD R3, R3, 0x400 ;  /* 0x0000040003037836 */ /* 0x000fca0000000000 */
[----:B------:R-:W-:-:S04]  /*3260*/  SHF.R.U32.HI R3, RZ, 0x4, R3 ;  /* 0x00000004ff037819 */ /* 0x000fc80000011603 */
[----:B------:R-:W-:-:S03]  /*3270*/  LOP3.LUT R188, R3, 0x3fff, RZ, 0xc0, !PT ;  /* 0x00003fff03bc7812 */ /* 0x000fc600078ec0ff */
        /* <DEDUP_REMOVED lines=17> */
.L_x_200:
[----:B------:R-:W-:Y:S02]  /*3390*/  SHF.L.U32 R7, RZ, 0x1f, RZ ;  /* 0x0000001fff077819 */ /* 0x000fe400000006ff */
[----:B------:R-:W-:Y:S02]  /*33a0*/  LOP3.LUT R3, R16, 0xffffff80, RZ, 0xc0, !PT ;  /* 0xffffff8010037812 */ /* 0x000fe400078ec0ff */
[----:B------:R-:W0:Y:S01]  /*33b0*/  SYNCS.PHASECHK.TRANS64.TRYWAIT P0, [R184+URZ+0x38800], R7 ;  /* 0x03880007b80075a7 */ /* 0x000e22000800017f */
[----:B------:R-:W-:Y:S02]  /*33c0*/  LEA.HI R0, R18, R18, RZ, 0x1 ;  /* 0x0000001212007211 */ /* 0x000fe400078f08ff */
[----:B------:R-:W-:Y:S02]  /*33d0*/  IMAD.IADD R5, R152, 0x1, -R3 ;  /* 0x0000000198057824 */ /* 0x000fe400078e0a03 */
[----:B------:R-:W-:-:S03]  /*33e0*/  LOP3.LUT R3, R0, 0xfffffe, RZ, 0xc0, !PT ;  /* 0x00fffffe00037812 */ /* 0x000fc600078ec0ff */
[----:B------:R-:W-:-:S04]  /*33f0*/  SHF.R.S32.HI R4, RZ, 0x1f, R5 ;  /* 0x0000001fff047819 */ /* 0x000fc80000011405 */
[----:B------:R-:W-:-:S04]  /*3400*/  LEA.HI R6, R4, R5, RZ, 0x2 ;  /* 0x0000000504067211 */ /* 0x000fc800078f10ff */
[--C-:B------:R-:W-:Y:S02]  /*3410*/  SHF.R.S32.HI R8, RZ, 0x2, R6.reuse ;  /* 0x00000002ff087819 */ /* 0x100fe40000011406 */
[----:B------:R-:W-:Y:S01]  /*3420*/  SHF.R.S32.HI R9, RZ, 0x1f, R6 ;  /* 0x0000001fff097819 */ /* 0x000fe20000011406 */
[----:B0-----:R-:W-:Y:S06]  /*3430*/  @!P0 BRA `(.L_x_201) ;  /* 0x000000ec00588947 */ /* 0x001fec0003800000 */
.L_x_329:
[----:B------:R-:W2:Y:S01]  /*3440*/  LDL R0, [R1+0x28] ;  /* 0x0000280001007983 */ /* 0x000ea20000100800 */
[----:B------:R-:W-:Y:S01]  /*3450*/  LEA.HI R9, R9, R8, RZ, 0x3 ;  /* 0x0000000809097211 */ /* 0x000fe200078f18ff */
[----:B------:R-:W-:Y:S01]  /*3460*/  IMAD.IADD R3, R18, 0x1, -R3 ;  /* 0x0000000112037824 */ /* 0x000fe200078e0a03 */
[----:B------:R-:W-:Y:S02]  /*3470*/  LEA.HI R4, R4, R5, RZ, 0x5 ;  /* 0x0000000504047211 */ /* 0x000fe400078f28ff */
[----:B------:R-:W-:Y:S02]  /*3480*/  LOP3.LUT R9, R9, 0xfffffff8, RZ, 0xc0, !PT ;  /* 0xfffffff809097812 */ /* 0x000fe400078ec0ff */
[----:B------:R-:W-:-:S03]  /*3490*/  SHF.R.S32.HI R4, RZ, 0x5, R4 ;  /* 0x00000005ff047819 */ /* 0x000fc60000011404 */
[----:B------:R-:W-:Y:S01]  /*34a0*/  IMAD.IADD R9, R8, 0x1, -R9 ;  /* 0x0000000108097824 */ /* 0x000fe200078e0a09 */
[----:B--2---:R-:W-:Y:S02]  /*34b0*/  R2UR UR4, R0 ;  /* 0x00000000000472ca */ /* 0x004fe400000e0000 */
[----:B------:R-:W-:-:S05]  /*34c0*/  LOP3.LUT R0, R6, 0x7ffffffc, RZ, 0xc0, !PT ;  /* 0x7ffffffc06007812 */ /* 0x000fca00078ec0ff */
[----:B------:R-:W-:-:S04]  /*34d0*/  IMAD.IADD R0, R5, 0x1, -R0 ;  /* 0x0000000105007824 */ /* 0x000fc800078e0a00 */
[----:B------:R-:W-:Y:S02]  /*34e0*/  IMAD.SHL.U32 R58, R0, 0x2, RZ ;  /* 0x00000002003a7824 */ /* 0x000fe400078e00ff */
[----:B------:R-:W-:Y:S02]  /*34f0*/  ULOP3.LUT UR4, UR4, 0x1, URZ, 0xfc, !UPT ;  /* 0x0000000104047892 */ /* 0x000fe4000f8efc3f */
[----:B------:R-:W-:Y:S02]  /*3500*/  IMAD R0, R3, 0x100, R58 ;  /* 0x0000010003007824 */ /* 0x000fe400078e023a */
[----:B------:R-:W-:Y:S02]  /*3510*/  IMAD R3, R4, 0x10, R9 ;  /* 0x0000001004037824 */ /* 0x000fe400078e0209 */
[----:B------:R-:W-:-:S05]  /*3520*/  IMAD.U32 R6, RZ, RZ, UR4 ;  /* 0x00000004ff067e24 */ /* 0x000fca000f8e00ff */
[----:B------:R-:W-:-:S13]  /*3530*/  ISETP.NE.AND P0, PT, R6, 0x3, PT ;  /* 0x000000030600780c */ /* 0x000fda0003f05270 */
[----:B------:R-:W-:Y:S05]  /*3540*/  @!P0 BRA `(.L_x_202) ;  /* 0x0000000000048947 */ /* 0x000fea0003800000 */
[----:B------:R-:W-:Y:S01]  /*3550*/  BPT.TRAP 0x1 ;  /* 0x000000040000795c */ /* 0x000fe20000300000 */
.L_x_202:
[----:B------:R1:W2:Y:S01]  /*3560*/  SYNCS.PHASECHK.TRANS64.TRYWAIT P1, [R184+URZ+0x38830], R7 ;  /* 0x03883007b80075a7 */ /* 0x0002a2000802017f */
[----:B------:R-:W-:Y:S05]  /*3570*/  @!P0 BRA `(.L_x_203) ;  /* 0x0000000000048947 */ /* 0x000fea0003800000 */
[----:B------:R-:W-:Y:S01]  /*3580*/  BPT.TRAP 0x1 ;  /* 0x000000040000795c */ /* 0x000fe20000300000 */
.L_x_203:
[----:B--2---:R-:W-:Y:S05]  /*3590*/  @P1 BRA `(.L_x_204) ;  /* 0x0000000000081947 */ /* 0x004fea0003800000 */
[----:B------:R-:W2:Y:S02]  /*35a0*/  SYNCS.PHASECHK.TRANS64.TRYWAIT P1, [R184+URZ+0x38830], R7 ;  /* 0x03883007b80075a7 */ /* 0x000ea4000802017f */
[----:B--2---:R-:W-:Y:S05]  /*35b0*/  @!P1 BRA `(.L_x_205) ;  /* 0x000000ec000c9947 */ /* 0x004fea0003800000 */
.L_x_204:
[----:B------:R-:W-:Y:S05]  /*35c0*/  WARPSYNC.ALL ;  /* 0x0000000000007948 */ /* 0x000fea0003800000 */
[C---:B------:R-:W-:Y:S01]  /*35d0*/  VIADD R4, R184.reuse, 0x20400 ;  /* 0x00020400b8047836 */ /* 0x040fe20000000000 */
[----:B------:R-:W-:Y:S01]  /*35e0*/  WARPGROUP.ARRIVE ;  /* 0x00000000000079c5 */ /* 0x000fe20000000000 */
[----:B------:R-:W-:Y:S01]  /*35f0*/  VIADD R5, R184, 0x22400 ;  /* 0x00022400b8057836 */ /* 0x000fe20000000000 */
[----:B------:R-:W-:Y:S01]  /*3600*/  UMOV UR9, 0x40000040 ;  /* 0x4000004000097882 */ /* 0x000fe20000000000 */
[----:B------:R-:W-:Y:S01]  /*3610*/  UMOV UR7, 0x40000040 ;  /* 0x4000004000077882 */ /* 0x000fe20000000000 */
[----:B------:R-:W-:Y:S01]  /*3620*/  SHF.R.U32.HI R4, RZ, 0x4, R4 ;  /* 0x00000004ff047819 */ /* 0x000fe20000011604 */
[----:B------:R-:W-:Y:S01]  /*3630*/  UMOV UR5, UR9 ;  /* 0x0000000900057c82 */ /* 0x000fe20008000000 */
[----:B------:R-:W-:Y:S01]  /*3640*/  SHF.R.U32.HI R5, RZ, 0x4, R5 ;  /* 0x00000004ff057819 */ /* 0x000fe20000011605 */
[----:B------:R-:W-:Y:S01]  /*3650*/  IMAD.U32 R11, RZ, RZ, UR9 ;  /* 0x00000009ff0b7e24 */ /* 0x000fe2000f8e00ff */
[----:B------:R-:W-:Y:S01]  /*3660*/  LOP3.LUT R4, R4, 0x3fff, RZ, 0xc0, !PT ;  /* 0x00003fff04047812 */ /* 0x000fe200078ec0ff */
[----:B------:R-:W-:Y:S01]  /*3670*/  UMOV UR9, 0x40000040 ;  /* 0x4000004000097882 */ /* 0x000fe20000000000 */
[----:B------:R-:W-:Y:S01]  /*3680*/  LOP3.LUT R5, R5, 0x3fff, RZ, 0xc0, !PT ;  /* 0x00003fff05057812 */ /* 0x000fe200078ec0ff */
[----:B------:R-:W-:Y:S01]  /*3690*/  IMAD.U32 R13, RZ, RZ, UR9 ;  /* 0x00000009ff0d7e24 */ /* 0x000fe2000f8e00ff */
[----:B------:R-:W-:-:S02]  /*36a0*/  LOP3.LUT R6, R4, 0x10000, RZ, 0xfc, !PT ;  /* 0x0001000004067812 */ /* 0x000fc400078efcff */
[----:B------:R-:W-:Y:S02]  /*36b0*/  LOP3.LUT R4, R5, 0x10000, RZ, 0xfc, !PT ;  /* 0x0001000005047812 */ /* 0x000fe400078efcff */
[C---:B------:R-:W-:Y:S01]  /*36c0*/  R2UR UR4, R6.reuse ;  /* 0x00000000060472ca */ /* 0x040fe200000e0000 */
[----:B------:R-:W-:Y:S01]  /*36d0*/  VIADD R5, R6, 0x2 ;  /* 0x0000000206057836 */ /* 0x000fe20000000000 */
[C---:B------:R-:W-:Y:S01]  /*36e0*/  R2UR UR6, R4.reuse ;  /* 0x00000000040672ca */ /* 0x040fe200000e0000 */
[----:B------:R-:W-:-:S10]  /*36f0*/  VIADD R8, R4, 0x2 ;  /* 0x0000000204087836 */ /* 0x000fd40000000000 */
[----:B------:R-:W-:Y:S02]  /*3700*/  UMOV UR8, UR4 ;  /* 0x0000000400087c82 */ /* 0x000fe40008000000 */
[----:B------:R-:W-:Y:S01]  /*3710*/  UMOV UR4, UR8 ;  /* 0x0000000800047c82 */ /* 0x000fe20008000000 */
[----:B------:R-:W-:Y:S01]  /*3720*/  IMAD.U32 R10, RZ, RZ, UR8 ;  /* 0x00000008ff0a7e24 */ /* 0x000fe2000f8e00ff */
[----:B------:R-:W-:Y:S01]  /*3730*/  HGMMA.64x64x16.F32.BF16 R24, gdesc[UR4], RZ, !UPT, gsb0 ;  /* 0x00e00000041879f0 */ /* 0x000fe2000c0018ff */
[----:B------:R-:W-:Y:S01]  /*3740*/  R2UR UR4, R5 ;  /* 0x00000000050472ca */ /* 0x000fe200000e0000 */
[----:B------:R-:W-:Y:S01]  /*3750*/  UMOV UR5, UR9 ;  /* 0x0000000900057c82 */ /* 0x000fe20008000000 */
[----:B------:R-:W-:Y:S01]  /*3760*/  R2UR UR6, R8 ;  /* 0x00000000080672ca */ /* 0x000fe200000e0000 */
[----:B------:R-:W-:Y:S01]  /*3770*/  UMOV UR7, 0x40000040 ;  /* 0x4000004000077882 */ /* 0x000fe20000000000 */
[----:B------:R-:W-:Y:S01]  /*3780*/  VIADD R5, R6, 0x4 ;  /* 0x0000000406057836 */ /* 0x000fe20000000000 */
[----:B------:R-:W-:Y:S01]  /*3790*/  UMOV UR9, 0x40000040 ;  /* 0x4000004000097882 */ /* 0x000fe20000000000 */
[----:B------:R-:W-:-:S02]  /*37a0*/  VIADD R8, R4, 0x4 ;  /* 0x0000000404087836 */ /* 0x000fc40000000000 */
[----:B------:R-:W-:-:S05]  /*37b0*/  IMAD.U32 R15, RZ, RZ, UR9 ;  /* 0x00000009ff0f7e24 */ /* 0x000fca000f8e00ff */
[----:B------:R-:W-:Y:S02]  /*37c0*/  UMOV UR8, UR4 ;  /* 0x0000000400087c82 */ /* 0x000fe40008000000 */
[----:B------:R-:W-:Y:S01]  /*37d0*/  UMOV UR4, UR8 ;  /* 0x0000000800047c82 */ /* 0x000fe20008000000 */
[----:B------:R-:W-:Y:S01]  /*37e0*/  IMAD.U32 R12, RZ, RZ, UR8 ;  /* 0x00000008ff0c7e24 */ /* 0x000fe2000f8e00ff */
[----:B------:R-:W-:Y:S02]  /*37f0*/  WARPGROUP.DEPBAR.LE gsb0, 0x0 ;  /* 0x00008000000079c5 */ /* 0x000fe40000010000 */
[----:B------:R-:W-:-:S06]  /*3800*/  WARPGROUP.ARRIVE ;  /* 0x00000000000079c5 */ /* 0x000fcc0000000000 */
[----:B------:R-:W-:Y:S01]  /*3810*/  HGMMA.64x64x16.F32.BF16 R24, gdesc[UR4], R24, gsb0 ;  /* 0x00e00000041879f0 */ /* 0x000fe20008001818 */
[----:B------:R-:W-:Y:S01]  /*3820*/  R2UR UR4, R5 ;  /* 0x00000000050472ca */ /* 0x000fe200000e0000 */
[----:B------:R-:W-:Y:S01]  /*3830*/  UMOV UR5, UR9 ;  /* 0x0000000900057c82 */ /* 0x000fe20008000000 */
[----:B------:R-:W-:Y:S01]  /*3840*/  R2UR UR6, R8 ;  /* 0x00000000080672ca */ /* 0x000fe200000e0000 */
[----:B------:R-:W-:Y:S01]  /*3850*/  UMOV UR7, 0x40000040 ;  /* 0x4000004000077882 */ /* 0x000fe20000000000 */
[----:B------:R-:W-:Y:S01]  /*3860*/  VIADD R5, R6, 0x6 ;  /* 0x0000000606057836 */ /* 0x000fe20000000000 */
[----:B------:R-:W-:Y:S01]  /*3870*/  UMOV UR9, 0x40000040 ;  /* 0x4000004000097882 */ /* 0x000fe20000000000 */
[----:B------:R-:W-:Y:S02]  /*3880*/  VIADD R6, R4, 0x6 ;  /* 0x0000000604067836 */ /* 0x000fe40000000000 */
        /* <DEDUP_REMOVED lines=10> */
[----:B------:R-:W-:-:S10]  /*3930*/  UMOV UR7, 0x40000040 ;  /* 0x4000004000077882 */ /* 0x000fd40000000000 */
[----:B------:R-:W-:Y:S02]  /*3940*/  UMOV UR8, UR4 ;  /* 0x0000000400087c82 */ /* 0x000fe40008000000 */
[----:B------:R-:W-:Y:S01]  /*3950*/  UMOV UR4, UR8 ;  /* 0x0000000800047c82 */ /* 0x000fe20008000000 */
[----:B------:R-:W-:Y:S01]  /*3960*/  IMAD.U32 R16, RZ, RZ, UR8 ;  /* 0x00000008ff107e24 */ /* 0x000fe2000f8e00ff */
[----:B------:R-:W-:Y:S02]  /*3970*/  WARPGROUP.DEPBAR.LE gsb0, 0x0 ;  /* 0x00008000000079c5 */ /* 0x000fe40000010000 */
[----:B------:R-:W-:-:S06]  /*3980*/  WARPGROUP.ARRIVE ;  /* 0x00000000000079c5 */ /* 0x000fcc0000000000 */
[----:B------:R-:W-:Y:S03]  /*3990*/  HGMMA.64x64x16.F32.BF16 R24, gdesc[UR4], R24, gsb0 ;  /* 0x00e00000041879f0 */ /* 0x000fe60008001818 */
[----:B------:R-:W-:Y:S02]  /*39a0*/  WARPGROUP.DEPBAR.LE gsb0, 0x0 ;  /* 0x00008000000079c5 */ /* 0x000fe40000010000 */
[----:B------:R-:W3:Y:S02]  /*39b0*/  SYNCS.PHASECHK.TRANS64.TRYWAIT P1, [R184+URZ+0x38810], R7 ;  /* 0x03881007b80075a7 */ /* 0x000ee4000802017f */
[----:B---3--:R-:W-:Y:S05]  /*39c0*/  @!P1 BRA `(.L_x_206) ;  /* 0x000000e8001c9947 */ /* 0x008fea0003800000 */
.L_x_330:
[----:B------:R-:W-:Y:S05]  /*39d0*/  @!P0 BRA `(.L_x_207) ;  /* 0x0000000000048947 */ /* 0x000fea0003800000 */
[----:B------:R-:W-:Y:S01]  /*39e0*/  BPT.TRAP 0x1 ;  /* 0x000000040000795c */ /* 0x000fe20000300000 */
.L_x_207:
[----:B------:R4:W0:Y:S01]  /*39f0*/  SYNCS.PHASECHK.TRANS64.TRYWAIT P1, [R184+URZ+0x38850], R7 ;  /* 0x03885007b80075a7 */ /* 0x000822000802017f */
[----:B------:R-:W-:Y:S05]  /*3a00*/  @!P0 BRA `(.L_x_208) ;  /* 0x0000000000048947 */ /* 0x000fea0003800000 */
[----:B------:R-:W-:Y:S01]  /*3a10*/  BPT.TRAP 0x1 ;  /* 0x000000040000795c */ /* 0x000fe20000300000 */
.L_x_208:
[C---:B------:R-:W-:Y:S02]  /*3a20*/  VIADD R5, R184.reuse, 0x26400 ;  /* 0x00026400b8057836 */ /* 0x040fe40000000000 */
[----:B------:R-:W-:-:S03]  /*3a30*/  VIADD R6, R184, 0x400 ;  /* 0x00000400b8067836 */ /* 0x000fc60000000000 */
[----:B------:R-:W-:Y:S02]  /*3a40*/  SHF.R.U32.HI R5, RZ, 0x4, R5 ;  /* 0x00000004ff057819 */ /* 0x000fe40000011605 */
[----:B------:R-:W-:Y:S02]  /*3a50*/  SHF.R.U32.HI R6, RZ, 0x4, R6 ;  /* 0x00000004ff067819 */ /* 0x000fe40000011606 */
[----:B------:R-:W-:Y:S02]  /*3a60*/  LOP3.LUT R5, R5, 0x3fff, RZ, 0xc0, !PT ;  /* 0x00003fff05057812 */ /* 0x000fe400078ec0ff */
[----:B------:R-:W-:Y:S02]  /*3a70*/  LOP3.LUT R6, R6, 0x3fff, RZ, 0xc0, !PT ;  /* 0x00003fff06067812 */ /* 0x000fe400078ec0ff */
[----:B------:R-:W-:Y:S02]  /*3a80*/  LOP3.LUT R5, R5, 0x10000, RZ, 0xfc, !PT ;  /* 0x0001000005057812 */ /* 0x000fe400078efcff */
[----:B------:R-:W-:Y:S01]  /*3a90*/  LOP3.LUT R6, R6, 0x10000, RZ, 0xfc, !PT ;  /* 0x0001000006067812 */ /* 0x000fe200078efcff */
[----:B0-----:R-:W-:Y:S06]  /*3aa0*/  @P1 BRA `(.L_x_209) ;  /* 0x0000000000081947 */ /* 0x001fec0003800000 */
[----:B------:R-:W0:Y:S02]  /*3ab0*/  SYNCS.PHASECHK.TRANS64.TRYWAIT P1, [R184+URZ+0x38850], R7 ;  /* 0x03885007b80075a7 */ /* 0x000e24000802017f */
[----:B0-----:R-:W-:Y:S05]  /*3ac0*/  @!P1 BRA `(.L_x_210) ;  /* 0x000000e400f09947 */ /* 0x001fea0003800000 */
.L_x_209:
[C---:B------:R-:W-:Y:S01]  /*3ad0*/  R2UR UR4, R5.reuse ;  /* 0x00000000050472ca */ /* 0x040fe200000e0000 */
[----:B------:R-:W-:Y:S01]  /*3ae0*/  WARPGROUP.ARRIVE ;  /* 0x00000000000079c5 */ /* 0x000fe20000000000 */
[C---:B------:R-:W-:Y:S01]  /*3af0*/  R2UR UR6, R6.reuse ;  /* 0x00000000060672ca */ /* 0x040fe200000e0000 */
[----:B------:R-:W-:Y:S01]  /*3b00*/  UMOV UR9, 0x40000040 ;  /* 0x4000004000097882 */ /* 0x000fe20000000000 */
[----:B------:R-:W-:Y:S01]  /*3b10*/  UMOV UR7, 0x40000040 ;  /* 0x4000004000077882 */ /* 0x000fe20000000000 */
[----:B------:R-:W-:Y:S01]  /*3b20*/  UMOV UR5, UR9 ;  /* 0x0000000900057c82 */ /* 0x000fe20008000000 */
[----:B-1234-:R-:W-:Y:S01]  /*3b30*/  VIADD R7, R5, 0x2 ;  /* 0x0000000205077836 */ /* 0x01efe20000000000 */
[----:B------:R-:W-:Y:S01]  /*3b40*/  UMOV UR11, 0x40000040 ;  /* 0x40000040000b7882 */ /* 0x000fe20000000000 */
[----:B------:R-:W-:Y:S01]  /*3b50*/  VIADD R8, R6, 0x2 ;  /* 0x0000000206087836 */ /* 0x000fe20000000000 */
[----:B------:R-:W-:Y:S01]  /*3b60*/  UMOV UR13, 0x40000040 ;  /* 0x40000040000d7882 */ /* 0x000fe20000000000 */
[----:B------:R-:W-:Y:S01]  /*3b70*/  IMAD.U32 R19, RZ, RZ, UR9 ;  /* 0x00000009ff137e24 */ /* 0x000fe2000f8e00ff */
[----:B------:R-:W-:Y:S01]  /*3b80*/  UMOV UR9, 0x40000040 ;  /* 0x4000004000097882 */ /* 0x000fe20000000000 */
[----:B------:R-:W-:Y:S01]  /*3b90*/  UMOV UR15, 0x40000040 ;  /* 0x40000040000f7882 */ /* 0x000fe20000000000 */
[----:B------:R-:W-:Y:S01]  /*3ba0*/  UMOV UR8, UR4 ;  /* 0x0000000400087c82 */ /* 0x000fe20008000000 */
[----:B------:R-:W-:Y:S01]  /*3bb0*/  IMAD.U32 R21, RZ, RZ, UR9 ;  /* 0x00000009ff157e24 */ /* 0x000fe2000f8e00ff */
[----:B------:R-:W-:Y:S01]  /*3bc0*/  UMOV UR4, UR8 ;  /* 0x0000000800047c82 */ /* 0x000fe20008000000 */
[----:B------:R-:W-:Y:S01]  /*3bd0*/  IMAD.U32 R18, RZ, RZ, UR8 ;  /* 0x00000008ff127e24 */ /* 0x000fe2000f8e00ff */
[----:B------:R-:W-:Y:S01]  /*3be0*/  HGMMA.64x64x16.F32.BF16 R24, gdesc[UR4], R24, gsb0 ;  /* 0x00e00000041879f0 */ /* 0x000fe20008001818 */
[----:B------:R-:W-:Y:S01]  /*3bf0*/  R2UR UR4, R7 ;  /* 0x00000000070472ca */ /* 0x000fe200000e0000 */
[----:B------:R-:W-:Y:S01]  /*3c00*/  UMOV UR5, UR9 ;  /* 0x0000000900057c82 */ /* 0x000fe20008000000 */
[----:B------:R-:W-:Y:S01]  /*3c10*/  R2UR UR6, R8 ;  /* 0x00000000080672ca */ /* 0x000fe200000e0000 */
[----:B------:R-:W-:Y:S01]  /*3c20*/  UMOV UR7, 0x40000040 ;  /* 0x4000004000077882 */ /* 0x000fe20000000000 */
[C---:B------:R-:W-:Y:S01]  /*3c30*/  VIADD R7, R5.reuse, 0x4 ;  /* 0x0000000405077836 */ /* 0x040fe20000000000 */
[----:B------:R-:W-:Y:S01]  /*3c40*/  UMOV UR9, 0x40000040 ;  /* 0x4000004000097882 */ /* 0x000fe20000000000 */
[----:B------:R-:W-:Y:S01]  /*3c50*/  VIADD R8, R6, 0x4 ;  /* 0x0000000406087836 */ /* 0x000fe20000000000 */
[----:B------:R-:W-:Y:S01]  /*3c60*/  UMOV UR17, 0x40000040 ;  /* 0x4000004000117882 */ /* 0x000fe20000000000 */
[----:B------:R-:W-:Y:S01]  /*3c70*/  IMAD.U32 R23, RZ, RZ, UR9 ;  /* 0x00000009ff177e24 */ /* 0x000fe2000f8e00ff */
[----:B------:R-:W-:Y:S01]  /*3c80*/  UMOV UR19, 0x40000040 ;  /* 0x4000004000137882 */ /* 0x000fe20000000000 */
[----:B------:R-:W-:Y:S01]  /*3c90*/  UMOV UR21, 0x40000040 ;  /* 0x4000004000157882 */ /* 0x000fe20000000000 */
[----:B------:R-:W-:Y:S01]  /*3ca0*/  UMOV UR23, 0x40000040 ;  /* 0x4000004000177882 */ /* 0x000fe20000000000 */
[----:B------:R-:W-:Y:S01]  /*3cb0*/  UMOV UR25, 0x40000040 ;  /* 0x4000004000197882 */ /* 0x000fe20000000000 */
[----:B------:R-:W-:Y:S01]  /*3cc0*/  UMOV UR8, UR4 ;  /* 0x0000000400087c82 */ /* 0x000fe20008000000 */
[----:B------:R-:W-:Y:S01]  /*3cd0*/  UMOV UR27, 0x40000040 ;  /* 0x40000040001b7882 */ /* 0x000fe20000000000 */
[----:B------:R-:W-:Y:S01]  /*3ce0*/  UMOV UR4, UR8 ;  /* 0x0000000800047c82 */ /* 0x000fe20008000000 */
[----:B------:R-:W-:Y:S01]  /*3cf0*/  IMAD.U32 R20, RZ, RZ, UR8 ;  /* 0x00000008ff147e24 */ /* 0x000fe2000f8e00ff */
[----:B------:R-:W-:Y:S01]  /*3d00*/  UMOV UR29, 0x40000040 ;  /* 0x40000040001d7882 */ /* 0x000fe20000000000 */
        /* <DEDUP_REMOVED lines=11> */
[----:B------:R-:W0:Y:S01]  /*3dc0*/  S2R R9, SR_TID.X ;  /* 0x0000000000097919 */ /* 0x000e220000002100 */
[----:B------:R-:W-:Y:S01]  /*3dd0*/  UMOV UR53, 0x40000040 ;  /* 0x4000004000357882 */ /* 0x000fe20000000000 */
[----:B------:R-:W-:Y:S01]  /*3de0*/  UMOV UR55, 0x40000040 ;  /* 0x4000004000377882 */ /* 0x000fe20000000000 */
[----:B------:R-:W-:Y:S01]  /*3df0*/  UMOV UR57, 0x40000040 ;  /* 0x4000004000397882 */ /* 0x000fe20000000000 */
[----:B------:R-:W-:Y:S01]  /*3e00*/  UMOV UR59, 0x40000040 ;  /* 0x40000040003b7882 */ /* 0x000fe20000000000 */
[----:B------:R-:W-:Y:S01]  /*3e10*/  IMAD.MOV.U32 R62, RZ, RZ, 0x4 ;  /* 0x00000004ff3e7424 */ /* 0x000fe200078e00ff */
[----:B------:R-:W-:Y:S01]  /*3e20*/  UIMAD UR60, UR61, -0x40, UR60 ;  /* 0xffffffc03d3c78a4 */ /* 0x000fe2000f8e023c */
[----:B------:R-:W-:Y:S01]  /*3e30*/  VIADD R185, R5, 0xe00 ;  /* 0x00000e0005b97836 */ /* 0x000fe20000000000 */
[----:B------:R-:W1:Y:S01]  /*3e40*/  S2R R65, SR_TID.X ;  /* 0x0000000000417919 */ /* 0x000e620000002100 */
[----:B------:R-:W-:Y:S01]  /*3e50*/  LOP3.LUT R188, R188, 0x2000000, RZ, 0xfc, !PT ;  /* 0x02000000bcbc7812 */ /* 0x000fe200078efcff */
[----:B------:R-:W-:-:S04]  /*3e60*/  UIADD3 UR61, UR61, -0x2, URZ ;  /* 0xfffffffe3d3d7890 */ /* 0x000fc8000fffe03f */
[----:B------:R-:W-:Y:S01]  /*3e70*/  VIADD R209, R188, 0x80 ;  /* 0x00000080bcd17836 */ /* 0x000fe20000000000 */
[----:B0-----:R-:W-:Y:S02]  /*3e80*/  SHF.R.U32.HI R9, RZ, 0x7, R9 ;  /* 0x00000007ff097819 */ /* 0x001fe40000011609 */
[----:B-1----:R-:W-:Y:S01]  /*3e90*/  LOP3.LUT R65, R65, 0x7f, RZ, 0xc0, !PT ;  /* 0x0000007f41417812 */ /* 0x002fe200078ec0ff */
        /* <DEDUP_REMOVED lines=9> */
[----:B------:R-:W-:-:S07]  /*3f30*/  VIADD R8, R6, 0x6 ;  /* 0x0000000606087836 */ /* 0x000fce0000000000 */
[----:B------:R-:W-:Y:S02]  /*3f40*/  UMOV UR8, UR4 ;  /* 0x0000000400087c82 */ /* 0x000fe40008000000 */
[----:B------:R-:W-:Y:S01]  /*3f50*/  UMOV UR4, UR8 ;  /* 0x0000000800047c82 */ /* 0x000fe20008000000 */
[----:B------:R-:W-:Y:S01]  /*3f60*/  IMAD.U32 R22, RZ, RZ, UR8 ;  /* 0x00000008ff167e24 */ /* 0x000fe2000f8e00ff */
[----:B------:R-:W-:Y:S02]  /*3f70*/  WARPGROUP.DEPBAR.LE gsb0, 0x0 ;  /* 0x00008000000079c5 */ /* 0x000fe40000010000 */
[----:B------:R-:W-:-:S06]  /*3f80*/  WARPGROUP.ARRIVE ;  /* 0x00000000000079c5 */ /* 0x000fcc0000000000 */
[----:B------:R-:W-:Y:S01]  /*3f90*/  HGMMA.64x64x16.F32.BF16 R24, gdesc[UR4], R24, gsb0 ;  /* 0x00e00000041879f0 */ /* 0x000fe20008001818 */
[----:B------:R-:W-:Y:S01]  /*3fa0*/  R2UR UR4, R7 ;  /* 0x00000000070472ca */ /* 0x000fe200000e0000 */
[----:B------:R-:W-:Y:S01]  /*3fb0*/  UMOV UR5, 0x40000040 ;  /* 0x4000004000057882 */ /* 0x000fe20000000000 */
[----:B------:R-:W-:Y:S01]  /*3fc0*/  R2UR UR6, R8 ;  /* 0x00000000080672ca */ /* 0x000fe200000e0000 */
[----:B------:R-:W-:Y:S01]  /*3fd0*/  UMOV UR7, 0x40000040 ;  /* 0x4000004000077882 */ /* 0x000fe20000000000 */
[----:B------:R-:W-:Y:S02]  /*3fe0*/  VIADD R7, R5, 0x200 ;  /* 0x0000020005077836 */ /* 0x000fe40000000000 */
[----:B------:R-:W-:-:S03]  /*3ff0*/  VIADD R8, R6, 0x200 ;  /* 0x0000020006087836 */ /* 0x000fc60000000000 */
[----:B------:R-:W-:Y:S01]  /*4000*/  R2UR UR8, R7 ;  /* 0x00000000070872ca */ /* 0x000fe200000e0000 */
[----:B------:R-:W-:Y:S01]  /*4010*/  VIADD R7, R5, 0x202 ;  /* 0x0000020205077836 */ /* 0x000fe20000000000 */
[----:B------:R-:W-:Y:S01]  /*4020*/  R2UR UR10, R8 ;  /* 0x00000000080a72ca */ /* 0x000fe200000e0000 */
        /* <DEDUP_REMOVED lines=40> */
[----:B------:R-:W-:Y:S01]  /*42b0*/  VIADD R8, R6, 0x606 ;  /* 0x0000060606087836 */ /* 0x000fe20000000000 */
[----:B------:R-:W-:Y:S02]  /*42c0*/  WARPGROUP.DEPBAR.LE gsb0, 0x0 ;  /* 0x00008000000079c5 */ /* 0x000fe40000010000 */
[----:B------:R-:W-:Y:S01]  /*42d0*/  WARPGROUP.ARRIVE ;  /* 0x00000000000079c5 */ /* 0x000fe20000000000 */
[----:B------:R-:W-:Y:S02]  /*42e0*/  R2UR UR52, R7 ;  /* 0x00000000073472ca */ /* 0x000fe400000e0000 */
[----:B------:R-:W-:Y:S01]  /*42f0*/  R2UR UR54, R8 ;  /* 0x00000000083672ca */ /* 0x000fe200000e0000 */
[----:B------:R0:W1:Y:S02]  /*4300*/  SHFL.IDX PT, R7, R9, RZ, 0x1f ;  /* 0x00001fff09077589 */ /* 0x00006400000e0000 */
[----:B------:R-:W-:Y:S01]  /*4310*/  HGMMA.64x64x16.F32.BF16 R24, gdesc[UR4], R24, gsb0 ;  /* 0x00e00000041879f0 */ /* 0x000fe20008001818 */
[----:B------:R-:W-:Y:S01]  /*4320*/  ULDC UR6, c[0x0][0xad0] ;  /* 0x0002b40000067ab9 */ /* 0x000fe20000000800 */
[----:B------:R-:W-:Y:S01]  /*4330*/  R2UR UR7, R2 ;  /* 0x00000000020772ca */ /* 0x000fe200000e0000 */
[----:B0-----:R-:W-:-:S12]  /*4340*/  VIADD R9, R6, 0x800 ;  /* 0x0000080006097836 */ /* 0x001fd80000000000 */
[----:B------:R-:W-:Y:S01]  /*4350*/  UISETP.GE.AND UP0, UPT, UR61, UR7, UPT ;  /* 0x000000073d00728c */ /* 0x000fe2000bf06270 */
[----:B-1----:R-:W-:Y:S01]  /*4360*/  ISETP.GT.AND P1, PT, R7, 0x7f, PT ;  /* 0x0000007f0700780c */ /* 0x002fe20003f24270 */
[----:B------:R-:W-:-:S03]  /*4370*/  VIADD R7, R5, 0x800 ;  /* 0x0000080005077836 */ /* 0x000fc60000000000 */
[----:B------:R-:W-:Y:S02]  /*4380*/  SEL R56, RZ, 0x2, !P1 ;  /* 0x00000002ff387807 */ /* 0x000fe40004800000 */
[C---:B------:R-:W-:Y:S02]  /*4390*/  SEL R60, R62.reuse, 0x2, P1 ;  /* 0x000000023e3c7807 */ /* 0x040fe40000800000 */
[----:B------:R-:W-:Y:S01]  /*43a0*/  SEL R62, R62, 0x6, !P1 ;  /* 0x000000063e3e7807 */ /* 0x000fe20004800000 */
[C---:B------:R-:W-:Y:S02]  /*43b0*/  IMAD.IADD R8, R56.reuse, 0x1, R7 ;  /* 0x0000000138087824 */ /* 0x040fe400078e0207 */
[----:B------:R-:W-:-:S03]  /*43c0*/  IMAD.IADD R59, R56, 0x1, R9 ;  /* 0x00000001383b7824 */ /* 0x000fc600078e0209 */
[----:B------:R-:W-:Y:S01]  /*43d0*/  R2UR UR56, R8 ;  /* 0x00000000083872ca */ /* 0x000fe200000e0000 */
[--C-:B------:R-:W-:Y:S01]  /*43e0*/  IMAD.IADD R8, R7, 0x1, R60.reuse ;  /* 0x0000000107087824 */ /* 0x100fe200078e023c */
[----:B------:R-:W-:Y:S01]  /*43f0*/  R2UR UR58, R59 ;  /* 0x000000003b3a72ca */ /* 0x000fe200000e0000 */
[C---:B------:R-:W-:Y:S02]  /*4400*/  IMAD.IADD R59, R9.reuse, 0x1, R60 ;  /* 0x00000001093b7824 */ /* 0x040fe400078e023c */
[----:B------:R-:W-:Y:S01]  /*4410*/  IMAD.IADD R9, R9, 0x1, R62 ;  /* 0x0000000109097824 */ /* 0x000fe200078e023e */
[----:B------:R-:W-:Y:S02]  /*4420*/  WARPGROUP.DEPBAR.LE gsb0, 0x0 ;  /* 0x00008000000079c5 */ /* 0x000fe40000010000 */
[----:B------:R-:W-:-:S06]  /*4430*/  WARPGROUP.ARRIVE ;  /* 0x00000000000079c5 */ /* 0x000fcc0000000000 */
[----:B------:R-:W-:Y:S01]  /*4440*/  HGMMA.64x64x16.F32.BF16 R24, gdesc[UR8], R24, gsb0 ;  /* 0x00e00000081879f0 */ /* 0x000fe20008001818 */
[----:B------:R-:W-:Y:S01]  /*4450*/  R2UR UR10, R188 ;  /* 0x00000000bc0a72ca */ /* 0x000fe200000e0000 */
[----:B------:R-:W-:Y:S01]  /*4460*/  UMOV UR11, 0x40000040 ;  /* 0x40000040000b7882 */ /* 0x000fe20000000000 */
[----:B------:R-:W-:Y:S02]  /*4470*/  WARPGROUP.DEPBAR.LE gsb0, 0x0 ;  /* 0x00008000000079c5 */ /* 0x000fe40000010000 */
        /* <DEDUP_REMOVED lines=34> */
[----:B------:R-:W-:Y:S01]  /*46a0*/  HGMMA.64x64x16.F32.BF16 R24, gdesc[UR56], R24, gsb0 ;  /* 0x00e00000381879f0 */ /* 0x000fe20008001818 */
[----:B------:R-:W-:Y:S01]  /*46b0*/  R2UR UR56, R8 ;  /* 0x00000000083872ca */ /* 0x000fe200000e0000 */
[----:B------:R-:W-:Y:S01]  /*46c0*/  UMOV UR57, 0x40000040 ;  /* 0x4000004000397882 */ /* 0x000fe20000000000 */
[----:B------:R-:W-:Y:S01]  /*46d0*/  R2UR UR58, R59 ;  /* 0x000000003b3a72ca */ /* 0x000fe200000e0000 */
[----:B------:R-:W-:Y:S01]  /*46e0*/  UMOV UR59, 0x40000040 ;  /* 0x40000040003b7882 */ /* 0x000fe20000000000 */
[----:B------:R-:W-:Y:S01]  /*46f0*/  IMAD.IADD R8, R7, 0x1, R62 ;  /* 0x0000000107087824 */ /* 0x000fe200078e023e */
[----:B------:R-:W-:Y:S02]  /*4700*/  WARPGROUP.DEPBAR.LE gsb0, 0x0 ;  /* 0x00008000000079c5 */ /* 0x000fe40000010000 */
[----:B------:R-:W-:-:S08]  /*4710*/  WARPGROUP.ARRIVE ;  /* 0x00000000000079c5 */ /* 0x000fd00000000000 */
[----:B------:R-:W-:Y:S01]  /*4720*/  HGMMA.64x64x16.F32.BF16 R24, gdesc[UR56], R24, gsb0 ;  /* 0x00e00000381879f0 */ /* 0x000fe20008001818 */
[----:B------:R-:W-:Y:S01]  /*4730*/  R2UR UR58, R9 ;  /* 0x00000000093a72ca */ /* 0x000fe200000e0000 */
[----:B------:R-:W-:Y:S01]  /*4740*/  UMOV UR59, 0x40000040 ;  /* 0x40000040003b7882 */ /* 0x000fe20000000000 */
[----:B------:R-:W-:Y:S01]  /*4750*/  R2UR UR56, R8 ;  /* 0x00000000083872ca */ /* 0x000fe200000e0000 */
[----:B------:R-:W-:Y:S01]  /*4760*/  UMOV UR57, 0x40000040 ;  /* 0x4000004000397882 */ /* 0x000fe20000000000 */
[----:B------:R-:W-:Y:S02]  /*4770*/  IMAD.MOV.U32 R8, RZ, RZ, 0x28 ;  /* 0x00000028ff087424 */ /* 0x000fe400078e00ff */
[----:B------:R-:W-:-:S03]  /*4780*/  IMAD.MOV.U32 R9, RZ, RZ, 0xa00 ;  /* 0x00000a00ff097424 */ /* 0x000fc600078e00ff */
[----:B------:R-:W-:Y:S02]  /*4790*/  SEL R8, R8, 0x26, P1 ;  /* 0x0000002608087807 */ /* 0x000fe40000800000 */
[----:B------:R-:W-:Y:S02]  /*47a0*/  SEL R9, R9, 0x980, P1 ;  /* 0x0000098009097807 */ /* 0x000fe40000800000 */
[----:B------:R-:W-:Y:S02]  /*47b0*/  LOP3.LUT R8, R8, 0x6, RZ, 0xc0, !PT ;  /* 0x0000000608087812 */ /* 0x000fe400078ec0ff */
[----:B------:R-:W-:-:S04]  /*47c0*/  LOP3.LUT R9, R9, 0xa00, RZ, 0xc0, !PT ;  /* 0x00000a0009097812 */ /* 0x000fc800078ec0ff */
[CC--:B------:R-:W-:Y:S02]  /*47d0*/  IADD3 R59, R8.reuse, R9.reuse, R5 ;  /* 0x00000009083b7210 */ /* 0x0c0fe40007ffe005 */
[----:B------:R-:W-:Y:S01]  /*47e0*/  IADD3 R8, R8, R9, R6 ;  /* 0x0000000908087210 */ /* 0x000fe20007ffe006 */
[----:B------:R-:W-:-:S04]  /*47f0*/  VIADD R9, R6, 0xa00 ;  /* 0x00000a0006097836 */ /* 0x000fc80000000000 */
[----:B------:R-:W-:Y:S01]  /*4800*/  IMAD.IADD R61, R56, 0x1, R9 ;  /* 0x00000001383d7824 */ /* 0x000fe200078e0209 */
[----:B------:R-:W-:Y:S02]  /*4810*/  WARPGROUP.DEPBAR.LE gsb0, 0x0 ;  /* 0x00008000000079c5 */ /* 0x000fe40000010000 */
[----:B------:R-:W-:-:S06]  /*4820*/  WARPGROUP.ARRIVE ;  /* 0x00000000000079c5 */ /* 0x000fcc0000000000 */
[----:B------:R-:W-:Y:S01]  /*4830*/  HGMMA.64x64x16.F32.BF16 R24, gdesc[UR56], R24, gsb0 ;  /* 0x00e00000381879f0 */ /* 0x000fe20008001818 */
[----:B------:R-:W-:Y:S01]  /*4840*/  R2UR UR56, R59 ;  /* 0x000000003b3872ca */ /* 0x000fe200000e0000 */
[----:B------:R-:W-:Y:S01]  /*4850*/  UMOV UR57, 0x40000040 ;  /* 0x4000004000397882 */ /* 0x000fe20000000000 */
[----:B------:R-:W-:Y:S01]  /*4860*/  R2UR UR58, R8 ;  /* 0x00000000083a72ca */ /* 0x000fe200000e0000 */
[----:B------:R-:W-:Y:S01]  /*4870*/  UMOV UR59, 0x40000040 ;  /* 0x40000040003b7882 */ /* 0x000fe20000000000 */
        /* <DEDUP_REMOVED lines=9> */
[C---:B------:R-:W-:Y:S02]  /*4910*/  IMAD.IADD R59, R60.reuse, 0x1, R8 ;  /* 0x000000013c3b7824 */ /* 0x040fe400078e0208 */
[--C-:B------:R-:W-:Y:S02]  /*4920*/  IMAD.IADD R61, R60, 0x1, R9.reuse ;  /* 0x000000013c3d7824 */ /* 0x100fe400078e0209 */
[----:B------:R-:W-:Y:S01]  /*4930*/  IMAD.IADD R9, R62, 0x1, R9 ;  /* 0x000000013e097824 */ /* 0x000fe200078e0209 */
[----:B------:R-:W-:-:S02]  /*4940*/  WARPGROUP.DEPBAR.LE gsb0, 0x0 ;  /* 0x00008000000079c5 */ /* 0x000fc40000010000 */
        /* <DEDUP_REMOVED lines=30> */
[----:B------:R-:W-:Y:S02]  /*4b30*/  VIADD R59, R6, 0xc00 ;  /* 0x00000c00063b7836 */ /* 0x000fe40000000000 */
[C---:B------:R-:W-:Y:S02]  /*4b40*/  IMAD.IADD R61, R56.reuse, 0x1, R9 ;  /* 0x00000001383d7824 */ /* 0x040fe400078e0209 */
        /* <DEDUP_REMOVED lines=61> */
[----:B------:R-:W-:Y:S02]  /*4f20*/  IMAD.IADD R56, R62, 0x1, R185 ;  /* 0x000000013e387824 */ /* 0x000fe400078e02b9 */
[----:B------:R-:W-:-:S05]  /*4f30*/  IMAD.MOV.U32 R60, RZ, RZ, 0x1000 ;  /* 0x00001000ff3c7424 */ /* 0x000fca00078e00ff */
[----:B------:R-:W-:-:S04]  /*4f40*/  SEL R60, R60, 0xf80, P1 ;  /* 0x00000f803c3c7807 */ /* 0x000fc80000800000 */
[----:B------:R-:W-:Y:S01]  /*4f50*/  LOP3.LUT R60, R60, 0x1e00, RZ, 0xc0, !PT ;  /* 0x00001e003c3c7812 */ /* 0x000fe200078ec0ff */
[----:B------:R-:W-:Y:S02]  /*4f60*/  WARPGROUP.DEPBAR.LE gsb0, 0x0 ;  /* 0x00008000000079c5 */ /* 0x000fe40000010000 */
[----:B------:R-:W-:-:S06]  /*4f70*/  WARPGROUP.ARRIVE ;  /* 0x00000000000079c5 */ /* 0x000fcc0000000000 */
[----:B------:R-:W-:Y:S01]  /*4f80*/  HGMMA.64x64x16.F32.BF16 R24, gdesc[UR56], R24, gsb0 ;  /* 0x00e00000381879f0 */ /* 0x000fe20008001818 */
[----:B------:R-:W-:Y:S01]  /*4f90*/  R2UR UR56, R56 ;  /* 0x00000000383872ca */ /* 0x000fe200000e0000 */
[----:B------:R-:W-:Y:S01]  /*4fa0*/  UMOV UR57, 0x40000040 ;  /* 0x4000004000397882 */ /* 0x000fe20000000000 */
[----:B------:R-:W-:Y:S01]  /*4fb0*/  R2UR UR58, R59 ;  /* 0x000000003b3a72ca */ /* 0x000fe200000e0000 */
[----:B------:R-:W-:Y:S01]  /*4fc0*/  UMOV UR59, 0x40000040 ;  /* 0x40000040003b7882 */ /* 0x000fe20000000000 */
[----:B------:R-:W-:-:S05]  /*4fd0*/  IMAD.MOV.U32 R56, RZ, RZ, 0x40 ;  /* 0x00000040ff387424 */ /* 0x000fca00078e00ff */
[----:B------:R-:W-:-:S04]  /*4fe0*/  SEL R59, R56, 0x3e, P1 ;  /* 0x0000003e383b7807 */ /* 0x000fc80000800000 */
        /* <DEDUP_REMOVED lines=10> */
[----:B------:R-:W-:-:S05]  /*5090*/  IMAD.U32 R59, RZ, RZ, UR60 ;  /* 0x0000003cff3b7e24 */ /* 0x000fca000f8e00ff */
[----:B------:R-:W-:-:S04]  /*50a0*/  IADD3 R58, -R58, 0x40, R59 ;  /* 0x000000403a3a7810 */ /* 0x000fc80007ffe13b */
[C---:B------:R-:W-:Y:S02]  /*50b0*/  ISETP.GT.AND P1, PT, R58.reuse, RZ, PT ;  /* 0x000000ff3a00720c */ /* 0x040fe40003f24270 */
[C---:B------:R-:W-:Y:S02]  /*50c0*/  ISETP.GT.AND P2, PT, R58.reuse, 0x1, PT ;  /* 0x000000013a00780c */ /* 0x040fe40003f44270 */
[C---:B------:R-:W-:Y:S02]  /*50d0*/  ISETP.GT.AND P3, PT, R58.reuse, 0x8, PT ;  /* 0x000000083a00780c */ /* 0x040fe40003f64270 */
[C---:B------:R-:W-:Y:S02]  /*50e0*/  ISETP.GT.AND P4, PT, R58.reuse, 0x9, PT ;  /* 0x000000093a00780c */ /* 0x040fe40003f84270 */
[C---:B------:R-:W-:Y:S02]  /*50f0*/  ISETP.GT.AND P5, PT, R58.reuse, 0x10, PT ;  /* 0x000000103a00780c */ /* 0x040fe40003fa4270 */
[----:B------:R-:W-:Y:S01]  /*5100*/  ISETP.GT.AND P6, PT, R58, 0x11, PT ;  /* 0x000000113a00780c */ /* 0x000fe20003fc4270 */
[----:B------:R-:W-:-:S02]  /*5110*/  WARPGROUP.DEPBAR.LE gsb0, 0x0 ;  /* 0x00008000000079c5 */ /* 0x000fc40000010000 */
        /* <DEDUP_REMOVED lines=9> */
[----:B------:R-:W0:Y:S01]  /*51b0*/  MUFU.TANH R24, R24 ;  /* 0x0000001800187308 */ /* 0x000e220000002400 */
[----:B------:R-:W-:Y:S01]  /*51c0*/  FMUL.FTZ R33, R33, UR6 ;  /* 0x0000000621217c20 */ /* 0x000fe20008410000 */
        /* <DEDUP_REMOVED lines=15> */
[----:B0-----:R-:W-:Y:S01]  /*52c0*/  FSEL R24, R24, -INF , P1 ;  /* 0xff80000018187808 */ /* 0x001fe20000800000 */
[----:B------:R-:W-:Y:S01]  /*52d0*/  FMUL.FTZ R48, R48, UR6 ;  /* 0x0000000630307c20 */ /* 0x000fe20008410000 */
[----:B------:R-:W-:Y:S01]  /*52e0*/  FMUL.FTZ R42, R42, UR6 ;  /* 0x000000062a2a7c20 */ /* 0x000fe20008410000 */
[----:B------:R-:W-:Y:S01]  /*52f0*/  FMUL.FTZ R49, R49, UR6 ;  /* 0x0000000631317c20 */ /* 0x000fe20008410000 */
[----:B------:R-:W-:Y:S01]  /*5300*/  FMUL.FTZ R43, R43, UR6 ;  /* 0x000000062b2b7c20 */ /* 0x000fe20008410000 */
[----:B------:R-:W-:Y:S01]  /*5310*/  FMUL.FTZ R52, R52, UR6 ;  /* 0x0000000634347c20 */ /* 0x000fe20008410000 */
[----:B------:R-:W-:Y:S01]  /*5320*/  FMUL.FTZ R53, R53, UR6 ;  /* 0x0000000635357c20 */ /* 0x000fe20008410000 */
[----:B------:R-:W0:Y:S01]  /*5330*/  MUFU.TANH R29, R29 ;  /* 0x0000001d001d7308 */ /* 0x000e220000002400 */
[----:B-1----:R-:W-:Y:S01]  /*5340*/  FSEL R25, R25, -INF , P2 ;  /* 0xff80000019197808 */ /* 0x002fe20001000000 */
[----:B------:R-:W-:Y:S01]  /*5350*/  FMUL.FTZ R46, R46, UR6 ;  /* 0x000000062e2e7c20 */ /* 0x000fe20008410000 */
[----:B------:R-:W-:Y:S01]  /*5360*/  FMUL.FTZ R47, R47, UR6 ;  /* 0x000000062f2f7c20 */ /* 0x000fe20008410000 */
[----:B------:R-:W-:Y:S01]  /*5370*/  FMUL.FTZ R50, R50, UR6 ;  /* 0x0000000632327c20 */ /* 0x000fe20008410000 */
[----:B------:R-:W-:Y:S01]  /*5380*/  FMNMX.FTZ R59, R24, R25, !PT ;  /* 0x00000019183b7209 */ /* 0x000fe20007810000 */
[----:B------:R-:W-:Y:S01]  /*5390*/  FMUL.FTZ R51, R51, UR6 ;  /* 0x0000000633337c20 */ /* 0x000fe20008410000 */
[----:B------:R-:W-:Y:S01]  /*53a0*/  FMUL.FTZ R54, R54, UR6 ;  /* 0x0000000636367c20 */ /* 0x000fe20008410000 */
[----:B------:R-:W1:Y:S01]  /*53b0*/  MUFU.TANH R32, R32 ;  /* 0x0000002000207308 */ /* 0x000e620000002400 */
[----:B--2---:R-:W-:Y:S01]  /*53c0*/  FSEL R28, R28, -INF , P3 ;  /* 0xff8000001c1c7808 */ /* 0x004fe20001800000 */
[----:B------:R-:W-:Y:S01]  /*53d0*/  FMUL.FTZ R55, R55, UR6 ;  /* 0x0000000637377c20 */ /* 0x000fe20008410000 */
[----:B------:R-:W-:-:S02]  /*53e0*/  ULDC UR6, c[0x0][0xa80] ;  /* 0x0002a00000067ab9 */ /* 0x000fc40000000800 */
[----:B------:R-:W-:-:S03]  /*53f0*/  FMNMX.FTZ R60, R28, R59, !PT ;  /* 0x0000003b1c3c7209 */ /* 0x000fc60007810000 */
[----:B------:R-:W2:Y:S01]  /*5400*/  MUFU.TANH R26, R26 ;  /* 0x0000001a001a7308 */ /* 0x000ea20000002400 */
[----:B0-----:R-:W-:-:S04]  /*5410*/  FSEL R29, R29, -INF , P4 ;  /* 0xff8000001d1d7808 */ /* 0x001fc80002000000 */
[----:B------:R-:W-:-:S03]  /*5420*/  FMNMX.FTZ R59, R29, R60, !PT ;  /* 0x0000003c1d3b7209 */ /* 0x000fc60007810000 */
[----:B------:R-:W0:Y:S01]  /*5430*/  MUFU.TANH R33, R33 ;  /* 0x0000002100217308 */ /* 0x000e220000002400 */
[----:B-1----:R-:W-:-:S04]  /*5440*/  FSEL R32, R32, -INF , P5 ;  /* 0xff80000020207808 */ /* 0x002fc80002800000 */
[----:B------:R-:W-:-:S03]  /*5450*/  FMNMX.FTZ R60, R32, R59, !PT ;  /* 0x0000003b203c7209 */ /* 0x000fc60007810000 */
[----:B------:R-:W1:Y:S01]  /*5460*/  MUFU.TANH R27, R27 ;  /* 0x0000001b001b7308 */ /* 0x000e620000002400 */
[----:B--2---:R-:W-:Y:S02]  /*5470*/  FSEL R26, R26, -INF , P1 ;  /* 0xff8000001a1a7808 */ /* 0x004fe40000800000 */
[----:B------:R-:W-:-:S05]  /*5480*/  ISETP.GT.AND P1, PT, R58, 0x18, PT ;  /* 0x000000183a00780c */ /* 0x000fca0003f24270 */
[----:B------:R-:W2:Y:S01]  /*5490*/  MUFU.TANH R36, R36 ;  /* 0x0000002400247308 */ /* 0x000ea20000002400 */
[----:B0-----:R-:W-:-:S04]  /*54a0*/  FSEL R33, R33, -INF , P6 ;  /* 0xff80000021217808 */ /* 0x001fc80003000000 */
[----:B------:R-:W-:-:S03]  /*54b0*/  FMNMX.FTZ R59, R33, R60, !PT ;  /* 0x0000003c213b7209 */ /* 0x000fc60007810000 */
[----:B------:R-:W0:Y:S01]  /*54c0*/  MUFU.TANH R30, R30 ;  /* 0x0000001e001e7308 */ /* 0x000e220000002400 */
[----:B-1----:R-:W-:Y:S02]  /*54d0*/  FSEL R27, R27, -INF , P2 ;  /* 0xff8000001b1b7808 */ /* 0x002fe40001000000 */
[----:B------:R-:W-:-:S05]  /*54e0*/  ISETP.GT.AND P2, PT, R58, 0x19, PT ;  /* 0x000000193a00780c */ /* 0x000fca0003f44270 */
[----:B------:R-:W1:Y:S01]  /*54f0*/  MUFU.TANH R37, R37 ;  /* 0x0000002500257308 */ /* 0x000e620000002400 */
[----:B--2---:R-:W-:-:S04]  /*5500*/  FSEL R36, R36, -INF , P1 ;  /* 0xff80000024247808 */ /* 0x004fc80000800000 */
[----:B------:R-:W-:-:S03]  /*5510*/  FMNMX.FTZ R60, R36, R59, !PT ;  /* 0x0000003b243c7209 */ /* 0x000fc60007810000 */
[----:B------:R-:W2:Y:S01]  /*5520*/  MUFU.TANH R31, R31 ;  /* 0x0000001f001f7308 */ /* 0x000ea20000002400 */
[----:B0-----:R-:W-:Y:S02]  /*5530*/  FSEL R30, R30, -INF , P3 ;  /* 0xff8000001e1e7808 */ /* 0x001fe40001800000 */
[----:B------:R-:W-:-:S05]  /*5540*/  ISETP.GT.AND P3, PT, R58, 0x20, PT ;  /* 0x000000203a00780c */ /* 0x000fca0003f64270 */
        /* <DEDUP_REMOVED lines=46> */
[----:B-1----:R-:W-:-:S04]  /*5830*/  FSEL R53, R53, -INF , P4 ;  /* 0xff80000035357808 */ /* 0x002fc80002000000 */
[----:B------:R-:W-:-:S03]  /*5840*/  FMNMX.FTZ R60, R53, R58, !PT ;  /* 0x0000003a353c7209 */ /* 0x000fc60007810000 */
[----:B------:R-:W1:Y:S01]  /*5850*/  MUFU.TANH R50, R50 ;  /* 0x0000003200327308 */ /* 0x000e620000002400 */
[----:B--2---:R-:W-:Y:S01]  /*5860*/  FSEL R46, R46, -INF , P5 ;  /* 0xff8000002e2e7808 */ /* 0x004fe20002800000 */
[----:B------:R-:W2:Y:S06]  /*5870*/  SHFL.BFLY PT, R59, R60, 0x2, 0x1f ;  /* 0x0c401f003c3b7f89 */ /* 0x000eac00000e0000 */
[----:B------:R-:W3:Y:S01]  /*5880*/  MUFU.TANH R51, R51 ;  /* 0x0000003300337308 */ /* 0x000ee20000002400 */
[----:B0-----:R-:W-:-:S07]  /*5890*/  FSEL R47, R47, -INF , P6 ;  /* 0xff8000002f2f7808 */ /* 0x001fce0003000000 */
[----:B------:R-:W0:Y:S01]  /*58a0*/  MUFU.TANH R54, R54 ;  /* 0x0000003600367308 */ /* 0x000e220000002400 */
[----:B-1----:R-:W-:-:S07]  /*58b0*/  FSEL R50, R50, -INF , P1 ;  /* 0xff80000032327808 */ /* 0x002fce0000800000 */
[----:B------:R-:W1:Y:S01]  /*58c0*/  MUFU.TANH R55, R55 ;  /* 0x0000003700377308 */ /* 0x000e620000002400 */
[----:B---3--:R-:W-:Y:S02]  /*58d0*/  FSEL R51, R51, -INF , P2 ;  /* 0xff80000033337808 */ /* 0x008fe40001000000 */
[----:B--2---:R-:W-:Y:S02]  /*58e0*/  FMNMX.FTZ R186, R60, R59, !PT ;  /* 0x0000003b3cba7209 */ /* 0x004fe40007810000 */
[----:B------:R-:W-:-:S03]  /*58f0*/  FMNMX.FTZ R59, R26, R27, !PT ;  /* 0x0000001b1a3b7209 */ /* 0x000fc60007810000 */
[----:B------:R-:W2:Y:S01]  /*5900*/  SHFL.BFLY PT, R61, R186, 0x1, 0x1f ;  /* 0x0c201f00ba3d7f89 */ /* 0x000ea200000e0000 */
[----:B------:R-:W-:Y:S02]  /*5910*/  FMNMX.FTZ R58, R30, R59, !PT ;  /* 0x0000003b1e3a7209 */ /* 0x000fe40007810000 */
[----:B0-----:R-:W-:Y:S02]  /*5920*/  FSEL R54, R54, -INF , P3 ;  /* 0xff80000036367808 */ /* 0x001fe40001800000 */
[----:B------:R-:W-:-:S04]  /*5930*/  FMNMX.FTZ R59, R31, R58, !PT ;  /* 0x0000003a1f3b7209 */ /* 0x000fc80007810000 */
[----:B------:R-:W-:Y:S02]  /*5940*/  FMNMX.FTZ R58, R34, R59, !PT ;  /* 0x0000003b223a7209 */ /* 0x000fe40007810000 */
[----:B-1----:R-:W-:Y:S02]  /*5950*/  FSEL R55, R55, -INF , P4 ;  /* 0xff80000037377808 */ /* 0x002fe40002000000 */
[----:B------:R-:W-:-:S04]  /*5960*/  FMNMX.FTZ R59, R35, R58, !PT ;  /* 0x0000003a233b7209 */ /* 0x000fc80007810000 */
[----:B------:R-:W-:-:S04]  /*5970*/  FMNMX.FTZ R58, R38, R59, !PT ;  /* 0x0000003b263a7209 */ /* 0x000fc80007810000 */
[----:B------:R-:W-:Y:S02]  /*5980*/  FMNMX.FTZ R59, R39, R58, !PT ;  /* 0x0000003a273b7209 */ /* 0x000fe40007810000 */
[----:B--2---:R-:W-:Y:S02]  /*5990*/  FMNMX.FTZ R186, R186, R61, !PT ;  /* 0x0000003dbaba7209 */ /* 0x004fe40007810000 */
[----:B------:R-:W-:Y:S02]  /*59a0*/  FMNMX.FTZ R58, R42, R59, !PT ;  /* 0x0000003b2a3a7209 */ /* 0x000fe40007810000 */
[C---:B------:R-:W-:Y:S01]  /*59b0*/  FSETP.NEU.FTZ.AND P5, PT, R186.reuse, -INF , PT ;  /* 0xff800000ba00780b */ /* 0x040fe20003fbd000 */
[----:B------:R-:W-:Y:S01]  /*59c0*/  FMUL.FTZ R60, R186, UR6 ;  /* 0x00000006ba3c7c20 */ /* 0x000fe20008410000 */
[----:B------:R-:W-:-:S04]  /*59d0*/  FMNMX.FTZ R59, R43, R58, !PT ;  /* 0x0000003a2b3b7209 */ /* 0x000fc80007810000 */
[----:B------:R-:W-:Y:S02]  /*59e0*/  FMNMX.FTZ R58, R46, R59, !PT ;  /* 0x0000003b2e3a7209 */ /* 0x000fe40007810000 */
[----:B------:R-:W-:Y:S02]  /*59f0*/  FSEL R60, R60, RZ, P5 ;  /* 0x000000ff3c3c7208 */ /* 0x000fe40002800000 */
[----:B------:R-:W-:-:S03]  /*5a00*/  FMNMX.FTZ R59, R47, R58, !PT ;  /* 0x0000003a2f3b7209 */ /* 0x000fc60007810000 */
[--C-:B------:R-:W-:Y:S01]  /*5a10*/  FFMA.FTZ R168, R24, UR6, -R60.reuse ;  /* 0x0000000618a87c23 */ /* 0x100fe2000801083c */
[----:B------:R-:W-:Y:S01]  /*5a20*/  FMNMX.FTZ R24, R50, R59, !PT ;  /* 0x0000003b32187209 */ /* 0x000fe20007810000 */
[--C-:B------:R-:W-:Y:S01]  /*5a30*/  FFMA.FTZ R169, R25, UR6, -R60.reuse ;  /* 0x0000000619a97c23 */ /* 0x100fe2000801083c */
[--C-:B------:R-:W-:Y:S01]  /*5a40*/  FFMA.FTZ R171, R29, UR6, -R60.reuse ;  /* 0x000000061dab7c23 */ /* 0x100fe2000801083c */
        /* <DEDUP_REMOVED lines=13> */
[--C-:B------:R-:W-:Y:S01]  /*5b20*/  FFMA.FTZ R181, R49, UR6, -R60.reuse ;  /* 0x0000000631b57c23 */ /* 0x100fe2000801083c */
[----:B------:R-:W0:Y:S01]  /*5b30*/  SHFL.BFLY PT, R25, R24, 0x2, 0x1f ;  /* 0x0c401f0018197f89 */ /* 0x000e2200000e0000 */
[--C-:B------:R-:W-:Y:S01]  /*5b40*/  FFMA.FTZ R182, R52, UR6, -R60.reuse ;  /* 0x0000000634b67c23 */ /* 0x100fe2000801083c */
[----:B------:R-:W-:Y:S01]  /*5b50*/  FFMA.FTZ R193, R53, UR6, -R60 ;  /* 0x0000000635c17c23 */ /* 0x000fe2000801083c */
[----:B------:R-:W-:Y:S08]  /*5b60*/  MUFU.EX2 R168, R168 ;  /* 0x000000a800a87308 */ /* 0x000ff00000000800 */
[----:B------:R-:W-:Y:S08]  /*5b70*/  MUFU.EX2 R169, R169 ;  /* 0x000000a900a97308 */ /* 0x000ff00000000800 */
[----:B------:R-:W-:Y:S01]  /*5b80*/  MUFU.EX2 R170, R170 ;  /* 0x000000aa00aa7308 */ /* 0x000fe20000000800 */
[----:B0-----:R-:W-:-:S07]  /*5b90*/  FMNMX.FTZ R25, R24, R25, !PT ;  /* 0x0000001918197209 */ /* 0x001fce0007810000 */
[----:B------:R-:W0:Y:S01]  /*5ba0*/  MUFU.EX2 R171, R171 ;  /* 0x000000ab00ab7308 */ /* 0x000e220000000800 */
[----:B------:R-:W1:Y:S07]  /*5bb0*/  SHFL.BFLY PT, R24, R25, 0x1, 0x1f ;  /* 0x0c201f0019187f89 */ /* 0x000e6e00000e0000 */
[----:B------:R-:W-:Y:S08]  /*5bc0*/  MUFU.EX2 R172, R172 ;  /* 0x000000ac00ac7308 */ /* 0x000ff00000000800 */
[----:B------:R-:W2:Y:S01]  /*5bd0*/  MUFU.EX2 R173, R173 ;  /* 0x000000ad00ad7308 */ /* 0x000ea20000000800 */
[----:B0-----:R-:W-:-:S07]  /*5be0*/  F2FP.BF16.F32.PACK_AB R154, R171, R170 ;  /* 0x000000aaab9a723e */ /* 0x001fce00000010ff */
[----:B------:R-:W-:Y:S01]  /*5bf0*/  MUFU.EX2 R174, R174 ;  /* 0x000000ae00ae7308 */ /* 0x000fe20000000800 */
[----:B-1----:R-:W-:-:S04]  /*5c00*/  FMNMX.FTZ R187, R25, R24, !PT ;  /* 0x0000001819bb7209 */ /* 0x002fc80007810000 */
[C---:B------:R-:W-:Y:S01]  /*5c10*/  FSETP.NEU.FTZ.AND P1, PT, R187.reuse, -INF , PT ;  /* 0xff800000bb00780b */ /* 0x040fe20003f3d000 */
[----:B------:R-:W-:Y:S02]  /*5c20*/  FMUL.FTZ R24, R187, UR6 ;  /* 0x00000006bb187c20 */ /* 0x000fe40008410000 */
[----:B------:R-:W0:Y:S01]  /*5c30*/  MUFU.EX2 R175, R175 ;  /* 0x000000af00af7308 */ /* 0x000e220000000800 */
[----:B--2---:R-:W-:Y:S02]  /*5c40*/  F2FP.BF16.F32.PACK_AB R156, R173, R172 ;  /* 0x000000acad9c723e */ /* 0x004fe400000010ff */
[----:B------:R-:W-:Y:S02]  /*5c50*/  FSEL R29, R24, RZ, P1 ;  /* 0x000000ff181d7208 */ /* 0x000fe40000800000 */
[CC--:B------:R-:W-:Y:S02]  /*5c60*/  LEA.HI R24, R57.reuse, R152.reuse, RZ, 0x4 ;  /* 0x0000009839187211 */ /* 0x0c0fe400078f20ff */
[----:B------:R-:W-:Y:S01]  /*5c70*/  LEA.HI R57, R57, R152, RZ, 0x5 ;  /* 0x0000009839397211 */ /* 0x000fe200078f28ff */
[--C-:B------:R-:W-:Y:S01]  /*5c80*/  FFMA.FTZ R183, R26, UR6, -R29.reuse ;  /* 0x000000061ab77c23 */ /* 0x100fe2000801081d */
[----:B------:R-:W-:Y:S01]  /*5c90*/  LOP3.LUT R25, R24, 0xfffffff0, RZ, 0xc0, !PT ;  /* 0xfffffff018197812 */ /* 0x000fe200078ec0ff */
[----:B------:R-:W-:Y:S01]  /*5ca0*/  FFMA.FTZ R194, R27, UR6, -R29 ;  /* 0x000000061bc27c23 */ /* 0x000fe2000801081d */
[----:B------:R-:W-:Y:S01]  /*5cb0*/  SHF.R.U32.HI R24, RZ, 0x1, R24 ;  /* 0x00000001ff187819 */ /* 0x000fe20000011618 */
[----:B------:R-:W-:Y:S01]  /*5cc0*/  IMAD.SHL.U32 R57, R57, 0x20, RZ ;  /* 0x0000002039397824 */ /* 0x000fe200078e00ff */
[----:B------:R-:W-:Y:S01]  /*5cd0*/  ISETP.NE.AND P1, PT, R65, RZ, PT ;  /* 0x000000ff4100720c */ /* 0x000fe20003f25270 */
[----:B------:R-:W-:-:S02]  /*5ce0*/  IMAD.IADD R25, R152, 0x1, -R25 ;  /* 0x0000000198197824 */ /* 0x000fc400078e0a19 */
[--C-:B------:R-:W-:Y:S01]  /*5cf0*/  FFMA.FTZ R195, R30, UR6, -R29.reuse ;  /* 0x000000061ec37c23 */ /* 0x100fe2000801081d */
[--C-:B------:R-:W-:Y:S01]  /*5d00*/  FFMA.FTZ R196, R31, UR6, -R29.reuse ;  /* 0x000000061fc47c23 */ /* 0x100fe2000801081d */
[----:B------:R-:W-:Y:S01]  /*5d10*/  LOP3.LUT R57, R57, 0x7ffffc00, RZ, 0xc0, !PT ;  /* 0x7ffffc0039397812 */ /* 0x000fe200078ec0ff */
[----:B------:R-:W-:Y:S01]  /*5d20*/  FFMA.FTZ R197, R34, UR6, -R29 ;  /* 0x0000000622c57c23 */ /* 0x000fe2000801081d */
[----:B------:R-:W-:Y:S01]  /*5d30*/  SHF.R.S32.HI R26, RZ, 0x1f, R25 ;  /* 0x0000001fff1a7819 */ /* 0x000fe20000011419 */
[--C-:B------:R-:W-:Y:S01]  /*5d40*/  FFMA.FTZ R198, R35, UR6, -R29.reuse ;  /* 0x0000000623c67c23 */ /* 0x100fe2000801081d */
[--C-:B------:R-:W-:Y:S01]  /*5d50*/  FFMA.FTZ R199, R38, UR6, -R29.reuse ;  /* 0x0000000626c77c23 */ /* 0x100fe2000801081d */
[--C-:B------:R-:W-:Y:S01]  /*5d60*/  FFMA.FTZ R200, R39, UR6, -R29.reuse ;  /* 0x0000000627c87c23 */ /* 0x100fe2000801081d */
[----:B------:R-:W-:Y:S01]  /*5d70*/  LEA.HI R26, R26, R25, RZ, 0x3 ;  /* 0x000000191a1a7211 */ /* 0x000fe200078f18ff */
[--C-:B------:R-:W-:Y:S01]  /*5d80*/  FFMA.FTZ R201, R42, UR6, -R29.reuse ;  /* 0x000000062ac97c23 */ /* 0x100fe2000801081d */
[--C-:B------:R-:W-:Y:S01]  /*5d90*/  FFMA.FTZ R202, R43, UR6, -R29.reuse ;  /* 0x000000062bca7c23 */ /* 0x100fe2000801081d */
[----:B------:R-:W-:Y:S01]  /*5da0*/  FFMA.FTZ R203, R46, UR6, -R29 ;  /* 0x000000062ecb7c23 */ /* 0x000fe2000801081d */
[C---:B------:R-:W-:Y:S01]  /*5db0*/  LOP3.LUT R28, R26.reuse, 0xfffffff8, RZ, 0xc0, !PT ;  /* 0xfffffff81a1c7812 */ /* 0x040fe200078ec0ff */
[----:B------:R-:W-:-:S02]  /*5dc0*/  IMAD.SHL.U32 R26, R26, 0x40, RZ ;  /* 0x000000401a1a7824 */ /* 0x000fc400078e00ff */
[--C-:B------:R-:W-:Y:S01]  /*5dd0*/  FFMA.FTZ R204, R47, UR6, -R29.reuse ;  /* 0x000000062fcc7c23 */ /* 0x100fe2000801081d */
[--C-:B------:R-:W-:Y:S01]  /*5de0*/  FFMA.FTZ R205, R50, UR6, -R29.reuse ;  /* 0x0000000632cd7c23 */ /* 0x100fe2000801081d */
[--C-:B------:R-:W-:Y:S01]  /*5df0*/  FFMA.FTZ R206, R51, UR6, -R29.reuse ;  /* 0x0000000633ce7c23 */ /* 0x100fe2000801081d */
[----:B------:R-:W-:Y:S01]  /*5e00*/  IMAD.IADD R28, R25, 0x1, -R28 ;  /* 0x00000001191c7824 */ /* 0x000fe200078e0a1c */
[----:B------:R-:W-:Y:S01]  /*5e10*/  LOP3.LUT R26, R26, 0x7ffffe00, RZ, 0xc0, !PT ;  /* 0x7ffffe001a1a7812 */ /* 0x000fe200078ec0ff */
[--C-:B------:R-:W-:Y:S01]  /*5e20*/  FFMA.FTZ R207, R54, UR6, -R29.reuse ;  /* 0x0000000636cf7c23 */ /* 0x100fe2000801081d */
[----:B------:R-:W-:Y:S01]  /*5e30*/  FFMA.FTZ R208, R55, UR6, -R29 ;  /* 0x0000000637d07c23 */ /* 0x000fe2000801081d */
[C---:B------:R-:W-:Y:S01]  /*5e40*/  IMAD.SHL.U32 R25, R28.reuse, 0x40, RZ ;  /* 0x000000401c197824 */ /* 0x040fe200078e00ff */
[----:B------:R-:W-:Y:S01]  /*5e50*/  MUFU.EX2 R183, R183 ;  /* 0x000000b700b77308 */ /* 0x000fe20000000800 */
[C---:B------:R-:W-:Y:S02]  /*5e60*/  LOP3.LUT P3, RZ, R28.reuse, 0x2, RZ, 0xc0, !PT ;  /* 0x000000021cff7812 */ /* 0x040fe4000786c0ff */
[----:B------:R-:W-:-:S02]  /*5e70*/  LOP3.LUT P2, RZ, R28, 0x4, RZ, 0xc0, !PT ;  /* 0x000000041cff7812 */ /* 0x000fc4000784c0ff */
[----:B------:R-:W-:Y:S02]  /*5e80*/  LOP3.LUT R25, R25, 0x1c0, RZ, 0xc0, !PT ;  /* 0x000001c019197812 */ /* 0x000fe400078ec0ff */
[----:B------:R-:W-:Y:S01]  /*5e90*/  SEL R56, R56, 0xffffffc0, !P2 ;  /* 0xffffffc038387807 */ /* 0x000fe20005000000 */
[----:B------:R-:W1:Y:S01]  /*5ea0*/  MUFU.EX2 R194, R194 ;  /* 0x000000c200c27308 */ /* 0x000e620000000800 */
[----:B------:R-:W-:Y:S02]  /*5eb0*/  LOP3.LUT R24, R25, 0x8, R24, 0xf8, !PT ;  /* 0x0000000819187812 */ /* 0x000fe400078ef818 */
[----:B------:R-:W-:Y:S02]  /*5ec0*/  SHF.R.U32.HI R25, RZ, 0x3, R25 ;  /* 0x00000003ff197819 */ /* 0x000fe40000011619 */
[----:B------:R-:W-:Y:S01]  /*5ed0*/  F2FP.BF16.F32.PACK_AB R152, R169, R168 ;  /* 0x000000a8a998723e */ /* 0x000fe200000010ff */
[----:B------:R-:W-:Y:S01]  /*5ee0*/  FADD.FTZ R169, R168, R169 ;  /* 0x000000a9a8a97221 */ /* 0x000fe20000010000 */
[----:B------:R-:W-:Y:S01]  /*5ef0*/  LOP3.LUT R24, R24, R25, RZ, 0x3c, !PT ;  /* 0x0000001918187212 */ /* 0x000fe200078e3cff */
[----:B------:R-:W-:Y:S01]  /*5f00*/  MUFU.EX2 R195, R195 ;  /* 0x000000c300c37308 */ /* 0x000fe20000000800 */
[----:B0-----:R-:W-:Y:S01]  /*5f10*/  F2FP.BF16.F32.PACK_AB R158, R175, R174 ;  /* 0x000000aeaf9e723e */ /* 0x001fe200000010ff */
[----:B------:R-:W-:Y:S01]  /*5f20*/  FADD.FTZ R170, R170, R169 ;  /* 0x000000a9aaaa7221 */ /* 0x000fe20000010000 */
[----:B------:R-:W-:Y:S01]  /*5f30*/  IADD3 R57, R24, R26, R57 ;  /* 0x0000001a18397210 */ /* 0x000fe20007ffe039 */
[----:B------:R-:W-:Y:S01]  /*5f40*/  @!P1 VIADD R24, R184, 0x38840 ;  /* 0x00038840b8189836 */ /* 0x000fe20000000000 */
[----:B------:R-:W-:Y:S01]  /*5f50*/  PLOP3.LUT P2, PT, PT, PT, UP0, 0x80, 0x0 ;  /* 0x000000000000781c */ /* 0x000fe20003f4f008 */
[----:B------:R-:W-:-:S02]  /*5f60*/  FADD.FTZ R171, R171, R170 ;  /* 0x000000aaabab7221 */ /* 0x000fc40000010000 */
[----:B------:R-:W0:Y:S01]  /*5f70*/  MUFU.EX2 R196, R196 ;  /* 0x000000c400c47308 */ /* 0x000e220000000800 */
[----:B------:R-:W-:Y:S01]  /*5f80*/  @!P1 PRMT R24, RZ, 0x654, R24 ;  /* 0x00000654ff189816 */ /* 0x000fe20000000018 */
[----:B------:R-:W-:Y:S01]  /*5f90*/  IMAD R189, R57, 0x2, R184 ;  /* 0x0000000239bd7824 */ /* 0x000fe200078e02b8 */
[----:B-1----:R-:W-:Y:S01]  /*5fa0*/  F2FP.BF16.F32.PACK_AB R153, R194, R183 ;  /* 0x000000b7c299723e */ /* 0x002fe200000010ff */
[----:B------:R-:W-:Y:S01]  /*5fb0*/  FADD.FTZ R194, R183, R194 ;  /* 0x000000c2b7c27221 */ /* 0x000fe20000010000 */
[----:B------:R1:W-:Y:S01]  /*5fc0*/  @!P1 SYNCS.ARRIVE.TRANS64.RED.A1T0 RZ, [R24+URZ], RZ ;  /* 0x000000ff18ff99a7 */ /* 0x0003e2000810043f */
[C---:B------:R-:W-:Y:S02]  /*5fd0*/  VIADD R191, R189.reuse, 0x36400 ;  /* 0x00036400bdbf7836 */ /* 0x040fe40000000000 */
[----:B------:R-:W-:Y:S01]  /*5fe0*/  FADD.FTZ R172, R172, R171 ;  /* 0x000000abacac7221 */ /* 0x000fe20000010000 */
[----:B------:R-:W-:Y:S01]  /*5ff0*/  MUFU.EX2 R197, R197 ;  /* 0x000000c500c57308 */ /* 0x000fe20000000800 */
[----:B------:R-:W-:-:S02]  /*6000*/  VIADD R190, R189, 0x36420 ;  /* 0x00036420bdbe7836 */ /* 0x000fc40000000000 */
[----:B------:R-:W-:Y:S02]  /*6010*/  @P3 VIADD R190, R191, 0xffffffe0 ;  /* 0xffffffe0bfbe3836 */ /* 0x000fe40000000000 */
[----:B------:R-:W-:Y:S01]  /*6020*/  FADD.FTZ R173, R173, R172 ;  /* 0x000000acadad7221 */ /* 0x000fe20000010000 */
[----:B------:R-:W-:Y:S02]  /*6030*/  IMAD.IADD R191, R191, 0x1, R56 ;  /* 0x00000001bfbf7824 */ /* 0x000fe400078e0238 */
[----:B------:R-:W-:Y:S01]  /*6040*/  IMAD.IADD R192, R56, 0x1, R190 ;  /* 0x0000000138c07824 */ /* 0x000fe200078e02be */
[----:B------:R-:W2:Y:S01]  /*6050*/  MUFU.EX2 R198, R198 ;  /* 0x000000c600c67308 */ /* 0x000ea20000000800 */
[----:B0-----:R-:W-:Y:S01]  /*6060*/  F2FP.BF16.F32.PACK_AB R155, R196, R195 ;  /* 0x000000c3c49b723e */ /* 0x001fe200000010ff */
[----:B------:R-:W-:Y:S01]  /*6070*/  BAR.SYNC.DEFER_BLOCKING 0xf, 0x100 ;  /* 0x03c4000000007b1d */ /* 0x000fe20000010000 */
[----:B------:R-:W-:Y:S01]  /*6080*/  FADD.FTZ R195, R195, R194 ;  /* 0x000000c2c3c37221 */ /* 0x000fe20000010000 */
[----:B------:R-:W-:-:S03]  /*6090*/  FADD.FTZ R174, R174, R173 ;  /* 0x000000adaeae7221 */ /* 0x000fc60000010000 */
[----:B------:R-:W-:Y:S01]  /*60a0*/  FADD.FTZ R196, R196, R195 ;  /* 0x000000c3c4c47221 */ /* 0x000fe20000010000 */
[----:B------:R-:W-:Y:S01]  /*60b0*/  MUFU.EX2 R199, R199 ;  /* 0x000000c700c77308 */ /* 0x000fe20000000800 */
[----:B------:R-:W-:-:S07]  /*60c0*/  FADD.FTZ R175, R175, R174 ;  /* 0x000000aeafaf7221 */ /* 0x000fce0000010000 */
[----:B------:R-:W0:Y:S01]  /*60d0*/  MUFU.EX2 R200, R200 ;  /* 0x000000c800c87308 */ /* 0x000e220000000800 */
[----:B--2---:R-:W-:Y:S01]  /*60e0*/  F2FP.BF16.F32.PACK_AB R157, R198, R197 ;  /* 0x000000c5c69d723e */ /* 0x004fe200000010ff */
[----:B------:R-:W-:-:S04]  /*60f0*/  FADD.FTZ R197, R197, R196 ;  /* 0x000000c4c5c57221 */ /* 0x000fc80000010000 */
[----:B------:R-:W-:Y:S02]  /*6100*/  FADD.FTZ R198, R198, R197 ;  /* 0x000000c5c6c67221 */ /* 0x000fe40000010000 */
[----:B------:R-:W-:Y:S01]  /*6110*/  MUFU.EX2 R176, R176 ;  /* 0x000000b000b07308 */ /* 0x000fe20000000800 */
[----:B------:R2:W-:Y:S07]  /*6120*/  STSM.16.M88.4 [R189+0x36400], R152 ;  /* 0x03640098bd007844 */ /* 0x0005ee0000000200 */
[----:B------:R-:W3:Y:S01]  /*6130*/  MUFU.EX2 R177, R177 ;  /* 0x000000b100b17308 */ /* 0x000ee20000000800 */
[----:B0-----:R-:W-:Y:S01]  /*6140*/  F2FP.BF16.F32.PACK_AB R159, R200, R199 ;  /* 0x000000c7c89f723e */ /* 0x001fe200000010ff */
[----:B------:R-:W-:-:S04]  /*6150*/  FADD.FTZ R199, R199, R198 ;  /* 0x000000c6c7c77221 */ /* 0x000fc80000010000 */
[----:B------:R0:W-:Y:S01]  /*6160*/  STSM.16.M88.4 [R190], R156 ;  /* 0x0000009cbe007844 */ /* 0x0001e20000000200 */
[----:B------:R-:W-:Y:S01]  /*6170*/  FADD.FTZ R200, R200, R199 ;  /* 0x000000c7c8c87221 */ /* 0x000fe20000010000 */
[----:B------:R-:W-:Y:S08]  /*6180*/  MUFU.EX2 R178, R178 ;  /* 0x000000b200b27308 */ /* 0x000ff00000000800 */
[----:B------:R-:W4:Y:S01]  /*6190*/  MUFU.EX2 R179, R179 ;  /* 0x000000b300b37308 */ /* 0x000f220000000800 */
[----:B---3--:R-:W-:Y:S01]  /*61a0*/  F2FP.BF16.F32.PACK_AB R160, R177, R176 ;  /* 0x000000b0b1a0723e */ /* 0x008fe200000010ff */
[----:B------:R-:W-:-:S04]  /*61b0*/  FADD.FTZ R176, R176, R175 ;  /* 0x000000afb0b07221 */ /* 0x000fc80000010000 */
[----:B------:R-:W-:Y:S02]  /*61c0*/  FADD.FTZ R177, R177, R176 ;  /* 0x000000b0b1b17221 */ /* 0x000fe40000010000 */
[----:B------:R-:W-:Y:S08]  /*61d0*/  MUFU.EX2 R201, R201 ;  /* 0x000000c900c97308 */ /* 0x000ff00000000800 */
[----:B------:R-:W3:Y:S01]  /*61e0*/  MUFU.EX2 R202, R202 ;  /* 0x000000ca00ca7308 */ /* 0x000ee20000000800 */
[----:B----4-:R-:W-:Y:S01]  /*61f0*/  F2FP.BF16.F32.PACK_AB R162, R179, R178 ;  /* 0x000000b2b3a2723e */ /* 0x010fe200000010ff */
[----:B------:R-:W-:-:S04]  /*6200*/  FADD.FTZ R178, R178, R177 ;  /* 0x000000b1b2b27221 */ /* 0x000fc80000010000 */
[----:B------:R-:W-:Y:S02]  /*6210*/  FADD.FTZ R179, R179, R178 ;  /* 0x000000b2b3b37221 */ /* 0x000fe40000010000 */
        /* <DEDUP_REMOVED lines=25> */
[----:B------:R-:W-:Y:S01]  /*63b0*/  FADD.FTZ R206, R206, R205 ;  /* 0x000000cdcece7221 */ /* 0x000fe20000010000 */
[----:B----4-:R-:W-:-:S03]  /*63c0*/  F2FP.BF16.F32.PACK_AB R167, R208, R207 ;  /* 0x000000cfd0a7723e */ /* 0x010fc600000010ff */
[----:B------:R-:W-:Y:S02]  /*63d0*/  FADD.FTZ R207, R207, R206 ;  /* 0x000000cecfcf7221 */ /* 0x000fe40000010000 */
[----:B------:R0:W-:Y:S01]  /*63e0*/  STSM.16.M88.4 [R192], R164 ;  /* 0x000000a4c0007844 */ /* 0x0001e20000000200 */
[----:B-1----:R-:W-:Y:S01]  /*63f0*/  WARPGROUP.ARRIVE ;  /* 0x00000000000079c5 */ /* 0x002fe20000000000 */
[----:B------:R-:W-:-:S05]  /*6400*/  FADD.FTZ R194, R208, R207 ;  /* 0x000000cfd0c27221 */ /* 0x000fca0000010000 */
[----:B------:R-:W-:Y:S01]  /*6410*/  HGMMA.64x256x16.F32.BF16 R24, R152, gdesc[UR8].tnspB, RZ, !UPT, gsb0 ;  /* 0x43e0000898187df0 */ /* 0x000fe2000c0018ff */
[----:B------:R-:W-:Y:S01]  /*6420*/  R2UR UR10, R209 ;  /* 0x00000000d10a72ca */ /* 0x000fe200000e0000 */
[----:B------:R-:W-:Y:S01]  /*6430*/  UMOV UR11, 0x40000040 ;  /* 0x40000040000b7882 */ /* 0x000fe20000000000 */
[C---:B------:R-:W-:Y:S01]  /*6440*/  VIADD R209, R188.reuse, 0x100 ;  /* 0x00000100bcd17836 */ /* 0x040fe20000000000 */
[----:B------:R-:W-:Y:S02]  /*6450*/  WARPGROUP.DEPBAR.LE gsb0, 0x0 ;  /* 0x00008000000079c5 */ /* 0x000fe40000010000 */
[----:B------:R-:W-:Y:S01]  /*6460*/  WARPGROUP.ARRIVE ;  /* 0x00000000000079c5 */ /* 0x000fe20000000000 */
[----:B--2---:R-:W-:-:S15]  /*6470*/  VIADD R152, R188, 0x180 ;  /* 0x00000180bc987836 */ /* 0x004fde0000000000 */
[----:B------:R-:W-:-:S06]  /*6480*/  NOP ;  /* 0x0000000000007918 */ /* 0x000fcc0000000000 */
[----:B------:R-:W-:Y:S01]  /*6490*/  HGMMA.64x256x16.F32.BF16 R24, R156, gdesc[UR8].tnspB, R24, gsb0 ;  /* 0x43e000089c187df0 */ /* 0x000fe20008001818 */
[----:B------:R-:W-:Y:S01]  /*64a0*/  R2UR UR10, R209 ;  /* 0x00000000d10a72ca */ /* 0x000fe200000e0000 */
[----:B------:R-:W-:Y:S01]  /*64b0*/  UMOV UR11, 0x40000040 ;  /* 0x40000040000b7882 */ /* 0x000fe20000000000 */
[----:B------:R-:W-:Y:S02]  /*64c0*/  WARPGROUP.DEPBAR.LE gsb0, 0x0 ;  /* 0x00008000000079c5 */ /* 0x000fe40000010000 */
[----:B------:R-:W-:-:S15]  /*64d0*/  WARPGROUP.ARRIVE ;  /* 0x00000000000079c5 */ /* 0x000fde0000000000 */
[----:B------:R-:W-:-:S08]  /*64e0*/  NOP ;  /* 0x0000000000007918 */ /* 0x000fd00000000000 */
[----:B------:R-:W-:Y:S01]  /*64f0*/  HGMMA.64x256x16.F32.BF16 R24, R160, gdesc[UR8].tnspB, R24, gsb0 ;  /* 0x43e00008a0187df0 */ /* 0x000fe20008001818 */
[----:B------:R-:W-:Y:S01]  /*6500*/  R2UR UR10, R152 ;  /* 0x00000000980a72ca */ /* 0x000fe200000e0000 */
[----:B------:R-:W-:Y:S01]  /*6510*/  UMOV UR11, 0x40000040 ;  /* 0x40000040000b7882 */ /* 0x000fe20000000000 */
[----:B------:R-:W-:-:S05]  /*6520*/  @!P1 VIADD R152, R184, 0x38860 ;  /* 0x00038860b8989836 */ /* 0x000fca0000000000 */
[----:B------:R-:W-:Y:S01]  /*6530*/  @!P1 PRMT R152, RZ, 0x654, R152 ;  /* 0x00000654ff989816 */ /* 0x000fe20000000098 */
[----:B------:R-:W-:Y:S02]  /*6540*/  WARPGROUP.DEPBAR.LE gsb0, 0x0 ;  /* 0x00008000000079c5 */ /* 0x000fe40000010000 */
[----:B------:R-:W-:-:S15]  /*6550*/  WARPGROUP.ARRIVE ;  /* 0x00000000000079c5 */ /* 0x000fde0000000000 */
[----:B------:R-:W-:-:S02]  /*6560*/  NOP ;  /* 0x0000000000007918 */ /* 0x000fc40000000000 */
[----:B------:R-:W-:Y:S03]  /*6570*/  HGMMA.64x256x16.F32.BF16 R24, R164, gdesc[UR8].tnspB, R24, gsb0 ;  /* 0x43e00008a4187df0 */ /* 0x000fe60008001818 */
[----:B------:R-:W-:Y:S02]  /*6580*/  WARPGROUP.DEPBAR.LE gsb0, 0x0 ;  /* 0x00008000000079c5 */ /* 0x000fe40000010000 */
[----:B------:R-:W-:Y:S01]  /*6590*/  @!PT LDS RZ, [RZ] ;  /* 0x00000000fffff984 */ /* 0x000fe20000000800 */
[----:B------:R-:W-:Y:S01]  /*65a0*/  @!PT LDS RZ, [RZ] ;  /* 0x00000000fffff984 */ /* 0x000fe20000000800 */
[----:B------:R-:W-:Y:S01]  /*65b0*/  @!PT LDS RZ, [RZ] ;  /* 0x00000000fffff984 */ /* 0x000fe20000000800 */
[----:B------:R-:W-:Y:S01]  /*65c0*/  @!PT LDS RZ, [RZ] ;  /* 0x00000000fffff984 */ /* 0x000fe20000000800 */
[----:B------:R1:W-:Y:S06]  /*65d0*/  MEMBAR.ALL.CTA ;  /* 0x0000000000007992 */ /* 0x0003ec0000008000 */
[----:B-1----:R-:W1:Y:S02]  /*65e0*/  FENCE.VIEW.ASYNC.S ;  /* 0x00000000000073c6 */ /* 0x002e640000000000 */
[----:B-1----:R-:W-:Y:S01]  /*65f0*/  NOP ;  /* 0x0000000000007918 */ /* 0x002fe20000000000 */
[----:B------:R-:W-:Y:S06]  /*6600*/  BAR.ARV 0xe, 0x100 ;  /* 0x0384000000007b1d */ /* 0x000fec0000002000 */
[----:B------:R1:W-:Y:S02]  /*6610*/  @!P1 SYNCS.ARRIVE.TRANS64.RED.A1T0 RZ, [R152+URZ], RZ ;  /* 0x000000ff98ff99a7 */ /* 0x0003e4000810043f */
[----:B-1----:R-:W-:Y:S01]  /*6620*/  IMAD.MOV.U32 R152, RZ, RZ, RZ ;  /* 0x000000ffff987224 */ /* 0x002fe200078e00ff */
[----:B0-----:R-:W-:Y:S06]  /*6630*/  @!P2 BRA `(.L_x_211) ;  /* 0x000000300050a947 */ /* 0x001fec0003800000 */
[----:B------:R-:W-:Y:S01]  /*6640*/  IMAD.MOV.U32 R196, RZ, RZ, RZ ;  /* 0x000000ffffc47224 */ /* 0x000fe200078e00ff */
[----:B------:R-:W-:Y:S01]  /*6650*/  ULDC UR60, c[0x0][0xad0] ;  /* 0x0002b400003c7ab9 */ /* 0x000fe20000000800 */
[----:B------:R-:W-:Y:S01]  /*6660*/  IMAD.U32 R198, RZ, RZ, UR61 ;  /* 0x0000003dffc67e24 */ /* 0x000fe2000f8e00ff */
[----:B------:R-:W-:-:S06]  /*6670*/  UMOV UR61, URZ ;  /* 0x0000003f003d7c82 */ /* 0x000fcc0008000000 */
.L_x_220:
[----:B------:R-:W-:Y:S01]  /*6680*/  VIADD R197, R196, 0x1 ;  /* 0x00000001c4c57836 */ /* 0x000fe20000000000 */
[----:B------:R-:W-:Y:S02]  /*6690*/  R2UR UR10, R198 ;  /* 0x00000000c60a72ca */ /* 0x000fe400000e0000 */
[----:B------:R-:W-:Y:S02]  /*66a0*/  R2UR UR7, R2 ;  /* 0x00000000020772ca */ /* 0x000fe400000e0000 */
[----:B------:R-:W-:-:S04]  /*66b0*/  ISETP.NE.AND P3, PT, R197, 0x2, PT ;  /* 0x00000002c500780c */ /* 0x000fc80003f65270 */
[----:B-1----:R-:W-:Y:S02]  /*66c0*/  SEL R152, RZ, 0x1, P3 ;  /* 0x00000001ff987807 */ /* 0x002fe40001800000 */
[----:B------:R-:W-:Y:S02]  /*66d0*/  SEL R197, R197, RZ, P3 ;  /* 0x000000ffc5c57207 */ /* 0x000fe40001800000 */
[----:B------:R-:W-:Y:S01]  /*66e0*/  R2UR UR6, R152 ;  /* 0x00000000980672ca */ /* 0x000fe200000e0000 */
[----:B------:R-:W-:Y:S01]  /*66f0*/  IMAD.U32 R152, RZ, RZ, UR10 ;  /* 0x0000000aff987e24 */ /* 0x000fe2000f8e00ff */
[----:B------:R-:W-:-:S04]  /*6700*/  UIADD3 UR10, UR10, -0x1, URZ ;  /* 0xffffffff0a0a7890 */ /* 0x000fc8000fffe03f */
[----:B------:R-:W-:Y:S02]  /*6710*/  ISETP.GT.AND P2, PT, R152, UR7, PT ;  /* 0x0000000798007c0c */ /* 0x000fe4000bf44270 */
[----:B------:R-:W-:-:S05]  /*6720*/  IMAD.U32 R198, RZ, RZ, UR10 ;  /* 0x0000000affc67e24 */ /* 0x000fca000f8e00ff */
[----:B------:R-:W-:Y:S01]  /*6730*/  ULOP3.LUT UR61, UR61, UR6, URZ, 0x3c, !UPT ;  /* 0x000000063d3d7292 */ /* 0x000fe2000f8e3c3f */
[----:B------:R-:W-:Y:S11]  /*6740*/  @!P0 BRA `(.L_x_212) ;  /* 0x0000000000048947 */ /* 0x000ff60003800000 */
[----:B------:R-:W-:Y:S01]  /*6750*/  BPT.TRAP 0x1 ;  /* 0x000000040000795c */ /* 0x000fe20000300000 */
.L_x_212:
[----:B------:R-:W-:Y:S02]  /*6760*/  IMAD.U32 R200, RZ, RZ, UR61 ;  /* 0x0000003dffc87e24 */ /* 0x000fe4000f8e00ff */
[----:B------:R-:W-:-:S03]  /*6770*/  IMAD R195, R197, 0x8, R184 ;  /* 0x00000008c5c37824 */ /* 0x000fc600078e02b8 */
[----:B------:R-:W-:-:S04]  /*6780*/  SHF.L.U32 R200, R200, 0x1f, RZ ;  /* 0x0000001fc8c87819 */ /* 0x000fc800000006ff */
[----:B------:R0:W1:Y:S01]  /*6790*/  SYNCS.PHASECHK.TRANS64.TRYWAIT P3, [R195+URZ+0x38830], R200 ;  /* 0x038830c8c30075a7 */ /* 0x000062000806017f */
[----:B------:R-:W-:Y:S05]  /*67a0*/  @!P0 BRA `(.L_x_213) ;  /* 0x0000000000048947 */ /* 0x000fea0003800000 */
[----:B------:R-:W-:Y:S01]  /*67b0*/  BPT.TRAP 0x1 ;  /* 0x000000040000795c */ /* 0x000fe20000300000 */
.L_x_213:
[----:B------:R-:W-:Y:S01]  /*67c0*/  IMAD R199, R197, 0x200, R4 ;  /* 0x00000200c5c77824 */ /* 0x000fe200078e0204 */
[----:B-1----:R-:W-:Y:S06]  /*67d0*/  @P3 BRA `(.L_x_214) ;  /* 0x0000000000083947 */ /* 0x002fec0003800000 */
[----:B------:R-:W1:Y:S02]  /*67e0*/  SYNCS.PHASECHK.TRANS64.TRYWAIT P3, [R195+URZ+0x38830], R200 ;  /* 0x038830c8c30075a7 */ /* 0x000e64000806017f */
[----:B-1----:R-:W-:Y:S05]  /*67f0*/  @!P3 BRA `(.L_x_215) ;  /* 0x000000b800b8b947 */ /* 0x002fea0003800000 */
.L_x_214:
[----:B------:R-:W-:Y:S01]  /*6800*/  R2UR UR6, R199 ;  /* 0x00000000c70672ca */ /* 0x000fe200000e0000 */
[----:B------:R-:W-:Y:S01]  /*6810*/  WARPGROUP.ARRIVE ;  /* 0x00000000000079c5 */ /* 0x000fe20000000000 */
[----:B------:R-:W-:Y:S01]  /*6820*/  MOV R201, UR17 ;  /* 0x0000001100c97c02 */ /* 0x000fe20008000f00 */
[----:B------:R-:W-:Y:S01]  /*6830*/  UMOV UR19, 0x40000040 ;  /* 0x4000004000137882 */ /* 0x000fe20000000000 */
[----:B------:R-:W-:Y:S01]  /*6840*/  MOV R202, UR16 ;  /* 0x0000001000ca7c02 */ /* 0x000fe20008000f00 */
[----:B------:R-:W-:Y:S01]  /*6850*/  UMOV UR15, 0x40000040 ;  /* 0x40000040000f7882 */ /* 0x000fe20000000000 */
[----:B------:R-:W-:Y:S01]  /*6860*/  R2UR UR16, R10 ;  /* 0x000000000a1072ca */ /* 0x000fe200000e0000 */
[----:B------:R-:W-:Y:S01]  /*6870*/  UMOV UR11, 0x40000040 ;  /* 0x40000040000b7882 */ /* 0x000fe20000000000 */
[----:B------:R-:W-:Y:S01]  /*6880*/  R2UR UR17, R11 ;  /* 0x000000000b1172ca */ /* 0x000fe200000e0000 */
[----:B------:R-:W-:Y:S01]  /*6890*/  UMOV UR59, 0x40000040 ;  /* 0x40000040003b7882 */ /* 0x000fe20000000000 */
[----:B------:R-:W-:-:S02]  /*68a0*/  MOV R203, UR13 ;  /* 0x0000000d00cb7c02 */ /* 0x000fc40008000f00 */
[----:B------:R-:W-:Y:S01]  /*68b0*/  MOV R204, UR12 ;  /* 0x0000000c00cc7c02 */ /* 0x000fe20008000f00 */
[----:B------:R-:W-:Y:S01]  /*68c0*/  UMOV UR18, UR6 ;  /* 0x0000000600127c82 */ /* 0x000fe20008000000 */
[----:B------:R-:W-:Y:S02]  /*68d0*/  R2UR UR12, R12 ;  /* 0x000000000c0c72ca */ /* 0x000fe400000e0000 */
[----:B------:R-:W-:Y:S02]  /*68e0*/  R2UR UR13, R13 ;  /* 0x000000000d0d72ca */ /* 0x000fe400000e0000 */
[----:B------:R-:W-:Y:S02]  /*68f0*/  MOV R205, UR9 ;  /* 0x0000000900cd7c02 */ /* 0x000fe40008000f00 */
[----:B------:R-:W-:Y:S01]  /*6900*/  MOV R206, UR8 ;  /* 0x0000000800ce7c02 */ /* 0x000fe20008000f00 */
[----:B------:R-:W-:Y:S01]  /*6910*/  HGMMA.64x64x16.F32.BF16 R152, gdesc[UR16], RZ, !UPT, gsb0 ;  /* 0x00e00000109879f0 */ /* 0x000fe2000c0018ff */
[----:B------:R-:W-:Y:S01]  /*6920*/  R2UR UR17, R201 ;  /* 0x00000000c91172ca */ /* 0x000fe200000e0000 */
[----:B------:R-:W-:Y:S01]  /*6930*/  VIADD R201, R199, 0x2 ;  /* 0x00000002c7c97836 */ /* 0x000fe20000000000 */
[----:B------:R-:W-:-:S02]  /*6940*/  R2UR UR8, R14 ;  /* 0x000000000e0872ca */ /* 0x000fc400000e0000 */
[----:B------:R-:W-:Y:S02]  /*6950*/  R2UR UR9, R15 ;  /* 0x000000000f0972ca */ /* 0x000fe400000e0000 */
[----:B------:R-:W-:Y:S01]  /*6960*/  R2UR UR6, R201 ;  /* 0x00000000c90672ca */ /* 0x000fe200000e0000 */
[C---:B------:R-:W-:Y:S01]  /*6970*/  VIADD R201, R199.reuse, 0x4 ;  /* 0x00000004c7c97836 */ /* 0x040fe20000000000 */
[----:B------:R-:W-:Y:S01]  /*6980*/  R2UR UR56, R16 ;  /* 0x00000000103872ca */ /* 0x000fe200000e0000 */
[----:B------:R-:W-:Y:S01]  /*6990*/  VIADD R199, R199, 0x6 ;  /* 0x00000006c7c77836 */ /* 0x000fe20000000000 */
[----:B------:R-:W-:Y:S02]  /*69a0*/  R2UR UR57, R17 ;  /* 0x00000000113972ca */ /* 0x000fe400000e0000 */
[----:B------:R-:W-:-:S07]  /*69b0*/  R2UR UR16, R202 ;  /* 0x00000000ca1072ca */ /* 0x000fce00000e0000 */
[----:B------:R-:W-:Y:S01]  /*69c0*/  UMOV UR14, UR6 ;  /* 0x00000006000e7c82 */ /* 0x000fe20008000000 */
[----:B------:R-:W-:-:S13]  /*69d0*/  R2UR UR6, R201 ;  /* 0x00000000c90672ca */ /* 0x000fda00000e0000 */
[----:B------:R-:W-:Y:S01]  /*69e0*/  UMOV UR10, UR6 ;  /* 0x00000006000a7c82 */ /* 0x000fe20008000000 */
[----:B------:R-:W-:-:S13]  /*69f0*/  R2UR UR6, R199 ;  /* 0x00000000c70672ca */ /* 0x000fda00000e0000 */
[----:B------:R-:W-:Y:S01]  /*6a00*/  UMOV UR58, UR6 ;  /* 0x00000006003a7c82 */ /* 0x000fe20008000000 */
[----:B------:R-:W-:Y:S02]  /*6a10*/  WARPGROUP.DEPBAR.LE gsb0, 0x0 ;  /* 0x00008000000079c5 */ /* 0x000fe40000010000 */
[----:B------:R-:W-:-:S06]  /*6a20*/  WARPGROUP.ARRIVE ;  /* 0x00000000000079c5 */ /* 0x000fcc0000000000 */
[----:B------:R-:W-:Y:S01]  /*6a30*/  HGMMA.64x64x16.F32.BF16 R152, gdesc[UR12], R152, gsb0 ;  /* 0x00e000000c9879f0 */ /* 0x000fe20008001898 */
[----:B------:R-:W-:Y:S02]  /*6a40*/  R2UR UR13, R203 ;  /* 0x00000000cb0d72ca */ /* 0x000fe400000e0000 */
[----:B------:R-:W-:Y:S01]  /*6a50*/  R2UR UR12, R204 ;  /* 0x00000000cc0c72ca */ /* 0x000fe200000e0000 */
[----:B------:R-:W-:Y:S02]  /*6a60*/  WARPGROUP.DEPBAR.LE gsb0, 0x0 ;  /* 0x00008000000079c5 */ /* 0x000fe40000010000 */
[----:B------:R-:W-:-:S06]  /*6a70*/  WARPGROUP.ARRIVE ;  /* 0x00000000000079c5 */ /* 0x000fcc0000000000 */
[----:B------:R-:W-:Y:S01]  /*6a80*/  HGMMA.64x64x16.F32.BF16 R152, gdesc[UR8], R152, gsb0 ;  /* 0x00e00000089879f0 */ /* 0x000fe20008001898 */
[----:B------:R-:W-:Y:S02]  /*6a90*/  R2UR UR9, R205 ;  /* 0x00000000cd0972ca */ /* 0x000fe400000e0000 */
[----:B------:R-:W-:Y:S01]  /*6aa0*/  R2UR UR8, R206 ;  /* 0x00000000ce0872ca */ /* 0x000fe200000e0000 */
[----:B------:R-:W-:Y:S02]  /*6ab0*/  WARPGROUP.DEPBAR.LE gsb0, 0x0 ;  /* 0x00008000000079c5 */ /* 0x000fe40000010000 */
[----:B------:R-:W-:-:S06]  /*6ac0*/  WARPGROUP.ARRIVE ;  /* 0x00000000000079c5 */ /* 0x000fcc0000000000 */
[----:B------:R-:W-:Y:S03]  /*6ad0*/  HGMMA.64x64x16.F32.BF16 R152, gdesc[UR56], R152, gsb0 ;  /* 0x00e00000389879f0 */ /* 0x000fe60008001898 */
[----:B------:R-:W-:Y:S02]  /*6ae0*/  WARPGROUP.DEPBAR.LE gsb0, 0x0 ;  /* 0x00008000000079c5 */ /* 0x000fe40000010000 */
[----:B------:R-:W-:Y:S05]  /*6af0*/  @!P0 BRA `(.L_x_216) ;  /* 0x0000000000048947 */ /* 0x000fea0003800000 */
[----:B------:R-:W-:Y:S01]  /*6b00*/  BPT.TRAP 0x1 ;  /* 0x000000040000795c */ /* 0x000fe20000300000 */
.L_x_216:
[----:B------:R2:W3:Y:S01]  /*6b10*/  SYNCS.PHASECHK.TRANS64.TRYWAIT P3, [R195+URZ+0x38850], R200 ;  /* 0x038850c8c30075a7 */ /* 0x0004e2000806017f */
[----:B------:R-:W-:Y:S05]  /*6b20*/  @!P0 BRA `(.L_x_217) ;  /* 0x0000000000048947 */ /* 0x000fea0003800000 */
[----:B------:R-:W-:Y:S01]  /*6b30*/  BPT.TRAP 0x1 ;  /* 0x000000040000795c */ /* 0x000fe20000300000 */
.L_x_217:
[----:B---3--:R-:W-:Y:S05]  /*6b40*/  @P3 BRA `(.L_x_218) ;  /* 0x0000000000083947 */ /* 0x008fea0003800000 */
[----:B------:R-:W3:Y:S02]  /*6b50*/  SYNCS.PHASECHK.TRANS64.TRYWAIT P3, [R195+URZ+0x38850], R200 ;  /* 0x038850c8c30075a7 */ /* 0x000ee4000806017f */
[----:B---3--:R-:W-:Y:S05]  /*6b60*/  @!P3 BRA `(.L_x_219) ;  /* 0x000000b400f0b947 */ /* 0x008fea0003800000 */
.L_x_218:
[----:B------:R-:W-:Y:S01]  /*6b70*/  IMAD R199, R197, 0x1000, R6 ;  /* 0x00001000c5c77824 */ /* 0x000fe200078e0206 */
[----:B0123--:R-:W-:Y:S01]  /*6b80*/  MOV R200, UR49 ;  /* 0x0000003100c87c02 */ /* 0x00ffe20008000f00 */
[----:B------:R-:W-:Y:S01]  /*6b90*/  WARPGROUP.ARRIVE ;  /* 0x00000000000079c5 */ /* 0x000fe20000000000 */
[----:B------:R-:W-:Y:S01]  /*6ba0*/  MOV R201, UR48 ;  /* 0x0000003000c97c02 */ /* 0x000fe20008000f00 */
[----:B------:R-:W-:Y:S01]  /*6bb0*/  UMOV UR51, 0x40000040 ;  /* 0x4000004000337882 */ /* 0x000fe20000000000 */
[----:B------:R-:W-:Y:S01]  /*6bc0*/  R2UR UR6, R199 ;  /* 0x00000000c70672ca */ /* 0x000fe200000e0000 */
[----:B------:R-:W-:Y:S01]  /*6bd0*/  UMOV UR55, 0x40000040 ;  /* 0x4000004000377882 */ /* 0x000fe20000000000 */
[----:B------:R-:W-:Y:S01]  /*6be0*/  R2UR UR48, R18 ;  /* 0x00000000123072ca */ /* 0x000fe200000e0000 */
[----:B------:R-:W-:Y:S01]  /*6bf0*/  UMOV UR59, 0x40000040 ;  /* 0x40000040003b7882 */ /* 0x000fe20000000000 */
[----:B------:R-:W-:Y:S01]  /*6c00*/  R2UR UR49, R19 ;  /* 0x00000000133172ca */ /* 0x000fe200000e0000 */
[----:B------:R-:W-:Y:S01]  /*6c10*/  UMOV UR7, 0x40000040 ;  /* 0x4000004000077882 */ /* 0x000fe20000000000 */
[----:B------:R-:W-:Y:S01]  /*6c20*/  MOV R202, UR53 ;  /* 0x0000003500ca7c02 */ /* 0x000fe20008000f00 */
[----:B------:R-:W-:Y:S01]  /*6c30*/  UMOV UR11, 0x40000040 ;  /* 0x40000040000b7882 */ /* 0x000fe20000000000 */
[----:B------:R-:W-:Y:S01]  /*6c40*/  MOV R203, UR52 ;  /* 0x0000003400cb7c02 */ /* 0x000fe20008000f00 */
[----:B------:R-:W-:Y:S01]  /*6c50*/  UMOV UR15, 0x40000040 ;  /* 0x40000040000f7882 */ /* 0x000fe20000000000 */
[----:B------:R-:W-:Y:S01]  /*6c60*/  R2UR UR52, R20 ;  /* 0x00000000143472ca */ /* 0x000fe200000e0000 */
[----:B------:R-:W-:Y:S01]  /*6c70*/  UMOV UR19, 0x40000040 ;  /* 0x4000004000137882 */ /* 0x000fe20000000000 */
[----:B------:R-:W-:Y:S01]  /*6c80*/  R2UR UR53, R21 ;  /* 0x00000000153572ca */ /* 0x000fe200000e0000 */
[----:B------:R-:W-:Y:S01]  /*6c90*/  UMOV UR50, UR6 ;  /* 0x0000000600327c82 */ /* 0x000fe20008000000 */
[----:B------:R-:W-:Y:S01]  /*6ca0*/  R2UR UR56, R22 ;  /* 0x00000000163872ca */ /* 0x000fe200000e0000 */
[----:B------:R-:W-:Y:S01]  /*6cb0*/  UMOV UR23, 0x40000040 ;  /* 0x4000004000177882 */ /* 0x000fe20000000000 */
[----:B------:R-:W-:Y:S01]  /*6cc0*/  R2UR UR57, R23 ;  /* 0x00000000173972ca */ /* 0x000fe200000e0000 */
[----:B------:R-:W-:Y:S01]  /*6cd0*/  HGMMA.64x64x16.F32.BF16 R152, gdesc[UR48], R152, gsb0 ;  /* 0x00e00000309879f0 */ /* 0x000fe20008001898 */
[----:B------:R-:W-:Y:S01]  /*6ce0*/  R2UR UR49, R200 ;  /* 0x00000000c83172ca */ /* 0x000fe200000e0000 */
[C---:B------:R-:W-:Y:S01]  /*6cf0*/  VIADD R200, R199.reuse, 0x2 ;  /* 0x00000002c7c87836 */ /* 0x040fe20000000000 */
[----:B------:R-:W-:Y:S01]  /*6d00*/  UMOV UR27, 0x40000040 ;  /* 0x40000040001b7882 */ /* 0x000fe20000000000 */
[----:B------:R-:W-:Y:S01]  /*6d10*/  UMOV UR31, 0x40000040 ;  /* 0x40000040001f7882 */ /* 0x000fe20000000000 */
[----:B------:R-:W-:Y:S01]  /*6d20*/  UMOV UR35, 0x40000040 ;  /* 0x4000004000237882 */ /* 0x000fe20000000000 */
[----:B------:R-:W-:Y:S01]  /*6d30*/  UMOV UR39, 0x40000040 ;  /* 0x4000004000277882 */ /* 0x000fe20000000000 */
[----:B------:R-:W-:Y:S01]  /*6d40*/  R2UR UR6, R200 ;  /* 0x00000000c80672ca */ /* 0x000fe200000e0000 */
[----:B------:R-:W-:Y:S01]  /*6d50*/  VIADD R200, R199, 0x4 ;  /* 0x00000004c7c87836 */ /* 0x000fe20000000000 */
[----:B------:R-:W-:Y:S01]  /*6d60*/  UMOV UR43, 0x40000040 ;  /* 0x40000040002b7882 */ /* 0x000fe20000000000 */
[----:B------:R-:W-:Y:S01]  /*6d70*/  UMOV UR47, 0x40000040 ;  /* 0x40000040002f7882 */ /* 0x000fe20000000000 */
[----:B------:R-:W-:Y:S01]  /*6d80*/  R2UR UR48, R201 ;  /* 0x00000000c93072ca */ /* 0x000fe200000e0000 */
[----:B------:R-:W-:Y:S01]  /*6d90*/  UMOV UR51, 0x40000040 ;  /* 0x4000004000337882 */ /* 0x000fe20000000000 */
[----:B------:R-:W0:Y:S01]  /*6da0*/  S2R R204, SR_TID.X ;  /* 0x0000000000cc7919 */ /* 0x000e220000002100 */
[----:B------:R-:W-:-:S02]  /*6db0*/  VIADD R201, R199, 0x800 ;  /* 0x00000800c7c97836 */ /* 0x000fc40000000000 */
[----:B------:R-:W-:-:S04]  /*6dc0*/  IMAD R216, R197, 0x1000, R188 ;  /* 0x00001000c5d87824 */ /* 0x000fc800078e02bc */
[----:B------:R-:W-:Y:S01]  /*6dd0*/  UMOV UR54, UR6 ;  /* 0x0000000600367c82 */ /* 0x000fe20008000000 */
[----:B------:R-:W-:Y:S01]  /*6de0*/  R2UR UR6, R200 ;  /* 0x00000000c80672ca */ /* 0x000fe200000e0000 */
[----:B------:R-:W-:Y:S02]  /*6df0*/  VIADD R200, R199, 0x6 ;  /* 0x00000006c7c87836 */ /* 0x000fe40000000000 */
[----:B------:R-:W-:-:S10]  /*6e00*/  VIADD R217, R216, 0x80 ;  /* 0x00000080d8d97836 */ /* 0x000fd40000000000 */
[----:B------:R-:W-:Y:S01]  /*6e10*/  UMOV UR58, UR6 ;  /* 0x00000006003a7c82 */ /* 0x000fe20008000000 */
[----:B------:R-:W-:Y:S01]  /*6e20*/  R2UR UR6, R200 ;  /* 0x00000000c80672ca */ /* 0x000fe200000e0000 */
[----:B------:R-:W-:-:S05]  /*6e30*/  VIADD R200, R199, 0x200 ;  /* 0x00000200c7c87836 */ /* 0x000fca0000000000 */
[----:B------:R-:W-:Y:S01]  /*6e40*/  R2UR UR10, R200 ;  /* 0x00000000c80a72ca */ /* 0x000fe200000e0000 */
[----:B------:R-:W-:Y:S01]  /*6e50*/  VIADD R200, R199, 0x202 ;  /* 0x00000202c7c87836 */ /* 0x000fe20000000000 */
[----:B0-----:R-:W-:-:S04]  /*6e60*/  SHF.R.U32.HI R204, RZ, 0x7, R204 ;  /* 0x00000007ffcc7819 */ /* 0x001fc800000116cc */
[----:B------:R-:W-:Y:S01]  /*6e70*/  R2UR UR14, R200 ;  /* 0x00000000c80e72ca */ /* 0x000fe200000e0000 */
[----:B------:R-:W-:-:S05]  /*6e80*/  VIADD R200, R199, 0x204 ;  /* 0x00000204c7c87836 */ /* 0x000fca0000000000 */
[----:B------:R-:W-:Y:S01]  /*6e90*/  R2UR UR18, R200 ;  /* 0x00000000c81272ca */ /* 0x000fe200000e0000 */
[----:B------:R-:W-:-:S05]  /*6ea0*/  VIADD R200, R199, 0x206 ;  /* 0x00000206c7c87836 */ /* 0x000fca0000000000 */
[----:B------:R-:W-:Y:S01]  /*6eb0*/  R2UR UR22, R200 ;  /* 0x00000000c81672ca */ /* 0x000fe200000e0000 */
[----:B------:R-:W-:-:S05]  /*6ec0*/  VIADD R200, R199, 0x400 ;  /* 0x00000400c7c87836 */ /* 0x000fca0000000000 */
[----:B------:R-:W-:Y:S01]  /*6ed0*/  R2UR UR26, R200 ;  /* 0x00000000c81a72ca */ /* 0x000fe200000e0000 */
[----:B------:R-:W-:-:S05]  /*6ee0*/  VIADD R200, R199, 0x402 ;  /* 0x00000402c7c87836 */ /* 0x000fca0000000000 */
[----:B------:R-:W-:Y:S01]  /*6ef0*/  R2UR UR30, R200 ;  /* 0x00000000c81e72ca */ /* 0x000fe200000e0000 */
[C---:B------:R-:W-:Y:S01]  /*6f00*/  VIADD R200, R199.reuse, 0x404 ;  /* 0x00000404c7c87836 */ /* 0x040fe20000000000 */
[----:B------:R-:W-:Y:S02]  /*6f10*/  WARPGROUP.DEPBAR.LE gsb0, 0x0 ;  /* 0x00008000000079c5 */ /* 0x000fe40000010000 */
[----:B------:R-:W-:Y:S02]  /*6f20*/  WARPGROUP.ARRIVE ;  /* 0x00000000000079c5 */ /* 0x000fe40000000000 */
[----:B------:R-:W-:Y:S01]  /*6f30*/  R2UR UR34, R200 ;  /* 0x00000000c82272ca */ /* 0x000fe200000e0000 */
[----:B------:R-:W-:-:S03]  /*6f40*/  VIADD R200, R199, 0x406 ;  /* 0x00000406c7c87836 */ /* 0x000fc60000000000 */
[----:B------:R-:W-:Y:S02]  /*6f50*/  HGMMA.64x64x16.F32.BF16 R152, gdesc[UR52], R152, gsb0 ;  /* 0x00e00000349879f0 */ /* 0x000fe40008001898 */
[----:B------:R-:W-:Y:S01]  /*6f60*/  R2UR UR38, R200 ;  /* 0x00000000c82672ca */ /* 0x000fe200000e0000 */
[----:B------:R-:W-:Y:S01]  /*6f70*/  VIADD R200, R199, 0x600 ;  /* 0x00000600c7c87836 */ /* 0x000fe20000000000 */
[----:B------:R-:W-:Y:S01]  /*6f80*/  R2UR UR53, R202 ;  /* 0x00000000ca3572ca */ /* 0x000fe200000e0000 */
[----:B------:R-:W-:Y:S01]  /*6f90*/  UMOV UR55, 0x40000040 ;  /* 0x4000004000377882 */ /* 0x000fe20000000000 */
[----:B------:R-:W-:Y:S02]  /*6fa0*/  R2UR UR52, R203 ;  /* 0x00000000cb3472ca */ /* 0x000fe400000e0000 */
[----:B------:R-:W-:Y:S01]  /*6fb0*/  R2UR UR42, R200 ;  /* 0x00000000c82a72ca */ /* 0x000fe200000e0000 */
[----:B------:R-:W-:-:S05]  /*6fc0*/  VIADD R200, R199, 0x602 ;  /* 0x00000602c7c87836 */ /* 0x000fca0000000000 */
[----:B------:R-:W-:Y:S01]  /*6fd0*/  R2UR UR46, R200 ;  /* 0x00000000c82e72ca */ /* 0x000fe200000e0000 */
[----:B------:R-:W-:-:S05]  /*6fe0*/  VIADD R200, R199, 0x604 ;  /* 0x00000604c7c87836 */ /* 0x000fca0000000000 */
[----:B------:R-:W-:Y:S01]  /*6ff0*/  R2UR UR50, R200 ;  /* 0x00000000c83272ca */ /* 0x000fe200000e0000 */
[----:B------:R-:W-:-:S05]  /*7000*/  VIADD R200, R199, 0x606 ;  /* 0x00000606c7c87836 */ /* 0x000fca0000000000 */
[----:B------:R-:W-:Y:S02]  /*7010*/  R2UR UR54, R200 ;  /* 0x00000000c83672ca */ /* 0x000fe400000e0000 */
[----:B------:R0:W1:Y:S02]  /*7020*/  SHFL.IDX PT, R200, R204, RZ, 0x1f ;  /* 0x00001fffccc87589 */ /* 0x00006400000e0000 */
[----:B0-----:R-:W-:Y:S01]  /*7030*/  IMAD.MOV.U32 R204, RZ, RZ, 0x4 ;  /* 0x00000004ffcc7424 */ /* 0x001fe200078e00ff */
[----:B-1----:R-:W-:-:S04]  /*7040*/  ISETP.GT.AND P3, PT, R200, 0x7f, PT ;  /* 0x0000007fc800780c */ /* 0x002fc80003f64270 */
[----:B------:R-:W-:-:S05]  /*7050*/  SEL R200, RZ, 0x2, !P3 ;  /* 0x00000002ffc87807 */ /* 0x000fca0005800000 */
[----:B------:R-:W-:Y:S02]  /*7060*/  IMAD.IADD R202, R7, 0x1, R200 ;  /* 0x0000000107ca7824 */ /* 0x000fe400078e02c8 */
        /* <DEDUP_REMOVED lines=8> */
[C---:B------:R-:W-:Y:S02]  /*70f0*/  SEL R202, R204.reuse, 0x2, P3 ;  /* 0x00000002ccca7807 */ /* 0x040fe40001800000 */
[----:B------:R-:W-:-:S03]  /*7100*/  SEL R204, R204, 0x6, !P3 ;  /* 0x00000006cccc7807 */ /* 0x000fc60005800000 */
[--C-:B------:R-:W-:Y:S02]  /*7110*/  IMAD.IADD R203, R7, 0x1, R202.reuse ;  /* 0x0000000107cb7824 */ /* 0x100fe400078e02ca */
[C---:B------:R-:W-:Y:S02]  /*7120*/  IMAD.IADD R205, R201.reuse, 0x1, R202 ;  /* 0x00000001c9cd7824 */ /* 0x040fe400078e02ca */
[----:B------:R-:W-:Y:S01]  /*7130*/  IMAD.IADD R201, R201, 0x1, R204 ;  /* 0x00000001c9c97824 */ /* 0x000fe200078e02cc */
[----:B------:R-:W-:Y:S02]  /*7140*/  WARPGROUP.DEPBAR.LE gsb0, 0x0 ;  /* 0x00008000000079c5 */ /* 0x000fe40000010000 */
[----:B------:R-:W-:-:S06]  /*7150*/  WARPGROUP.ARRIVE ;  /* 0x00000000000079c5 */ /* 0x000fcc0000000000 */
[----:B------:R-:W-:Y:S01]  /*7160*/  HGMMA.64x64x16.F32.BF16 R152, gdesc[UR4], R152, gsb0 ;  /* 0x00e00000049879f0 */ /* 0x000fe20008001898 */
[----:B------:R-:W-:Y:S02]  /*7170*/  ULDC UR7, c[0x0][0xa80] ;  /* 0x0002a00000077ab9 */ /* 0x000fe40000000800 */
[----:B------:R-:W-:Y:S01]  /*7180*/  UMOV UR6, UR7 ;  /* 0x0000000700067c82 */ /* 0x000fe20008000000 */
        /* <DEDUP_REMOVED lines=69> */
[----:B------:R-:W-:Y:S02]  /*75e0*/  IMAD.IADD R203, R8, 0x1, R200 ;  /* 0x0000000108cb7824 */ /* 0x000fe400078e02c8 */
        /* <DEDUP_REMOVED lines=117> */
[----:B------:R-:W-:Y:S02]  /*7d40*/  LOP3.LUT R201, R201, 0x1e00, RZ, 0xc0, !PT ;  /* 0x00001e00c9c97812 */ /* 0x000fe400078ec0ff */
[----:B------:R-:W-:Y:S02]  /*7d50*/  ISETP.NE.AND P3, PT, R0, RZ, PT ;  /* 0x000000ff0000720c */ /* 0x000fe40003f65270 */
[----:B------:R-:W-:-:S02]  /*7d60*/  IADD3 R202, R200, R201, R5 ;  /* 0x000000c9c8ca7210 */ /* 0x000fc40007ffe005 */
        /* <DEDUP_REMOVED lines=8> */
[----:B------:R-:W-:Y:S02]  /*7df0*/  WARPGROUP.DEPBAR.LE gsb0, 0x0 ;  /* 0x00008000000079c5 */ /* 0x000fe40000010000 */
[----:B------:R-:W-:-:S09]  /*7e00*/  WARPGROUP.ARRIVE ;  /* 0x00000000000079c5 */ /* 0x000fd20000000000 */
        /* <DEDUP_REMOVED lines=25> */
[----:B0-----:R-:W-:Y:S01]  /*7fa0*/  FMNMX.FTZ R157, R199, R186, !PT ;  /* 0x000000bac79d7209 */ /* 0x001fe20007810000 */
[----:B------:R-:W-:Y:S01]  /*7fb0*/  FMUL.FTZ R161, R171, UR60 ;  /* 0x0000003caba17c20 */ /* 0x000fe20008410000 */
[----:B------:R-:W-:-:S05]  /*7fc0*/  FMUL.FTZ R165, R179, UR60 ;  /* 0x0000003cb3a57c20 */ /* 0x000fca0008410000 */
[----:B------:R-:W0:Y:S01]  /*7fd0*/  MUFU.TANH R202, R202 ;  /* 0x000000ca00ca7308 */ /* 0x000e220000002400 */
[----:B-1----:R-:W-:-:S07]  /*7fe0*/  FMNMX.FTZ R156, R200, R157, !PT ;  /* 0x0000009dc89c7209 */ /* 0x002fce0007810000 */
[----:B------:R-:W1:Y:S01]  /*7ff0*/  MUFU.TANH R203, R203 ;  /* 0x000000cb00cb7308 */ /* 0x000e620000002400 */
[----:B--2---:R-:W-:-:S07]  /*8000*/  FMNMX.FTZ R157, R201, R156, !PT ;  /* 0x0000009cc99d7209 */ /* 0x004fce0007810000 */
[----:B------:R-:W2:Y:S01]  /*8010*/  MUFU.TANH R204, R204 ;  /* 0x000000cc00cc7308 */ /* 0x000ea20000002400 */
[----:B0-----:R-:W-:-:S07]  /*8020*/  FMNMX.FTZ R156, R202, R157, !PT ;  /* 0x0000009dca9c7209 */ /* 0x001fce0007810000 */
        /* <DEDUP_REMOVED lines=19> */
[----:B0-----:R-:W-:Y:S01]  /*8160*/  FMNMX.FTZ R158, R212, R157, !PT ;  /* 0x0000009dd49e7209 */ /* 0x001fe20007810000 */
[----:B------:R-:W-:-:S06]  /*8170*/  FMUL.FTZ R157, R163, UR60 ;  /* 0x0000003ca39d7c20 */ /* 0x000fcc0008410000 */
[----:B------:R-:W0:Y:S01]  /*8180*/  MUFU.TANH R207, R207 ;  /* 0x000000cf00cf7308 */ /* 0x000e220000002400 */
[----:B-1----:R-:W-:Y:S01]  /*8190*/  FMNMX.FTZ R159, R213, R158, !PT ;  /* 0x0000009ed59f7209 */ /* 0x002fe20007810000 */
[----:B------:R-:W-:-:S06]  /*81a0*/  FMUL.FTZ R158, R166, UR60 ;  /* 0x0000003ca69e7c20 */ /* 0x000fcc0008410000 */
[----:B------:R-:W1:Y:S01]  /*81b0*/  MUFU.TANH R152, R152 ;  /* 0x0000009800987308 */ /* 0x000e620000002400 */
[----:B--2---:R-:W-:Y:S01]  /*81c0*/  FMNMX.FTZ R160, R214, R159, !PT ;  /* 0x0000009fd6a07209 */ /* 0x004fe20007810000 */
[----:B------:R-:W-:-:S06]  /*81d0*/  FMUL.FTZ R159, R167, UR60 ;  /* 0x0000003ca79f7c20 */ /* 0x000fcc0008410000 */
[----:B------:R-:W2:Y:S01]  /*81e0*/  MUFU.TANH R153, R153 ;  /* 0x0000009900997308 */ /* 0x000ea20000002400 */
[----:B0-----:R-:W-:Y:S01]  /*81f0*/  FMNMX.FTZ R164, R207, R160, !PT ;  /* 0x000000a0cfa47209 */ /* 0x001fe20007810000 */
[----:B------:R-:W-:-:S04]  /*8200*/  FMUL.FTZ R160, R170, UR60 ;  /* 0x0000003caaa07c20 */ /* 0x000fc80008410000 */
[----:B------:R-:W0:Y:S02]  /*8210*/  SHFL.BFLY PT, R163, R164, 0x2, 0x1f ;  /* 0x0c401f00a4a37f89 */ /* 0x000e2400000e0000 */
[----:B------:R-:W3:Y:S01]  /*8220*/  MUFU.TANH R154, R154 ;  /* 0x0000009a009a7308 */ /* 0x000ee20000002400 */
[----:B-1----:R-:W-:-:S07]  /*8230*/  FMNMX.FTZ R166, R152, R187, !PT ;  /* 0x000000bb98a67209 */ /* 0x002fce0007810000 */
[----:B------:R-:W1:Y:S01]  /*8240*/  MUFU.TANH R155, R155 ;  /* 0x0000009b009b7308 */ /* 0x000e620000002400 */
[----:B--2---:R-:W-:Y:S01]  /*8250*/  FMNMX.FTZ R167, R153, R166, !PT ;  /* 0x000000a699a77209 */ /* 0x004fe20007810000 */
[----:B------:R-:W-:-:S06]  /*8260*/  FMUL.FTZ R166, R182, UR60 ;  /* 0x0000003cb6a67c20 */ /* 0x000fcc0008410000 */
[----:B------:R-:W2:Y:S01]  /*8270*/  MUFU.TANH R156, R156 ;  /* 0x0000009c009c7308 */ /* 0x000ea20000002400 */
[----:B---3--:R-:W-:Y:S02]  /*8280*/  FMNMX.FTZ R168, R154, R167, !PT ;  /* 0x000000a79aa87209 */ /* 0x008fe40007810000 */
[----:B0-----:R-:W-:Y:S01]  /*8290*/  FMNMX.FTZ R169, R164, R163, !PT ;  /* 0x000000a3a4a97209 */ /* 0x001fe20007810000 */
[----:B------:R-:W-:-:S04]  /*82a0*/  FMUL.FTZ R163, R175, UR60 ;  /* 0x0000003cafa37c20 */ /* 0x000fc80008410000 */
[----:B------:R-:W0:Y:S01]  /*82b0*/  MUFU.TANH R157, R157 ;  /* 0x0000009d009d7308 */ /* 0x000e220000002400 */
[----:B-1----:R-:W-:Y:S01]  /*82c0*/  FMNMX.FTZ R167, R155, R168, !PT ;  /* 0x000000a89ba77209 */ /* 0x002fe20007810000 */
[----:B------:R-:W-:Y:S01]  /*82d0*/  FMUL.FTZ R164, R178, UR60 ;  /* 0x0000003cb2a47c20 */ /* 0x000fe20008410000 */
[----:B------:R-:W1:Y:S05]  /*82e0*/  SHFL.BFLY PT, R170, R169, 0x1, 0x1f ;  /* 0x0c201f00a9aa7f89 */ /* 0x000e6a00000e0000 */
[----:B------:R-:W3:Y:S01]  /*82f0*/  MUFU.TANH R158, R158 ;  /* 0x0000009e009e7308 */ /* 0x000ee20000002400 */
[----:B--2---:R-:W-:Y:S01]  /*8300*/  FMNMX.FTZ R168, R156, R167, !PT ;  /* 0x000000a79ca87209 */ /* 0x004fe20007810000 */
[----:B------:R-:W-:-:S06]  /*8310*/  FMUL.FTZ R167, R183, UR60 ;  /* 0x0000003cb7a77c20 */ /* 0x000fcc0008410000 */
[----:B------:R-:W2:Y:S01]  /*8320*/  MUFU.TANH R159, R159 ;  /* 0x0000009f009f7308 */ /* 0x000ea20000002400 */
[----:B0-----:R-:W-:-:S07]  /*8330*/  FMNMX.FTZ R171, R157, R168, !PT ;  /* 0x000000a89dab7209 */ /* 0x001fce0007810000 */
[----:B------:R-:W0:Y:S01]  /*8340*/  MUFU.TANH R160, R160 ;  /* 0x000000a000a07308 */ /* 0x000e220000002400 */
[----:B---3--:R-:W-:Y:S02]  /*8350*/  FMNMX.FTZ R168, R158, R171, !PT ;  /* 0x000000ab9ea87209 */ /* 0x008fe40007810000 */
[----:B-1----:R-:W-:-:S05]  /*8360*/  FMNMX.FTZ R169, R169, R170, !PT ;  /* 0x000000aaa9a97209 */ /* 0x002fca0007810000 */
[----:B------:R-:W1:Y:S01]  /*8370*/  MUFU.TANH R161, R161 ;  /* 0x000000a100a17308 */ /* 0x000e620000002400 */
[----:B------:R-:W-:Y:S01]  /*8380*/  FADD.FTZ R170, -R169, R186 ;  /* 0x000000baa9aa7221 */ /* 0x000fe20000010100 */
[----:B--2---:R-:W-:Y:S01]  /*8390*/  FMNMX.FTZ R171, R159, R168, !PT ;  /* 0x000000a89fab7209 */ /* 0x004fe20007810000 */
[----:B------:R-:W-:Y:S02]  /*83a0*/  FMUL.FTZ R215, R169, UR6 ;  /* 0x00000006a9d77c20 */ /* 0x000fe40008410000 */
[----:B------:R-:W-:Y:S02]  /*83b0*/  FMUL.FTZ R174, R170, UR6 ;  /* 0x00000006aaae7c20 */ /* 0x000fe40008410000 */
[--C-:B------:R-:W-:Y:S01]  /*83c0*/  FFMA.FTZ R200, R200, UR6, -R215.reuse ;  /* 0x00000006c8c87c23 */ /* 0x100fe200080108d7 */
[----:B------:R-:W2:Y:S01]  /*83d0*/  MUFU.TANH R162, R162 ;  /* 0x000000a200a27308 */ /* 0x000ea20000002400 */
[----:B0-----:R-:W-:Y:S01]  /*83e0*/  FMNMX.FTZ R170, R160, R171, !PT ;  /* 0x000000aba0aa7209 */ /* 0x001fe20007810000 */
[--C-:B------:R-:W-:Y:S01]  /*83f0*/  FFMA.FTZ R171, R199, UR6, -R215.reuse ;  /* 0x00000006c7ab7c23 */ /* 0x100fe200080108d7 */
[--C-:B------:R-:W-:Y:S01]  /*8400*/  FFMA.FTZ R201, R201, UR6, -R215.reuse ;  /* 0x00000006c9c97c23 */ /* 0x100fe200080108d7 */
[--C-:B------:R-:W-:Y:S01]  /*8410*/  FFMA.FTZ R214, R214, UR6, -R215.reuse ;  /* 0x00000006d6d67c23 */ /* 0x100fe200080108d7 */
[--C-:B------:R-:W-:Y:S01]  /*8420*/  FFMA.FTZ R175, R204, UR6, -R215.reuse ;  /* 0x00000006ccaf7c23 */ /* 0x100fe200080108d7 */
[--C-:B------:R-:W-:Y:S01]  /*8430*/  FFMA.FTZ R176, R205, UR6, -R215.reuse ;  /* 0x00000006cdb07c23 */ /* 0x100fe200080108d7 */
[--C-:B------:R-:W-:Y:S01]  /*8440*/  FFMA.FTZ R177, R206, UR6, -R215.reuse ;  /* 0x00000006ceb17c23 */ /* 0x100fe200080108d7 */
[----:B------:R-:W0:Y:S01]  /*8450*/  MUFU.TANH R163, R163 ;  /* 0x000000a300a37308 */ /* 0x000e220000002400 */
[----:B-1----:R-:W-:Y:S01]  /*8460*/  FMNMX.FTZ R173, R161, R170, !PT ;  /* 0x000000aaa1ad7209 */ /* 0x002fe20007810000 */
[--C-:B------:R-:W-:Y:S01]  /*8470*/  FFMA.FTZ R178, R208, UR6, -R215.reuse ;  /* 0x00000006d0b27c23 */ /* 0x100fe200080108d7 */
[--C-:B------:R-:W-:Y:S01]  /*8480*/  FFMA.FTZ R181, R211, UR6, -R215.reuse ;  /* 0x00000006d3b57c23 */ /* 0x100fe200080108d7 */
[--C-:B------:R-:W-:Y:S01]  /*8490*/  FFMA.FTZ R182, R212, UR6, -R215.reuse ;  /* 0x00000006d4b67c23 */ /* 0x100fe200080108d7 */
[----:B------:R-:W-:-:S03]  /*84a0*/  FFMA.FTZ R183, R213, UR6, -R215 ;  /* 0x00000006d5b77c23 */ /* 0x000fc600080108d7 */
        /* <DEDUP_REMOVED lines=8> */
[----:B------:R0:W2:Y:S08]  /*8530*/  MUFU.EX2 R168, R174 ;  /* 0x000000ae00a87308 */ /* 0x0000b00000000800 */
[----:B------:R3:W-:Y:S01]  /*8540*/  MUFU.EX2 R170, R200 ;  /* 0x000000c800aa7308 */ /* 0x0007e20000000800 */
[----:B0-----:R-:W-:Y:S01]  /*8550*/  FMNMX.FTZ R174, R166, R173, !PT ;  /* 0x000000ada6ae7209 */ /* 0x001fe20007810000 */
[----:B------:R-:W-:-:S03]  /*8560*/  FFMA.FTZ R173, R202, UR6, -R215 ;  /* 0x00000006caad7c23 */ /* 0x000fc600080108d7 */
[----:B-1----:R-:W-:Y:S01]  /*8570*/  FMNMX.FTZ R179, R167, R174, !PT ;  /* 0x000000aea7b37209 */ /* 0x002fe20007810000 */
[--C-:B------:R-:W-:Y:S02]  /*8580*/  FFMA.FTZ R174, R203, UR6, -R215.reuse ;  /* 0x00000006cbae7c23 */ /* 0x100fe400080108d7 */
[----:B------:R0:W-:Y:S01]  /*8590*/  MUFU.EX2 R172, R201 ;  /* 0x000000c900ac7308 */ /* 0x0001e20000000800 */
[-C--:B--2---:R-:W-:Y:S01]  /*85a0*/  FMUL.FTZ R24, R24, R168.reuse ;  /* 0x000000a818187220 */ /* 0x084fe20000410000 */
[----:B------:R-:W1:Y:S01]  /*85b0*/  SHFL.BFLY PT, R180, R179, 0x2, 0x1f ;  /* 0x0c401f00b3b47f89 */ /* 0x000e6200000e0000 */
        /* <DEDUP_REMOVED lines=13> */
[----:B------:R-:W2:Y:S01]  /*8690*/  MUFU.EX2 R173, R173 ;  /* 0x000000ad00ad7308 */ /* 0x000ea20000000800 */
        /* <DEDUP_REMOVED lines=8> */
[----:B------:R-:W-:Y:S01]  /*8720*/  FMUL.FTZ R64, R64, R168 ;  /* 0x000000a840407220 */ /* 0x000fe20000410000 */
[----:B-1----:R-:W-:Y:S01]  /*8730*/  FMNMX.FTZ R186, R179, R180, !PT ;  /* 0x000000b4b3ba7209 */ /* 0x002fe20007810000 */
[--C-:B------:R-:W-:Y:S01]  /*8740*/  FFMA.FTZ R179, R209, UR6, -R215.reuse ;  /* 0x00000006d1b37c23 */ /* 0x100fe200080108d7 */
[--C-:B------:R-:W-:Y:S01]  /*8750*/  FFMA.FTZ R180, R210, UR6, -R215.reuse ;  /* 0x00000006d2b47c23 */ /* 0x100fe200080108d7 */
[-C--:B------:R-:W-:Y:S01]  /*8760*/  FMUL.FTZ R65, R65, R168.reuse ;  /* 0x000000a841417220 */ /* 0x080fe20000410000 */
[-C--:B------:R-:W-:Y:S01]  /*8770*/  FMUL.FTZ R68, R68, R168.reuse ;  /* 0x000000a844447220 */ /* 0x080fe20000410000 */
[----:B------:R-:W3:Y:S01]  /*8780*/  SHFL.BFLY PT, R199, R186, 0x1, 0x1f ;  /* 0x0c201f00bac77f89 */ /* 0x000ee200000e0000 */
        /* <DEDUP_REMOVED lines=23> */
[----:B---3--:R-:W-:Y:S01]  /*8900*/  FMNMX.FTZ R200, R186, R199, !PT ;  /* 0x000000c7bac87209 */ /* 0x008fe20007810000 */
[----:B------:R-:W-:Y:S01]  /*8910*/  FFMA.FTZ R199, R207, UR6, -R215 ;  /* 0x00000006cfc77c23 */ /* 0x000fe200080108d7 */
[----:B------:R1:W-:Y:S01]  /*8920*/  MUFU.EX2 R186, R214 ;  /* 0x000000d600ba7308 */ /* 0x0003e20000000800 */
[-C--:B------:R-:W-:Y:S01]  /*8930*/  FMUL.FTZ R109, R109, R168.reuse ;  /* 0x000000a86d6d7220 */ /* 0x080fe20000410000 */
[-C--:B------:R-:W-:Y:S01]  /*8940*/  FMUL.FTZ R112, R112, R168.reuse ;  /* 0x000000a870707220 */ /* 0x080fe20000410000 */
[C---:B------:R-:W-:Y:S01]  /*8950*/  FADD.FTZ R187, -R200.reuse, R187 ;  /* 0x000000bbc8bb7221 */ /* 0x040fe20000010100 */
[----:B------:R-:W-:Y:S01]  /*8960*/  FMUL.FTZ R209, R200, UR6 ;  /* 0x00000006c8d17c20 */ /* 0x000fe20008410000 */
[-C--:B------:R-:W-:Y:S01]  /*8970*/  FMUL.FTZ R113, R113, R168.reuse ;  /* 0x000000a871717220 */ /* 0x080fe20000410000 */
[----:B------:R-:W-:Y:S01]  /*8980*/  FMUL.FTZ R116, R116, R168 ;  /* 0x000000a874747220 */ /* 0x000fe20000410000 */
[----:B------:R-:W-:Y:S01]  /*8990*/  FMUL.FTZ R187, R187, UR6 ;  /* 0x00000006bbbb7c20 */ /* 0x000fe20008410000 */
[--C-:B------:R-:W-:Y:S01]  /*89a0*/  FFMA.FTZ R202, R152, UR6, -R209.reuse ;  /* 0x0000000698ca7c23 */ /* 0x100fe200080108d1 */
[----:B0-----:R-:W-:Y:S01]  /*89b0*/  FFMA.FTZ R201, R153, UR6, -R209 ;  /* 0x0000000699c97c23 */ /* 0x001fe200080108d1 */
[----:B------:R-:W-:-:S02]  /*89c0*/  @!P1 VIADD R152, R195, 0x38840 ;  /* 0x00038840c3989836 */ /* 0x000fc40000000000 */
[----:B------:R-:W-:Y:S01]  /*89d0*/  FFMA.FTZ R203, R154, UR6, -R209 ;  /* 0x000000069acb7c23 */ /* 0x000fe200080108d1 */
[----:B------:R-:W-:Y:S01]  /*89e0*/  @!P3 IMAD R153, R196, 0x40, R3 ;  /* 0x00000040c499b824 */ /* 0x000fe200078e0203 */
[----:B------:R-:W0:Y:S01]  /*89f0*/  MUFU.EX2 R187, R187 ;  /* 0x000000bb00bb7308 */ /* 0x000e220000000800 */
[--C-:B------:R-:W-:Y:S01]  /*8a00*/  FFMA.FTZ R204, R155, UR6, -R209.reuse ;  /* 0x000000069bcc7c23 */ /* 0x100fe200080108d1 */
[----:B------:R-:W-:Y:S01]  /*8a10*/  @!P1 PRMT R152, RZ, 0x654, R152 ;  /* 0x00000654ff989816 */ /* 0x000fe20000000098 */
[----:B------:R-:W-:Y:S02]  /*8a20*/  @!P3 IMAD R153, R153, 0x4, R184 ;  /* 0x000000049999b824 */ /* 0x000fe400078e02b8 */
[--C-:B------:R-:W-:Y:S01]  /*8a30*/  FFMA.FTZ R205, R156, UR6, -R209.reuse ;  /* 0x000000069ccd7c23 */ /* 0x100fe200080108d1 */
[--C-:B------:R-:W-:Y:S01]  /*8a40*/  FFMA.FTZ R206, R157, UR6, -R209.reuse ;  /* 0x000000069dce7c23 */ /* 0x100fe200080108d1 */
[--C-:B------:R-:W-:Y:S01]  /*8a50*/  FFMA.FTZ R207, R158, UR6, -R209.reuse ;  /* 0x000000069ecf7c23 */ /* 0x100fe200080108d1 */
[--C-:B------:R-:W-:Y:S01]  /*8a60*/  FFMA.FTZ R208, R159, UR6, -R209.reuse ;  /* 0x000000069fd07c23 */ /* 0x100fe200080108d1 */
[--C-:B------:R-:W-:Y:S01]  /*8a70*/  FFMA.FTZ R210, R160, UR6, -R209.reuse ;  /* 0x00000006a0d27c23 */ /* 0x100fe200080108d1 */
[--C-:B------:R-:W-:Y:S01]  /*8a80*/  FFMA.FTZ R211, R161, UR6, -R209.reuse ;  /* 0x00000006a1d37c23 */ /* 0x100fe200080108d1 */
[--C-:B------:R-:W-:Y:S01]  /*8a90*/  FFMA.FTZ R212, R162, UR6, -R209.reuse ;  /* 0x00000006a2d47c23 */ /* 0x100fe200080108d1 */
[--C-:B------:R-:W-:Y:S01]  /*8aa0*/  FFMA.FTZ R213, R163, UR6, -R209.reuse ;  /* 0x00000006a3d57c23 */ /* 0x100fe200080108d1 */
[--C-:B-1----:R-:W-:Y:S01]  /*8ab0*/  FFMA.FTZ R214, R164, UR6, -R209.reuse ;  /* 0x00000006a4d67c23 */ /* 0x102fe200080108d1 */
[--C-:B------:R-:W-:Y:S01]  /*8ac0*/  FFMA.FTZ R215, R165, UR6, -R209.reuse ;  /* 0x00000006a5d77c23 */ /* 0x100fe200080108d1 */
[--C-:B------:R-:W-:Y:S01]  /*8ad0*/  FFMA.FTZ R196, R166, UR6, -R209.reuse ;  /* 0x00000006a6c47c23 */ /* 0x100fe200080108d1 */
[----:B------:R1:W-:Y:S01]  /*8ae0*/  @!P1 SYNCS.ARRIVE.TRANS64.RED.A1T0 RZ, [R152+URZ], RZ ;  /* 0x000000ff98ff99a7 */ /* 0x0003e2000810043f */
[----:B------:R-:W-:Y:S01]  /*8af0*/  FFMA.FTZ R209, R167, UR6, -R209 ;  /* 0x00000006a7d17c23 */ /* 0x000fe200080108d1 */
[----:B------:R-:W-:Y:S01]  /*8b00*/  @!P3 STS [R153+0x38400], R168 ;  /* 0x038400a89900b388 */ /* 0x000fe20000000800 */
[----:B------:R-:W-:Y:S01]  /*8b10*/  MUFU.EX2 R202, R202 ;  /* 0x000000ca00ca7308 */ /* 0x000fe20000000800 */
[----:B--2---:R-:W-:Y:S01]  /*8b20*/  F2FP.BF16.F32.PACK_AB R154, R173, R172 ;  /* 0x000000acad9a723e */ /* 0x004fe200000010ff */
[-C--:B0-----:R-:W-:Y:S01]  /*8b30*/  FMUL.FTZ R26, R26, R187.reuse ;  /* 0x000000bb1a1a7220 */ /* 0x081fe20000410000 */
[----:B------:R0:W-:Y:S01]  /*8b40*/  @!P3 STS [R153+0x38420], R187 ;  /* 0x038420bb9900b388 */ /* 0x0001e20000000800 */
[----:B------:R-:W-:Y:S01]  /*8b50*/  F2FP.BF16.F32.PACK_AB R156, R175, R174 ;  /* 0x000000aeaf9c723e */ /* 0x000fe200000010ff */
[----:B------:R-:W-:Y:S01]  /*8b60*/  FMUL.FTZ R27, R27, R187 ;  /* 0x000000bb1b1b7220 */ /* 0x000fe20000410000 */
[----:B-1----:R-:W-:Y:S01]  /*8b70*/  F2FP.BF16.F32.PACK_AB R152, R170, R171 ;  /* 0x000000abaa98723e */ /* 0x002fe200000010ff */
[-C--:B------:R-:W-:Y:S01]  /*8b80*/  FMUL.FTZ R30, R30, R187.reuse ;  /* 0x000000bb1e1e7220 */ /* 0x080fe20000410000 */
[----:B------:R-:W0:Y:S01]  /*8b90*/  MUFU.EX2 R201, R201 ;  /* 0x000000c900c97308 */ /* 0x000e220000000800 */
[----:B------:R-:W-:Y:S01]  /*8ba0*/  F2FP.BF16.F32.PACK_AB R158, R177, R176 ;  /* 0x000000b0b19e723e */ /* 0x000fe200000010ff */
        /* <DEDUP_REMOVED lines=14> */
[----:B------:R-:W1:Y:S01]  /*8c90*/  MUFU.EX2 R204, R204 ;  /* 0x000000cc00cc7308 */ /* 0x000e620000000800 */
[----:B0-----:R-:W-:Y:S01]  /*8ca0*/  F2FP.BF16.F32.PACK_AB R153, R201, R202 ;  /* 0x000000cac999723e */ /* 0x001fe200000010ff */
        /* <DEDUP_REMOVED lines=13> */
[----:B------:R-:W-:Y:S01]  /*8d80*/  FMUL.FTZ R82, R82, R187 ;  /* 0x000000bb52527220 */ /* 0x000fe20000410000 */
[----:B------:R-:W0:Y:S01]  /*8d90*/  MUFU.EX2 R206, R206 ;  /* 0x000000ce00ce7308 */ /* 0x000e220000000800 */
[----:B-1----:R-:W-:Y:S01]  /*8da0*/  F2FP.BF16.F32.PACK_AB R155, R204, R203 ;  /* 0x000000cbcc9b723e */ /* 0x002fe200000010ff */
[----:B------:R-:W-:Y:S01]  /*8db0*/  BAR.SYNC.DEFER_BLOCKING 0xf, 0x100 ;  /* 0x03c4000000007b1d */ /* 0x000fe20000010000 */
        /* <DEDUP_REMOVED lines=27> */
[----:B------:R-:W-:Y:S01]  /*8f70*/  FMUL.FTZ R123, R123, R187 ;  /* 0x000000bb7b7b7220 */ /* 0x000fe20000410000 */
[-C--:B------:R-:W-:Y:S01]  /*8f80*/  FMUL.FTZ R124, R124, R168.reuse ;  /* 0x000000a87c7c7220 */ /* 0x080fe20000410000 */
[----:B------:R-:W0:Y:S01]  /*8f90*/  MUFU.EX2 R179, R179 ;  /* 0x000000b300b37308 */ /* 0x000e220000000800 */
[----:B-1----:R-:W-:Y:S01]  /*8fa0*/  F2FP.BF16.F32.PACK_AB R159, R208, R207 ;  /* 0x000000cfd09f723e */ /* 0x002fe200000010ff */
        /* <DEDUP_REMOVED lines=32> */
[----:B------:R-:W-:Y:S01]  /*91b0*/  FMUL.FTZ R151, R151, R187 ;  /* 0x000000bb97977220 */ /* 0x000fe20000410000 */
[----:B------:R1:W-:Y:S01]  /*91c0*/  STSM.16.M88.4 [R189+0x36400], R152 ;  /* 0x03640098bd007844 */ /* 0x0003e20000000200 */
[----:B------:R-:W-:Y:S01]  /*91d0*/  FFMA.FTZ R171, R168, R193, R171 ;  /* 0x000000c1a8ab7223 */ /* 0x000fe200000100ab */
[----:B------:R-:W-:Y:S01]  /*91e0*/  FFMA.FTZ R194, R187, R194, R202 ;  /* 0x000000c2bbc27223 */ /* 0x000fe200000100ca */
[----:B------:R-:W-:Y:S01]  /*91f0*/  @!P1 VIADD R195, R195, 0x38860 ;  /* 0x00038860c3c39836 */ /* 0x000fe20000000000 */
[----:B------:R1:W-:Y:S01]  /*9200*/  STSM.16.M88.4 [R190], R156 ;  /* 0x0000009cbe007844 */ /* 0x0003e20000000200 */
[----:B------:R-:W-:Y:S01]  /*9210*/  MUFU.EX2 R212, R212 ;  /* 0x000000d400d47308 */ /* 0x000fe20000000800 */
[----:B------:R-:W-:Y:S01]  /*9220*/  FADD.FTZ R171, R170, R171 ;  /* 0x000000abaaab7221 */ /* 0x000fe20000010000 */
[----:B------:R-:W-:Y:S01]  /*9230*/  FADD.FTZ R194, R201, R194 ;  /* 0x000000c2c9c27221 */ /* 0x000fe20000010000 */
[----:B------:R-:W-:Y:S01]  /*9240*/  @!P1 PRMT R195, RZ, 0x654, R195 ;  /* 0x00000654ffc39816 */ /* 0x000fe200000000c3 */
[----:B------:R-:W-:-:S02]  /*9250*/  IMAD.MOV.U32 R187, RZ, RZ, R200 ;  /* 0x000000ffffbb7224 */ /* 0x000fc400078e00c8 */
[----:B------:R-:W-:Y:S01]  /*9260*/  FADD.FTZ R172, R172, R171 ;  /* 0x000000abacac7221 */ /* 0x000fe20000010000 */
[----:B------:R-:W-:Y:S01]  /*9270*/  FADD.FTZ R203, R203, R194 ;  /* 0x000000c2cbcb7221 */ /* 0x000fe20000010000 */
[----:B------:R-:W2:Y:S01]  /*9280*/  MUFU.EX2 R213, R213 ;  /* 0x000000d500d57308 */ /* 0x000ea20000000800 */
[----:B0-----:R-:W-:Y:S01]  /*9290*/  F2FP.BF16.F32.PACK_AB R161, R211, R210 ;  /* 0x000000d2d3a1723e */ /* 0x001fe200000010ff */
[----:B------:R-:W-:Y:S01]  /*92a0*/  FADD.FTZ R173, R173, R172 ;  /* 0x000000acadad7221 */ /* 0x000fe20000010000 */
[----:B------:R-:W-:-:S03]  /*92b0*/  FADD.FTZ R204, R204, R203 ;  /* 0x000000cbcccc7221 */ /* 0x000fc60000010000 */
[----:B------:R-:W-:Y:S01]  /*92c0*/  FADD.FTZ R174, R174, R173 ;  /* 0x000000adaeae7221 */ /* 0x000fe20000010000 */
[----:B------:R-:W-:Y:S01]  /*92d0*/  FADD.FTZ R205, R205, R204 ;  /* 0x000000cccdcd7221 */ /* 0x000fe20000010000 */
[----:B------:R-:W-:Y:S02]  /*92e0*/  MUFU.EX2 R182, R182 ;  /* 0x000000b600b67308 */ /* 0x000fe40000000800 */
[----:B------:R-:W-:Y:S01]  /*92f0*/  FADD.FTZ R175, R175, R174 ;  /* 0x000000aeafaf7221 */ /* 0x000fe20000010000 */
[----:B------:R-:W-:-:S03]  /*9300*/  FADD.FTZ R206, R206, R205 ;  /* 0x000000cdcece7221 */ /* 0x000fc60000010000 */
[----:B------:R-:W-:Y:S01]  /*9310*/  FADD.FTZ R176, R176, R175 ;  /* 0x000000afb0b07221 */ /* 0x000fe20000010000 */
[----:B------:R-:W-:Y:S01]  /*9320*/  FADD.FTZ R207, R207, R206 ;  /* 0x000000cecfcf7221 */ /* 0x000fe20000010000 */
[----:B------:R-:W0:Y:S01]  /*9330*/  MUFU.EX2 R183, R183 ;  /* 0x000000b700b77308 */ /* 0x000e220000000800 */
[----:B--2---:R-:W-:Y:S01]  /*9340*/  F2FP.BF16.F32.PACK_AB R163, R213, R212 ;  /* 0x000000d4d5a3723e */ /* 0x004fe200000010ff */
[----:B------:R-:W-:Y:S01]  /*9350*/  FADD.FTZ R177, R177, R176 ;  /* 0x000000b0b1b17221 */ /* 0x000fe20000010000 */
[----:B------:R-:W-:-:S03]  /*9360*/  FADD.FTZ R207, R208, R207 ;  /* 0x000000cfd0cf7221 */ /* 0x000fc60000010000 */
[----:B------:R1:W-:Y:S01]  /*9370*/  STSM.16.M88.4 [R191], R160 ;  /* 0x000000a0bf007844 */ /* 0x0003e20000000200 */
[----:B------:R-:W-:Y:S01]  /*9380*/  FADD.FTZ R178, R178, R177 ;  /* 0x000000b1b2b27221 */ /* 0x000fe20000010000 */
[----:B------:R-:W2:Y:S01]  /*9390*/  MUFU.EX2 R199, R199 ;  /* 0x000000c700c77308 */ /* 0x000ea20000000800 */
[----:B------:R-:W-:Y:S02]  /*93a0*/  FADD.FTZ R210, R210, R207 ;  /* 0x000000cfd2d27221 */ /* 0x000fe40000010000 */
[----:B------:R-:W-:Y:S02]  /*93b0*/  FADD.FTZ R179, R179, R178 ;  /* 0x000000b2b3b37221 */ /* 0x000fe40000010000 */
[----:B------:R-:W-:Y:S02]  /*93c0*/  FADD.FTZ R211, R211, R210 ;  /* 0x000000d2d3d37221 */ /* 0x000fe40000010000 */
[----:B------:R-:W-:Y:S01]  /*93d0*/  FADD.FTZ R180, R180, R179 ;  /* 0x000000b3b4b47221 */ /* 0x000fe20000010000 */
[----:B------:R-:W-:Y:S01]  /*93e0*/  MUFU.EX2 R214, R214 ;  /* 0x000000d600d67308 */ /* 0x000fe20000000800 */
[----:B0-----:R-:W-:Y:S01]  /*93f0*/  F2FP.BF16.F32.PACK_AB R164, R183, R182 ;  /* 0x000000b6b7a4723e */ /* 0x001fe200000010ff */
[----:B------:R-:W-:Y:S01]  /*9400*/  FADD.FTZ R212, R212, R211 ;  /* 0x000000d3d4d47221 */ /* 0x000fe20000010000 */
[----:B------:R-:W-:-:S03]  /*9410*/  FADD.FTZ R181, R181, R180 ;  /* 0x000000b4b5b57221 */ /* 0x000fc60000010000 */
[----:B------:R-:W-:Y:S01]  /*9420*/  FADD.FTZ R213, R213, R212 ;  /* 0x000000d4d5d57221 */ /* 0x000fe20000010000 */
[----:B------:R-:W-:Y:S01]  /*9430*/  FADD.FTZ R182, R182, R181 ;  /* 0x000000b5b6b67221 */ /* 0x000fe20000010000 */
[----:B------:R-:W0:Y:S01]  /*9440*/  MUFU.EX2 R215, R215 ;  /* 0x000000d700d77308 */ /* 0x000e220000000800 */
[----:B--2---:R-:W-:Y:S02]  /*9450*/  F2FP.BF16.F32.PACK_AB R166, R199, R186 ;  /* 0x000000bac7a6723e */ /* 0x004fe400000010ff */
[----:B------:R-:W-:-:S04]  /*9460*/  FADD.FTZ R183, R183, R182 ;  /* 0x000000b6b7b77221 */ /* 0x000fc80000010000 */
[----:B------:R-:W-:Y:S01]  /*9470*/  FADD.FTZ R186, R186, R183 ;  /* 0x000000b7baba7221 */ /* 0x000fe20000010000 */
[----:B------:R-:W2:Y:S03]  /*9480*/  MUFU.EX2 R196, R196 ;  /* 0x000000c400c47308 */ /* 0x000ea60000000800 */
[----:B------:R-:W-:Y:S01]  /*9490*/  FADD.FTZ R193, R199, R186 ;  /* 0x000000bac7c17221 */ /* 0x000fe20000010000 */
[----:B------:R-:W-:-:S04]  /*94a0*/  IMAD.MOV.U32 R186, RZ, RZ, R169 ;  /* 0x000000ffffba7224 */ /* 0x000fc800078e00a9 */
[----:B------:R-:W3:Y:S01]  /*94b0*/  MUFU.EX2 R209, R209 ;  /* 0x000000d100d17308 */ /* 0x000ee20000000800 */
[----:B0-----:R-:W-:Y:S01]  /*94c0*/  F2FP.BF16.F32.PACK_AB R165, R215, R214 ;  /* 0x000000d6d7a5723e */ /* 0x001fe200000010ff */
[----:B------:R-:W-:-:S04]  /*94d0*/  FADD.FTZ R214, R214, R213 ;  /* 0x000000d5d6d67221 */ /* 0x000fc80000010000 */
[----:B------:R-:W-:-:S04]  /*94e0*/  FADD.FTZ R215, R215, R214 ;  /* 0x000000d6d7d77221 */ /* 0x000fc80000010000 */
[----:B--2---:R-:W-:Y:S01]  /*94f0*/  FADD.FTZ R194, R196, R215 ;  /* 0x000000d7c4c27221 */ /* 0x004fe20000010000 */
[----:B---3--:R-:W-:-:S03]  /*9500*/  F2FP.BF16.F32.PACK_AB R167, R209, R196 ;  /* 0x000000c4d1a7723e */ /* 0x008fc600000010ff */
[----:B------:R-:W-:Y:S01]  /*9510*/  FADD.FTZ R194, R209, R194 ;  /* 0x000000c2d1c27221 */ /* 0x000fe20000010000 */
[----:B------:R-:W-:Y:S01]  /*9520*/  IMAD.MOV.U32 R196, RZ, RZ, R197 ;  /* 0x000000ffffc47224 */ /* 0x000fe200078e00c5 */
[----:B------:R1:W-:Y:S01]  /*9530*/  STSM.16.M88.4 [R192], R164 ;  /* 0x000000a4c0007844 */ /* 0x0003e20000000200 */
[----:B------:R-:W-:-:S06]  /*9540*/  WARPGROUP.ARRIVE ;  /* 0x00000000000079c5 */ /* 0x000fcc0000000000 */
[----:B------:R-:W-:Y:S01]  /*9550*/  HGMMA.64x256x16.F32.BF16 R24, R152, gdesc[UR8].tnspB, R24, gsb0 ;  /* 0x43e0000898187df0 */ /* 0x000fe20008001818 */
[----:B------:R-:W-:Y:S01]  /*9560*/  R2UR UR10, R217 ;  /* 0x00000000d90a72ca */ /* 0x000fe200000e0000 */
[----:B------:R-:W-:Y:S01]  /*9570*/  UMOV UR11, 0x40000040 ;  /* 0x40000040000b7882 */ /* 0x000fe20000000000 */
[C---:B------:R-:W-:Y:S02]  /*9580*/  VIADD R217, R216.reuse, 0x100 ;  /* 0x00000100d8d97836 */ /* 0x040fe40000000000 */
[----:B------:R-:W-:Y:S01]  /*9590*/  VIADD R216, R216, 0x180 ;  /* 0x00000180d8d87836 */ /* 0x000fe20000000000 */
[----:B------:R-:W-:Y:S02]  /*95a0*/  WARPGROUP.DEPBAR.LE gsb0, 0x0 ;  /* 0x00008000000079c5 */ /* 0x000fe40000010000 */
[----:B------:R-:W-:-:S15]  /*95b0*/  WARPGROUP.ARRIVE ;  /* 0x00000000000079c5 */ /* 0x000fde0000000000 */
[----:B------:R-:W-:-:S05]  /*95c0*/  NOP ;  /* 0x0000000000007918 */ /* 0x000fca0000000000 */
        /* <DEDUP_REMOVED lines=9> */
[----:B------:R-:W-:Y:S02]  /*9660*/  WARPGROUP.DEPBAR.LE gsb0, 0x0 ;  /* 0x00008000000079c5 */ /* 0x000fe40000010000 */
[----:B------:R-:W-:-:S15]  /*9670*/  WARPGROUP.ARRIVE ;  /* 0x00000000000079c5 */ /* 0x000fde0000000000 */
[----:B------:R-:W-:-:S08]  /*9680*/  NOP ;  /* 0x0000000000007918 */ /* 0x000fd00000000000 */
        /* <DEDUP_REMOVED lines=11> */
[----:B------:R-:W-:Y:S05]  /*9740*/  @P2 BRA `(.L_x_220) ;  /* 0xffffffcc00cc2947 */ /* 0x000fea000383ffff */
[----:B-1----:R-:W-:Y:S02]  /*9750*/  IMAD.SHL.U32 R152, R197, 0x40, RZ ;  /* 0x00000040c5987824 */ /* 0x002fe400078e00ff */
[----:B------:R-:W-:Y:S02]  /*9760*/  IMAD.MOV.U32 R187, RZ, RZ, R200 ;  /* 0x000000ffffbb7224 */ /* 0x000fe400078e00c8 */
[----:B------:R-:W-:-:S07]  /*9770*/  IMAD.MOV.U32 R186, RZ, RZ, R169 ;  /* 0x000000ffffba7224 */ /* 0x000fce00078e00a9 */
.L_x_211:
[----:B------:R-:W0:Y:S01]  /*9780*/  SHFL.BFLY PT, R2, R193, 0x2, 0x1f ;  /* 0x0c401f00c1027f89 */ /* 0x000e2200000e0000 */
[----:B------:R-:W-:Y:S08]  /*9790*/  BAR.ARV 0x8, 0x100 ;  /* 0x0204000000007b1d */ /* 0x000ff00000002000 */
[----:B------:R-:W-:Y:S01]  /*97a0*/  BAR.SYNC.DEFER_BLOCKING 0xf, 0x100 ;  /* 0x03c4000000007b1d */ /* 0x000fe20000010000 */
[----:B------:R-:W-:Y:S01]  /*97b0*/  ISETP.NE.AND P0, PT, R0, RZ, PT ;  /* 0x000000ff0000720c */ /* 0x000fe20003f05270 */
[----:B------:R-:W-:-:S02]  /*97c0*/  IMAD.MOV.U32 R0, RZ, RZ, RZ ;  /* 0x000000ffff007224 */ /* 0x000fc400078e00ff */
[----:B------:R-:W-:Y:S02]  /*97d0*/  IMAD.IADD R3, R3, 0x1, R152 ;  /* 0x0000000103037824 */ /* 0x000fe400078e0298 */
[----:B------:R-:W1:Y:S01]  /*97e0*/  SHFL.BFLY PT, R7, R194, 0x2, 0x1f ;  /* 0x0c401f00c2077f89 */ /* 0x000e6200000e0000 */
[----:B0-----:R-:W-:-:S07]  /*97f0*/  FADD.FTZ R2, R2, R193 ;  /* 0x000000c102027221 */ /* 0x001fce0000010000 */
[----:B------:R-:W-:Y:S01]  /*9800*/  @!P0 IMAD R3, R3, 0x4, R184 ;  /* 0x0000000403038824 */ /* 0x000fe200078e02b8 */
[----:B------:R-:W0:Y:S01]  /*9810*/  SHFL.BFLY PT, R5, R2, 0x1, 0x1f ;  /* 0x0c201f0002057f89 */ /* 0x000e2200000e0000 */
[----:B-1----:R-:W-:-:S05]  /*9820*/  FADD.FTZ R7, R7, R194 ;  /* 0x000000c207077221 */ /* 0x002fca0000010000 */
[----:B------:R-:W1:Y:S01]  /*9830*/  SHFL.BFLY PT, R4, R7, 0x1, 0x1f ;  /* 0x0c201f0007047f89 */ /* 0x000e6200000e0000 */
[----:B0-----:R-:W-:-:S05]  /*9840*/  FADD.FTZ R5, R2, R5 ;  /* 0x0000000502057221 */ /* 0x001fca0000010000 */
[----:B------:R-:W-:-:S13]  /*9850*/  FSETP.NE.FTZ.AND P1, PT, R5, RZ, PT ;  /* 0x000000ff0500720b */ /* 0x000fda0003f35000 */
[----:B------:R-:W0:Y:S01]  /*9860*/  @P1 MUFU.LG2 R2, R5 ;  /* 0x0000000500021308 */ /* 0x000e220000000c00 */
[----:B-1----:R-:W-:Y:S01]  /*9870*/  FADD.FTZ R8, R7, R4 ;  /* 0x0000000407087221 */ /* 0x002fe20000010000 */
[----:B------:R-:W-:Y:S02]  /*9880*/  IMAD.MOV.U32 R4, RZ, RZ, RZ ;  /* 0x000000ffff047224 */ /* 0x000fe400078e00ff */
[----:B------:R-:W-:Y:S02]  /*9890*/  IMAD.U32 R7, RZ, RZ, UR6 ;  /* 0x00000006ff077e24 */ /* 0x000fe4000f8e00ff */
[----:B------:R-:W-:Y:S02]  /*98a0*/  FSETP.NE.FTZ.AND P2, PT, R8, RZ, PT ;  /* 0x000000ff0800720b */ /* 0x000fe40003f55000 */
[----:B------:R1:W2:Y:S01]  /*98b0*/  @P1 MUFU.RCP R4, R5 ;  /* 0x0000000500041308 */ /* 0x0002a20000001000 */
[----:B0-----:R-:W-:Y:S01]  /*98c0*/  @P1 FMUL.FTZ R2, R2, 0.69314718246459960938 ;  /* 0x3f31721802021820 */ /* 0x001fe20000410000 */
[----:B-1----:R-:W-:-:S09]  /*98d0*/  IMAD.MOV.U32 R5, RZ, RZ, -0x800000 ;  /* 0xff800000ff057424 */ /* 0x002fd200078e00ff */
[----:B------:R-:W0:Y:S01]  /*98e0*/  @P2 MUFU.RCP R0, R8 ;  /* 0x0000000800002308 */ /* 0x000e220000001000 */
[----:B------:R-:W-:Y:S01]  /*98f0*/  @P2 FMUL.FTZ R7, R7, 0.69314718246459960938 ;  /* 0x3f31721807072820 */ /* 0x000fe20000410000 */
[----:B--2---:R-:W-:Y:S01]  /*9900*/  @!P0 STS [R3+0x38400], R4 ;  /* 0x0384000403008388 */ /* 0x004fe20000000800 */
[----:B------:R-:W-:-:S05]  /*9910*/  FMUL.FTZ R24, R24, R4 ;  /* 0x0000000418187220 */ /* 0x000fca0000410000 */
[----:B------:R-:W1:Y:S01]  /*9920*/  @P2 MUFU.LG2 R6, R8 ;  /* 0x0000000800062308 */ /* 0x000e620000000c00 */
        /* <DEDUP_REMOVED lines=8> */
[----:B0-----:R0:W-:Y:S01]  /*99b0*/  @!P0 STS [R3+0x38420], R0 ;  /* 0x0384200003008388 */ /* 0x0011e20000000800 */
[-C--:B------:R-:W-:Y:S01]  /*99c0*/  FMUL.FTZ R41, R41, R4.reuse ;  /* 0x0000000429297220 */ /* 0x080fe20000410000 */
[-C--:B------:R-:W-:Y:S01]  /*99d0*/  FMUL.FTZ R44, R44, R4.reuse ;  /* 0x000000042c2c7220 */ /* 0x080fe20000410000 */
[-C--:B------:R-:W-:Y:S01]  /*99e0*/  FMUL.FTZ R45, R45, R4.reuse ;  /* 0x000000042d2d7220 */ /* 0x080fe20000410000 */
[-C--:B------:R-:W-:Y:S01]  /*99f0*/  FMUL.FTZ R48, R48, R4.reuse ;  /* 0x0000000430307220 */ /* 0x080fe20000410000 */
[-C--:B------:R-:W-:Y:S01]  /*9a00*/  FMUL.FTZ R49, R49, R4.reuse ;  /* 0x0000000431317220 */ /* 0x080fe20000410000 */
[-C--:B------:R-:W-:Y:S01]  /*9a10*/  FMUL.FTZ R52, R52, R4.reuse ;  /* 0x0000000434347220 */ /* 0x080fe20000410000 */
[-C--:B------:R-:W-:Y:S01]  /*9a20*/  FMUL.FTZ R53, R53, R4.reuse ;  /* 0x0000000435357220 */ /* 0x080fe20000410000 */
[----:B-1----:R-:W-:Y:S01]  /*9a30*/  @P2 FMUL.FTZ R6, R6, 0.69314718246459960938 ;  /* 0x3f31721806062820 */ /* 0x002fe20000410000 */
[----:B------:R-:W-:Y:S01]  /*9a40*/  FMUL.FTZ R56, R56, R4 ;  /* 0x0000000438387220 */ /* 0x000fe20000410000 */
[----:B0-----:R-:W-:-:S02]  /*9a50*/  IMAD.U32 R3, RZ, RZ, UR6 ;  /* 0x00000006ff037e24 */ /* 0x001fc4000f8e00ff */
[-C--:B------:R-:W-:Y:S01]  /*9a60*/  FMUL.FTZ R57, R57, R4.reuse ;  /* 0x0000000439397220 */ /* 0x080fe20000410000 */
[-C--:B------:R-:W-:Y:S01]  /*9a70*/  FMUL.FTZ R60, R60, R4.reuse ;  /* 0x000000043c3c7220 */ /* 0x080fe20000410000 */
[-C--:B------:R-:W-:Y:S01]  /*9a80*/  FMUL.FTZ R61, R61, R4.reuse ;  /* 0x000000043d3d7220 */ /* 0x080fe20000410000 */
[----:B------:R-:W-:Y:S01]  /*9a90*/  @P1 FMUL.FTZ R3, R3, 0.69314718246459960938 ;  /* 0x3f31721803031820 */ /* 0x000fe20000410000 */
        /* <DEDUP_REMOVED lines=44> */
[----:B------:R-:W-:Y:S01]  /*9d60*/  IMAD.MOV.U32 R4, RZ, RZ, -0x800000 ;  /* 0xff800000ff047424 */ /* 0x000fe200078e00ff */
        /* <DEDUP_REMOVED lines=68> */
.L_x_196:
[----:B------:R-:W-:Y:S05]  /*a1b0*/  @P0 BRA `(.L_x_221) ;  /* 0x0000002400180947 */ /* 0x000fea0003800000 */
[----:B------:R-:W2:Y:S01]  /*a1c0*/  LDL R156, [R1] ;  /* 0x00000000019c7983 */ /* 0x000ea20000100800 */
[----:B------:R-:W1:Y:S01]  /*a1d0*/  S2UR UR5, SR_CgaCtaId ;  /* 0x00000000000579c3 */ /* 0x000e620000008800 */
[----:B------:R-:W-:Y:S01]  /*a1e0*/  UMOV UR4, 0x400 ;  /* 0x0000040000047882 */ /* 0x000fe20000000000 */
[----:B------:R-:W3:Y:S06]  /*a1f0*/  S2R R0, SR_TID.X ;  /* 0x0000000000007919 */ /* 0x000eec0000002100 */
[----:B------:R-:W4:Y:S08]  /*a200*/  S2UR UR6, SR_CTAID.Y ;  /* 0x00000000000679c3 */ /* 0x000f300000002600 */
[----:B------:R-:W4:Y:S08]  /*a210*/  LDC R3, c[0x0][0xd50] ;  /* 0x00035400ff037b82 */ /* 0x000f300000000800 */
[----:B------:R-:W5:Y:S01]  /*a220*/  LDC R6, c[0x0][0xce8] ;  /* 0x00033a00ff067b82 */ /* 0x000f620000000800 */
[----:B-1----:R-:W-:-:S04]  /*a230*/  ULEA UR4, UR5, UR4, 0x18 ;  /* 0x0000000405047291 */ /* 0x002fc8000f8ec03f */
[----:B------:R-:W-:-:S04]  /*a240*/  UIADD3 UR4, UR4, 0x38820, URZ ;  /* 0x0003882004047890 */ /* 0x000fc8000fffe03f */
[----:B------:R-:W-:Y:S01]  /*a250*/  UPRMT UR4, URZ, 0x654, UR4 ;  /* 0x000006543f047896 */ /* 0x000fe20008000004 */
[----:B------:R-:W-:Y:S01]  /*a260*/  BAR.SYNC.DEFER_BLOCKING 0x1, 0x100 ;  /* 0x0044000000007b1d */ /* 0x000fe20000010000 */
[----:B---3--:R-:W-:-:S05]  /*a270*/  VIADD R22, R0, 0xffffff80 ;  /* 0xffffff8000167836 */ /* 0x008fca0000000000 */
[----:B------:R-:W-:-:S04]  /*a280*/  SHF.R.S32.HI R19, RZ, 0x1f, R22 ;  /* 0x0000001fff137819 */ /* 0x000fc80000011416 */
[----:B------:R-:W-:-:S04]  /*a290*/  LEA.HI R9, R19, R22, RZ, 0x7 ;  /* 0x0000001613097211 */ /* 0x000fc800078f38ff */
[----:B------:R-:W-:Y:S02]  /*a2a0*/  SHF.R.S32.HI R0, RZ, 0x7, R9 ;  /* 0x00000007ff007819 */ /* 0x000fe40000011409 */
[----:B------:R-:W-:Y:S02]  /*a2b0*/  LOP3.LUT R7, R9, 0xffffff80, RZ, 0xc0, !PT ;  /* 0xffffff8009077812 */ /* 0x000fe400078ec0ff */
[----:B-----5:R-:W-:Y:S01]  /*a2c0*/  ISETP.NE.AND P1, PT, R6, 0x1, PT ;  /* 0x000000010600780c */ /* 0x020fe20003f25270 */
[----:B------:R-:W1:Y:S02]  /*a2d0*/  SHFL.IDX PT, R10, R0, RZ, 0x1f ;  /* 0x00001fff000a7589 */ /* 0x000e6400000e0000 */
[----:B0-----:R-:W-:Y:S01]  /*a2e0*/  IMAD.IADD R8, R22, 0x1, -R7 ;  /* 0x0000000116087824 */ /* 0x001fe200078e0a07 */
[----:B------:R-:W-:Y:S04]  /*a2f0*/  SYNCS.ARRIVE.TRANS64.RED.A1T0 RZ, [UR4], RZ ;  /* 0x000000ffffff79a7 */ /* 0x000fe80008100404 */
[----:B------:R-:W-:-:S04]  /*a300*/  SHF.R.S32.HI R155, RZ, 0x1f, R8 ;  /* 0x0000001fff9b7819 */ /* 0x000fc80000011408 */
[----:B------:R-:W-:-:S04]  /*a310*/  LEA.HI R7, R155, R8, RZ, 0x2 ;  /* 0x000000089b077211 */ /* 0x000fc800078f10ff */
[----:B------:R-:W-:Y:S02]  /*a320*/  SHF.R.S32.HI R154, RZ, 0x2, R7 ;  /* 0x00000002ff9a7819 */ /* 0x000fe40000011407 */
[----:B-1----:R-:W-:Y:S02]  /*a330*/  ISETP.NE.AND P0, PT, R10, RZ, PT ;  /* 0x000000ff0a00720c */ /* 0x002fe40003f05270 */
[----:B--2---:R-:W-:-:S13]  /*a340*/  R2UR UR7, R156 ;  /* 0x000000009c0772ca */ /* 0x004fda00000e0000 */
[----:B------:R-:W-:-:S04]  /*a350*/  IMAD R2, RZ, RZ, -UR7 ;  /* 0x80000007ff027e24 */ /* 0x000fc8000f8e02ff */
[----:B----4-:R-:W-:Y:S01]  /*a360*/  IMAD R2, R3, R2, UR6 ;  /* 0x0000000603027e24 */ /* 0x010fe2000f8e0202 */
[----:B------:R-:W-:-:S04]  /*a370*/  USHF.R.S32.HI UR6, URZ, 0x1f, UR7 ;  /* 0x0000001f3f067899 */ /* 0x000fc80008011407 */
[----:B------:R-:W-:Y:S01]  /*a380*/  SHF.R.S32.HI R3, RZ, 0x1f, R2 ;  /* 0x0000001fff037819 */ /* 0x000fe20000011402 */
[----:B------:R-:W-:Y:S07]  /*a390*/  @P0 BRA `(.L_x_222) ;  /* 0x00000004004c0947 */ /* 0x000fee0003800000 */
[----:B------:R-:W0:Y:S01]  /*a3a0*/  LDC R18, c[0x0][0xce8] ;  /* 0x00033a00ff127b82 */ /* 0x000e220000000800 */
[----:B------:R-:W-:Y:S01]  /*a3b0*/  LOP3.LUT R9, R9, 0xffffff80, RZ, 0xc0, !PT ;  /* 0xffffff8009097812 */ /* 0x000fe200078ec0ff */
[----:B------:R-:W1:Y:S01]  /*a3c0*/  S2R R14, SR_CTAID.X ;  /* 0x00000000000e7919 */ /* 0x000e620000002500 */
[----:B------:R-:W-:Y:S01]  /*a3d0*/  R2UR UR10, R156 ;  /* 0x000000009c0a72ca */ /* 0x000fe200000e0000 */
[----:B------:R-:W-:Y:S02]  /*a3e0*/  ULDC.64 UR4, c[0x0][0xcd0] ;  /* 0x0003340000047ab9 */ /* 0x000fe40000000a00 */
[----:B------:R-:W-:Y:S01]  /*a3f0*/  IMAD.IADD R23, R22, 0x1, -R9 ;  /* 0x0000000116177824 */ /* 0x000fe200078e0a09 */
[----:B------:R-:W-:Y:S01]  /*a400*/  LEA.HI R9, R19, R22, RZ, 0x2 ;  /* 0x0000001613097211 */ /* 0x000fe200078f10ff */
[----:B------:R-:W2:Y:S03]  /*a410*/  S2UR UR7, SR_CTAID.Z ;  /* 0x00000000000779c3 */ /* 0x000ea60000002700 */
[----:B------:R-:W-:-:S02]  /*a420*/  SHF.R.S32.HI R12, RZ, 0x1f, R23 ;  /* 0x0000001fff0c7819 */ /* 0x000fc40000011417 */
[----:B------:R-:W-:Y:S02]  /*a430*/  LOP3.LUT R9, R9, 0xfffffffc, RZ, 0xc0, !PT ;  /* 0xfffffffc09097812 */ /* 0x000fe400078ec0ff */
[CC--:B------:R-:W-:Y:S01]  /*a440*/  LEA.HI R152, R12.reuse, R23.reuse, RZ, 0x2 ;  /* 0x000000170c987211 */ /* 0x0c0fe200078f10ff */
[----:B------:R-:W3:Y:S01]  /*a450*/  LDC.64 R20, c[0x0][0xcd8] ;  /* 0x00033600ff147b82 */ /* 0x000ee20000000a00 */
[----:B------:R-:W-:Y:S01]  /*a460*/  LEA.HI R12, R12, R23, RZ, 0x5 ;  /* 0x000000170c0c7211 */ /* 0x000fe200078f28ff */
[----:B------:R-:W-:Y:S01]  /*a470*/  IMAD.IADD R9, R22, 0x1, -R9 ;  /* 0x0000000116097824 */ /* 0x000fe200078e0a09 */
[--C-:B------:R-:W-:Y:S01]  /*a480*/  SHF.R.S32.HI R10, RZ, 0x2, R152.reuse ;  /* 0x00000002ff0a7819 */ /* 0x100fe20000011498 */
[----:B------:R-:W-:Y:S01]  /*a490*/  UIMAD.WIDE.U32 UR8, UR10, UR4, URZ ;  /* 0x000000040a0872a5 */ /* 0x000fe2000f8e003f */
[----:B------:R-:W-:Y:S01]  /*a4a0*/  SHF.R.S32.HI R11, RZ, 0x1f, R152 ;  /* 0x0000001fff0b7819 */ /* 0x000fe20000011498 */
[----:B------:R-:W-:Y:S01]  /*a4b0*/  UIMAD UR4, UR6, UR4, URZ ;  /* 0x00000004060472a4 */ /* 0x000fe2000f8e023f */
[----:B------:R-:W-:-:S02]  /*a4c0*/  SHF.R.S32.HI R12, RZ, 0x5, R12 ;  /* 0x00000005ff0c7819 */ /* 0x000fc4000001140c */
[----:B0-----:R-:W-:Y:S01]  /*a4d0*/  ISETP.NE.AND P0, PT, R18, 0x1, PT ;  /* 0x000000011200780c */ /* 0x001fe20003f05270 */
[----:B------:R-:W-:Y:S01]  /*a4e0*/  UIMAD UR4, UR10, UR5, UR4 ;  /* 0x000000050a0472a4 */ /* 0x000fe2000f8e0204 */
[----:B------:R-:W-:Y:S02]  /*a4f0*/  LEA.HI R11, R11, R10, RZ, 0x3 ;  /* 0x0000000a0b0b7211 */ /* 0x000fe400078f18ff */
[----:B------:R-:W-:Y:S01]  /*a500*/  LOP3.LUT R152, R152, 0x7ffffffc, RZ, 0xc0, !PT ;  /* 0x7ffffffc98987812 */ /* 0x000fe200078ec0ff */
[----:B------:R-:W-:Y:S01]  /*a510*/  UIADD3 UR4, UR9, UR4, URZ ;  /* 0x0000000409047290 */ /* 0x000fe2000fffe03f */
[----:B------:R-:W-:Y:S01]  /*a520*/  LOP3.LUT R11, R11, 0xfffffff8, RZ, 0xc0, !PT ;  /* 0xfffffff80b0b7812 */ /* 0x000fe200078ec0ff */
[----:B--2---:R-:W-:Y:S02]  /*a530*/  USHF.R.S32.HI UR5, URZ, 0x1f, UR7 ;  /* 0x0000001f3f057899 */ /* 0x004fe40008011407 */
[----:B------:R-:W-:Y:S01]  /*a540*/  IMAD.IADD R152, R23, 0x1, -R152 ;  /* 0x0000000117987824 */ /* 0x000fe200078e0a98 */
[----:B------:R-:W-:Y:S01]  /*a550*/  ULDC.64 UR10, c[0x0][0x208] ;  /* 0x00008200000a7ab9 */ /* 0x000fe20000000a00 */
[----:B------:R-:W-:Y:S01]  /*a560*/  IMAD.IADD R11, R10, 0x1, -R11 ;  /* 0x000000010a0b7824 */ /* 0x000fe200078e0a0b */
[----:B------:R-:W-:Y:S01]  /*a570*/  LEA.HI R10, R9, R9, RZ, 0x1 ;  /* 0x00000009090a7211 */ /* 0x000fe200078f08ff */
[----:B------:R-:W0:Y:S01]  /*a580*/  @P0 LDC R16, c[0x0][0xcec] ;  /* 0x00033b00ff100b82 */ /* 0x000e220000000800 */
[----:B------:R-:W-:-:S02]  /*a590*/  IMAD.SHL.U32 R152, R152, 0x2, RZ ;  /* 0x0000000298987824 */ /* 0x000fc400078e00ff */
[----:B------:R-:W-:Y:S01]  /*a5a0*/  LOP3.LUT R10, R10, 0x1ffffffe, RZ, 0xc0, !PT ;  /* 0x1ffffffe0a0a7812 */ /* 0x000fe200078ec0ff */
[----:B------:R-:W-:Y:S02]  /*a5b0*/  IMAD R153, R12, 0x10, R11 ;  /* 0x000000100c997824 */ /* 0x000fe400078e020b */
[----:B---3--:R-:W-:Y:S02]  /*a5c0*/  IMAD R12, R20, UR5, RZ ;  /* 0x00000005140c7c24 */ /* 0x008fe4000f8e02ff */
[----:B------:R-:W2:Y:S01]  /*a5d0*/  @P0 LDC R17, c[0x0][0xcf0] ;  /* 0x00033c00ff110b82 */ /* 0x000ea20000000800 */
[----:B------:R-:W-:Y:S02]  /*a5e0*/  IMAD.IADD R9, R9, 0x1, -R10 ;  /* 0x0000000109097824 */ /* 0x000fe400078e0a0a */
[----:B------:R-:W-:Y:S02]  /*a5f0*/  IMAD R15, R21, UR7, R12 ;  /* 0x00000007150f7c24 */ /* 0x000fe4000f8e020c */
[----:B------:R-:W-:-:S02]  /*a600*/  IMAD R9, R9, 0x8, R153 ;  /* 0x0000000809097824 */ /* 0x000fc400078e0299 */
[----:B------:R-:W-:Y:S02]  /*a610*/  IMAD.U32 R11, RZ, RZ, UR9 ;  /* 0x00000009ff0b7e24 */ /* 0x000fe4000f8e00ff */
[----:B-1----:R-:W-:Y:S02]  /*a620*/  IMAD R9, R14, 0x40, R9 ;  /* 0x000000400e097824 */ /* 0x002fe400078e0209 */
[----:B------:R-:W-:Y:S02]  /*a630*/  IMAD.U32 R10, RZ, RZ, UR8 ;  /* 0x00000008ff0a7e24 */ /* 0x000fe4000f8e00ff */
[----:B------:R-:W-:Y:S01]  /*a640*/  IMAD.U32 R11, RZ, RZ, UR4 ;  /* 0x00000004ff0b7e24 */ /* 0x000fe2000f8e00ff */
[----:B------:R-:W-:Y:S01]  /*a650*/  ULDC.64 UR4, c[0x0][0xce0] ;  /* 0x0003380000047ab9 */ /* 0x000fe20000000a00 */
[----:B------:R-:W-:Y:S02]  /*a660*/  IMAD.MOV.U32 R13, RZ, RZ, R9 ;  /* 0x000000ffff0d7224 */ /* 0x000fe400078e0009 */
[----:B0-----:R-:W-:-:S04]  /*a670*/  @P0 IMAD.HI.U32 R12, R9, R16, RZ ;  /* 0x00000010090c0227 */ /* 0x001fc800078e00ff */
[----:B------:R-:W-:Y:S01]  /*a680*/  IMAD.WIDE.U32 R10, R20, UR7, R10 ;  /* 0x00000007140a7c25 */ /* 0x000fe2000f8e000a */
[----:B--2---:R-:W-:-:S03]  /*a690*/  @P0 SHF.R.U32.HI R13, RZ, R17, R12 ;  /* 0x00000011ff0d0219 */ /* 0x004fc6000001160c */
[----:B------:R-:W-:Y:S02]  /*a6a0*/  IMAD.IADD R11, R11, 0x1, R15 ;  /* 0x000000010b0b7824 */ /* 0x000fe400078e020f */
[----:B------:R-:W-:Y:S02]  /*a6b0*/  IMAD R15, R3, UR4, RZ ;  /* 0x00000004030f7c24 */ /* 0x000fe4000f8e02ff */
[----:B------:R-:W-:Y:S02]  /*a6c0*/  IMAD.MOV R12, RZ, RZ, -R13 ;  /* 0x000000ffff0c7224 */ /* 0x000fe400078e0a0d */
[----:B------:R-:W-:-:S04]  /*a6d0*/  IMAD.WIDE.U32 R10, R2, UR4, R10 ;  /* 0x00000004020a7c25 */ /* 0x000fc8000f8e000a */
[----:B------:R-:W-:Y:S01]  /*a6e0*/  IMAD R9, R18, R12, R9 ;  /* 0x0000000c12097224 */ /* 0x000fe200078e0209 */
[----:B------:R-:W-:Y:S01]  /*a6f0*/  IADD3 R10, P0, R13, R10, RZ ;  /* 0x0000000a0d0a7210 */ /* 0x000fe20007f1e0ff */
[----:B------:R-:W-:Y:S01]  /*a700*/  IMAD R16, R2, UR5, R15 ;  /* 0x0000000502107c24 */ /* 0x000fe2000f8e020f */
[----:B------:R-:W-:Y:S01]  /*a710*/  SHF.R.S32.HI R15, RZ, 0x1f, R13 ;  /* 0x0000001fff0f7819 */ /* 0x000fe2000001140d */
[----:B------:R-:W-:Y:S01]  /*a720*/  ULDC.64 UR4, c[0x0][0xcc8] ;  /* 0x0003320000047ab9 */ /* 0x000fe20000000a00 */
[----:B------:R-:W-:Y:S02]  /*a730*/  SHF.R.S32.HI R12, RZ, 0x1f, R9 ;  /* 0x0000001fff0c7819 */ /* 0x000fe40000011409 */
[----:B------:R-:W-:-:S03]  /*a740*/  IADD3.X R11, R15, R11, R16, P0, !PT ;  /* 0x0000000b0f0b7210 */ /* 0x000fc600007fe410 */
[----:B------:R-:W-:Y:S02]  /*a750*/  IMAD R12, R12, UR4, RZ ;  /* 0x000000040c0c7c24 */ /* 0x000fe4000f8e02ff */
[----:B------:R-:W-:-:S04]  /*a760*/  IMAD.WIDE.U32 R10, R9, UR4, R10 ;  /* 0x00000004090a7c25 */ /* 0x000fc8000f8e000a */
[----:B------:R-:W-:Y:S01]  /*a770*/  IMAD R9, R9, UR5, R12 ;  /* 0x0000000509097c24 */ /* 0x000fe2000f8e020c */
[----:B------:R-:W-:Y:S01]  /*a780*/  LEA.HI R12, R0, R0, RZ, 0x1 ;  /* 0x00000000000c7211 */ /* 0x000fe200078f08ff */
[----:B------:R-:W-:Y:S02]  /*a790*/  ULDC.64 UR4, c[0x0][0xca8] ;  /* 0x00032a0000047ab9 */ /* 0x000fe40000000a00 */
[----:B------:R-:W-:Y:S01]  /*a7a0*/  IMAD.IADD R9, R11, 0x1, R9 ;  /* 0x000000010b097824 */ /* 0x000fe200078e0209 */
[----:B------:R-:W-:Y:S01]  /*a7b0*/  LEA R16, P0, R10, UR4, 0x2 ;  /* 0x000000040a107c11 */ /* 0x000fe2000f8010ff */
[----:B------:R-:W-:Y:S01]  /*a7c0*/  ULDC UR4, c[0x0][0xb88] ;  /* 0x0002e20000047ab9 */ /* 0x000fe20000000800 */
[----:B------:R-:W-:Y:S02]  /*a7d0*/  LOP3.LUT R11, R12, 0xfffffe, RZ, 0xc0, !PT ;  /* 0x00fffffe0c0b7812 */ /* 0x000fe400078ec0ff */
[----:B------:R-:W-:Y:S01]  /*a7e0*/  LEA.HI.X R17, R10, UR5, R9, 0x2, P0 ;  /* 0x000000050a117c11 */ /* 0x000fe200080f1409 */
[----:B------:R-:W-:Y:S01]  /*a7f0*/  SHFL.IDX PT, R12, R16, 0x1, 0x1c1f ;  /* 0x003c1f00100c7f89 */ /* 0x000fe200000e0000 */
[----:B------:R-:W-:-:S02]  /*a800*/  IMAD R9, R14, 0x40, R153 ;  /* 0x000000400e097824 */ /* 0x000fc400078e0299 */
[----:B------:R-:W-:Y:S01]  /*a810*/  IMAD.IADD R15, R0, 0x1, -R11 ;  /* 0x00000001000f7824 */ /* 0x000fe200078e0a0b */
[----:B------:R-:W-:Y:S01]  /*a820*/  SHFL.IDX PT, R10, R16, RZ, 0x1c1f ;  /* 0x001c1fff100a7589 */ /* 0x000fe200000e0000 */
[----:B------:R-:W-:Y:S02]  /*a830*/  IMAD R14, R18, UR4, RZ ;  /* 0x00000004120e7c24 */ /* 0x000fe4000f8e02ff */
[----:B------:R-:W-:Y:S01]  /*a840*/  IMAD.U32 R15, R15, -0x100, RZ ;  /* 0xffffff000f0f7824 */ /* 0x000fe200078e00ff */
[----:B------:R-:W0:Y:S04]  /*a850*/  SHFL.IDX PT, R11, R17, RZ, 0x1c1f ;  /* 0x001c1fff110b7589 */ /* 0x000e2800000e0000 */
[----:B------:R-:W1:Y:S01]  /*a860*/  SHFL.IDX PT, R13, R17, 0x1, 0x1c1f ;  /* 0x003c1f00110d7f89 */ /* 0x000e6200000e0000 */
[----:B------:R-:W-:Y:S01]  /*a870*/  ISETP.NE.AND P0, PT, R152, R15, PT ;  /* 0x0000000f9800720c */ /* 0x000fe20003f05270 */
[----:B------:R-:W-:-:S03]  /*a880*/  VIADD R15, R9, 0x8 ;  /* 0x00000008090f7836 */ /* 0x000fc60000000000 */
[-C--:B------:R-:W-:Y:S02]  /*a890*/  ISETP.GE.OR P2, PT, R9, R14.reuse, P0 ;  /* 0x0000000e0900720c */ /* 0x080fe40000746670 */
[----:B------:R-:W-:-:S11]  /*a8a0*/  ISETP.GE.OR P0, PT, R15, R14, P0 ;  /* 0x0000000e0f00720c */ /* 0x000fd60000706670 */
[----:B0-----:R0:W-:Y:S04]  /*a8b0*/  @!P2 ST.E desc[UR10][R10.64], R5 ;  /* 0x000000050a00a985 */ /* 0x0011e8000c10190a */
[----:B-1----:R0:W-:Y:S02]  /*a8c0*/  @!P0 ST.E desc[UR10][R12.64], R4 ;  /* 0x000000040c008985 */ /* 0x0021e4000c10190a */
.L_x_222:
[----:B------:R-:W1:Y:S01]  /*a8d0*/  S2R R14, SR_CTAID.X ;  /* 0x00000000000e7919 */ /* 0x000e620000002500 */
[----:B------:R-:W-:Y:S01]  /*a8e0*/  LEA.HI R19, R19, R22, RZ, 0x2 ;  /* 0x0000001613137211 */ /* 0x000fe200078f10ff */
[----:B------:R-:W2:Y:S01]  /*a8f0*/  S2UR UR7, SR_CTAID.Z ;  /* 0x00000000000779c3 */ /* 0x000ea20000002700 */
[----:B0-----:R-:W-:Y:S01]  /*a900*/  SHF.R.S32.HI R5, RZ, 0x1f, R7 ;  /* 0x0000001fff057819 */ /* 0x001fe20000011407 */
[----:B------:R-:W-:Y:S01]  /*a910*/  ULDC.64 UR8, c[0x0][0xc38] ;  /* 0x00030e0000087ab9 */ /* 0x000fe20000000a00 */
[----:B------:R-:W-:Y:S01]  /*a920*/  LOP3.LUT R19, R19, 0xfffffffc, RZ, 0xc0, !PT ;  /* 0xfffffffc13137812 */ /* 0x000fe200078ec0ff */
[----:B------:R-:W-:Y:S01]  /*a930*/  UIMAD UR6, UR6, UR8, URZ ;  /* 0x00000008060672a4 */ /* 0x000fe2000f8e023f */
[----:B------:R-:W-:Y:S01]  /*a940*/  LEA.HI R5, R5, R154, RZ, 0x3 ;  /* 0x0000009a05057211 */ /* 0x000fe200078f18ff */
[----:B------:R-:W-:Y:S01]  /*a950*/  BSSY B0, `(.L_x_223) ;  /* 0x0000103000007945 */ /* 0x000fe20003800000 */
[----:B------:R-:W-:Y:S01]  /*a960*/  R2UR UR10, R156 ;  /* 0x000000009c0a72ca */ /* 0x000fe200000e0000 */
[----:B------:R-:W-:Y:S01]  /*a970*/  IMAD.IADD R19, R22, 0x1, -R19 ;  /* 0x0000000116137824 */ /* 0x000fe200078e0a13 */
[----:B------:R-:W0:Y:S01]  /*a980*/  LDC.64 R12, c[0x0][0xc40] ;  /* 0x00031000ff0c7b82 */ /* 0x000e220000000a00 */
[----:B------:R-:W-:-:S02]  /*a990*/  LOP3.LUT R5, R5, 0xfffffff8, RZ, 0xc0, !PT ;  /* 0xfffffff805057812 */ /* 0x000fc400078ec0ff */
[----:B------:R-:W-:Y:S02]  /*a9a0*/  LEA.HI R155, R155, R8, RZ, 0x5 ;  /* 0x000000089b9b7211 */ /* 0x000fe400078f28ff */
[----:B------:R-:W-:Y:S01]  /*a9b0*/  LEA.HI R4, R19, R19, RZ, 0x1 ;  /* 0x0000001313047211 */ /* 0x000fe200078f08ff */
[----:B------:R-:W-:Y:S01]  /*a9c0*/  IMAD.IADD R154, R154, 0x1, -R5 ;  /* 0x000000019a9a7824 */ /* 0x000fe200078e0a05 */
[----:B------:R-:W-:Y:S01]  /*a9d0*/  SHF.R.S32.HI R155, RZ, 0x5, R155 ;  /* 0x00000005ff9b7819 */ /* 0x000fe2000001149b */
[----:B------:R-:W3:Y:S01]  /*a9e0*/  @P1 LDC R16, c[0x0][0xcec] ;  /* 0x00033b00ff101b82 */ /* 0x000ee20000000800 */
[----:B------:R-:W-:Y:S02]  /*a9f0*/  LOP3.LUT R4, R4, 0x1ffffffe, RZ, 0xc0, !PT ;  /* 0x1ffffffe04047812 */ /* 0x000fe400078ec0ff */
[----:B------:R-:W-:Y:S01]  /*aa00*/  UIMAD.WIDE.U32 UR4, UR10, UR8, URZ ;  /* 0x000000080a0472a5 */ /* 0x000fe2000f8e003f */
[----:B------:R-:W-:Y:S01]  /*aa10*/  IMAD R155, R155, 0x10, R154 ;  /* 0x000000109b9b7824 */ /* 0x000fe200078e029a */
[----:B------:R-:W-:Y:S01]  /*aa20*/  UIMAD UR6, UR10, UR9, UR6 ;  /* 0x000000090a0672a4 */ /* 0x000fe2000f8e0206 */
[----:B------:R-:W-:Y:S01]  /*aa30*/  IMAD.IADD R4, R19, 0x1, -R4 ;  /* 0x0000000113047824 */ /* 0x000fe200078e0a04 */
[----:B--2---:R-:W-:Y:S01]  /*aa40*/  USHF.R.S32.HI UR8, URZ, 0x1f, UR7 ;  /* 0x0000001f3f087899 */ /* 0x004fe20008011407 */
[----:B------:R-:W2:Y:S01]  /*aa50*/  @P1 LDC R17, c[0x0][0xcf0] ;  /* 0x00033c00ff111b82 */ /* 0x000ea20000000800 */
[----:B------:R-:W-:Y:S01]  /*aa60*/  UIADD3 UR6, UR5, UR6, URZ ;  /* 0x0000000605067290 */ /* 0x000fe2000fffe03f */
[----:B------:R-:W-:-:S02]  /*aa70*/  IMAD R9, R4, 0x8, R155 ;  /* 0x0000000804097824 */ /* 0x000fc400078e029b */
[----:B------:R-:W-:Y:S02]  /*aa80*/  IMAD.U32 R5, RZ, RZ, UR5 ;  /* 0x00000005ff057e24 */ /* 0x000fe4000f8e00ff */
[----:B-1----:R-:W-:Y:S02]  /*aa90*/  IMAD R15, R14, 0x40, R9 ;  /* 0x000000400e0f7824 */ /* 0x002fe400078e0209 */
[----:B------:R-:W-:Y:S01]  /*aaa0*/  IMAD.U32 R4, RZ, RZ, UR4 ;  /* 0x00000004ff047e24 */ /* 0x000fe2000f8e00ff */
[----:B------:R-:W-:Y:S01]  /*aab0*/  ULDC.64 UR4, c[0x0][0xc48] ;  /* 0x0003120000047ab9 */ /* 0x000fe20000000a00 */
[----:B------:R-:W-:Y:S02]  /*aac0*/  IMAD.U32 R5, RZ, RZ, UR6 ;  /* 0x00000006ff057e24 */ /* 0x000fe4000f8e00ff */
[----:B0-----:R-:W-:Y:S02]  /*aad0*/  IMAD R10, R12, UR8, RZ ;  /* 0x000000080c0a7c24 */ /* 0x001fe4000f8e02ff */
[----:B------:R-:W-:-:S02]  /*aae0*/  IMAD.MOV.U32 R9, RZ, RZ, R15 ;  /* 0x000000ffff097224 */ /* 0x000fc400078e000f */
[----:B---3--:R-:W-:-:S04]  /*aaf0*/  @P1 IMAD.HI.U32 R16, R15, R16, RZ ;  /* 0x000000100f101227 */ /* 0x008fc800078e00ff */
[----:B------:R-:W-:Y:S02]  /*ab00*/  IMAD R11, R13, UR7, R10 ;  /* 0x000000070d0b7c24 */ /* 0x000fe4000f8e020a */
[----:B------:R-:W-:Y:S01]  /*ab10*/  IMAD.WIDE.U32 R4, R12, UR7, R4 ;  /* 0x000000070c047c25 */ /* 0x000fe2000f8e0004 */
[----:B--2---:R-:W-:-:S03]  /*ab20*/  @P1 SHF.R.U32.HI R9, RZ, R17, R16 ;  /* 0x00000011ff091219 */ /* 0x004fc60000011610 */
[----:B------:R-:W-:Y:S02]  /*ab30*/  IMAD R3, R3, UR4, RZ ;  /* 0x0000000403037c24 */ /* 0x000fe4000f8e02ff */
[----:B------:R-:W-:Y:S01]  /*ab40*/  IMAD.IADD R5, R5, 0x1, R11 ;  /* 0x0000000105057824 */ /* 0x000fe200078e020b */
[--C-:B------:R-:W-:Y:S01]  /*ab50*/  SHF.R.S32.HI R10, RZ, 0x1f, R9.reuse ;  /* 0x0000001fff0a7819 */ /* 0x100fe20000011409 */
[----:B------:R-:W-:Y:S02]  /*ab60*/  IMAD.MOV R13, RZ, RZ, -R9 ;  /* 0x000000ffff0d7224 */ /* 0x000fe400078e0a09 */
[C---:B------:R-:W-:Y:S02]  /*ab70*/  IMAD R11, R2.reuse, UR5, R3 ;  /* 0x00000005020b7c24 */ /* 0x040fe4000f8e0203 */
[----:B------:R-:W-:Y:S01]  /*ab80*/  IMAD.WIDE.U32 R2, R2, UR4, R4 ;  /* 0x0000000402027c25 */ /* 0x000fe2000f8e0004 */
[----:B------:R-:W-:-:S03]  /*ab90*/  ULDC.64 UR4, c[0x0][0xc30] ;  /* 0x00030c0000047ab9 */ /* 0x000fc60000000a00 */
[----:B------:R-:W-:Y:S02]  /*aba0*/  IMAD R5, R6, R13, R15 ;  /* 0x0000000d06057224 */ /* 0x000fe400078e020f */
[----:B------:R-:W-:Y:S02]  /*abb0*/  IMAD R10, R10, UR4, RZ ;  /* 0x000000040a0a7c24 */ /* 0x000fe4000f8e02ff */
[----:B------:R-:W-:Y:S01]  /*abc0*/  IMAD.IADD R3, R3, 0x1, R11 ;  /* 0x0000000103037824 */ /* 0x000fe200078e020b */
[----:B------:R-:W-:Y:S01]  /*abd0*/  SHF.R.S32.HI R4, RZ, 0x1f, R5 ;  /* 0x0000001fff047819 */ /* 0x000fe20000011405 */
[C---:B------:R-:W-:Y:S02]  /*abe0*/  IMAD R11, R9.reuse, UR5, R10 ;  /* 0x00000005090b7c24 */ /* 0x040fe4000f8e020a */
[----:B------:R-:W-:Y:S01]  /*abf0*/  IMAD.WIDE.U32 R2, R9, UR4, R2 ;  /* 0x0000000409027c25 */ /* 0x000fe2000f8e0002 */
[----:B------:R-:W-:-:S03]  /*ac00*/  ULDC.64 UR4, c[0x0][0xc28] ;  /* 0x00030a0000047ab9 */ /* 0x000fc60000000a00 */
[----:B------:R-:W-:Y:S02]  /*ac10*/  IMAD R4, R4, UR4, RZ ;  /* 0x0000000404047c24 */ /* 0x000fe4000f8e02ff */
[----:B------:R-:W-:Y:S02]  /*ac20*/  IMAD.IADD R3, R3, 0x1, R11 ;  /* 0x0000000103037824 */ /* 0x000fe400078e020b */
[C---:B------:R-:W-:Y:S02]  /*ac30*/  IMAD R9, R5.reuse, UR5, R4 ;  /* 0x0000000505097c24 */ /* 0x040fe4000f8e0204 */
[----:B------:R-:W-:Y:S01]  /*ac40*/  IMAD.WIDE.U32 R2, R5, UR4, R2 ;  /* 0x0000000405027c25 */ /* 0x000fe2000f8e0002 */
[----:B------:R-:W-:-:S03]  /*ac50*/  ULDC.64 UR4, c[0x0][0xc00] ;  /* 0x0003000000047ab9 */ /* 0x000fc60000000a00 */
[----:B------:R-:W-:Y:S01]  /*ac60*/  IMAD.IADD R5, R3, 0x1, R9 ;  /* 0x0000000103057824 */ /* 0x000fe200078e0209 */
[----:B------:R-:W-:Y:S02]  /*ac70*/  LEA.HI R9, R0, R0, RZ, 0x1 ;  /* 0x0000000000097211 */ /* 0x000fe400078f08ff */
[----:B------:R-:W-:Y:S01]  /*ac80*/  LEA R4, P0, R2, UR4, 0x2 ;  /* 0x0000000402047c11 */ /* 0x000fe2000f8010ff */
[----:B------:R-:W-:Y:S01]  /*ac90*/  ULDC UR4, c[0x0][0xb88] ;  /* 0x0002e20000047ab9 */ /* 0x000fe20000000800 */
[----:B------:R-:W-:Y:S01]  /*aca0*/  LOP3.LUT R11, R9, 0xfffffe, RZ, 0xc0, !PT ;  /* 0x00fffffe090b7812 */ /* 0x000fe200078ec0ff */
[----:B------:R-:W-:Y:S01]  /*acb0*/  IMAD R6, R6, UR4, RZ ;  /* 0x0000000406067c24 */ /* 0x000fe2000f8e02ff */
[----:B------:R-:W-:Y:S01]  /*acc0*/  LOP3.LUT R9, R7, 0x7ffffffc, RZ, 0xc0, !PT ;  /* 0x7ffffffc07097812 */ /* 0x000fe200078ec0ff */
[----:B------:R-:W-:Y:S01]  /*acd0*/  IMAD R7, R14, 0x40, R155 ;  /* 0x000000400e077824 */ /* 0x000fe200078e029b */
[----:B------:R-:W-:Y:S01]  /*ace0*/  LEA.HI.X R5, R2, UR5, R5, 0x2, P0 ;  /* 0x0000000502057c11 */ /* 0x000fe200080f1405 */
[----:B------:R-:W-:Y:S01]  /*acf0*/  IMAD.IADD R11, R0, 0x1, -R11 ;  /* 0x00000001000b7824 */ /* 0x000fe200078e0a0b */
[----:B------:R0:W1:Y:S01]  /*ad00*/  SHFL.IDX PT, R2, R4, RZ, 0x1c1f ;  /* 0x001c1fff04027589 */ /* 0x00006200000e0000 */
[----:B------:R-:W-:Y:S01]  /*ad10*/  IMAD.IADD R0, R8, 0x1, -R9 ;  /* 0x0000000108007824 */ /* 0x000fe200078e0a09 */
[----:B------:R-:W-:-:S02]  /*ad20*/  ISETP.GE.AND P0, PT, R7, R6, PT ;  /* 0x000000060700720c */ /* 0x000fc40003f06270 */
[----:B------:R0:W2:Y:S01]  /*ad30*/  SHFL.IDX PT, R3, R5, RZ, 0x1c1f ;  /* 0x001c1fff05037589 */ /* 0x0000a200000e0000 */
[----:B------:R-:W-:-:S04]  /*ad40*/  IMAD R0, R11, 0x80, R0 ;  /* 0x000000800b007824 */ /* 0x000fc800078e0200 */
[----:B------:R-:W-:-:S06]  /*ad50*/  IMAD.SHL.U32 R0, R0, 0x2, RZ ;  /* 0x0000000200007824 */ /* 0x000fcc00078e00ff */
        /* <DEDUP_REMOVED lines=15> */
[----:B------:R-:W-:Y:S01]  /*ae50*/  ULDC.64 UR6, c[0x0][0x208] ;  /* 0x0000820000067ab9 */ /* 0x000fe20000000a00 */
[C---:B------:R-:W-:Y:S01]  /*ae60*/  VIADD R20, R0.reuse, 0x40 ;  /* 0x0000004000147836 */ /* 0x040fe20000000000 */
[C---:B------:R-:W-:Y:S01]  /*ae70*/  @!P2 LEA.HI R8, R0.reuse, R0, RZ, 0x1 ;  /* 0x000000000008a211 */ /* 0x040fe200078f08ff */
[C---:B------:R-:W-:Y:S01]  /*ae80*/  VIADD R21, R0.reuse, 0x48 ;  /* 0x0000004800157836 */ /* 0x040fe20000000000 */
[----:B------:R-:W-:Y:S01]  /*ae90*/  @!P3 LEA.HI R10, R9, R9, RZ, 0x1 ;  /* 0x00000009090ab211 */ /* 0x000fe200078f08ff */
[C---:B------:R-:W-:Y:S01]  /*aea0*/  VIADD R22, R0.reuse, 0x50 ;  /* 0x0000005000167836 */ /* 0x040fe20000000000 */
[----:B------:R-:W-:Y:S01]  /*aeb0*/  @!P4 LEA.HI R12, R11, R11, RZ, 0x1 ;  /* 0x0000000b0b0cc211 */ /* 0x000fe200078f08ff */
[----:B------:R-:W-:Y:S01]  /*aec0*/  VIADD R23, R0, 0x58 ;  /* 0x0000005800177836 */ /* 0x000fe20000000000 */
[----:B------:R-:W-:-:S02]  /*aed0*/  @!P5 LEA.HI R14, R13, R13, RZ, 0x1 ;  /* 0x0000000d0d0ed211 */ /* 0x000fc400078f08ff */
[----:B------:R-:W-:Y:S02]  /*aee0*/  @!P2 LOP3.LUT R9, R8, 0xfffffffe, RZ, 0xc0, !PT ;  /* 0xfffffffe0809a812 */ /* 0x000fe400078ec0ff */
[----:B------:R-:W-:Y:S02]  /*aef0*/  @!P3 LOP3.LUT R11, R10, 0xfffffffe, RZ, 0xc0, !PT ;  /* 0xfffffffe0a0bb812 */ /* 0x000fe400078ec0ff */
[----:B------:R-:W-:Y:S01]  /*af00*/  @!P4 LOP3.LUT R13, R12, 0xfffffffe, RZ, 0xc0, !PT ;  /* 0xfffffffe0c0dc812 */ /* 0x000fe200078ec0ff */
[--C-:B-12---:R-:W-:Y:S01]  /*af10*/  @!P2 IMAD.WIDE R8, R9, 0x4, R2.reuse ;  /* 0x000000040908a825 */ /* 0x106fe200078e0202 */
[----:B------:R-:W-:Y:S02]  /*af20*/  @!P5 LOP3.LUT R15, R14, 0xfffffffe, RZ, 0xc0, !PT ;  /* 0xfffffffe0e0fd812 */ /* 0x000fe400078ec0ff */
[----:B------:R-:W-:Y:S01]  /*af30*/  ISETP.GE.AND P6, PT, R22, UR4, PT ;  /* 0x0000000416007c0c */ /* 0x000fe2000bfc6270 */
        /* <DEDUP_REMOVED lines=9> */
[----:B------:R-:W-:Y:S01]  /*afd0*/  @!P0 LEA.HI R16, R16, R16, RZ, 0x1 ;  /* 0x0000001010108211 */ /* 0x000fe200078f08ff */
[----:B------:R3:W-:Y:S01]  /*afe0*/  @!P5 ST.E.64 desc[UR6][R14.64], R36 ;  /* 0x000000240e00d985 */ /* 0x0007e2000c101b06 */
[----:B------:R-:W-:Y:S01]  /*aff0*/  ISETP.GE.AND P5, PT, R21, UR4, PT ;  /* 0x0000000415007c0c */ /* 0x000fe2000bfa6270 */
[----:B0-----:R-:W-:Y:S01]  /*b000*/  VIADD R24, R0, 0x60 ;  /* 0x0000006000187836 */ /* 0x001fe20000000000 */
[----:B------:R-:W-:-:S02]  /*b010*/  @!P1 LEA.HI R17, R17, R17, RZ, 0x1 ;  /* 0x0000001111119211 */ /* 0x000fc400078f08ff */
[----:B------:R-:W-:Y:S02]  /*b020*/  @!P0 LOP3.LUT R9, R16, 0xfffffffe, RZ, 0xc0, !PT ;  /* 0xfffffffe10098812 */ /* 0x000fe400078ec0ff */
        /* <DEDUP_REMOVED lines=16> */
[----:B------:R-:W-:Y:S01]  /*b130*/  @!P6 LOP3.LUT R17, R22, 0xfffffffe, RZ, 0xc0, !PT ;  /* 0xfffffffe1611e812 */ /* 0x000fe200078ec0ff */
[----:B------:R-:W-:Y:S01]  /*b140*/  VIADD R22, R0, 0x88 ;  /* 0x0000008800167836 */ /* 0x000fe20000000000 */
[----:B------:R-:W-:Y:S01]  /*b150*/  ISETP.GE.AND P1, PT, R23, UR4, PT ;  /* 0x0000000417007c0c */ /* 0x000fe2000bf26270 */
[----:B0-----:R-:W-:Y:S01]  /*b160*/  @!P2 IMAD.WIDE R8, R13, 0x4, R2 ;  /* 0x000000040d08a825 */ /* 0x001fe200078e0202 */
[----:B------:R-:W-:-:S03]  /*b170*/  ISETP.GE.AND P0, PT, R24, UR4, PT ;  /* 0x0000000418007c0c */ /* 0x000fc6000bf06270 */
[--C-:B-1----:R-:W-:Y:S01]  /*b180*/  @!P3 IMAD.WIDE R10, R19, 0x4, R2.reuse ;  /* 0x00000004130ab825 */ /* 0x102fe200078e0202 */
[----:B------:R0:W-:Y:S01]  /*b190*/  @!P2 ST.E.64 desc[UR6][R8.64], R48 ;  /* 0x000000300800a985 */ /* 0x0001e2000c101b06 */
[----:B------:R-:W-:Y:S02]  /*b1a0*/  ISETP.GE.AND P2, PT, R18, UR4, PT ;  /* 0x0000000412007c0c */ /* 0x000fe4000bf46270 */
[--C-:B------:R-:W-:Y:S01]  /*b1b0*/  @!P4 IMAD.WIDE R12, R15, 0x4, R2.reuse ;  /* 0x000000040f0cc825 */ /* 0x100fe200078e0202 */
[----:B------:R1:W-:Y:S01]  /*b1c0*/  @!P3 ST.E.64 desc[UR6][R10.64], R52 ;  /* 0x000000340a00b985 */ /* 0x0003e2000c101b06 */
[----:B------:R-:W-:Y:S02]  /*b1d0*/  ISETP.GE.AND P3, PT, R22, UR4, PT ;  /* 0x0000000416007c0c */ /* 0x000fe4000bf66270 */
[----:B------:R-:W-:Y:S01]  /*b1e0*/  @!P5 IMAD.WIDE R14, R21, 0x4, R2 ;  /* 0x00000004150ed825 */ /* 0x000fe200078e0202 */
[----:B------:R2:W-:Y:S01]  /*b1f0*/  @!P4 ST.E.64 desc[UR6][R12.64], R56 ;  /* 0x000000380c00c985 */ /* 0x0005e2000c101b06 */
[----:B------:R-:W-:-:S02]  /*b200*/  @!P1 LEA.HI R23, R23, R23, RZ, 0x1 ;  /* 0x0000001717179211 */ /* 0x000fc400078f08ff */
[----:B------:R-:W-:Y:S01]  /*b210*/  @!P6 IMAD.WIDE R16, R17, 0x4, R2 ;  /* 0x000000041110e825 */ /* 0x000fe200078e0202 */
[----:B------:R3:W-:Y:S01]  /*b220*/  @!P5 ST.E.64 desc[UR6][R14.64], R60 ;  /* 0x0000003c0e00d985 */ /* 0x0007e2000c101b06 */
[----:B------:R-:W-:Y:S02]  /*b230*/  ISETP.GE.AND P5, PT, R20, UR4, PT ;  /* 0x0000000414007c0c */ /* 0x000fe4000bfa6270 */
[C---:B------:R-:W-:Y:S01]  /*b240*/  VIADD R19, R0.reuse, 0x70 ;  /* 0x0000007000137836 */ /* 0x040fe20000000000 */
[----:B------:R4:W-:Y:S01]  /*b250*/  @!P6 ST.E.64 desc[UR6][R16.64], R64 ;  /* 0x000000401000e985 */ /* 0x0009e2000c101b06 */
[----:B------:R-:W-:Y:S01]  /*b260*/  VIADD R21, R0, 0x80 ;  /* 0x0000008000157836 */ /* 0x000fe20000000000 */
[----:B------:R-:W-:Y:S02]  /*b270*/  @!P0 LEA.HI R24, R24, R24, RZ, 0x1 ;  /* 0x0000001818188211 */ /* 0x000fe400078f08ff */
[----:B------:R-:W-:Y:S02]  /*b280*/  ISETP.GE.AND P6, PT, R19, UR4, PT ;  /* 0x0000000413007c0c */ /* 0x000fe4000bfc6270 */
[----:B------:R-:W-:-:S02]  /*b290*/  ISETP.GE.AND P4, PT, R21, UR4, PT ;  /* 0x0000000415007c0c */ /* 0x000fc4000bf86270 */
[----:B0-----:R-:W-:Y:S01]  /*b2a0*/  @!P1 LOP3.LUT R9, R23, 0xfffffffe, RZ, 0xc0, !PT ;  /* 0xfffffffe17099812 */ /* 0x001fe200078ec0ff */
[----:B------:R-:W-:Y:S01]  /*b2b0*/  VIADD R23, R0, 0x90 ;  /* 0x0000009000177836 */ /* 0x000fe20000000000 */
        /* <DEDUP_REMOVED lines=17> */
[----:B----4-:R-:W-:Y:S01]  /*b3d0*/  @!P3 LOP3.LUT R17, R22, 0xfffffffe, RZ, 0xc0, !PT ;  /* 0xfffffffe1611b812 */ /* 0x010fe200078ec0ff */
        /* <DEDUP_REMOVED lines=22> */
[----:B0-----:R-:W-:Y:S02]  /*b540*/  @!P0 LOP3.LUT R9, R23, 0xfffffffe, RZ, 0xc0, !PT ;  /* 0xfffffffe17098812 */ /* 0x001fe400078ec0ff */
[----:B------:R-:W-:Y:S02]  /*b550*/  @!P2 LEA.HI R18, R18, R18, RZ, 0x1 ;  /* 0x000000121212a211 */ /* 0x000fe400078f08ff */
        /* <DEDUP_REMOVED lines=15> */
[----:B------:R-:W-:Y:S01]  /*b650*/  @!P5 LOP3.LUT R21, R21, 0xfffffffe, RZ, 0xc0, !PT ;  /* 0xfffffffe1515d812 */ /* 0x000fe200078ec0ff */
[----:B------:R-:W-:Y:S01]  /*b660*/  VIADD R20, R0, 0xd8 ;  /* 0x000000d800147836 */ /* 0x000fe20000000000 */
[----:B----4-:R-:W-:-:S02]  /*b670*/  @!P6 LOP3.LUT R17, R22, 0xfffffffe, RZ, 0xc0, !PT ;  /* 0xfffffffe1611e812 */ /* 0x010fc400078ec0ff */
[----:B------:R-:W-:Y:S01]  /*b680*/  ISETP.GE.AND P0, PT, R18, UR4, PT ;  /* 0x0000000412007c0c */ /* 0x000fe2000bf06270 */
[----:B0-----:R-:W-:Y:S01]  /*b690*/  @!P3 IMAD.WIDE R8, R19, 0x4, R2 ;  /* 0x000000041308b825 */ /* 0x001fe200078e0202 */
[----:B------:R-:W-:-:S03]  /*b6a0*/  ISETP.GE.AND P2, PT, R20, UR4, PT ;  /* 0x0000000414007c0c */ /* 0x000fc6000bf46270 */
        /* <DEDUP_REMOVED lines=45> */
.L_x_224:
[----:B------:R-:W-:Y:S05]  /*b980*/  BSYNC B0 ;  /* 0x0000000000007941 */ /* 0x000fea0003800000 */
.L_x_223:
[----:B------:R-:W-:Y:S01]  /*b990*/  VIADD R7, R7, 0x8 ;  /* 0x0000000807077836 */ /* 0x000fe20000000000 */
[----:B0-2---:R0:W2:Y:S04]  /*b9a0*/  SHFL.IDX PT, R3, R5, 0x1, 0x1c1f ;  /* 0x003c1f0005037f89 */ /* 0x0050a800000e0000 */
        /* <DEDUP_REMOVED lines=16> */
[----:B------:R-:W-:-:S02]  /*bab0*/  VIADD R14, R0, 0x38 ;  /* 0x00000038000e7836 */ /* 0x000fc40000000000 */
[C---:B------:R-:W-:Y:S01]  /*bac0*/  VIADD R15, R0.reuse, 0x40 ;  /* 0x00000040000f7836 */ /* 0x040fe20000000000 */
[C---:B------:R-:W-:Y:S01]  /*bad0*/  @!P0 LEA.HI R4, R0.reuse, R0, RZ, 0x1 ;  /* 0x0000000000048211 */ /* 0x040fe200078f08ff */
[C---:B------:R-:W-:Y:S01]  /*bae0*/  VIADD R16, R0.reuse, 0x48 ;  /* 0x0000004800107836 */ /* 0x040fe20000000000 */
[----:B------:R-:W-:Y:S01]  /*baf0*/  @!P1 LEA.HI R6, R5, R5, RZ, 0x1 ;  /* 0x0000000505069211 */ /* 0x000fe200078f08ff */
[C---:B------:R-:W-:Y:S01]  /*bb00*/  VIADD R18, R0.reuse, 0x50 ;  /* 0x0000005000127836 */ /* 0x040fe20000000000 */
[----:B------:R-:W-:Y:S01]  /*bb10*/  @!P2 LEA.HI R8, R7, R7, RZ, 0x1 ;  /* 0x000000070708a211 */ /* 0x000fe200078f08ff */
[----:B------:R-:W-:Y:S01]  /*bb20*/  VIADD R19, R0, 0x58 ;  /* 0x0000005800137836 */ /* 0x000fe20000000000 */
[----:B------:R-:W-:Y:S01]  /*bb30*/  @!P0 LOP3.LUT R5, R4, 0xfffffffe, RZ, 0xc0, !PT ;  /* 0xfffffffe04058812 */ /* 0x000fe200078ec0ff */
[----:B------:R-:W-:Y:S01]  /*bb40*/  VIADD R20, R0, 0x80 ;  /* 0x0000008000147836 */ /* 0x000fe20000000000 */
[----:B------:R-:W-:Y:S02]  /*bb50*/  @!P1 LOP3.LUT R7, R6, 0xfffffffe, RZ, 0xc0, !PT ;  /* 0xfffffffe06079812 */ /* 0x000fe400078ec0ff */
[----:B------:R-:W-:Y:S01]  /*bb60*/  @!P2 LOP3.LUT R9, R8, 0xfffffffe, RZ, 0xc0, !PT ;  /* 0xfffffffe0809a812 */ /* 0x000fe200078ec0ff */
[----:B-12---:R-:W-:Y:S01]  /*bb70*/  @!P0 IMAD.WIDE R4, R5, 0x4, R2 ;  /* 0x0000000405048825 */ /* 0x006fe200078e0202 */
[----:B------:R-:W-:-:S02]  /*bb80*/  ISETP.GE.AND P3, PT, R15, UR4, PT ;  /* 0x000000040f007c0c */ /* 0x000fc4000bf66270 */
[----:B------:R-:W-:Y:S01]  /*bb90*/  ISETP.GE.AND P4, PT, R16, UR4, PT ;  /* 0x0000000410007c0c */ /* 0x000fe2000bf86270 */
        /* <DEDUP_REMOVED lines=8> */
[----:B------:R-:W-:-:S02]  /*bc20*/  ISETP.GE.AND P2, PT, R14, UR4, PT ;  /* 0x000000040e007c0c */ /* 0x000fc4000bf46270 */
[----:B------:R-:W-:Y:S02]  /*bc30*/  @!P6 LEA.HI R11, R11, R11, RZ, 0x1 ;  /* 0x0000000b0b0be211 */ /* 0x000fe400078f08ff */
[----:B------:R-:W-:Y:S02]  /*bc40*/  @!P3 LEA.HI R15, R15, R15, RZ, 0x1 ;  /* 0x0000000f0f0fb211 */ /* 0x000fe400078f08ff */
[----:B0-----:R-:W-:Y:S02]  /*bc50*/  @!P5 LOP3.LUT R5, R10, 0xfffffffe, RZ, 0xc0, !PT ;  /* 0xfffffffe0a05d812 */ /* 0x001fe400078ec0ff */
[----:B------:R-:W-:Y:S02]  /*bc60*/  @!P0 LEA.HI R12, R12, R12, RZ, 0x1 ;  /* 0x0000000c0c0c8211 */ /* 0x000fe400078f08ff */
[----:B-1----:R-:W-:Y:S01]  /*bc70*/  @!P6 LOP3.LUT R7, R11, 0xfffffffe, RZ, 0xc0, !PT ;  /* 0xfffffffe0b07e812 */ /* 0x002fe200078ec0ff */
[----:B------:R-:W-:Y:S01]  /*bc80*/  @!P5 IMAD.WIDE R4, R5, 0x4, R2 ;  /* 0x000000040504d825 */ /* 0x000fe200078e0202 */
[----:B------:R-:W-:-:S02]  /*bc90*/  @!P1 LEA.HI R13, R13, R13, RZ, 0x1 ;  /* 0x0000000d0d0d9211 */ /* 0x000fc400078f08ff */
[----:B------:R-:W-:Y:S01]  /*bca0*/  @!P2 LEA.HI R14, R14, R14, RZ, 0x1 ;  /* 0x0000000e0e0ea211 */ /* 0x000fe200078f08ff */
[----:B------:R-:W-:Y:S01]  /*bcb0*/  @!P6 IMAD.WIDE R6, R7, 0x4, R2 ;  /* 0x000000040706e825 */ /* 0x000fe200078e0202 */
[----:B------:R-:W-:Y:S01]  /*bcc0*/  @!P4 LEA.HI R16, R16, R16, RZ, 0x1 ;  /* 0x000000101010c211 */ /* 0x000fe200078f08ff */
[----:B------:R0:W-:Y:S01]  /*bcd0*/  @!P5 ST.E.64 desc[UR6][R4.64], R38 ;  /* 0x000000260400d985 */ /* 0x0001e2000c101b06 */
[----:B--2---:R-:W-:Y:S02]  /*bce0*/  @!P0 LOP3.LUT R9, R12, 0xfffffffe, RZ, 0xc0, !PT ;  /* 0xfffffffe0c098812 */ /* 0x004fe400078ec0ff */
[----:B------:R-:W-:Y:S01]  /*bcf0*/  @!P1 LOP3.LUT R13, R13, 0xfffffffe, RZ, 0xc0, !PT ;  /* 0xfffffffe0d0d9812 */ /* 0x000fe200078ec0ff */
[----:B------:R1:W-:Y:S01]  /*bd00*/  @!P6 ST.E.64 desc[UR6][R6.64], R42 ;  /* 0x0000002a0600e985 */ /* 0x0003e2000c101b06 */
[----:B------:R-:W-:Y:S01]  /*bd10*/  @!P2 LOP3.LUT R11, R14, 0xfffffffe, RZ, 0xc0, !PT ;  /* 0xfffffffe0e0ba812 */ /* 0x000fe200078ec0ff */
[----:B------:R-:W-:Y:S01]  /*bd20*/  VIADD R14, R0, 0x60 ;  /* 0x00000060000e7836 */ /* 0x000fe20000000000 */
[----:B------:R-:W-:-:S02]  /*bd30*/  @!P3 LOP3.LUT R15, R15, 0xfffffffe, RZ, 0xc0, !PT ;  /* 0xfffffffe0f0fb812 */ /* 0x000fc400078ec0ff */
        /* <DEDUP_REMOVED lines=16> */
[----:B------:R-:W-:Y:S02]  /*be40*/  @!P6 LEA.HI R19, R19, R19, RZ, 0x1 ;  /* 0x000000131313e211 */ /* 0x000fe400078f08ff */
[C---:B------:R-:W-:Y:S01]  /*be50*/  VIADD R15, R0.reuse, 0x68 ;  /* 0x00000068000f7836 */ /* 0x040fe20000000000 */
[----:B------:R4:W-:Y:S01]  /*be60*/  @!P4 ST.E.64 desc[UR6][R12.64], R62 ;  /* 0x0000003e0c00c985 */ /* 0x0009e2000c101b06 */
[----:B------:R-:W-:Y:S01]  /*be70*/  VIADD R17, R0, 0x78 ;  /* 0x0000007800117836 */ /* 0x000fe20000000000 */
[----:B------:R-:W-:Y:S02]  /*be80*/  ISETP.GE.AND P4, PT, R14, UR4, PT ;  /* 0x000000040e007c0c */ /* 0x000fe4000bf86270 */
[----:B------:R-:W-:Y:S02]  /*be90*/  ISETP.GE.AND P3, PT, R15, UR4, PT ;  /* 0x000000040f007c0c */ /* 0x000fe4000bf66270 */
[----:B------:R-:W-:-:S02]  /*bea0*/  ISETP.GE.AND P1, PT, R17, UR4, PT ;  /* 0x0000000411007c0c */ /* 0x000fc4000bf26270 */
        /* <DEDUP_REMOVED lines=25> */
[----:B------:R0:W-:Y:S03]  /*c040*/  @!P4 ST.E.64 desc[UR6][R4.64], R74 ;  /* 0x0000004a0400c985 */ /* 0x0001e6000c101b06 */
[--C-:B------:R-:W-:Y:S01]  /*c050*/  @!P2 IMAD.WIDE R8, R11, 0x4, R2.reuse ;  /* 0x000000040b08a825 */ /* 0x100fe200078e0202 */
[----:B------:R1:W-:Y:S01]  /*c060*/  @!P3 ST.E.64 desc[UR6][R6.64], R78 ;  /* 0x0000004e0600b985 */ /* 0x0003e2000c101b06 */
[----:B------:R-:W-:Y:S02]  /*c070*/  ISETP.GE.AND P3, PT, R16, UR4, PT ;  /* 0x0000000410007c0c */ /* 0x000fe4000bf66270 */
[----:B------:R-:W-:Y:S01]  /*c080*/  @!P1 IMAD.WIDE R10, R17, 0x4, R2 ;  /* 0x00000004110a9825 */ /* 0x000fe200078e0202 */
[----:B------:R2:W-:Y:S01]  /*c090*/  @!P2 ST.E.64 desc[UR6][R8.64], R82 ;  /* 0x000000520800a985 */ /* 0x0005e2000c101b06 */
[----:B------:R-:W-:-:S02]  /*c0a0*/  @!P6 LEA.HI R18, R18, R18, RZ, 0x1 ;  /* 0x000000121212e211 */ /* 0x000fc400078f08ff */
[----:B------:R-:W-:Y:S01]  /*c0b0*/  @!P0 IMAD.WIDE R12, R13, 0x4, R2 ;  /* 0x000000040d0c8825 */ /* 0x000fe200078e0202 */
[----:B------:R-:W-:Y:S01]  /*c0c0*/  @!P1 ST.E.64 desc[UR6][R10.64], R86 ;  /* 0x000000560a009985 */ /* 0x000fe2000c101b06 */
[----:B------:R-:W-:Y:S02]  /*c0d0*/  @!P5 LEA.HI R19, R19, R19, RZ, 0x1 ;  /* 0x000000131313d211 */ /* 0x000fe400078f08ff */
[----:B------:R-:W-:Y:S01]  /*c0e0*/  VIADD R15, R0, 0xa0 ;  /* 0x000000a0000f7836 */ /* 0x000fe20000000000 */
[----:B------:R-:W-:Y:S01]  /*c0f0*/  @!P0 ST.E.64 desc[UR6][R12.64], R90 ;  /* 0x0000005a0c008985 */ /* 0x000fe2000c101b06 */
[----:B------:R-:W-:Y:S01]  /*c100*/  ISETP.GE.AND P0, PT, R14, UR4, PT ;  /* 0x000000040e007c0c */ /* 0x000fe2000bf06270 */
[----:B------:R-:W-:Y:S01]  /*c110*/  VIADD R17, R0, 0xb0 ;  /* 0x000000b000117836 */ /* 0x000fe20000000000 */
[----:B0-----:R-:W-:Y:S01]  /*c120*/  @!P6 LOP3.LUT R5, R18, 0xfffffffe, RZ, 0xc0, !PT ;  /* 0xfffffffe1205e812 */ /* 0x001fe200078ec0ff */
[----:B------:R-:W-:Y:S01]  /*c130*/  VIADD R18, R0, 0xc0 ;  /* 0x000000c000127836 */ /* 0x000fe20000000000 */
[----:B------:R-:W-:-:S02]  /*c140*/  ISETP.GE.AND P4, PT, R15, UR4, PT ;  /* 0x000000040f007c0c */ /* 0x000fc4000bf86270 */
[----:B------:R-:W-:Y:S01]  /*c150*/  ISETP.GE.AND P2, PT, R17, UR4, PT ;  /* 0x0000000411007c0c */ /* 0x000fe2000bf46270 */
[--C-:B------:R-:W-:Y:S01]  /*c160*/  @!P6 IMAD.WIDE R4, R5, 0x4, R2.reuse ;  /* 0x000000040504e825 */ /* 0x100fe200078e0202 */
[----:B------:R-:W-:Y:S02]  /*c170*/  ISETP.GE.AND P1, PT, R20, UR4, PT ;  /* 0x0000000414007c0c */ /* 0x000fe4000bf26270 */
[----:B-1----:R-:W-:Y:S01]  /*c180*/  @!P5 LOP3.LUT R7, R19, 0xfffffffe, RZ, 0xc0, !PT ;  /* 0xfffffffe1307d812 */ /* 0x002fe200078ec0ff */
[----:B------:R-:W-:Y:S01]  /*c190*/  VIADD R19, R0, 0xc8 ;  /* 0x000000c800137836 */ /* 0x000fe20000000000 */
[----:B------:R0:W-:Y:S01]  /*c1a0*/  @!P6 ST.E.64 desc[UR6][R4.64], R94 ;  /* 0x0000005e0400e985 */ /* 0x0001e2000c101b06 */
[----:B------:R-:W-:Y:S02]  /*c1b0*/  @!P0 LEA.HI R14, R14, R14, RZ, 0x1 ;  /* 0x0000000e0e0e8211 */ /* 0x000fe400078f08ff */
[----:B------:R-:W-:Y:S01]  /*c1c0*/  @!P5 IMAD.WIDE R6, R7, 0x4, R2 ;  /* 0x000000040706d825 */ /* 0x000fe200078e0202 */
[----:B------:R-:W-:-:S02]  /*c1d0*/  @!P3 LEA.HI R16, R16, R16, RZ, 0x1 ;  /* 0x000000101010b211 */ /* 0x000fc400078f08ff */
[----:B--2---:R-:W-:Y:S01]  /*c1e0*/  @!P0 LOP3.LUT R9, R14, 0xfffffffe, RZ, 0xc0, !PT ;  /* 0xfffffffe0e098812 */ /* 0x004fe200078ec0ff */
[----:B------:R-:W-:Y:S01]  /*c1f0*/  VIADD R14, R0, 0xd0 ;  /* 0x000000d0000e7836 */ /* 0x000fe20000000000 */
[----:B------:R-:W-:Y:S01]  /*c200*/  @!P4 LEA.HI R15, R15, R15, RZ, 0x1 ;  /* 0x0000000f0f0fc211 */ /* 0x000fe200078f08ff */
[----:B------:R1:W-:Y:S01]  /*c210*/  @!P5 ST.E.64 desc[UR6][R6.64], R98 ;  /* 0x000000620600d985 */ /* 0x0003e2000c101b06 */
[----:B------:R-:W-:Y:S02]  /*c220*/  ISETP.GE.AND P5, PT, R18, UR4, PT ;  /* 0x0000000412007c0c */ /* 0x000fe4000bfa6270 */
[----:B------:R-:W-:Y:S01]  /*c230*/  @!P2 LEA.HI R17, R17, R17, RZ, 0x1 ;  /* 0x000000111111a211 */ /* 0x000fe200078f08ff */
[----:B0-----:R-:W-:Y:S01]  /*c240*/  @!P0 IMAD.WIDE R4, R9, 0x4, R2 ;  /* 0x0000000409048825 */ /* 0x001fe200078e0202 */
[----:B------:R-:W-:Y:S02]  /*c250*/  @!P1 LEA.HI R20, R20, R20, RZ, 0x1 ;  /* 0x0000001414149211 */ /* 0x000fe400078f08ff */
[----:B------:R-:W-:-:S02]  /*c260*/  @!P4 LOP3.LUT R15, R15, 0xfffffffe, RZ, 0xc0, !PT ;  /* 0xfffffffe0f0fc812 */ /* 0x000fc400078ec0ff */
[----:B------:R-:W-:Y:S01]  /*c270*/  @!P3 LOP3.LUT R11, R16, 0xfffffffe, RZ, 0xc0, !PT ;  /* 0xfffffffe100bb812 */ /* 0x000fe200078ec0ff */
[----:B------:R0:W-:Y:S01]  /*c280*/  @!P0 ST.E.64 desc[UR6][R4.64], R102 ;  /* 0x0000006604008985 */ /* 0x0001e2000c101b06 */
[----:B------:R-:W-:Y:S01]  /*c290*/  @!P2 LOP3.LUT R17, R17, 0xfffffffe, RZ, 0xc0, !PT ;  /* 0xfffffffe1111a812 */ /* 0x000fe200078ec0ff */
[----:B------:R-:W-:Y:S01]  /*c2a0*/  VIADD R16, R0, 0xe0 ;  /* 0x000000e000107836 */ /* 0x000fe20000000000 */
[----:B------:R-:W-:Y:S01]  /*c2b0*/  ISETP.GE.AND P6, PT, R19, UR4, PT ;  /* 0x0000000413007c0c */ /* 0x000fe2000bfc6270 */
[--C-:B-1----:R-:W-:Y:S01]  /*c2c0*/  @!P4 IMAD.WIDE R6, R15, 0x4, R2.reuse ;  /* 0x000000040f06c825 */ /* 0x102fe200078e0202 */
[----:B------:R-:W-:Y:S02]  /*c2d0*/  @!P1 LOP3.LUT R13, R20, 0xfffffffe, RZ, 0xc0, !PT ;  /* 0xfffffffe140d9812 */ /* 0x000fe400078ec0ff */
[----:B------:R-:W-:Y:S01]  /*c2e0*/  ISETP.GE.AND P0, PT, R14, UR4, PT ;  /* 0x000000040e007c0c */ /* 0x000fe2000bf06270 */
[----:B------:R-:W-:Y:S01]  /*c2f0*/  @!P3 IMAD.WIDE R8, R11, 0x4, R2 ;  /* 0x000000040b08b825 */ /* 0x000fe200078e0202 */
[----:B------:R1:W-:Y:S01]  /*c300*/  @!P4 ST.E.64 desc[UR6][R6.64], R106 ;  /* 0x0000006a0600c985 */ /* 0x0003e2000c101b06 */
[----:B------:R-:W-:-:S02]  /*c310*/  @!P5 LEA.HI R18, R18, R18, RZ, 0x1 ;  /* 0x000000121212d211 */ /* 0x000fc400078f08ff */
[--C-:B------:R-:W-:Y:S01]  /*c320*/  @!P2 IMAD.WIDE R10, R17, 0x4, R2.reuse ;  /* 0x00000004110aa825 */ /* 0x100fe200078e0202 */
[----:B------:R2:W-:Y:S01]  /*c330*/  @!P3 ST.E.64 desc[UR6][R8.64], R110 ;  /* 0x0000006e0800b985 */ /* 0x0005e2000c101b06 */
[----:B0-----:R-:W-:Y:S02]  /*c340*/  @!P5 LOP3.LUT R5, R18, 0xfffffffe, RZ, 0xc0, !PT ;  /* 0xfffffffe1205d812 */ /* 0x001fe400078ec0ff */
[--C-:B------:R-:W-:Y:S01]  /*c350*/  @!P1 IMAD.WIDE R12, R13, 0x4, R2.reuse ;  /* 0x000000040d0c9825 */ /* 0x100fe200078e0202 */
[----:B------:R-:W-:Y:S01]  /*c360*/  @!P2 ST.E.64 desc[UR6][R10.64], R114 ;  /* 0x000000720a00a985 */ /* 0x000fe2000c101b06 */
[----:B------:R-:W-:Y:S02]  /*c370*/  ISETP.GE.AND P2, PT, R16, UR4, PT ;  /* 0x0000000410007c0c */ /* 0x000fe4000bf46270 */
[C---:B------:R-:W-:Y:S01]  /*c380*/  VIADD R15, R0.reuse, 0xd8 ;  /* 0x000000d8000f7836 */ /* 0x040fe20000000000 */
[----:B------:R-:W-:Y:S01]  /*c390*/  @!P1 ST.E.64 desc[UR6][R12.64], R118 ;  /* 0x000000760c009985 */ /* 0x000fe2000c101b06 */
[C---:B------:R-:W-:Y:S01]  /*c3a0*/  VIADD R17, R0.reuse, 0xe8 ;  /* 0x000000e800117836 */ /* 0x040fe20000000000 */
[----:B------:R-:W-:Y:S01]  /*c3b0*/  @!P6 LEA.HI R19, R19, R19, RZ, 0x1 ;  /* 0x000000131313e211 */ /* 0x000fe200078f08ff */
[----:B------:R-:W-:Y:S01]  /*c3c0*/  VIADD R20, R0, 0xf0 ;  /* 0x000000f000147836 */ /* 0x000fe20000000000 */
[----:B------:R-:W-:Y:S01]  /*c3d0*/  ISETP.GE.AND P1, PT, R15, UR4, PT ;  /* 0x000000040f007c0c */ /* 0x000fe2000bf26270 */
[----:B------:R-:W-:Y:S01]  /*c3e0*/  @!P5 IMAD.WIDE R4, R5, 0x4, R2 ;  /* 0x000000040504d825 */ /* 0x000fe200078e0202 */
[----:B------:R-:W-:-:S02]  /*c3f0*/  ISETP.GE.AND P3, PT, R17, UR4, PT ;  /* 0x0000000411007c0c */ /* 0x000fc4000bf66270 */
[----:B------:R-:W-:Y:S01]  /*c400*/  ISETP.GE.AND P4, PT, R20, UR4, PT ;  /* 0x0000000414007c0c */ /* 0x000fe2000bf86270 */
[----:B------:R-:W-:Y:S01]  /*c410*/  VIADD R0, R0, 0xf8 ;  /* 0x000000f800007836 */ /* 0x000fe20000000000 */
[----:B------:R-:W-:Y:S01]  /*c420*/  @!P0 LEA.HI R14, R14, R14, RZ, 0x1 ;  /* 0x0000000e0e0e8211 */ /* 0x000fe200078f08ff */
[----:B------:R0:W-:Y:S01]  /*c430*/  @!P5 ST.E.64 desc[UR6][R4.64], R122 ;  /* 0x0000007a0400d985 */ /* 0x0001e2000c101b06 */
[----:B-1----:R-:W-:Y:S02]  /*c440*/  @!P6 LOP3.LUT R7, R19, 0xfffffffe, RZ, 0xc0, !PT ;  /* 0xfffffffe1307e812 */ /* 0x002fe400078ec0ff */
[----:B--2---:R-:W-:Y:S02]  /*c450*/  @!P0 LOP3.LUT R9, R14, 0xfffffffe, RZ, 0xc0, !PT ;  /* 0xfffffffe0e098812 */ /* 0x004fe400078ec0ff */
[----:B------:R-:W-:Y:S01]  /*c460*/  @!P2 LEA.HI R16, R16, R16, RZ, 0x1 ;  /* 0x000000101010a211 */ /* 0x000fe200078f08ff */
[----:B------:R-:W-:Y:S01]  /*c470*/  @!P6 IMAD.WIDE R6, R7, 0x4, R2 ;  /* 0x000000040706e825 */ /* 0x000fe200078e0202 */
[----:B------:R-:W-:-:S02]  /*c480*/  @!P1 LEA.HI R15, R15, R15, RZ, 0x1 ;  /* 0x0000000f0f0f9211 */ /* 0x000fc400078f08ff */
[----:B------:R-:W-:Y:S02]  /*c490*/  @!P3 LEA.HI R17, R17, R17, RZ, 0x1 ;  /* 0x000000111111b211 */ /* 0x000fe400078f08ff */
[----:B------:R1:W-:Y:S01]  /*c4a0*/  @!P6 ST.E.64 desc[UR6][R6.64], R126 ;  /* 0x0000007e0600e985 */ /* 0x0003e2000c101b06 */
[----:B------:R-:W-:Y:S01]  /*c4b0*/  @!P4 LEA.HI R20, R20, R20, RZ, 0x1 ;  /* 0x000000141414c211 */ /* 0x000fe200078f08ff */
[----:B0-----:R-:W-:Y:S01]  /*c4c0*/  @!P0 IMAD.WIDE R4, R9, 0x4, R2 ;  /* 0x0000000409048825 */ /* 0x001fe200078e0202 */
[----:B------:R-:W-:Y:S02]  /*c4d0*/  @!P1 LOP3.LUT R15, R15, 0xfffffffe, RZ, 0xc0, !PT ;  /* 0xfffffffe0f0f9812 */ /* 0x000fe400078ec0ff */
[----:B------:R-:W-:Y:S02]  /*c4e0*/  @!P2 LOP3.LUT R11, R16, 0xfffffffe, RZ, 0xc0, !PT ;  /* 0xfffffffe100ba812 */ /* 0x000fe400078ec0ff */
[----:B------:R0:W-:Y:S01]  /*c4f0*/  @!P0 ST.E.64 desc[UR6][R4.64], R130 ;  /* 0x0000008204008985 */ /* 0x0001e2000c101b06 */
[----:B------:R-:W-:-:S02]  /*c500*/  ISETP.GE.AND P0, PT, R0, UR4, PT ;  /* 0x0000000400007c0c */ /* 0x000fc4000bf06270 */
[----:B------:R-:W-:Y:S01]  /*c510*/  @!P3 LOP3.LUT R17, R17, 0xfffffffe, RZ, 0xc0, !PT ;  /* 0xfffffffe1111b812 */ /* 0x000fe200078ec0ff */
[----:B------:R-:W-:Y:S01]  /*c520*/  @!P2 IMAD.WIDE R8, R11, 0x4, R2 ;  /* 0x000000040b08a825 */ /* 0x000fe200078e0202 */
[----:B------:R-:W-:-:S03]  /*c530*/  @!P4 LOP3.LUT R13, R20, 0xfffffffe, RZ, 0xc0, !PT ;  /* 0xfffffffe140dc812 */ /* 0x000fc600078ec0ff */
[----:B-1----:R-:W-:-:S04]  /*c540*/  @!P1 IMAD.WIDE R6, R15, 0x4, R2 ;  /* 0x000000040f069825 */ /* 0x002fc800078e0202 */
[--C-:B------:R-:W-:Y:S01]  /*c550*/  @!P3 IMAD.WIDE R10, R17, 0x4, R2.reuse ;  /* 0x00000004110ab825 */ /* 0x100fe200078e0202 */
[----:B------:R0:W-:Y:S03]  /*c560*/  @!P1 ST.E.64 desc[UR6][R6.64], R134 ;  /* 0x0000008606009985 */ /* 0x0001e6000c101b06 */
[----:B------:R-:W-:Y:S01]  /*c570*/  @!P4 IMAD.WIDE R12, R13, 0x4, R2 ;  /* 0x000000040d0cc825 */ /* 0x000fe200078e0202 */
[----:B------:R0:W-:Y:S04]  /*c580*/  @!P2 ST.E.64 desc[UR6][R8.64], R138 ;  /* 0x0000008a0800a985 */ /* 0x0001e8000c101b06 */
[----:B------:R0:W-:Y:S04]  /*c590*/  @!P3 ST.E.64 desc[UR6][R10.64], R142 ;  /* 0x0000008e0a00b985 */ /* 0x0001e8000c101b06 */
[----:B------:R0:W-:Y:S01]  /*c5a0*/  @!P4 ST.E.64 desc[UR6][R12.64], R146 ;  /* 0x000000920c00c985 */ /* 0x0001e2000c101b06 */
[----:B------:R-:W-:Y:S05]  /*c5b0*/  @P0 BRA `(.L_x_193) ;  /* 0x0000005800f00947 */ /* 0x000fea0003800000 */
[----:B------:R-:W-:Y:S01]  /*c5c0*/  LEA.HI R0, R0, R0, RZ, 0x1 ;  /* 0x0000000000007211 */ /* 0x000fe200078f08ff */
[----:B------:R-:W-:-:S03]  /*c5d0*/  ULDC.64 UR4, c[0x0][0x208] ;  /* 0x0000820000047ab9 */ /* 0x000fc60000000a00 */
[----:B0-----:R-:W-:-:S05]  /*c5e0*/  LOP3.LUT R5, R0, 0xfffffffe, RZ, 0xc0, !PT ;  /* 0xfffffffe00057812 */ /* 0x001fca00078ec0ff */
[----:B------:R-:W-:-:S05]  /*c5f0*/  IMAD.WIDE R2, R5, 0x4, R2 ;  /* 0x0000000405027825 */ /* 0x000fca00078e0202 */
[----:B------:R0:W-:Y:S01]  /*c600*/  ST.E.64 desc[UR4][R2.64], R150 ;  /* 0x0000009602007985 */ /* 0x0001e2000c101b04 */
[----:B------:R-:W-:Y:S05]  /*c610*/  BRA `(.L_x_193) ;  /* 0x0000005800d87947 */ /* 0x000fea0003800000 */
.L_x_221:
[----:B------:R-:W0:Y:S02]  /*c620*/  S2R R0, SR_TID.X ;  /* 0x0000000000007919 */ /* 0x000e240000002100 */
[----:B0-----:R-:W-:-:S05]  /*c630*/  VIADD R2, R0, 0xffffff80 ;  /* 0xffffff8000027836 */ /* 0x001fca0000000000 */
[----:B------:R-:W-:-:S13]  /*c640*/  ISETP.GT.AND P0, PT, R2, 0x3f, PT ;  /* 0x0000003f0200780c */ /* 0x000fda0003f04270 */
[----:B------:R-:W-:Y:S05]  /*c650*/  @P0 BRA `(.L_x_193) ;  /* 0x0000005800c80947 */ /* 0x000fea0003800000 */
[----:B------:R-:W0:Y:S01]  /*c660*/  S2R R3, SR_CTAID.X ;  /* 0x0000000000037919 */ /* 0x000e220000002500 */
[----:B------:R-:W1:Y:S01]  /*c670*/  LDC R6, c[0x0][0xce8] ;  /* 0x00033a00ff067b82 */ /* 0x000e620000000800 */
[----:B------:R-:W-:Y:S01]  /*c680*/  ULDC UR4, c[0x0][0xb88] ;  /* 0x0002e20000047ab9 */ /* 0x000fe20000000800 */
[----:B0-----:R-:W-:Y:S02]  /*c690*/  IMAD R0, R3, 0x40, R0 ;  /* 0x0000004003007824 */ /* 0x001fe400078e0200 */
[----:B-1----:R-:W-:Y:S02]  /*c6a0*/  IMAD R3, R6, UR4, RZ ;  /* 0x0000000406037c24 */ /* 0x002fe4000f8e02ff */
[----:B------:R-:W-:-:S05]  /*c6b0*/  VIADD R0, R0, 0xffffff80 ;  /* 0xffffff8000007836 */ /* 0x000fca0000000000 */
[----:B------:R-:W-:-:S13]  /*c6c0*/  ISETP.GE.AND P0, PT, R0, R3, PT ;  /* 0x000000030000720c */ /* 0x000fda0003f06270 */
[----:B------:R-:W-:Y:S05]  /*c6d0*/  @P0 BRA `(.L_x_193) ;  /* 0x0000005800a80947 */ /* 0x000fea0003800000 */
[----:B------:R-:W2:Y:S01]  /*c6e0*/  LDL R4, [R1] ;  /* 0x0000000001047983 */ /* 0x000ea20000100800 */
[----:B------:R-:W-:Y:S01]  /*c6f0*/  ISETP.NE.AND P0, PT, R6, 0x1, PT ;  /* 0x000000010600780c */ /* 0x000fe20003f05270 */
[----:B------:R-:W-:Y:S01]  /*c700*/  S2UR UR7, SR_CTAID.Z ;  /* 0x00000000000779c3 */ /* 0x000fe20000002700 */
[----:B------:R-:W-:Y:S01]  /*c710*/  ULDC.64 UR8, c[0x0][0xcd0] ;  /* 0x0003340000087ab9 */ /* 0x000fe20000000a00 */
[----:B------:R-:W-:Y:S01]  /*c720*/  IMAD.MOV.U32 R5, RZ, RZ, R0 ;  /* 0x000000ffff057224 */ /* 0x000fe200078e0000 */
[----:B------:R-:W-:-:S05]  /*c730*/  ULDC.64 UR12, c[0x0][0x208] ;  /* 0x00008200000c7ab9 */ /* 0x000fca0000000a00 */
[----:B------:R-:W0:Y:S08]  /*c740*/  LDC.64 R10, c[0x0][0xcd8] ;  /* 0x00033600ff0a7b82 */ /* 0x000e300000000a00 */
[----:B------:R-:W1:Y:S08]  /*c750*/  @P0 LDC R7, c[0x0][0xcec] ;  /* 0x00033b00ff070b82 */ /* 0x000e700000000800 */
[----:B------:R-:W3:Y:S08]  /*c760*/  @P0 LDC R9, c[0x0][0xcf0] ;  /* 0x00033c00ff090b82 */ /* 0x000ef00000000800 */
[----:B------:R-:W4:Y:S08]  /*c770*/  S2UR UR10, SR_CTAID.Y ;  /* 0x00000000000a79c3 */ /* 0x000f300000002600 */
[----:B------:R-:W4:Y:S01]  /*c780*/  LDC R8, c[0x0][0xd50] ;  /* 0x00035400ff087b82 */ /* 0x000f220000000800 */
[----:B--2---:R-:W-:Y:S01]  /*c790*/  R2UR UR11, R4 ;  /* 0x00000000040b72ca */ /* 0x004fe200000e0000 */
[----:B-1----:R-:W-:-:S05]  /*c7a0*/  @P0 IMAD.HI.U32 R4, R0, R7, RZ ;  /* 0x0000000700040227 */ /* 0x002fca00078e00ff */
[----:B---3--:R-:W-:-:S07]  /*c7b0*/  @P0 SHF.R.U32.HI R5, RZ, R9, R4 ;  /* 0x00000009ff050219 */ /* 0x008fce0000011604 */
[----:B------:R-:W-:Y:S02]  /*c7c0*/  USHF.R.S32.HI UR6, URZ, 0x1f, UR11 ;  /* 0x0000001f3f067899 */ /* 0x000fe4000801140b */
[----:B------:R-:W-:Y:S01]  /*c7d0*/  IMAD R7, RZ, RZ, -UR11 ;  /* 0x8000000bff077e24 */ /* 0x000fe2000f8e02ff */
[----:B------:R-:W-:Y:S02]  /*c7e0*/  UIMAD.WIDE.U32 UR4, UR11, UR8, URZ ;  /* 0x000000080b0472a5 */ /* 0x000fe4000f8e003f */
[----:B------:R-:W-:Y:S01]  /*c7f0*/  UIMAD UR6, UR6, UR8, URZ ;  /* 0x00000008060672a4 */ /* 0x000fe2000f8e023f */
[----:B----4-:R-:W-:Y:S01]  /*c800*/  IMAD R9, R8, R7, UR10 ;  /* 0x0000000a08097e24 */ /* 0x010fe2000f8e0207 */
[----:B------:R-:W-:Y:S01]  /*c810*/  USHF.R.S32.HI UR8, URZ, 0x1f, UR7 ;  /* 0x0000001f3f087899 */ /* 0x000fe20008011407 */
[----:B------:R-:W-:Y:S01]  /*c820*/  IMAD.MOV R7, RZ, RZ, -R5 ;  /* 0x000000ffff077224 */ /* 0x000fe200078e0a05 */
[----:B------:R-:W-:Y:S01]  /*c830*/  UIMAD UR6, UR11, UR9, UR6 ;  /* 0x000000090b0672a4 */ /* 0x000fe2000f8e0206 */
[----:B------:R-:W-:Y:S01]  /*c840*/  IMAD.U32 R3, RZ, RZ, UR5 ;  /* 0x00000005ff037e24 */ /* 0x000fe2000f8e00ff */
[----:B------:R-:W-:Y:S01]  /*c850*/  SHF.R.S32.HI R4, RZ, 0x1f, R9 ;  /* 0x0000001fff047819 */ /* 0x000fe20000011409 */
[----:B------:R-:W-:Y:S01]  /*c860*/  IMAD.U32 R2, RZ, RZ, UR4 ;  /* 0x00000004ff027e24 */ /* 0x000fe2000f8e00ff */
[----:B------:R-:W-:Y:S01]  /*c870*/  UIADD3 UR6, UR5, UR6, URZ ;  /* 0x0000000605067290 */ /* 0x000fe2000fffe03f */
[----:B0-----:R-:W-:-:S02]  /*c880*/  IMAD R12, R10, UR8, RZ ;  /* 0x000000080a0c7c24 */ /* 0x001fc4000f8e02ff */
[----:B------:R-:W-:Y:S01]  /*c890*/  ULDC.64 UR4, c[0x0][0xce0] ;  /* 0x0003380000047ab9 */ /* 0x000fe20000000a00 */
[----:B------:R-:W-:Y:S02]  /*c8a0*/  IMAD R7, R6, R7, R0 ;  /* 0x0000000706077224 */ /* 0x000fe400078e0200 */
[----:B------:R-:W-:Y:S02]  /*c8b0*/  IMAD.U32 R3, RZ, RZ, UR6 ;  /* 0x00000006ff037e24 */ /* 0x000fe4000f8e00ff */
[----:B------:R-:W-:Y:S01]  /*c8c0*/  IMAD R11, R11, UR7, R12 ;  /* 0x000000070b0b7c24 */ /* 0x000fe2000f8e020c */
[----:B------:R-:W-:Y:S01]  /*c8d0*/  SHF.R.S32.HI R0, RZ, 0x1f, R7 ;  /* 0x0000001fff007819 */ /* 0x000fe20000011407 */
[----:B------:R-:W-:-:S04]  /*c8e0*/  IMAD.WIDE.U32 R2, R10, UR7, R2 ;  /* 0x000000070a027c25 */ /* 0x000fc8000f8e0002 */
[----:B------:R-:W-:Y:S02]  /*c8f0*/  IMAD.IADD R3, R11, 0x1, R3 ;  /* 0x000000010b037824 */ /* 0x000fe400078e0203 */
[----:B------:R-:W-:Y:S02]  /*c900*/  IMAD R4, R4, UR4, RZ ;  /* 0x0000000404047c24 */ /* 0x000fe4000f8e02ff */
[----:B------:R-:W-:-:S04]  /*c910*/  IMAD.WIDE.U32 R2, R9, UR4, R2 ;  /* 0x0000000409027c25 */ /* 0x000fc8000f8e0002 */
[----:B------:R-:W-:Y:S01]  /*c920*/  IMAD R4, R9, UR5, R4 ;  /* 0x0000000509047c24 */ /* 0x000fe2000f8e0204 */
[----:B------:R-:W-:Y:S01]  /*c930*/  SHF.R.S32.HI R9, RZ, 0x1f, R5 ;  /* 0x0000001fff097819 */ /* 0x000fe20000011405 */
[----:B------:R-:W-:Y:S01]  /*c940*/  ULDC.64 UR4, c[0x0][0xcc8] ;  /* 0x0003320000047ab9 */ /* 0x000fe20000000a00 */
[----:B------:R-:W-:Y:S01]  /*c950*/  IADD3 R2, P0, R5, R2, RZ ;  /* 0x0000000205027210 */ /* 0x000fe20007f1e0ff */
[----:B------:R-:W-:-:S03]  /*c960*/  IMAD R0, R0, UR4, RZ ;  /* 0x0000000400007c24 */ /* 0x000fc6000f8e02ff */
[----:B------:R-:W-:Y:S01]  /*c970*/  IADD3.X R3, R9, R3, R4, P0, !PT ;  /* 0x0000000309037210 */ /* 0x000fe200007fe404 */
[C---:B------:R-:W-:Y:S02]  /*c980*/  IMAD R5, R7.reuse, UR5, R0 ;  /* 0x0000000507057c24 */ /* 0x040fe4000f8e0200 */
[----:B------:R-:W-:Y:S01]  /*c990*/  IMAD.WIDE.U32 R2, R7, UR4, R2 ;  /* 0x0000000407027c25 */ /* 0x000fe2000f8e0002 */
[----:B------:R-:W-:-:S03]  /*c9a0*/  ULDC.64 UR4, c[0x0][0xca8] ;  /* 0x00032a0000047ab9 */ /* 0x000fc60000000a00 */
[----:B------:R-:W-:Y:S01]  /*c9b0*/  IMAD.IADD R3, R3, 0x1, R5 ;  /* 0x0000000103037824 */ /* 0x000fe200078e0205 */
[----:B------:R-:W-:-:S04]  /*c9c0*/  LEA R4, P0, R2, UR4, 0x2 ;  /* 0x0000000402047c11 */ /* 0x000fc8000f8010ff */
[----:B------:R-:W-:Y:S01]  /*c9d0*/  LEA.HI.X R5, R2, UR5, R3, 0x2, P0 ;  /* 0x0000000502057c11 */ /* 0x000fe200080f1403 */
[----:B------:R-:W-:-:S05]  /*c9e0*/  IMAD.MOV.U32 R3, RZ, RZ, -0x800000 ;  /* 0xff800000ff037424 */ /* 0x000fca00078e00ff */
[----:B------:R4:W-:Y:S01]  /*c9f0*/  STG.E desc[UR12][R4.64], R3 ;  /* 0x0000000304007986 */ /* 0x0009e2000c10190c */
[----:B------:R-:W-:Y:S05]  /*ca00*/  BRA `(.L_x_193) ;  /* 0x0000005400dc7947 */ /* 0x000fea0003800000 */
.L_x_191:
[----:B------:R-:W-:-:S08]  /*ca10*/  NOP ;  /* 0x0000000000007918 */ /* 0x000fd00000000000 */
[----:B0-----:R-:W0:-:S00]  /*ca20*/  USETMAXREG.DEALLOC.CTAPOOL 0x18 ;  /* 0x00000018000079c8 */ /* 0x001e0000080e0500 */
[----:B0-----:R-:W-:-:S06]  /*ca30*/  LOP3.LUT R0, R0, 0x3, RZ, 0xc0, !PT ;  /* 0x0000000300007812 */ /* 0x001fcc00078ec0ff */
[----:B------:R-:W0:Y:S01]  /*ca40*/  S2UR UR6, SR_CTAID.Y ;  /* 0x00000000000679c3 */ /* 0x000e220000002600 */
[----:B------:R-:W1:Y:S07]  /*ca50*/  SHFL.IDX PT, R0, R0, RZ, 0x1f ;  /* 0x00001fff00007589 */ /* 0x000e6e00000e0000 */
[----:B------:R-:W2:Y:S01]  /*ca60*/  S2UR UR44, SR_CTAID.Z ;  /* 0x00000000002c79c3 */ /* 0x000ea20000002700 */
[----:B-1----:R-:W-:-:S13]  /*ca70*/  ISETP.NE.AND P0, PT, R0, RZ, PT ;  /* 0x000000ff0000720c */ /* 0x002fda0003f05270 */
[----:B0-2---:R-:W-:Y:S05]  /*ca80*/  @!P0 BRA `(.L_x_225) ;  /* 0x0000000000288947 */ /* 0x005fea0003800000 */
        /* <DEDUP_REMOVED lines=10> */
.L_x_225:
[----:B------:R-:W-:Y:S01]  /*cb30*/  ULDC UR7, c[0x0][0xd50] ;  /* 0x0003540000077ab9 */ /* 0x000fe20000000800 */
[----:B------:R-:W-:Y:S01]  /*cb40*/  UMOV UR36, UR6 ;  /* 0x0000000600247c82 */ /* 0x000fe20008000000 */
[----:B------:R-:W-:-:S11]  /*cb50*/  UISETP.NE.AND UP0, UPT, UR7, 0x1, UPT ;  /* 0x000000010700788c */ /* 0x000fd6000bf05270 */
[----:B------:R-:W-:Y:S01]  /*cb60*/  @UP0 ULDC UR4, c[0x0][0xd54] ;  /* 0x0003550000040ab9 */ /* 0x000fe20000000800 */
[----:B------:R-:W-:Y:S01]  /*cb70*/  @UP0 ULDC UR8, c[0x0][0xd58] ;  /* 0x0003560000080ab9 */ /* 0x000fe20000000800 */
[----:B------:R-:W-:-:S04]  /*cb80*/  UIMAD.WIDE.U32 UR4, UR6, UR4, URZ ;  /* 0x00000004060472a5 */ /* 0x000fc8000f8e003f */
[----:B------:R-:W-:-:S12]  /*cb90*/  @UP0 USHF.R.U32.HI UR36, URZ, UR8, UR5 ;  /* 0x000000083f240299 */ /* 0x000fd80008011605 */
.L_x_226:
[----:B------:R-:W-:Y:S01]  /*cba0*/  ISETP.LE.AND P0, PT, RZ, UR44, PT ;  /* 0x0000002cff007c0c */ /* 0x000fe2000bf03270 */
[----:B------:R-:W-:Y:S01]  /*cbb0*/  UIADD3 UR4, -UR36, URZ, URZ ;  /* 0x0000003f24047290 */ /* 0x000fe2000fffe13f */
[----:B------:R-:W-:Y:S02]  /*cbc0*/  IMAD.MOV.U32 R0, RZ, RZ, 0x1 ;  /* 0x00000001ff007424 */ /* 0x000fe400078e00ff */
[----:B------:R-:W-:Y:S01]  /*cbd0*/  IMAD.MOV.U32 R6, RZ, RZ, RZ ;  /* 0x000000ffff067224 */ /* 0x000fe200078e00ff */
[----:B------:R-:W-:Y:S01]  /*cbe0*/  UIMAD UR4, UR7, UR4, UR6 ;  /* 0x00000004070472a4 */ /* 0x000fe2000f8e0206 */
[----:B------:R-:W-:-:S07]  /*cbf0*/  IMAD.MOV.U32 R9, RZ, RZ, 0x1 ;  /* 0x00000001ff097424 */ /* 0x000fce00078e00ff */
[----:B------:R-:W-:Y:S05]  /*cc00*/  @!P0 BRA `(.L_x_227) ;  /* 0x0000005000948947 */ /* 0x000fea0003800000 */
[----:B------:R-:W-:Y:S01]  /*cc10*/  ULDC.64 UR6, c[0x0][0x418] ;  /* 0x0001060000067ab9 */ /* 0x000fe20000000a00 */
[----:B------:R-:W-:Y:S01]  /*cc20*/  ULDC UR5, c[0x0][0x424] ;  /* 0x0001090000057ab9 */ /* 0x000fe20000000800 */
[----:B------:R-:W-:Y:S02]  /*cc30*/  UISETP.NE.U32.AND UP0, UPT, UR6, URZ, UPT ;  /* 0x0000003f0600728c */ /* 0x000fe4000bf05070 */
[----:B------:R-:W-:Y:S02]  /*cc40*/  ULOP3.LUT UR43, UR4, 0xffff, URZ, 0xc0, !UPT ;  /* 0x0000ffff042b7892 */ /* 0x000fe4000f8ec03f */
[----:B------:R-:W-:Y:S01]  /*cc50*/  UISETP.NE.AND.EX UP0, UPT, UR7, URZ, UPT, UP0 ;  /* 0x0000003f0700728c */ /* 0x000fe2000bf05300 */
[----:B------:R-:W-:Y:S01]  /*cc60*/  ULDC UR6, c[0x0][0x2f0] ;  /* 0x0000bc0000067ab9 */ /* 0x000fe20000000800 */
[----:B------:R-:W-:Y:S02]  /*cc70*/  UMOV UR41, URZ ;  /* 0x0000003f00297c82 */ /* 0x000fe40008000000 */
        /* <DEDUP_REMOVED lines=8> */
[----:B------:R-:W-:Y:S08]  /*cd00*/  @!P0 BRA `(.L_x_228) ;  /* 0x0000000000908947 */ /* 0x000ff00003800000 */
[----:B------:R-:W-:-:S03]  /*cd10*/  USHF.R.U32.HI UR6, URZ, 0x10, UR4 ;  /* 0x000000103f067899 */ /* 0x000fc60008011604 */
[----:B------:R-:W-:Y:S01]  /*cd20*/  UMOV UR4, URZ ;  /* 0x0000003f00047c82 */ /* 0x000fe20008000000 */
[----:B------:R-:W-:-:S11]  /*cd30*/  UISETP.NE.AND UP0, UPT, UR6, URZ, UPT ;  /* 0x0000003f0600728c */ /* 0x000fd6000bf05270 */
[----:B------:R-:W-:Y:S02]  /*cd40*/  @!UP0 ULDC UR6, c[0x0][0xae8] ;  /* 0x0002ba0000068ab9 */ /* 0x000fe40000000800 */
[----:B------:R-:W-:Y:S01]  /*cd50*/  IMAD.U32 R4, RZ, RZ, UR6 ;  /* 0x00000006ff047e24 */ /* 0x000fe2000f8e00ff */
[----:B------:R-:W-:-:S04]  /*cd60*/  UIADD3 UR7, UR40, -0x1, UR6 ;  /* 0xffffffff28077890 */ /* 0x000fc8000fffe006 */
[-C--:B------:R-:W-:Y:S02]  /*cd70*/  IABS R2, R4.reuse ;  /* 0x0000000400027213 */ /* 0x080fe40000000000 */
[----:B------:R-:W-:Y:S01]  /*cd80*/  IABS R5, R4 ;  /* 0x0000000400057213 */ /* 0x000fe20000000000 */
[----:B------:R-:W-:Y:S01]  /*cd90*/  IMAD.U32 R4, RZ, RZ, UR7 ;  /* 0x00000007ff047e24 */ /* 0x000fe2000f8e00ff */
[----:B------:R-:W-:Y:S01]  /*cda0*/  R2UR UR11, R2 ;  /* 0x00000000020b72ca */ /* 0x000fe200000e0000 */
[----:B------:R-:W-:Y:S02]  /*cdb0*/  ULOP3.LUT UR7, UR7, UR6, URZ, 0x3c, !UPT ;  /* 0x0000000607077292 */ /* 0x000fe4000f8e3c3f */
[----:B------:R-:W-:-:S10]  /*cdc0*/  IMAD.MOV R5, RZ, RZ, -R5 ;  /* 0x000000ffff057224 */ /* 0x000fd400078e0a05 */
[----:B------:R-:W0:Y:S08]  /*cdd0*/  I2F.RP R2, UR11 ;  /* 0x0000000b00027d06 */ /* 0x000e300008209400 */
[----:B0-----:R-:W0:Y:S02]  /*cde0*/  MUFU.RCP R2, R2 ;  /* 0x0000000200027308 */ /* 0x001e240000001000 */
[----:B0-----:R-:W-:Y:S01]  /*cdf0*/  VIADD R3, R2, 0xffffffe ;  /* 0x0ffffffe02037836 */ /* 0x001fe20000000000 */
[----:B------:R-:W-:Y:S01]  /*ce00*/  IABS R2, R4 ;  /* 0x0000000400027213 */ /* 0x000fe20000000000 */
[----:B------:R-:W-:-:S03]  /*ce10*/  IMAD.MOV.U32 R4, RZ, RZ, R5 ;  /* 0x000000ffff047224 */ /* 0x000fc600078e0005 */
[----:B------:R-:W-:Y:S01]  /*ce20*/  R2UR UR9, R2 ;  /* 0x00000000020972ca */ /* 0x000fe200000e0000 */
[----:B------:R-:W0:Y:S01]  /*ce30*/  F2I.FTZ.U32.TRUNC.NTZ R3, R3 ;  /* 0x0000000300037305 */ /* 0x000e22000021f000 */
[----:B------:R-:W-:Y:S02]  /*ce40*/  R2UR UR10, R4 ;  /* 0x00000000040a72ca */ /* 0x000fe400000e0000 */
[----:B0-----:R-:W-:-:S13]  /*ce50*/  R2UR UR5, R3 ;  /* 0x00000000030572ca */ /* 0x001fda00000e0000 */
[----:B------:R-:W-:-:S04]  /*ce60*/  UIADD3 UR8, URZ, -UR5, URZ ;  /* 0x800000053f087290 */ /* 0x000fc8000fffe03f */
[----:B------:R-:W-:-:S04]  /*ce70*/  UIMAD UR8, UR8, UR11, URZ ;  /* 0x0000000b080872a4 */ /* 0x000fc8000f8e023f */
[----:B------:R-:W-:-:S04]  /*ce80*/  UIMAD.WIDE.U32 UR4, UR5, UR8, UR4 ;  /* 0x00000008050472a5 */ /* 0x000fc8000f8e0004 */
[----:B------:R-:W-:-:S04]  /*ce90*/  UIMAD.WIDE.U32 UR4, UR5, UR9, URZ ;  /* 0x00000009050472a5 */ /* 0x000fc8000f8e003f */
[----:B------:R-:W-:-:S04]  /*cea0*/  UIMAD UR4, UR5, UR10, UR9 ;  /* 0x0000000a050472a4 */ /* 0x000fc8000f8e0209 */
[----:B------:R-:W-:-:S11]  /*ceb0*/  UISETP.GT.U32.AND UP1, UPT, UR11, UR4, UPT ;  /* 0x000000040b00728c */ /* 0x000fd6000bf24070 */
[----:B------:R-:W-:Y:S02]  /*cec0*/  @!UP1 UIADD3 UR4, UR4, -UR11, URZ ;  /* 0x8000000b04049290 */ /* 0x000fe4000fffe03f */
[----:B------:R-:W-:Y:S02]  /*ced0*/  @!UP1 UIADD3 UR5, UR5, 0x1, URZ ;  /* 0x0000000105059890 */ /* 0x000fe4000fffe03f */
[----:B------:R-:W-:Y:S02]  /*cee0*/  UISETP.GE.U32.AND UP0, UPT, UR4, UR11, UPT ;  /* 0x0000000b0400728c */ /* 0x000fe4000bf06070 */
[----:B------:R-:W-:-:S09]  /*cef0*/  UISETP.GE.AND UP1, UPT, UR7, URZ, UPT ;  /* 0x0000003f0700728c */ /* 0x000fd2000bf26270 */
[----:B------:R-:W-:Y:S02]  /*cf00*/  @UP0 UIADD3 UR5, UR5, 0x1, URZ ;  /* 0x0000000105050890 */ /* 0x000fe4000fffe03f */
[----:B------:R-:W-:Y:S02]  /*cf10*/  UISETP.NE.AND UP0, UPT, UR6, URZ, UPT ;  /* 0x0000003f0600728c */ /* 0x000fe4000bf05270 */
[----:B------:R-:W-:-:S09]  /*cf20*/  @!UP1 UIADD3 UR5, -UR5, URZ, URZ ;  /* 0x0000003f05059290 */ /* 0x000fd2000fffe13f */
[----:B------:R-:W-:-:S07]  /*cf30*/  @!UP0 ULOP3.LUT UR5, URZ, UR6, URZ, 0x33, !UPT ;  /* 0x000000063f058292 */ /* 0x000fce000f8e333f */
[----:B------:R-:W-:-:S05]  /*cf40*/  UMOV UR41, UR5 ;  /* 0x0000000500297c82 */ /* 0x000fca0008000000 */
.L_x_228:
[----:B------:R-:W-:Y:S01]  /*cf50*/  UIMAD UR39, UR43, UR41, URZ ;  /* 0x000000292b2772a4 */ /* 0x000fe2000f8e023f */
[----:B------:R-:W-:Y:S02]  /*cf60*/  IMAD.U32 R2, RZ, RZ, UR40 ;  /* 0x00000028ff027e24 */ /* 0x000fe4000f8e00ff */
[----:B------:R-:W-:Y:S02]  /*cf70*/  IMAD.MOV.U32 R6, RZ, RZ, RZ ;  /* 0x000000ffff067224 */ /* 0x000fe400078e00ff */
[----:B------:R-:W-:Y:S02]  /*cf80*/  IMAD.MOV.U32 R9, RZ, RZ, 0x1 ;  /* 0x00000001ff097424 */ /* 0x000fe400078e00ff */
[----:B------:R-:W-:-:S05]  /*cf90*/  IMAD.U32 R3, RZ, RZ, UR39 ;  /* 0x00000027ff037e24 */ /* 0x000fca000f8e00ff */
[----:B------:R-:W-:-:S04]  /*cfa0*/  VIADDMNMX R19, R3, UR41, R2, PT ;  /* 0x0000002903137c46 */ /* 0x000fc8000b800102 */
[----:B------:R-:W-:Y:S01]  /*cfb0*/  ISETP.GT.AND P0, PT, R19, UR39, PT ;  /* 0x0000002713007c0c */ /* 0x000fe2000bf04270 */
        /* <DEDUP_REMOVED lines=13> */
[----:B------:R-:W-:Y:S02]  /*d090*/  IMAD.U32 R4, RZ, RZ, UR6 ;  /* 0x00000006ff047e24 */ /* 0x000fe4000f8e00ff */
[----:B------:R-:W0:Y:S01]  /*d0a0*/  LDC.64 R2, c[0x4][R2] ;  /* 0x0100000002027b82 */ /* 0x000e220000000a00 */
[----:B------:R-:W-:Y:S02]  /*d0b0*/  IMAD.U32 R5, RZ, RZ, UR7 ;  /* 0x00000007ff057e24 */ /* 0x000fe4000f8e00ff */
[----:B------:R-:W-:Y:S02]  /*d0c0*/  IMAD.U32 R6, RZ, RZ, UR8 ;  /* 0x00000008ff067e24 */ /* 0x000fe4000f8e00ff */
[----:B------:R-:W-:-:S02]  /*d0d0*/  IMAD.U32 R7, RZ, RZ, UR9 ;  /* 0x00000009ff077e24 */ /* 0x000fc4000f8e00ff */
[----:B------:R-:W-:Y:S02]  /*d0e0*/  IMAD.U32 R10, RZ, RZ, UR4 ;  /* 0x00000004ff0a7e24 */ /* 0x000fe4000f8e00ff */
[----:B------:R-:W-:Y:S02]  /*d0f0*/  IMAD.U32 R11, RZ, RZ, UR5 ;  /* 0x00000005ff0b7e24 */ /* 0x000fe4000f8e00ff */
[----:B------:R-:W-:Y:S02]  /*d100*/  IMAD.MOV.U32 R8, RZ, RZ, 0x70 ;  /* 0x00000070ff087424 */ /* 0x000fe400078e00ff */
[----:B------:R-:W-:Y:S02]  /*d110*/  IMAD.MOV.U32 R12, RZ, RZ, 0x1 ;  /* 0x00000001ff0c7424 */ /* 0x000fe400078e00ff */
[----:B------:R-:W-:-:S07]  /*d120*/  IMAD.MOV.U32 R13, RZ, RZ, RZ ;  /* 0x000000ffff0d7224 */ /* 0x000fce00078e00ff */
[----:B------:R-:W-:-:S07]  /*d130*/  LEPC R20, `(.L_x_229) ;  /* 0x000000001014794e */ /* 0x000fce0000000000 */
[----:B0-----:R-:W-:Y:S05]  /*d140*/  CALL.ABS.NOINC R2 ;  /* 0x0000000002007343 */ /* 0x001fea0003c00000 */
.L_x_229:
        /* <DEDUP_REMOVED lines=9> */
[----:B------:R-:W-:Y:S02]  /*d1e0*/  IMAD.U32 R4, RZ, RZ, UR6 ;  /* 0x00000006ff047e24 */ /* 0x000fe4000f8e00ff */
[----:B------:R-:W-:Y:S02]  /*d1f0*/  IMAD.U32 R5, RZ, RZ, UR7 ;  /* 0x00000007ff057e24 */ /* 0x000fe4000f8e00ff */
[----:B------:R-:W-:Y:S02]  /*d200*/  IMAD.U32 R6, RZ, RZ, UR8 ;  /* 0x00000008ff067e24 */ /* 0x000fe4000f8e00ff */
[----:B------:R-:W-:-:S02]  /*d210*/  IMAD.U32 R7, RZ, RZ, UR9 ;  /* 0x00000009ff077e24 */ /* 0x000fc4000f8e00ff */
[----:B------:R-:W-:Y:S02]  /*d220*/  IMAD.U32 R10, RZ, RZ, UR4 ;  /* 0x00000004ff0a7e24 */ /* 0x000fe4000f8e00ff */
[----:B------:R-:W-:Y:S02]  /*d230*/  IMAD.U32 R11, RZ, RZ, UR5 ;  /* 0x00000005ff0b7e24 */ /* 0x000fe4000f8e00ff */
[----:B------:R-:W-:Y:S02]  /*d240*/  IMAD.MOV.U32 R8, RZ, RZ, 0x70 ;  /* 0x00000070ff087424 */ /* 0x000fe400078e00ff */
[----:B------:R-:W-:Y:S02]  /*d250*/  IMAD.MOV.U32 R12, RZ, RZ, 0x1 ;  /* 0x00000001ff0c7424 */ /* 0x000fe400078e00ff */
[----:B0-----:R-:W-:-:S07]  /*d260*/  IMAD.MOV.U32 R13, RZ, RZ, RZ ;  /* 0x000000ffff0d7224 */ /* 0x001fce00078e00ff */
[----:B------:R-:W-:-:S07]  /*d270*/  LEPC R20, `(.L_x_231) ;  /* 0x000000001014794e */ /* 0x000fce0000000000 */
[----:B-1----:R-:W-:Y:S05]  /*d280*/  CALL.ABS.NOINC R2 ;  /* 0x0000000002007343 */ /* 0x002fea0003c00000 */
.L_x_231:
[----:B------:R0:W1:Y:S01]  /*d290*/  LDC.64 R2, c[0x4][R16] ;  /* 0x0100000010027b82 */ /* 0x0000620000000a00 */
[----:B------:R-:W-:Y:S01]  /*d2a0*/  ULDC.64 UR6, c[0x4][0x90] ;  /* 0x0100240000067ab9 */ /* 0x000fe20000000a00 */
[----:B------:R-:W-:Y:S01]  /*d2b0*/  ULDC.64 UR8, c[0x4][0x98] ;  /* 0x0100260000087ab9 */ /* 0x000fe20000000a00 */
[----:B------:R-:W-:Y:S01]  /*d2c0*/  ULDC.64 UR4, c[0x4][0x18] ;  /* 0x0100060000047ab9 */ /* 0x000fe20000000a00 */
        /* <DEDUP_REMOVED lines=11> */
.L_x_230:
[----:B------:R-:W-:Y:S01]  /*d380*/  ULDC.64 UR4, c[0x0][0xaf0] ;  /* 0x0002bc0000047ab9 */ /* 0x000fe20000000a00 */
[----:B------:R-:W-:Y:S01]  /*d390*/  IMAD.U32 R18, RZ, RZ, UR44 ;  /* 0x0000002cff127e24 */ /* 0x000fe2000f8e00ff */
[----:B------:R-:W-:Y:S01]  /*d3a0*/  UISETP.NE.U32.AND UP0, UPT, UR4, URZ, UPT ;  /* 0x0000003f0400728c */ /* 0x000fe2000bf05070 */
[----:B------:R-:W0:Y:S01]  /*d3b0*/  LDC.64 R4, c[0x0][0x418] ;  /* 0x00010600ff047b82 */ /* 0x000e220000000a00 */
[----:B------:R-:W-:Y:S02]  /*d3c0*/  ULDC.64 UR6, c[0x0][0x208] ;  /* 0x0000820000067ab9 */ /* 0x000fe40000000a00 */
[----:B------:R-:W-:-:S06]  /*d3d0*/  UISETP.NE.AND.EX UP0, UPT, UR5, URZ, UPT, UP0 ;  /* 0x0000003f0500728c */ /* 0x000fcc000bf05300 */
[----:B------:R-:W-:-:S05]  /*d3e0*/  PLOP3.LUT P0, PT, PT, PT, UP0, 0x80, 0x0 ;  /* 0x000000000000781c */ /* 0x000fca0003f0f008 */
[----:B------:R-:W-:Y:S02]  /*d3f0*/  @UP0 ULDC.64 UR4, c[0x0][0xaf0] ;  /* 0x0002bc0000040ab9 */ /* 0x000fe40000000a00 */
[----:B------:R-:W-:-:S06]  /*d400*/  @UP0 UIMAD.WIDE UR4, UR44, 0x4, UR4 ;  /* 0x000000042c0408a5 */ /* 0x000fcc000f8e0204 */
[----:B------:R-:W-:Y:S02]  /*d410*/  IMAD.U32 R2, RZ, RZ, UR4 ;  /* 0x00000004ff027e24 */ /* 0x000fe4000f8e00ff */
[----:B------:R-:W-:-:S05]  /*d420*/  IMAD.U32 R3, RZ, RZ, UR5 ;  /* 0x00000005ff037e24 */ /* 0x000fca000f8e00ff */
[----:B------:R-:W2:Y:S01]  /*d430*/  @P0 LDG.E R18, desc[UR6][R2.64] ;  /* 0x0000000602120981 */ /* 0x000ea2000c1e1900 */
[----:B0-----:R-:W-:Y:S01]  /*d440*/  ISETP.NE.U32.AND P0, PT, R4, RZ, PT ;  /* 0x000000ff0400720c */ /* 0x001fe20003f05070 */
[----:B------:R-:W-:Y:S01]  /*d450*/  UMOV UR4, 0xffffffff ;  /* 0xffffffff00047882 */ /* 0x000fe20000000000 */
[----:B------:R-:W-:Y:S01]  /*d460*/  LOP3.LUT R17, R17, 0xfffffffe, RZ, 0xc0, !PT ;  /* 0xfffffffe11117812 */ /* 0x000fe200078ec0ff */
[----:B------:R-:W0:Y:S01]  /*d470*/  S2R R16, SR_TID.X ;  /* 0x0000000000107919 */ /* 0x000e220000002100 */
[----:B------:R-:W-:Y:S01]  /*d480*/  ISETP.NE.AND.EX P1, PT, R5, RZ, PT, P0 ;  /* 0x000000ff0500720c */ /* 0x000fe20003f25300 */
[----:B------:R-:W-:-:S12]  /*d490*/  VIADD R0, R19, 0xffffffff ;  /* 0xffffffff13007836 */ /* 0x000fd80000000000 */
[----:B------:R-:W-:Y:S02]  /*d4a0*/  @P1 LOP3.LUT R17, R17, 0x1, RZ, 0xfc, !PT ;  /* 0x0000000111111812 */ /* 0x000fe400078efcff */
[----:B0-----:R-:W-:-:S04]  /*d4b0*/  SHF.R.U32.HI R6, RZ, 0x5, R16 ;  /* 0x00000005ff067819 */ /* 0x001fc80000011610 */
[----:B------:R-:W-:Y:S02]  /*d4c0*/  LOP3.LUT R6, R6, 0x3, RZ, 0xc0, !PT ;  /* 0x0000000306067812 */ /* 0x000fe400078ec0ff */
[----:B--2---:R-:W-:Y:S02]  /*d4d0*/  SHF.R.S32.HI R19, RZ, 0x1f, R18 ;  /* 0x0000001fff137819 */ /* 0x004fe40000011412 */
[----:B------:R-:W-:Y:S01]  /*d4e0*/  SEL R16, R18, RZ, !P1 ;  /* 0x000000ff12107207 */ /* 0x000fe20004800000 */
[----:B------:R-:W-:Y:S06]  /*d4f0*/  BRA.DIV UR4, `(.L_x_232) ;  /* 0x0000004e04a07947 */ /* 0x000fec000b800000 */
[----:B------:R0:W1:Y:S02]  /*d500*/  SHFL.IDX PT, R14, R6, RZ, 0x1f ;  /* 0x00001fff060e7589 */ /* 0x00006400000e0000 */
.L_x_332:
[----:B------:R2:W-:Y:S01]  /*d510*/  STL [R1+0x8], R0 ;  /* 0x0000080001007387 */ /* 0x0005e20000100800 */
[----:B-1----:R-:W-:Y:S02]  /*d520*/  ISETP.NE.AND P0, PT, R14, RZ, PT ;  /* 0x000000ff0e00720c */ /* 0x002fe40003f05270 */
[----:B------:R-:W-:Y:S02]  /*d530*/  PLOP3.LUT P2, PT, PT, PT, PT, 0x8, 0x0 ;  /* 0x000000000000781c */ /* 0x000fe40003f4e170 */
[----:B------:R-:W-:-:S11]  /*d540*/  LOP3.LUT R17, R17, 0xfffffffd, RZ, 0xc0, !PT ;  /* 0xfffffffd11117812 */ /* 0x000fd600078ec0ff */
[----:B------:R-:W-:Y:S01]  /*d550*/  @P2 LOP3.LUT R17, R17, 0x2, RZ, 0xfc, !PT ;  /* 0x0000000211112812 */ /* 0x000fe200078efcff */
[----:B--2---:R-:W-:Y:S06]  /*d560*/  @P0 BRA `(.L_x_233) ;  /* 0x0000000000ec0947 */ /* 0x004fec0003800000 */
[----:B------:R-:W-:-:S03]  /*d570*/  UMOV UR4, 0xffffffff ;  /* 0xffffffff00047882 */ /* 0x000fc60000000000 */
[----:B------:R-:W-:Y:S05]  /*d580*/  BRA.DIV UR4, `(.L_x_234) ;  /* 0x0000004e049c7947 */ /* 0x000fea000b800000 */
[----:B------:R-:W-:-:S13]  /*d590*/  ELECT P6, URZ, PT ;  /* 0x00000000003f782f */ /* 0x000fda00038c0000 */
.L_x_335:
[----:B------:R-:W-:Y:S05]  /*d5a0*/  @!P6 BRA `(.L_x_233) ;  /* 0x0000000000dce947 */ /* 0x000fea0003800000 */
[----:B------:R-:W-:Y:S01]  /*d5b0*/  IMAD.MOV.U32 R16, RZ, RZ, R18 ;  /* 0x000000ffff107224 */ /* 0x000fe200078e0012 */
[----:B------:R-:W-:Y:S06]  /*d5c0*/  @!P1 BRA `(.L_x_235) ;  /* 0x0000000000549947 */ /* 0x000fec0003800000 */
[----:B------:R-:W-:Y:S01]  /*d5d0*/  IMAD.MOV.U32 R8, RZ, RZ, R0 ;  /* 0x000000ffff087224 */ /* 0x000fe200078e0000 */
[----:B------:R-:W-:Y:S01]  /*d5e0*/  ULDC.64 UR4, c[0x0][0x428] ;  /* 0x00010a0000047ab9 */ /* 0x000fe20000000a00 */
[----:B------:R-:W1:Y:S01]  /*d5f0*/  LDC R0, c[0x0][0x43c] ;  /* 0x00010f00ff007b82 */ /* 0x000e620000000800 */
[----:B------:R-:W-:Y:S01]  /*d600*/  IMAD R7, R19, UR4, RZ ;  /* 0x0000000413077c24 */ /* 0x000fe2000f8e02ff */
[----:B------:R-:W-:Y:S01]  /*d610*/  ULDC.64 UR6, c[0x0][0x208] ;  /* 0x0000820000067ab9 */ /* 0x000fe20000000a00 */
[----:B0-----:R-:W-:Y:S02]  /*d620*/  IMAD.MOV.U32 R6, RZ, RZ, R8 ;  /* 0x000000ffff067224 */ /* 0x001fe400078e0008 */
[----:B------:R-:W-:Y:S01]  /*d630*/  IMAD R7, R18, UR5, R7 ;  /* 0x0000000512077c24 */ /* 0x000fe2000f8e0207 */
[----:B-1----:R-:W-:-:S13]  /*d640*/  ISETP.NE.AND P0, PT, R0, 0x1, PT ;  /* 0x000000010000780c */ /* 0x002fda0003f05270 */
[----:B------:R-:W0:Y:S02]  /*d650*/  @P0 LDC.64 R2, c[0x0][0x440] ;  /* 0x00011000ff020b82 */ /* 0x000e240000000a00 */
[----:B0-----:R-:W-:-:S05]  /*d660*/  @P0 IMAD.HI.U32 R2, R8, R2, RZ ;  /* 0x0000000208020227 */ /* 0x001fca00078e00ff */
[----:B------:R-:W-:-:S04]  /*d670*/  @P0 SHF.R.U32.HI R6, RZ, R3, R2 ;  /* 0x00000003ff060219 */ /* 0x000fc80000011602 */
[--C-:B------:R-:W-:Y:S01]  /*d680*/  SHF.R.S32.HI R3, RZ, 0x1f, R6.reuse ;  /* 0x0000001fff037819 */ /* 0x100fe20000011406 */
[----:B------:R-:W-:-:S04]  /*d690*/  IMAD.MOV.U32 R2, RZ, RZ, R6 ;  /* 0x000000ffff027224 */ /* 0x000fc800078e0006 */
[----:B------:R-:W-:-:S04]  /*d6a0*/  IMAD.WIDE.U32 R2, R18, UR4, R2 ;  /* 0x0000000412027c25 */ /* 0x000fc8000f8e0002 */
[----:B------:R-:W-:Y:S01]  /*d6b0*/  IMAD.IADD R3, R3, 0x1, R7 ;  /* 0x0000000103037824 */ /* 0x000fe200078e0207 */
[----:B------:R-:W-:-:S04]  /*d6c0*/  LEA R4, P0, R2, R4, 0x2 ;  /* 0x0000000402047211 */ /* 0x000fc800078010ff */
[----:B------:R-:W-:-:S05]  /*d6d0*/  LEA.HI.X R5, R2, R5, R3, 0x2, P0 ;  /* 0x0000000502057211 */ /* 0x000fca00000f1403 */
[----:B------:R1:W5:Y:S01]  /*d6e0*/  LDG.E R16, desc[UR6][R4.64] ;  /* 0x0000000604107981 */ /* 0x000362000c1e1900 */
[----:B------:R-:W-:-:S04]  /*d6f0*/  IMAD.MOV R3, RZ, RZ, -R6 ;  /* 0x000000ffff037224 */ /* 0x000fc800078e0a06 */
[----:B------:R-:W-:-:S05]  /*d700*/  IMAD R8, R0, R3, R8 ;  /* 0x0000000300087224 */ /* 0x000fca00078e0208 */
[----:B------:R1:W-:Y:S02]  /*d710*/  STL [R1+0x8], R8 ;  /* 0x0000080801007387 */ /* 0x0003e40000100800 */
.L_x_235:
[----:B------:R-:W-:Y:S01]  /*d720*/  IMAD.MOV.U32 R0, RZ, RZ, 0x1 ;  /* 0x00000001ff007424 */ /* 0x000fe200078e00ff */
[----:B-1----:R-:W1:Y:S04]  /*d730*/  S2R R8, SR_TID.X ;  /* 0x0000000000087919 */ /* 0x002e680000002100 */
[----:B------:R-:W-:-:S04]  /*d740*/  SHF.L.U32 R0, R0, 0x1f, RZ ;  /* 0x0000001f00007819 */ /* 0x000fc800000006ff */
[----:B------:R-:W2:Y:S01]  /*d750*/  SYNCS.PHASECHK.TRANS64.TRYWAIT P0, [UR38+0x38840], R0 ;  /* 0x03884000ff0075a7 */ /* 0x000ea20008000166 */
[----:B-1----:R-:W-:-:S04]  /*d760*/  LOP3.LUT R2, R8, 0x7f, RZ, 0xc0, !PT ;  /* 0x0000007f08027812 */ /* 0x002fc800078ec0ff */
[----:B------:R-:W-:Y:S01]  /*d770*/  ISETP.NE.AND P1, PT, R2, RZ, PT ;  /* 0x000000ff0200720c */ /* 0x000fe20003f25270 */
[----:B--2---:R-:W-:-:S12]  /*d780*/  @!P0 BRA `(.L_x_236) ;  /* 0x0000004c003c8947 */ /* 0x004fd80003800000 */
.L_x_336:
[----:B------:R-:W-:Y:S05]  /*d790*/  @P1 BRA `(.L_x_237) ;  /* 0x0000000000181947 */ /* 0x000fea0003800000 */
[----:B------:R-:W2:Y:S01]  /*d7a0*/  S2R R2, SR_TID.X ;  /* 0x0000000000027919 */ /* 0x000ea20000002100 */
[----:B-1----:R-:W-:-:S04]  /*d7b0*/  IMAD.MOV.U32 R0, RZ, RZ, 0x2000 ;  /* 0x00002000ff007424 */ /* 0x002fc800078e00ff */
[----:B------:R3:W-:Y:S01]  /*d7c0*/  SYNCS.ARRIVE.TRANS64 RZ, [UR38+0x38830], R0 ;  /* 0x03883000ffff79a7 */ /* 0x0007e20008000026 */
[----:B--2---:R-:W-:-:S13]  /*d7d0*/  LOP3.LUT P0, RZ, R2, 0x1f, RZ, 0xc0, !PT ;  /* 0x0000001f02ff7812 */ /* 0x004fda000780c0ff */
[----:B---3--:R-:W-:Y:S05]  /*d7e0*/  @!P0 BRA `(.L_x_237) ;  /* 0x0000000000048947 */ /* 0x008fea0003800000 */
[----:B------:R-:W-:Y:S01]  /*d7f0*/  BPT.TRAP 0x1 ;  /* 0x000000040000795c */ /* 0x000fe20000300000 */
.L_x_237:
[----:B-1----:R-:W2:Y:S01]  /*d800*/  LDL R0, [R1+0x8] ;  /* 0x0000080001007983 */ /* 0x002ea20000100800 */
[----:B------:R-:W-:Y:S01]  /*d810*/  ULDC.64 UR4, c[0x0][0x198] ;  /* 0x0000660000047ab9 */ /* 0x000fe20000000a00 */
[----:B-----5:R-:W-:Y:S01]  /*d820*/  R2UR UR13, R16 ;  /* 0x00000000100d72ca */ /* 0x020fe200000e0000 */
[----:B------:R-:W-:Y:S01]  /*d830*/  UIADD3 UR4, UP0, UR4, 0x370, URZ ;  /* 0x0000037004047890 */ /* 0x000fe2000ff1e03f */
[----:B------:R-:W-:Y:S01]  /*d840*/  PLOP3.LUT P0, PT, PT, PT, PT, 0x80, 0x0 ;  /* 0x000000000000781c */ /* 0x000fe20003f0f070 */
[----:B------:R-:W-:Y:S01]  /*d850*/  UIADD3 UR8, UR38, 0x22400, URZ ;  /* 0x0002240026087890 */ /* 0x000fe2000fffe03f */
[----:B------:R-:W-:Y:S01]  /*d860*/  LOP3.LUT R17, R17, 0xfffffffd, RZ, 0xc0, !PT ;  /* 0xfffffffd11117812 */ /* 0x000fe200078ec0ff */
[----:B------:R-:W-:Y:S02]  /*d870*/  UIADD3 UR9, UR38, 0x38830, URZ ;  /* 0x0003883026097890 */ /* 0x000fe4000fffe03f */
[----:B------:R-:W-:Y:S01]  /*d880*/  UIADD3.X UR5, URZ, UR5, URZ, UP0, !UPT ;  /* 0x000000053f057290 */ /* 0x000fe200087fe43f */
[----:B------:R-:W-:Y:S01]  /*d890*/  UMOV UR6, 0x0 ;  /* 0x0000000000067882 */ /* 0x000fe20000000000 */
[----:B------:R-:W-:Y:S01]  /*d8a0*/  UMOV UR7, 0x14f00000 ;  /* 0x14f0000000077882 */ /* 0x000fe20000000000 */
[----:B------:R-:W-:Y:S01]  /*d8b0*/  UMOV UR10, URZ ;  /* 0x0000003f000a7c82 */ /* 0x000fe20008000000 */
[----:B------:R-:W-:-:S04]  /*d8c0*/  UMOV UR12, UR36 ;  /* 0x00000024000c7c82 */ /* 0x000fc80008000000 */
[----:B------:R-:W-:Y:S02]  /*d8d0*/  @P0 LOP3.LUT R17, R17, 0x2, RZ, 0xfc, !PT ;  /* 0x0000000211110812 */ /* 0x000fe400078efcff */
[----:B--2---:R-:W-:-:S13]  /*d8e0*/  R2UR UR11, R0 ;  /* 0x00000000000b72ca */ /* 0x004fda00000e0000 */
[----:B------:R-:W-:-:S09]  /*d8f0*/  USHF.L.U32 UR11, UR11, 0x6, URZ ;  /* 0x000000060b0b7899 */ /* 0x000fd2000800063f */
[----:B------:R1:W-:Y:S02]  /*d900*/  UTMALDG.4D [UR8], [UR4], desc[UR6] ;  /* 0x00000608040075b4 */ /* 0x0003e40008019000 */
[----:B-1----:R-:W-:Y:S01]  /*d910*/  NOP ;  /* 0x0000000000007918 */ /* 0x002fe20000000000 */
.L_x_233:
[----:B------:R-:W-:Y:S05]  /*d920*/  WARPSYNC.ALL ;  /* 0x0000000000007948 */ /* 0x000fea0003800000 */
[----:B------:R-:W-:Y:S01]  /*d930*/  UIADD3 UR4, UR38, 0x20400, URZ ;  /* 0x0002040026047890 */ /* 0x000fe2000fffe03f */
[----:B------:R-:W-:Y:S01]  /*d940*/  BAR.SYNC.DEFER_BLOCKING 0x8, 0x100 ;  /* 0x0204000000007b1d */ /* 0x000fe20000010000 */
[----:B------:R-:W-:Y:S02]  /*d950*/  USHF.R.S32.HI UR42, URZ, 0x1f, UR36 ;  /* 0x0000001f3f2a7899 */ /* 0x000fe40008011424 */
[----:B------:R-:W-:Y:S02]  /*d960*/  ULOP3.LUT UP0, URZ, UR4, 0x3ff, URZ, 0xc0, !UPT ;  /* 0x000003ff043f7892 */ /* 0x000fe4000f80c03f */
[----:B------:R-:W-:-:S04]  /*d970*/  USHF.R.S32.HI UR45, URZ, 0x1f, UR44 ;  /* 0x0000001f3f2d7899 */ /* 0x000fc8000801142c */
[----:B------:R-:W-:-:S13]  /*d980*/  PLOP3.LUT P0, PT, PT, PT, UP0, 0x80, 0x0 ;  /* 0x000000000000781c */ /* 0x000fda0003f0f008 */
[----:B------:R-:W-:Y:S05]  /*d990*/  @!P0 BRA `(.L_x_238) ;  /* 0x0000000000408947 */ /* 0x000fea0003800000 */
[----:B------:R-:W-:Y:S01]  /*d9a0*/  MOV R2, 0x0 ;  /* 0x0000000000027802 */ /* 0x000fe20000000f00 */
[----:B------:R-:W-:Y:S01]  /*d9b0*/  ULDC.64 UR4, c[0x4][0x90] ;  /* 0x0100240000047ab9 */ /* 0x000fe20000000a00 */
[----:B------:R-:W-:Y:S01]  /*d9c0*/  ULDC.64 UR6, c[0x4][0x98] ;  /* 0x0100260000067ab9 */ /* 0x000fe20000000a00 */
[----:B------:R-:W-:Y:S01]  /*d9d0*/  ULDC.64 UR8, c[0x4][0x20] ;  /* 0x0100080000087ab9 */ /* 0x000fe20000000a00 */
[----:B------:R-:W-:Y:S02]  /*d9e0*/  IMAD.U32 R4, RZ, RZ, UR4 ;  /* 0x00000004ff047e24 */ /* 0x000fe4000f8e00ff */
[----:B------:R-:W1:Y:S01]  /*d9f0*/  LDC.64 R2, c[0x4][R2] ;  /* 0x0100000002027b82 */ /* 0x000e620000000a00 */
[----:B------:R-:W-:Y:S02]  /*da00*/  IMAD.U32 R5, RZ, RZ, UR5 ;  /* 0x00000005ff057e24 */ /* 0x000fe4000f8e00ff */
[----:B0-----:R-:W-:Y:S02]  /*da10*/  IMAD.U32 R6, RZ, RZ, UR6 ;  /* 0x00000006ff067e24 */ /* 0x001fe4000f8e00ff */
[----:B------:R-:W-:-:S02]  /*da20*/  IMAD.U32 R7, RZ, RZ, UR7 ;  /* 0x00000007ff077e24 */ /* 0x000fc4000f8e00ff */
[----:B------:R-:W-:Y:S02]  /*da30*/  IMAD.U32 R10, RZ, RZ, UR8 ;  /* 0x00000008ff0a7e24 */ /* 0x000fe4000f8e00ff */
[----:B------:R-:W-:Y:S02]  /*da40*/  IMAD.U32 R11, RZ, RZ, UR9 ;  /* 0x00000009ff0b7e24 */ /* 0x000fe4000f8e00ff */
[----:B------:R-:W-:Y:S02]  /*da50*/  IMAD.MOV.U32 R8, RZ, RZ, 0x70 ;  /* 0x00000070ff087424 */ /* 0x000fe400078e00ff */
[----:B------:R-:W-:Y:S02]  /*da60*/  IMAD.MOV.U32 R12, RZ, RZ, 0x1 ;  /* 0x00000001ff0c7424 */ /* 0x000fe400078e00ff */
[----:B------:R-:W-:-:S07]  /*da70*/  IMAD.MOV.U32 R13, RZ, RZ, RZ ;  /* 0x000000ffff0d7224 */ /* 0x000fce00078e00ff */
[----:B------:R-:W-:-:S07]  /*da80*/  LEPC R20, `(.L_x_238) ;  /* 0x000000001014794e */ /* 0x000fce0000000000 */
[----:B-1----:R-:W-:Y:S05]  /*da90*/  CALL.ABS.NOINC R2 ;  /* 0x0000000002007343 */ /* 0x002fea0003c00000 */
.L_x_238:
[----:B------:R-:W1:Y:S01]  /*daa0*/  LDC R7, c[0x0][0x448] ;  /* 0x00011200ff077b82 */ /* 0x000e620000000800 */
[----:B------:R-:W2:Y:S01]  /*dab0*/  S2R R13, SR_TID.X ;  /* 0x00000000000d7919 */ /* 0x000ea20000002100 */
[----:B------:R-:W-:Y:S02]  /*dac0*/  ULDC.64 UR8, c[0x0][0x2d8] ;  /* 0x0000b60000087ab9 */ /* 0x000fe40000000a00 */
[----:B------:R-:W-:Y:S01]  /*dad0*/  UIMAD UR6, UR42, UR8, URZ ;  /* 0x000000082a0672a4 */ /* 0x000fe2000f8e023f */
[----:B------:R-:W3:Y:S01]  /*dae0*/  S2R R12, SR_CTAID.X ;  /* 0x00000000000c7919 */ /* 0x000ee20000002500 */
[----:B------:R-:W-:Y:S02]  /*daf0*/  UIMAD.WIDE.U32 UR4, UR36, UR8, URZ ;  /* 0x00000008240472a5 */ /* 0x000fe4000f8e003f */
[----:B------:R-:W-:-:S03]  /*db00*/  UIMAD UR6, UR36, UR9, UR6 ;  /* 0x00000009240672a4 */ /* 0x000fc6000f8e0206 */
[----:B------:R-:W-:Y:S01]  /*db10*/  ULDC.64 UR8, c[0x0][0x2e0] ;  /* 0x0000b80000087ab9 */ /* 0x000fe20000000a00 */
[----:B------:R-:W-:Y:S02]  /*db20*/  UIADD3 UR5, UR5, UR6, URZ ;  /* 0x0000000605057290 */ /* 0x000fe4000fffe03f */
[----:B------:R-:W-:Y:S02]  /*db30*/  UIMAD UR7, UR45, UR8, URZ ;  /* 0x000000082d0772a4 */ /* 0x000fe4000f8e023f */
[----:B------:R-:W-:Y:S02]  /*db40*/  UIMAD.WIDE.U32 UR4, UR44, UR8, UR4 ;  /* 0x000000082c0472a5 */ /* 0x000fe4000f8e0004 */
[----:B------:R-:W-:-:S04]  /*db50*/  UIMAD UR6, UR44, UR9, UR7 ;  /* 0x000000092c0672a4 */ /* 0x000fc8000f8e0207 */
[----:B------:R-:W-:Y:S01]  /*db60*/  IMAD.U32 R4, RZ, RZ, UR4 ;  /* 0x00000004ff047e24 */ /* 0x000fe2000f8e00ff */
[----:B------:R-:W-:Y:S01]  /*db70*/  UIADD3 UR6, UR5, UR6, URZ ;  /* 0x0000000605067290 */ /* 0x000fe2000fffe03f */
[----:B-1----:R-:W-:Y:S02]  /*db80*/  ISETP.NE.AND P0, PT, R7, 0x1, PT ;  /* 0x000000010700780c */ /* 0x002fe40003f05270 */
[----:B------:R-:W-:Y:S01]  /*db90*/  IMAD.MOV.U32 R2, RZ, RZ, R4 ;  /* 0x000000ffff027224 */ /* 0x000fe200078e0004 */
[C---:B--2---:R-:W-:Y:S01]  /*dba0*/  LOP3.LUT R8, R13.reuse, 0x7f, RZ, 0xc0, !PT ;  /* 0x0000007f0d087812 */ /* 0x044fe200078ec0ff */
[----:B------:R-:W-:-:S09]  /*dbb0*/  IMAD.SHL.U32 R3, R13, 0x10, RZ ;  /* 0x000000100d037824 */ /* 0x000fd200078e00ff */
[----:B------:R-:W1:Y:S01]  /*dbc0*/  @P0 LDC R0, c[0x0][0x44c] ;  /* 0x00011300ff000b82 */ /* 0x000e620000000800 */
[----:B0-----:R-:W-:-:S04]  /*dbd0*/  SHF.R.U32.HI R6, RZ, 0x3, R8 ;  /* 0x00000003ff067819 */ /* 0x001fc80000011608 */
[----:B------:R-:W-:-:S03]  /*dbe0*/  LOP3.LUT R3, R6, 0x70, R3, 0xf8, !PT ;  /* 0x0000007006037812 */ /* 0x000fc600078ef803 */
[----:B------:R-:W0:Y:S02]  /*dbf0*/  @P0 LDC R5, c[0x0][0x450] ;  /* 0x00011400ff050b82 */ /* 0x000e240000000800 */
[----:B---3--:R-:W-:Y:S02]  /*dc00*/  IMAD R10, R12, 0x40, R3 ;  /* 0x000000400c0a7824 */ /* 0x008fe400078e0203 */
[----:B------:R-:W-:Y:S02]  /*dc10*/  IMAD.U32 R3, RZ, RZ, UR6 ;  /* 0x00000006ff037e24 */ /* 0x000fe4000f8e00ff */
[----:B------:R-:W-:Y:S02]  /*dc20*/  IMAD.MOV.U32 R9, RZ, RZ, R10 ;  /* 0x000000ffff097224 */ /* 0x000fe400078e000a */
[----:B-1----:R-:W-:-:S05]  /*dc30*/  @P0 IMAD.HI.U32 R0, R10, R0, RZ ;  /* 0x000000000a000227 */ /* 0x002fca00078e00ff */
[----:B0-----:R-:W-:Y:S01]  /*dc40*/  @P0 SHF.R.U32.HI R9, RZ, R5, R0 ;  /* 0x00000005ff090219 */ /* 0x001fe20000011600 */
[----:B------:R-:W-:Y:S01]  /*dc50*/  IMAD.U32 R5, RZ, RZ, UR5 ;  /* 0x00000005ff057e24 */ /* 0x000fe2000f8e00ff */
[----:B------:R-:W-:Y:S02]  /*dc60*/  ULDC.64 UR4, c[0x0][0x2d0] ;  /* 0x0000b40000047ab9 */ /* 0x000fe40000000a00 */
[--C-:B------:R-:W-:Y:S01]  /*dc70*/  SHF.R.S32.HI R0, RZ, 0x1f, R9.reuse ;  /* 0x0000001fff007819 */ /* 0x100fe20000011409 */
[----:B------:R-:W-:Y:S02]  /*dc80*/  IMAD.MOV R4, RZ, RZ, -R9 ;  /* 0x000000ffff047224 */ /* 0x000fe400078e0a09 */
[----:B------:R-:W-:-:S04]  /*dc90*/  IMAD.WIDE.U32 R2, R9, UR4, R2 ;  /* 0x0000000409027c25 */ /* 0x000fc8000f8e0002 */
[----:B------:R-:W-:Y:S02]  /*dca0*/  IMAD R0, R0, UR4, RZ ;  /* 0x0000000400007c24 */ /* 0x000fe4000f8e02ff */
[----:B------:R-:W-:Y:S02]  /*dcb0*/  IMAD R5, R7, R4, R10 ;  /* 0x0000000407057224 */ /* 0x000fe400078e020a */
[----:B------:R-:W-:Y:S01]  /*dcc0*/  IMAD R11, R9, UR5, R0 ;  /* 0x00000005090b7c24 */ /* 0x000fe2000f8e0200 */
[----:B------:R-:W-:Y:S02]  /*dcd0*/  ULDC.64 UR4, c[0x0][0x2c8] ;  /* 0x0000b20000047ab9 */ /* 0x000fe40000000a00 */
[----:B------:R-:W-:Y:S01]  /*dce0*/  SHF.R.S32.HI R0, RZ, 0x1f, R5 ;  /* 0x0000001fff007819 */ /* 0x000fe20000011405 */
[----:B------:R-:W-:-:S04]  /*dcf0*/  IMAD.IADD R3, R3, 0x1, R11 ;  /* 0x0000000103037824 */ /* 0x000fc800078e020b */
[----:B------:R-:W-:Y:S02]  /*dd00*/  IMAD R0, R0, UR4, RZ ;  /* 0x0000000400007c24 */ /* 0x000fe4000f8e02ff */
[----:B------:R-:W-:-:S04]  /*dd10*/  IMAD.WIDE.U32 R2, R5, UR4, R2 ;  /* 0x0000000405027c25 */ /* 0x000fc8000f8e0002 */
[----:B------:R-:W-:Y:S01]  /*dd20*/  IMAD R9, R5, UR5, R0 ;  /* 0x0000000505097c24 */ /* 0x000fe2000f8e0200 */
[----:B------:R-:W-:Y:S02]  /*dd30*/  ULDC.64 UR4, c[0x0][0x280] ;  /* 0x0000a00000047ab9 */ /* 0x000fe40000000a00 */
[----:B------:R-:W-:Y:S01]  /*dd40*/  LEA R0, P0, R2, UR4, 0x1 ;  /* 0x0000000402007c11 */ /* 0x000fe2000f8008ff */
[----:B------:R-:W-:Y:S01]  /*dd50*/  IMAD.IADD R3, R3, 0x1, R9 ;  /* 0x0000000103037824 */ /* 0x000fe200078e0209 */
[----:B------:R-:W-:-:S04]  /*dd60*/  ULDC UR4, c[0x0][0x2b8] ;  /* 0x0000ae0000047ab9 */ /* 0x000fc80000000800 */
[----:B------:R-:W-:Y:S01]  /*dd70*/  LEA.HI.X R3, R2, UR5, R3, 0x1, P0 ;  /* 0x0000000502037c11 */ /* 0x000fe200080f0c03 */
[----:B------:R-:W-:-:S05]  /*dd80*/  IMAD.SHL.U32 R2, R13, 0x8, RZ ;  /* 0x000000080d027824 */ /* 0x000fca00078e00ff */
[C---:B------:R-:W-:Y:S02]  /*dd90*/  LOP3.LUT R10, R2.reuse, 0x38, RZ, 0xc0, !PT ;  /* 0x00000038020a7812 */ /* 0x040fe400078ec0ff */
[----:B------:R-:W-:Y:S02]  /*dda0*/  LOP3.LUT R2, R2, 0x1f8, RZ, 0xc0, !PT ;  /* 0x000001f802027812 */ /* 0x000fe400078ec0ff */
[----:B------:R-:W-:Y:S01]  /*ddb0*/  ISETP.GE.AND P0, PT, R10, UR4, PT ;  /* 0x000000040a007c0c */ /* 0x000fe2000bf06270 */
[----:B------:R-:W-:Y:S01]  /*ddc0*/  UMOV UR4, 0xffffffff ;  /* 0xffffffff00047882 */ /* 0x000fe20000000000 */
[----:B------:R-:W-:Y:S01]  /*ddd0*/  LOP3.LUT R5, R2, 0x38, R13, 0x78, !PT ;  /* 0x0000003802057812 */ /* 0x000fe200078e780d */
[----:B------:R-:W-:-:S05]  /*dde0*/  IMAD.SHL.U32 R2, R8, 0x8, RZ ;  /* 0x0000000808027824 */ /* 0x000fca00078e00ff */
[----:B------:R-:W-:Y:S01]  /*ddf0*/  LOP3.LUT R8, R5, 0x200, R2, 0xf8, !PT ;  /* 0x0000020005087812 */ /* 0x000fe200078ef802 */
[----:B------:R-:W-:Y:S06]  /*de00*/  BRA.DIV UR4, `(.L_x_239) ;  /* 0x0000004604b47947 */ /* 0x000fec000b800000 */
[----:B------:R-:W0:Y:S01]  /*de10*/  S2R R4, SR_CTAID.X ;  /* 0x0000000000047919 */ /* 0x000e220000002500 */
[----:B------:R-:W-:Y:S01]  /*de20*/  ULDC UR4, c[0x0][0x288] ;  /* 0x0000a20000047ab9 */ /* 0x000fe20000000800 */
[----:B------:R-:W-:Y:S01]  /*de30*/  ULDC.64 UR6, c[0x0][0x208] ;  /* 0x0000820000067ab9 */ /* 0x000fe20000000a00 */
[----:B------:R-:W-:Y:S01]  /*de40*/  IMAD R2, R7, UR4, RZ ;  /* 0x0000000407027c24 */ /* 0x000fe2000f8e02ff */
[----:B------:R-:W1:Y:S01]  /*de50*/  SHFL.IDX PT, R14, R0, RZ, 0x181f ;  /* 0x00181fff000e7589 */ /* 0x000e6200000e0000 */
[----:B0-----:R-:W-:-:S03]  /*de60*/  IMAD R11, R4, 0x40, R6 ;  /* 0x00000040040b7824 */ /* 0x001fc600078e0206 */
[----:B------:R-:W0:Y:S01]  /*de70*/  SHFL.IDX PT, R4, R3, RZ, 0x181f ;  /* 0x00181fff03047589 */ /* 0x000e2200000e0000 */
[C---:B------:R-:W-:Y:S01]  /*de80*/  VIADD R12, R11.reuse, 0x10 ;  /* 0x000000100b0c7836 */ /* 0x040fe20000000000 */
[----:B------:R-:W-:Y:S02]  /*de90*/  ISETP.GE.AND P1, PT, R11, R2, PT ;  /* 0x000000020b00720c */ /* 0x000fe40003f26270 */
[----:B------:R-:W-:Y:S04]  /*dea0*/  STL [R1+0x4], R11 ;  /* 0x0000040b01007387 */ /* 0x000fe80000100800 */
[----:B------:R-:W-:Y:S07]  /*deb0*/  STL [R1+0xc], R12 ;  /* 0x00000c0c01007387 */ /* 0x000fee0000100800 */
[----:B-1----:R-:W-:-:S02]  /*dec0*/  @!P1 LEA R14, P2, R10, R14, 0x1 ;  /* 0x0000000e0a0e9211 */ /* 0x002fc400078408ff */
[----:B------:R-:W-:-:S03]  /*ded0*/  @!P1 LEA R9, R8, UR38, 0x1 ;  /* 0x0000002608099c11 */ /* 0x000fc6000f8e08ff */
[----:B0-----:R-:W-:Y:S02]  /*dee0*/  @!P1 IMAD.X R5, RZ, RZ, R4, P2 ;  /* 0x000000ffff059224 */ /* 0x001fe400010e0604 */
[----:B------:R-:W-:Y:S02]  /*def0*/  @!P1 IMAD.MOV.U32 R4, RZ, RZ, R14 ;  /* 0x000000ffff049224 */ /* 0x000fe400078e000e */
[----:B------:R-:W0:Y:S04]  /*df00*/  SHFL.IDX PT, R14, R0, 0x1, 0x181f ;  /* 0x00381f00000e7f89 */ /* 0x000e2800000e0000 */
[----:B------:R1:W-:Y:S01]  /*df10*/  @!P1 LDGSTS.E.BYPASS.LTC128B.128 [R9+0x20400], desc[UR6][R4.64], !P0 ;  /* 0x2040000004099fae */ /* 0x0003e2000c101d46 */
[----:B------:R-:W-:-:S03]  /*df20*/  ISETP.GE.AND P1, PT, R12, R2, PT ;  /* 0x000000020c00720c */ /* 0x000fc60003f26270 */
[----:B-1----:R-:W1:Y:S01]  /*df30*/  SHFL.IDX PT, R4, R3, 0x1, 0x181f ;  /* 0x00381f0003047f89 */ /* 0x002e6200000e0000 */
[----:B------:R-:W-:-:S09]  /*df40*/  VIADD R9, R11, 0x20 ;  /* 0x000000200b097836 */ /* 0x000fd20000000000 */
[----:B------:R-:W-:Y:S01]  /*df50*/  @!P1 LEA R7, R8, UR38, 0x1 ;  /* 0x0000002608079c11 */ /* 0x000fe2000f8e08ff */
[----:B------:R-:W-:Y:S01]  /*df60*/  STL [R1+0x10], R9 ;  /* 0x0000100901007387 */ /* 0x000fe20000100800 */
[----:B0-----:R-:W-:-:S03]  /*df70*/  @!P1 LEA R6, P2, R10, R14, 0x1 ;  /* 0x0000000e0a069211 */ /* 0x001fc600078408ff */
[----:B------:R-:W0:Y:S02]  /*df80*/  SHFL.IDX PT, R14, R0, 0x2, 0x181f ;  /* 0x00581f00000e7f89 */ /* 0x000e2400000e0000 */
[----:B-1----:R-:W-:Y:S02]  /*df90*/  @!P1 IMAD.X R5, RZ, RZ, R4, P2 ;  /* 0x000000ffff059224 */ /* 0x002fe400010e0604 */
[----:B------:R-:W-:-:S05]  /*dfa0*/  @!P1 IMAD.MOV.U32 R4, RZ, RZ, R6 ;  /* 0x000000ffff049224 */ /* 0x000fca00078e0006 */
[----:B------:R1:W-:Y:S01]  /*dfb0*/  @!P1 LDGSTS.E.BYPASS.LTC128B.128 [R7+0x20c00], desc[UR6][R4.64], !P0 ;  /* 0x20c0000004079fae */ /* 0x0003e2000c101d46 */
[----:B------:R-:W-:-:S03]  /*dfc0*/  ISETP.GE.AND P1, PT, R9, R2, PT ;  /* 0x000000020900720c */ /* 0x000fc60003f26270 */
[----:B-1----:R-:W1:Y:S10]  /*dfd0*/  SHFL.IDX PT, R4, R3, 0x2, 0x181f ;  /* 0x00581f0003047f89 */ /* 0x002e7400000e0000 */
[----:B0-----:R-:W-:-:S02]  /*dfe0*/  @!P1 LEA R5, P2, R10, R14, 0x1 ;  /* 0x0000000e0a059211 */ /* 0x001fc400078408ff */
[----:B------:R-:W-:Y:S01]  /*dff0*/  @!P1 LEA R6, R8, UR38, 0x1 ;  /* 0x0000002608069c11 */ /* 0x000fe2000f8e08ff */
[----:B------:R-:W0:Y:S04]  /*e000*/  SHFL.IDX PT, R3, R3, 0x3, 0x181f ;  /* 0x00781f0003037f89 */ /* 0x000e2800000e0000 */
[----:B------:R2:W3:Y:S01]  /*e010*/  SHFL.IDX PT, R14, R0, 0x3, 0x181f ;  /* 0x00781f00000e7f89 */ /* 0x0004e200000e0000 */
[----:B-1----:R-:W-:-:S05]  /*e020*/  @!P1 IMAD.X R4, RZ, RZ, R4, P2 ;  /* 0x000000ffff049224 */ /* 0x002fca00010e0604 */
[----:B------:R-:W-:-:S04]  /*e030*/  @!P1 LOP3.LUT R5, R5, R4, RZ, 0x3c, !PT ;  /* 0x0000000405059212 */ /* 0x000fc800078e3cff */
[----:B------:R-:W-:-:S04]  /*e040*/  @!P1 LOP3.LUT R4, R5, R4, RZ, 0x3c, !PT ;  /* 0x0000000405049212 */ /* 0x000fc800078e3cff */
[----:B------:R-:W-:-:S05]  /*e050*/  @!P1 LOP3.LUT R5, R5, R4, RZ, 0x3c, !PT ;  /* 0x0000000405059212 */ /* 0x000fca00078e3cff */
[----:B0--3--:R2:W-:Y:S02]  /*e060*/  @!P1 LDGSTS.E.BYPASS.LTC128B.128 [R6+0x21400], desc[UR6][R4.64], !P0 ;  /* 0x2140000004069fae */ /* 0x0095e4000c101d46 */
.L_x_345:
[----:B--2---:R-:W2:Y:S01]  /*e070*/  LDL R0, [R1+0x4] ;  /* 0x0000040001007983 */ /* 0x004ea20000100800 */
[----:B------:R-:W-:Y:S01]  /*e080*/  ULDC.64 UR4, c[0x0][0x208] ;  /* 0x0000820000047ab9 */ /* 0x000fe20000000a00 */
[----:B--2---:R-:W-:-:S05]  /*e090*/  VIADD R0, R0, 0x30 ;  /* 0x0000003000007836 */ /* 0x004fca0000000000 */
[----:B------:R-:W-:Y:S01]  /*e0a0*/  ISETP.GE.AND P1, PT, R0, R2, PT ;  /* 0x000000020000720c */ /* 0x000fe20003f26270 */
[----:B------:R0:W-:-:S12]  /*e0b0*/  STL [R1+0x20], R0 ;  /* 0x0000200001007387 */ /* 0x0001d80000100800 */
[----:B------:R-:W-:Y:S02]  /*e0c0*/  @!P1 LEA R2, P2, R10, R14, 0x1 ;  /* 0x0000000e0a029211 */ /* 0x000fe400078408ff */
[----:B------:R-:W-:-:S03]  /*e0d0*/  @!P1 LEA R5, R8, UR38, 0x1 ;  /* 0x0000002608059c11 */ /* 0x000fc6000f8e08ff */
[----:B------:R-:W-:-:S05]  /*e0e0*/  @!P1 IMAD.X R3, RZ, RZ, R3, P2 ;  /* 0x000000ffff039224 */ /* 0x000fca00010e0603 */
[----:B------:R-:W-:Y:S01]  /*e0f0*/  @!PT LDS RZ, [RZ] ;  /* 0x00000000fffff984 */ /* 0x000fe20000000800 */
[----:B------:R-:W-:Y:S01]  /*e100*/  @!PT LDS RZ, [RZ] ;  /* 0x00000000fffff984 */ /* 0x000fe20000000800 */
[----:B------:R-:W-:Y:S01]  /*e110*/  @!PT LDS RZ, [RZ] ;  /* 0x00000000fffff984 */ /* 0x000fe20000000800 */
[----:B------:R1:W-:Y:S01]  /*e120*/  @!P1 LDGSTS.E.BYPASS.LTC128B.128 [R5+0x21c00], desc[UR4][R2.64], !P0 ;  /* 0x21c0000002059fae */ /* 0x0003e2000c101d44 */
[----:B------:R-:W-:Y:S01]  /*e130*/  NOP ;  /* 0x0000000000007918 */ /* 0x000fe20000000000 */
[----:B------:R-:W-:Y:S02]  /*e140*/  SYNCS.ARRIVE.TRANS64.RED.A0T1 RZ, [UR38+0x38800], RZ ;  /* 0x038800ffffff79a7 */ /* 0x000fe40008200426 */
[----:B------:R-:W-:Y:S01]  /*e150*/  ARRIVES.LDGSTSBAR.64.TRANSCNT [UR38+0x38800] ;  /* 0x03880000ff0079b0 */ /* 0x000fe20008000aa6 */
[----:B-1----:R-:W0:Y:S01]  /*e160*/  LDC.64 R2, c[0x0][0x3d8] ;  /* 0x0000f600ff027b82 */ /* 0x002e220000000a00 */
[----:B------:R-:W-:Y:S01]  /*e170*/  NOP ;  /* 0x0000000000007918 */ /* 0x000fe20000000000 */
[C---:B0-----:R-:W-:Y:S01]  /*e180*/  IMAD R0, R2.reuse, UR42, RZ ;  /* 0x0000002a02007c24 */ /* 0x041fe2000f8e02ff */
[----:B------:R-:W-:Y:S01]  /*e190*/  UIADD3 UR4, UR38, 0x26400, URZ ;  /* 0x0002640026047890 */ /* 0x000fe2000fffe03f */
[----:B------:R-:W-:Y:S01]  /*e1a0*/  IMAD.WIDE.U32 R4, R2, UR36, RZ ;  /* 0x0000002402047c25 */ /* 0x000fe2000f8e00ff */
[----:B------:R-:W-:Y:S02]  /*e1b0*/  SYNCS.ARRIVE.TRANS64.A1T0 RZ, [UR38+0x38800], RZ ;  /* 0x038800ffffff79a7 */ /* 0x000fe40008100026 */
[----:B------:R-:W-:Y:S01]  /*e1c0*/  ULOP3.LUT UP0, URZ, UR4, 0x3ff, URZ, 0xc0, !UPT ;  /* 0x000003ff043f7892 */ /* 0x000fe2000f80c03f */
[----:B------:R-:W-:Y:S01]  /*e1d0*/  IMAD R0, R3, UR36, R0 ;  /* 0x0000002403007c24 */ /* 0x000fe2000f8e0200 */
[----:B------:R0:W-:Y:S03]  /*e1e0*/  STL.64 [R1+0x18], R4 ;  /* 0x0000180401007387 */ /* 0x0001e60000100a00 */
[----:B------:R-:W-:Y:S01]  /*e1f0*/  IMAD.IADD R0, R5, 0x1, R0 ;  /* 0x0000000105007824 */ /* 0x000fe200078e0200 */
[----:B------:R-:W-:-:S04]  /*e200*/  PLOP3.LUT P0, PT, PT, PT, UP0, 0x80, 0x0 ;  /* 0x000000000000781c */ /* 0x000fc80003f0f008 */
[----:B------:R0:W-:Y:S09]  /*e210*/  STL [R1+0x24], R0 ;  /* 0x0000240001007387 */ /* 0x0001f20000100800 */
[----:B------:R-:W-:Y:S05]  /*e220*/  @!P0 BRA `(.L_x_240) ;  /* 0x0000000000408947 */ /* 0x000fea0003800000 */
[----:B------:R-:W-:Y:S01]  /*e230*/  MOV R2, 0x0 ;  /* 0x0000000000027802 */ /* 0x000fe20000000f00 */
[----:B------:R-:W-:Y:S01]  /*e240*/  ULDC.64 UR6, c[0x4][0x90] ;  /* 0x0100240000067ab9 */ /* 0x000fe20000000a00 */
[----:B------:R-:W-:Y:S01]  /*e250*/  ULDC.64 UR8, c[0x4][0x98] ;  /* 0x0100260000087ab9 */ /* 0x000fe20000000a00 */
[----:B------:R-:W-:Y:S01]  /*e260*/  ULDC.64 UR4, c[0x4][0x28] ;  /* 0x01000a0000047ab9 */ /* 0x000fe20000000a00 */
[----:B0-----:R-:W-:Y:S02]  /*e270*/  IMAD.U32 R4, RZ, RZ, UR6 ;  /* 0x00000006ff047e24 */ /* 0x001fe4000f8e00ff */
        /* <DEDUP_REMOVED lines=11> */
.L_x_240:
[----:B------:R-:W2:Y:S01]  /*e330*/  LDL.LU.64 R6, [R1+0x18] ;  /* 0x0000180001067983 */ /* 0x000ea20000300a00 */
[----:B------:R-:W-:-:S03]  /*e340*/  ULDC.64 UR8, c[0x0][0x3e0] ;  /* 0x0000f80000087ab9 */ /* 0x000fc60000000a00 */
[----:B------:R-:W3:Y:S01]  /*e350*/  LDL.LU R2, [R1+0x24] ;  /* 0x0000240001027983 */ /* 0x000ee20000300800 */
[----:B0-----:R-:W0:Y:S01]  /*e360*/  S2R R4, SR_TID.X ;  /* 0x0000000000047919 */ /* 0x001e220000002100 */
[----:B------:R-:W1:Y:S01]  /*e370*/  S2R R0, SR_CTAID.X ;  /* 0x0000000000007919 */ /* 0x000e620000002500 */
[C---:B0-----:R-:W-:Y:S01]  /*e380*/  LOP3.LUT R3, R4.reuse, 0x7f, RZ, 0xc0, !PT ;  /* 0x0000007f04037812 */ /* 0x041fe200078ec0ff */
[----:B------:R-:W-:-:S03]  /*e390*/  IMAD.SHL.U32 R15, R4, 0x10, RZ ;  /* 0x00000010040f7824 */ /* 0x000fc600078e00ff */
[----:B------:R-:W-:-:S04]  /*e3a0*/  SHF.R.U32.HI R4, RZ, 0x3, R3 ;  /* 0x00000003ff047819 */ /* 0x000fc80000011603 */
[----:B------:R-:W-:-:S05]  /*e3b0*/  LOP3.LUT R4, R4, 0x70, R15, 0xf8, !PT ;  /* 0x0000007004047812 */ /* 0x000fca00078ef80f */
[----:B-1----:R-:W-:Y:S01]  /*e3c0*/  IMAD R4, R0, 0x40, R4 ;  /* 0x0000004000047824 */ /* 0x002fe200078e0204 */
[----:B------:R-:W0:Y:S01]  /*e3d0*/  S2R R8, SR_TID.X ;  /* 0x0000000000087919 */ /* 0x000e220000002100 */
[----:B------:R-:W-:-:S04]  /*e3e0*/  UIMAD UR6, UR45, UR8, URZ ;  /* 0x000000082d0672a4 */ /* 0x000fc8000f8e023f */
[----:B------:R-:W-:Y:S01]  /*e3f0*/  UIMAD UR6, UR44, UR9, UR6 ;  /* 0x000000092c0672a4 */ /* 0x000fe2000f8e0206 */
[----:B0-----:R-:W-:-:S05]  /*e400*/  IMAD.SHL.U32 R10, R8, 0x8, RZ ;  /* 0x00000008080a7824 */ /* 0x001fca00078e00ff */
[----:B------:R-:W-:Y:S02]  /*e410*/  LOP3.LUT R10, R10, 0x38, RZ, 0xc0, !PT ;  /* 0x000000380a0a7812 */ /* 0x000fe400078ec0ff */
[----:B------:R-:W-:Y:S02]  /*e420*/  LOP3.LUT R17, R17, 0xfffffff7, RZ, 0xc0, !PT ;  /* 0xfffffff711117812 */ /* 0x000fe400078ec0ff */
[----:B--2---:R-:W-:Y:S02]  /*e430*/  R2UR UR5, R7 ;  /* 0x00000000070572ca */ /* 0x004fe400000e0000 */
[----:B------:R-:W0:Y:S01]  /*e440*/  LDC R7, c[0x0][0x448] ;  /* 0x00011200ff077b82 */ /* 0x000e220000000800 */
[----:B---3--:R-:W-:Y:S02]  /*e450*/  R2UR UR5, R2 ;  /* 0x00000000020572ca */ /* 0x008fe400000e0000 */
[----:B0-----:R-:W-:-:S13]  /*e460*/  ISETP.NE.AND P0, PT, R7, 0x1, PT ;  /* 0x000000010700780c */ /* 0x001fda0003f05270 */
[----:B------:R-:W0:Y:S08]  /*e470*/  @P0 LDC R2, c[0x0][0x44c] ;  /* 0x00011300ff020b82 */ /* 0x000e300000000800 */
[----:B------:R-:W1:Y:S01]  /*e480*/  @P0 LDC R0, c[0x0][0x450] ;  /* 0x00011400ff000b82 */ /* 0x000e620000000800 */
[----:B------:R-:W-:Y:S01]  /*e490*/  R2UR UR4, R6 ;  /* 0x00000000060472ca */ /* 0x000fe200000e0000 */
[----:B0-----:R-:W-:-:S04]  /*e4a0*/  @P0 IMAD.HI.U32 R3, R4, R2, RZ ;  /* 0x0000000204030227 */ /* 0x001fc800078e00ff */
[----:B------:R-:W-:Y:S01]  /*e4b0*/  IMAD.MOV.U32 R2, RZ, RZ, R4 ;  /* 0x000000ffff027224 */ /* 0x000fe200078e0004 */
[----:B-1----:R-:W-:-:S07]  /*e4c0*/  @P0 SHF.R.U32.HI R2, RZ, R0, R3 ;  /* 0x00000000ff020219 */ /* 0x002fce0000011603 */
[----:B------:R-:W-:Y:S01]  /*e4d0*/  UIMAD.WIDE.U32 UR4, UR44, UR8, UR4 ;  /* 0x000000082c0472a5 */ /* 0x000fe2000f8e0004 */
[--C-:B------:R-:W-:Y:S01]  /*e4e0*/  SHF.R.S32.HI R3, RZ, 0x1f, R2.reuse ;  /* 0x0000001fff037819 */ /* 0x100fe20000011402 */
[----:B------:R-:W-:Y:S01]  /*e4f0*/  IMAD.MOV R0, RZ, RZ, -R2 ;  /* 0x000000ffff007224 */ /* 0x000fe200078e0a02 */
[----:B------:R-:W-:Y:S01]  /*e500*/  ULDC.64 UR8, c[0x0][0x3d0] ;  /* 0x0000f40000087ab9 */ /* 0x000fe20000000a00 */
[----:B------:R-:W-:Y:S02]  /*e510*/  UIADD3 UR5, UR5, UR6, URZ ;  /* 0x0000000605057290 */ /* 0x000fe4000fffe03f */
[----:B------:R-:W-:Y:S02]  /*e520*/  IMAD R0, R7, R0, R4 ;  /* 0x0000000007007224 */ /* 0x000fe400078e0204 */
[----:B------:R-:W-:Y:S02]  /*e530*/  IMAD R5, R3, UR8, RZ ;  /* 0x0000000803057c24 */ /* 0x000fe4000f8e02ff */
[----:B------:R-:W-:Y:S01]  /*e540*/  IMAD.U32 R3, RZ, RZ, UR8 ;  /* 0x00000008ff037e24 */ /* 0x000fe2000f8e00ff */
[----:B------:R-:W-:Y:S01]  /*e550*/  SHF.R.S32.HI R4, RZ, 0x1f, R0 ;  /* 0x0000001fff047819 */ /* 0x000fe20000011400 */
[----:B------:R-:W-:-:S02]  /*e560*/  IMAD R5, R2, UR9, R5 ;  /* 0x0000000902057c24 */ /* 0x000fc4000f8e0205 */
[----:B------:R-:W-:Y:S01]  /*e570*/  IMAD.WIDE.U32 R2, R2, R3, UR4 ;  /* 0x0000000402027e25 */ /* 0x000fe2000f8e0003 */
[----:B------:R-:W-:-:S03]  /*e580*/  ULDC.64 UR4, c[0x0][0x3c8] ;  /* 0x0000f20000047ab9 */ /* 0x000fc60000000a00 */
[----:B------:R-:W-:Y:S02]  /*e590*/  IMAD.IADD R3, R3, 0x1, R5 ;  /* 0x0000000103037824 */ /* 0x000fe400078e0205 */
[----:B------:R-:W-:Y:S02]  /*e5a0*/  IMAD R4, R4, UR4, RZ ;  /* 0x0000000404047c24 */ /* 0x000fe4000f8e02ff */
[----:B------:R-:W-:-:S04]  /*e5b0*/  IMAD.WIDE.U32 R2, R0, UR4, R2 ;  /* 0x0000000400027c25 */ /* 0x000fc8000f8e0002 */
[----:B------:R-:W-:Y:S01]  /*e5c0*/  IMAD R5, R0, UR5, R4 ;  /* 0x0000000500057c24 */ /* 0x000fe2000f8e0204 */
[----:B------:R-:W-:Y:S02]  /*e5d0*/  ULDC.64 UR4, c[0x0][0x390] ;  /* 0x0000e40000047ab9 */ /* 0x000fe40000000a00 */
[----:B------:R-:W-:Y:S01]  /*e5e0*/  LEA R0, P0, R2, UR4, 0x1 ;  /* 0x0000000402007c11 */ /* 0x000fe2000f8008ff */
[----:B------:R-:W-:Y:S01]  /*e5f0*/  IMAD.IADD R3, R3, 0x1, R5 ;  /* 0x0000000103037824 */ /* 0x000fe200078e0205 */
[----:B------:R-:W-:-:S04]  /*e600*/  ULDC UR4, c[0x0][0x3b8] ;  /* 0x0000ee0000047ab9 */ /* 0x000fc80000000800 */
[----:B------:R-:W-:Y:S02]  /*e610*/  LEA.HI.X R6, R2, UR5, R3, 0x1, P0 ;  /* 0x0000000502067c11 */ /* 0x000fe400080f0c03 */
[----:B------:R-:W-:-:S04]  /*e620*/  LOP3.LUT R2, R10, 0x40, RZ, 0xfc, !PT ;  /* 0x000000400a027812 */ /* 0x000fc800078efcff */
[----:B------:R-:W-:Y:S02]  /*e630*/  ISETP.GE.AND P1, PT, R2, UR4, PT ;  /* 0x0000000402007c0c */ /* 0x000fe4000bf26270 */
[C---:B------:R-:W-:Y:S02]  /*e640*/  LOP3.LUT R2, R10.reuse, 0x80, RZ, 0xfc, !PT ;  /* 0x000000800a027812 */ /* 0x040fe400078efcff */
[----:B------:R-:W-:Y:S02]  /*e650*/  ISETP.GE.AND P3, PT, R10, UR4, PT ;  /* 0x000000040a007c0c */ /* 0x000fe4000bf66270 */
[----:B------:R-:W-:Y:S02]  /*e660*/  ISETP.GE.AND P2, PT, R2, UR4, PT ;  /* 0x0000000402007c0c */ /* 0x000fe4000bf46270 */
[----:B------:R-:W-:Y:S02]  /*e670*/  SEL R2, RZ, 0x1, P3 ;  /* 0x00000001ff027807 */ /* 0x000fe40001800000 */
[----:B------:R-:W-:-:S02]  /*e680*/  SEL R3, RZ, 0x4, P2 ;  /* 0x00000004ff037807 */ /* 0x000fc40001000000 */
[----:B------:R-:W-:-:S04]  /*e690*/  SEL R4, RZ, 0x2, P1 ;  /* 0x00000002ff047807 */ /* 0x000fc80000800000 */
[----:B------:R-:W-:Y:S02]  /*e6a0*/  IADD3 R2, R3, R4, R2 ;  /* 0x0000000403027210 */ /* 0x000fe40007ffe002 */
[----:B------:R-:W-:-:S04]  /*e6b0*/  LOP3.LUT R3, R10, 0xc0, RZ, 0xfc, !PT ;  /* 0x000000c00a037812 */ /* 0x000fc800078efcff */
[----:B------:R-:W-:Y:S02]  /*e6c0*/  ISETP.GE.AND P5, PT, R3, UR4, PT ;  /* 0x0000000403007c0c */ /* 0x000fe4000bfa6270 */
[----:B------:R-:W-:-:S04]  /*e6d0*/  LOP3.LUT R3, R10, 0x100, RZ, 0xfc, !PT ;  /* 0x000001000a037812 */ /* 0x000fc800078efcff */
[----:B------:R-:W-:Y:S02]  /*e6e0*/  ISETP.GE.AND P0, PT, R3, UR4, PT ;  /* 0x0000000403007c0c */ /* 0x000fe4000bf06270 */
[----:B------:R-:W-:Y:S02]  /*e6f0*/  SEL R4, RZ, 0x8, P5 ;  /* 0x00000008ff047807 */ /* 0x000fe40002800000 */
[----:B------:R-:W-:-:S04]  /*e700*/  SEL R3, RZ, 0x10, P0 ;  /* 0x00000010ff037807 */ /* 0x000fc80000000000 */
[----:B------:R-:W-:Y:S02]  /*e710*/  IADD3 R2, R3, R2, R4 ;  /* 0x0000000203027210 */ /* 0x000fe40007ffe004 */
[C---:B------:R-:W-:Y:S02]  /*e720*/  LOP3.LUT R3, R10.reuse, 0x180, RZ, 0xfc, !PT ;  /* 0x000001800a037812 */ /* 0x040fe400078efcff */
[----:B------:R-:W-:Y:S02]  /*e730*/  @P1 LOP3.LUT R17, R17, 0x8, RZ, 0xfc, !PT ;  /* 0x0000000811111812 */ /* 0x000fe400078efcff */
[----:B------:R-:W-:Y:S02]  /*e740*/  ISETP.GE.AND P1, PT, R3, UR4, PT ;  /* 0x0000000403007c0c */ /* 0x000fe4000bf26270 */
[----:B------:R-:W-:Y:S02]  /*e750*/  LOP3.LUT R3, R10, 0x140, RZ, 0xfc, !PT ;  /* 0x000001400a037812 */ /* 0x000fe400078efcff */
[----:B------:R-:W-:-:S02]  /*e760*/  SEL R4, RZ, 0x40, P1 ;  /* 0x00000040ff047807 */ /* 0x000fc40000800000 */
[----:B------:R-:W-:Y:S02]  /*e770*/  LOP3.LUT R17, R17, 0xfffffffb, RZ, 0xc0, !PT ;  /* 0xfffffffb11117812 */ /* 0x000fe400078ec0ff */
[----:B------:R-:W-:Y:S02]  /*e780*/  ISETP.GE.AND P1, PT, R3, UR4, PT ;  /* 0x0000000403007c0c */ /* 0x000fe4000bf26270 */
[----:B------:R-:W-:Y:S02]  /*e790*/  LOP3.LUT R17, R17, 0xffffffef, RZ, 0xc0, !PT ;  /* 0xffffffef11117812 */ /* 0x000fe400078ec0ff */
[----:B------:R-:W-:Y:S02]  /*e7a0*/  SEL R3, RZ, 0x20, P1 ;  /* 0x00000020ff037807 */ /* 0x000fe40000800000 */
[----:B------:R-:W-:Y:S02]  /*e7b0*/  @P3 LOP3.LUT R17, R17, 0x10, RZ, 0xfc, !PT ;  /* 0x0000001011113812 */ /* 0x000fe400078efcff */
[----:B------:R-:W-:-:S02]  /*e7c0*/  IADD3 R4, R4, R2, R3 ;  /* 0x0000000204047210 */ /* 0x000fc40007ffe003 */
[----:B------:R-:W-:Y:S02]  /*e7d0*/  LOP3.LUT R2, R10, 0x1c0, RZ, 0xfc, !PT ;  /* 0x000001c00a027812 */ /* 0x000fe400078efcff */
[----:B------:R-:W-:Y:S02]  /*e7e0*/  @P2 LOP3.LUT R17, R17, 0x4, RZ, 0xfc, !PT ;  /* 0x0000000411112812 */ /* 0x000fe400078efcff */
[----:B------:R-:W-:Y:S01]  /*e7f0*/  ISETP.GE.AND P2, PT, R2, UR4, PT ;  /* 0x0000000402007c0c */ /* 0x000fe2000bf46270 */
[----:B------:R-:W-:-:S03]  /*e800*/  UMOV UR4, 0xffffffff ;  /* 0xffffffff00047882 */ /* 0x000fc60000000000 */
[----:B------:R-:W-:-:S05]  /*e810*/  SEL R5, RZ, 0x80, P2 ;  /* 0x00000080ff057807 */ /* 0x000fca0001000000 */
[----:B------:R-:W-:Y:S01]  /*e820*/  IMAD.IADD R5, R4, 0x1, R5 ;  /* 0x0000000104057824 */ /* 0x000fe200078e0205 */
[----:B------:R-:W-:Y:S06]  /*e830*/  BRA.DIV UR4, `(.L_x_241) ;  /* 0x0000004204787947 */ /* 0x000fec000b800000 */
[----:B------:R-:W2:Y:S01]  /*e840*/  LDL.LU R3, [R1+0x4] ;  /* 0x0000040001037983 */ /* 0x000ea20000300800 */
[----:B------:R-:W-:-:S03]  /*e850*/  ULDC UR4, c[0x0][0x288] ;  /* 0x0000a20000047ab9 */ /* 0x000fc60000000800 */
[----:B------:R-:W3:Y:S01]  /*e860*/  LDL.LU R2, [R1+0xc] ;  /* 0x00000c0001027983 */ /* 0x000ee20000300800 */
[----:B------:R-:W-:Y:S01]  /*e870*/  IMAD R7, R7, UR4, RZ ;  /* 0x0000000407077c24 */ /* 0x000fe2000f8e02ff */
[----:B------:R-:W-:Y:S02]  /*e880*/  LOP3.LUT R17, R17, 0xffffff7f, RZ, 0xc0, !PT ;  /* 0xffffff7f11117812 */ /* 0x000fe400078ec0ff */
[----:B------:R-:W4:Y:S02]  /*e890*/  LDL.LU R15, [R1+0x10] ;  /* 0x00001000010f7983 */ /* 0x000f240000300800 */
[----:B------:R-:W-:Y:S01]  /*e8a0*/  @P0 LOP3.LUT R17, R17, 0x80, RZ, 0xfc, !PT ;  /* 0x0000008011110812 */ /* 0x000fe200078efcff */
[----:B------:R-:W0:Y:S03]  /*e8b0*/  S2R R9, SR_TID.X ;  /* 0x0000000000097919 */ /* 0x000e260000002100 */
[C---:B------:R-:W-:Y:S01]  /*e8c0*/  LOP3.LUT P0, RZ, R17.reuse, 0x10, RZ, 0xc0, !PT ;  /* 0x0000001011ff7812 */ /* 0x040fe2000780c0ff */
[----:B------:R-:W1:Y:S01]  /*e8d0*/  S2R R11, SR_TID.X ;  /* 0x00000000000b7919 */ /* 0x000e620000002100 */
[----:B------:R-:W-:-:S04]  /*e8e0*/  LOP3.LUT R17, R17, 0xffffffbf, RZ, 0xc0, !PT ;  /* 0xffffffbf11117812 */ /* 0x000fc800078ec0ff */
[----:B------:R-:W-:-:S04]  /*e8f0*/  @P1 LOP3.LUT R17, R17, 0x40, RZ, 0xfc, !PT ;  /* 0x0000004011111812 */ /* 0x000fc800078efcff */
[C---:B------:R-:W-:Y:S01]  /*e900*/  LOP3.LUT P1, RZ, R17.reuse, 0x8, RZ, 0xc0, !PT ;  /* 0x0000000811ff7812 */ /* 0x040fe2000782c0ff */
[----:B------:R-:W-:Y:S01]  /*e910*/  ULDC.64 UR6, c[0x0][0x208] ;  /* 0x0000820000067ab9 */ /* 0x000fe20000000a00 */
[----:B------:R-:W-:Y:S01]  /*e920*/  LOP3.LUT P3, RZ, R17, 0x4, RZ, 0xc0, !PT ;  /* 0x0000000411ff7812 */ /* 0x000fe2000786c0ff */
[----:B0-----:R-:W-:Y:S01]  /*e930*/  IMAD.SHL.U32 R13, R9, 0x8, RZ ;  /* 0x00000008090d7824 */ /* 0x001fe200078e00ff */
[----:B-1----:R-:W-:-:S04]  /*e940*/  LOP3.LUT R11, R11, 0x7f, RZ, 0xc0, !PT ;  /* 0x0000007f0b0b7812 */ /* 0x002fc800078ec0ff */
[----:B------:R-:W-:Y:S01]  /*e950*/  LOP3.LUT R13, R13, 0x38, RZ, 0xc0, !PT ;  /* 0x000000380d0d7812 */ /* 0x000fe200078ec0ff */
[----:B------:R-:W-:Y:S02]  /*e960*/  IMAD.SHL.U32 R12, R11, 0x8, RZ ;  /* 0x000000080b0c7824 */ /* 0x000fe400078e00ff */
[----:B------:R-:W-:-:S05]  /*e970*/  IMAD.SHL.U32 R11, R9, 0x8, RZ ;  /* 0x00000008090b7824 */ /* 0x000fca00078e00ff */
[----:B------:R-:W-:-:S04]  /*e980*/  LOP3.LUT R11, R11, 0x1f8, RZ, 0xc0, !PT ;  /* 0x000001f80b0b7812 */ /* 0x000fc800078ec0ff */
[----:B------:R-:W-:-:S04]  /*e990*/  LOP3.LUT R11, R11, 0x38, R9, 0x78, !PT ;  /* 0x000000380b0b7812 */ /* 0x000fc800078e7809 */
[----:B------:R-:W-:Y:S01]  /*e9a0*/  LOP3.LUT R11, R11, 0x200, R12, 0xf8, !PT ;  /* 0x000002000b0b7812 */ /* 0x000fe200078ef80c */
[----:B------:R-:W-:Y:S01]  /*e9b0*/  SHFL.IDX PT, R14, R0, 0x1, 0x181f ;  /* 0x00381f00000e7f89 */ /* 0x000fe200000e0000 */
[----:B--2---:R-:W-:-:S03]  /*e9c0*/  ISETP.GE.AND P2, PT, R3, R7, PT ;  /* 0x000000070300720c */ /* 0x004fc60003f46270 */
[----:B------:R-:W0:Y:S01]  /*e9d0*/  SHFL.IDX PT, R3, R0, RZ, 0x181f ;  /* 0x00181fff00037589 */ /* 0x000e2200000e0000 */
[----:B---3--:R-:W-:-:S03]  /*e9e0*/  IMAD.MOV.U32 R10, RZ, RZ, R2 ;  /* 0x000000ffff0a7224 */ /* 0x008fc600078e0002 */
[----:B------:R-:W1:Y:S06]  /*e9f0*/  SHFL.IDX PT, R2, R6, RZ, 0x181f ;  /* 0x00181fff06027589 */ /* 0x000e6c00000e0000 */
[----:B------:R-:W-:-:S04]  /*ea00*/  @!P2 LOP3.LUT R8, R4, 0x40, RZ, 0xc0, !PT ;  /* 0x000000400408a812 */ /* 0x000fc800078ec0ff */
[----:B------:R-:W-:Y:S02]  /*ea10*/  @!P2 SHF.R.U32.HI R8, RZ, 0x2, R8 ;  /* 0x00000002ff08a819 */ /* 0x000fe40000011608 */
[----:B------:R-:W-:Y:S02]  /*ea20*/  @!P2 LEA R9, R11, UR38, 0x1 ;  /* 0x000000260b09ac11 */ /* 0x000fe4000f8e08ff */
[----:B------:R-:W-:Y:S02]  /*ea30*/  @!P2 ISETP.NE.U32.AND P4, PT, R8, RZ, PT ;  /* 0x000000ff0800a20c */ /* 0x000fe40003f85070 */
[----:B------:R-:W-:Y:S02]  /*ea40*/  @!P2 LOP3.LUT R8, R5, 0x80, RZ, 0xc0, !PT ;  /* 0x000000800508a812 */ /* 0x000fe400078ec0ff */
[----:B0-----:R-:W-:-:S05]  /*ea50*/  @!P2 LEA R3, P6, R13, R3, 0x1 ;  /* 0x000000030d03a211 */ /* 0x001fca00078c08ff */
[----:B-1----:R-:W-:-:S05]  /*ea60*/  @!P2 IMAD.X R2, RZ, RZ, R2, P6 ;  /* 0x000000ffff02a224 */ /* 0x002fca00030e0602 */
[----:B------:R-:W-:-:S04]  /*ea70*/  @!P2 LOP3.LUT R3, R3, R2, RZ, 0x3c, !PT ;  /* 0x000000020303a212 */ /* 0x000fc800078e3cff */
[----:B------:R-:W-:-:S04]  /*ea80*/  @!P2 LOP3.LUT R2, R3, R2, RZ, 0x3c, !PT ;  /* 0x000000020302a212 */ /* 0x000fc800078e3cff */
[----:B------:R-:W-:Y:S02]  /*ea90*/  @!P2 LOP3.LUT R3, R3, R2, RZ, 0x3c, !PT ;  /* 0x000000020303a212 */ /* 0x000fe400078e3cff */
[----:B------:R-:W-:-:S03]  /*eaa0*/  @!P2 SHF.R.U32.HI R8, RZ, 0x3, R8 ;  /* 0x00000003ff08a819 */ /* 0x000fc60000011608 */
[----:B------:R-:W-:Y:S01]  /*eab0*/  @!P2 LDGSTS.E.BYPASS.LTC128B.128 [R9+0x26400], desc[UR6][R2.64], !P0 ;  /* 0x264000000209afae */ /* 0x000fe2000c101d46 */
[----:B------:R-:W-:-:S03]  /*eac0*/  LOP3.LUT P0, RZ, R17, 0x80, RZ, 0xc0, !PT ;  /* 0x0000008011ff7812 */ /* 0x000fc6000780c0ff */
[----:B------:R-:W-:Y:S01]  /*ead0*/  @!P2 LDGSTS.E.BYPASS.LTC128B.128 [R9+0x28400], desc[UR6][R2.64+0x80], !P1 ;  /* 0x284000800209afae */ /* 0x000fe2000c901d46 */
[----:B------:R-:W-:Y:S02]  /*eae0*/  LOP3.LUT P1, RZ, R17, 0x40, RZ, 0xc0, !PT ;  /* 0x0000004011ff7812 */ /* 0x000fe4000782c0ff */
[----:B------:R-:W-:Y:S01]  /*eaf0*/  @!P2 ISETP.NE.U32.AND P6, PT, R8, RZ, PT ;  /* 0x000000ff0800a20c */ /* 0x000fe20003fc5070 */
[----:B------:R-:W-:Y:S04]  /*eb00*/  @!P2 LDGSTS.E.BYPASS.LTC128B.128 [R9+0x2a400], desc[UR6][R2.64+0x100], !P3 ;  /* 0x2a4001000209afae */ /* 0x000fe8000d901d46 */
[----:B------:R-:W0:Y:S04]  /*eb10*/  SHFL.IDX PT, R8, R6, 0x1, 0x181f ;  /* 0x00381f0006087f89 */ /* 0x000e2800000e0000 */
[----:B------:R-:W-:Y:S04]  /*eb20*/  @!P2 LDGSTS.E.BYPASS.LTC128B.128 [R9+0x2c400], desc[UR6][R2.64+0x180], !P5 ;  /* 0x2c4001800209afae */ /* 0x000fe8000e901d46 */
[----:B------:R-:W-:Y:S04]  /*eb30*/  @!P2 LDGSTS.E.BYPASS.LTC128B.128 [R9+0x2e400], desc[UR6][R2.64+0x200], !P0 ;  /* 0x2e4002000209afae */ /* 0x000fe8000c101d46 */
[----:B------:R-:W-:Y:S04]  /*eb40*/  @!P2 LDGSTS.E.BYPASS.LTC128B.128 [R9+0x30400], desc[UR6][R2.64+0x280], !P1 ;  /* 0x304002800209afae */ /* 0x000fe8000c901d46 */
[----:B------:R-:W-:Y:S04]  /*eb50*/  @!P2 LDGSTS.E.BYPASS.LTC128B.128 [R9+0x32400], desc[UR6][R2.64+0x300], P4 ;  /* 0x324003000209afae */ /* 0x000fe8000a101d46 */
[----:B------:R1:W-:Y:S01]  /*eb60*/  @!P2 LDGSTS.E.BYPASS.LTC128B.128 [R9+0x34400], desc[UR6][R2.64+0x380], P6 ;  /* 0x344003800209afae */ /* 0x0003e2000b101d46 */
[----:B------:R-:W-:-:S13]  /*eb70*/  ISETP.GE.AND P2, PT, R10, R7, PT ;  /* 0x000000070a00720c */ /* 0x000fda0003f46270 */
[----:B------:R-:W-:-:S05]  /*eb80*/  @!P2 LEA R10, P4, R13, R14, 0x1 ;  /* 0x0000000e0d0aa211 */ /* 0x000fca00078808ff */
[----:B0-----:R-:W-:Y:S01]  /*eb90*/  @!P2 IMAD.X R14, RZ, RZ, R8, P4 ;  /* 0x000000ffff0ea224 */ /* 0x001fe200020e0608 */
[----:B------:R-:W-:Y:S02]  /*eba0*/  LOP3.LUT P4, RZ, R17, 0x10, RZ, 0xc0, !PT ;  /* 0x0000001011ff7812 */ /* 0x000fe4000788c0ff */
[----:B------:R-:W-:Y:S01]  /*ebb0*/  @!P2 LOP3.LUT R8, R4, 0x40, RZ, 0xc0, !PT ;  /* 0x000000400408a812 */ /* 0x000fe200078ec0ff */
[----:B-1----:R-:W-:Y:S01]  /*ebc0*/  @!P2 IMAD.MOV.U32 R2, RZ, RZ, R10 ;  /* 0x000000ffff02a224 */ /* 0x002fe200078e000a */
[----:B------:R-:W-:Y:S01]  /*ebd0*/  @!P2 LEA R21, R11, UR38, 0x1 ;  /* 0x000000260b15ac11 */ /* 0x000fe2000f8e08ff */
[----:B------:R-:W-:Y:S01]  /*ebe0*/  @!P2 IMAD.MOV.U32 R3, RZ, RZ, R14 ;  /* 0x000000ffff03a224 */ /* 0x000fe200078e000e */
[----:B------:R-:W-:Y:S02]  /*ebf0*/  LOP3.LUT P6, RZ, R17, 0x8, RZ, 0xc0, !PT ;  /* 0x0000000811ff7812 */ /* 0x000fe400078cc0ff */
[----:B------:R-:W-:-:S05]  /*ec00*/  @!P2 SHF.R.U32.HI R8, RZ, 0x2, R8 ;  /* 0x00000002ff08a819 */ /* 0x000fca0000011608 */
[----:B------:R-:W-:Y:S01]  /*ec10*/  @!P2 LDGSTS.E.BYPASS.LTC128B.128 [R21+0x26c00], desc[UR6][R2.64], !P4 ;  /* 0x26c000000215afae */ /* 0x000fe2000e101d46 */
[----:B------:R-:W-:Y:S02]  /*ec20*/  @!P2 ISETP.NE.U32.AND P4, PT, R8, RZ, PT ;  /* 0x000000ff0800a20c */ /* 0x000fe40003f85070 */
[----:B------:R-:W-:-:S03]  /*ec30*/  @!P2 LOP3.LUT R8, R5, 0x80, RZ, 0xc0, !PT ;  /* 0x000000800508a812 */ /* 0x000fc600078ec0ff */
[----:B------:R-:W-:Y:S01]  /*ec40*/  @!P2 LDGSTS.E.BYPASS.LTC128B.128 [R21+0x28c00], desc[UR6][R2.64+0x80], !P6 ;  /* 0x28c000800215afae */ /* 0x000fe2000f101d46 */
[----:B------:R-:W-:-:S03]  /*ec50*/  @!P2 SHF.R.U32.HI R8, RZ, 0x3, R8 ;  /* 0x00000003ff08a819 */ /* 0x000fc60000011608 */
[----:B------:R-:W-:Y:S04]  /*ec60*/  @!P2 LDGSTS.E.BYPASS.LTC128B.128 [R21+0x2ac00], desc[UR6][R2.64+0x100], !P3 ;  /* 0x2ac001000215afae */ /* 0x000fe8000d901d46 */
[----:B------:R-:W-:Y:S04]  /*ec70*/  @!P2 LDGSTS.E.BYPASS.LTC128B.128 [R21+0x2cc00], desc[UR6][R2.64+0x180], !P5 ;  /* 0x2cc001800215afae */ /* 0x000fe8000e901d46 */
[----:B------:R-:W-:Y:S04]  /*ec80*/  @!P2 LDGSTS.E.BYPASS.LTC128B.128 [R21+0x2ec00], desc[UR6][R2.64+0x200], !P0 ;  /* 0x2ec002000215afae */ /* 0x000fe8000c101d46 */
[----:B------:R-:W-:Y:S04]  /*ec90*/  @!P2 LDGSTS.E.BYPASS.LTC128B.128 [R21+0x30c00], desc[UR6][R2.64+0x280], !P1 ;  /* 0x30c002800215afae */ /* 0x000fe8000c901d46 */
[----:B------:R-:W-:Y:S01]  /*eca0*/  @!P2 LDGSTS.E.BYPASS.LTC128B.128 [R21+0x32c00], desc[UR6][R2.64+0x300], P4 ;  /* 0x32c003000215afae */ /* 0x000fe2000a101d46 */
[----:B------:R-:W-:-:S03]  /*ecb0*/  @!P2 ISETP.NE.U32.AND P4, PT, R8, RZ, PT ;  /* 0x000000ff0800a20c */ /* 0x000fc60003f85070 */
[----:B------:R-:W0:Y:S10]  /*ecc0*/  SHFL.IDX PT, R14, R0, 0x2, 0x181f ;  /* 0x00581f00000e7f89 */ /* 0x000e3400000e0000 */
[----:B------:R1:W-:Y:S01]  /*ecd0*/  @!P2 LDGSTS.E.BYPASS.LTC128B.128 [R21+0x34c00], desc[UR6][R2.64+0x380], P4 ;  /* 0x34c003800215afae */ /* 0x0003e2000a101d46 */
[----:B----4-:R-:W-:-:S03]  /*ece0*/  ISETP.GE.AND P2, PT, R15, R7, PT ;  /* 0x000000070f00720c */ /* 0x010fc60003f46270 */
[----:B-1----:R-:W1:Y:S10]  /*ecf0*/  SHFL.IDX PT, R2, R6, 0x2, 0x181f ;  /* 0x00581f0006027f89 */ /* 0x002e7400000e0000 */
[----:B0-----:R-:W-:-:S02]  /*ed00*/  @!P2 LEA R3, P4, R13, R14, 0x1 ;  /* 0x0000000e0d03a211 */ /* 0x001fc400078808ff */
[----:B------:R-:W-:Y:S02]  /*ed10*/  @!P2 LOP3.LUT R8, R4, 0x40, RZ, 0xc0, !PT ;  /* 0x000000400408a812 */ /* 0x000fe400078ec0ff */
[----:B------:R-:W-:Y:S02]  /*ed20*/  @!P2 LEA R9, R11, UR38, 0x1 ;  /* 0x000000260b09ac11 */ /* 0x000fe4000f8e08ff */
[----:B------:R-:W-:Y:S01]  /*ed30*/  @!P2 SHF.R.U32.HI R8, RZ, 0x2, R8 ;  /* 0x00000002ff08a819 */ /* 0x000fe20000011608 */
[----:B-1----:R-:W-:Y:S01]  /*ed40*/  @!P2 IMAD.X R2, RZ, RZ, R2, P4 ;  /* 0x000000ffff02a224 */ /* 0x002fe200020e0602 */
[----:B------:R-:W-:-:S04]  /*ed50*/  LOP3.LUT P4, RZ, R17, 0x10, RZ, 0xc0, !PT ;  /* 0x0000001011ff7812 */ /* 0x000fc8000788c0ff */
[----:B------:R-:W-:-:S04]  /*ed60*/  @!P2 LOP3.LUT R3, R3, R2, RZ, 0x3c, !PT ;  /* 0x000000020303a212 */ /* 0x000fc800078e3cff */
[----:B------:R-:W-:-:S04]  /*ed70*/  @!P2 LOP3.LUT R2, R3, R2, RZ, 0x3c, !PT ;  /* 0x000000020302a212 */ /* 0x000fc800078e3cff */
[----:B------:R-:W-:-:S05]  /*ed80*/  @!P2 LOP3.LUT R3, R3, R2, RZ, 0x3c, !PT ;  /* 0x000000020303a212 */ /* 0x000fca00078e3cff */
[----:B------:R0:W-:Y:S01]  /*ed90*/  @!P2 LDGSTS.E.BYPASS.LTC128B.128 [R9+0x27400], desc[UR6][R2.64], !P4 ;  /* 0x274000000209afae */ /* 0x0001e2000e101d46 */
[----:B------:R-:W-:Y:S02]  /*eda0*/  @!P2 ISETP.NE.U32.AND P4, PT, R8, RZ, PT ;  /* 0x000000ff0800a20c */ /* 0x000fe40003f85070 */
[----:B------:R-:W-:Y:S01]  /*edb0*/  @!P2 LOP3.LUT R8, R5, 0x80, RZ, 0xc0, !PT ;  /* 0x000000800508a812 */ /* 0x000fe200078ec0ff */
[----:B------:R0:W-:Y:S03]  /*edc0*/  @!P2 LDGSTS.E.BYPASS.LTC128B.128 [R9+0x29400], desc[UR6][R2.64+0x80], !P6 ;  /* 0x294000800209afae */ /* 0x0001e6000f101d46 */
[----:B------:R-:W-:Y:S01]  /*edd0*/  @!P2 SHF.R.U32.HI R8, RZ, 0x3, R8 ;  /* 0x00000003ff08a819 */ /* 0x000fe20000011608 */
[----:B------:R0:W-:Y:S04]  /*ede0*/  @!P2 LDGSTS.E.BYPASS.LTC128B.128 [R9+0x2b400], desc[UR6][R2.64+0x100], !P3 ;  /* 0x2b4001000209afae */ /* 0x0001e8000d901d46 */
[----:B------:R0:W-:Y:S04]  /*edf0*/  @!P2 LDGSTS.E.BYPASS.LTC128B.128 [R9+0x2d400], desc[UR6][R2.64+0x180], !P5 ;  /* 0x2d4001800209afae */ /* 0x0001e8000e901d46 */
[----:B------:R0:W-:Y:S04]  /*ee00*/  @!P2 LDGSTS.E.BYPASS.LTC128B.128 [R9+0x2f400], desc[UR6][R2.64+0x200], !P0 ;  /* 0x2f4002000209afae */ /* 0x0001e8000c101d46 */
[----:B------:R0:W-:Y:S04]  /*ee10*/  @!P2 LDGSTS.E.BYPASS.LTC128B.128 [R9+0x31400], desc[UR6][R2.64+0x280], !P1 ;  /* 0x314002800209afae */ /* 0x0001e8000c901d46 */
[----:B------:R0:W-:Y:S01]  /*ee20*/  @!P2 LDGSTS.E.BYPASS.LTC128B.128 [R9+0x33400], desc[UR6][R2.64+0x300], P4 ;  /* 0x334003000209afae */ /* 0x0001e2000a101d46 */
[----:B------:R-:W-:-:S03]  /*ee30*/  @!P2 ISETP.NE.U32.AND P4, PT, R8, RZ, PT ;  /* 0x000000ff0800a20c */ /* 0x000fc60003f85070 */
[----:B------:R-:W1:Y:S04]  /*ee40*/  SHFL.IDX PT, R6, R6, 0x3, 0x181f ;  /* 0x00781f0006067f89 */ /* 0x000e6800000e0000 */
[----:B------:R0:W2:Y:S06]  /*ee50*/  SHFL.IDX PT, R14, R0, 0x3, 0x181f ;  /* 0x00781f00000e7f89 */ /* 0x0000ac00000e0000 */
[----:B------:R0:W-:Y:S02]  /*ee60*/  @!P2 LDGSTS.E.BYPASS.LTC128B.128 [R9+0x35400], desc[UR6][R2.64+0x380], P4 ;  /* 0x354003800209afae */ /* 0x0001e4000a101d46 */
.L_x_355:
[----:B0-----:R-:W3:Y:S01]  /*ee70*/  LDL.LU R0, [R1+0x20] ;  /* 0x0000200001007983 */ /* 0x001ee20000300800 */
[----:B------:R-:W-:Y:S01]  /*ee80*/  BSSY B0, `(.L_x_242) ;  /* 0x0000025000007945 */ /* 0x000fe20003800000 */
[----:B---3--:R-:W-:-:S13]  /*ee90*/  ISETP.GE.AND P2, PT, R0, R7, PT ;  /* 0x000000070000720c */ /* 0x008fda0003f46270 */
[----:B------:R-:W-:Y:S05]  /*eea0*/  @P2 BRA `(.L_x_243) ;  /* 0x0000000000882947 */ /* 0x000fea0003800000 */
[----:B------:R-:W0:Y:S01]  /*eeb0*/  S2R R0, SR_TID.X ;  /* 0x0000000000007919 */ /* 0x000e220000002100 */
[C---:B------:R-:W-:Y:S01]  /*eec0*/  LOP3.LUT P6, RZ, R17.reuse, 0x10, RZ, 0xc0, !PT ;  /* 0x0000001011ff7812 */ /* 0x040fe200078cc0ff */
[----:B------:R-:W-:Y:S01]  /*eed0*/  ULDC.64 UR4, c[0x0][0x208] ;  /* 0x0000820000047ab9 */ /* 0x000fe20000000a00 */
[C---:B------:R-:W-:Y:S01]  /*eee0*/  LOP3.LUT P4, RZ, R17.reuse, 0x8, RZ, 0xc0, !PT ;  /* 0x0000000811ff7812 */ /* 0x040fe2000788c0ff */
[----:B------:R-:W3:Y:S01]  /*eef0*/  S2R R3, SR_TID.X ;  /* 0x0000000000037919 */ /* 0x000ee20000002100 */
[----:B------:R-:W-:Y:S02]  /*ef00*/  LOP3.LUT P3, RZ, R17, 0x4, RZ, 0xc0, !PT ;  /* 0x0000000411ff7812 */ /* 0x000fe4000786c0ff */
[----:B------:R-:W-:Y:S02]  /*ef10*/  LOP3.LUT R4, R4, 0x40, RZ, 0xc0, !PT ;  /* 0x0000004004047812 */ /* 0x000fe400078ec0ff */
[----:B------:R-:W-:Y:S02]  /*ef20*/  LOP3.LUT R5, R5, 0x80, RZ, 0xc0, !PT ;  /* 0x0000008005057812 */ /* 0x000fe400078ec0ff */
[----:B------:R-:W-:-:S02]  /*ef30*/  SHF.R.U32.HI R4, RZ, 0x2, R4 ;  /* 0x00000002ff047819 */ /* 0x000fc40000011604 */
[----:B------:R-:W-:Y:S02]  /*ef40*/  SHF.R.U32.HI R5, RZ, 0x3, R5 ;  /* 0x00000003ff057819 */ /* 0x000fe40000011605 */
[----:B0-----:R-:W-:Y:S01]  /*ef50*/  LOP3.LUT R0, R0, 0x7f, RZ, 0xc0, !PT ;  /* 0x0000007f00007812 */ /* 0x001fe200078ec0ff */
[----:B---3--:R-:W-:-:S04]  /*ef60*/  IMAD.SHL.U32 R2, R3, 0x8, RZ ;  /* 0x0000000803027824 */ /* 0x008fc800078e00ff */
[----:B------:R-:W-:Y:S02]  /*ef70*/  IMAD.SHL.U32 R8, R0, 0x8, RZ ;  /* 0x0000000800087824 */ /* 0x000fe400078e00ff */
[----:B------:R-:W-:Y:S01]  /*ef80*/  IMAD.SHL.U32 R0, R3, 0x8, RZ ;  /* 0x0000000803007824 */ /* 0x000fe200078e00ff */
[----:B------:R-:W-:-:S04]  /*ef90*/  LOP3.LUT R2, R2, 0x38, RZ, 0xc0, !PT ;  /* 0x0000003802027812 */ /* 0x000fc800078ec0ff */
[----:B------:R-:W-:Y:S02]  /*efa0*/  LOP3.LUT R0, R0, 0x1f8, RZ, 0xc0, !PT ;  /* 0x000001f800007812 */ /* 0x000fe400078ec0ff */
[----:B--2---:R-:W-:Y:S02]  /*efb0*/  LEA R2, P2, R2, R14, 0x1 ;  /* 0x0000000e02027211 */ /* 0x004fe400078408ff */
[----:B------:R-:W-:-:S03]  /*efc0*/  LOP3.LUT R0, R0, 0x38, R3, 0x78, !PT ;  /* 0x0000003800007812 */ /* 0x000fc600078e7803 */
[----:B-1----:R-:W-:Y:S01]  /*efd0*/  IMAD.X R3, RZ, RZ, R6, P2 ;  /* 0x000000ffff037224 */ /* 0x002fe200010e0606 */
[----:B------:R-:W-:Y:S02]  /*efe0*/  LOP3.LUT R0, R0, 0x200, R8, 0xf8, !PT ;  /* 0x0000020000007812 */ /* 0x000fe400078ef808 */
[----:B------:R-:W-:Y:S02]  /*eff0*/  ISETP.NE.U32.AND P2, PT, R4, RZ, PT ;  /* 0x000000ff0400720c */ /* 0x000fe40003f45070 */
[----:B------:R-:W-:-:S05]  /*f000*/  LEA R7, R0, UR38, 0x1 ;  /* 0x0000002600077c11 */ /* 0x000fca000f8e08ff */
[----:B------:R-:W-:Y:S01]  /*f010*/  @!PT LDS RZ, [RZ] ;  /* 0x00000000fffff984 */ /* 0x000fe20000000800 */
[----:B------:R-:W-:Y:S01]  /*f020*/  @!PT LDS RZ, [RZ] ;  /* 0x00000000fffff984 */ /* 0x000fe20000000800 */
[----:B------:R-:W-:Y:S01]  /*f030*/  @!PT LDS RZ, [RZ] ;  /* 0x00000000fffff984 */ /* 0x000fe20000000800 */
[----:B------:R0:W-:Y:S04]  /*f040*/  LDGSTS.E.BYPASS.LTC128B.128 [R7+0x27c00], desc[UR4][R2.64], !P6 ;  /* 0x27c0000002077fae */ /* 0x0001e8000f101d44 */
[----:B------:R0:W-:Y:S04]  /*f050*/  LDGSTS.E.BYPASS.LTC128B.128 [R7+0x29c00], desc[UR4][R2.64+0x80], !P4 ;  /* 0x29c0008002077fae */ /* 0x0001e8000e101d44 */
[----:B------:R0:W-:Y:S01]  /*f060*/  LDGSTS.E.BYPASS.LTC128B.128 [R7+0x2bc00], desc[UR4][R2.64+0x100], !P3 ;  /* 0x2bc0010002077fae */ /* 0x0001e2000d901d44 */
[----:B------:R-:W-:-:S03]  /*f070*/  ISETP.NE.U32.AND P3, PT, R5, RZ, PT ;  /* 0x000000ff0500720c */ /* 0x000fc60003f65070 */
[----:B------:R0:W-:Y:S04]  /*f080*/  LDGSTS.E.BYPASS.LTC128B.128 [R7+0x2dc00], desc[UR4][R2.64+0x180], !P5 ;  /* 0x2dc0018002077fae */ /* 0x0001e8000e901d44 */
[----:B------:R0:W-:Y:S04]  /*f090*/  LDGSTS.E.BYPASS.LTC128B.128 [R7+0x2fc00], desc[UR4][R2.64+0x200], !P0 ;  /* 0x2fc0020002077fae */ /* 0x0001e8000c101d44 */
[----:B------:R0:W-:Y:S04]  /*f0a0*/  LDGSTS.E.BYPASS.LTC128B.128 [R7+0x31c00], desc[UR4][R2.64+0x280], !P1 ;  /* 0x31c0028002077fae */ /* 0x0001e8000c901d44 */
[----:B------:R0:W-:Y:S04]  /*f0b0*/  LDGSTS.E.BYPASS.LTC128B.128 [R7+0x33c00], desc[UR4][R2.64+0x300], P2 ;  /* 0x33c0030002077fae */ /* 0x0001e80009101d44 */
[----:B------:R0:W-:Y:S02]  /*f0c0*/  LDGSTS.E.BYPASS.LTC128B.128 [R7+0x35c00], desc[UR4][R2.64+0x380], P3 ;  /* 0x35c0038002077fae */ /* 0x0001e40009901d44 */
.L_x_243:
[----:B------:R-:W-:Y:S05]  /*f0d0*/  BSYNC B0 ;  /* 0x0000000000007941 */ /* 0x000fea0003800000 */
.L_x_242:
[----:B------:R-:W-:Y:S01]  /*f0e0*/  NOP ;  /* 0x0000000000007918 */ /* 0x000fe20000000000 */
[----:B------:R-:W-:Y:S01]  /*f0f0*/  SYNCS.ARRIVE.TRANS64.RED.A0T1 RZ, [UR38+0x38810], RZ ;  /* 0x038810ffffff79a7 */ /* 0x000fe20008200426 */
[----:B0-----:R-:W-:Y:S01]  /*f100*/  IMAD.MOV.U32 R2, RZ, RZ, 0x1 ;  /* 0x00000001ff027424 */ /* 0x001fe200078e00ff */
[----:B------:R-:W-:Y:S04]  /*f110*/  ARRIVES.LDGSTSBAR.64.TRANSCNT [UR38+0x38810] ;  /* 0x03881000ff0079b0 */ /* 0x000fe80008000aa6 */
[----:B------:R-:W-:Y:S01]  /*f120*/  SHF.L.U32 R2, R2, 0x1f, RZ ;  /* 0x0000001f02027819 */ /* 0x000fe200000006ff */
[----:B------:R-:W-:Y:S01]  /*f130*/  NOP ;  /* 0x0000000000007918 */ /* 0x000fe20000000000 */
[----:B------:R-:W-:Y:S02]  /*f140*/  SYNCS.ARRIVE.TRANS64.A1T0 RZ, [UR38+0x38810], RZ ;  /* 0x038810ffffff79a7 */ /* 0x000fe40008100026 */
[----:B------:R-:W0:Y:S02]  /*f150*/  SYNCS.PHASECHK.TRANS64.TRYWAIT P0, [UR38+0x38820], R2 ;  /* 0x03882002ff0075a7 */ /* 0x000e240008000166 */
[----:B0-----:R-:W-:Y:S05]  /*f160*/  @!P0 BRA `(.L_x_244) ;  /* 0x0000004000a08947 */ /* 0x001fea0003800000 */
.L_x_356:
[----:B------:R-:W-:Y:S01]  /*f170*/  LOP3.LUT P0, RZ, R17, 0x2, RZ, 0xc0, !PT ;  /* 0x0000000211ff7812 */ /* 0x000fe2000780c0ff */
[----:B------:R-:W-:Y:S01]  /*f180*/  BSSY B0, `(.L_x_245) ;  /* 0x000007f000007945 */ /* 0x000fe20003800000 */
[----:B------:R-:W-:-:S11]  /*f190*/  IMAD.MOV.U32 R0, RZ, RZ, 0x1 ;  /* 0x00000001ff007424 */ /* 0x000fd600078e00ff */
[----:B------:R-:W-:Y:S05]  /*f1a0*/  @!P0 BRA `(.L_x_246) ;  /* 0x0000000400f08947 */ /* 0x000fea0003800000 */
[----:B------:R-:W3:Y:S01]  /*f1b0*/  SYNCS.PHASECHK.TRANS64.TRYWAIT P0, [UR38+0x38860], R2 ;  /* 0x03886002ff0075a7 */ /* 0x000ee20008000166 */
[----:B0-----:R-:W0:Y:S02]  /*f1c0*/  S2R R3, SR_TID.X ;  /* 0x0000000000037919 */ /* 0x001e240000002100 */
[----:B0-----:R-:W-:-:S04]  /*f1d0*/  LOP3.LUT R3, R3, 0x7f, RZ, 0xc0, !PT ;  /* 0x0000007f03037812 */ /* 0x001fc800078ec0ff */
[----:B------:R-:W-:Y:S01]  /*f1e0*/  ISETP.NE.AND P1, PT, R3, RZ, PT ;  /* 0x000000ff0300720c */ /* 0x000fe20003f25270 */
[----:B---3--:R-:W-:-:S12]  /*f1f0*/  @!P0 BRA `(.L_x_247) ;  /* 0x0000004000948947 */ /* 0x008fd80003800000 */
.L_x_357:
[----:B------:R-:W-:Y:S04]  /*f200*/  BSSY B1, `(.L_x_248) ;  /* 0x0000008000017945 */ /* 0x000fe80003800000 */
[----:B------:R-:W-:Y:S05]  /*f210*/  @P1 BRA `(.L_x_249) ;  /* 0x0000000000181947 */ /* 0x000fea0003800000 */
[----:B0-----:R-:W0:Y:S01]  /*f220*/  S2R R3, SR_TID.X ;  /* 0x0000000000037919 */ /* 0x001e220000002100 */
[----:B------:R-:W-:-:S04]  /*f230*/  IMAD.MOV.U32 R2, RZ, RZ, 0x10000 ;  /* 0x00010000ff027424 */ /* 0x000fc800078e00ff */
[----:B------:R3:W-:Y:S01]  /*f240*/  SYNCS.ARRIVE.TRANS64 RZ, [UR38+0x38850], R2 ;  /* 0x03885002ffff79a7 */ /* 0x0007e20008000026 */
[----:B0-----:R-:W-:-:S13]  /*f250*/  LOP3.LUT P0, RZ, R3, 0x1f, RZ, 0xc0, !PT ;  /* 0x0000001f03ff7812 */ /* 0x001fda000780c0ff */
[----:B---3--:R-:W-:Y:S05]  /*f260*/  @!P0 BRA `(.L_x_249) ;  /* 0x0000000000048947 */ /* 0x008fea0003800000 */
[----:B------:R-:W-:Y:S01]  /*f270*/  BPT.TRAP 0x1 ;  /* 0x000000040000795c */ /* 0x000fe20000300000 */
.L_x_249:
[----:B------:R-:W-:Y:S05]  /*f280*/  BSYNC B1 ;  /* 0x0000000000017941 */ /* 0x000fea0003800000 */
.L_x_248:
[----:B0-----:R-:W3:Y:S01]  /*f290*/  LDL.LU R2, [R1+0x8] ;  /* 0x0000080001027983 */ /* 0x001ee20000300800 */
        /* <DEDUP_REMOVED lines=9> */
[----:B---3--:R-:W-:-:S08]  /*f330*/  IMAD.SHL.U32 R2, R2, 0x40, RZ ;  /* 0x0000004002027824 */ /* 0x008fd000078e00ff */
.L_x_250:
        /* <DEDUP_REMOVED lines=8> */
[----:B------:R-:W-:Y:S01]  /*f3c0*/  PLOP3.LUT P0, PT, PT, PT, PT, 0x80, 0x0 ;  /* 0x000000000000781c */ /* 0x000fe20003f0f070 */
[----:B------:R-:W-:Y:S01]  /*f3d0*/  UIADD3 UR8, UR38, 0x2400, URZ ;  /* 0x0000240026087890 */ /* 0x000fe2000fffe03f */
[----:B------:R-:W-:Y:S01]  /*f3e0*/  UMOV UR6, 0x0 ;  /* 0x0000000000067882 */ /* 0x000fe20000000000 */
[----:B------:R-:W-:Y:S01]  /*f3f0*/  UMOV UR7, 0x14f00000 ;  /* 0x14f0000000077882 */ /* 0x000fe20000000000 */
[----:B------:R-:W-:-:S09]  /*f400*/  UMOV UR10, 0x40 ;  /* 0x00000040000a7882 */ /* 0x000fd20000000000 */
.L_x_251:
        /* <DEDUP_REMOVED lines=13> */
.L_x_252:
        /* <DEDUP_REMOVED lines=13> */
.L_x_253:
        /* <DEDUP_REMOVED lines=13> */
.L_x_254:
        /* <DEDUP_REMOVED lines=13> */
.L_x_255:
        /* <DEDUP_REMOVED lines=13> */
.L_x_256:
        /* <DEDUP_REMOVED lines=13> */
.L_x_257:
[----:B------:R-:W-:-:S13]  /*f8f0*/  @P0 ELECT P1, URZ, PT ;  /* 0x00000000003f082f */ /* 0x000fda0003820000 */
[----:B------:R-:W-:Y:S01]  /*f900*/  @P1 R2UR UR13, R16 ;  /* 0x00000000100d12ca */ /* 0x000fe200000e0000 */
[----:B------:R-:W-:Y:S01]  /*f910*/  UMOV UR12, UR36 ;  /* 0x00000024000c7c82 */ /* 0x000fe20008000000 */
[----:B------:R-:W-:Y:S02]  /*f920*/  @P1 R2UR UR11, R2 ;  /* 0x00000000020b12ca */ /* 0x000fe400000e0000 */
[----:B------:R-:W-:Y:S02]  /*f930*/  @P1 PLOP3.LUT P0, PT, P1, PT, PT, 0x8, 0x0 ;  /* 0x000000000000181c */ /* 0x000fe40000f0e170 */
[----:B------:R-:W-:-:S09]  /*f940*/  PLOP3.LUT P1, PT, PT, PT, PT, 0x8, 0x0 ;  /* 0x000000000000781c */ /* 0x000fd20003f2e170 */
[----:B------:R3:W-:Y:S02]  /*f950*/  UTMALDG.4D [UR8], [UR4], desc[UR6] ;  /* 0x00000608040075b4 */ /* 0x0007e40008019000 */
[----:B---3--:R-:W-:Y:S05]  /*f960*/  @P0 BRA.U.ANY `(.L_x_257) ;  /* 0xfffffffd00e00947 */ /* 0x008fea000393ffff */
.L_x_246:
[----:B------:R-:W-:Y:S05]  /*f970*/  BSYNC B0 ;  /* 0x0000000000007941 */ /* 0x000fea0003800000 */
.L_x_245:
[----:B0-----:R-:W3:Y:S01]  /*f980*/  LDL.LU R3, [R1+0x14] ;  /* 0x0000140001037983 */ /* 0x001ee20000300800 */
[----:B------:R-:W-:Y:S02]  /*f990*/  IMAD.MOV.U32 R9, RZ, RZ, RZ ;  /* 0x000000ffff097224 */ /* 0x000fe400078e00ff */
[----:B-1----:R-:W-:Y:S02]  /*f9a0*/  IMAD.MOV.U32 R6, RZ, RZ, 0x1 ;  /* 0x00000001ff067424 */ /* 0x002fe400078e00ff */
[----:B---3--:R-:W-:-:S05]  /*f9b0*/  VIADD R8, R3, 0xfffffffe ;  /* 0xfffffffe03087836 */ /* 0x008fca0000000000 */
[----:B------:R-:W-:-:S13]  /*f9c0*/  ISETP.GE.AND P0, PT, R8, UR39, PT ;  /* 0x0000002708007c0c */ /* 0x000fda000bf06270 */
[----:B------:R-:W-:Y:S05]  /*f9d0*/  @!P0 BRA `(.L_x_227) ;  /* 0x0000002400208947 */ /* 0x000fea0003800000 */
[----:B------:R-:W-:Y:S01]  /*f9e0*/  UIADD3 UR4, UR43, 0x1, URZ ;  /* 0x000000012b047890 */ /* 0x000fe2000fffe03f */
[----:B------:R-:W-:Y:S01]  /*f9f0*/  LOP3.LUT R0, RZ, UR39, RZ, 0x33, !PT ;  /* 0x00000027ff007c12 */ /* 0x000fe2000f8e33ff */
[----:B------:R-:W0:Y:S01]  /*fa00*/  S2R R4, SR_TID.X ;  /* 0x0000000000047919 */ /* 0x000e220000002100 */
[----:B------:R-:W-:Y:S01]  /*fa10*/  IMAD.MOV.U32 R6, RZ, RZ, 0x1 ;  /* 0x00000001ff067424 */ /* 0x000fe200078e00ff */
[----:B------:R-:W-:-:S04]  /*fa20*/  UIMAD UR4, UR4, UR41, URZ ;  /* 0x00000029040472a4 */ /* 0x000fc8000f8e023f */
[----:B------:R-:W-:-:S04]  /*fa30*/  UISETP.LT.AND UP0, UPT, UR40, UR4, UPT ;  /* 0x000000042800728c */ /* 0x000fc8000bf01270 */
[----:B------:R-:W-:-:S06]  /*fa40*/  USEL UR4, UR40, UR4, UP0 ;  /* 0x0000000428047287 */ /* 0x000fcc0008000000 */
[----:B------:R-:W-:-:S05]  /*fa50*/  IMAD R3, RZ, RZ, -UR4 ;  /* 0x80000004ff037e24 */ /* 0x000fca000f8e02ff */
[----:B------:R-:W-:-:S04]  /*fa60*/  VIADDMNMX R0, R3, 0x1, R0, !PT ;  /* 0x0000000103007846 */ /* 0x000fc80007800100 */
[----:B------:R-:W-:Y:S02]  /*fa70*/  R2UR UR5, R0 ;  /* 0x00000000000572ca */ /* 0x000fe400000e0000 */
[----:B------:R-:W-:Y:S02]  /*fa80*/  LOP3.LUT R0, RZ, UR4, RZ, 0x33, !PT ;  /* 0x00000004ff007c12 */ /* 0x000fe4000f8e33ff */
[----:B0-----:R-:W-:-:S09]  /*fa90*/  LOP3.LUT R10, R4, 0x1f, RZ, 0xc0, !PT ;  /* 0x0000001f040a7812 */ /* 0x001fd200078ec0ff */
[----:B------:R-:W-:Y:S02]  /*faa0*/  UIADD3 UR6, UR5, -0x2, URZ ;  /* 0xfffffffe05067890 */ /* 0x000fe4000fffe03f */
[----:B------:R-:W-:-:S04]  /*fab0*/  UIADD3 UR5, UR4, UR5, URZ ;  /* 0x0000000504057290 */ /* 0x000fc8000fffe03f */
[----:B------:R-:W-:Y:S01]  /*fac0*/  ISETP.NE.AND P0, PT, R0, UR6, PT ;  /* 0x0000000600007c0c */ /* 0x000fe2000bf05270 */
[----:B------:R-:W-:Y:S02]  /*fad0*/  IMAD.MOV.U32 R0, RZ, RZ, 0x1 ;  /* 0x00000001ff007424 */ /* 0x000fe400078e00ff */
[----:B------:R-:W-:-:S05]  /*fae0*/  IMAD.U32 R11, RZ, RZ, UR5 ;  /* 0x00000005ff0b7e24 */ /* 0x000fca000f8e00ff */
[----:B------:R-:W-:-:S05]  /*faf0*/  LOP3.LUT R11, R11, 0x1, RZ, 0xc0, !PT ;  /* 0x000000010b0b7812 */ /* 0x000fca00078ec0ff */
[----:B------:R-:W-:Y:S05]  /*fb00*/  @!P0 BRA `(.L_x_258) ;  /* 0x0000001400e88947 */ /* 0x000fea0003800000 */
[----:B------:R-:W-:Y:S01]  /*fb10*/  R2UR UR4, R11 ;  /* 0x000000000b0472ca */ /* 0x000fe200000e0000 */
[----:B------:R-:W-:Y:S01]  /*fb20*/  BSSY B0, `(.L_x_258) ;  /* 0x0000178000007945 */ /* 0x000fe20003800000 */
[----:B------:R-:W-:-:S11]  /*fb30*/  IMAD.MOV.U32 R0, RZ, RZ, 0x1 ;  /* 0x00000001ff007424 */ /* 0x000fd600078e00ff */
[----:B------:R-:W-:-:S06]  /*fb40*/  UIADD3 UR4, UR5, -UR4, URZ ;  /* 0x8000000405047290 */ /* 0x000fcc000fffe03f */
[----:B------:R-:W-:-:S07]  /*fb50*/  IMAD.U32 R7, RZ, RZ, UR4 ;  /* 0x00000004ff077e24 */ /* 0x000fce000f8e00ff */
.L_x_299:
[----:B------:R-:W-:Y:S01]  /*fb60*/  LOP3.LUT P0, RZ, R17, 0x2, RZ, 0xc0, !PT ;  /* 0x0000000211ff7812 */ /* 0x000fe2000780c0ff */
[----:B------:R-:W-:Y:S01]  /*fb70*/  VIADD R7, R7, 0xfffffffe ;  /* 0xfffffffe07077836 */ /* 0x000fe20000000000 */
[----:B------:R-:W-:Y:S04]  /*fb80*/  BSSY B1, `(.L_x_259) ;  /* 0x00000b6000017945 */ /* 0x000fe80003800000 */
[----:B------:R-:W-:-:S07]  /*fb90*/  ISETP.NE.AND P1, PT, R7, RZ, PT ;  /* 0x000000ff0700720c */ /* 0x000fce0003f25270 */
[----:B------:R-:W-:Y:S06]  /*fba0*/  @!P0 BRA `(.L_x_260) ;  /* 0x0000000800cc8947 */ /* 0x000fec0003800000 */
[----:B------:R-:W-:Y:S01]  /*fbb0*/  LOP3.LUT P0, RZ, R17, 0x1, RZ, 0xc0, !PT ;  /* 0x0000000111ff7812 */ /* 0x000fe2000780c0ff */
[----:B------:R-:W-:-:S12]  /*fbc0*/  IMAD.MOV.U32 R12, RZ, RZ, R8 ;  /* 0x000000ffff0c7224 */ /* 0x000fd800078e0008 */
[----:B------:R-:W-:Y:S05]  /*fbd0*/  @!P0 BRA `(.L_x_261) ;  /* 0x0000000000508947 */ /* 0x000fea0003800000 */
[----:B------:R-:W0:Y:S01]  /*fbe0*/  LDC R12, c[0x0][0x43c] ;  /* 0x00010f00ff0c7b82 */ /* 0x000e220000000800 */
[----:B------:R-:W-:Y:S01]  /*fbf0*/  IMAD.MOV.U32 R13, RZ, RZ, R8 ;  /* 0x000000ffff0d7224 */ /* 0x000fe200078e0008 */
[----:B------:R-:W-:Y:S01]  /*fc00*/  ULDC.64 UR4, c[0x0][0x428] ;  /* 0x00010a0000047ab9 */ /* 0x000fe20000000a00 */
[----:B------:R-:W-:Y:S01]  /*fc10*/  ULDC.64 UR6, c[0x0][0x208] ;  /* 0x0000820000067ab9 */ /* 0x000fe20000000a00 */
        /* <DEDUP_REMOVED lines=16> */
.L_x_261:
[----:B------:R-:W1:Y:S01]  /*fd20*/  S2R R2, SR_TID.X ;  /* 0x0000000000027919 */ /* 0x000e620000002100 */
[----:B------:R-:W-:Y:S01]  /*fd30*/  BSSY B2, `(.L_x_262) ;  /* 0x0000006000027945 */ /* 0x000fe20003800000 */
[----:B-1----:R-:W-:Y:S02]  /*fd40*/  LOP3.LUT R3, R2, 0x7f, RZ, 0xc0, !PT ;  /* 0x0000007f02037812 */ /* 0x002fe400078ec0ff */
[----:B------:R-:W-:Y:S02]  /*fd50*/  SHF.L.U32 R2, R0, 0x1f, RZ ;  /* 0x0000001f00027819 */ /* 0x000fe400000006ff */
[----:B------:R-:W-:Y:S02]  /*fd60*/  ISETP.NE.AND P2, PT, R3, RZ, PT ;  /* 0x000000ff0300720c */ /* 0x000fe40003f45270 */
[----:B------:R-:W1:Y:S02]  /*fd70*/  SYNCS.PHASECHK.TRANS64.TRYWAIT P0, [UR38+0x38848], R2 ;  /* 0x03884802ff0075a7 */ /* 0x000e640008000166 */
[----:B-1----:R-:W-:Y:S09]  /*fd80*/  @!P0 BRA `(.L_x_263) ;  /* 0x0000003400c88947 */ /* 0x002ff20003800000 */
.L_x_358:
[----:B------:R-:W-:Y:S05]  /*fd90*/  BSYNC B2 ;  /* 0x0000000000027941 */ /* 0x000fea0003800000 */
.L_x_262:
[----:B------:R-:W-:Y:S04]  /*fda0*/  BSSY B2, `(.L_x_264) ;  /* 0x0000007000027945 */ /* 0x000fe80003800000 */
[----:B------:R-:W-:Y:S05]  /*fdb0*/  @P2 BRA `(.L_x_265) ;  /* 0x0000000000142947 */ /* 0x000fea0003800000 */
[----:B------:R-:W-:Y:S01]  /*fdc0*/  ISETP.NE.AND P0, PT, R10, RZ, PT ;  /* 0x000000ff0a00720c */ /* 0x000fe20003f05270 */
[----:B-1----:R-:W-:-:S04]  /*fdd0*/  IMAD.MOV.U32 R3, RZ, RZ, 0x2000 ;  /* 0x00002000ff037424 */ /* 0x002fc800078e00ff */
[----:B------:R3:W-:Y:S08]  /*fde0*/  SYNCS.ARRIVE.TRANS64 RZ, [UR38+0x38838], R3 ;  /* 0x03883803ffff79a7 */ /* 0x0007f00008000026 */
[----:B---3--:R-:W-:Y:S05]  /*fdf0*/  @!P0 BRA `(.L_x_265) ;  /* 0x0000000000048947 */ /* 0x008fea0003800000 */
[----:B------:R-:W-:Y:S01]  /*fe00*/  BPT.TRAP 0x1 ;  /* 0x000000040000795c */ /* 0x000fe20000300000 */
.L_x_265:
[----:B------:R-:W-:Y:S05]  /*fe10*/  BSYNC B2 ;  /* 0x0000000000027941 */ /* 0x000fea0003800000 */
.L_x_264:
[----:B0-----:R-:W-:Y:S01]  /*fe20*/  IMAD.MOV.U32 R4, RZ, RZ, RZ ;  /* 0x000000ffff047224 */ /* 0x001fe200078e00ff */
        /* <DEDUP_REMOVED lines=10> */
.L_x_266:
        /* <DEDUP_REMOVED lines=10> */
.L_x_359:
[----:B------:R-:W-:Y:S05]  /*ff70*/  BSYNC B2 ;  /* 0x0000000000027941 */ /* 0x000fea0003800000 */
.L_x_267:
        /* <DEDUP_REMOVED lines=9> */
.L_x_270:
[----:B------:R-:W-:Y:S05]  /*10010*/  BSYNC B2 ;  /* 0x0000000000027941 */ /* 0x000fea0003800000 */
.L_x_269:
        /* <DEDUP_REMOVED lines=9> */
.L_x_271:
        /* <DEDUP_REMOVED lines=13> */
.L_x_272:
        /* <DEDUP_REMOVED lines=13> */
.L_x_273:
        /* <DEDUP_REMOVED lines=13> */
.L_x_274:
        /* <DEDUP_REMOVED lines=13> */
.L_x_275:
        /* <DEDUP_REMOVED lines=13> */
.L_x_276:
        /* <DEDUP_REMOVED lines=13> */
.L_x_277:
        /* <DEDUP_REMOVED lines=13> */
.L_x_278:
        /* <DEDUP_REMOVED lines=8> */
.L_x_260:
[----:B------:R-:W-:Y:S05]  /*106e0*/  BSYNC B1 ;  /* 0x0000000000017941 */ /* 0x000fea0003800000 */
.L_x_259:
[----:B------:R-:W-:Y:S01]  /*106f0*/  LOP3.LUT P3, RZ, R17, 0x2, RZ, 0xc0, !PT ;  /* 0x0000000211ff7812 */ /* 0x000fe2000786c0ff */
[----:B------:R-:W-:Y:S01]  /*10700*/  BSSY B1, `(.L_x_279) ;  /* 0x00000b7000017945 */ /* 0x000fe20003800000 */
[----:B------:R-:W-:-:S11]  /*10710*/  LOP3.LUT R0, R0, 0x1, RZ, 0x3c, !PT ;  /* 0x0000000100007812 */ /* 0x000fd600078e3cff */
[----:B------:R-:W-:Y:S05]  /*10720*/  @!P3 BRA `(.L_x_280) ;  /* 0x0000000800d0b947 */ /* 0x000fea0003800000 */
[----:B------:R-:W-:Y:S01]  /*10730*/  LOP3.LUT P3, RZ, R17, 0x1, RZ, 0xc0, !PT ;  /* 0x0000000111ff7812 */ /* 0x000fe2000786c0ff */
[----:B------:R-:W-:-:S12]  /*10740*/  VIADD R12, R8, 0xffffffff ;  /* 0xffffffff080c7836 */ /* 0x000fd80000000000 */
[----:B------:R-:W-:Y:S05]  /*10750*/  @!P3 BRA `(.L_x_281) ;  /* 0x000000000050b947 */ /* 0x000fea0003800000 */
[----:B--2---:R-:W0:Y:S01]  /*10760*/  LDC R14, c[0x0][0x43c] ;  /* 0x00010f00ff0e7b82 */ /* 0x004e220000000800 */
        /* <DEDUP_REMOVED lines=19> */
.L_x_281:
[----:B------:R-:W1:Y:S01]  /*108a0*/  S2R R2, SR_TID.X ;  /* 0x0000000000027919 */ /* 0x000e620000002100 */
[----:B------:R-:W-:Y:S01]  /*108b0*/  BSSY B2, `(.L_x_282) ;  /* 0x0000006000027945 */ /* 0x000fe20003800000 */
[----:B-1----:R-:W-:Y:S02]  /*108c0*/  LOP3.LUT R3, R2, 0x7f, RZ, 0xc0, !PT ;  /* 0x0000007f02037812 */ /* 0x002fe400078ec0ff */
[----:B------:R-:W-:Y:S02]  /*108d0*/  SHF.L.U32 R2, R0, 0x1f, RZ ;  /* 0x0000001f00027819 */ /* 0x000fe400000006ff */
[----:B------:R-:W-:Y:S02]  /*108e0*/  ISETP.NE.AND P2, PT, R3, RZ, PT ;  /* 0x000000ff0300720c */ /* 0x000fe40003f45270 */
[----:B------:R-:W1:Y:S02]  /*108f0*/  SYNCS.PHASECHK.TRANS64.TRYWAIT P0, [UR38+0x38840], R2 ;  /* 0x03884002ff0075a7 */ /* 0x000e640008000166 */
[----:B-1----:R-:W-:Y:S09]  /*10900*/  @!P0 BRA `(.L_x_283) ;  /* 0x0000002c00188947 */ /* 0x002ff20003800000 */
.L_x_360:
[----:B------:R-:W-:Y:S05]  /*10910*/  BSYNC B2 ;  /* 0x0000000000027941 */ /* 0x000fea0003800000 */
.L_x_282:
[----:B------:R-:W-:Y:S04]  /*10920*/  BSSY B2, `(.L_x_284) ;  /* 0x0000007000027945 */ /* 0x000fe80003800000 */
[----:B------:R-:W-:Y:S05]  /*10930*/  @P2 BRA `(.L_x_285) ;  /* 0x0000000000142947 */ /* 0x000fea0003800000 */
[----:B------:R-:W-:Y:S01]  /*10940*/  ISETP.NE.AND P0, PT, R10, RZ, PT ;  /* 0x000000ff0a00720c */ /* 0x000fe20003f05270 */
[----:B-1----:R-:W-:-:S04]  /*10950*/  IMAD.MOV.U32 R3, RZ, RZ, 0x2000 ;  /* 0x00002000ff037424 */ /* 0x002fc800078e00ff */
[----:B------:R3:W-:Y:S08]  /*10960*/  SYNCS.ARRIVE.TRANS64 RZ, [UR38+0x38830], R3 ;  /* 0x03883003ffff79a7 */ /* 0x0007f00008000026 */
[----:B---3--:R-:W-:Y:S05]  /*10970*/  @!P0 BRA `(.L_x_285) ;  /* 0x0000000000048947 */ /* 0x008fea0003800000 */
[----:B------:R-:W-:Y:S01]  /*10980*/  BPT.TRAP 0x1 ;  /* 0x000000040000795c */ /* 0x000fe20000300000 */
.L_x_285:
[----:B------:R-:W-:Y:S05]  /*10990*/  BSYNC B2 ;  /* 0x0000000000027941 */ /* 0x000fea0003800000 */
.L_x_284:
        /* <DEDUP_REMOVED lines=11> */
.L_x_286:
        /* <DEDUP_REMOVED lines=11> */
.L_x_361:
[----:B------:R-:W-:Y:S05]  /*10b00*/  BSYNC B2 ;  /* 0x0000000000027941 */ /* 0x000fea0003800000 */
.L_x_287:
        /* <DEDUP_REMOVED lines=9> */
.L_x_290:
[----:B------:R-:W-:Y:S05]  /*10ba0*/  BSYNC B2 ;  /* 0x0000000000027941 */ /* 0x000fea0003800000 */
.L_x_289:
        /* <DEDUP_REMOVED lines=9> */
.L_x_291:
        /* <DEDUP_REMOVED lines=13> */
.L_x_292:
        /* <DEDUP_REMOVED lines=13> */
.L_x_293:
        /* <DEDUP_REMOVED lines=13> */
.L_x_294:
        /* <DEDUP_REMOVED lines=13> */
.L_x_295:
        /* <DEDUP_REMOVED lines=13> */
.L_x_296:
        /* <DEDUP_REMOVED lines=13> */
.L_x_297:
        /* <DEDUP_REMOVED lines=13> */
.L_x_298:
        /* <DEDUP_REMOVED lines=8> */
.L_x_280:
[----:B------:R-:W-:Y:S05]  /*11270*/  BSYNC B1 ;  /* 0x0000000000017941 */ /* 0x000fea0003800000 */
.L_x_279:
[----:B------:R-:W-:Y:S01]  /*11280*/  VIADD R8, R8, 0xfffffffe ;  /* 0xfffffffe08087836 */ /* 0x000fe20000000000 */
[----:B------:R-:W-:Y:S06]  /*11290*/  @P1 BRA `(.L_x_299) ;  /* 0xffffffe800301947 */ /* 0x000fec000383ffff */
[----:B------:R-:W-:Y:S05]  /*112a0*/  BSYNC B0 ;  /* 0x0000000000007941 */ /* 0x000fea0003800000 */
.L_x_258:
[----:B------:R-:W-:-:S13]  /*112b0*/  ISETP.NE.AND P0, PT, R11, RZ, PT ;  /* 0x000000ff0b00720c */ /* 0x000fda0003f05270 */
[----:B------:R-:W-:Y:S05]  /*112c0*/  @!P0 BRA `(.L_x_227) ;  /* 0x0000000800e48947 */ /* 0x000fea0003800000 */
[----:B------:R-:W-:Y:S01]  /*112d0*/  LOP3.LUT P1, RZ, R17, 0x2, RZ, 0xc0, !PT ;  /* 0x0000000211ff7812 */ /* 0x000fe2000782c0ff */
[----:B------:R-:W-:-:S12]  /*112e0*/  BSSY B0, `(.L_x_300) ;  /* 0x00000b4000007945 */ /* 0x000fd80003800000 */
[----:B------:R-:W-:Y:S05]  /*112f0*/  @!P1 BRA `(.L_x_301) ;  /* 0x0000000800c89947 */ /* 0x000fea0003800000 */
[----:B------:R-:W-:-:S13]  /*11300*/  LOP3.LUT P1, RZ, R17, 0x1, RZ, 0xc0, !PT ;  /* 0x0000000111ff7812 */ /* 0x000fda000782c0ff */
[----:B------:R-:W-:Y:S05]  /*11310*/  @!P1 BRA `(.L_x_302) ;  /* 0x00000000004c9947 */ /* 0x000fea0003800000 */
[----:B------:R-:W0:Y:S01]  /*11320*/  LDC R5, c[0x0][0x43c] ;  /* 0x00010f00ff057b82 */ /* 0x000e220000000800 */
[----:B------:R-:W-:Y:S01]  /*11330*/  ULDC.64 UR4, c[0x0][0x428] ;  /* 0x00010a0000047ab9 */ /* 0x000fe20000000a00 */
[----:B------:R-:W-:Y:S01]  /*11340*/  ULDC.64 UR6, c[0x0][0x208] ;  /* 0x0000820000067ab9 */ /* 0x000fe20000000a00 */
[----:B------:R-:W-:-:S04]  /*11350*/  IMAD R19, R19, UR4, RZ ;  /* 0x0000000413137c24 */ /* 0x000fc8000f8e02ff */
[----:B------:R-:W-:Y:S01]  /*11360*/  IMAD R7, R18, UR5, R19 ;  /* 0x0000000512077c24 */ /* 0x000fe2000f8e0213 */
[----:B0-----:R-:W-:-:S13]  /*11370*/  ISETP.NE.AND P0, PT, R5, 0x1, PT ;  /* 0x000000010500780c */ /* 0x001fda0003f05270 */
[----:B------:R-:W0:Y:S02]  /*11380*/  @P0 LDC.64 R2, c[0x0][0x440] ;  /* 0x00011000ff020b82 */ /* 0x000e240000000a00 */
[----:B0-----:R-:W-:-:S04]  /*11390*/  @P0 IMAD.HI.U32 R4, R8, R2, RZ ;  /* 0x0000000208040227 */ /* 0x001fc800078e00ff */
[----:B------:R-:W-:Y:S01]  /*113a0*/  IMAD.MOV.U32 R2, RZ, RZ, R8 ;  /* 0x000000ffff027224 */ /* 0x000fe200078e0008 */
[----:B------:R-:W-:-:S04]  /*113b0*/  @P0 SHF.R.U32.HI R2, RZ, R3, R4 ;  /* 0x00000003ff020219 */ /* 0x000fc80000011604 */
[----:B------:R-:W-:-:S03]  /*113c0*/  SHF.R.S32.HI R3, RZ, 0x1f, R2 ;  /* 0x0000001fff037819 */ /* 0x000fc60000011402 */
        /* <DEDUP_REMOVED lines=8> */
.L_x_302:
[----:B------:R-:W1:Y:S01]  /*11450*/  S2R R2, SR_TID.X ;  /* 0x0000000000027919 */ /* 0x000e620000002100 */
[----:B------:R-:W-:Y:S01]  /*11460*/  BSSY B1, `(.L_x_303) ;  /* 0x0000006000017945 */ /* 0x000fe20003800000 */
[----:B-1----:R-:W-:Y:S02]  /*11470*/  LOP3.LUT R3, R2, 0x7f, RZ, 0xc0, !PT ;  /* 0x0000007f02037812 */ /* 0x002fe400078ec0ff */
[----:B------:R-:W-:Y:S02]  /*11480*/  SHF.L.U32 R2, R0, 0x1f, RZ ;  /* 0x0000001f00027819 */ /* 0x000fe400000006ff */
[----:B------:R-:W-:Y:S02]  /*11490*/  ISETP.NE.AND P1, PT, R3, RZ, PT ;  /* 0x000000ff0300720c */ /* 0x000fe40003f25270 */
[----:B------:R-:W1:Y:S02]  /*114a0*/  SYNCS.PHASECHK.TRANS64.TRYWAIT P0, [UR38+0x38848], R2 ;  /* 0x03884802ff0075a7 */ /* 0x000e640008000166 */
[----:B-1----:R-:W-:Y:S09]  /*114b0*/  @!P0 BRA `(.L_x_304) ;  /* 0x00000020005c8947 */ /* 0x002ff20003800000 */
.L_x_362:
[----:B------:R-:W-:Y:S05]  /*114c0*/  BSYNC B1 ;  /* 0x0000000000017941 */ /* 0x000fea0003800000 */
.L_x_303:
[----:B------:R-:W-:Y:S04]  /*114d0*/  BSSY B1, `(.L_x_305) ;  /* 0x0000007000017945 */ /* 0x000fe80003800000 */
[----:B------:R-:W-:Y:S05]  /*114e0*/  @P1 BRA `(.L_x_306) ;  /* 0x0000000000141947 */ /* 0x000fea0003800000 */
[----:B------:R-:W-:Y:S01]  /*114f0*/  ISETP.NE.AND P0, PT, R10, RZ, PT ;  /* 0x000000ff0a00720c */ /* 0x000fe20003f05270 */
[----:B-1----:R-:W-:-:S04]  /*11500*/  IMAD.MOV.U32 R3, RZ, RZ, 0x2000 ;  /* 0x00002000ff037424 */ /* 0x002fc800078e00ff */
[----:B------:R3:W-:Y:S08]  /*11510*/  SYNCS.ARRIVE.TRANS64 RZ, [UR38+0x38838], R3 ;  /* 0x03883803ffff79a7 */ /* 0x0007f00008000026 */
[----:B---3--:R-:W-:Y:S05]  /*11520*/  @!P0 BRA `(.L_x_306) ;  /* 0x0000000000048947 */ /* 0x008fea0003800000 */
[----:B------:R-:W-:Y:S01]  /*11530*/  BPT.TRAP 0x1 ;  /* 0x000000040000795c */ /* 0x000fe20000300000 */
.L_x_306:
[----:B------:R-:W-:Y:S05]  /*11540*/  BSYNC B1 ;  /* 0x0000000000017941 */ /* 0x000fea0003800000 */
.L_x_305:
        /* <DEDUP_REMOVED lines=11> */
.L_x_307:
        /* <DEDUP_REMOVED lines=11> */
.L_x_363:
[----:B------:R-:W-:Y:S05]  /*116b0*/  BSYNC B1 ;  /* 0x0000000000017941 */ /* 0x000fea0003800000 */
.L_x_308:
[----:B------:R-:W-:Y:S01]  /*116c0*/  BSSY B1, `(.L_x_310) ;  /* 0x0000009000017945 */ /* 0x000fe20003800000 */
[----:B-1----:R-:W-:Y:S02]  /*116d0*/  IMAD.MOV.U32 R2, RZ, RZ, 0x0 ;  /* 0x00000000ff027424 */ /* 0x002fe400078e00ff */
[----:B------:R-:W-:Y:S01]  /*116e0*/  IMAD.MOV.U32 R3, RZ, RZ, 0x14f00000 ;  /* 0x14f00000ff037424 */ /* 0x000fe200078e00ff */
[----:B------:R-:W-:Y:S06]  /*116f0*/  @P1 BRA `(.L_x_311) ;  /* 0x0000000000141947 */ /* 0x000fec0003800000 */
[----:B------:R-:W-:Y:S01]  /*11700*/  ISETP.NE.AND P0, PT, R10, RZ, PT ;  /* 0x000000ff0a00720c */ /* 0x000fe20003f05270 */
[----:B------:R-:W-:-:S04]  /*11710*/  IMAD.MOV.U32 R5, RZ, RZ, 0x10000 ;  /* 0x00010000ff057424 */ /* 0x000fc800078e00ff */
[----:B------:R1:W-:Y:S08]  /*11720*/  SYNCS.ARRIVE.TRANS64 RZ, [UR38+0x38858], R5 ;  /* 0x03885805ffff79a7 */ /* 0x0003f00008000026 */
[----:B-1----:R-:W-:Y:S05]  /*11730*/  @!P0 BRA `(.L_x_311) ;  /* 0x0000000000048947 */ /* 0x002fea0003800000 */
[----:B------:R-:W-:Y:S01]  /*11740*/  BPT.TRAP 0x1 ;  /* 0x000000040000795c */ /* 0x000fe20000300000 */
.L_x_311:
[----:B------:R-:W-:Y:S05]  /*11750*/  BSYNC B1 ;  /* 0x0000000000017941 */ /* 0x000fea0003800000 */
.L_x_310:
        /* <DEDUP_REMOVED lines=9> */
.L_x_312:
        /* <DEDUP_REMOVED lines=8> */
[----:B------:R-:W-:Y:S01]  /*11870*/  R2UR UR6, R2 ;  /* 0x00000000020672ca */ /* 0x000fe200000e0000 */
[----:B------:R-:W-:Y:S01]  /*11880*/  UIADD3 UR8, UR38, 0x12400, URZ ;  /* 0x0001240026087890 */ /* 0x000fe2000fffe03f */
[----:B------:R-:W-:Y:S01]  /*11890*/  R2UR UR7, R3 ;  /* 0x00000000030772ca */ /* 0x000fe200000e0000 */
[----:B------:R-:W-:Y:S01]  /*118a0*/  UMOV UR10, 0x40 ;  /* 0x00000040000a7882 */ /* 0x000fe20000000000 */
[----:B------:R-:W-:-:S13]  /*118b0*/  PLOP3.LUT P0, PT, PT, PT, PT, 0x80, 0x0 ;  /* 0x000000000000781c */ /* 0x000fda0003f0f070 */
.L_x_313:
        /* <DEDUP_REMOVED lines=13> */
.L_x_314:
        /* <DEDUP_REMOVED lines=13> */
.L_x_315:
        /* <DEDUP_REMOVED lines=13> */
.L_x_316:
        /* <DEDUP_REMOVED lines=13> */
.L_x_317:
        /* <DEDUP_REMOVED lines=13> */
.L_x_318:
        /* <DEDUP_REMOVED lines=13> */
.L_x_319:
        /* <DEDUP_REMOVED lines=8> */
.L_x_301:
[----:B------:R-:W-:Y:S05]  /*11e20*/  BSYNC B0 ;  /* 0x0000000000007941 */ /* 0x000fea0003800000 */
.L_x_300:
[----:B------:R-:W-:Y:S01]  /*11e30*/  LOP3.LUT R0, R0, 0x1, RZ, 0x3c, !PT ;  /* 0x0000000100007812 */ /* 0x000fe200078e3cff */
[----:B------:R-:W-:Y:S02]  /*11e40*/  IMAD.MOV.U32 R6, RZ, RZ, RZ ;  /* 0x000000ffff067224 */ /* 0x000fe400078e00ff */
[----:B------:R-:W-:-:S07]  /*11e50*/  IMAD.MOV.U32 R9, RZ, RZ, RZ ;  /* 0x000000ffff097224 */ /* 0x000fce00078e00ff */
.L_x_227:
[----:B------:R-:W1:Y:S01]  /*11e60*/  S2R R3, SR_CgaCtaId ;  /* 0x0000000000037919 */ /* 0x000e620000008800 */
[----:B------:R-:W-:Y:S02]  /*11e70*/  MOV R2, 0x400 ;  /* 0x0000040000027802 */ /* 0x000fe40000000f00 */
[----:B------:R-:W-:Y:S02]  /*11e80*/  SHF.L.U32 R9, R9, 0x1f, RZ ;  /* 0x0000001f09097819 */ /* 0x000fe400000006ff */
[----:B-1----:R-:W-:-:S04]  /*11e90*/  LEA R2, R3, R2, 0x18 ;  /* 0x0000000203027211 */ /* 0x002fc800078ec0ff */
[----:B------:R-:W1:Y:S02]  /*11ea0*/  SYNCS.PHASECHK.TRANS64.TRYWAIT P0, [R2+URZ+0x38820], R9 ;  /* 0x03882009020075a7 */ /* 0x000e64000800017f */
[----:B-1----:R-:W-:Y:S05]  /*11eb0*/  @!P0 BRA `(.L_x_320) ;  /* 0x00000018000c8947 */ /* 0x002fea0003800000 */
.L_x_364:
[----:B------:R-:W-:-:S03]  /*11ec0*/  UMOV UR4, 0xffffffff ;  /* 0xffffffff00047882 */ /* 0x000fc60000000000 */
[----:B------:R-:W-:Y:S05]  /*11ed0*/  BRA.DIV UR4, `(.L_x_321) ;  /* 0x0000001a04187947 */ /* 0x000fea000b800000 */
[----:B------:R-:W3:Y:S02]  /*11ee0*/  S2R R3, SR_TID.X ;  /* 0x0000000000037919 */ /* 0x000ee40000002100 */
[----:B---3--:R-:W-:-:S04]  /*11ef0*/  SHF.R.U32.HI R3, RZ, 0x5, R3 ;  /* 0x00000005ff037819 */ /* 0x008fc80000011603 */
[----:B------:R-:W-:-:S05]  /*11f00*/  LOP3.LUT R3, R3, 0x3, RZ, 0xc0, !PT ;  /* 0x0000000303037812 */ /* 0x000fca00078ec0ff */
[----:B--2---:R2:W3:Y:S02]  /*11f10*/  SHFL.IDX PT, R14, R3, RZ, 0x1f ;  /* 0x00001fff030e7589 */ /* 0x0044e400000e0000 */
.L_x_367:
[----:B---3--:R-:W-:-:S13]  /*11f20*/  ISETP.NE.AND P0, PT, R14, RZ, PT ;  /* 0x000000ff0e00720c */ /* 0x008fda0003f05270 */
[----:B------:R-:W-:Y:S05]  /*11f30*/  @P0 BRA `(.L_x_193) ;  /* 0x0000000000900947 */ /* 0x000fea0003800000 */
[----:B------:R-:W-:-:S03]  /*11f40*/  UMOV UR4, 0xffffffff ;  /* 0xffffffff00047882 */ /* 0x000fc60000000000 */
[----:B------:R-:W-:Y:S05]  /*11f50*/  BRA.DIV UR4, `(.L_x_322) ;  /* 0x0000001a042c7947 */ /* 0x000fea000b800000 */
[----:B------:R-:W-:-:S13]  /*11f60*/  ELECT P6, URZ, PT ;  /* 0x00000000003f782f */ /* 0x000fda00038c0000 */
.L_x_370:
[----:B------:R-:W-:Y:S05]  /*11f70*/  @!P6 BRA `(.L_x_193) ;  /* 0x000000000080e947 */ /* 0x000fea0003800000 */
[----:B--2---:R-:W2:Y:S02]  /*11f80*/  LDL R3, [R1+0x28] ;  /* 0x0000280001037983 */ /* 0x004ea40000100800 */
[----:B--2---:R-:W-:-:S13]  /*11f90*/  R2UR UR4, R3 ;  /* 0x00000000030472ca */ /* 0x004fda00000e0000 */
[----:B------:R-:W-:-:S06]  /*11fa0*/  ULOP3.LUT UR4, UR4, 0x2, URZ, 0xfc, !UPT ;  /* 0x0000000204047892 */ /* 0x000fcc000f8efc3f */
[----:B------:R-:W-:-:S05]  /*11fb0*/  IMAD.U32 R3, RZ, RZ, UR4 ;  /* 0x00000004ff037e24 */ /* 0x000fca000f8e00ff */
[----:B------:R-:W-:-:S13]  /*11fc0*/  ISETP.NE.AND P2, PT, R3, 0x3, PT ;  /* 0x000000030300780c */ /* 0x000fda0003f45270 */
[----:B------:R-:W-:Y:S05]  /*11fd0*/  @!P2 BRA `(.L_x_323) ;  /* 0x000000000004a947 */ /* 0x000fea0003800000 */
[----:B------:R-:W-:Y:S01]  /*11fe0*/  BPT.TRAP 0x1 ;  /* 0x000000040000795c */ /* 0x000fe20000300000 */
.L_x_323:
[----:B------:R-:W-:Y:S01]  /*11ff0*/  VIADD R8, R2, 0x38840 ;  /* 0x0003884002087836 */ /* 0x000fe20000000000 */
[----:B------:R-:W-:Y:S01]  /*12000*/  SHF.L.U32 R4, R0, 0x1f, RZ ;  /* 0x0000001f00047819 */ /* 0x000fe200000006ff */
[C---:B------:R-:W-:Y:S02]  /*12010*/  VIADD R3, R6.reuse, 0x1 ;  /* 0x0000000106037836 */ /* 0x040fe40000000000 */
[----:B------:R-:W-:-:S03]  /*12020*/  IMAD R7, R6, 0x8, R8 ;  /* 0x0000000806077824 */ /* 0x000fc600078e0208 */
[C---:B------:R-:W-:Y:S01]  /*12030*/  ISETP.NE.AND P1, PT, R3.reuse, 0x2, PT ;  /* 0x000000020300780c */ /* 0x040fe20003f25270 */
[----:B------:R-:W2:Y:S03]  /*12040*/  SYNCS.PHASECHK.TRANS64.TRYWAIT P0, [R7+URZ], R4 ;  /* 0x00000004070075a7 */ /* 0x000ea6000800017f */
[----:B------:R-:W-:Y:S02]  /*12050*/  SEL R5, RZ, 0x1, P1 ;  /* 0x00000001ff057807 */ /* 0x000fe40000800000 */
[----:B------:R-:W-:Y:S02]  /*12060*/  SEL R3, R3, RZ, P1 ;  /* 0x000000ff03037207 */ /* 0x000fe40000800000 */
[----:B------:R-:W-:-:S03]  /*12070*/  LOP3.LUT R0, R0, R5, RZ, 0x3c, !PT ;  /* 0x0000000500007212 */ /* 0x000fc600078e3cff */
[----:B------:R-:W-:Y:S01]  /*12080*/  IMAD R5, R3, 0x8, R8 ;  /* 0x0000000803057824 */ /* 0x000fe200078e0208 */
[----:B------:R-:W-:Y:S01]  /*12090*/  SHF.L.U32 R0, R0, 0x1f, RZ ;  /* 0x0000001f00007819 */ /* 0x000fe200000006ff */
[----:B--2---:R-:W-:Y:S06]  /*120a0*/  @!P0 BRA `(.L_x_324) ;  /* 0x0000001400f88947 */ /* 0x004fec0003800000 */
.L_x_371:
[----:B------:R-:W3:Y:S02]  /*120b0*/  SYNCS.PHASECHK.TRANS64.TRYWAIT P0, [R5+URZ], R0 ;  /* 0x00000000050075a7 */ /* 0x000ee4000800017f */
[----:B---3--:R-:W-:Y:S05]  /*120c0*/  @!P0 BRA `(.L_x_325) ;  /* 0x0000001800048947 */ /* 0x008fea0003800000 */
.L_x_372:
[----:B------:R-:W-:Y:S05]  /*120d0*/  @!P2 BRA `(.L_x_326) ;  /* 0x000000000004a947 */ /* 0x000fea0003800000 */
[----:B------:R-:W-:Y:S01]  /*120e0*/  BPT.TRAP 0x1 ;  /* 0x000000040000795c */ /* 0x000fe20000300000 */
.L_x_326:
[----:B-1----:R-:W-:-:S04]  /*120f0*/  VIADD R2, R2, 0x38860 ;  /* 0x0003886002027836 */ /* 0x002fc80000000000 */
[----:B---3--:R-:W-:-:S04]  /*12100*/  IMAD R5, R6, 0x8, R2 ;  /* 0x0000000806057824 */ /* 0x008fc800078e0202 */
[----:B------:R-:W1:Y:S02]  /*12110*/  SYNCS.PHASECHK.TRANS64.TRYWAIT P0, [R5+URZ], R4 ;  /* 0x00000004050075a7 */ /* 0x000e64000800017f */
[----:B-1----:R-:W-:Y:S05]  /*12120*/  @!P0 BRA `(.L_x_327) ;  /* 0x0000001800008947 */ /* 0x002fea0003800000 */
.L_x_373:
[----:B------:R-:W-:-:S07]  /*12130*/  IMAD R3, R3, 0x8, R2 ;  /* 0x0000000803037824 */ /* 0x000fce00078e0202 */
.L_x_328:
[----:B---3--:R3:W4:Y:S02]  /*12140*/  SYNCS.PHASECHK.TRANS64.TRYWAIT P0, [R3+URZ], R0 ;  /* 0x00000000030075a7 */ /* 0x008724000800017f */
[----:B----4-:R-:W-:Y:S05]  /*12150*/  @!P0 NANOSLEEP.SYNCS 0x989680 ;  /* 0x009896800000895d */ /* 0x010fea0003900000 */
[----:B------:R-:W4:Y:S02]  /*12160*/  @!P0 SYNCS.PHASECHK.TRANS64 P0, [R3+URZ], R0 ;  /* 0x00000000030085a7 */ /* 0x000f24000800007f */
[----:B----4-:R-:W-:Y:S05]  /*12170*/  @!P0 BRA `(.L_x_328) ;  /* 0xfffffffc00f08947 */ /* 0x010fea000383ffff */
.L_x_193:
[----:B------:R-:W-:Y:S05]  /*12180*/  BSYNC B6 ;  /* 0x0000000000067941 */ /* 0x000fea0003800000 */
.L_x_190:
[----:B------:R-:W-:Y:S05]  /*12190*/  EXIT ;  /* 0x000000000000794d */ /* 0x000fea0003800000 */
.L_x_201:
[----:B0-----:R0:W1:Y:S02]  /*121a0*/  SYNCS.PHASECHK.TRANS64.TRYWAIT P0, [R184+URZ+0x38800], R7 ;  /* 0x03880007b80075a7 */ /* 0x001064000800017f */
[----:B-1----:R-:W-:Y:S05]  /*121b0*/  @!P0 NANOSLEEP.SYNCS 0x989680 ;  /* 0x009896800000895d */ /* 0x002fea0003900000 */
[----:B------:R-:W1:Y:S02]  /*121c0*/  @!P0 SYNCS.PHASECHK.TRANS64 P0, [R184+URZ+0x38800], R7 ;  /* 0x03880007b80085a7 */ /* 0x000e64000800007f */
[----:B-1----:R-:W-:Y:S05]  /*121d0*/  @!P0 BRA `(.L_x_201) ;  /* 0xfffffffc00f08947 */ /* 0x002fea000383ffff */
[----:B------:R-:W-:Y:S05]  /*121e0*/  BRA `(.L_x_329) ;  /* 0xffffff1000947947 */ /* 0x000fea000383ffff */
.L_x_205:
[----:B--2---:R2:W3:Y:S02]  /*121f0*/  SYNCS.PHASECHK.TRANS64.TRYWAIT P1, [R184+URZ+0x38830], R7 ;  /* 0x03883007b80075a7 */ /* 0x0044e4000802017f */
[----:B---3--:R-:W-:Y:S05]  /*12200*/  @!P1 NANOSLEEP.SYNCS 0x989680 ;  /* 0x009896800000995d */ /* 0x008fea0003900000 */
[----:B------:R-:W3:Y:S02]  /*12210*/  @!P1 SYNCS.PHASECHK.TRANS64 P1, [R184+URZ+0x38830], R7 ;  /* 0x03883007b80095a7 */ /* 0x000ee4000802007f */
[----:B---3--:R-:W-:Y:S05]  /*12220*/  @!P1 BRA `(.L_x_205) ;  /* 0xfffffffc00f09947 */ /* 0x008fea000383ffff */
[----:B------:R-:W-:Y:S05]  /*12230*/  BRA `(.L_x_204) ;  /* 0xffffff1000e07947 */ /* 0x000fea000383ffff */
.L_x_206:
[----:B---3--:R3:W4:Y:S02]  /*12240*/  SYNCS.PHASECHK.TRANS64.TRYWAIT P1, [R184+URZ+0x38810], R7 ;  /* 0x03881007b80075a7 */ /* 0x008724000802017f */
[----:B----4-:R-:W-:Y:S05]  /*12250*/  @!P1 NANOSLEEP.SYNCS 0x989680 ;  /* 0x009896800000995d */ /* 0x010fea0003900000 */
[----:B------:R-:W4:Y:S02]  /*12260*/  @!P1 SYNCS.PHASECHK.TRANS64 P1, [R184+URZ+0x38810], R7 ;  /* 0x03881007b80095a7 */ /* 0x000f24000802007f */
[----:B----4-:R-:W-:Y:S05]  /*12270*/  @!P1 BRA `(.L_x_206) ;  /* 0xfffffffc00f09947 */ /* 0x010fea000383ffff */
[----:B------:R-:W-:Y:S05]  /*12280*/  BRA `(.L_x_330) ;  /* 0xffffff1400d07947 */ /* 0x000fea000383ffff */
.L_x_210:
[----:B------:R0:W0:Y:S02]  /*12290*/  SYNCS.PHASECHK.TRANS64.TRYWAIT P1, [R184+URZ+0x38850], R7 ;  /* 0x03885007b80075a7 */ /* 0x000024000802017f */
[----:B0-----:R-:W-:Y:S05]  /*122a0*/  @!P1 NANOSLEEP.SYNCS 0x989680 ;  /* 0x009896800000995d */ /* 0x001fea0003900000 */
[----:B------:R-:W0:Y:S02]  /*122b0*/  @!P1 SYNCS.PHASECHK.TRANS64 P1, [R184+URZ+0x38850], R7 ;  /* 0x03885007b80095a7 */ /* 0x000e24000802007f */
[----:B0-----:R-:W-:Y:S05]  /*122c0*/  @!P1 BRA `(.L_x_210) ;  /* 0xfffffffc00f09947 */ /* 0x001fea000383ffff */
[----:B------:R-:W-:Y:S05]  /*122d0*/  BRA `(.L_x_209) ;  /* 0xffffff1400fc7947 */ /* 0x000fea000383ffff */
.L_x_215:
[----:B-1----:R1:W2:Y:S02]  /*122e0*/  SYNCS.PHASECHK.TRANS64.TRYWAIT P3, [R195+URZ+0x38830], R200 ;  /* 0x038830c8c30075a7 */ /* 0x0022a4000806017f */
[----:B--2---:R-:W-:Y:S05]  /*122f0*/  @!P3 NANOSLEEP.SYNCS 0x989680 ;  /* 0x009896800000b95d */ /* 0x004fea0003900000 */
[----:B------:R-:W2:Y:S02]  /*12300*/  @!P3 SYNCS.PHASECHK.TRANS64 P3, [R195+URZ+0x38830], R200 ;  /* 0x038830c8c300b5a7 */ /* 0x000ea4000806007f */
[----:B--2---:R-:W-:Y:S05]  /*12310*/  @!P3 BRA `(.L_x_215) ;  /* 0xfffffffc00f0b947 */ /* 0x004fea000383ffff */
[----:B------:R-:W-:Y:S05]  /*12320*/  BRA `(.L_x_214) ;  /* 0xffffff4400347947 */ /* 0x000fea000383ffff */
.L_x_219:
[----:B---3--:R3:W4:Y:S02]  /*12330*/  SYNCS.PHASECHK.TRANS64.TRYWAIT P3, [R195+URZ+0x38850], R200 ;  /* 0x038850c8c30075a7 */ /* 0x008724000806017f */
[----:B----4-:R-:W-:Y:S05]  /*12340*/  @!P3 NANOSLEEP.SYNCS 0x989680 ;  /* 0x009896800000b95d */ /* 0x010fea0003900000 */
[----:B------:R-:W4:Y:S02]  /*12350*/  @!P3 SYNCS.PHASECHK.TRANS64 P3, [R195+URZ+0x38850], R200 ;  /* 0x038850c8c300b5a7 */ /* 0x000f24000806007f */
[----:B----4-:R-:W-:Y:S05]  /*12360*/  @!P3 BRA `(.L_x_219) ;  /* 0xfffffffc00f0b947 */ /* 0x010fea000383ffff */
[----:B------:R-:W-:Y:S05]  /*12370*/  BRA `(.L_x_218) ;  /* 0xffffff4400fc7947 */ /* 0x000fea000383ffff */
.L_x_232:
[----:B------:R-:W-:Y:S02]  /*12380*/  IMAD.MOV.U32 R13, RZ, RZ, R6 ;  /* 0x000000ffff0d7224 */ /* 0x000fe400078e0006 */
[----:B------:R-:W-:Y:S02]  /*12390*/  IMAD.MOV.U32 R12, RZ, RZ, RZ ;  /* 0x000000ffff0c7224 */ /* 0x000fe400078e00ff */
[----:B------:R-:W-:Y:S02]  /*123a0*/  IMAD.MOV.U32 R11, RZ, RZ, 0x1f ;  /* 0x0000001fff0b7424 */ /* 0x000fe400078e00ff */
[----:B------:R-:W-:-:S07]  /*123b0*/  IMAD.MOV.U32 R15, RZ, RZ, -0x1 ;  /* 0xffffffffff0f7424 */ /* 0x000fce00078e00ff */
[----:B------:R-:W-:Y:S05]  /*123c0*/  WARPSYNC.COLLECTIVE R15, `(.L_x_331) ;  /* 0x000000000f087348 */ /* 0x000fea0003c00000 */
[----:B------:R0:W1:Y:S02]  /*123d0*/  SHFL.IDX P6, R14, R13, R12, R11 ;  /* 0x0000000c0d0e7389 */ /* 0x00006400000c000b */
[----:B01----:R-:W-:Y:S01]  /*123e0*/  ENDCOLLECTIVE ;  /* 0x000000000000791b */ /* 0x003fe20003800000 */
.L_x_331:
[----:B------:R-:W-:Y:S05]  /*123f0*/  BRA `(.L_x_332) ;  /* 0xffffffb000447947 */ /* 0x000fea000383ffff */
.L_x_234:
[----:B------:R-:W-:Y:S01]  /*12400*/  BSSY B0, `(.L_x_333) ;  /* 0x0000006000007945 */ /* 0x000fe20003800000 */
[----:B------:R-:W-:-:S07]  /*12410*/  IMAD.MOV.U32 R15, RZ, RZ, -0x1 ;  /* 0xffffffffff0f7424 */ /* 0x000fce00078e00ff */
[----:B0-----:R-:W-:Y:S05]  /*12420*/  WARPSYNC.COLLECTIVE R15, `(.L_x_334) ;  /* 0x000000000f0c7348 */ /* 0x001fea0003c00000 */
[----:B------:R-:W-:Y:S02]  /*12430*/  ELECT P6, UR62, PT ;  /* 0x00000000003e782f */ /* 0x000fe400038c0000 */
[----:B------:R-:W-:Y:S01]  /*12440*/  MOV R14, UR62 ;  /* 0x0000003e000e7c02 */ /* 0x000fe20008000f00 */
[----:B0-----:R-:W-:Y:S10]  /*12450*/  ENDCOLLECTIVE ;  /* 0x000000000000791b */ /* 0x001ff40003800000 */
.L_x_334:
[----:B------:R-:W-:Y:S05]  /*12460*/  BSYNC B0 ;  /* 0x0000000000007941 */ /* 0x000fea0003800000 */
.L_x_333:
[----:B------:R-:W-:Y:S05]  /*12470*/  BRA `(.L_x_335) ;  /* 0xffffffb000487947 */ /* 0x000fea000383ffff */
.L_x_236:
[----:B-1----:R-:W-:-:S04]  /*12480*/  IMAD.U32 R3, RZ, RZ, UR38 ;  /* 0x00000026ff037e24 */ /* 0x002fc8000f8e00ff */
[----:B------:R1:W2:Y:S03]  /*12490*/  SYNCS.PHASECHK.TRANS64.TRYWAIT P0, [R3+URZ+0x38840], R0 ;  /* 0x03884000030075a7 */ /* 0x0002a6000800017f */
[----:B--2---:R-:W-:Y:S05]  /*124a0*/  @!P0 NANOSLEEP.SYNCS 0x989680 ;  /* 0x009896800000895d */ /* 0x004fea0003900000 */
[----:B------:R-:W2:Y:S02]  /*124b0*/  @!P0 SYNCS.PHASECHK.TRANS64 P0, [R3+URZ+0x38840], R0 ;  /* 0x03884000030085a7 */ /* 0x000ea4000800007f */
[----:B--2---:R-:W-:Y:S05]  /*124c0*/  @!P0 BRA `(.L_x_236) ;  /* 0xfffffffc00ec8947 */ /* 0x004fea000383ffff */
[----:B------:R-:W-:Y:S05]  /*124d0*/  BRA `(.L_x_336) ;  /* 0xffffffb000ac7947 */ /* 0x000fea000383ffff */
.L_x_239:
[----:B------:R-:W-:Y:S02]  /*124e0*/  IMAD R6, R12, 0x40, R6 ;  /* 0x000000400c067824 */ /* 0x000fe400078e0206 */
[----:B------:R-:W-:Y:S02]  /*124f0*/  IMAD.MOV.U32 R13, RZ, RZ, R3 ;  /* 0x000000ffff0d7224 */ /* 0x000fe400078e0003 */
[----:B------:R-:W-:Y:S01]  /*12500*/  IMAD.MOV.U32 R12, RZ, RZ, RZ ;  /* 0x000000ffff0c7224 */ /* 0x000fe200078e00ff */
[----:B------:R0:W-:Y:S01]  /*12510*/  STL [R1+0x4], R6 ;  /* 0x0000040601007387 */ /* 0x0001e20000100800 */
[----:B------:R-:W-:Y:S02]  /*12520*/  IMAD.MOV.U32 R11, RZ, RZ, 0x181f ;  /* 0x0000181fff0b7424 */ /* 0x000fe400078e00ff */
[----:B------:R-:W-:-:S07]  /*12530*/  IMAD.MOV.U32 R15, RZ, RZ, -0x1 ;  /* 0xffffffffff0f7424 */ /* 0x000fce00078e00ff */
[----:B0-----:R-:W-:Y:S05]  /*12540*/  WARPSYNC.COLLECTIVE R15, `(.L_x_337) ;  /* 0x000000000f087348 */ /* 0x001fea0003c00000 */
[----:B------:R1:W2:Y:S02]  /*12550*/  SHFL.IDX P6, R14, R13, R12, R11 ;  /* 0x0000000c0d0e7389 */ /* 0x0002a400000c000b */
[----:B012---:R-:W-:Y:S01]  /*12560*/  ENDCOLLECTIVE ;  /* 0x000000000000791b */ /* 0x007fe20003800000 */
.L_x_337:
[----:B------:R-:W-:Y:S02]  /*12570*/  IMAD.MOV.U32 R13, RZ, RZ, R0 ;  /* 0x000000ffff0d7224 */ /* 0x000fe400078e0000 */
[----:B------:R-:W-:-:S07]  /*12580*/  IMAD.MOV.U32 R4, RZ, RZ, R14 ;  /* 0x000000ffff047224 */ /* 0x000fce00078e000e */
[----:B------:R-:W-:Y:S05]  /*12590*/  WARPSYNC.COLLECTIVE R15, `(.L_x_338) ;  /* 0x000000000f087348 */ /* 0x000fea0003c00000 */
[----:B------:R0:W1:Y:S02]  /*125a0*/  SHFL.IDX P6, R14, R13, R12, R11 ;  /* 0x0000000c0d0e7389 */ /* 0x00006400000c000b */
[----:B01----:R-:W-:Y:S01]  /*125b0*/  ENDCOLLECTIVE ;  /* 0x000000000000791b */ /* 0x003fe20003800000 */
.L_x_338:
[----:B------:R-:W-:Y:S01]  /*125c0*/  ULDC UR4, c[0x0][0x288] ;  /* 0x0000a20000047ab9 */ /* 0x000fe20000000800 */
[----:B------:R-:W-:Y:S01]  /*125d0*/  ULDC.64 UR6, c[0x0][0x208] ;  /* 0x0000820000067ab9 */ /* 0x000fe20000000a00 */
[----:B------:R-:W-:-:S05]  /*125e0*/  IMAD R2, R7, UR4, RZ ;  /* 0x0000000407027c24 */ /* 0x000fca000f8e02ff */
[----:B------:R-:W-:Y:S01]  /*125f0*/  ISETP.GE.AND P1, PT, R6, R2, PT ;  /* 0x000000020600720c */ /* 0x000fe20003f26270 */
[----:B------:R-:W-:Y:S02]  /*12600*/  IMAD.MOV.U32 R13, RZ, RZ, R3 ;  /* 0x000000ffff0d7224 */ /* 0x000fe400078e0003 */
[----:B------:R-:W-:-:S10]  /*12610*/  IMAD.MOV.U32 R12, RZ, RZ, 0x1 ;  /* 0x00000001ff0c7424 */ /* 0x000fd400078e00ff */
[----:B------:R-:W-:Y:S02]  /*12620*/  @!P1 LEA R9, R8, UR38, 0x1 ;  /* 0x0000002608099c11 */ /* 0x000fe4000f8e08ff */
[----:B------:R-:W-:-:S05]  /*12630*/  @!P1 LEA R14, P2, R10, R14, 0x1 ;  /* 0x0000000e0a0e9211 */ /* 0x000fca00078408ff */
[----:B------:R-:W-:Y:S02]  /*12640*/  @!P1 IMAD.X R5, RZ, RZ, R4, P2 ;  /* 0x000000ffff059224 */ /* 0x000fe400010e0604 */
[----:B------:R-:W-:-:S05]  /*12650*/  @!P1 IMAD.MOV.U32 R4, RZ, RZ, R14 ;  /* 0x000000ffff049224 */ /* 0x000fca00078e000e */
[----:B------:R-:W-:Y:S01]  /*12660*/  @!PT LDS RZ, [RZ] ;  /* 0x00000000fffff984 */ /* 0x000fe20000000800 */
[----:B------:R-:W-:Y:S01]  /*12670*/  @!PT LDS RZ, [RZ] ;  /* 0x00000000fffff984 */ /* 0x000fe20000000800 */
[----:B------:R-:W-:Y:S01]  /*12680*/  @!PT LDS RZ, [RZ] ;  /* 0x00000000fffff984 */ /* 0x000fe20000000800 */
[----:B------:R0:W-:Y:S02]  /*12690*/  @!P1 LDGSTS.E.BYPASS.LTC128B.128 [R9+0x20400], desc[UR6][R4.64], !P0 ;  /* 0x2040000004099fae */ /* 0x0001e4000c101d46 */
[----:B0-----:R-:W-:Y:S05]  /*126a0*/  WARPSYNC.COLLECTIVE R15, `(.L_x_339) ;  /* 0x000000000f087348 */ /* 0x001fea0003c00000 */
[----:B------:R1:W2:Y:S02]  /*126b0*/  SHFL.IDX P6, R14, R13, R12, R11 ;  /* 0x0000000c0d0e7389 */ /* 0x0002a400000c000b */
[----:B012---:R-:W-:Y:S01]  /*126c0*/  ENDCOLLECTIVE ;  /* 0x000000000000791b */ /* 0x007fe20003800000 */
.L_x_339:
[----:B------:R-:W-:-:S04]  /*126d0*/  IMAD.MOV.U32 R9, RZ, RZ, R6 ;  /* 0x000000ffff097224 */ /* 0x000fc800078e0006 */
[C---:B------:R-:W-:Y:S02]  /*126e0*/  VIADD R5, R9.reuse, 0x10 ;  /* 0x0000001009057836 */ /* 0x040fe40000000000 */
[----:B------:R-:W-:Y:S02]  /*126f0*/  IMAD.MOV.U32 R13, RZ, RZ, R0 ;  /* 0x000000ffff0d7224 */ /* 0x000fe400078e0000 */
[----:B------:R-:W-:Y:S01]  /*12700*/  VIADD R9, R9, 0x20 ;  /* 0x0000002009097836 */ /* 0x000fe20000000000 */
[----:B------:R-:W-:Y:S01]  /*12710*/  ISETP.GE.AND P1, PT, R5, R2, PT ;  /* 0x000000020500720c */ /* 0x000fe20003f26270 */
[----:B------:R0:W-:Y:S04]  /*12720*/  STL [R1+0xc], R5 ;  /* 0x00000c0501007387 */ /* 0x0001e80000100800 */
[----:B------:R0:W-:Y:S01]  /*12730*/  STL [R1+0x10], R9 ;  /* 0x0000100901007387 */ /* 0x0001e20000100800 */
[----:B------:R-:W-:-:S07]  /*12740*/  IMAD.MOV.U32 R4, RZ, RZ, R14 ;  /* 0x000000ffff047224 */ /* 0x000fce00078e000e */
[----:B0-----:R-:W-:Y:S05]  /*12750*/  WARPSYNC.COLLECTIVE R15, `(.L_x_340) ;  /* 0x000000000f087348 */ /* 0x001fea0003c00000 */
[----:B------:R1:W2:Y:S02]  /*12760*/  SHFL.IDX P6, R14, R13, R12, R11 ;  /* 0x0000000c0d0e7389 */ /* 0x0002a400000c000b */
[----:B012---:R-:W-:Y:S01]  /*12770*/  ENDCOLLECTIVE ;  /* 0x000000000000791b */ /* 0x007fe20003800000 */
.L_x_340:
[----:B------:R-:W-:Y:S01]  /*12780*/  ULDC.64 UR4, c[0x0][0x208] ;  /* 0x0000820000047ab9 */ /* 0x000fe20000000a00 */
[----:B------:R-:W-:Y:S01]  /*12790*/  @!P1 LEA R7, R8, UR38, 0x1 ;  /* 0x0000002608079c11 */ /* 0x000fe2000f8e08ff */
[----:B------:R-:W-:Y:S02]  /*127a0*/  IMAD.MOV.U32 R13, RZ, RZ, R3 ;  /* 0x000000ffff0d7224 */ /* 0x000fe400078e0003 */
[----:B------:R-:W-:Y:S01]  /*127b0*/  IMAD.MOV.U32 R12, RZ, RZ, 0x2 ;  /* 0x00000002ff0c7424 */ /* 0x000fe200078e00ff */
[----:B------:R-:W-:-:S05]  /*127c0*/  @!P1 LEA R6, P2, R10, R14, 0x1 ;  /* 0x0000000e0a069211 */ /* 0x000fca00078408ff */
[----:B------:R-:W-:Y:S02]  /*127d0*/  @!P1 IMAD.X R5, RZ, RZ, R4, P2 ;  /* 0x000000ffff059224 */ /* 0x000fe400010e0604 */
[----:B------:R-:W-:-:S05]  /*127e0*/  @!P1 IMAD.MOV.U32 R4, RZ, RZ, R6 ;  /* 0x000000ffff049224 */ /* 0x000fca00078e0006 */
[----:B------:R-:W-:Y:S01]  /*127f0*/  @!PT LDS RZ, [RZ] ;  /* 0x00000000fffff984 */ /* 0x000fe20000000800 */
[----:B------:R-:W-:Y:S01]  /*12800*/  @!PT LDS RZ, [RZ] ;  /* 0x00000000fffff984 */ /* 0x000fe20000000800 */
[----:B------:R-:W-:Y:S01]  /*12810*/  @!PT LDS RZ, [RZ] ;  /* 0x00000000fffff984 */ /* 0x000fe20000000800 */
[----:B------:R0:W-:Y:S01]  /*12820*/  @!P1 LDGSTS.E.BYPASS.LTC128B.128 [R7+0x20c00], desc[UR4][R4.64], !P0 ;  /* 0x20c0000004079fae */ /* 0x0001e2000c101d44 */
[----:B------:R-:W-:-:S13]  /*12830*/  ISETP.GE.AND P1, PT, R9, R2, PT ;  /* 0x000000020900720c */ /* 0x000fda0003f26270 */
[----:B0-----:R-:W-:Y:S05]  /*12840*/  WARPSYNC.COLLECTIVE R15, `(.L_x_341) ;  /* 0x000000000f087348 */ /* 0x001fea0003c00000 */
[----:B------:R1:W2:Y:S02]  /*12850*/  SHFL.IDX P6, R14, R13, R12, R11 ;  /* 0x0000000c0d0e7389 */ /* 0x0002a400000c000b */
[----:B012---:R-:W-:Y:S01]  /*12860*/  ENDCOLLECTIVE ;  /* 0x000000000000791b */ /* 0x007fe20003800000 */
.L_x_341:
[----:B------:R-:W-:Y:S01]  /*12870*/  @!P1 LEA R6, R8, UR38, 0x1 ;  /* 0x0000002608069c11 */ /* 0x000fe2000f8e08ff */
[----:B------:R-:W-:Y:S02]  /*12880*/  IMAD.MOV.U32 R13, RZ, RZ, R0 ;  /* 0x000000ffff0d7224 */ /* 0x000fe400078e0000 */
[----:B------:R-:W-:-:S07]  /*12890*/  IMAD.MOV.U32 R4, RZ, RZ, R14 ;  /* 0x000000ffff047224 */ /* 0x000fce00078e000e */
[----:B------:R-:W-:Y:S05]  /*128a0*/  WARPSYNC.COLLECTIVE R15, `(.L_x_342) ;  /* 0x000000000f087348 */ /* 0x000fea0003c00000 */
[----:B------:R0:W1:Y:S02]  /*128b0*/  SHFL.IDX P6, R14, R13, R12, R11 ;  /* 0x0000000c0d0e7389 */ /* 0x00006400000c000b */
[----:B01----:R-:W-:Y:S01]  /*128c0*/  ENDCOLLECTIVE ;  /* 0x000000000000791b */ /* 0x003fe20003800000 */
.L_x_342:
[----:B------:R-:W-:Y:S01]  /*128d0*/  ULDC.64 UR4, c[0x0][0x208] ;  /* 0x0000820000047ab9 */ /* 0x000fe20000000a00 */
[----:B------:R-:W-:Y:S02]  /*128e0*/  IMAD.MOV.U32 R13, RZ, RZ, R3 ;  /* 0x000000ffff0d7224 */ /* 0x000fe400078e0003 */
[----:B------:R-:W-:Y:S01]  /*128f0*/  IMAD.MOV.U32 R12, RZ, RZ, 0x3 ;  /* 0x00000003ff0c7424 */ /* 0x000fe200078e00ff */
[----:B------:R-:W-:-:S05]  /*12900*/  @!P1 LEA R5, P2, R10, R14, 0x1 ;  /* 0x0000000e0a059211 */ /* 0x000fca00078408ff */
[----:B------:R-:W-:-:S05]  /*12910*/  @!P1 IMAD.X R4, RZ, RZ, R4, P2 ;  /* 0x000000ffff049224 */ /* 0x000fca00010e0604 */
[----:B------:R-:W-:-:S04]  /*12920*/  @!P1 LOP3.LUT R5, R5, R4, RZ, 0x3c, !PT ;  /* 0x0000000405059212 */ /* 0x000fc800078e3cff */
[----:B------:R-:W-:-:S04]  /*12930*/  @!P1 LOP3.LUT R4, R5, R4, RZ, 0x3c, !PT ;  /* 0x0000000405049212 */ /* 0x000fc800078e3cff */
[----:B------:R-:W-:-:S05]  /*12940*/  @!P1 LOP3.LUT R5, R5, R4, RZ, 0x3c, !PT ;  /* 0x0000000405059212 */ /* 0x000fca00078e3cff */
[----:B------:R-:W-:Y:S01]  /*12950*/  @!PT LDS RZ, [RZ] ;  /* 0x00000000fffff984 */ /* 0x000fe20000000800 */
[----:B------:R-:W-:Y:S01]  /*12960*/  @!PT LDS RZ, [RZ] ;  /* 0x00000000fffff984 */ /* 0x000fe20000000800 */
[----:B------:R-:W-:Y:S01]  /*12970*/  @!PT LDS RZ, [RZ] ;  /* 0x00000000fffff984 */ /* 0x000fe20000000800 */
[----:B------:R0:W-:Y:S02]  /*12980*/  @!P1 LDGSTS.E.BYPASS.LTC128B.128 [R6+0x21400], desc[UR4][R4.64], !P0 ;  /* 0x2140000004069fae */ /* 0x0001e4000c101d44 */
[----:B0-----:R-:W-:Y:S05]  /*12990*/  WARPSYNC.COLLECTIVE R15, `(.L_x_343) ;  /* 0x000000000f087348 */ /* 0x001fea0003c00000 */
[----:B------:R1:W2:Y:S02]  /*129a0*/  SHFL.IDX P6, R14, R13, R12, R11 ;  /* 0x0000000c0d0e7389 */ /* 0x0002a400000c000b */
[----:B012---:R-:W-:Y:S01]  /*129b0*/  ENDCOLLECTIVE ;  /* 0x000000000000791b */ /* 0x007fe20003800000 */
.L_x_343:
[----:B------:R-:W-:Y:S02]  /*129c0*/  IMAD.MOV.U32 R13, RZ, RZ, R0 ;  /* 0x000000ffff0d7224 */ /* 0x000fe400078e0000 */
[----:B------:R-:W-:-:S07]  /*129d0*/  IMAD.MOV.U32 R3, RZ, RZ, R14 ;  /* 0x000000ffff037224 */ /* 0x000fce00078e000e */
[----:B------:R-:W-:Y:S05]  /*129e0*/  WARPSYNC.COLLECTIVE R15, `(.L_x_344) ;  /* 0x000000000f087348 */ /* 0x000fea0003c00000 */
[----:B------:R0:W1:Y:S02]  /*129f0*/  SHFL.IDX P6, R14, R13, R12, R11 ;  /* 0x0000000c0d0e7389 */ /* 0x00006400000c000b */
[----:B01----:R-:W-:Y:S01]  /*12a00*/  ENDCOLLECTIVE ;  /* 0x000000000000791b */ /* 0x003fe20003800000 */
.L_x_344:
[----:B------:R-:W-:Y:S05]  /*12a10*/  BRA `(.L_x_345) ;  /* 0xffffffb400947947 */ /* 0x000fea000383ffff */
.L_x_241:
[----:B------:R-:W-:Y:S01]  /*12a20*/  BSSY B0, `(.L_x_346) ;  /* 0x0000008000007945 */ /* 0x000fe20003800000 */
[----:B------:R-:W-:Y:S02]  /*12a30*/  IMAD.MOV.U32 R13, RZ, RZ, R6 ;  /* 0x000000ffff0d7224 */ /* 0x000fe400078e0006 */
[----:B------:R-:W-:Y:S02]  /*12a40*/  IMAD.MOV.U32 R12, RZ, RZ, RZ ;  /* 0x000000ffff0c7224 */ /* 0x000fe400078e00ff */
[----:B------:R-:W-:Y:S02]  /*12a50*/  IMAD.MOV.U32 R11, RZ, RZ, 0x181f ;  /* 0x0000181fff0b7424 */ /* 0x000fe400078e00ff */
[----:B------:R-:W-:-:S07]  /*12a60*/  IMAD.MOV.U32 R15, RZ, RZ, -0x1 ;  /* 0xffffffffff0f7424 */ /* 0x000fce00078e00ff */
[----:B------:R-:W-:Y:S05]  /*12a70*/  WARPSYNC.COLLECTIVE R15, `(.L_x_347) ;  /* 0x000000000f087348 */ /* 0x000fea0003c00000 */
[----:B------:R0:W1:Y:S02]  /*12a80*/  SHFL.IDX P6, R14, R13, R12, R11 ;  /* 0x0000000c0d0e7389 */ /* 0x00006400000c000b */
[----:B01----:R-:W-:Y:S01]  /*12a90*/  ENDCOLLECTIVE ;  /* 0x000000000000791b */ /* 0x003fe20003800000 */
.L_x_347:
[----:B------:R-:W-:Y:S05]  /*12aa0*/  BSYNC B0 ;  /* 0x0000000000007941 */ /* 0x000fea0003800000 */
.L_x_346:
[----:B------:R-:W0:Y:S01]  /*12ab0*/  S2R R3, SR_TID.X ;  /* 0x0000000000037919 */ /* 0x000e220000002100 */
[----:B------:R-:W-:-:S05]  /*12ac0*/  LOP3.LUT R8, R8, 0x7f, RZ, 0xc0, !PT ;  /* 0x0000007f08087812 */ /* 0x000fca00078ec0ff */
[----:B------:R-:W-:Y:S02]  /*12ad0*/  IMAD.SHL.U32 R9, R8, 0x8, RZ ;  /* 0x0000000808097824 */ /* 0x000fe400078e00ff */
[----:B------:R-:W-:Y:S02]  /*12ae0*/  IMAD.MOV.U32 R13, RZ, RZ, R0 ;  /* 0x000000ffff0d7224 */ /* 0x000fe400078e0000 */
[----:B------:R-:W-:Y:S02]  /*12af0*/  IMAD.MOV.U32 R12, RZ, RZ, RZ ;  /* 0x000000ffff0c7224 */ /* 0x000fe400078e00ff */
[----:B------:R-:W-:Y:S02]  /*12b00*/  IMAD.MOV.U32 R11, RZ, RZ, 0x181f ;  /* 0x0000181fff0b7424 */ /* 0x000fe400078e00ff */
[----:B------:R-:W-:Y:S02]  /*12b10*/  IMAD.MOV.U32 R15, RZ, RZ, -0x1 ;  /* 0xffffffffff0f7424 */ /* 0x000fe400078e00ff */
[----:B0-----:R-:W-:-:S05]  /*12b20*/  IMAD.SHL.U32 R8, R3, 0x8, RZ ;  /* 0x0000000803087824 */ /* 0x001fca00078e00ff */
[----:B------:R-:W-:-:S04]  /*12b30*/  LOP3.LUT R8, R8, 0x1f8, RZ, 0xc0, !PT ;  /* 0x000001f808087812 */ /* 0x000fc800078ec0ff */
[----:B------:R-:W-:-:S04]  /*12b40*/  LOP3.LUT R8, R8, 0x38, R3, 0x78, !PT ;  /* 0x0000003808087812 */ /* 0x000fc800078e7803 */
[----:B------:R-:W-:Y:S01]  /*12b50*/  LOP3.LUT R8, R8, 0x200, R9, 0xf8, !PT ;  /* 0x0000020008087812 */ /* 0x000fe200078ef809 */
[----:B------:R-:W-:Y:S01]  /*12b60*/  IMAD.MOV.U32 R2, RZ, RZ, R14 ;  /* 0x000000ffff027224 */ /* 0x000fe200078e000e */
[----:B------:R0:W5:Y:S03]  /*12b70*/  LDL.LU R9, [R1+0xc] ;  /* 0x00000c0001097983 */ /* 0x0001660000300800 */
[----:B------:R-:W-:-:S07]  /*12b80*/  IMAD.MOV.U32 R3, RZ, RZ, R8 ;  /* 0x000000ffff037224 */ /* 0x000fce00078e0008 */
[----:B0----5:R-:W-:Y:S05]  /*12b90*/  WARPSYNC.COLLECTIVE R15, `(.L_x_348) ;  /* 0x000000000f087348 */ /* 0x021fea0003c00000 */
[----:B------:R1:W2:Y:S02]  /*12ba0*/  SHFL.IDX P6, R14, R13, R12, R11 ;  /* 0x0000000c0d0e7389 */ /* 0x0002a400000c000b */
[----:B012--5:R-:W-:Y:S01]  /*12bb0*/  ENDCOLLECTIVE ;  /* 0x000000000000791b */ /* 0x027fe20003800000 */
.L_x_348:
[----:B------:R-:W-:Y:S01]  /*12bc0*/  ULDC UR4, c[0x0][0x288] ;  /* 0x0000a20000047ab9 */ /* 0x000fe20000000800 */
[----:B------:R-:W2:Y:S04]  /*12bd0*/  LDL.LU R8, [R1+0x10] ;  /* 0x0000100001087983 */ /* 0x000ea80000300800 */
[----:B------:R-:W3:Y:S01]  /*12be0*/  LDL.LU R11, [R1+0x4] ;  /* 0x00000400010b7983 */ /* 0x000ee20000300800 */
[----:B------:R-:W-:Y:S01]  /*12bf0*/  IMAD R7, R7, UR4, RZ ;  /* 0x0000000407077c24 */ /* 0x000fe2000f8e02ff */
[----:B------:R-:W-:Y:S01]  /*12c00*/  LOP3.LUT R17, R17, 0xffffff7f, RZ, 0xc0, !PT ;  /* 0xffffff7f11117812 */ /* 0x000fe200078ec0ff */
[----:B------:R-:W-:-:S03]  /*12c10*/  IMAD.MOV.U32 R15, RZ, RZ, R3 ;  /* 0x000000ffff0f7224 */ /* 0x000fc600078e0003 */
[----:B------:R-:W-:Y:S01]  /*12c20*/  @P1 LOP3.LUT R17, R17, 0x80, RZ, 0xfc, !PT ;  /* 0x0000008011111812 */ /* 0x000fe200078efcff */
[----:B------:R-:W-:-:S03]  /*12c30*/  IMAD.MOV.U32 R3, RZ, RZ, R14 ;  /* 0x000000ffff037224 */ /* 0x000fc600078e000e */
[C---:B------:R-:W-:Y:S02]  /*12c40*/  LOP3.LUT P1, RZ, R17.reuse, 0x10, RZ, 0xc0, !PT ;  /* 0x0000001011ff7812 */ /* 0x040fe4000782c0ff */
[----:B------:R-:W-:Y:S01]  /*12c50*/  LOP3.LUT R17, R17, 0xffffffbf, RZ, 0xc0, !PT ;  /* 0xffffffbf11117812 */ /* 0x000fe200078ec0ff */
[----:B------:R-:W-:Y:S01]  /*12c60*/  ULDC.64 UR6, c[0x0][0x208] ;  /* 0x0000820000067ab9 */ /* 0x000fe20000000a00 */
[----:B------:R-:W-:Y:S02]  /*12c70*/  IMAD.MOV.U32 R13, RZ, RZ, R6 ;  /* 0x000000ffff0d7224 */ /* 0x000fe400078e0006 */
[----:B------:R-:W-:Y:S01]  /*12c80*/  IMAD.MOV.U32 R12, RZ, RZ, 0x1 ;  /* 0x00000001ff0c7424 */ /* 0x000fe200078e00ff */
[-C--:B--2---:R-:W-:Y:S02]  /*12c90*/  ISETP.GE.AND P3, PT, R8, R7.reuse, PT ;  /* 0x000000070800720c */ /* 0x084fe40003f66270 */
[----:B---3--:R-:W-:-:S11]  /*12ca0*/  ISETP.GE.AND P4, PT, R11, R7, PT ;  /* 0x000000070b00720c */ /* 0x008fd60003f86270 */
[----:B------:R-:W-:Y:S02]  /*12cb0*/  @P3 LOP3.LUT R17, R17, 0x40, RZ, 0xfc, !PT ;  /* 0x0000004011113812 */ /* 0x000fe400078efcff */
[----:B------:R-:W-:-:S05]  /*12cc0*/  @!P4 LEA R3, P6, R10, R3, 0x1 ;  /* 0x000000030a03c211 */ /* 0x000fca00078c08ff */
[----:B------:R-:W-:Y:S01]  /*12cd0*/  @!P4 IMAD.X R2, RZ, RZ, R2, P6 ;  /* 0x000000ffff02c224 */ /* 0x000fe200030e0602 */
[----:B------:R-:W-:-:S04]  /*12ce0*/  LOP3.LUT P6, RZ, R17, 0x8, RZ, 0xc0, !PT ;  /* 0x0000000811ff7812 */ /* 0x000fc800078cc0ff */
[----:B------:R-:W-:-:S04]  /*12cf0*/  @!P4 LOP3.LUT R3, R3, R2, RZ, 0x3c, !PT ;  /* 0x000000020303c212 */ /* 0x000fc800078e3cff */
[----:B------:R-:W-:Y:S02]  /*12d00*/  @!P4 LOP3.LUT R2, R3, R2, RZ, 0x3c, !PT ;  /* 0x000000020302c212 */ /* 0x000fe400078e3cff */
[----:B------:R-:W-:Y:S02]  /*12d10*/  ISETP.GE.AND P2, PT, R9, R7, PT ;  /* 0x000000070900720c */ /* 0x000fe40003f46270 */
[----:B------:R-:W-:Y:S02]  /*12d20*/  @!P4 LOP3.LUT R8, R4, 0x40, RZ, 0xc0, !PT ;  /* 0x000000400408c812 */ /* 0x000fe400078ec0ff */
[----:B------:R-:W-:Y:S02]  /*12d30*/  @!P4 LEA R9, R15, UR38, 0x1 ;  /* 0x000000260f09cc11 */ /* 0x000fe4000f8e08ff */
[----:B------:R-:W-:Y:S02]  /*12d40*/  @!P4 LOP3.LUT R3, R3, R2, RZ, 0x3c, !PT ;  /* 0x000000020303c212 */ /* 0x000fe400078e3cff */
[----:B------:R-:W-:-:S02]  /*12d50*/  LOP3.LUT P3, RZ, R17, 0x4, RZ, 0xc0, !PT ;  /* 0x0000000411ff7812 */ /* 0x000fc4000786c0ff */
[----:B------:R-:W-:Y:S01]  /*12d60*/  @!P4 SHF.R.U32.HI R8, RZ, 0x2, R8 ;  /* 0x00000002ff08c819 */ /* 0x000fe20000011608 */
[----:B------:R-:W-:Y:S01]  /*12d70*/  @!PT LDS RZ, [RZ] ;  /* 0x00000000fffff984 */ /* 0x000fe20000000800 */
[----:B------:R-:W-:Y:S01]  /*12d80*/  @!PT LDS RZ, [RZ] ;  /* 0x00000000fffff984 */ /* 0x000fe20000000800 */
[----:B------:R-:W-:Y:S01]  /*12d90*/  @!PT LDS RZ, [RZ] ;  /* 0x00000000fffff984 */ /* 0x000fe20000000800 */
[----:B------:R-:W-:Y:S01]  /*12da0*/  @!P4 LDGSTS.E.BYPASS.LTC128B.128 [R9+0x26400], desc[UR6][R2.64], !P1 ;  /* 0x264000000209cfae */ /* 0x000fe2000c901d46 */
[----:B------:R-:W-:-:S03]  /*12db0*/  LOP3.LUT P1, RZ, R17, 0x80, RZ, 0xc0, !PT ;  /* 0x0000008011ff7812 */ /* 0x000fc6000782c0ff */
        /* <DEDUP_REMOVED lines=8> */
[----:B------:R-:W-:Y:S01]  /*12e40*/  @!P4 LDGSTS.E.BYPASS.LTC128B.128 [R9+0x32400], desc[UR6][R2.64+0x300], P6 ;  /* 0x324003000209cfae */ /* 0x000fe2000b101d46 */
[----:B------:R-:W-:Y:S01]  /*12e50*/  @!P4 ISETP.NE.U32.AND P6, PT, R8, RZ, PT ;  /* 0x000000ff0800c20c */ /* 0x000fe20003fc5070 */
[----:B------:R-:W-:-:S12]  /*12e60*/  IMAD.MOV.U32 R11, RZ, RZ, 0x181f ;  /* 0x0000181fff0b7424 */ /* 0x000fd800078e00ff */
[----:B------:R0:W-:Y:S02]  /*12e70*/  @!P4 LDGSTS.E.BYPASS.LTC128B.128 [R9+0x34400], desc[UR6][R2.64+0x380], P6 ;  /* 0x344003800209cfae */ /* 0x0001e4000b101d46 */
[----:B0-----:R-:W-:Y:S02]  /*12e80*/  IMAD.MOV.U32 R9, RZ, RZ, R15 ;  /* 0x000000ffff097224 */ /* 0x001fe400078e000f */
[----:B------:R-:W-:-:S07]  /*12e90*/  IMAD.MOV.U32 R15, RZ, RZ, -0x1 ;  /* 0xffffffffff0f7424 */ /* 0x000fce00078e00ff */
[----:B------:R-:W-:Y:S05]  /*12ea0*/  WARPSYNC.COLLECTIVE R15, `(.L_x_349) ;  /* 0x000000000f087348 */ /* 0x000fea0003c00000 */
[----:B------:R0:W1:Y:S02]  /*12eb0*/  SHFL.IDX P6, R14, R13, R12, R11 ;  /* 0x0000000c0d0e7389 */ /* 0x00006400000c000b */
[----:B01----:R-:W-:Y:S01]  /*12ec0*/  ENDCOLLECTIVE ;  /* 0x000000000000791b */ /* 0x003fe20003800000 */
.L_x_349:
[----:B------:R-:W-:Y:S02]  /*12ed0*/  IMAD.MOV.U32 R13, RZ, RZ, R0 ;  /* 0x000000ffff0d7224 */ /* 0x000fe400078e0000 */
[----:B------:R-:W-:-:S07]  /*12ee0*/  IMAD.MOV.U32 R8, RZ, RZ, R14 ;  /* 0x000000ffff087224 */ /* 0x000fce00078e000e */
[----:B------:R-:W-:Y:S05]  /*12ef0*/  WARPSYNC.COLLECTIVE R15, `(.L_x_350) ;  /* 0x000000000f087348 */ /* 0x000fea0003c00000 */
[----:B------:R0:W1:Y:S02]  /*12f00*/  SHFL.IDX P6, R14, R13, R12, R11 ;  /* 0x0000000c0d0e7389 */ /* 0x00006400000c000b */
[----:B01----:R-:W-:Y:S01]  /*12f10*/  ENDCOLLECTIVE ;  /* 0x000000000000791b */ /* 0x003fe20003800000 */
.L_x_350:
[----:B------:R-:W-:Y:S01]  /*12f20*/  @!P2 LEA R21, R9, UR38, 0x1 ;  /* 0x000000260915ac11 */ /* 0x000fe2000f8e08ff */
[----:B------:R-:W-:Y:S01]  /*12f30*/  ULDC.64 UR4, c[0x0][0x208] ;  /* 0x0000820000047ab9 */ /* 0x000fe20000000a00 */
[----:B------:R-:W-:-:S05]  /*12f40*/  @!P2 LEA R10, P4, R10, R14, 0x1 ;  /* 0x0000000e0a0aa211 */ /* 0x000fca00078808ff */
[----:B------:R-:W-:Y:S01]  /*12f50*/  @!P2 IMAD.X R14, RZ, RZ, R8, P4 ;  /* 0x000000ffff0ea224 */ /* 0x000fe200020e0608 */
[C---:B------:R-:W-:Y:S02]  /*12f60*/  LOP3.LUT P4, RZ, R17.reuse, 0x10, RZ, 0xc0, !PT ;  /* 0x0000001011ff7812 */ /* 0x040fe4000788c0ff */
[----:B------:R-:W-:Y:S01]  /*12f70*/  @!P2 LOP3.LUT R8, R4, 0x40, RZ, 0xc0, !PT ;  /* 0x000000400408a812 */ /* 0x000fe200078ec0ff */
[----:B------:R-:W-:Y:S01]  /*12f80*/  @!P2 IMAD.MOV.U32 R2, RZ, RZ, R10 ;  /* 0x000000ffff02a224 */ /* 0x000fe200078e000a */
[----:B------:R-:W-:Y:S01]  /*12f90*/  LOP3.LUT P6, RZ, R17, 0x8, RZ, 0xc0, !PT ;  /* 0x0000000811ff7812 */ /* 0x000fe200078cc0ff */
[----:B------:R-:W-:Y:S01]  /*12fa0*/  @!P2 IMAD.MOV.U32 R3, RZ, RZ, R14 ;  /* 0x000000ffff03a224 */ /* 0x000fe200078e000e */
[----:B------:R-:W-:-:S07]  /*12fb0*/  @!P2 SHF.R.U32.HI R8, RZ, 0x2, R8 ;  /* 0x00000002ff08a819 */ /* 0x000fce0000011608 */
[----:B------:R-:W-:Y:S01]  /*12fc0*/  @!PT LDS RZ, [RZ] ;  /* 0x00000000fffff984 */ /* 0x000fe20000000800 */
[----:B------:R-:W-:Y:S01]  /*12fd0*/  @!PT LDS RZ, [RZ] ;  /* 0x00000000fffff984 */ /* 0x000fe20000000800 */
[----:B------:R-:W-:Y:S01]  /*12fe0*/  @!PT LDS RZ, [RZ] ;  /* 0x00000000fffff984 */ /* 0x000fe20000000800 */
        /* <DEDUP_REMOVED lines=10> */
[----:B------:R-:W-:Y:S01]  /*13090*/  @!P2 ISETP.NE.U32.AND P4, PT, R8, RZ, PT ;  /* 0x000000ff0800a20c */ /* 0x000fe20003f85070 */
[----:B------:R-:W-:-:S02]  /*130a0*/  IMAD.MOV.U32 R13, RZ, RZ, R6 ;  /* 0x000000ffff0d7224 */ /* 0x000fc400078e0006 */
[----:B------:R-:W-:Y:S01]  /*130b0*/  IMAD.MOV.U32 R12, RZ, RZ, 0x2 ;  /* 0x00000002ff0c7424 */ /* 0x000fe200078e00ff */
[----:B------:R-:W1:Y:S09]  /*130c0*/  S2R R10, SR_TID.X ;  /* 0x00000000000a7919 */ /* 0x000e720000002100 */
[----:B------:R0:W-:Y:S02]  /*130d0*/  @!P2 LDGSTS.E.BYPASS.LTC128B.128 [R21+0x34c00], desc[UR4][R2.64+0x380], P4 ;  /* 0x34c003800215afae */ /* 0x0001e4000a101d44 */
[----:B01----:R-:W-:Y:S05]  /*130e0*/  WARPSYNC.COLLECTIVE R15, `(.L_x_351) ;  /* 0x000000000f087348 */ /* 0x003fea0003c00000 */
[----:B------:R2:W3:Y:S02]  /*130f0*/  SHFL.IDX P6, R14, R13, R12, R11 ;  /* 0x0000000c0d0e7389 */ /* 0x0004e400000c000b */
[----:B0123--:R-:W-:Y:S01]  /*13100*/  ENDCOLLECTIVE ;  /* 0x000000000000791b */ /* 0x00ffe20003800000 */
.L_x_351:
[----:B------:R-:W-:Y:S02]  /*13110*/  IMAD.MOV.U32 R13, RZ, RZ, R0 ;  /* 0x000000ffff0d7224 */ /* 0x000fe400078e0000 */
[----:B------:R-:W-:-:S07]  /*13120*/  IMAD.MOV.U32 R2, RZ, RZ, R14 ;  /* 0x000000ffff027224 */ /* 0x000fce00078e000e */
[----:B------:R-:W-:Y:S05]  /*13130*/  WARPSYNC.COLLECTIVE R15, `(.L_x_352) ;  /* 0x000000000f087348 */ /* 0x000fea0003c00000 */
[----:B------:R0:W1:Y:S02]  /*13140*/  SHFL.IDX P6, R14, R13, R12, R11 ;  /* 0x0000000c0d0e7389 */ /* 0x00006400000c000b */
[----:B01----:R-:W-:Y:S01]  /*13150*/  ENDCOLLECTIVE ;  /* 0x000000000000791b */ /* 0x003fe20003800000 */
.L_x_352:
[----:B------:R-:W-:Y:S01]  /*13160*/  LOP3.LUT P3, RZ, R17, 0x40, RZ, 0xc0, !PT ;  /* 0x0000004011ff7812 */ /* 0x000fe2000786c0ff */
[----:B------:R-:W-:-:S05]  /*13170*/  IMAD.SHL.U32 R10, R10, 0x8, RZ ;  /* 0x000000080a0a7824 */ /* 0x000fca00078e00ff */
[----:B------:R-:W-:-:S07]  /*13180*/  LOP3.LUT R10, R10, 0x38, RZ, 0xc0, !PT ;  /* 0x000000380a0a7812 */ /* 0x000fce00078ec0ff */
[----:B------:R-:W-:-:S05]  /*13190*/  @!P3 LEA R3, P4, R10, R14, 0x1 ;  /* 0x0000000e0a03b211 */ /* 0x000fca00078808ff */
[----:B------:R-:W-:Y:S01]  /*131a0*/  @!P3 IMAD.X R2, RZ, RZ, R2, P4 ;  /* 0x000000ffff02b224 */ /* 0x000fe200020e0602 */
[----:B------:R-:W-:-:S04]  /*131b0*/  LOP3.LUT P4, RZ, R17, 0x10, RZ, 0xc0, !PT ;  /* 0x0000001011ff7812 */ /* 0x000fc8000788c0ff */
[-C--:B------:R-:W-:Y:S02]  /*131c0*/  @!P3 LOP3.LUT R3, R3, R2.reuse, RZ, 0x3c, !PT ;  /* 0x000000020303b212 */ /* 0x080fe400078e3cff */
[----:B------:R-:W-:Y:S02]  /*131d0*/  @!P3 LOP3.LUT R8, R4, 0x40, RZ, 0xc0, !PT ;  /* 0x000000400408b812 */ /* 0x000fe400078ec0ff */
[----:B------:R-:W-:Y:S02]  /*131e0*/  @!P3 LOP3.LUT R2, R3, R2, RZ, 0x3c, !PT ;  /* 0x000000020302b212 */ /* 0x000fe400078e3cff */
[----:B------:R-:W-:Y:S02]  /*131f0*/  @!P3 LEA R9, R9, UR38, 0x1 ;  /* 0x000000260909bc11 */ /* 0x000fe4000f8e08ff */
[----:B------:R-:W-:Y:S02]  /*13200*/  @!P3 LOP3.LUT R3, R3, R2, RZ, 0x3c, !PT ;  /* 0x000000020303b212 */ /* 0x000fe400078e3cff */
[C---:B------:R-:W-:Y:S01]  /*13210*/  LOP3.LUT P6, RZ, R17.reuse, 0x8, RZ, 0xc0, !PT ;  /* 0x0000000811ff7812 */ /* 0x040fe200078cc0ff */
[----:B------:R-:W-:Y:S01]  /*13220*/  ULDC.64 UR4, c[0x0][0x208] ;  /* 0x0000820000047ab9 */ /* 0x000fe20000000a00 */
[----:B------:R-:W-:Y:S01]  /*13230*/  LOP3.LUT P2, RZ, R17, 0x4, RZ, 0xc0, !PT ;  /* 0x0000000411ff7812 */ /* 0x000fe2000784c0ff */
[----:B------:R-:W-:Y:S01]  /*13240*/  @!PT LDS RZ, [RZ] ;  /* 0x00000000fffff984 */ /* 0x000fe20000000800 */
[----:B------:R-:W-:Y:S01]  /*13250*/  @!PT LDS RZ, [RZ] ;  /* 0x00000000fffff984 */ /* 0x000fe20000000800 */
[----:B------:R-:W-:Y:S01]  /*13260*/  @!PT LDS RZ, [RZ] ;  /* 0x00000000fffff984 */ /* 0x000fe20000000800 */
[----:B------:R0:W-:Y:S01]  /*13270*/  @!P3 LDGSTS.E.BYPASS.LTC128B.128 [R9+0x27400], desc[UR4][R2.64], !P4 ;  /* 0x274000000209bfae */ /* 0x0001e2000e101d44 */
[----:B------:R-:W-:-:S04]  /*13280*/  @!P3 SHF.R.U32.HI R8, RZ, 0x2, R8 ;  /* 0x00000002ff08b819 */ /* 0x000fc80000011608 */
[----:B------:R-:W-:Y:S02]  /*13290*/  @!P3 ISETP.NE.U32.AND P4, PT, R8, RZ, PT ;  /* 0x000000ff0800b20c */ /* 0x000fe40003f85070 */
[----:B------:R-:W-:-:S03]  /*132a0*/  @!P3 LOP3.LUT R8, R5, 0x80, RZ, 0xc0, !PT ;  /* 0x000000800508b812 */ /* 0x000fc600078ec0ff */
[----:B------:R0:W-:Y:S01]  /*132b0*/  @!P3 LDGSTS.E.BYPASS.LTC128B.128 [R9+0x29400], desc[UR4][R2.64+0x80], !P6 ;  /* 0x294000800209bfae */ /* 0x0001e2000f101d44 */
[----:B------:R-:W-:-:S03]  /*132c0*/  @!P3 SHF.R.U32.HI R8, RZ, 0x3, R8 ;  /* 0x00000003ff08b819 */ /* 0x000fc60000011608 */
[----:B------:R0:W-:Y:S04]  /*132d0*/  @!P3 LDGSTS.E.BYPASS.LTC128B.128 [R9+0x2b400], desc[UR4][R2.64+0x100], !P2 ;  /* 0x2b4001000209bfae */ /* 0x0001e8000d101d44 */
[----:B------:R0:W-:Y:S04]  /*132e0*/  @!P3 LDGSTS.E.BYPASS.LTC128B.128 [R9+0x2d400], desc[UR4][R2.64+0x180], !P5 ;  /* 0x2d4001800209bfae */ /* 0x0001e8000e901d44 */
[----:B------:R0:W-:Y:S04]  /*132f0*/  @!P3 LDGSTS.E.BYPASS.LTC128B.128 [R9+0x2f400], desc[UR4][R2.64+0x200], !P0 ;  /* 0x2f4002000209bfae */ /* 0x0001e8000c101d44 */
[----:B------:R0:W-:Y:S04]  /*13300*/  @!P3 LDGSTS.E.BYPASS.LTC128B.128 [R9+0x31400], desc[UR4][R2.64+0x280], !P1 ;  /* 0x314002800209bfae */ /* 0x0001e8000c901d44 */
[----:B------:R0:W-:Y:S01]  /*13310*/  @!P3 LDGSTS.E.BYPASS.LTC128B.128 [R9+0x33400], desc[UR4][R2.64+0x300], P4 ;  /* 0x334003000209bfae */ /* 0x0001e2000a101d44 */
[----:B------:R-:W-:Y:S01]  /*13320*/  @!P3 ISETP.NE.U32.AND P4, PT, R8, RZ, PT ;  /* 0x000000ff0800b20c */ /* 0x000fe20003f85070 */
[----:B------:R-:W-:-:S02]  /*13330*/  IMAD.MOV.U32 R13, RZ, RZ, R6 ;  /* 0x000000ffff0d7224 */ /* 0x000fc400078e0006 */
[----:B------:R-:W-:-:S10]  /*13340*/  IMAD.MOV.U32 R12, RZ, RZ, 0x3 ;  /* 0x00000003ff0c7424 */ /* 0x000fd400078e00ff */
[----:B------:R0:W-:Y:S02]  /*13350*/  @!P3 LDGSTS.E.BYPASS.LTC128B.128 [R9+0x35400], desc[UR4][R2.64+0x380], P4 ;  /* 0x354003800209bfae */ /* 0x0001e4000a101d44 */
[----:B0-----:R-:W-:Y:S05]  /*13360*/  WARPSYNC.COLLECTIVE R15, `(.L_x_353) ;  /* 0x000000000f087348 */ /* 0x001fea0003c00000 */
[----:B------:R1:W2:Y:S02]  /*13370*/  SHFL.IDX P6, R14, R13, R12, R11 ;  /* 0x0000000c0d0e7389 */ /* 0x0002a400000c000b */
[----:B012---:R-:W-:Y:S01]  /*13380*/  ENDCOLLECTIVE ;  /* 0x000000000000791b */ /* 0x007fe20003800000 */
.L_x_353:
[----:B------:R-:W-:Y:S02]  /*13390*/  IMAD.MOV.U32 R13, RZ, RZ, R0 ;  /* 0x000000ffff0d7224 */ /* 0x000fe400078e0000 */
[----:B------:R-:W-:-:S07]  /*133a0*/  IMAD.MOV.U32 R6, RZ, RZ, R14 ;  /* 0x000000ffff067224 */ /* 0x000fce00078e000e */
[----:B------:R-:W-:Y:S05]  /*133b0*/  WARPSYNC.COLLECTIVE R15, `(.L_x_354) ;  /* 0x000000000f087348 */ /* 0x000fea0003c00000 */
[----:B------:R0:W1:Y:S02]  /*133c0*/  SHFL.IDX P6, R14, R13, R12, R11 ;  /* 0x0000000c0d0e7389 */ /* 0x00006400000c000b */
[----:B01----:R-:W-:Y:S01]  /*133d0*/  ENDCOLLECTIVE ;  /* 0x000000000000791b */ /* 0x003fe20003800000 */
.L_x_354:
[----:B------:R-:W-:Y:S05]  /*133e0*/  BRA `(.L_x_355) ;  /* 0xffffffb800a07947 */ /* 0x000fea000383ffff */
.L_x_244:
[----:B0-----:R-:W-:-:S04]  /*133f0*/  IMAD.U32 R3, RZ, RZ, UR38 ;  /* 0x00000026ff037e24 */ /* 0x001fc8000f8e00ff */
[----:B------:R0:W3:Y:S03]  /*13400*/  SYNCS.PHASECHK.TRANS64.TRYWAIT P0, [R3+URZ+0x38820], R2 ;  /* 0x03882002030075a7 */ /* 0x0000e6000800017f */
[----:B---3--:R-:W-:Y:S05]  /*13410*/  @!P0 NANOSLEEP.SYNCS 0x989680 ;  /* 0x009896800000895d */ /* 0x008fea0003900000 */
[----:B------:R-:W3:Y:S02]  /*13420*/  @!P0 SYNCS.PHASECHK.TRANS64 P0, [R3+URZ+0x38820], R2 ;  /* 0x03882002030085a7 */ /* 0x000ee4000800007f */
[----:B---3--:R-:W-:Y:S05]  /*13430*/  @!P0 BRA `(.L_x_244) ;  /* 0xfffffffc00ec8947 */ /* 0x008fea000383ffff */
[----:B------:R-:W-:Y:S05]  /*13440*/  BRA `(.L_x_356) ;  /* 0xffffffbc00487947 */ /* 0x000fea000383ffff */
.L_x_247:
[----:B0-----:R-:W-:-:S04]  /*13450*/  IMAD.U32 R3, RZ, RZ, UR38 ;  /* 0x00000026ff037e24 */ /* 0x001fc8000f8e00ff */
[----:B------:R0:W3:Y:S03]  /*13460*/  SYNCS.PHASECHK.TRANS64.TRYWAIT P0, [R3+URZ+0x38860], R2 ;  /* 0x03886002030075a7 */ /* 0x0000e6000800017f */
[----:B---3--:R-:W-:Y:S05]  /*13470*/  @!P0 NANOSLEEP.SYNCS 0x989680 ;  /* 0x009896800000895d */ /* 0x008fea0003900000 */
[----:B------:R-:W3:Y:S02]  /*13480*/  @!P0 SYNCS.PHASECHK.TRANS64 P0, [R3+URZ+0x38860], R2 ;  /* 0x03886002030085a7 */ /* 0x000ee4000800007f */
[----:B---3--:R-:W-:Y:S05]  /*13490*/  @!P0 BRA `(.L_x_247) ;  /* 0xfffffffc00ec8947 */ /* 0x008fea000383ffff */
[----:B------:R-:W-:Y:S05]  /*134a0*/  BRA `(.L_x_357) ;  /* 0xffffffbc00547947 */ /* 0x000fea000383ffff */
.L_x_263:
[----:B-1----:R-:W-:-:S04]  /*134b0*/  IMAD.U32 R3, RZ, RZ, UR38 ;  /* 0x00000026ff037e24 */ /* 0x002fc8000f8e00ff */
[----:B------:R1:W3:Y:S03]  /*134c0*/  SYNCS.PHASECHK.TRANS64.TRYWAIT P0, [R3+URZ+0x38848], R2 ;  /* 0x03884802030075a7 */ /* 0x0002e6000800017f */
[----:B---3--:R-:W-:Y:S05]  /*134d0*/  @!P0 NANOSLEEP.SYNCS 0x989680 ;  /* 0x009896800000895d */ /* 0x008fea0003900000 */
[----:B------:R-:W3:Y:S02]  /*134e0*/  @!P0 SYNCS.PHASECHK.TRANS64 P0, [R3+URZ+0x38848], R2 ;  /* 0x03884802030085a7 */ /* 0x000ee4000800007f */
[----:B---3--:R-:W-:Y:S05]  /*134f0*/  @!P0 BRA `(.L_x_263) ;  /* 0xfffffffc00ec8947 */ /* 0x008fea000383ffff */
[----:B------:R-:W-:Y:S05]  /*13500*/  BRA `(.L_x_358) ;  /* 0xffffffc800207947 */ /* 0x000fea000383ffff */
.L_x_268:
[----:B01----:R-:W-:-:S04]  /*13510*/  IMAD.U32 R3, RZ, RZ, UR38 ;  /* 0x00000026ff037e24 */ /* 0x003fc8000f8e00ff */
[----:B------:R0:W1:Y:S03]  /*13520*/  SYNCS.PHASECHK.TRANS64.TRYWAIT P0, [R3+URZ+0x38868], R2 ;  /* 0x03886802030075a7 */ /* 0x000066000800017f */
[----:B-1----:R-:W-:Y:S05]  /*13530*/  @!P0 NANOSLEEP.SYNCS 0x989680 ;  /* 0x009896800000895d */ /* 0x002fea0003900000 */
[----:B------:R-:W1:Y:S02]  /*13540*/  @!P0 SYNCS.PHASECHK.TRANS64 P0, [R3+URZ+0x38868], R2 ;  /* 0x03886802030085a7 */ /* 0x000e64000800007f */
[----:B-1----:R-:W-:Y:S05]  /*13550*/  @!P0 BRA `(.L_x_268) ;  /* 0xfffffffc00ec8947 */ /* 0x002fea000383ffff */
[----:B------:R-:W-:Y:S05]  /*13560*/  BRA `(.L_x_359) ;  /* 0xffffffc800807947 */ /* 0x000fea000383ffff */
.L_x_283:
[----:B-1----:R-:W-:-:S04]  /*13570*/  IMAD.U32 R3, RZ, RZ, UR38 ;  /* 0x00000026ff037e24 */ /* 0x002fc8000f8e00ff */
[----:B------:R1:W3:Y:S03]  /*13580*/  SYNCS.PHASECHK.TRANS64.TRYWAIT P0, [R3+URZ+0x38840], R2 ;  /* 0x03884002030075a7 */ /* 0x0002e6000800017f */
[----:B---3--:R-:W-:Y:S05]  /*13590*/  @!P0 NANOSLEEP.SYNCS 0x989680 ;  /* 0x009896800000895d */ /* 0x008fea0003900000 */
[----:B------:R-:W3:Y:S02]  /*135a0*/  @!P0 SYNCS.PHASECHK.TRANS64 P0, [R3+URZ+0x38840], R2 ;  /* 0x03884002030085a7 */ /* 0x000ee4000800007f */
[----:B---3--:R-:W-:Y:S05]  /*135b0*/  @!P0 BRA `(.L_x_283) ;  /* 0xfffffffc00ec8947 */ /* 0x008fea000383ffff */
[----:B------:R-:W-:Y:S05]  /*135c0*/  BRA `(.L_x_360) ;  /* 0xffffffd000d07947 */ /* 0x000fea000383ffff */
.L_x_288:
[----:B01----:R-:W-:-:S04]  /*135d0*/  IMAD.U32 R3, RZ, RZ, UR38 ;  /* 0x00000026ff037e24 */ /* 0x003fc8000f8e00ff */
[----:B------:R0:W1:Y:S03]  /*135e0*/  SYNCS.PHASECHK.TRANS64.TRYWAIT P0, [R3+URZ+0x38860], R2 ;  /* 0x03886002030075a7 */ /* 0x000066000800017f */
[----:B-1----:R-:W-:Y:S05]  /*135f0*/  @!P0 NANOSLEEP.SYNCS 0x989680 ;  /* 0x009896800000895d */ /* 0x002fea0003900000 */
[----:B------:R-:W1:Y:S02]  /*13600*/  @!P0 SYNCS.PHASECHK.TRANS64 P0, [R3+URZ+0x38860], R2 ;  /* 0x03886002030085a7 */ /* 0x000e64000800007f */
[----:B-1----:R-:W-:Y:S05]  /*13610*/  @!P0 BRA `(.L_x_288) ;  /* 0xfffffffc00ec8947 */ /* 0x002fea000383ffff */
[----:B------:R-:W-:Y:S05]  /*13620*/  BRA `(.L_x_361) ;  /* 0xffffffd400347947 */ /* 0x000fea000383ffff */
.L_x_304:
[----:B-1----:R-:W-:-:S04]  /*13630*/  IMAD.U32 R3, RZ, RZ, UR38 ;  /* 0x00000026ff037e24 */ /* 0x002fc8000f8e00ff */
[----:B------:R1:W3:Y:S03]  /*13640*/  SYNCS.PHASECHK.TRANS64.TRYWAIT P0, [R3+URZ+0x38848], R2 ;  /* 0x03884802030075a7 */ /* 0x0002e6000800017f */
[----:B---3--:R-:W-:Y:S05]  /*13650*/  @!P0 NANOSLEEP.SYNCS 0x989680 ;  /* 0x009896800000895d */ /* 0x008fea0003900000 */
[----:B------:R-:W3:Y:S02]  /*13660*/  @!P0 SYNCS.PHASECHK.TRANS64 P0, [R3+URZ+0x38848], R2 ;  /* 0x03884802030085a7 */ /* 0x000ee4000800007f */
[----:B---3--:R-:W-:Y:S05]  /*13670*/  @!P0 BRA `(.L_x_304) ;  /* 0xfffffffc00ec8947 */ /* 0x008fea000383ffff */
[----:B------:R-:W-:Y:S05]  /*13680*/  BRA `(.L_x_362) ;  /* 0xffffffdc008c7947 */ /* 0x000fea000383ffff */
.L_x_309:
[----:B-1----:R-:W-:-:S04]  /*13690*/  IMAD.U32 R3, RZ, RZ, UR38 ;  /* 0x00000026ff037e24 */ /* 0x002fc8000f8e00ff */
[----:B------:R1:W3:Y:S03]  /*136a0*/  SYNCS.PHASECHK.TRANS64.TRYWAIT P0, [R3+URZ+0x38868], R2 ;  /* 0x03886802030075a7 */ /* 0x0002e6000800017f */
[----:B---3--:R-:W-:Y:S05]  /*136b0*/  @!P0 NANOSLEEP.SYNCS 0x989680 ;  /* 0x009896800000895d */ /* 0x008fea0003900000 */
[----:B------:R-:W3:Y:S02]  /*136c0*/  @!P0 SYNCS.PHASECHK.TRANS64 P0, [R3+URZ+0x38868], R2 ;  /* 0x03886802030085a7 */ /* 0x000ee4000800007f */
[----:B---3--:R-:W-:Y:S05]  /*136d0*/  @!P0 BRA `(.L_x_309) ;  /* 0xfffffffc00ec8947 */ /* 0x008fea000383ffff */
[----:B------:R-:W-:Y:S05]  /*136e0*/  BRA `(.L_x_363) ;  /* 0xffffffdc00f07947 */ /* 0x000fea000383ffff */
.L_x_320:
[----:B-1----:R1:W3:Y:S02]  /*136f0*/  SYNCS.PHASECHK.TRANS64.TRYWAIT P0, [R2+URZ+0x38820], R9 ;  /* 0x03882009020075a7 */ /* 0x0022e4000800017f */
[----:B---3--:R-:W-:Y:S05]  /*13700*/  @!P0 NANOSLEEP.SYNCS 0x989680 ;  /* 0x009896800000895d */ /* 0x008fea0003900000 */
[----:B------:R-:W3:Y:S02]  /*13710*/  @!P0 SYNCS.PHASECHK.TRANS64 P0, [R2+URZ+0x38820], R9 ;  /* 0x03882009020085a7 */ /* 0x000ee4000800007f */
[----:B---3--:R-:W-:Y:S05]  /*13720*/  @!P0 BRA `(.L_x_320) ;  /* 0xfffffffc00f08947 */ /* 0x008fea000383ffff */
[----:B------:R-:W-:Y:S05]  /*13730*/  BRA `(.L_x_364) ;  /* 0xffffffe400e07947 */ /* 0x000fea000383ffff */
.L_x_321:
[----:B------:R-:W3:Y:S01]  /*13740*/  S2R R3, SR_TID.X ;  /* 0x0000000000037919 */ /* 0x000ee20000002100 */
[----:B------:R-:W-:Y:S01]  /*13750*/  BSSY B0, `(.L_x_365) ;  /* 0x000000a000007945 */ /* 0x000fe20003800000 */
[----:B------:R-:W-:Y:S02]  /*13760*/  IMAD.MOV.U32 R12, RZ, RZ, RZ ;  /* 0x000000ffff0c7224 */ /* 0x000fe400078e00ff */
[----:B------:R-:W-:Y:S02]  /*13770*/  IMAD.MOV.U32 R11, RZ, RZ, 0x1f ;  /* 0x0000001fff0b7424 */ /* 0x000fe400078e00ff */
[----:B------:R-:W-:Y:S01]  /*13780*/  IMAD.MOV.U32 R15, RZ, RZ, -0x1 ;  /* 0xffffffffff0f7424 */ /* 0x000fe200078e00ff */
[----:B---3--:R-:W-:-:S04]  /*13790*/  SHF.R.U32.HI R3, RZ, 0x5, R3 ;  /* 0x00000005ff037819 */ /* 0x008fc80000011603 */
[----:B------:R-:W-:-:S05]  /*137a0*/  LOP3.LUT R3, R3, 0x3, RZ, 0xc0, !PT ;  /* 0x0000000303037812 */ /* 0x000fca00078ec0ff */
[----:B------:R-:W-:-:S07]  /*137b0*/  IMAD.MOV.U32 R13, RZ, RZ, R3 ;  /* 0x000000ffff0d7224 */ /* 0x000fce00078e0003 */
[----:B012---:R-:W-:Y:S05]  /*137c0*/  WARPSYNC.COLLECTIVE R15, `(.L_x_366) ;  /* 0x000000000f087348 */ /* 0x007fea0003c00000 */
[----:B--2---:R2:W3:Y:S02]  /*137d0*/  SHFL.IDX P6, R14, R13, R12, R11 ;  /* 0x0000000c0d0e7389 */ /* 0x0044e400000c000b */
[----:B0123--:R-:W-:Y:S01]  /*137e0*/  ENDCOLLECTIVE ;  /* 0x000000000000791b */ /* 0x00ffe20003800000 */
.L_x_366:
[----:B------:R-:W-:Y:S05]  /*137f0*/  BSYNC B0 ;  /* 0x0000000000007941 */ /* 0x000fea0003800000 */
.L_x_365:
[----:B------:R-:W-:Y:S05]  /*13800*/  BRA `(.L_x_367) ;  /* 0xffffffe400c47947 */ /* 0x000fea000383ffff */
.L_x_322:
[----:B------:R-:W-:Y:S01]  /*13810*/  BSSY B0, `(.L_x_368) ;  /* 0x0000006000007945 */ /* 0x000fe20003800000 */
[----:B------:R-:W-:-:S07]  /*13820*/  IMAD.MOV.U32 R15, RZ, RZ, -0x1 ;  /* 0xffffffffff0f7424 */ /* 0x000fce00078e00ff */
[----:B012---:R-:W-:Y:S05]  /*13830*/  WARPSYNC.COLLECTIVE R15, `(.L_x_369) ;  /* 0x000000000f0c7348 */ /* 0x007fea0003c00000 */
[----:B------:R-:W-:Y:S02]  /*13840*/  ELECT P6, UR62, PT ;  /* 0x00000000003e782f */ /* 0x000fe400038c0000 */
[----:B------:R-:W-:Y:S01]  /*13850*/  MOV R14, UR62 ;  /* 0x0000003e000e7c02 */ /* 0x000fe20008000f00 */
[----:B012---:R-:W-:Y:S10]  /*13860*/  ENDCOLLECTIVE ;  /* 0x000000000000791b */ /* 0x007ff40003800000 */
.L_x_369:
[----:B------:R-:W-:Y:S05]  /*13870*/  BSYNC B0 ;  /* 0x0000000000007941 */ /* 0x000fea0003800000 */
.L_x_368:
[----:B------:R-:W-:Y:S05]  /*13880*/  BRA `(.L_x_370) ;  /* 0xffffffe400b87947 */ /* 0x000fea000383ffff */
.L_x_324:
[----:B--2---:R2:W3:Y:S02]  /*13890*/  SYNCS.PHASECHK.TRANS64.TRYWAIT P0, [R7+URZ], R4 ;  /* 0x00000004070075a7 */ /* 0x0044e4000800017f */
[----:B---3--:R-:W-:Y:S05]  /*138a0*/  @!P0 NANOSLEEP.SYNCS 0x989680 ;  /* 0x009896800000895d */ /* 0x008fea0003900000 */
[----:B------:R-:W3:Y:S02]  /*138b0*/  @!P0 SYNCS.PHASECHK.TRANS64 P0, [R7+URZ], R4 ;  /* 0x00000004070085a7 */ /* 0x000ee4000800007f */
[----:B---3--:R-:W-:Y:S05]  /*138c0*/  @!P0 BRA `(.L_x_324) ;  /* 0xfffffffc00f08947 */ /* 0x008fea000383ffff */
[----:B------:R-:W-:Y:S05]  /*138d0*/  BRA `(.L_x_371) ;  /* 0xffffffe400f47947 */ /* 0x000fea000383ffff */
.L_x_325:
[----:B---3--:R3:W4:Y:S02]  /*138e0*/  SYNCS.PHASECHK.TRANS64.TRYWAIT P0, [R5+URZ], R0 ;  /* 0x00000000050075a7 */ /* 0x008724000800017f */
[----:B----4-:R-:W-:Y:S05]  /*138f0*/  @!P0 NANOSLEEP.SYNCS 0x989680 ;  /* 0x009896800000895d */ /* 0x010fea0003900000 */
[----:B------:R-:W4:Y:S02]  /*13900*/  @!P0 SYNCS.PHASECHK.TRANS64 P0, [R5+URZ], R0 ;  /* 0x00000000050085a7 */ /* 0x000f24000800007f */
[----:B----4-:R-:W-:Y:S05]  /*13910*/  @!P0 BRA `(.L_x_325) ;  /* 0xfffffffc00f08947 */ /* 0x010fea000383ffff */
[----:B------:R-:W-:Y:S05]  /*13920*/  BRA `(.L_x_372) ;  /* 0xffffffe400e87947 */ /* 0x000fea000383ffff */
.L_x_327:
[----:B-1----:R1:W3:Y:S02]  /*13930*/  SYNCS.PHASECHK.TRANS64.TRYWAIT P0, [R5+URZ], R4 ;  /* 0x00000004050075a7 */ /* 0x0022e4000800017f */
[----:B---3--:R-:W-:Y:S05]  /*13940*/  @!P0 NANOSLEEP.SYNCS 0x989680 ;  /* 0x009896800000895d */ /* 0x008fea0003900000 */
[----:B------:R-:W3:Y:S02]  /*13950*/  @!P0 SYNCS.PHASECHK.TRANS64 P0, [R5+URZ], R4 ;  /* 0x00000004050085a7 */ /* 0x000ee4000800007f */
[----:B---3--:R-:W-:Y:S05]  /*13960*/  @!P0 BRA `(.L_x_327) ;  /* 0xfffffffc00f08947 */ /* 0x008fea000383ffff */
[----:B------:R-:W-:Y:S05]  /*13970*/  BRA `(.L_x_373) ;  /* 0xffffffe400ec7947 */ /* 0x000fea000383ffff */
.L_x_374:
        /* <DEDUP_REMOVED lines=16> */
.L_x_6039:


//--------------------- .text._ZN7cutlass13device_kernelIN5flash11enable_sm90INS1_16FlashAttnFwdSm90INS1_25CollectiveMainloopFwdSm90ILi2EN4cute5tupleIJNS5_1CILi1EEES8_S8_EEENS6_IJNS7_ILi64EEESA_SA_EEELi512ENS_10bfloat16_tEfNS_4arch4Sm90ELb0ELb0ELb1ELb1ELb0ELb0ELb0ELb0ELb0ELb1ELb1ELb0EEENS1_21CollectiveEpilogueFwdINS6_IJSA_NS7_ILi512EEESA_EEES9_SC_SE_Li256ELb1ELb1ELb1ELb0EEENS1_36VarlenDynamicPersistentTileSchedulerILi64ELi64ELi256ELi128ELb1ELb1ELb1ELb0ELb1ELb1EEEEEEEEEvNT_6ParamsE --------------------------
	.section	.text._ZN7cutlass13device_kernelIN5flash11enable_sm90INS1_16FlashAttnFwdSm90INS1_25CollectiveMainloopFwdSm90ILi2EN4cute5tupleIJNS5_1CILi1EEES8_S8_EEENS6_IJNS7_ILi64EEESA_SA_EEELi512ENS_10bfloat16_tEfNS_4arch4Sm90ELb0ELb0ELb1ELb1ELb0ELb0ELb0ELb0ELb0ELb1ELb1ELb0EEENS1_21CollectiveEpilogueFwdINS6_IJSA_NS7_ILi512EEESA_EEES9_SC_SE_Li256ELb1ELb1ELb1ELb0EEENS1_36VarlenDynamicPersistentTileSchedulerILi64ELi64ELi256ELi128ELb1ELb1ELb1ELb0ELb1ELb1EEEEEEEEEvNT_6ParamsE,"ax",@progbits
	.align	128
.text._ZN7cutlass13device_kernelIN5flash11enable_sm90INS1_16FlashAttnFwdSm90INS1_25CollectiveMainloopFwdSm90ILi2EN4cute5tupleIJNS5_1CILi1EEES8_S8_EEENS6_IJNS7_ILi64EEESA_SA_EEELi512ENS_10bfloat16_tEfNS_4arch4Sm90ELb0ELb0ELb1ELb1ELb0ELb0ELb0ELb0ELb0ELb1ELb1ELb0EEENS1_21CollectiveEpilogueFwdINS6_IJSA_NS7_ILi512EEESA_EEES9_SC_SE_Li256ELb1ELb1ELb1ELb0EEENS1_36VarlenDynamicPersistentTileSchedulerILi64ELi64ELi256ELi128ELb1ELb1ELb1ELb0ELb1ELb1EEEEEEEEEvNT_6ParamsE:
        .type           _ZN7cutlass13device_kernelIN5flash11enable_sm90INS1_16FlashAttnFwdSm90INS1_25CollectiveMainloopFwdSm90ILi2EN4cute5tupleIJNS5_1CILi1EEES8_S8_EEENS6_IJNS7_ILi64EEESA_SA_EEELi512ENS_10bfloat16_tEfNS_4arch4Sm90ELb0ELb0ELb1ELb1ELb0ELb0ELb0ELb0ELb0ELb1ELb1ELb0EEENS1_21CollectiveEpilogueFwdINS6_IJSA_NS7_ILi512EEESA_EEES9_SC_SE_Li256ELb1ELb1ELb1ELb0EEENS1_36VarlenDynamicPersistentTileSchedulerILi64ELi64ELi256ELi128ELb1ELb1ELb1ELb0ELb1ELb1EEEEEEEEEvNT_6ParamsE,@function
        .size           _ZN7cutlass13device_kernelIN5flash11enable_sm90INS1_16FlashAttnFwdSm90INS1_25CollectiveMainloopFwdSm90ILi2EN4cute5tupleIJNS5_1CILi1EEES8_S8_EEENS6_IJNS7_ILi64EEESA_SA_EEELi512ENS_10bfloat16_tEfNS_4arch4Sm90ELb0ELb0ELb1ELb1ELb0ELb0ELb0ELb0ELb0ELb1ELb1ELb0EEENS1_21CollectiveEpilogueFwdINS6_IJSA_NS7_ILi512EEESA_EEES9_SC_SE_Li256ELb1ELb1ELb1ELb0EEENS1_36VarlenDynamicPersistentTileSchedulerILi64ELi64ELi256ELi128ELb1ELb1ELb1ELb0ELb1ELb1EEEEEEEEEvNT_6ParamsE,(.L_x_6040 - _ZN7cutlass13device_kernelIN5flash11enable_sm90INS1_16FlashAttnFwdSm90INS1_25CollectiveMainloopFwdSm90ILi2EN4cute5tupleIJNS5_1CILi1EEES8_S8_EEENS6_IJNS7_ILi64EEESA_SA_EEELi512ENS_10bfloat16_tEfNS_4arch4Sm90ELb0ELb0ELb1ELb1ELb0ELb0ELb0ELb0ELb0ELb1ELb1ELb0EEENS1_21CollectiveEpilogueFwdINS6_IJSA_NS7_ILi512EEESA_EEES9_SC_SE_Li256ELb1ELb1ELb1ELb0EEENS1_36VarlenDynamicPersistentTileSchedulerILi64ELi64ELi256ELi128ELb1ELb1ELb1ELb0ELb1ELb1EEEEEEEEEvNT_6ParamsE)
        .other          _ZN7cutlass13device_kernelIN5flash11enable_sm90INS1_16FlashAttnFwdSm90INS1_25CollectiveMainloopFwdSm90ILi2EN4cute5tupleIJNS5_1CILi1EEES8_S8_EEENS6_IJNS7_ILi64EEESA_SA_EEELi512ENS_10bfloat16_tEfNS_4arch4Sm90ELb0ELb0ELb1ELb1ELb0ELb0ELb0ELb0ELb0ELb1ELb1ELb0EEENS1_21CollectiveEpilogueFwdINS6_IJSA_NS7_ILi512EEESA_EEES9_SC_SE_Li256ELb1ELb1ELb1ELb0EEENS1_36VarlenDynamicPersistentTileSchedulerILi64ELi64ELi256ELi128ELb1ELb1ELb1ELb0ELb1ELb1EEEEEEEEEvNT_6ParamsE,@"STO_CUDA_ENTRY STV_DEFAULT"
_ZN7cutlass13device_kernelIN5flash11enable_sm90INS1_16FlashAttnFwdSm90INS1_25CollectiveMainloopFwdSm90ILi2EN4cute5tupleIJNS5_1CILi1EEES8_S8_EEENS6_IJNS7_ILi64EEESA_SA_EEELi512ENS_10bfloat16_tEfNS_4arch4Sm90ELb0ELb0ELb1ELb1ELb0ELb0ELb0ELb0ELb0ELb1ELb1ELb0EEENS1_21CollectiveEpilogueFwdINS6_IJSA_NS7_ILi512EEESA_EEES9_SC_SE_Li256ELb1ELb1ELb1ELb0EEENS1_36VarlenDynamicPersistentTileSchedulerILi64ELi64ELi256ELi128ELb1ELb1ELb1ELb0ELb1ELb1EEEEEEEEEvNT_6ParamsE:
[----:B------:R-:W0:Y:S02]  /*0000*/  LDC R1, c[0x0][0x28] ;  /* 0x00000a00ff017b82 */ /* 0x000e240000000800 */
[----:B0-----:R-:W-:Y:S01]  /*0010*/  VIADD R1, R1, 0xffffffa0 ;  /* 0xffffffa001017836 */ /* 0x001fe20000000000 */
[----:B------:R-:W0:Y:S01]  /*0020*/  S2R R6, SR_TID.X ;  /* 0x0000000000067919 */ /* 0x000e220000002100 */
[----:B------:R-:W-:Y:S01]  /*0030*/  ELECT P0, URZ, PT ;  /* 0x00000000003f782f */ /* 0x000fe20003800000 */
[----:B------:R-:W-:Y:S01]  /*0040*/  BSSY B0, `(.L_x_375) ;  /* 0x000000e000007945 */ /* 0x000fe20003800000 */
[----:B0-----:R-:W-:-:S05]  /*0050*/  SHF.R.U32.HI R0, RZ, 0x5, R6 ;  /* 0x00000005ff007819 */ /* 0x001fca0000011606 */
[----:B------:R-:W0:Y:S02]  /*0060*/  SHFL.IDX PT, R2, R0, RZ, 0x1f ;  /* 0x00001fff00027589 */ /* 0x000e2400000e0000 */
[----:B0-----:R-:W-:Y:S02]  /*0070*/  ISETP.EQ.AND P0, PT, R2, RZ, P0 ;  /* 0x000000ff0200720c */ /* 0x001fe40000702270 */
[----:B------:R-:W-:-:S11]  /*0080*/  SHF.R.U32.HI R2, RZ, 0x7, R6 ;  /* 0x00000007ff027819 */ /* 0x000fd60000011606 */
        /* <DEDUP_REMOVED lines=9> */
.L_x_376:
[----:B------:R-:W-:Y:S05]  /*0120*/  BSYNC B0 ;  /* 0x0000000000007941 */ /* 0x000fea0003800000 */
.L_x_375:
        /* <DEDUP_REMOVED lines=20> */
[----:B0-----:R0:W1:Y:S05]  /*0270*/  @UP1 SYNCS.EXCH.64 URZ, [UR8+0x28c00], UR4 ;  /* 0x028c0004083f15b2 */ /* 0x00106a0008000100 */
[----:B------:R0:W2:Y:S01]  /*0280*/  @UP2 SYNCS.EXCH.64 URZ, [UR8+0x28c20], UR6 ;  /* 0x028c2006083f25b2 */ /* 0x0000a20008000100 */
        /* <DEDUP_REMOVED lines=13> */
[----:B------:R3:W0:Y:S02]  /*0360*/  SYNCS.EXCH.64 URZ, [UR6+0x28c48], UR4 ;  /* 0x028c4804063f75b2 */ /* 0x0006240008000100 */
[----:B---3--:R-:W-:Y:S01]  /*0370*/  NOP ;  /* 0x0000000000007918 */ /* 0x008fe20000000000 */
.L_x_377:
[----:B------:R-:W3:Y:S01]  /*0380*/  SHFL.IDX PT, R2, R0, RZ, 0x1f ;  /* 0x00001fff00027589 */ /* 0x000ee200000e0000 */
[----:B------:R-:W-:Y:S01]  /*0390*/  NOP ;  /* 0x0000000000007918 */ /* 0x000fe20000000000 */
[----:B---3--:R-:W-:-:S13]  /*03a0*/  ISETP.NE.AND P0, PT, R2, RZ, PT ;  /* 0x000000ff0200720c */ /* 0x008fda0003f05270 */
        /* <DEDUP_REMOVED lines=18> */
[----:B---3--:R-:W-:Y:S01]  /*04d0*/  NOP ;  /* 0x0000000000007918 */ /* 0x008fe20000000000 */
.L_x_378:
[----:B------:R-:W3:Y:S01]  /*04e0*/  SHFL.IDX PT, R2, R0, RZ, 0x1f ;  /* 0x00001fff00027589 */ /* 0x000ee200000e0000 */
[----:B------:R-:W-:Y:S01]  /*04f0*/  NOP ;  /* 0x0000000000007918 */ /* 0x000fe20000000000 */
[----:B---3--:R-:W-:-:S13]  /*0500*/  ISETP.NE.AND P0, PT, R2, RZ, PT ;  /* 0x000000ff0200720c */ /* 0x008fda0003f05270 */
        /* <DEDUP_REMOVED lines=14> */
[----:B---3--:R-:W-:Y:S01]  /*05f0*/  NOP ;  /* 0x0000000000007918 */ /* 0x008fe20000000000 */
.L_x_379:
        /* <DEDUP_REMOVED lines=22> */
.L_x_380:
        /* <DEDUP_REMOVED lines=22> */
.L_x_381:
[----:B------:R-:W-:Y:S01]  /*08c0*/  PLOP3.LUT P0, PT, PT, PT, UP0, 0x80, 0x0 ;  /* 0x000000000000781c */ /* 0x000fe20003f0f008 */
[----:B------:R-:W-:Y:S01]  /*08d0*/  UMOV UR36, 0x1 ;  /* 0x0000000100247882 */ /* 0x000fe20000000000 */
[----:B------:R-:W-:Y:S01]  /*08e0*/  NOP ;  /* 0x0000000000007918 */ /* 0x000fe20000000000 */
[----:B------:R-:W-:Y:S01]  /*08f0*/  USEL UR36, UR36, 0x2, !UP0 ;  /* 0x0000000224247887 */ /* 0x000fe2000c000000 */
[----:B------:R-:W-:Y:S01]  /*0900*/  ULDC.64 UR40, c[0x0][0x208] ;  /* 0x0000820000287ab9 */ /* 0x000fe20000000a00 */
[----:B012-4-:R-:W-:Y:S08]  /*0910*/  BAR.SYNC.DEFER_BLOCKING 0x0 ;  /* 0x0000000000007b1d */ /* 0x017ff00000010000 */
[----:B------:R-:W-:Y:S05]  /*0920*/  @!P0 BRA `(.L_x_382) ;  /* 0x000000c0008c8947 */ /* 0x000fea0003800000 */
.L_x_383:
[----:B------:R-:W-:-:S08]  /*0930*/  NOP ;  /* 0x0000000000007918 */ /* 0x000fd00000000000 */
[----:B------:R-:W0:Y:S02]  /*0940*/  USETMAXREG.TRY_ALLOC.CTAPOOL UP0, 0xf0 ;  /* 0x000000f0000079c8 */ /* 0x000e240008000600 */
[----:B0-----:R-:W-:-:S13]  /*0950*/  PLOP3.LUT P0, PT, PT, PT, UP0, 0x80, 0x0 ;  /* 0x000000000000781c */ /* 0x001fda0003f0f008 */
[----:B------:R-:W-:Y:S05]  /*0960*/  @!P0 BRA `(.L_x_383) ;  /* 0xfffffffc00f08947 */ /* 0x000fea000383ffff */
[----:B------:R-:W-:Y:S01]  /*0970*/  LOP3.LUT R0, R6, 0xffffff80, RZ, 0xc0, !PT ;  /* 0xffffff8006007812 */ /* 0x000fe200078ec0ff */
[----:B------:R-:W0:Y:S01]  /*0980*/  S2UR UR4, SR_CgaCtaId ;  /* 0x00000000000479c3 */ /* 0x000e220000008800 */
[----:B------:R-:W-:Y:S02]  /*0990*/  UMOV UR38, 0x400 ;  /* 0x0000040000267882 */ /* 0x000fe40000000000 */
[----:B------:R-:W-:-:S13]  /*09a0*/  ISETP.NE.AND P0, PT, R0, 0x80, PT ;  /* 0x000000800000780c */ /* 0x000fda0003f05270 */
[----:B------:R-:W-:Y:S06]  /*09b0*/  @!P0 BAR.ARV 0x8, 0x100 ;  /* 0x0204000000008b1d */ /* 0x000fec0000002000 */
[----:B------:R-:W-:Y:S01]  /*09c0*/  ISETP.GE.U32.AND P0, PT, R6, 0x100, PT ;  /* 0x000001000600780c */ /* 0x000fe20003f06070 */
[----:B0-----:R-:W-:-:S03]  /*09d0*/  ULEA UR38, UR4, UR38, 0x18 ;  /* 0x0000002604267291 */ /* 0x001fc6000f8ec03f */
[----:B------:R-:W-:-:S09]  /*09e0*/  ULDC UR4, c[0x0][0xc3c] ;  /* 0x00030f0000047ab9 */ /* 0x000fd20000000800 */
[----:B------:R-:W-:Y:S08]  /*09f0*/  @P0 BAR.ARV 0xf, 0x100 ;  /* 0x03c4000000000b1d */ /* 0x000ff00000002000 */
[----:B------:R-:W-:Y:S06]  /*0a00*/  BAR.SYNC.DEFER_BLOCKING 0x5, 0x180 ;  /* 0x0146000000007b1d */ /* 0x000fec0000010000 */
[----:B------:R-:W0:Y:S02]  /*0a10*/  LDS.128 R8, [UR38+0x28cd0] ;  /* 0x028cd026ff087984 */ /* 0x000e240008000c00 */
[----:B------:R-:W-:Y:S06]  /*0a20*/  BAR.ARV 0x4, 0x180 ;  /* 0x0106000000007b1d */ /* 0x000fec0000002000 */
[----:B0-----:R-:W-:-:S13]  /*0a30*/  ISETP.GE.AND P0, PT, R11, UR4, PT ;  /* 0x000000040b007c0c */ /* 0x001fda000bf06270 */
[----:B------:R-:W-:Y:S05]  /*0a40*/  @P0 EXIT ;  /* 0x000000000000094d */ /* 0x000fea0003800000 */
[----:B------:R-:W-:Y:S01]  /*0a50*/  VIADD R6, R6, 0xffffff80 ;  /* 0xffffff8006067836 */ /* 0x000fe20000000000 */
[----:B------:R-:W-:Y:S01]  /*0a60*/  R2UR UR5, R9 ;  /* 0x00000000090572ca */ /* 0x000fe200000e0000 */
[----:B------:R-:W-:Y:S01]  /*0a70*/  IMAD.MOV.U32 R22, RZ, RZ, 0x40 ;  /* 0x00000040ff167424 */ /* 0x000fe200078e00ff */
[----:B------:R-:W-:Y:S01]  /*0a80*/  R2UR UR7, R11 ;  /* 0x000000000b0772ca */ /* 0x000fe200000e0000 */
[----:B------:R-:W-:Y:S01]  /*0a90*/  ULOP3.LUT UR49, UR36, 0x1, URZ, 0xfc, !UPT ;  /* 0x0000000124317892 */ /* 0x000fe2000f8efc3f */
[----:B------:R-:W-:Y:S01]  /*0aa0*/  SHF.R.S32.HI R3, RZ, 0x1f, R6 ;  /* 0x0000001fff037819 */ /* 0x000fe20000011406 */
[----:B------:R-:W-:Y:S01]  /*0ab0*/  UMOV UR48, URZ ;  /* 0x0000003f00307c82 */ /* 0x000fe20008000000 */
[----:B------:R-:W-:Y:S01]  /*0ac0*/  R2UR UR6, R10 ;  /* 0x000000000a0672ca */ /* 0x000fe200000e0000 */
[----:B------:R-:W-:Y:S01]  /*0ad0*/  UMOV UR47, URZ ;  /* 0x0000003f002f7c82 */ /* 0x000fe20008000000 */
[CC--:B------:R-:W-:Y:S01]  /*0ae0*/  LEA.HI R0, R3.reuse, R6.reuse, RZ, 0x4 ;  /* 0x0000000603007211 */ /* 0x0c0fe200078f20ff */
[----:B------:R-:W-:Y:S01]  /*0af0*/  UMOV UR37, URZ ;  /* 0x0000003f00257c82 */ /* 0x000fe20008000000 */
[----:B------:R-:W-:-:S02]  /*0b00*/  LEA.HI R2, R3, R6, RZ, 0x5 ;  /* 0x0000000603027211 */ /* 0x000fc400078f28ff */
[CC--:B------:R-:W-:Y:S02]  /*0b10*/  LEA.HI R5, R3.reuse, R6.reuse, RZ, 0x7 ;  /* 0x0000000603057211 */ /* 0x0c0fe400078f38ff */
[CC--:B------:R-:W-:Y:S02]  /*0b20*/  LEA.HI R4, R3.reuse, R6.reuse, RZ, 0x3 ;  /* 0x0000000603047211 */ /* 0x0c0fe400078f18ff */
[----:B------:R-:W-:Y:S02]  /*0b30*/  LEA.HI R3, R3, R6, RZ, 0x2 ;  /* 0x0000000603037211 */ /* 0x000fe400078f10ff */
[----:B------:R-:W-:Y:S02]  /*0b40*/  SHF.R.S32.HI R9, RZ, 0x4, R0 ;  /* 0x00000004ff097819 */ /* 0x000fe40000011400 */
[----:B------:R-:W-:Y:S02]  /*0b50*/  SHF.R.S32.HI R11, RZ, 0x5, R2 ;  /* 0x00000005ff0b7819 */ /* 0x000fe40000011402 */
[----:B------:R-:W-:-:S02]  /*0b60*/  LOP3.LUT R7, R0, 0xfffffff0, RZ, 0xc0, !PT ;  /* 0xfffffff000077812 */ /* 0x000fc400078ec0ff */
[----:B------:R-:W-:Y:S02]  /*0b70*/  SHF.R.S32.HI R2, RZ, 0x1f, R2 ;  /* 0x0000001fff027819 */ /* 0x000fe40000011402 */
[----:B------:R-:W-:Y:S01]  /*0b80*/  LOP3.LUT R15, R3, 0xfffffffc, RZ, 0xc0, !PT ;  /* 0xfffffffc030f7812 */ /* 0x000fe200078ec0ff */
[----:B------:R-:W-:Y:S01]  /*0b90*/  IMAD.IADD R7, R6, 0x1, -R7 ;  /* 0x0000000106077824 */ /* 0x000fe200078e0a07 */
[----:B------:R-:W-:Y:S02]  /*0ba0*/  LOP3.LUT R3, R5, 0xffffff80, RZ, 0xc0, !PT ;  /* 0xffffff8005037812 */ /* 0x000fe400078ec0ff */
[----:B------:R-:W-:Y:S01]  /*0bb0*/  LEA.HI R0, R0, R9, RZ, 0x1 ;  /* 0x0000000900007211 */ /* 0x000fe200078f08ff */
[----:B------:R-:W-:Y:S01]  /*0bc0*/  IMAD.IADD R15, R6, 0x1, -R15 ;  /* 0x00000001060f7824 */ /* 0x000fe200078e0a0f */
[----:B------:R-:W-:Y:S01]  /*0bd0*/  LEA.HI R2, R2, R11, RZ, 0x2 ;  /* 0x0000000b02027211 */ /* 0x000fe200078f10ff */
[----:B------:R-:W-:Y:S01]  /*0be0*/  IMAD.IADD R3, R6, 0x1, -R3 ;  /* 0x0000000106037824 */ /* 0x000fe200078e0a03 */
[----:B------:R-:W-:-:S02]  /*0bf0*/  LOP3.LUT R0, R0, 0x1ffffffe, RZ, 0xc0, !PT ;  /* 0x1ffffffe00007812 */ /* 0x000fc400078ec0ff */
[----:B------:R-:W-:Y:S02]  /*0c00*/  LOP3.LUT R13, R4, 0xfffffff8, RZ, 0xc0, !PT ;  /* 0xfffffff8040d7812 */ /* 0x000fe400078ec0ff */
[----:B------:R-:W-:Y:S01]  /*0c10*/  LOP3.LUT R4, R2, 0x3ffffc, RZ, 0xc0, !PT ;  /* 0x003ffffc02047812 */ /* 0x000fe200078ec0ff */
[----:B------:R-:W-:Y:S01]  /*0c20*/  IMAD.IADD R9, R9, 0x1, -R0 ;  /* 0x0000000109097824 */ /* 0x000fe200078e0a00 */
[----:B------:R-:W-:Y:S01]  /*0c30*/  SHF.R.S32.HI R220, RZ, 0x7, R5 ;  /* 0x00000007ffdc7819 */ /* 0x000fe20000011405 */
[----:B------:R-:W-:Y:S01]  /*0c40*/  IMAD.IADD R13, R6, 0x1, -R13 ;  /* 0x00000001060d7824 */ /* 0x000fe200078e0a0d */
[----:B------:R-:W-:Y:S01]  /*0c50*/  SHF.R.S32.HI R2, RZ, 0x1f, R7 ;  /* 0x0000001fff027819 */ /* 0x000fe20000011407 */
[----:B------:R-:W-:Y:S01]  /*0c60*/  IMAD.IADD R8, R11, 0x1, -R4 ;  /* 0x000000010b087824 */ /* 0x000fe200078e0a04 */
[----:B------:R-:W-:Y:S01]  /*0c70*/  SHF.R.S32.HI R0, RZ, 0x1f, R3 ;  /* 0x0000001fff007819 */ /* 0x000fe20000011403 */
[----:B------:R-:W-:Y:S01]  /*0c80*/  IMAD R17, R220, 0x100, R7 ;  /* 0x00000100dc117824 */ /* 0x000fe200078e0207 */
[----:B------:R-:W-:Y:S01]  /*0c90*/  LEA.HI R6, R2, R7, RZ, 0x3 ;  /* 0x0000000702067211 */ /* 0x000fe200078f18ff */
[----:B------:R-:W-:Y:S01]  /*0ca0*/  IMAD.SHL.U32 R9, R9, 0x8, RZ ;  /* 0x0000000809097824 */ /* 0x000fe200078e00ff */
[----:B------:R-:W-:Y:S01]  /*0cb0*/  LEA.HI R2, R0, R3, RZ, 0x2 ;  /* 0x0000000300027211 */ /* 0x000fe200078f10ff */
[----:B------:R-:W-:Y:S01]  /*0cc0*/  IMAD R12, R8, 0x10, R17 ;  /* 0x00000010080c7824 */ /* 0x000fe200078e0211 */
[C---:B------:R-:W-:Y:S01]  /*0cd0*/  LOP3.LUT R4, R6.reuse, 0xfffffff8, RZ, 0xc0, !PT ;  /* 0xfffffff806047812 */ /* 0x040fe200078ec0ff */
[----:B------:R-:W-:Y:S01]  /*0ce0*/  IMAD.SHL.U32 R6, R6, 0x40, RZ ;  /* 0x0000004006067824 */ /* 0x000fe200078e00ff */
[----:B------:R-:W-:-:S02]  /*0cf0*/  LOP3.LUT R8, R2, 0x7ffffffc, RZ, 0xc0, !PT ;  /* 0x7ffffffc02087812 */ /* 0x000fc400078ec0ff */
[----:B------:R-:W-:Y:S01]  /*0d00*/  LEA.HI R10, R15, R15, RZ, 0x1 ;  /* 0x0000000f0f0a7211 */ /* 0x000fe200078f08ff */
[----:B------:R-:W-:Y:S01]  /*0d10*/  IMAD.IADD R7, R7, 0x1, -R4 ;  /* 0x0000000107077824 */ /* 0x000fe200078e0a04 */
[----:B------:R-:W-:Y:S01]  /*0d20*/  LEA.HI R4, R0, R3, RZ, 0x5 ;  /* 0x0000000300047211 */ /* 0x000fe200078f28ff */
[----:B------:R-:W-:Y:S01]  /*0d30*/  IMAD.IADD R8, R3, 0x1, -R8 ;  /* 0x0000000103087824 */ /* 0x000fe200078e0a08 */
[--C-:B------:R-:W-:Y:S02]  /*0d40*/  SHF.R.S32.HI R0, RZ, 0x2, R2.reuse ;  /* 0x00000002ff007819 */ /* 0x100fe40000011402 */
[----:B------:R-:W-:Y:S01]  /*0d50*/  SHF.R.S32.HI R3, RZ, 0x1f, R2 ;  /* 0x0000001fff037819 */ /* 0x000fe20000011402 */
[----:B------:R-:W-:Y:S01]  /*0d60*/  IMAD.SHL.U32 R2, R7, 0x40, RZ ;  /* 0x0000004007027824 */ /* 0x000fe200078e00ff */
[----:B------:R-:W-:Y:S01]  /*0d70*/  LOP3.LUT R10, R10, 0x1ffffffe, RZ, 0xc0, !PT ;  /* 0x1ffffffe0a0a7812 */ /* 0x000fe200078ec0ff */
[----:B------:R-:W-:Y:S01]  /*0d80*/  IMAD.SHL.U32 R223, R8, 0x2, RZ ;  /* 0x0000000208df7824 */ /* 0x000fe200078e00ff */
[----:B------:R-:W-:-:S02]  /*0d90*/  LEA.HI R5, R5, R220, RZ, 0x1 ;  /* 0x000000dc05057211 */ /* 0x000fc400078f08ff */
[----:B------:R-:W-:Y:S01]  /*0da0*/  LOP3.LUT R2, R2, 0x1c0, RZ, 0xc0, !PT ;  /* 0x000001c002027812 */ /* 0x000fe200078ec0ff */
[----:B------:R-:W-:Y:S01]  /*0db0*/  IMAD.IADD R15, R15, 0x1, -R10 ;  /* 0x000000010f0f7824 */ /* 0x000fe200078e0a0a */
[----:B------:R-:W-:Y:S01]  /*0dc0*/  LEA.HI R3, R3, R0, RZ, 0x3 ;  /* 0x0000000003037211 */ /* 0x000fe200078f18ff */
[--C-:B------:R-:W-:Y:S01]  /*0dd0*/  IMAD.U32 R10, R12, 0x40, R9.reuse ;  /* 0x000000400c0a7824 */ /* 0x100fe200078e0009 */
[----:B------:R-:W-:Y:S02]  /*0de0*/  LOP3.LUT R9, R2, 0x8, R9, 0xf8, !PT ;  /* 0x0000000802097812 */ /* 0x000fe400078ef809 */
[----:B------:R-:W-:Y:S02]  /*0df0*/  LOP3.LUT R6, R6, 0x7ffffe00, RZ, 0xc0, !PT ;  /* 0x7ffffe0006067812 */ /* 0x000fe400078ec0ff */
[----:B------:R-:W-:Y:S01]  /*0e00*/  SHF.R.U32.HI R2, RZ, 0x3, R2 ;  /* 0x00000003ff027819 */ /* 0x000fe20000011602 */
[----:B------:R0:W-:Y:S01]  /*0e10*/  STL [R1+0x50], R10 ;  /* 0x0000500a01007387 */ /* 0x0001e20000100800 */
[----:B------:R-:W-:Y:S01]  /*0e20*/  LOP3.LUT R5, R5, 0xfffffe, RZ, 0xc0, !PT ;  /* 0x00fffffe05057812 */ /* 0x000fe200078ec0ff */
[----:B------:R-:W-:Y:S01]  /*0e30*/  IMAD R6, R11, 0x400, R6 ;  /* 0x000004000b067824 */ /* 0x000fe200078e0206 */
[----:B------:R-:W-:-:S02]  /*0e40*/  LOP3.LUT R3, R3, 0xfffffff8, RZ, 0xc0, !PT ;  /* 0xfffffff803037812 */ /* 0x000fc400078ec0ff */
[----:B------:R-:W-:Y:S01]  /*0e50*/  LOP3.LUT R9, R9, R2, RZ, 0x3c, !PT ;  /* 0x0000000209097212 */ /* 0x000fe200078e3cff */
[----:B------:R-:W-:Y:S01]  /*0e60*/  IMAD.IADD R5, R220, 0x1, -R5 ;  /* 0x00000001dc057824 */ /* 0x000fe200078e0a05 */
[----:B------:R-:W-:Y:S01]  /*0e70*/  SHF.R.S32.HI R4, RZ, 0x5, R4 ;  /* 0x00000005ff047819 */ /* 0x000fe20000011404 */
[----:B------:R-:W-:Y:S01]  /*0e80*/  IMAD.IADD R3, R0, 0x1, -R3 ;  /* 0x0000000100037824 */ /* 0x000fe200078e0a03 */
[----:B------:R-:W-:Y:S01]  /*0e90*/  R2P PR, R7, 0x6 ;  /* 0x0000000607007804 */ /* 0x000fe20000000000 */
[----:B------:R-:W-:Y:S02]  /*0ea0*/  IMAD.IADD R6, R6, 0x1, R9 ;  /* 0x0000000106067824 */ /* 0x000fe400078e0209 */
[----:B0-----:R-:W-:Y:S02]  /*0eb0*/  IMAD.SHL.U32 R10, R5, 0x100, RZ ;  /* 0x00000100050a7824 */ /* 0x001fe400078e00ff */
[----:B------:R-:W-:Y:S01]  /*0ec0*/  IMAD.SHL.U32 R2, R13, 0x8, RZ ;  /* 0x000000080d027824 */ /* 0x000fe200078e00ff */
[----:B------:R-:W-:Y:S01]  /*0ed0*/  LEA R18, R6, UR38, 0x1 ;  /* 0x0000002606127c11 */ /* 0x000fe2000f8e08ff */
[----:B------:R-:W-:Y:S01]  /*0ee0*/  IMAD R16, R4, 0x10, R3 ;  /* 0x0000001004107824 */ /* 0x000fe200078e0203 */
[----:B------:R-:W-:Y:S01]  /*0ef0*/  STL [R1+0x4c], R10 ;  /* 0x00004c0a01007387 */ /* 0x000fe20000100800 */
[----:B------:R-:W-:Y:S01]  /*0f00*/  IMAD.IADD R17, R223, 0x1, R10 ;  /* 0x00000001df117824 */ /* 0x000fe200078e020a */
[----:B------:R-:W-:Y:S01]  /*0f10*/  SEL R22, R22, 0xffffffc0, !P2 ;  /* 0xffffffc016167807 */ /* 0x000fe20005000000 */
[----:B------:R-:W-:-:S02]  /*0f20*/  VIADD R188, R2, 0x40 ;  /* 0x0000004002bc7836 */ /* 0x000fc40000000000 */
[C---:B------:R-:W-:Y:S01]  /*0f30*/  VIADD R219, R17.reuse, 0x8 ;  /* 0x0000000811db7836 */ /* 0x040fe20000000000 */
[----:B------:R-:W-:Y:S01]  /*0f40*/  SHF.R.S32.HI R0, RZ, 0x1f, R17 ;  /* 0x0000001fff007819 */ /* 0x000fe20000011411 */
[----:B------:R-:W-:Y:S01]  /*0f50*/  VIADD R218, R17, 0x10 ;  /* 0x0000001011da7836 */ /* 0x000fe20000000000 */
[----:B------:R-:W-:Y:S01]  /*0f60*/  SHF.R.S32.HI R3, RZ, 0x1f, R188 ;  /* 0x0000001fff037819 */ /* 0x000fe200000114bc */
[----:B------:R-:W-:Y:S01]  /*0f70*/  IMAD R4, R15, 0x8, R16 ;  /* 0x000000080f047824 */ /* 0x000fe200078e0210 */
[----:B------:R-:W-:Y:S01]  /*0f80*/  SHF.R.S32.HI R3, RZ, 0x1f, R219 ;  /* 0x0000001fff037819 */ /* 0x000fe200000114db */
[C---:B------:R-:W-:Y:S01]  /*0f90*/  VIADD R217, R17.reuse, 0x18 ;  /* 0x0000001811d97836 */ /* 0x040fe20000000000 */
[----:B------:R-:W-:Y:S01]  /*0fa0*/  SHF.R.S32.HI R0, RZ, 0x1f, R218 ;  /* 0x0000001fff007819 */ /* 0x000fe200000114da */
[C---:B------:R-:W-:Y:S01]  /*0fb0*/  VIADD R216, R17.reuse, 0x20 ;  /* 0x0000002011d87836 */ /* 0x040fe20000000000 */
[----:B------:R0:W-:Y:S01]  /*0fc0*/  STL [R1+0x48], R4 ;  /* 0x0000480401007387 */ /* 0x0001e20000100800 */
[----:B------:R-:W-:-:S02]  /*0fd0*/  VIADD R215, R17, 0x28 ;  /* 0x0000002811d77836 */ /* 0x000fc40000000000 */
[C---:B------:R-:W-:Y:S01]  /*0fe0*/  VIADD R214, R17.reuse, 0x30 ;  /* 0x0000003011d67836 */ /* 0x040fe20000000000 */
[----:B------:R-:W-:Y:S01]  /*0ff0*/  SHF.R.S32.HI R3, RZ, 0x1f, R216 ;  /* 0x0000001fff037819 */ /* 0x000fe200000114d8 */
[C---:B------:R-:W-:Y:S01]  /*1000*/  VIADD R213, R17.reuse, 0x38 ;  /* 0x0000003811d57836 */ /* 0x040fe20000000000 */
[----:B------:R-:W-:Y:S01]  /*1010*/  SHF.R.S32.HI R0, RZ, 0x1f, R215 ;  /* 0x0000001fff007819 */ /* 0x000fe200000114d7 */
[C---:B------:R-:W-:Y:S02]  /*1020*/  VIADD R212, R17.reuse, 0x40 ;  /* 0x0000004011d47836 */ /* 0x040fe40000000000 */
[C---:B------:R-:W-:Y:S01]  /*1030*/  VIADD R23, R18.reuse, 0x26800 ;  /* 0x0002680012177836 */ /* 0x040fe20000000000 */
[----:B0-----:R-:W-:Y:S01]  /*1040*/  SHF.R.S32.HI R4, RZ, 0x1f, R217 ;  /* 0x0000001fff047819 */ /* 0x001fe200000114d9 */
[C---:B------:R-:W-:Y:S01]  /*1050*/  VIADD R211, R17.reuse, 0x48 ;  /* 0x0000004811d37836 */ /* 0x040fe20000000000 */
[----:B------:R-:W-:Y:S01]  /*1060*/  SHF.R.S32.HI R4, RZ, 0x1f, R214 ;  /* 0x0000001fff047819 */ /* 0x000fe200000114d6 */
        /* <DEDUP_REMOVED lines=42> */
[----:B------:R-:W-:Y:S01]  /*1310*/  VIADD R189, R17, 0xf8 ;  /* 0x000000f811bd7836 */ /* 0x000fe20000000000 */
[----:B------:R-:W-:Y:S01]  /*1320*/  SHF.R.S32.HI R227, RZ, 0x1f, R192 ;  /* 0x0000001fffe37819 */ /* 0x000fe200000114c0 */
[----:B------:R-:W-:Y:S01]  /*1330*/  VIADD R19, R18, 0x26820 ;  /* 0x0002682012137836 */ /* 0x000fe20000000000 */
[----:B------:R-:W-:Y:S01]  /*1340*/  SHF.R.S32.HI R226, RZ, 0x1f, R191 ;  /* 0x0000001fffe27819 */ /* 0x000fe200000114bf */
[C---:B------:R-:W-:Y:S01]  /*1350*/  @P1 VIADD R19, R23.reuse, 0xffffffe0 ;  /* 0xffffffe017131836 */ /* 0x040fe20000000000 */
[----:B------:R-:W-:Y:S01]  /*1360*/  SHF.R.S32.HI R225, RZ, 0x1f, R190 ;  /* 0x0000001fffe17819 */ /* 0x000fe200000114be */
[----:B------:R-:W-:Y:S01]  /*1370*/  IMAD.IADD R23, R23, 0x1, R22 ;  /* 0x0000000117177824 */ /* 0x000fe200078e0216 */
[----:B------:R-:W-:Y:S01]  /*1380*/  SHF.R.S32.HI R224, RZ, 0x1f, R189 ;  /* 0x0000001fffe07819 */ /* 0x000fe200000114bd */
[----:B------:R-:W-:-:S02]  /*1390*/  VIADD R187, R2, 0x80 ;  /* 0x0000008002bb7836 */ /* 0x000fc40000000000 */
[C---:B------:R-:W-:Y:S02]  /*13a0*/  VIADD R186, R2.reuse, 0xc0 ;  /* 0x000000c002ba7836 */ /* 0x040fe40000000000 */
[C---:B------:R-:W-:Y:S02]  /*13b0*/  VIADD R185, R2.reuse, 0x100 ;  /* 0x0000010002b97836 */ /* 0x040fe40000000000 */
[C---:B------:R-:W-:Y:S02]  /*13c0*/  VIADD R184, R2.reuse, 0x140 ;  /* 0x0000014002b87836 */ /* 0x040fe40000000000 */
[C---:B------:R-:W-:Y:S02]  /*13d0*/  VIADD R222, R2.reuse, 0x180 ;  /* 0x0000018002de7836 */ /* 0x040fe40000000000 */
[----:B------:R-:W-:Y:S02]  /*13e0*/  VIADD R221, R2, 0x1c0 ;  /* 0x000001c002dd7836 */ /* 0x000fe40000000000 */
[----:B------:R-:W-:-:S07]  /*13f0*/  IMAD.IADD R22, R22, 0x1, R19 ;  /* 0x0000000116167824 */ /* 0x000fce00078e0213 */
.L_x_432:
[----:B------:R-:W-:Y:S01]  /*1400*/  ULDC.64 UR8, c[0x0][0xc88] ;  /* 0x0003220000087ab9 */ /* 0x000fe20000000a00 */
[----:B------:R-:W-:Y:S01]  /*1410*/  ULDC.64 UR10, c[0x0][0xa20] ;  /* 0x00028800000a7ab9 */ /* 0x000fe20000000a00 */
[----:B------:R-:W-:Y:S02]  /*1420*/  UIMAD.WIDE UR8, UR7, 0x4, UR8 ;  /* 0x00000004070878a5 */ /* 0x000fe4000f8e0208 */
[----:B------:R-:W-:Y:S01]  /*1430*/  UISETP.NE.U32.AND UP1, UPT, UR10, URZ, UPT ;  /* 0x0000003f0a00728c */ /* 0x000fe2000bf25070 */
[----:B------:R-:W-:Y:S01]  /*1440*/  UMOV UR43, UR5 ;  /* 0x00000005002b7c82 */ /* 0x000fe20008000000 */
[----:B------:R-:W-:Y:S02]  /*1450*/  ULOP3.LUT UR4, UR6, 0xff0000, URZ, 0xc0, !UPT ;  /* 0x00ff000006047892 */ /* 0x000fe4000f8ec03f */
[----:B0123--:R-:W-:Y:S01]  /*1460*/  IMAD.U32 R4, RZ, RZ, UR8 ;  /* 0x00000008ff047e24 */ /* 0x00ffe2000f8e00ff */
[----:B------:R-:W-:Y:S01]  /*1470*/  ULDC UR7, c[0x0][0x424] ;  /* 0x0001090000077ab9 */ /* 0x000fe20000000800 */
[----:B----4-:R-:W-:Y:S01]  /*1480*/  IMAD.U32 R5, RZ, RZ, UR9 ;  /* 0x00000009ff057e24 */ /* 0x010fe2000f8e00ff */
[----:B------:R-:W-:-:S04]  /*1490*/  ULDC.64 UR8, c[0x0][0xa28] ;  /* 0x00028a0000087ab9 */ /* 0x000fc80000000a00 */
[----:B------:R-:W2:Y:S01]  /*14a0*/  LDG.E R4, desc[UR40][R4.64] ;  /* 0x0000002804047981 */ /* 0x000ea2000c1e1900 */
[----:B------:R-:W-:Y:S02]  /*14b0*/  UISETP.NE.U32.AND UP0, UPT, UR8, URZ, UPT ;  /* 0x0000003f0800728c */ /* 0x000fe4000bf05070 */
[----:B------:R-:W-:Y:S02]  /*14c0*/  UISETP.NE.AND.EX UP1, UPT, UR11, URZ, UPT, UP1 ;  /* 0x0000003f0b00728c */ /* 0x000fe4000bf25310 */
[----:B------:R-:W-:-:S04]  /*14d0*/  UISETP.NE.AND.EX UP0, UPT, UR9, URZ, UPT, UP0 ;  /* 0x0000003f0900728c */ /* 0x000fc8000bf05300 */
[----:B------:R-:W-:Y:S02]  /*14e0*/  PLOP3.LUT P1, PT, PT, PT, UP1, 0x80, 0x0 ;  /* 0x000000000000781c */ /* 0x000fe40003f2f018 */
[----:B------:R-:W-:Y:S02]  /*14f0*/  PLOP3.LUT P0, PT, PT, PT, UP0, 0x80, 0x0 ;  /* 0x000000000000781c */ /* 0x000fe40003f0f008 */
[----:B--2---:R-:W-:-:S13]  /*1500*/  R2UR UR39, R4 ;  /* 0x00000000042772ca */ /* 0x004fda00000e0000 */
[----:B------:R-:W-:Y:S02]  /*1510*/  USHF.R.S32.HI UR42, URZ, 0x1f, UR39 ;  /* 0x0000001f3f2a7899 */ /* 0x000fe40008011427 */
[----:B------:R-:W-:-:S04]  /*1520*/  @UP0 ULEA UR8, UP2, UR39, UR8, 0x2 ;  /* 0x0000000827080291 */ /* 0x000fc8000f84103f */
[----:B------:R-:W-:Y:S02]  /*1530*/  @UP0 ULEA.HI.X UR9, UR39, UR9, UR42, 0x2, UP2 ;  /* 0x0000000927090291 */ /* 0x000fe400090f142a */
[----:B------:R-:W-:Y:S01]  /*1540*/  @UP1 ULEA UR10, UP0, UR39, UR10, 0x2 ;  /* 0x0000000a270a1291 */ /* 0x000fe2000f80103f */
[----:B------:R-:W-:-:S03]  /*1550*/  IMAD.U32 R4, RZ, RZ, UR8 ;  /* 0x00000008ff047e24 */ /* 0x000fc6000f8e00ff */
[----:B------:R-:W-:Y:S01]  /*1560*/  @UP1 ULEA.HI.X UR11, UR39, UR11, UR42, 0x2, UP0 ;  /* 0x0000000b270b1291 */ /* 0x000fe200080f142a */
[----:B------:R-:W-:Y:S01]  /*1570*/  IMAD.U32 R5, RZ, RZ, UR9 ;  /* 0x00000009ff057e24 */ /* 0x000fe2000f8e00ff */
[----:B------:R-:W-:Y:S01]  /*1580*/  ULDC.64 UR8, c[0x0][0x418] ;  /* 0x0001060000087ab9 */ /* 0x000fe20000000a00 */
[----:B------:R-:W-:-:S03]  /*1590*/  IMAD.U32 R6, RZ, RZ, UR10 ;  /* 0x0000000aff067e24 */ /* 0x000fc6000f8e00ff */
[----:B------:R-:W-:Y:S01]  /*15a0*/  IMAD.U32 R7, RZ, RZ, UR11 ;  /* 0x0000000bff077e24 */ /* 0x000fe2000f8e00ff */
[----:B------:R-:W2:Y:S04]  /*15b0*/  @P0 LDG.E R4, desc[UR40][R4.64] ;  /* 0x0000002804040981 */ /* 0x000ea8000c1e1900 */
[----:B------:R-:W3:Y:S01]  /*15c0*/  @P1 LDG.E R6, desc[UR40][R6.64] ;  /* 0x0000002806061981 */ /* 0x000ee2000c1e1900 */
[----:B------:R-:W-:Y:S02]  /*15d0*/  UISETP.NE.U32.AND UP0, UPT, UR8, URZ, UPT ;  /* 0x0000003f0800728c */ /* 0x000fe4000bf05070 */
[----:B------:R-:W-:Y:S02]  /*15e0*/  ULOP3.LUT UR5, UR6, 0xff000000, URZ, 0xc0, !UPT ;  /* 0xff00000006057892 */ /* 0x000fe4000f8ec03f */
[----:B------:R-:W-:-:S02]  /*15f0*/  UISETP.NE.AND.EX UP0, UPT, UR9, URZ, UPT, UP0 ;  /* 0x0000003f0900728c */ /* 0x000fc4000bf05300 */
[----:B------:R-:W-:Y:S02]  /*1600*/  USHF.R.U32.HI UR5, URZ, 0x8, UR5 ;  /* 0x000000083f057899 */ /* 0x000fe40008011605 */
[----:B------:R-:W-:Y:S02]  /*1610*/  USEL UR7, UR7, 0x1, UP0 ;  /* 0x0000000107077887 */ /* 0x000fe40008000000 */
[----:B------:R-:W-:Y:S01]  /*1620*/  ULEA.HI UR46, UR4, UR5, URZ, 0x10 ;  /* 0x00000005042e7291 */ /* 0x000fe2000f8f803f */
[----:B------:R-:W-:Y:S02]  /*1630*/  UMOV UR53, URZ ;  /* 0x0000003f00357c82 */ /* 0x000fe40008000000 */
[----:B------:R-:W-:Y:S01]  /*1640*/  ULDC UR4, c[0x0][0x2f0] ;  /* 0x0000bc0000047ab9 */ /* 0x000fe20000000800 */
[----:B------:R-:W-:Y:S02]  /*1650*/  ULOP3.LUT UR44, UR6, 0xffff, URZ, 0xc0, !UPT ;  /* 0x0000ffff062c7892 */ /* 0x000fe4000f8ec03f */
[----:B------:R-:W-:Y:S01]  /*1660*/  UIMAD UR7, UR7, UR4, URZ ;  /* 0x00000004070772a4 */ /* 0x000fe2000f8e023f */
[----:B------:R-:W-:Y:S01]  /*1670*/  ULDC UR6, c[0x0][0x9f0] ;  /* 0x00027c0000067ab9 */ /* 0x000fe20000000800 */
[----:B--2---:R-:W-:-:S05]  /*1680*/  @P0 R2UR UR53, R4 ;  /* 0x00000000043502ca */ /* 0x004fca00000e0000 */
[----:B---3--:R-:W-:Y:S01]  /*1690*/  @P1 R2UR UR7, R6 ;  /* 0x00000000060712ca */ /* 0x008fe200000e0000 */
[----:B-----5:R-:W-:-:S14]  /*16a0*/  @P1 BRA `(.L_x_384) ;  /* 0x0000000000341947 */ /* 0x020fdc0003800000 */
[----:B------:R-:W-:Y:S02]  /*16b0*/  ULDC.64 UR4, c[0x0][0xa08] ;  /* 0x0002820000047ab9 */ /* 0x000fe40000000a00 */
[----:B------:R-:W-:-:S04]  /*16c0*/  ISETP.NE.U32.AND P0, PT, RZ, UR4, PT ;  /* 0x00000004ff007c0c */ /* 0x000fc8000bf05070 */
[----:B------:R-:W-:-:S13]  /*16d0*/  ISETP.NE.AND.EX P0, PT, RZ, UR5, PT, P0 ;  /* 0x00000005ff007c0c */ /* 0x000fda000bf05300 */
[----:B------:R-:W-:Y:S05]  /*16e0*/  @!P0 BRA `(.L_x_384) ;  /* 0x0000000000248947 */ /* 0x000fea0003800000 */
[----:B------:R-:W-:Y:S02]  /*16f0*/  ULDC.64 UR4, c[0x0][0xa08] ;  /* 0x0002820000047ab9 */ /* 0x000fe40000000a00 */
[----:B------:R-:W-:-:S06]  /*1700*/  UIMAD.WIDE UR4, UR39, 0x4, UR4 ;  /* 0x00000004270478a5 */ /* 0x000fcc000f8e0204 */
[----:B------:R-:W-:Y:S02]  /*1710*/  IMAD.U32 R4, RZ, RZ, UR4 ;  /* 0x00000004ff047e24 */ /* 0x000fe4000f8e00ff */
[----:B------:R-:W-:-:S05]  /*1720*/  IMAD.U32 R5, RZ, RZ, UR5 ;  /* 0x00000005ff057e24 */ /* 0x000fca000f8e00ff */
[----:B------:R-:W2:Y:S04]  /*1730*/  LDG.E R3, desc[UR40][R4.64] ;  /* 0x0000002804037981 */ /* 0x000ea8000c1e1900 */
[----:B------:R-:W3:Y:S01]  /*1740*/  LDG.E R0, desc[UR40][R4.64+0x4] ;  /* 0x0000042804007981 */ /* 0x000ee2000c1e1900 */
[----:B--2---:R-:W-:Y:S02]  /*1750*/  R2UR UR7, R3 ;  /* 0x00000000030772ca */ /* 0x004fe400000e0000 */
[----:B---3--:R-:W-:-:S13]  /*1760*/  R2UR UR4, R0 ;  /* 0x00000000000472ca */ /* 0x008fda00000e0000 */
[----:B------:R-:W-:-:S12]  /*1770*/  UIADD3 UR7, -UR7, UR4, URZ ;  /* 0x0000000407077290 */ /* 0x000fd8000fffe13f */
.L_x_384:
[----:B------:R-:W-:Y:S02]  /*1780*/  UISETP.NE.AND UP1, UPT, UR50, 0x1, UPT ;  /* 0x000000013200788c */ /* 0x000fe4000bf25270 */
[----:B------:R-:W-:Y:S02]  /*1790*/  UIADD3 UR53, -UR53, UR7, URZ ;  /* 0x0000000735357290 */ /* 0x000fe4000fffe13f */
[----:B------:R-:W-:Y:S02]  /*17a0*/  ULOP3.LUT UR45, UR46, 0xff, URZ, 0xc0, !UPT ;  /* 0x000000ff2e2d7892 */ /* 0x000fe4000f8ec03f */
[----:B------:R-:W-:Y:S01]  /*17b0*/  UIADD3 UR4, UR53, 0x3f, URZ ;  /* 0x0000003f35047890 */ /* 0x000fe2000fffe03f */
[----:B------:R-:W-:Y:S01]  /*17c0*/  PLOP3.LUT P0, PT, PT, PT, UP1, 0x80, 0x0 ;  /* 0x000000000000781c */ /* 0x000fe20003f0f018 */
[----:B------:R-:W-:Y:S02]  /*17d0*/  USHF.R.U32.HI UR46, URZ, 0x10, UR46 ;  /* 0x000000103f2e7899 */ /* 0x000fe4000801162e */
[----:B------:R-:W-:-:S02]  /*17e0*/  USHF.R.S32.HI UR5, URZ, 0x1f, UR4 ;  /* 0x0000001f3f057899 */ /* 0x000fc40008011404 */
[----:B------:R-:W-:Y:S02]  /*17f0*/  UISETP.NE.AND UP0, UPT, UR46, URZ, UPT ;  /* 0x0000003f2e00728c */ /* 0x000fe4000bf05270 */
[----:B------:R-:W-:Y:S02]  /*1800*/  ULEA.HI UR5, UR5, UR4, URZ, 0x6 ;  /* 0x0000000405057291 */ /* 0x000fe4000f8f303f */
[----:B------:R-:W-:Y:S02]  /*1810*/  USEL UR10, UR46, UR6, UP0 ;  /* 0x000000062e0a7287 */ /* 0x000fe40008000000 */
[----:B------:R-:W-:Y:S02]  /*1820*/  USHF.R.S32.HI UR9, URZ, 0x6, UR5 ;  /* 0x000000063f097899 */ /* 0x000fe40008011405 */
[----:B------:R-:W-:Y:S10]  /*1830*/  @!P0 BRA `(.L_x_385) ;  /* 0x00000020000c8947 */ /* 0x000ff40003800000 */
        /* <DEDUP_REMOVED lines=15> */
[----:B------:R-:W0:Y:S08]  /*1930*/  I2F.RP R0, UR11 ;  /* 0x0000000b00007d06 */ /* 0x000e300008209400 */
[----:B0-----:R-:W0:Y:S02]  /*1940*/  MUFU.RCP R0, R0 ;  /* 0x0000000000007308 */ /* 0x001e240000001000 */
        /* <DEDUP_REMOVED lines=20> */
.L_x_386:
[----:B------:R-:W-:Y:S01]  /*1a90*/  UIMAD UR21, UR45, UR4, URZ ;  /* 0x000000042d1572a4 */ /* 0x000fe2000f8e023f */
[----:B------:R-:W-:Y:S01]  /*1aa0*/  IMAD.U32 R0, RZ, RZ, UR9 ;  /* 0x00000009ff007e24 */ /* 0x000fe2000f8e00ff */
[----:B------:R-:W-:Y:S01]  /*1ab0*/  PLOP3.LUT P0, PT, PT, PT, PT, 0x80, 0x0 ;  /* 0x000000000000781c */ /* 0x000fe20003f0f070 */
[----:B------:R-:W-:Y:S01]  /*1ac0*/  IMAD.U32 R3, RZ, RZ, UR4 ;  /* 0x00000004ff037e24 */ /* 0x000fe2000f8e00ff */
[----:B------:R-:W-:Y:S02]  /*1ad0*/  CS2R R12, SRZ ;  /* 0x00000000000c7805 */ /* 0x000fe4000001ff00 */
[----:B------:R-:W-:Y:S02]  /*1ae0*/  CS2R R150, SRZ ;  /* 0x0000000000967805 */ /* 0x000fe4000001ff00 */
[----:B------:R-:W-:Y:S02]  /*1af0*/  CS2R R148, SRZ ;  /* 0x0000000000947805 */ /* 0x000fe4000001ff00 */
[----:B------:R-:W-:-:S02]  /*1b00*/  CS2R R146, SRZ ;  /* 0x0000000000927805 */ /* 0x000fc4000001ff00 */
[----:B------:R-:W-:Y:S02]  /*1b10*/  VIADDMNMX R0, R3, UR21, R0, PT ;  /* 0x0000001503007c46 */ /* 0x000fe4000b800100 */
[----:B------:R-:W-:Y:S02]  /*1b20*/  CS2R R144, SRZ ;  /* 0x0000000000907805 */ /* 0x000fe4000001ff00 */
[----:B------:R-:W-:Y:S02]  /*1b30*/  CS2R R142, SRZ ;  /* 0x00000000008e7805 */ /* 0x000fe4000001ff00 */
[----:B------:R-:W-:Y:S02]  /*1b40*/  CS2R R140, SRZ ;  /* 0x00000000008c7805 */ /* 0x000fe4000001ff00 */
[----:B------:R-:W-:Y:S02]  /*1b50*/  R2UR UR16, R0 ;  /* 0x00000000001072ca */ /* 0x000fe400000e0000 */
        /* <DEDUP_REMOVED lines=11> */
[----:B------:R-:W-:Y:S01]  /*1c10*/  CS2R R116, SRZ ;  /* 0x0000000000747805 */ /* 0x000fe2000001ff00 */
[----:B------:R-:W-:Y:S01]  /*1c20*/  UISETP.GT.AND UP0, UPT, UR16, UR21, UPT ;  /* 0x000000151000728c */ /* 0x000fe2000bf04270 */
[----:B------:R-:W-:-:S02]  /*1c30*/  CS2R R114, SRZ ;  /* 0x0000000000727805 */ /* 0x000fc4000001ff00 */
[----:B------:R-:W-:Y:S02]  /*1c40*/  CS2R R112, SRZ ;  /* 0x0000000000707805 */ /* 0x000fe4000001ff00 */
[----:B------:R-:W-:Y:S02]  /*1c50*/  CS2R R110, SRZ ;  /* 0x00000000006e7805 */ /* 0x000fe4000001ff00 */
[----:B------:R-:W-:Y:S02]  /*1c60*/  CS2R R108, SRZ ;  /* 0x00000000006c7805 */ /* 0x000fe4000001ff00 */
[----:B------:R-:W-:Y:S02]  /*1c70*/  CS2R R106, SRZ ;  /* 0x00000000006a7805 */ /* 0x000fe4000001ff00 */
[----:B------:R-:W-:Y:S02]  /*1c80*/  PLOP3.LUT P1, PT, PT, PT, UP0, 0x80, 0x0 ;  /* 0x000000000000781c */ /* 0x000fe40003f2f008 */
        /* <DEDUP_REMOVED lines=42> */
[----:B------:R-:W0:Y:S01]  /*1f30*/  SHFL.IDX PT, R0, R220, RZ, 0x1f ;  /* 0x00001fffdc007589 */ /* 0x000e2200000e0000 */
[----:B------:R-:W-:-:S06]  /*1f40*/  UISETP.NE.AND UP0, UPT, UR49, 0x3, UPT ;  /* 0x000000033100788c */ /* 0x000fcc000bf05270 */
[----:B------:R-:W-:Y:S02]  /*1f50*/  PLOP3.LUT P0, PT, PT, PT, UP0, 0x80, 0x0 ;  /* 0x000000000000781c */ /* 0x000fe40003f0f008 */
[----:B0-----:R-:W-:-:S13]  /*1f60*/  R2UR UR4, R0 ;  /* 0x00000000000472ca */ /* 0x001fda00000e0000 */
[----:B------:R-:W-:-:S04]  /*1f70*/  ULEA.HI UR5, UR4, UR4, URZ, 0x1 ;  /* 0x0000000404057291 */ /* 0x000fc8000f8f083f */
[----:B------:R-:W-:-:S04]  /*1f80*/  ULOP3.LUT UR5, UR5, 0x1fffe, URZ, 0xc0, !UPT ;  /* 0x0001fffe05057892 */ /* 0x000fc8000f8ec03f */
[----:B------:R-:W-:-:S04]  /*1f90*/  UIADD3 UR5, UR4, -UR5, URZ ;  /* 0x8000000504057290 */ /* 0x000fc8000fffe03f */
[----:B------:R-:W-:-:S04]  /*1fa0*/  ULEA UR5, UR5, UR38, 0xf ;  /* 0x0000002605057291 */ /* 0x000fc8000f8e783f */
[----:B------:R-:W-:-:S04]  /*1fb0*/  UIADD3 UR5, UR5, 0x400, URZ ;  /* 0x0000040005057890 */ /* 0x000fc8000fffe03f */
[----:B------:R-:W-:-:S04]  /*1fc0*/  USHF.R.U32.HI UR5, URZ, 0x4, UR5 ;  /* 0x000000043f057899 */ /* 0x000fc80008011605 */
[----:B------:R-:W-:-:S04]  /*1fd0*/  ULOP3.LUT UR5, UR5, 0x3fff, URZ, 0xc0, !UPT ;  /* 0x00003fff05057892 */ /* 0x000fc8000f8ec03f */
[----:B------:R-:W-:Y:S01]  /*1fe0*/  ULOP3.LUT UR20, UR5, 0x2000000, URZ, 0xfc, !UPT ;  /* 0x0200000005147892 */ /* 0x000fe2000f8efc3f */
[----:B------:R-:W-:Y:S11]  /*1ff0*/  @!P0 BRA `(.L_x_388) ;  /* 0x0000000000048947 */ /* 0x000ff60003800000 */
[----:B------:R-:W-:Y:S01]  /*2000*/  BPT.TRAP 0x1 ;  /* 0x000000040000795c */ /* 0x000fe20000300000 */
.L_x_388:
[----:B------:R-:W-:Y:S01]  /*2010*/  ULEA UR17, UR37, UR38, 0x3 ;  /* 0x0000002625117291 */ /* 0x000fe2000f8e183f */
[----:B------:R-:W-:-:S05]  /*2020*/  IMAD.U32 R0, RZ, RZ, UR47 ;  /* 0x0000002fff007e24 */ /* 0x000fca000f8e00ff */
[----:B------:R-:W-:-:S04]  /*2030*/  SHF.L.U32 R0, R0, 0x1f, RZ ;  /* 0x0000001f00007819 */ /* 0x000fc800000006ff */
[----:B------:R-:W0:Y:S02]  /*2040*/  SYNCS.PHASECHK.TRANS64.TRYWAIT P0, [UR17+0x28c50], R0 ;  /* 0x028c5000ff0075a7 */ /* 0x000e240008000151 */
[----:B0-----:R-:W-:Y:S05]  /*2050*/  @!P0 BRA `(.L_x_389) ;  /* 0x0000011c00248947 */ /* 0x001fea0003800000 */
.L_x_571:
[----:B------:R-:W-:Y:S01]  /*2060*/  BAR.SYNC.DEFER_BLOCKING 0xe, 0x100 ;  /* 0x0384000000007b1d */ /* 0x000fe20000010000 */
[----:B------:R-:W-:Y:S01]  /*2070*/  UIADD3 UR4, UR38, 0x26800, URZ ;  /* 0x0002680026047890 */ /* 0x000fe2000fffe03f */
[----:B0-----:R-:W-:Y:S01]  /*2080*/  IMAD.U32 R0, RZ, RZ, UR17 ;  /* 0x00000011ff007e24 */ /* 0x001fe2000f8e00ff */
[----:B------:R-:W-:Y:S02]  /*2090*/  ULEA UR12, UR37, UR20, 0xc ;  /* 0x00000014250c7291 */ /* 0x000fe4000f8e603f */
[----:B------:R-:W-:Y:S01]  /*20a0*/  USHF.R.U32.HI UR4, URZ, 0x4, UR4 ;  /* 0x000000043f047899 */ /* 0x000fe20008011604 */
[----:B------:R-:W-:Y:S01]  /*20b0*/  UMOV UR7, 0x40000040 ;  /* 0x4000004000077882 */ /* 0x000fe20000000000 */
[----:B------:R-:W-:Y:S02]  /*20c0*/  UMOV UR5, 0x40000040 ;  /* 0x4000004000057882 */ /* 0x000fe40000000000 */
[----:B------:R-:W-:Y:S01]  /*20d0*/  ULOP3.LUT UR4, UR4, 0x3fff, URZ, 0xc0, !UPT ;  /* 0x00003fff04047892 */ /* 0x000fe2000f8ec03f */
[----:B------:R-:W0:Y:S01]  /*20e0*/  S2R R3, SR_TID.X ;  /* 0x0000000000037919 */ /* 0x000e220000002100 */
[----:B------:R-:W-:Y:S01]  /*20f0*/  UMOV UR6, UR12 ;  /* 0x0000000c00067c82 */ /* 0x000fe20008000000 */
[----:B------:R-:W-:-:S02]  /*2100*/  UIADD3 UR10, UR12, 0x100, URZ ;  /* 0x000001000c0a7890 */ /* 0x000fc4000fffe03f */
[----:B------:R-:W-:Y:S01]  /*2110*/  ULOP3.LUT UR13, UR4, 0x10000, URZ, 0xfc, !UPT ;  /* 0x00010000040d7892 */ /* 0x000fe2000f8efc3f */
[----:B------:R-:W-:Y:S01]  /*2120*/  UMOV UR11, 0x40000040 ;  /* 0x40000040000b7882 */ /* 0x000fe20000000000 */
[----:B------:R-:W-:Y:S02]  /*2130*/  UMOV UR9, 0x40000040 ;  /* 0x4000004000097882 */ /* 0x000fe40000000000 */
[----:B------:R-:W-:Y:S02]  /*2140*/  UIADD3 UR8, UR13, 0x4, URZ ;  /* 0x000000040d087890 */ /* 0x000fe4000fffe03f */
[----:B------:R-:W-:Y:S01]  /*2150*/  UIADD3 UR14, UR12, 0x180, URZ ;  /* 0x000001800c0e7890 */ /* 0x000fe2000fffe03f */
[----:B------:R-:W-:Y:S01]  /*2160*/  UMOV UR4, UR13 ;  /* 0x0000000d00047c82 */ /* 0x000fe20008000000 */
[----:B------:R-:W-:Y:S01]  /*2170*/  UMOV UR15, 0x40000040 ;  /* 0x40000040000f7882 */ /* 0x000fe20000000000 */
[----:B------:R-:W-:-:S06]  /*2180*/  WARPGROUP.ARRIVE ;  /* 0x00000000000079c5 */ /* 0x000fcc0000000000 */
[----:B------:R-:W-:Y:S01]  /*2190*/  HGMMA.64x256x16.F32.BF16 R24, gdesc[UR4].tnspB, RZ, !UPT, gsb0 ;  /* 0x43e00000041879f0 */ /* 0x000fe2000c0018ff */
[----:B------:R-:W-:Y:S02]  /*21a0*/  UIADD3 UR6, UR12, 0x80, URZ ;  /* 0x000000800c067890 */ /* 0x000fe4000fffe03f */
[----:B------:R-:W-:Y:S01]  /*21b0*/  UIADD3 UR4, UR13, 0x2, URZ ;  /* 0x000000020d047890 */ /* 0x000fe2000fffe03f */
[----:B------:R-:W-:Y:S01]  /*21c0*/  UMOV UR7, 0x40000040 ;  /* 0x4000004000077882 */ /* 0x000fe20000000000 */
[----:B------:R-:W-:Y:S01]  /*21d0*/  UMOV UR5, 0x40000040 ;  /* 0x4000004000057882 */ /* 0x000fe20000000000 */
[----:B------:R-:W-:-:S03]  /*21e0*/  UIADD3 UR12, UR13, 0x6, URZ ;  /* 0x000000060d0c7890 */ /* 0x000fc6000fffe03f */
[----:B------:R-:W-:Y:S01]  /*21f0*/  UMOV UR13, 0x40000040 ;  /* 0x40000040000d7882 */ /* 0x000fe20000000000 */
[----:B0-----:R-:W-:-:S04]  /*2200*/  LOP3.LUT R3, R3, 0x7f, RZ, 0xc0, !PT ;  /* 0x0000007f03037812 */ /* 0x001fc800078ec0ff */
[----:B------:R-:W-:-:S13]  /*2210*/  ISETP.NE.AND P0, PT, R3, RZ, PT ;  /* 0x000000ff0300720c */ /* 0x000fda0003f05270 */
[----:B------:R-:W-:-:S05]  /*2220*/  @!P0 VIADD R0, R0, 0x28c60 ;  /* 0x00028c6000008836 */ /* 0x000fca0000000000 */
[----:B------:R-:W-:Y:S01]  /*2230*/  @!P0 PRMT R0, RZ, 0x654, R0 ;  /* 0x00000654ff008816 */ /* 0x000fe20000000000 */
[----:B------:R-:W-:Y:S02]  /*2240*/  WARPGROUP.DEPBAR.LE gsb0, 0x0 ;  /* 0x00008000000079c5 */ /* 0x000fe40000010000 */
[----:B------:R-:W-:-:S06]  /*2250*/  WARPGROUP.ARRIVE ;  /* 0x00000000000079c5 */ /* 0x000fcc0000000000 */
[----:B------:R-:W-:Y:S01]  /*2260*/  HGMMA.64x256x16.F32.BF16 R24, gdesc[UR4].tnspB, R24, gsb0 ;  /* 0x43e00000041879f0 */ /* 0x000fe20008001818 */
[----:B------:R-:W-:-:S04]  /*2270*/  UIADD3 UR6, UR16, -0x2, URZ ;  /* 0xfffffffe10067890 */ /* 0x000fc8000fffe03f */
[----:B------:R-:W-:Y:S01]  /*2280*/  UISETP.GE.AND UP0, UPT, UR6, UR21, UPT ;  /* 0x000000150600728c */ /* 0x000fe2000bf06270 */
[----:B------:R-:W-:Y:S02]  /*2290*/  WARPGROUP.DEPBAR.LE gsb0, 0x0 ;  /* 0x00008000000079c5 */ /* 0x000fe40000010000 */
[----:B------:R-:W-:-:S15]  /*22a0*/  WARPGROUP.ARRIVE ;  /* 0x00000000000079c5 */ /* 0x000fde0000000000 */
[----:B------:R-:W-:-:S05]  /*22b0*/  NOP ;  /* 0x0000000000007918 */ /* 0x000fca0000000000 */
        /* <DEDUP_REMOVED lines=8> */
[----:B------:R-:W-:-:S13]  /*2340*/  PLOP3.LUT P0, PT, PT, PT, UP0, 0x80, 0x0 ;  /* 0x000000000000781c */ /* 0x000fda0003f0f008 */
[----:B0-----:R-:W-:Y:S05]  /*2350*/  @!P0 BRA `(.L_x_390) ;  /* 0x0000000c00088947 */ /* 0x001fea0003800000 */
[----:B------:R-:W-:-:S05]  /*2360*/  UMOV UR22, UR6 ;  /* 0x0000000600167c82 */ /* 0x000fca0008000000 */
.L_x_395:
[----:B------:R-:W-:Y:S01]  /*2370*/  BAR.SYNC.DEFER_BLOCKING 0xe, 0x100 ;  /* 0x0384000000007b1d */ /* 0x000fe20000010000 */
[----:B------:R-:W-:Y:S01]  /*2380*/  IMAD.U32 R3, RZ, RZ, UR37 ;  /* 0x00000025ff037e24 */ /* 0x000fe2000f8e00ff */
[----:B------:R-:W-:Y:S02]  /*2390*/  UISETP.NE.AND UP2, UPT, UR49, 0x3, UPT ;  /* 0x000000033100788c */ /* 0x000fe4000bf45270 */
[----:B------:R-:W-:Y:S01]  /*23a0*/  UIADD3 UR37, UR37, 0x1, URZ ;  /* 0x0000000125257890 */ /* 0x000fe2000fffe03f */
[----:B------:R-:W-:Y:S01]  /*23b0*/  IMAD R0, R3, 0x40, R16 ;  /* 0x0000004003007824 */ /* 0x000fe200078e0210 */
[----:B------:R-:W-:Y:S01]  /*23c0*/  UMOV UR6, UR22 ;  /* 0x0000001600067c82 */ /* 0x000fe20008000000 */
[----:B------:R-:W-:Y:S01]  /*23d0*/  UIADD3 UR22, UR22, -0x1, URZ ;  /* 0xffffffff16167890 */ /* 0x000fe2000fffe03f */
[----:B------:R-:W-:Y:S01]  /*23e0*/  PLOP3.LUT P1, PT, PT, PT, UP2, 0x80, 0x0 ;  /* 0x000000000000781c */ /* 0x000fe20003f2f028 */
[----:B------:R-:W-:Y:S01]  /*23f0*/  UISETP.NE.AND UP0, UPT, UR37, 0x2, UPT ;  /* 0x000000022500788c */ /* 0x000fe2000bf05270 */
[----:B------:R-:W-:Y:S01]  /*2400*/  LEA R0, R0, UR38, 0x2 ;  /* 0x0000002600007c11 */ /* 0x000fe2000f8e10ff */
[----:B------:R-:W-:-:S02]  /*2410*/  UISETP.GT.AND UP1, UPT, UR6, UR21, UPT ;  /* 0x000000150600728c */ /* 0x000fc4000bf24270 */
[----:B------:R-:W-:Y:S02]  /*2420*/  USEL UR6, URZ, 0x1, UP0 ;  /* 0x000000013f067887 */ /* 0x000fe40008000000 */
[----:B------:R-:W-:Y:S02]  /*2430*/  USEL UR37, UR37, URZ, UP0 ;  /* 0x0000003f25257287 */ /* 0x000fe40008000000 */
[----:B------:R-:W-:Y:S01]  /*2440*/  ULOP3.LUT UR47, UR47, UR6, URZ, 0x3c, !UPT ;  /* 0x000000062f2f7292 */ /* 0x000fe2000f8e3c3f */
        /* <DEDUP_REMOVED lines=132> */
.L_x_391:
[----:B------:R-:W-:Y:S01]  /*2c90*/  ULEA UR6, UR37, UR38, 0x3 ;  /* 0x0000002625067291 */ /* 0x000fe2000f8e183f */
[----:B------:R-:W-:-:S05]  /*2ca0*/  IMAD.U32 R0, RZ, RZ, UR47 ;  /* 0x0000002fff007e24 */ /* 0x000fca000f8e00ff */
[----:B------:R-:W-:-:S04]  /*2cb0*/  SHF.L.U32 R0, R0, 0x1f, RZ ;  /* 0x0000001f00007819 */ /* 0x000fc800000006ff */
[----:B------:R0:W1:Y:S01]  /*2cc0*/  SYNCS.PHASECHK.TRANS64.TRYWAIT P0, [UR6+0x28c50], R0 ;  /* 0x028c5000ff0075a7 */ /* 0x0000620008000146 */
[----:B------:R-:W-:Y:S05]  /*2cd0*/  @!P1 BRA `(.L_x_392) ;  /* 0x0000000000049947 */ /* 0x000fea0003800000 */
[----:B------:R-:W-:Y:S01]  /*2ce0*/  BPT.TRAP 0x1 ;  /* 0x000000040000795c */ /* 0x000fe20000300000 */
.L_x_392:
[----:B-1----:R-:W-:Y:S05]  /*2cf0*/  @P0 BRA `(.L_x_393) ;  /* 0x0000000000080947 */ /* 0x002fea0003800000 */
[----:B------:R-:W1:Y:S02]  /*2d00*/  SYNCS.PHASECHK.TRANS64.TRYWAIT P0, [UR6+0x28c50], R0 ;  /* 0x028c5000ff0075a7 */ /* 0x000e640008000146 */
[----:B-1----:R-:W-:Y:S05]  /*2d10*/  @!P0 BRA `(.L_x_394) ;  /* 0x00000110000c8947 */ /* 0x002fea0003800000 */
.L_x_393:
[----:B------:R-:W-:Y:S01]  /*2d20*/  UIADD3 UR6, UR38, 0x26800, URZ ;  /* 0x0002680026067890 */ /* 0x000fe2000fffe03f */
[----:B------:R-:W-:Y:S01]  /*2d30*/  WARPGROUP.ARRIVE ;  /* 0x00000000000079c5 */ /* 0x000fe20000000000 */
[----:B------:R-:W-:-:S05]  /*2d40*/  ULEA UR18, UR37, UR20, 0xc ;  /* 0x0000001425127291 */ /* 0x000fca000f8e603f */
[----:B-1----:R-:W1:Y:S01]  /*2d50*/  S2R R3, SR_TID.X ;  /* 0x0000000000037919 */ /* 0x002e620000002100 */
[----:B------:R-:W-:Y:S01]  /*2d60*/  USHF.R.U32.HI UR6, URZ, 0x4, UR6 ;  /* 0x000000043f067899 */ /* 0x000fe20008011606 */
[----:B0-----:R-:W-:Y:S01]  /*2d70*/  IMAD.U32 R0, RZ, RZ, UR37 ;  /* 0x00000025ff007e24 */ /* 0x001fe2000f8e00ff */
[----:B------:R-:W-:Y:S01]  /*2d80*/  UMOV UR19, 0x40000040 ;  /* 0x4000004000137882 */ /* 0x000fe20000000000 */
[----:B------:R-:W-:Y:S01]  /*2d90*/  UMOV UR17, 0x40000040 ;  /* 0x4000004000117882 */ /* 0x000fe20000000000 */
[----:B------:R-:W-:Y:S01]  /*2da0*/  ULOP3.LUT UR6, UR6, 0x3fff, URZ, 0xc0, !UPT ;  /* 0x00003fff06067892 */ /* 0x000fe2000f8ec03f */
[----:B------:R-:W-:Y:S01]  /*2db0*/  UMOV UR7, 0x40000040 ;  /* 0x4000004000077882 */ /* 0x000fe20000000000 */
[----:B------:R-:W-:Y:S02]  /*2dc0*/  UIADD3 UR10, UR18, 0x100, URZ ;  /* 0x00000100120a7890 */ /* 0x000fe4000fffe03f */
[----:B------:R-:W-:Y:S02]  /*2dd0*/  ULOP3.LUT UR16, UR6, 0x10000, URZ, 0xfc, !UPT ;  /* 0x0001000006107892 */ /* 0x000fe4000f8efc3f */
[----:B------:R-:W-:Y:S01]  /*2de0*/  UIADD3 UR6, UR18, 0x80, URZ ;  /* 0x0000008012067890 */ /* 0x000fe2000fffe03f */
[----:B------:R-:W-:Y:S01]  /*2df0*/  UMOV UR11, 0x40000040 ;  /* 0x40000040000b7882 */ /* 0x000fe20000000000 */
[----:B------:R-:W-:Y:S01]  /*2e00*/  UIADD3 UR14, UR18, 0x180, URZ ;  /* 0x00000180120e7890 */ /* 0x000fe2000fffe03f */
[----:B------:R-:W-:-:S04]  /*2e10*/  UMOV UR15, 0x40000040 ;  /* 0x40000040000f7882 */ /* 0x000fc80000000000 */
[----:B------:R-:W-:Y:S01]  /*2e20*/  HGMMA.64x256x16.F32.BF16 R24, gdesc[UR16].tnspB, R24, gsb0 ;  /* 0x43e00000101879f0 */ /* 0x000fe20008001818 */
[----:B-1----:R-:W-:-:S04]  /*2e30*/  LOP3.LUT R3, R3, 0x7f, RZ, 0xc0, !PT ;  /* 0x0000007f03037812 */ /* 0x002fc800078ec0ff */
[----:B------:R-:W-:-:S13]  /*2e40*/  ISETP.NE.AND P0, PT, R3, RZ, PT ;  /* 0x000000ff0300720c */ /* 0x000fda0003f05270 */
[----:B------:R-:W-:-:S05]  /*2e50*/  @!P0 LEA R0, R0, UR38, 0x3 ;  /* 0x0000002600008c11 */ /* 0x000fca000f8e18ff */
        /* <DEDUP_REMOVED lines=17> */
[----:B0-----:R-:W-:Y:S05]  /*2f70*/  @P0 BRA `(.L_x_395) ;  /* 0xfffffff000fc0947 */ /* 0x001fea000383ffff */
.L_x_390:
[----:B------:R-:W-:Y:S01]  /*2f80*/  BAR.SYNC.DEFER_BLOCKING 0xe, 0x100 ;  /* 0x0384000000007b1d */ /* 0x000fe20000010000 */
[----:B------:R-:W-:Y:S01]  /*2f90*/  IMAD.U32 R3, RZ, RZ, UR37 ;  /* 0x00000025ff037e24 */ /* 0x000fe2000f8e00ff */
[----:B------:R-:W-:Y:S01]  /*2fa0*/  UIADD3 UR37, UR37, 0x1, URZ ;  /* 0x0000000125257890 */ /* 0x000fe2000fffe03f */
[----:B------:R-:W-:Y:S02]  /*2fb0*/  PLOP3.LUT P0, PT, PT, PT, PT, 0x8, 0x0 ;  /* 0x000000000000781c */ /* 0x000fe40003f0e170 */
[----:B------:R-:W-:Y:S01]  /*2fc0*/  CS2R R12, SRZ ;  /* 0x00000000000c7805 */ /* 0x000fe2000001ff00 */
[----:B------:R-:W-:Y:S01]  /*2fd0*/  IMAD R0, R3, 0x40, R16 ;  /* 0x0000004003007824 */ /* 0x000fe200078e0210 */
[----:B------:R-:W-:-:S04]  /*2fe0*/  UISETP.NE.AND UP0, UPT, UR37, 0x2, UPT ;  /* 0x000000022500788c */ /* 0x000fc8000bf05270 */
[----:B------:R-:W-:Y:S01]  /*2ff0*/  LEA R4, R0, UR38, 0x2 ;  /* 0x0000002600047c11 */ /* 0x000fe2000f8e10ff */
        /* <DEDUP_REMOVED lines=135> */
.L_x_385:
        /* <DEDUP_REMOVED lines=37> */
.L_x_396:
        /* <DEDUP_REMOVED lines=74> */
[----:B------:R-:W0:Y:S02]  /*3f60*/  SHFL.IDX PT, R0, R220, RZ, 0x1f ;  /* 0x00001fffdc007589 */ /* 0x000e2400000e0000 */
[----:B0-----:R-:W-:-:S13]  /*3f70*/  R2UR UR4, R0 ;  /* 0x00000000000472ca */ /* 0x001fda00000e0000 */
        /* <DEDUP_REMOVED lines=27> */
.L_x_397:
[----:B------:R-:W-:Y:S01]  /*4130*/  ULEA.HI UR4, UR48, UR48, URZ, 0x1 ;  /* 0x0000003030047291 */ /* 0x000fe2000f8f083f */
[----:B------:R-:W-:-:S03]  /*4140*/  IMAD.U32 R3, RZ, RZ, UR49 ;  /* 0x00000031ff037e24 */ /* 0x000fc6000f8e00ff */
[----:B------:R-:W-:Y:S02]  /*4150*/  ULOP3.LUT UR4, UR4, 0xfffffffe, URZ, 0xc0, !UPT ;  /* 0xfffffffe04047892 */ /* 0x000fe4000f8ec03f */
[----:B------:R-:W-:Y:S02]  /*4160*/  ISETP.NE.AND P0, PT, R3, 0x3, PT ;  /* 0x000000030300780c */ /* 0x000fe40003f05270 */
[----:B------:R-:W-:-:S06]  /*4170*/  UIADD3 UR4, UR48, -UR4, URZ ;  /* 0x8000000430047290 */ /* 0x000fcc000fffe03f */
[----:B------:R-:W-:-:S05]  /*4180*/  IMAD.U32 R0, RZ, RZ, UR4 ;  /* 0x00000004ff007e24 */ /* 0x000fca000f8e00ff */
[----:B------:R-:W-:-:S04]  /*4190*/  SHF.L.U32 R0, R0, 0x1f, RZ ;  /* 0x0000001f00007819 */ /* 0x000fc800000006ff */
[----:B------:R-:W0:Y:S02]  /*41a0*/  SYNCS.PHASECHK.TRANS64.TRYWAIT P1, [UR38+0x28c00], R0 ;  /* 0x028c0000ff0075a7 */ /* 0x000e240008020166 */
[----:B0-----:R-:W-:Y:S05]  /*41b0*/  @!P1 BRA `(.L_x_398) ;  /* 0x000000f800fc9947 */ /* 0x001fea0003800000 */
.L_x_572:
[----:B------:R-:W-:Y:S05]  /*41c0*/  @!P0 BRA `(.L_x_399) ;  /* 0x0000000000048947 */ /* 0x000fea0003800000 */
[----:B------:R-:W-:Y:S01]  /*41d0*/  BPT.TRAP 0x1 ;  /* 0x000000040000795c */ /* 0x000fe20000300000 */
.L_x_399:
[----:B------:R-:W-:Y:S02]  /*41e0*/  IMAD.U32 R7, RZ, RZ, UR37 ;  /* 0x00000025ff077e24 */ /* 0x000fe4000f8e00ff */
[----:B------:R-:W-:-:S03]  /*41f0*/  IMAD.U32 R8, RZ, RZ, UR47 ;  /* 0x0000002fff087e24 */ /* 0x000fc6000f8e00ff */
[----:B------:R-:W-:Y:S02]  /*4200*/  LEA R7, R7, UR38, 0x3 ;  /* 0x0000002607077c11 */ /* 0x000fe4000f8e18ff */
[----:B------:R-:W-:-:S04]  /*4210*/  SHF.L.U32 R8, R8, 0x1f, RZ ;  /* 0x0000001f08087819 */ /* 0x000fc800000006ff */
[----:B------:R1:W2:Y:S01]  /*4220*/  SYNCS.PHASECHK.TRANS64.TRYWAIT P1, [R7+URZ+0x28c30], R8 ;  /* 0x028c3008070075a7 */ /* 0x0002a2000802017f */
[----:B------:R-:W-:Y:S05]  /*4230*/  @!P0 BRA `(.L_x_400) ;  /* 0x0000000000048947 */ /* 0x000fea0003800000 */
[----:B------:R-:W-:Y:S01]  /*4240*/  BPT.TRAP 0x1 ;  /* 0x000000040000795c */ /* 0x000fe20000300000 */
.L_x_400:
[----:B--2---:R-:W-:Y:S05]  /*4250*/  @P1 BRA `(.L_x_401) ;  /* 0x0000000000081947 */ /* 0x004fea0003800000 */
[----:B------:R-:W2:Y:S02]  /*4260*/  SYNCS.PHASECHK.TRANS64.TRYWAIT P1, [R7+URZ+0x28c30], R8 ;  /* 0x028c3008070075a7 */ /* 0x000ea4000802017f */
[----:B--2---:R-:W-:Y:S05]  /*4270*/  @!P1 BRA `(.L_x_402) ;  /* 0x000000f800e49947 */ /* 0x004fea0003800000 */
.L_x_401:
[----:B0-----:R-:W0:Y:S01]  /*4280*/  S2R R0, SR_TID.X ;  /* 0x0000000000007919 */ /* 0x001e220000002100 */
[----:B------:R-:W-:-:S04]  /*4290*/  UIADD3 UR4, UR38, 0x22400, URZ ;  /* 0x0002240026047890 */ /* 0x000fc8000fffe03f */
[----:B------:R-:W-:-:S04]  /*42a0*/  USHF.R.U32.HI UR4, URZ, 0x4, UR4 ;  /* 0x000000043f047899 */ /* 0x000fc80008011604 */
[----:B------:R-:W-:-:S06]  /*42b0*/  ULOP3.LUT UR4, UR4, 0x3fff, URZ, 0xc0, !UPT ;  /* 0x00003fff04047892 */ /* 0x000fcc000f8ec03f */
[----:B------:R-:W-:Y:S01]  /*42c0*/  IMAD.U32 R3, RZ, RZ, UR4 ;  /* 0x00000004ff037e24 */ /* 0x000fe2000f8e00ff */
[----:B------:R-:W-:Y:S05]  /*42d0*/  WARPSYNC.ALL ;  /* 0x0000000000007948 */ /* 0x000fea0003800000 */
[----:B------:R-:W-:Y:S02]  /*42e0*/  LOP3.LUT R3, R3, 0x10000, RZ, 0xfc, !PT ;  /* 0x0001000003037812 */ /* 0x000fe400078efcff */
[----:B0-----:R-:W-:-:S04]  /*42f0*/  LOP3.LUT R0, R0, 0x7f, RZ, 0xc0, !PT ;  /* 0x0000007f00007812 */ /* 0x001fc800078ec0ff */
[----:B------:R-:W-:Y:S02]  /*4300*/  ISETP.NE.AND P1, PT, R0, RZ, PT ;  /* 0x000000ff0000720c */ /* 0x000fe40003f25270 */
[----:B------:R-:W-:Y:S01]  /*4310*/  R2UR UR12, R3 ;  /* 0x00000000030c72ca */ /* 0x000fe200000e0000 */
[----:B------:R-:W-:Y:S01]  /*4320*/  UIADD3 UR4, UR38, 0x20400, URZ ;  /* 0x0002040026047890 */ /* 0x000fe2000fffe03f */
[----:B------:R-:W-:Y:S01]  /*4330*/  WARPGROUP.ARRIVE ;  /* 0x00000000000079c5 */ /* 0x000fe20000000000 */
[----:B------:R-:W-:Y:S01]  /*4340*/  UMOV UR7, 0x40000040 ;  /* 0x4000004000077882 */ /* 0x000fe20000000000 */
[----:B------:R-:W-:Y:S01]  /*4350*/  UMOV UR5, 0x40000040 ;  /* 0x4000004000057882 */ /* 0x000fe20000000000 */
[----:B------:R-:W-:Y:S01]  /*4360*/  USHF.R.U32.HI UR4, URZ, 0x4, UR4 ;  /* 0x000000043f047899 */ /* 0x000fe20008011604 */
[----:B------:R-:W-:Y:S01]  /*4370*/  UMOV UR11, 0x40000040 ;  /* 0x40000040000b7882 */ /* 0x000fe20000000000 */
[----:B------:R-:W-:Y:S02]  /*4380*/  UMOV UR9, 0x40000040 ;  /* 0x4000004000097882 */ /* 0x000fe40000000000 */
[----:B------:R-:W-:Y:S01]  /*4390*/  ULOP3.LUT UR4, UR4, 0x3fff, URZ, 0xc0, !UPT ;  /* 0x00003fff04047892 */ /* 0x000fe2000f8ec03f */
[----:B------:R-:W-:Y:S01]  /*43a0*/  UMOV UR15, 0x40000040 ;  /* 0x40000040000f7882 */ /* 0x000fe20000000000 */
[----:B------:R-:W-:-:S02]  /*43b0*/  UIMAD UR53, UR52, -0x40, UR53 ;  /* 0xffffffc0343578a4 */ /* 0x000fc4000f8e0235 */
[----:B------:R-:W-:Y:S02]  /*43c0*/  ULEA UR12, UR37, UR12, 0x9 ;  /* 0x0000000c250c7291 */ /* 0x000fe4000f8e483f */
[----:B------:R-:W-:Y:S02]  /*43d0*/  ULOP3.LUT UR13, UR4, 0x10000, URZ, 0xfc, !UPT ;  /* 0x00010000040d7892 */ /* 0x000fe4000f8efc3f */
[----:B------:R-:W-:Y:S01]  /*43e0*/  UIADD3 UR10, UR12, 0x4, URZ ;  /* 0x000000040c0a7890 */ /* 0x000fe2000fffe03f */
[----:B------:R-:W-:Y:S01]  /*43f0*/  IMAD.U32 R0, RZ, RZ, UR53 ;  /* 0x00000035ff007e24 */ /* 0x000fe2000f8e00ff */
[----:B------:R-:W-:Y:S01]  /*4400*/  UIADD3 UR8, UR13, 0x4, URZ ;  /* 0x000000040d087890 */ /* 0x000fe2000fffe03f */
[----:B------:R-:W-:Y:S02]  /*4410*/  UMOV UR6, UR12 ;  /* 0x0000000c00067c82 */ /* 0x000fe40008000000 */
[----:B------:R-:W-:Y:S01]  /*4420*/  UMOV UR4, UR13 ;  /* 0x0000000d00047c82 */ /* 0x000fe20008000000 */
[----:B------:R-:W-:Y:S01]  /*4430*/  UIADD3 UR14, UR12, 0x6, URZ ;  /* 0x000000060c0e7890 */ /* 0x000fe2000fffe03f */
[----:B------:R-:W-:Y:S01]  /*4440*/  HGMMA.64x64x16.F32.BF16 R24, gdesc[UR4], RZ, !UPT, gsb0 ;  /* 0x00e00000041879f0 */ /* 0x000fe2000c0018ff */
[----:B------:R-:W-:Y:S01]  /*4450*/  UIADD3 UR6, UR12, 0x2, URZ ;  /* 0x000000020c067890 */ /* 0x000fe2000fffe03f */
[----:B------:R-:W-:Y:S01]  /*4460*/  IADD3 R0, -R223, 0x40, R0 ;  /* 0x00000040df007810 */ /* 0x000fe20007ffe100 */
[----:B------:R-:W-:Y:S01]  /*4470*/  UIADD3 UR4, UR13, 0x2, URZ ;  /* 0x000000020d047890 */ /* 0x000fe2000fffe03f */
[----:B------:R-:W-:Y:S01]  /*4480*/  UMOV UR7, 0x40000040 ;  /* 0x4000004000077882 */ /* 0x000fe20000000000 */
[----:B------:R-:W-:Y:S01]  /*4490*/  UMOV UR5, 0x40000040 ;  /* 0x4000004000057882 */ /* 0x000fe20000000000 */
[----:B------:R-:W-:Y:S01]  /*44a0*/  UIADD3 UR12, UR13, 0x6, URZ ;  /* 0x000000060d0c7890 */ /* 0x000fe2000fffe03f */
[C---:B------:R-:W-:Y:S01]  /*44b0*/  ISETP.GT.AND P3, PT, R0.reuse, RZ, PT ;  /* 0x000000ff0000720c */ /* 0x040fe20003f64270 */
[----:B------:R-:W-:Y:S01]  /*44c0*/  ULDC UR21, c[0x0][0x988] ;  /* 0x0002620000157ab9 */ /* 0x000fe20000000800 */
[----:B------:R-:W-:Y:S01]  /*44d0*/  UMOV UR13, 0x40000040 ;  /* 0x40000040000d7882 */ /* 0x000fe20000000000 */
[----:B------:R-:W-:-:S02]  /*44e0*/  ISETP.GT.AND P6, PT, R0, 0x1, PT ;  /* 0x000000010000780c */ /* 0x000fc40003fc4270 */
[C---:B------:R-:W-:Y:S02]  /*44f0*/  ISETP.GT.AND P5, PT, R0.reuse, 0x8, PT ;  /* 0x000000080000780c */ /* 0x040fe40003fa4270 */
[C---:B------:R-:W-:Y:S02]  /*4500*/  ISETP.GT.AND P4, PT, R0.reuse, 0x9, PT ;  /* 0x000000090000780c */ /* 0x040fe40003f84270 */
[----:B------:R-:W-:Y:S01]  /*4510*/  ISETP.GT.AND P2, PT, R0, 0x10, PT ;  /* 0x000000100000780c */ /* 0x000fe20003f44270 */
[----:B------:R-:W-:Y:S02]  /*4520*/  WARPGROUP.DEPBAR.LE gsb0, 0x0 ;  /* 0x00008000000079c5 */ /* 0x000fe40000010000 */
[----:B------:R-:W-:-:S06]  /*4530*/  WARPGROUP.ARRIVE ;  /* 0x00000000000079c5 */ /* 0x000fcc0000000000 */
[----:B------:R-:W-:Y:S01]  /*4540*/  HGMMA.64x64x16.F32.BF16 R24, gdesc[UR4], R24, gsb0 ;  /* 0x00e00000041879f0 */ /* 0x000fe20008001818 */
[----:B------:R-:W-:Y:S02]  /*4550*/  ULDC UR6, c[0x0][0x9d8] ;  /* 0x0002760000067ab9 */ /* 0x000fe40000000800 */
        /* <DEDUP_REMOVED lines=50> */
[----:B0-----:R-:W-:-:S04]  /*4880*/  FSEL R29, R29, -INF , P4 ;  /* 0xff8000001d1d7808 */ /* 0x001fc80002000000 */
[----:B------:R-:W-:-:S03]  /*4890*/  FMNMX.FTZ R13, R29, R6, !PT ;  /* 0x000000061d0d7209 */ /* 0x000fc60007810000 */
[----:B------:R-:W0:Y:S01]  /*48a0*/  MUFU.TANH R5, R27 ;  /* 0x0000001b00057308 */ /* 0x000e220000002400 */
[----:B---3--:R-:W-:Y:S02]  /*48b0*/  FSEL R4, R4, -INF , P3 ;  /* 0xff80000004047808 */ /* 0x008fe40001800000 */
[----:B------:R-:W-:-:S05]  /*48c0*/  ISETP.GT.AND P3, PT, R0, 0x11, PT ;  /* 0x000000110000780c */ /* 0x000fca0003f64270 */
[----:B------:R-:W3:Y:S01]  /*48d0*/  MUFU.TANH R33, R33 ;  /* 0x0000002100217308 */ /* 0x000ee20000002400 */
[----:B----4-:R-:W-:-:S04]  /*48e0*/  FSEL R32, R32, -INF , P2 ;  /* 0xff80000020207808 */ /* 0x010fc80001000000 */
[----:B------:R-:W-:-:S03]  /*48f0*/  FMNMX.FTZ R6, R32, R13, !PT ;  /* 0x0000000d20067209 */ /* 0x000fc60007810000 */
[----:B------:R-:W4:Y:S01]  /*4900*/  MUFU.TANH R9, R30 ;  /* 0x0000001e00097308 */ /* 0x000f220000002400 */
[----:B0-----:R-:W-:Y:S02]  /*4910*/  FSEL R5, R5, -INF , P6 ;  /* 0xff80000005057808 */ /* 0x001fe40003000000 */
[----:B------:R-:W-:-:S05]  /*4920*/  ISETP.GT.AND P6, PT, R0, 0x18, PT ;  /* 0x000000180000780c */ /* 0x000fca0003fc4270 */
[----:B------:R-:W0:Y:S01]  /*4930*/  MUFU.TANH R36, R36 ;  /* 0x0000002400247308 */ /* 0x000e220000002400 */
[----:B---3--:R-:W-:-:S04]  /*4940*/  FSEL R33, R33, -INF , P3 ;  /* 0xff80000021217808 */ /* 0x008fc80001800000 */
[----:B------:R-:W-:-:S03]  /*4950*/  FMNMX.FTZ R13, R33, R6, !PT ;  /* 0x00000006210d7209 */ /* 0x000fc60007810000 */
[----:B------:R-:W3:Y:S01]  /*4960*/  MUFU.TANH R10, R31 ;  /* 0x0000001f000a7308 */ /* 0x000ee20000002400 */
[----:B----4-:R-:W-:Y:S02]  /*4970*/  FSEL R9, R9, -INF , P5 ;  /* 0xff80000009097808 */ /* 0x010fe40002800000 */
[----:B------:R-:W-:-:S05]  /*4980*/  ISETP.GT.AND P5, PT, R0, 0x19, PT ;  /* 0x000000190000780c */ /* 0x000fca0003fa4270 */
        /* <DEDUP_REMOVED lines=52> */
[----:B----4-:R-:W-:-:S04]  /*4cd0*/  FSEL R53, R53, -INF , P2 ;  /* 0xff80000035357808 */ /* 0x010fc80001000000 */
[----:B------:R-:W-:Y:S02]  /*4ce0*/  FMNMX.FTZ R6, R53, R0, !PT ;  /* 0x0000000035067209 */ /* 0x000fe40007810000 */
[----:B------:R-:W-:Y:S01]  /*4cf0*/  FMNMX.FTZ R0, R4, R5, !PT ;  /* 0x0000000504007209 */ /* 0x000fe20007810000 */
[----:B------:R-:W4:Y:S01]  /*4d00*/  MUFU.TANH R51, R51 ;  /* 0x0000003300337308 */ /* 0x000f220000002400 */
[----:B0-----:R-:W-:Y:S01]  /*4d10*/  FSEL R47, R47, -INF , P6 ;  /* 0xff8000002f2f7808 */ /* 0x001fe20003000000 */
[----:B------:R-:W0:Y:S06]  /*4d20*/  SHFL.BFLY PT, R13, R6, 0x2, 0x1f ;  /* 0x0c401f00060d7f89 */ /* 0x000e2c00000e0000 */
[----:B------:R-:W5:Y:S01]  /*4d30*/  MUFU.TANH R54, R54 ;  /* 0x0000003600367308 */ /* 0x000f620000002400 */
[----:B---3--:R-:W-:-:S07]  /*4d40*/  FSEL R50, R50, -INF , P5 ;  /* 0xff80000032327808 */ /* 0x008fce0002800000 */
[----:B------:R-:W3:Y:S01]  /*4d50*/  MUFU.TANH R55, R55 ;  /* 0x0000003700377308 */ /* 0x000ee20000002400 */
[----:B----4-:R-:W-:Y:S02]  /*4d60*/  FSEL R51, R51, -INF , P4 ;  /* 0xff80000033337808 */ /* 0x010fe40002000000 */
[----:B-----5:R-:W-:Y:S02]  /*4d70*/  FSEL R54, R54, -INF , P3 ;  /* 0xff80000036367808 */ /* 0x020fe40001800000 */
[----:B0-----:R-:W-:Y:S02]  /*4d80*/  FMNMX.FTZ R14, R6, R13, !PT ;  /* 0x0000000d060e7209 */ /* 0x001fe40007810000 */
[----:B------:R-:W-:-:S03]  /*4d90*/  FMNMX.FTZ R13, R9, R0, !PT ;  /* 0x00000000090d7209 */ /* 0x000fc60007810000 */
[----:B------:R-:W0:Y:S01]  /*4da0*/  SHFL.BFLY PT, R15, R14, 0x1, 0x1f ;  /* 0x0c201f000e0f7f89 */ /* 0x000e2200000e0000 */
[----:B------:R-:W-:Y:S02]  /*4db0*/  FMNMX.FTZ R0, R10, R13, !PT ;  /* 0x0000000d0a007209 */ /* 0x000fe40007810000 */
[----:B---3--:R-:W-:Y:S02]  /*4dc0*/  FSEL R55, R55, -INF , P2 ;  /* 0xff80000037377808 */ /* 0x008fe40001000000 */
[----:B------:R-:W-:-:S04]  /*4dd0*/  FMNMX.FTZ R13, R11, R0, !PT ;  /* 0x000000000b0d7209 */ /* 0x000fc80007810000 */
[----:B------:R-:W-:-:S04]  /*4de0*/  FMNMX.FTZ R13, R12, R13, !PT ;  /* 0x0000000d0c0d7209 */ /* 0x000fc80007810000 */
[----:B------:R-:W-:-:S04]  /*4df0*/  FMNMX.FTZ R0, R38, R13, !PT ;  /* 0x0000000d26007209 */ /* 0x000fc80007810000 */
[----:B------:R-:W-:-:S04]  /*4e00*/  FMNMX.FTZ R13, R39, R0, !PT ;  /* 0x00000000270d7209 */ /* 0x000fc80007810000 */
[----:B------:R-:W-:Y:S02]  /*4e10*/  FMNMX.FTZ R0, R42, R13, !PT ;  /* 0x0000000d2a007209 */ /* 0x000fe40007810000 */
[----:B0-----:R-:W-:Y:S02]  /*4e20*/  FMNMX.FTZ R6, R14, R15, !PT ;  /* 0x0000000f0e067209 */ /* 0x001fe40007810000 */
        /* <DEDUP_REMOVED lines=13> */
[----:B------:R-:W-:Y:S01]  /*4f00*/  MUFU.EX2 R24, R24 ;  /* 0x0000001800187308 */ /* 0x000fe20000000800 */
        /* <DEDUP_REMOVED lines=8> */
[----:B------:R-:W3:Y:S01]  /*4f90*/  MUFU.EX2 R25, R25 ;  /* 0x0000001900197308 */ /* 0x000ee20000000800 */
[--C-:B------:R-:W-:Y:S01]  /*4fa0*/  FFMA.FTZ R44, R44, UR21, -R14.reuse ;  /* 0x000000152c2c7c23 */ /* 0x100fe2000801080e */
[--C-:B------:R-:W-:Y:S01]  /*4fb0*/  FFMA.FTZ R45, R45, UR21, -R14.reuse ;  /* 0x000000152d2d7c23 */ /* 0x100fe2000801080e */
[--C-:B------:R-:W-:Y:S01]  /*4fc0*/  FFMA.FTZ R48, R48, UR21, -R14.reuse ;  /* 0x0000001530307c23 */ /* 0x100fe2000801080e */
[--C-:B------:R-:W-:Y:S01]  /*4fd0*/  FFMA.FTZ R49, R49, UR21, -R14.reuse ;  /* 0x0000001531317c23 */ /* 0x100fe2000801080e */
[--C-:B------:R-:W-:Y:S01]  /*4fe0*/  FFMA.FTZ R52, R52, UR21, -R14.reuse ;  /* 0x0000001534347c23 */ /* 0x100fe2000801080e */
[----:B------:R-:W-:-:S02]  /*4ff0*/  FFMA.FTZ R14, R53, UR21, -R14 ;  /* 0x00000015350e7c23 */ /* 0x000fc4000801080e */
[----:B------:R-:W-:Y:S08]  /*5000*/  MUFU.EX2 R28, R28 ;  /* 0x0000001c001c7308 */ /* 0x000ff00000000800 */
[----:B------:R-:W4:Y:S01]  /*5010*/  MUFU.EX2 R29, R29 ;  /* 0x0000001d001d7308 */ /* 0x000f220000000800 */
[----:B---3--:R-:W-:Y:S02]  /*5020*/  F2FP.BF16.F32.PACK_AB R152, R25, R24 ;  /* 0x000000181998723e */ /* 0x008fe400000010ff */
[----:B0-----:R-:W-:-:S05]  /*5030*/  FMNMX.FTZ R13, R0, R13, !PT ;  /* 0x0000000d000d7209 */ /* 0x001fca0007810000 */
[----:B------:R-:W-:Y:S01]  /*5040*/  MUFU.EX2 R32, R32 ;  /* 0x0000002000207308 */ /* 0x000fe20000000800 */
[----:B------:R-:W0:Y:S07]  /*5050*/  SHFL.BFLY PT, R0, R13, 0x1, 0x1f ;  /* 0x0c201f000d007f89 */ /* 0x000e2e00000e0000 */
[----:B------:R-:W3:Y:S01]  /*5060*/  MUFU.EX2 R33, R33 ;  /* 0x0000002100217308 */ /* 0x000ee20000000800 */
[----:B----4-:R-:W-:-:S07]  /*5070*/  F2FP.BF16.F32.PACK_AB R154, R29, R28 ;  /* 0x0000001c1d9a723e */ /* 0x010fce00000010ff */
[----:B------:R-:W-:Y:S08]  /*5080*/  MUFU.EX2 R36, R36 ;  /* 0x0000002400247308 */ /* 0x000ff00000000800 */
[----:B------:R-:W4:Y:S01]  /*5090*/  MUFU.EX2 R37, R37 ;  /* 0x0000002500257308 */ /* 0x000f220000000800 */
[----:B---3--:R-:W-:Y:S02]  /*50a0*/  F2FP.BF16.F32.PACK_AB R156, R33, R32 ;  /* 0x00000020219c723e */ /* 0x008fe400000010ff */
[----:B0-----:R-:W-:-:S04]  /*50b0*/  FMNMX.FTZ R0, R13, R0, !PT ;  /* 0x000000000d007209 */ /* 0x001fc80007810000 */
[C---:B------:R-:W-:Y:S01]  /*50c0*/  FSETP.NEU.FTZ.AND P2, PT, R0.reuse, -INF , PT ;  /* 0xff8000000000780b */ /* 0x040fe20003f5d000 */
[----:B------:R-:W-:Y:S01]  /*50d0*/  FMUL.FTZ R13, R0, UR21 ;  /* 0x00000015000d7c20 */ /* 0x000fe20008410000 */
[----:B------:R-:W-:Y:S04]  /*50e0*/  MUFU.EX2 R40, R40 ;  /* 0x0000002800287308 */ /* 0x000fe80000000800 */
[----:B------:R-:W-:Y:S02]  /*50f0*/  FSEL R15, R13, RZ, P2 ;  /* 0x000000ff0d0f7208 */ /* 0x000fe40001000000 */
[----:B----4-:R-:W-:Y:S02]  /*5100*/  F2FP.BF16.F32.PACK_AB R158, R37, R36 ;  /* 0x00000024259e723e */ /* 0x010fe400000010ff */
[----:B------:R-:W-:Y:S01]  /*5110*/  MUFU.EX2 R13, R14 ;  /* 0x0000000e000d7308 */ /* 0x000fe20000000800 */
[--C-:B------:R-:W-:Y:S01]  /*5120*/  FFMA.FTZ R4, R4, UR21, -R15.reuse ;  /* 0x0000001504047c23 */ /* 0x100fe2000801080f */
[--C-:B------:R-:W-:Y:S01]  /*5130*/  FFMA.FTZ R5, R5, UR21, -R15.reuse ;  /* 0x0000001505057c23 */ /* 0x100fe2000801080f */
[--C-:B------:R-:W-:Y:S01]  /*5140*/  FFMA.FTZ R9, R9, UR21, -R15.reuse ;  /* 0x0000001509097c23 */ /* 0x100fe2000801080f */
[--C-:B------:R-:W-:Y:S01]  /*5150*/  FFMA.FTZ R10, R10, UR21, -R15.reuse ;  /* 0x000000150a0a7c23 */ /* 0x100fe2000801080f */
[--C-:B------:R-:W-:Y:S01]  /*5160*/  FFMA.FTZ R11, R11, UR21, -R15.reuse ;  /* 0x000000150b0b7c23 */ /* 0x100fe2000801080f */
[--C-:B------:R-:W-:Y:S01]  /*5170*/  FFMA.FTZ R12, R12, UR21, -R15.reuse ;  /* 0x000000150c0c7c23 */ /* 0x100fe2000801080f */
[--C-:B------:R-:W-:Y:S01]  /*5180*/  FFMA.FTZ R38, R38, UR21, -R15.reuse ;  /* 0x0000001526267c23 */ /* 0x100fe2000801080f */
[----:B------:R0:W-:Y:S01]  /*5190*/  MUFU.EX2 R153, R4 ;  /* 0x0000000400997308 */ /* 0x0001e20000000800 */
[--C-:B------:R-:W-:Y:S01]  /*51a0*/  FFMA.FTZ R39, R39, UR21, -R15.reuse ;  /* 0x0000001527277c23 */ /* 0x100fe2000801080f */
[--C-:B------:R-:W-:Y:S01]  /*51b0*/  FFMA.FTZ R42, R42, UR21, -R15.reuse ;  /* 0x000000152a2a7c23 */ /* 0x100fe2000801080f */
[--C-:B------:R-:W-:Y:S01]  /*51c0*/  FFMA.FTZ R43, R43, UR21, -R15.reuse ;  /* 0x000000152b2b7c23 */ /* 0x100fe2000801080f */
[--C-:B------:R-:W-:Y:S01]  /*51d0*/  FFMA.FTZ R46, R46, UR21, -R15.reuse ;  /* 0x000000152e2e7c23 */ /* 0x100fe2000801080f */
[--C-:B------:R-:W-:Y:S01]  /*51e0*/  FFMA.FTZ R47, R47, UR21, -R15.reuse ;  /* 0x000000152f2f7c23 */ /* 0x100fe2000801080f */
[--C-:B------:R-:W-:Y:S01]  /*51f0*/  FFMA.FTZ R50, R50, UR21, -R15.reuse ;  /* 0x0000001532327c23 */ /* 0x100fe2000801080f */
[----:B------:R-:W-:Y:S01]  /*5200*/  FFMA.FTZ R51, R51, UR21, -R15 ;  /* 0x0000001533337c23 */ /* 0x000fe2000801080f */
[----:B------:R3:W4:Y:S01]  /*5210*/  MUFU.EX2 R20, R5 ;  /* 0x0000000500147308 */ /* 0x0007220000000800 */
[----:B0-----:R-:W-:-:S02]  /*5220*/  @!P1 VIADD R4, R7, 0x28c40 ;  /* 0x00028c4007049836 */ /* 0x001fc40000000000 */
[--C-:B------:R-:W-:Y:S01]  /*5230*/  FFMA.FTZ R54, R54, UR21, -R15.reuse ;  /* 0x0000001536367c23 */ /* 0x100fe2000801080f */
[----:B------:R-:W-:Y:S02]  /*5240*/  FFMA.FTZ R15, R55, UR21, -R15 ;  /* 0x00000015370f7c23 */ /* 0x000fe4000801080f */
[----:B------:R-:W-:Y:S02]  /*5250*/  @!P1 PRMT R4, RZ, 0x654, R4 ;  /* 0x00000654ff049816 */ /* 0x000fe40000000004 */
[----:B------:R-:W0:Y:S01]  /*5260*/  MUFU.EX2 R9, R9 ;  /* 0x0000000900097308 */ /* 0x000e220000000800 */
[----:B---3--:R-:W-:Y:S01]  /*5270*/  FADD.FTZ R5, R24, R25 ;  /* 0x0000001918057221 */ /* 0x008fe20000010000 */
[----:B------:R3:W-:Y:S03]  /*5280*/  @!P1 SYNCS.ARRIVE.TRANS64.RED.A1T0 RZ, [R4+URZ], RZ ;  /* 0x000000ff04ff99a7 */ /* 0x0007e6000810043f */
[----:B------:R-:W-:-:S03]  /*5290*/  FADD.FTZ R26, R28, R5 ;  /* 0x000000051c1a7221 */ /* 0x000fc60000010000 */
[----:B------:R-:W3:Y:S01]  /*52a0*/  MUFU.EX2 R10, R10 ;  /* 0x0000000a000a7308 */ /* 0x000ee20000000800 */
[----:B----4-:R-:W-:Y:S01]  /*52b0*/  FADD.FTZ R14, R153, R20 ;  /* 0x00000014990e7221 */ /* 0x010fe20000010000 */
[----:B------:R-:W-:Y:S01]  /*52c0*/  FADD.FTZ R21, R29, R26 ;  /* 0x0000001a1d157221 */ /* 0x000fe20000010000 */
[----:B------:R-:W-:-:S05]  /*52d0*/  F2FP.BF16.F32.PACK_AB R153, R20, R153 ;  /* 0x000000991499723e */ /* 0x000fca00000010ff */
[----:B------:R-:W4:Y:S01]  /*52e0*/  MUFU.EX2 R11, R11 ;  /* 0x0000000b000b7308 */ /* 0x000f220000000800 */
[----:B0-----:R-:W-:Y:S01]  /*52f0*/  FADD.FTZ R5, R9, R14 ;  /* 0x0000000e09057221 */ /* 0x001fe20000010000 */
[----:B------:R-:W-:-:S04]  /*5300*/  FADD.FTZ R14, R32, R21 ;  /* 0x00000015200e7221 */ /* 0x000fc80000010000 */
[----:B------:R-:W-:Y:S02]  /*5310*/  FADD.FTZ R21, R33, R14 ;  /* 0x0000000e21157221 */ /* 0x000fe40000010000 */
[----:B------:R-:W0:Y:S01]  /*5320*/  MUFU.EX2 R12, R12 ;  /* 0x0000000c000c7308 */ /* 0x000e220000000800 */
[C---:B---3--:R-:W-:Y:S01]  /*5330*/  FADD.FTZ R4, R10.reuse, R5 ;  /* 0x000000050a047221 */ /* 0x048fe20000010000 */
[----:B------:R-:W-:Y:S01]  /*5340*/  F2FP.BF16.F32.PACK_AB R155, R10, R9 ;  /* 0x000000090a9b723e */ /* 0x000fe200000010ff */
[----:B------:R-:W-:Y:S06]  /*5350*/  BAR.SYNC.DEFER_BLOCKING 0xf, 0x100 ;  /* 0x03c4000000007b1d */ /* 0x000fec0000010000 */
[----:B------:R-:W3:Y:S01]  /*5360*/  MUFU.EX2 R38, R38 ;  /* 0x0000002600267308 */ /* 0x000ee20000000800 */
[----:B----4-:R-:W-:Y:S01]  /*5370*/  FADD.FTZ R5, R11, R4 ;  /* 0x000000040b057221 */ /* 0x010fe20000010000 */
[----:B------:R-:W-:-:S04]  /*5380*/  FADD.FTZ R4, R36, R21 ;  /* 0x0000001524047221 */ /* 0x000fc80000010000 */
[----:B------:R-:W-:Y:S02]  /*5390*/  FADD.FTZ R21, R37, R4 ;  /* 0x0000000425157221 */ /* 0x000fe40000010000 */
[----:B------:R-:W4:Y:S01]  /*53a0*/  MUFU.EX2 R39, R39 ;  /* 0x0000002700277308 */ /* 0x000f220000000800 */
[----:B0-----:R-:W-:Y:S01]  /*53b0*/  FADD.FTZ R5, R12, R5 ;  /* 0x000000050c057221 */ /* 0x001fe20000010000 */
[----:B------:R-:W-:Y:S01]  /*53c0*/  FADD.FTZ R14, R40, R21 ;  /* 0x00000015280e7221 */ /* 0x000fe20000010000 */
[----:B------:R-:W-:-:S05]  /*53d0*/  F2FP.BF16.F32.PACK_AB R157, R12, R11 ;  /* 0x0000000b0c9d723e */ /* 0x000fca00000010ff */
[----:B------:R-:W0:Y:S01]  /*53e0*/  MUFU.EX2 R42, R42 ;  /* 0x0000002a002a7308 */ /* 0x000e220000000800 */
[----:B---3--:R-:W-:Y:S01]  /*53f0*/  FADD.FTZ R4, R38, R5 ;  /* 0x0000000526047221 */ /* 0x008fe20000010000 */
[----:B------:R3:W-:Y:S06]  /*5400*/  STSM.16.M88.4 [R18+0x26800], R152 ;  /* 0x0268009812007844 */ /* 0x0007ec0000000200 */
[----:B------:R-:W5:Y:S01]  /*5410*/  MUFU.EX2 R41, R41 ;  /* 0x0000002900297308 */ /* 0x000f620000000800 */
[C---:B----4-:R-:W-:Y:S01]  /*5420*/  FADD.FTZ R5, R39.reuse, R4 ;  /* 0x0000000427057221 */ /* 0x050fe20000010000 */
[----:B------:R-:W-:-:S05]  /*5430*/  F2FP.BF16.F32.PACK_AB R159, R39, R38 ;  /* 0x00000026279f723e */ /* 0x000fca00000010ff */
[----:B------:R3:W-:Y:S01]  /*5440*/  STSM.16.M88.4 [R19], R156 ;  /* 0x0000009c13007844 */ /* 0x0007e20000000200 */
[----:B------:R-:W4:Y:S01]  /*5450*/  MUFU.EX2 R43, R43 ;  /* 0x0000002b002b7308 */ /* 0x000f220000000800 */
[----:B0-----:R-:W-:-:S07]  /*5460*/  FADD.FTZ R4, R42, R5 ;  /* 0x000000052a047221 */ /* 0x001fce0000010000 */
[----:B------:R-:W0:Y:S01]  /*5470*/  MUFU.EX2 R44, R44 ;  /* 0x0000002c002c7308 */ /* 0x000e220000000800 */
[C---:B-----5:R-:W-:Y:S01]  /*5480*/  FADD.FTZ R21, R41.reuse, R14 ;  /* 0x0000000e29157221 */ /* 0x060fe20000010000 */
[----:B------:R-:W-:-:S06]  /*5490*/  F2FP.BF16.F32.PACK_AB R160, R41, R40 ;  /* 0x0000002829a0723e */ /* 0x000fcc00000010ff */
[----:B------:R-:W5:Y:S01]  /*54a0*/  MUFU.EX2 R46, R46 ;  /* 0x0000002e002e7308 */ /* 0x000f620000000800 */
[C---:B----4-:R-:W-:Y:S01]  /*54b0*/  FADD.FTZ R5, R43.reuse, R4 ;  /* 0x000000042b057221 */ /* 0x050fe20000010000 */
[----:B------:R-:W-:-:S06]  /*54c0*/  F2FP.BF16.F32.PACK_AB R161, R43, R42 ;  /* 0x0000002a2ba1723e */ /* 0x000fcc00000010ff */
[----:B------:R-:W4:Y:S01]  /*54d0*/  MUFU.EX2 R45, R45 ;  /* 0x0000002d002d7308 */ /* 0x000f220000000800 */
[----:B0-----:R-:W-:-:S07]  /*54e0*/  FADD.FTZ R4, R44, R21 ;  /* 0x000000152c047221 */ /* 0x001fce0000010000 */
[----:B------:R-:W0:Y:S01]  /*54f0*/  MUFU.EX2 R47, R47 ;  /* 0x0000002f002f7308 */ /* 0x000e220000000800 */
[----:B-----5:R-:W-:-:S07]  /*5500*/  FADD.FTZ R10, R46, R5 ;  /* 0x000000052e0a7221 */ /* 0x020fce0000010000 */
[----:B------:R-:W-:Y:S01]  /*5510*/  MUFU.EX2 R48, R48 ;  /* 0x0000003000307308 */ /* 0x000fe20000000800 */
[C---:B----4-:R-:W-:Y:S01]  /*5520*/  F2FP.BF16.F32.PACK_AB R162, R45.reuse, R44 ;  /* 0x0000002c2da2723e */ /* 0x050fe200000010ff */
[----:B------:R-:W-:-:S06]  /*5530*/  FADD.FTZ R45, R45, R4 ;  /* 0x000000042d2d7221 */ /* 0x000fcc0000010000 */
[----:B------:R-:W4:Y:S01]  /*5540*/  MUFU.EX2 R49, R49 ;  /* 0x0000003100317308 */ /* 0x000f220000000800 */
[C---:B0-----:R-:W-:Y:S01]  /*5550*/  F2FP.BF16.F32.PACK_AB R163, R47.reuse, R46 ;  /* 0x0000002e2fa3723e */ /* 0x041fe200000010ff */
[----:B------:R-:W-:-:S04]  /*5560*/  FADD.FTZ R47, R47, R10 ;  /* 0x0000000a2f2f7221 */ /* 0x000fc80000010000 */
[----:B------:R3:W-:Y:S02]  /*5570*/  STSM.16.M88.4 [R23], R160 ;  /* 0x000000a017007844 */ /* 0x0007e40000000200 */
[----:B------:R-:W-:Y:S08]  /*5580*/  MUFU.EX2 R50, R50 ;  /* 0x0000003200327308 */ /* 0x000ff00000000800 */
[----:B------:R-:W0:Y:S01]  /*5590*/  MUFU.EX2 R51, R51 ;  /* 0x0000003300337308 */ /* 0x000e220000000800 */
[----:B----4-:R-:W-:Y:S01]  /*55a0*/  F2FP.BF16.F32.PACK_AB R164, R49, R48 ;  /* 0x0000003031a4723e */ /* 0x010fe200000010ff */
[----:B------:R-:W-:-:S04]  /*55b0*/  FADD.FTZ R48, R48, R45 ;  /* 0x0000002d30307221 */ /* 0x000fc80000010000 */
[----:B------:R-:W-:Y:S02]  /*55c0*/  FADD.FTZ R49, R49, R48 ;  /* 0x0000003031317221 */ /* 0x000fe40000010000 */
[----:B------:R-:W4:Y:S08]  /*55d0*/  MUFU.EX2 R52, R52 ;  /* 0x0000003400347308 */ /* 0x000f300000000800 */
[----:B------:R-:W-:Y:S01]  /*55e0*/  MUFU.EX2 R54, R54 ;  /* 0x0000003600367308 */ /* 0x000fe20000000800 */
[----:B0-----:R-:W-:Y:S01]  /*55f0*/  F2FP.BF16.F32.PACK_AB R165, R51, R50 ;  /* 0x0000003233a5723e */ /* 0x001fe200000010ff */
[----:B------:R-:W-:-:S04]  /*5600*/  FADD.FTZ R50, R50, R47 ;  /* 0x0000002f32327221 */ /* 0x000fc80000010000 */
[----:B------:R-:W-:Y:S02]  /*5610*/  FADD.FTZ R51, R51, R50 ;  /* 0x0000003233337221 */ /* 0x000fe40000010000 */
[----:B------:R-:W0:Y:S01]  /*5620*/  MUFU.EX2 R15, R15 ;  /* 0x0000000f000f7308 */ /* 0x000e220000000800 */
[----:B----4-:R-:W-:Y:S01]  /*5630*/  F2FP.BF16.F32.PACK_AB R166, R13, R52 ;  /* 0x000000340da6723e */ /* 0x010fe200000010ff */
[----:B------:R-:W-:-:S04]  /*5640*/  FADD.FTZ R4, R52, R49 ;  /* 0x0000003134047221 */ /* 0x000fc80000010000 */
[----:B------:R-:W-:Y:S01]  /*5650*/  FADD.FTZ R4, R13, R4 ;  /* 0x000000040d047221 */ /* 0x000fe20000010000 */
[----:B0-----:R-:W-:Y:S01]  /*5660*/  F2FP.BF16.F32.PACK_AB R167, R15, R54 ;  /* 0x000000360fa7723e */ /* 0x001fe200000010ff */
[----:B------:R-:W-:-:S04]  /*5670*/  FADD.FTZ R54, R54, R51 ;  /* 0x0000003336367221 */ /* 0x000fc80000010000 */
[----:B------:R3:W-:Y:S01]  /*5680*/  STSM.16.M88.4 [R22], R164 ;  /* 0x000000a416007844 */ /* 0x0007e20000000200 */
[----:B------:R-:W-:Y:S01]  /*5690*/  FADD.FTZ R5, R15, R54 ;  /* 0x000000360f057221 */ /* 0x000fe20000010000 */
[----:B------:R-:W-:Y:S06]  /*56a0*/  @!P0 BRA `(.L_x_403) ;  /* 0x0000000000048947 */ /* 0x000fec0003800000 */
[----:B------:R-:W-:Y:S01]  /*56b0*/  BPT.TRAP 0x1 ;  /* 0x000000040000795c */ /* 0x000fe20000300000 */
.L_x_403:
[----:B------:R0:W4:Y:S01]  /*56c0*/  SYNCS.PHASECHK.TRANS64.TRYWAIT P2, [R7+URZ+0x28c50], R8 ;  /* 0x028c5008070075a7 */ /* 0x000122000804017f */
[----:B------:R-:W-:Y:S05]  /*56d0*/  @!P0 BRA `(.L_x_404) ;  /* 0x0000000000048947 */ /* 0x000fea0003800000 */
[----:B------:R-:W-:Y:S01]  /*56e0*/  BPT.TRAP 0x1 ;  /* 0x000000040000795c */ /* 0x000fe20000300000 */
.L_x_404:
[----:B------:R-:W-:Y:S01]  /*56f0*/  ULOP3.LUT UR54, UR54, 0x2000000, URZ, 0xfc, !UPT ;  /* 0x0200000036367892 */ /* 0x000fe2000f8efc3f */
[----:B----4-:R-:W-:Y:S11]  /*5700*/  @P2 BRA `(.L_x_405) ;  /* 0x0000000000082947 */ /* 0x010ff60003800000 */
[----:B------:R-:W4:Y:S02]  /*5710*/  SYNCS.PHASECHK.TRANS64.TRYWAIT P2, [R7+URZ+0x28c50], R8 ;  /* 0x028c5008070075a7 */ /* 0x000f24000804017f */
[----:B----4-:R-:W-:Y:S05]  /*5720*/  @!P2 BRA `(.L_x_406) ;  /* 0x000000e400cca947 */ /* 0x010fea0003800000 */
.L_x_405:
[----:B------:R-:W-:Y:S01]  /*5730*/  ULEA UR10, UR37, UR54, 0xc ;  /* 0x00000036250a7291 */ /* 0x000fe2000f8e603f */
[----:B------:R-:W-:Y:S01]  /*5740*/  WARPGROUP.ARRIVE ;  /* 0x00000000000079c5 */ /* 0x000fe20000000000 */
[----:B------:R-:W-:Y:S01]  /*5750*/  UMOV UR7, 0x40000040 ;  /* 0x4000004000077882 */ /* 0x000fe20000000000 */
[----:B------:R-:W-:Y:S01]  /*5760*/  UIADD3 UR20, UR52, -0x2, URZ ;  /* 0xfffffffe34147890 */ /* 0x000fe2000fffe03f */
[----:B012-4-:R-:W-:-:S03]  /*5770*/  @!P1 VIADD R7, R7, 0x28c60 ;  /* 0x00028c6007079836 */ /* 0x017fc60000000000 */
[----:B------:R-:W-:Y:S01]  /*5780*/  UMOV UR6, UR10 ;  /* 0x0000000a00067c82 */ /* 0x000fe20008000000 */
[----:B------:R-:W-:Y:S01]  /*5790*/  UISETP.GE.AND UP0, UPT, UR20, UR51, UPT ;  /* 0x000000331400728c */ /* 0x000fe2000bf06270 */
[----:B------:R-:W-:Y:S01]  /*57a0*/  HGMMA.64x256x16.F32.BF16 R24, R152, gdesc[UR4].tnspB, RZ, !UPT, gsb0 ;  /* 0x43e0000498187df0 */ /* 0x000fe2000c0018ff */
[----:B------:R-:W-:Y:S01]  /*57b0*/  UIADD3 UR6, UR10, 0x80, URZ ;  /* 0x000000800a067890 */ /* 0x000fe2000fffe03f */
[----:B------:R-:W-:Y:S01]  /*57c0*/  @!P1 PRMT R7, RZ, 0x654, R7 ;  /* 0x00000654ff079816 */ /* 0x000fe20000000007 */
[----:B------:R-:W-:Y:S02]  /*57d0*/  UMOV UR7, 0x40000040 ;  /* 0x4000004000077882 */ /* 0x000fe40000000000 */
[----:B------:R-:W-:Y:S01]  /*57e0*/  PLOP3.LUT P2, PT, PT, PT, UP0, 0x80, 0x0 ;  /* 0x000000000000781c */ /* 0x000fe20003f4f008 */
[----:B------:R-:W-:Y:S02]  /*57f0*/  WARPGROUP.DEPBAR.LE gsb0, 0x0 ;  /* 0x00008000000079c5 */ /* 0x000fe40000010000 */
[----:B------:R-:W-:-:S15]  /*5800*/  WARPGROUP.ARRIVE ;  /* 0x00000000000079c5 */ /* 0x000fde0000000000 */
[----:B------:R-:W-:-:S05]  /*5810*/  NOP ;  /* 0x0000000000007918 */ /* 0x000fca0000000000 */
[----:B------:R-:W-:Y:S01]  /*5820*/  HGMMA.64x256x16.F32.BF16 R24, R156, gdesc[UR4].tnspB, R24, gsb0 ;  /* 0x43e000049c187df0 */ /* 0x000fe20008001818 */
[----:B------:R-:W-:Y:S01]  /*5830*/  UIADD3 UR6, UR10, 0x100, URZ ;  /* 0x000001000a067890 */ /* 0x000fe2000fffe03f */
[----:B------:R-:W-:Y:S01]  /*5840*/  UMOV UR7, 0x40000040 ;  /* 0x4000004000077882 */ /* 0x000fe20000000000 */
[----:B------:R-:W-:Y:S02]  /*5850*/  WARPGROUP.DEPBAR.LE gsb0, 0x0 ;  /* 0x00008000000079c5 */ /* 0x000fe40000010000 */
[----:B------:R-:W-:-:S15]  /*5860*/  WARPGROUP.ARRIVE ;  /* 0x00000000000079c5 */ /* 0x000fde0000000000 */
[----:B------:R-:W-:-:S08]  /*5870*/  NOP ;  /* 0x0000000000007918 */ /* 0x000fd00000000000 */
[----:B------:R-:W-:Y:S01]  /*5880*/  HGMMA.64x256x16.F32.BF16 R24, R160, gdesc[UR4].tnspB, R24, gsb0 ;  /* 0x43e00004a0187df0 */ /* 0x000fe20008001818 */
[----:B------:R-:W-:Y:S01]  /*5890*/  UIADD3 UR6, UR10, 0x180, URZ ;  /* 0x000001800a067890 */ /* 0x000fe2000fffe03f */
        /* <DEDUP_REMOVED lines=16> */
[----:B------:R-:W-:Y:S01]  /*59a0*/  IMAD.MOV.U32 R8, RZ, RZ, R0 ;  /* 0x000000ffff087224 */ /* 0x000fe200078e0000 */
[----:B------:R-:W-:Y:S01]  /*59b0*/  UMOV UR22, UR37 ;  /* 0x0000002500167c82 */ /* 0x000fe20008000000 */
[----:B------:R-:W-:Y:S01]  /*59c0*/  IMAD.MOV.U32 R9, RZ, RZ, R6 ;  /* 0x000000ffff097224 */ /* 0x000fe200078e0006 */
[----:B------:R-:W-:Y:S01]  /*59d0*/  ULDC UR23, c[0x0][0x9d8] ;  /* 0x0002760000177ab9 */ /* 0x000fe20000000800 */
[----:B------:R-:W-:-:S05]  /*59e0*/  ULDC UR21, c[0x0][0x988] ;  /* 0x0002620000157ab9 */ /* 0x000fca0000000800 */
.L_x_416:
[----:B------:R-:W-:Y:S01]  /*59f0*/  UIADD3 UR37, UR22, 0x1, URZ ;  /* 0x0000000116257890 */ /* 0x000fe2000fffe03f */
[----:B------:R-:W-:Y:S01]  /*5a00*/  UMOV UR6, UR20 ;  /* 0x0000001400067c82 */ /* 0x000fe20008000000 */
[----:B------:R-:W-:Y:S02]  /*5a10*/  UIADD3 UR20, UR20, -0x1, URZ ;  /* 0xffffffff14147890 */ /* 0x000fe4000fffe03f */
[----:B------:R-:W-:-:S04]  /*5a20*/  UISETP.NE.AND UP0, UPT, UR37, 0x2, UPT ;  /* 0x000000022500788c */ /* 0x000fc8000bf05270 */
[----:B------:R-:W-:Y:S02]  /*5a30*/  USEL UR7, URZ, 0x1, UP0 ;  /* 0x000000013f077887 */ /* 0x000fe40008000000 */
[----:B------:R-:W-:Y:S02]  /*5a40*/  USEL UR37, UR37, URZ, UP0 ;  /* 0x0000003f25257287 */ /* 0x000fe40008000000 */
[----:B------:R-:W-:Y:S02]  /*5a50*/  ULOP3.LUT UR47, UR47, UR7, URZ, 0x3c, !UPT ;  /* 0x000000072f2f7292 */ /* 0x000fe4000f8e3c3f */
[----:B------:R-:W-:Y:S01]  /*5a60*/  UISETP.GT.AND UP0, UPT, UR6, UR51, UPT ;  /* 0x000000330600728c */ /* 0x000fe2000bf04270 */
[----:B01----:R-:W-:Y:S10]  /*5a70*/  @!P0 BRA `(.L_x_408) ;  /* 0x0000000000048947 */ /* 0x003ff40003800000 */
[----:B------:R-:W-:Y:S01]  /*5a80*/  BPT.TRAP 0x1 ;  /* 0x000000040000795c */ /* 0x000fe20000300000 */
.L_x_408:
[----:B------:R-:W-:Y:S01]  /*5a90*/  ULEA UR24, UR37, UR38, 0x3 ;  /* 0x0000002625187291 */ /* 0x000fe2000f8e183f */
[----:B0-----:R-:W-:-:S05]  /*5aa0*/  IMAD.U32 R7, RZ, RZ, UR47 ;  /* 0x0000002fff077e24 */ /* 0x001fca000f8e00ff */
[----:B------:R-:W-:-:S04]  /*5ab0*/  SHF.L.U32 R7, R7, 0x1f, RZ ;  /* 0x0000001f07077819 */ /* 0x000fc800000006ff */
[----:B------:R0:W1:Y:S01]  /*5ac0*/  SYNCS.PHASECHK.TRANS64.TRYWAIT P2, [UR24+0x28c30], R7 ;  /* 0x028c3007ff0075a7 */ /* 0x0000620008040158 */
[----:B------:R-:W-:Y:S05]  /*5ad0*/  @!P0 BRA `(.L_x_409) ;  /* 0x0000000000048947 */ /* 0x000fea0003800000 */
[----:B------:R-:W-:Y:S01]  /*5ae0*/  BPT.TRAP 0x1 ;  /* 0x000000040000795c */ /* 0x000fe20000300000 */
.L_x_409:
[----:B-1----:R-:W-:Y:S05]  /*5af0*/  @P2 BRA `(.L_x_410) ;  /* 0x0000000000082947 */ /* 0x002fea0003800000 */
[----:B------:R-:W1:Y:S02]  /*5b00*/  SYNCS.PHASECHK.TRANS64.TRYWAIT P2, [UR24+0x28c30], R7 ;  /* 0x028c3007ff0075a7 */ /* 0x000e640008040158 */
[----:B-1----:R-:W-:Y:S05]  /*5b10*/  @!P2 BRA `(.L_x_411) ;  /* 0x000000e000e4a947 */ /* 0x002fea0003800000 */
.L_x_410:
[----:B------:R-:W-:Y:S01]  /*5b20*/  R2UR UR18, R3 ;  /* 0x00000000031272ca */ /* 0x000fe200000e0000 */
[----:B------:R-:W-:Y:S01]  /*5b30*/  UIADD3 UR6, UR38, 0x20400, URZ ;  /* 0x0002040026067890 */ /* 0x000fe2000fffe03f */
[----:B---3--:R-:W-:Y:S01]  /*5b40*/  WARPGROUP.ARRIVE ;  /* 0x00000000000079c5 */ /* 0x008fe20000000000 */
[----:B------:R-:W-:Y:S01]  /*5b50*/  UMOV UR19, 0x40000040 ;  /* 0x4000004000137882 */ /* 0x000fe20000000000 */
[----:B------:R-:W-:Y:S01]  /*5b60*/  UMOV UR17, 0x40000040 ;  /* 0x4000004000117882 */ /* 0x000fe20000000000 */
[----:B------:R-:W-:Y:S01]  /*5b70*/  USHF.R.U32.HI UR6, URZ, 0x4, UR6 ;  /* 0x000000043f067899 */ /* 0x000fe20008011606 */
[----:B------:R-:W-:Y:S01]  /*5b80*/  ISETP.NE.AND P2, PT, R17, RZ, PT ;  /* 0x000000ff1100720c */ /* 0x000fe20003f45270 */
[----:B------:R-:W-:Y:S01]  /*5b90*/  UMOV UR7, 0x40000040 ;  /* 0x4000004000077882 */ /* 0x000fe20000000000 */
[----:B------:R-:W-:Y:S01]  /*5ba0*/  UMOV UR11, 0x40000040 ;  /* 0x40000040000b7882 */ /* 0x000fe20000000000 */
[----:B------:R-:W-:Y:S01]  /*5bb0*/  ULOP3.LUT UR6, UR6, 0x3fff, URZ, 0xc0, !UPT ;  /* 0x00003fff06067892 */ /* 0x000fe2000f8ec03f */
[----:B------:R-:W-:-:S03]  /*5bc0*/  UMOV UR15, 0x40000040 ;  /* 0x40000040000f7882 */ /* 0x000fc60000000000 */
[----:B------:R-:W-:Y:S02]  /*5bd0*/  ULEA UR18, UR37, UR18, 0x9 ;  /* 0x0000001225127291 */ /* 0x000fe4000f8e483f */
[----:B------:R-:W-:Y:S02]  /*5be0*/  ULOP3.LUT UR16, UR6, 0x10000, URZ, 0xfc, !UPT ;  /* 0x0001000006107892 */ /* 0x000fe4000f8efc3f */
[----:B------:R-:W-:Y:S02]  /*5bf0*/  UIADD3 UR6, UR18, 0x2, URZ ;  /* 0x0000000212067890 */ /* 0x000fe4000fffe03f */
[----:B------:R-:W-:Y:S02]  /*5c00*/  UIADD3 UR10, UR18, 0x4, URZ ;  /* 0x00000004120a7890 */ /* 0x000fe4000fffe03f */
[----:B------:R-:W-:-:S03]  /*5c10*/  UIADD3 UR14, UR18, 0x6, URZ ;  /* 0x00000006120e7890 */ /* 0x000fc6000fffe03f */
[----:B------:R-:W-:Y:S03]  /*5c20*/  HGMMA.64x64x16.F32.BF16 R152, gdesc[UR16], RZ, !UPT, gsb0 ;  /* 0x00e00000109879f0 */ /* 0x000fe6000c0018ff */
        /* <DEDUP_REMOVED lines=10> */
[----:B-1----:R-:W-:Y:S01]  /*5cd0*/  FMUL.FTZ R0, R152, UR23 ;  /* 0x0000001798007c20 */ /* 0x002fe20008410000 */
        /* <DEDUP_REMOVED lines=19> */
[----:B------:R-:W-:-:S02]  /*5e10*/  FMUL.FTZ R172, R183, UR23 ;  /* 0x00000017b7ac7c20 */ /* 0x000fc40008410000 */
        /* <DEDUP_REMOVED lines=28> */
[----:B------:R-:W-:Y:S01]  /*5fe0*/  MUFU.TANH R155, R155 ;  /* 0x0000009b009b7308 */ /* 0x000fe20000002400 */
[----:B---3--:R-:W-:-:S07]  /*5ff0*/  FMNMX.FTZ R6, R164, R6, !PT ;  /* 0x00000006a4067209 */ /* 0x008fce0007810000 */
[----:B------:R-:W-:Y:S01]  /*6000*/  MUFU.TANH R172, R172 ;  /* 0x000000ac00ac7308 */ /* 0x000fe20000002400 */
[----:B-1----:R-:W-:-:S05]  /*6010*/  FMNMX.FTZ R6, R165, R6, !PT ;  /* 0x00000006a5067209 */ /* 0x002fca0007810000 */
[----:B------:R-:W1:Y:S02]  /*6020*/  SHFL.BFLY PT, R157, R6, 0x2, 0x1f ;  /* 0x0c401f00069d7f89 */ /* 0x000e6400000e0000 */
[----:B-1----:R-:W-:Y:S01]  /*6030*/  FMNMX.FTZ R6, R6, R157, !PT ;  /* 0x0000009d06067209 */ /* 0x002fe20007810000 */
[----:B------:R-:W-:-:S04]  /*6040*/  FMUL.FTZ R157, R154, UR23 ;  /* 0x000000179a9d7c20 */ /* 0x000fc80008410000 */
[----:B------:R-:W1:Y:S02]  /*6050*/  SHFL.BFLY PT, R168, R6, 0x1, 0x1f ;  /* 0x0c201f0006a87f89 */ /* 0x000e6400000e0000 */
[----:B------:R-:W-:Y:S01]  /*6060*/  MUFU.TANH R157, R157 ;  /* 0x0000009d009d7308 */ /* 0x000fe20000002400 */
[----:B-1----:R-:W-:-:S05]  /*6070*/  FMNMX.FTZ R6, R6, R168, !PT ;  /* 0x000000a806067209 */ /* 0x002fca0007810000 */
[C---:B------:R-:W-:Y:S01]  /*6080*/  FADD.FTZ R168, -R6.reuse, R9 ;  /* 0x0000000906a87221 */ /* 0x040fe20000010100 */
[----:B------:R-:W-:Y:S01]  /*6090*/  FMUL.FTZ R154, R6, UR21 ;  /* 0x00000015069a7c20 */ /* 0x000fe20008410000 */
[----:B------:R1:W-:Y:S03]  /*60a0*/  MUFU.TANH R9, R158 ;  /* 0x0000009e00097308 */ /* 0x0003e60000002400 */
[--C-:B------:R-:W-:Y:S01]  /*60b0*/  FFMA.FTZ R0, R0, UR21, -R154.reuse ;  /* 0x0000001500007c23 */ /* 0x100fe2000801089a */
[--C-:B------:R-:W-:Y:S01]  /*60c0*/  FFMA.FTZ R10, R10, UR21, -R154.reuse ;  /* 0x000000150a0a7c23 */ /* 0x100fe2000801089a */
[--C-:B------:R-:W-:Y:S01]  /*60d0*/  FFMA.FTZ R11, R11, UR21, -R154.reuse ;  /* 0x000000150b0b7c23 */ /* 0x100fe2000801089a */
[--C-:B------:R-:W-:Y:S01]  /*60e0*/  FFMA.FTZ R12, R12, UR21, -R154.reuse ;  /* 0x000000150c0c7c23 */ /* 0x100fe2000801089a */
[--C-:B------:R-:W-:Y:S01]  /*60f0*/  FFMA.FTZ R13, R13, UR21, -R154.reuse ;  /* 0x000000150d0d7c23 */ /* 0x100fe2000801089a */
[--C-:B------:R-:W-:Y:S01]  /*6100*/  FFMA.FTZ R14, R14, UR21, -R154.reuse ;  /* 0x000000150e0e7c23 */ /* 0x100fe2000801089a */
[----:B-1----:R-:W-:Y:S01]  /*6110*/  FMUL.FTZ R158, R168, UR21 ;  /* 0x00000015a89e7c20 */ /* 0x002fe20008410000 */
        /* <DEDUP_REMOVED lines=8> */
[----:B------:R-:W1:Y:S01]  /*61a0*/  MUFU.EX2 R158, R158 ;  /* 0x0000009e009e7308 */ /* 0x000e620000000800 */
[--C-:B------:R-:W-:Y:S01]  /*61b0*/  FFMA.FTZ R161, R161, UR21, -R154.reuse ;  /* 0x00000015a1a17c23 */ /* 0x100fe2000801089a */
[--C-:B------:R-:W-:Y:S01]  /*61c0*/  FFMA.FTZ R164, R164, UR21, -R154.reuse ;  /* 0x00000015a4a47c23 */ /* 0x100fe2000801089a */
[----:B------:R-:W-:-:S05]  /*61d0*/  FFMA.FTZ R165, R165, UR21, -R154 ;  /* 0x00000015a5a57c23 */ /* 0x000fca000801089a */
[----:B------:R2:W3:Y:S08]  /*61e0*/  MUFU.EX2 R152, R10 ;  /* 0x0000000a00987308 */ /* 0x0004f00000000800 */
[----:B------:R-:W-:Y:S01]  /*61f0*/  MUFU.EX2 R12, R12 ;  /* 0x0000000c000c7308 */ /* 0x000fe20000000800 */
[----:B-1----:R-:W-:Y:S01]  /*6200*/  FFMA.FTZ R154, R158, R4, R0 ;  /* 0x000000049e9a7223 */ /* 0x002fe20000010000 */
[----:B------:R-:W-:Y:S01]  /*6210*/  FMUL.FTZ R4, R163, UR23 ;  /* 0x00000017a3047c20 */ /* 0x000fe20008410000 */
[----:B--2---:R-:W-:Y:S01]  /*6220*/  FMUL.FTZ R10, R159, UR23 ;  /* 0x000000179f0a7c20 */ /* 0x004fe20008410000 */
[----:B------:R-:W-:Y:S01]  /*6230*/  FMUL.FTZ R159, R162, UR23 ;  /* 0x00000017a29f7c20 */ /* 0x000fe20008410000 */
[-C--:B------:R-:W-:Y:S01]  /*6240*/  FMUL.FTZ R24, R24, R158.reuse ;  /* 0x0000009e18187220 */ /* 0x080fe20000410000 */
[-C--:B------:R-:W-:Y:S01]  /*6250*/  FMUL.FTZ R25, R25, R158.reuse ;  /* 0x0000009e19197220 */ /* 0x080fe20000410000 */
[----:B------:R-:W-:Y:S01]  /*6260*/  FMUL.FTZ R28, R28, R158 ;  /* 0x0000009e1c1c7220 */ /* 0x000fe20000410000 */
[----:B------:R1:W-:Y:S01]  /*6270*/  MUFU.EX2 R163, R14 ;  /* 0x0000000e00a37308 */ /* 0x0003e20000000800 */
[C---:B---3--:R-:W-:Y:S01]  /*6280*/  FADD.FTZ R154, R152.reuse, R154 ;  /* 0x0000009a989a7221 */ /* 0x048fe20000010000 */
[----:B------:R-:W-:Y:S01]  /*6290*/  F2FP.BF16.F32.PACK_AB R152, R152, R0 ;  /* 0x000000009898723e */ /* 0x000fe200000010ff */
[-C--:B------:R-:W-:Y:S01]  /*62a0*/  FMUL.FTZ R29, R29, R158.reuse ;  /* 0x0000009e1d1d7220 */ /* 0x080fe20000410000 */
[-C--:B------:R-:W-:Y:S01]  /*62b0*/  FMUL.FTZ R32, R32, R158.reuse ;  /* 0x0000009e20207220 */ /* 0x080fe20000410000 */
[-C--:B------:R-:W-:Y:S01]  /*62c0*/  FMUL.FTZ R33, R33, R158.reuse ;  /* 0x0000009e21217220 */ /* 0x080fe20000410000 */
[-C--:B------:R-:W-:Y:S01]  /*62d0*/  FMUL.FTZ R36, R36, R158.reuse ;  /* 0x0000009e24247220 */ /* 0x080fe20000410000 */
[-C--:B------:R-:W-:Y:S01]  /*62e0*/  FMUL.FTZ R37, R37, R158.reuse ;  /* 0x0000009e25257220 */ /* 0x080fe20000410000 */
[----:B------:R2:W3:Y:S01]  /*62f0*/  MUFU.EX2 R0, R11 ;  /* 0x0000000b00007308 */ /* 0x0004e20000000800 */
[----:B-1----:R-:W-:Y:S01]  /*6300*/  FMUL.FTZ R14, R171, UR23 ;  /* 0x00000017ab0e7c20 */ /* 0x002fe20008410000 */
[----:B------:R-:W-:Y:S01]  /*6310*/  FMUL.FTZ R171, R182, UR23 ;  /* 0x00000017b6ab7c20 */ /* 0x000fe20008410000 */
[-C--:B------:R-:W-:Y:S01]  /*6320*/  FMUL.FTZ R40, R40, R158.reuse ;  /* 0x0000009e28287220 */ /* 0x080fe20000410000 */
[-C--:B------:R-:W-:Y:S01]  /*6330*/  FMUL.FTZ R41, R41, R158.reuse ;  /* 0x0000009e29297220 */ /* 0x080fe20000410000 */
[-C--:B------:R-:W-:Y:S01]  /*6340*/  FMUL.FTZ R44, R44, R158.reuse ;  /* 0x0000009e2c2c7220 */ /* 0x080fe20000410000 */
[-C--:B------:R-:W-:Y:S01]  /*6350*/  FMUL.FTZ R45, R45, R158.reuse ;  /* 0x0000009e2d2d7220 */ /* 0x080fe20000410000 */
[-C--:B------:R-:W-:Y:S01]  /*6360*/  FMUL.FTZ R48, R48, R158.reuse ;  /* 0x0000009e30307220 */ /* 0x080fe20000410000 */
[----:B------:R-:W-:Y:S01]  /*6370*/  MUFU.TANH R10, R10 ;  /* 0x0000000a000a7308 */ /* 0x000fe20000002400 */
[----:B--2---:R-:W-:Y:S01]  /*6380*/  FMUL.FTZ R11, R166, UR23 ;  /* 0x00000017a60b7c20 */ /* 0x004fe20008410000 */
[----:B------:R-:W-:Y:S01]  /*6390*/  FMUL.FTZ R166, R175, UR23 ;  /* 0x00000017afa67c20 */ /* 0x000fe20008410000 */
[-C--:B------:R-:W-:Y:S01]  /*63a0*/  FMUL.FTZ R49, R49, R158.reuse ;  /* 0x0000009e31317220 */ /* 0x080fe20000410000 */
[-C--:B------:R-:W-:Y:S01]  /*63b0*/  FMUL.FTZ R52, R52, R158.reuse ;  /* 0x0000009e34347220 */ /* 0x080fe20000410000 */
[-C--:B------:R-:W-:Y:S01]  /*63c0*/  FMUL.FTZ R53, R53, R158.reuse ;  /* 0x0000009e35357220 */ /* 0x080fe20000410000 */
[-C--:B------:R-:W-:Y:S01]  /*63d0*/  FMUL.FTZ R56, R56, R158.reuse ;  /* 0x0000009e38387220 */ /* 0x080fe20000410000 */
[-C--:B------:R-:W-:Y:S01]  /*63e0*/  FMUL.FTZ R57, R57, R158.reuse ;  /* 0x0000009e39397220 */ /* 0x080fe20000410000 */
[----:B------:R-:W-:Y:S01]  /*63f0*/  MUFU.TANH R159, R159 ;  /* 0x0000009f009f7308 */ /* 0x000fe20000002400 */
[----:B---3--:R-:W-:Y:S01]  /*6400*/  FADD.FTZ R154, R0, R154 ;  /* 0x0000009a009a7221 */ /* 0x008fe20000010000 */
[-C--:B------:R-:W-:Y:S01]  /*6410*/  FMUL.FTZ R60, R60, R158.reuse ;  /* 0x0000009e3c3c7220 */ /* 0x080fe20000410000 */
[-C--:B------:R-:W-:Y:S01]  /*6420*/  FMUL.FTZ R61, R61, R158.reuse ;  /* 0x0000009e3d3d7220 */ /* 0x080fe20000410000 */
[----:B------:R-:W-:Y:S01]  /*6430*/  FMUL.FTZ R64, R64, R158 ;  /* 0x0000009e40407220 */ /* 0x000fe20000410000 */
[C---:B------:R-:W-:Y:S01]  /*6440*/  FADD.FTZ R156, R12.reuse, R154 ;  /* 0x0000009a0c9c7221 */ /* 0x040fe20000010000 */
[----:B------:R-:W-:Y:S01]  /*6450*/  F2FP.BF16.F32.PACK_AB R154, R12, R0 ;  /* 0x000000000c9a723e */ /* 0x000fe200000010ff */
[----:B------:R-:W-:Y:S01]  /*6460*/  FMUL.FTZ R12, R167, UR23 ;  /* 0x00000017a70c7c20 */ /* 0x000fe20008410000 */
[----:B------:R1:W2:Y:S01]  /*6470*/  MUFU.EX2 R0, R13 ;  /* 0x0000000d00007308 */ /* 0x0002a20000000800 */
[----:B------:R-:W-:Y:S01]  /*6480*/  FMUL.FTZ R167, R178, UR23 ;  /* 0x00000017b2a77c20 */ /* 0x000fe20008410000 */
[-C--:B------:R-:W-:Y:S01]  /*6490*/  FMUL.FTZ R65, R65, R158.reuse ;  /* 0x0000009e41417220 */ /* 0x080fe20000410000 */
[-C--:B------:R-:W-:Y:S01]  /*64a0*/  FMUL.FTZ R68, R68, R158.reuse ;  /* 0x0000009e44447220 */ /* 0x080fe20000410000 */
[-C--:B------:R-:W-:Y:S01]  /*64b0*/  FMUL.FTZ R69, R69, R158.reuse ;  /* 0x0000009e45457220 */ /* 0x080fe20000410000 */
[-C--:B------:R-:W-:Y:S01]  /*64c0*/  FMUL.FTZ R72, R72, R158.reuse ;  /* 0x0000009e48487220 */ /* 0x080fe20000410000 */
[-C--:B------:R-:W-:Y:S01]  /*64d0*/  FMUL.FTZ R73, R73, R158.reuse ;  /* 0x0000009e49497220 */ /* 0x080fe20000410000 */
[-C--:B------:R-:W-:Y:S01]  /*64e0*/  FMUL.FTZ R76, R76, R158.reuse ;  /* 0x0000009e4c4c7220 */ /* 0x080fe20000410000 */
[----:B------:R-:W3:Y:S01]  /*64f0*/  MUFU.TANH R4, R4 ;  /* 0x0000000400047308 */ /* 0x000ee20000002400 */
[----:B-1----:R-:W-:Y:S01]  /*6500*/  FMUL.FTZ R13, R170, UR23 ;  /* 0x00000017aa0d7c20 */ /* 0x002fe20008410000 */
[----:B------:R-:W-:Y:S01]  /*6510*/  FMUL.FTZ R170, R179, UR23 ;  /* 0x00000017b3aa7c20 */ /* 0x000fe20008410000 */
[-C--:B------:R-:W-:Y:S01]  /*6520*/  FMUL.FTZ R77, R77, R158.reuse ;  /* 0x0000009e4d4d7220 */ /* 0x080fe20000410000 */
[-C--:B------:R-:W-:Y:S01]  /*6530*/  FMUL.FTZ R80, R80, R158.reuse ;  /* 0x0000009e50507220 */ /* 0x080fe20000410000 */
[-C--:B------:R-:W-:Y:S01]  /*6540*/  FMUL.FTZ R81, R81, R158.reuse ;  /* 0x0000009e51517220 */ /* 0x080fe20000410000 */
[-C--:B------:R-:W-:Y:S01]  /*6550*/  FMUL.FTZ R84, R84, R158.reuse ;  /* 0x0000009e54547220 */ /* 0x080fe20000410000 */
[-C--:B------:R-:W-:Y:S01]  /*6560*/  FMUL.FTZ R85, R85, R158.reuse ;  /* 0x0000009e55557220 */ /* 0x080fe20000410000 */
[----:B------:R-:W1:Y:S01]  /*6570*/  MUFU.TANH R11, R11 ;  /* 0x0000000b000b7308 */ /* 0x000e620000002400 */
[----:B--2---:R-:W-:Y:S01]  /*6580*/  FADD.FTZ R156, R0, R156 ;  /* 0x0000009c009c7221 */ /* 0x004fe20000010000 */
[-C--:B------:R-:W-:Y:S01]  /*6590*/  FMUL.FTZ R88, R88, R158.reuse ;  /* 0x0000009e58587220 */ /* 0x080fe20000410000 */
[-C--:B------:R-:W-:Y:S01]  /*65a0*/  FMUL.FTZ R89, R89, R158.reuse ;  /* 0x0000009e59597220 */ /* 0x080fe20000410000 */
[----:B------:R-:W-:Y:S01]  /*65b0*/  FMUL.FTZ R92, R92, R158 ;  /* 0x0000009e5c5c7220 */ /* 0x000fe20000410000 */
[C---:B------:R-:W-:Y:S01]  /*65c0*/  FADD.FTZ R162, R163.reuse, R156 ;  /* 0x0000009ca3a27221 */ /* 0x040fe20000010000 */
[----:B------:R-:W-:Y:S01]  /*65d0*/  F2FP.BF16.F32.PACK_AB R156, R163, R0 ;  /* 0x00000000a39c723e */ /* 0x000fe200000010ff */
[----:B------:R-:W-:Y:S01]  /*65e0*/  FMUL.FTZ R163, R174, UR23 ;  /* 0x00000017aea37c20 */ /* 0x000fe20008410000 */
[----:B------:R-:W-:Y:S01]  /*65f0*/  FMNMX.FTZ R0, R157, R8, !PT ;  /* 0x000000089d007209 */ /* 0x000fe20007810000 */
[----:B------:R-:W2:Y:S01]  /*6600*/  MUFU.TANH R12, R12 ;  /* 0x0000000c000c7308 */ /* 0x000ea20000002400 */
[-C--:B------:R-:W-:Y:S01]  /*6610*/  FMUL.FTZ R93, R93, R158.reuse ;  /* 0x0000009e5d5d7220 */ /* 0x080fe20000410000 */
[----:B------:R-:W-:Y:S01]  /*6620*/  FMUL.FTZ R96, R96, R158 ;  /* 0x0000009e60607220 */ /* 0x000fe20000410000 */
[----:B------:R-:W-:Y:S01]  /*6630*/  FMNMX.FTZ R0, R155, R0, !PT ;  /* 0x000000009b007209 */ /* 0x000fe20007810000 */
[-C--:B------:R-:W-:Y:S01]  /*6640*/  FMUL.FTZ R97, R97, R158.reuse ;  /* 0x0000009e61617220 */ /* 0x080fe20000410000 */
[-C--:B------:R-:W-:Y:S01]  /*6650*/  FMUL.FTZ R100, R100, R158.reuse ;  /* 0x0000009e64647220 */ /* 0x080fe20000410000 */
[----:B------:R-:W-:Y:S01]  /*6660*/  FMUL.FTZ R101, R101, R158 ;  /* 0x0000009e65657220 */ /* 0x000fe20000410000 */
[----:B------:R-:W-:Y:S01]  /*6670*/  FMNMX.FTZ R0, R9, R0, !PT ;  /* 0x0000000009007209 */ /* 0x000fe20007810000 */
[----:B------:R-:W4:Y:S01]  /*6680*/  MUFU.TANH R13, R13 ;  /* 0x0000000d000d7308 */ /* 0x000f220000002400 */
[-C--:B------:R-:W-:Y:S01]  /*6690*/  FMUL.FTZ R104, R104, R158.reuse ;  /* 0x0000009e68687220 */ /* 0x080fe20000410000 */
[----:B------:R-:W-:Y:S01]  /*66a0*/  FMUL.FTZ R105, R105, R158 ;  /* 0x0000009e69697220 */ /* 0x000fe20000410000 */
[----:B------:R-:W-:Y:S01]  /*66b0*/  FMNMX.FTZ R0, R10, R0, !PT ;  /* 0x000000000a007209 */ /* 0x000fe20007810000 */
[-C--:B------:R-:W-:Y:S01]  /*66c0*/  FMUL.FTZ R108, R108, R158.reuse ;  /* 0x0000009e6c6c7220 */ /* 0x080fe20000410000 */
[-C--:B------:R-:W-:Y:S01]  /*66d0*/  FMUL.FTZ R109, R109, R158.reuse ;  /* 0x0000009e6d6d7220 */ /* 0x080fe20000410000 */
[----:B------:R-:W-:Y:S01]  /*66e0*/  FMUL.FTZ R112, R112, R158 ;  /* 0x0000009e70707220 */ /* 0x000fe20000410000 */
[----:B------:R-:W-:Y:S01]  /*66f0*/  FMNMX.FTZ R0, R159, R0, !PT ;  /* 0x000000009f007209 */ /* 0x000fe20007810000 */
[----:B------:R-:W5:Y:S01]  /*6700*/  MUFU.TANH R14, R14 ;  /* 0x0000000e000e7308 */ /* 0x000f620000002400 */
[-C--:B------:R-:W-:Y:S01]  /*6710*/  FMUL.FTZ R113, R113, R158.reuse ;  /* 0x0000009e71717220 */ /* 0x080fe20000410000 */
[----:B------:R-:W-:Y:S01]  /*6720*/  FMUL.FTZ R116, R116, R158 ;  /* 0x0000009e74747220 */ /* 0x000fe20000410000 */
[----:B---3--:R-:W-:Y:S01]  /*6730*/  FMNMX.FTZ R0, R4, R0, !PT ;  /* 0x0000000004007209 */ /* 0x008fe20007810000 */
[-C--:B------:R-:W-:Y:S01]  /*6740*/  FMUL.FTZ R117, R117, R158.reuse ;  /* 0x0000009e75757220 */ /* 0x080fe20000410000 */
[-C--:B------:R-:W-:Y:S01]  /*6750*/  FMUL.FTZ R120, R120, R158.reuse ;  /* 0x0000009e78787220 */ /* 0x080fe20000410000 */
[----:B------:R-:W-:Y:S01]  /*6760*/  FMUL.FTZ R121, R121, R158 ;  /* 0x0000009e79797220 */ /* 0x000fe20000410000 */
[----:B-1----:R-:W-:Y:S01]  /*6770*/  FMNMX.FTZ R0, R11, R0, !PT ;  /* 0x000000000b007209 */ /* 0x002fe20007810000 */
[----:B------:R-:W1:Y:S01]  /*6780*/  MUFU.TANH R163, R163 ;  /* 0x000000a300a37308 */ /* 0x000e620000002400 */
[-C--:B------:R-:W-:Y:S01]  /*6790*/  FMUL.FTZ R124, R124, R158.reuse ;  /* 0x0000009e7c7c7220 */ /* 0x080fe20000410000 */
[----:B------:R-:W-:Y:S01]  /*67a0*/  FMUL.FTZ R125, R125, R158 ;  /* 0x0000009e7d7d7220 */ /* 0x000fe20000410000 */
[----:B--2---:R-:W-:Y:S01]  /*67b0*/  FMNMX.FTZ R0, R12, R0, !PT ;  /* 0x000000000c007209 */ /* 0x004fe20007810000 */
[-C--:B------:R-:W-:Y:S01]  /*67c0*/  FMUL.FTZ R128, R128, R158.reuse ;  /* 0x0000009e80807220 */ /* 0x080fe20000410000 */
[-C--:B------:R-:W-:Y:S01]  /*67d0*/  FMUL.FTZ R129, R129, R158.reuse ;  /* 0x0000009e81817220 */ /* 0x080fe20000410000 */
[----:B------:R-:W-:Y:S01]  /*67e0*/  FMUL.FTZ R132, R132, R158 ;  /* 0x0000009e84847220 */ /* 0x000fe20000410000 */
[----:B----4-:R-:W-:Y:S01]  /*67f0*/  FMNMX.FTZ R0, R13, R0, !PT ;  /* 0x000000000d007209 */ /* 0x010fe20007810000 */
[----:B------:R-:W2:Y:S01]  /*6800*/  MUFU.TANH R166, R166 ;  /* 0x000000a600a67308 */ /* 0x000ea20000002400 */
[-C--:B------:R-:W-:Y:S01]  /*6810*/  FMUL.FTZ R133, R133, R158.reuse ;  /* 0x0000009e85857220 */ /* 0x080fe20000410000 */
[----:B------:R-:W-:Y:S01]  /*6820*/  FMUL.FTZ R136, R136, R158 ;  /* 0x0000009e88887220 */ /* 0x000fe20000410000 */
[----:B-----5:R-:W-:Y:S01]  /*6830*/  FMNMX.FTZ R0, R14, R0, !PT ;  /* 0x000000000e007209 */ /* 0x020fe20007810000 */
[-C--:B------:R-:W-:Y:S01]  /*6840*/  FMUL.FTZ R137, R137, R158.reuse ;  /* 0x0000009e89897220 */ /* 0x080fe20000410000 */
[-C--:B------:R-:W-:Y:S01]  /*6850*/  FMUL.FTZ R140, R140, R158.reuse ;  /* 0x0000009e8c8c7220 */ /* 0x080fe20000410000 */
[-C--:B------:R-:W-:Y:S01]  /*6860*/  FMUL.FTZ R141, R141, R158.reuse ;  /* 0x0000009e8d8d7220 */ /* 0x080fe20000410000 */
[----:B------:R-:W-:Y:S01]  /*6870*/  FMUL.FTZ R144, R144, R158 ;  /* 0x0000009e90907220 */ /* 0x000fe20000410000 */
[----:B------:R-:W3:Y:S01]  /*6880*/  MUFU.TANH R167, R167 ;  /* 0x000000a700a77308 */ /* 0x000ee20000002400 */
[----:B-1----:R-:W-:Y:S01]  /*6890*/  FMNMX.FTZ R0, R163, R0, !PT ;  /* 0x00000000a3007209 */ /* 0x002fe20007810000 */
[-C--:B------:R-:W-:Y:S01]  /*68a0*/  FMUL.FTZ R145, R145, R158.reuse ;  /* 0x0000009e91917220 */ /* 0x080fe20000410000 */
[-C--:B------:R-:W-:Y:S01]  /*68b0*/  FMUL.FTZ R148, R148, R158.reuse ;  /* 0x0000009e94947220 */ /* 0x080fe20000410000 */
[----:B------:R-:W-:-:S04]  /*68c0*/  FMUL.FTZ R149, R149, R158 ;  /* 0x0000009e95957220 */ /* 0x000fc80000410000 */
[----:B------:R-:W1:Y:S01]  /*68d0*/  MUFU.TANH R170, R170 ;  /* 0x000000aa00aa7308 */ /* 0x000e620000002400 */
[----:B--2---:R-:W-:-:S07]  /*68e0*/  FMNMX.FTZ R0, R166, R0, !PT ;  /* 0x00000000a6007209 */ /* 0x004fce0007810000 */
[----:B------:R-:W2:Y:S01]  /*68f0*/  MUFU.TANH R171, R171 ;  /* 0x000000ab00ab7308 */ /* 0x000ea20000002400 */
[----:B---3--:R-:W-:-:S07]  /*6900*/  FMNMX.FTZ R0, R167, R0, !PT ;  /* 0x00000000a7007209 */ /* 0x008fce0007810000 */
[----:B------:R-:W3:Y:S01]  /*6910*/  MUFU.EX2 R15, R15 ;  /* 0x0000000f000f7308 */ /* 0x000ee20000000800 */
[----:B-1----:R-:W-:-:S07]  /*6920*/  FMNMX.FTZ R0, R170, R0, !PT ;  /* 0x00000000aa007209 */ /* 0x002fce0007810000 */
[----:B------:R-:W1:Y:S01]  /*6930*/  MUFU.EX2 R20, R20 ;  /* 0x0000001400147308 */ /* 0x000e620000000800 */
[----:B--2---:R-:W-:-:S04]  /*6940*/  FMNMX.FTZ R0, R171, R0, !PT ;  /* 0x00000000ab007209 */ /* 0x004fc80007810000 */
[----:B------:R-:W-:-:S03]  /*6950*/  FMNMX.FTZ R0, R172, R0, !PT ;  /* 0x00000000ac007209 */ /* 0x000fc60007810000 */
[----:B------:R-:W2:Y:S01]  /*6960*/  MUFU.EX2 R21, R21 ;  /* 0x0000001500157308 */ /* 0x000ea20000000800 */
[----:B---3--:R-:W-:Y:S01]  /*6970*/  FADD.FTZ R162, R15, R162 ;  /* 0x000000a20fa27221 */ /* 0x008fe20000010000 */
[----:B------:R-:W3:Y:S06]  /*6980*/  SHFL.BFLY PT, R173, R0, 0x2, 0x1f ;  /* 0x0c401f0000ad7f89 */ /* 0x000eec00000e0000 */
[----:B------:R-:W4:Y:S01]  /*6990*/  MUFU.EX2 R168, R168 ;  /* 0x000000a800a87308 */ /* 0x000f220000000800 */
[----:B-1----:R-:W-:-:S07]  /*69a0*/  FADD.FTZ R162, R20, R162 ;  /* 0x000000a214a27221 */ /* 0x002fce0000010000 */
[----:B------:R-:W1:Y:S01]  /*69b0*/  MUFU.EX2 R153, R153 ;  /* 0x0000009900997308 */ /* 0x000e620000000800 */
[----:B--2---:R-:W-:-:S07]  /*69c0*/  FADD.FTZ R162, R21, R162 ;  /* 0x000000a215a27221 */ /* 0x004fce0000010000 */
[----:B------:R-:W-:Y:S01]  /*69d0*/  MUFU.EX2 R169, R169 ;  /* 0x000000a900a97308 */ /* 0x000fe20000000800 */
[----:B----4-:R-:W-:Y:S01]  /*69e0*/  FADD.FTZ R162, R168, R162 ;  /* 0x000000a2a8a27221 */ /* 0x010fe20000010000 */
[----:B---3--:R-:W-:-:S05]  /*69f0*/  FMNMX.FTZ R0, R0, R173, !PT ;  /* 0x000000ad00007209 */ /* 0x008fca0007810000 */
[----:B------:R-:W2:Y:S01]  /*6a00*/  SHFL.BFLY PT, R175, R0, 0x1, 0x1f ;  /* 0x0c201f0000af7f89 */ /* 0x000ea200000e0000 */
[----:B------:R-:W-:Y:S01]  /*6a10*/  MUFU.EX2 R173, R160 ;  /* 0x000000a000ad7308 */ /* 0x000fe20000000800 */
[----:B-1----:R-:W-:-:S07]  /*6a20*/  FADD.FTZ R162, R153, R162 ;  /* 0x000000a299a27221 */ /* 0x002fce0000010000 */
[----:B------:R-:W1:Y:S08]  /*6a30*/  MUFU.EX2 R174, R161 ;  /* 0x000000a100ae7308 */ /* 0x000e700000000800 */
[----:B------:R1:W-:Y:S01]  /*6a40*/  MUFU.EX2 R161, R164 ;  /* 0x000000a400a17308 */ /* 0x0003e20000000800 */
[----:B--2---:R-:W-:-:S07]  /*6a50*/  FMNMX.FTZ R0, R0, R175, !PT ;  /* 0x000000af00007209 */ /* 0x004fce0007810000 */
[----:B------:R-:W-:Y:S01]  /*6a60*/  MUFU.EX2 R165, R165 ;  /* 0x000000a500a57308 */ /* 0x000fe20000000800 */
[----:B-1----:R-:W-:Y:S01]  /*6a70*/  F2FP.BF16.F32.PACK_AB R164, R174, R173 ;  /* 0x000000adaea4723e */ /* 0x002fe200000010ff */
[C---:B------:R-:W-:Y:S01]  /*6a80*/  FADD.FTZ R8, -R0.reuse, R8 ;  /* 0x0000000800087221 */ /* 0x040fe20000010100 */
[----:B------:R-:W-:-:S03]  /*6a90*/  FMUL.FTZ R160, R0, UR21 ;  /* 0x0000001500a07c20 */ /* 0x000fc60008410000 */
[----:B------:R-:W-:Y:S01]  /*6aa0*/  FMUL.FTZ R8, R8, UR21 ;  /* 0x0000001508087c20 */ /* 0x000fe20008410000 */
        /* <DEDUP_REMOVED lines=8> */
[--C-:B------:R-:W-:Y:S01]  /*6b30*/  FFMA.FTZ R12, R12, UR21, -R160.reuse ;  /* 0x000000150c0c7c23 */ /* 0x100fe200080108a0 */
[--C-:B------:R-:W-:Y:S01]  /*6b40*/  FFMA.FTZ R13, R13, UR21, -R160.reuse ;  /* 0x000000150d0d7c23 */ /* 0x100fe200080108a0 */
[--C-:B------:R-:W-:Y:S01]  /*6b50*/  FFMA.FTZ R14, R14, UR21, -R160.reuse ;  /* 0x000000150e0e7c23 */ /* 0x100fe200080108a0 */
[--C-:B------:R-:W-:Y:S01]  /*6b60*/  FFMA.FTZ R163, R163, UR21, -R160.reuse ;  /* 0x00000015a3a37c23 */ /* 0x100fe200080108a0 */
[--C-:B------:R-:W-:Y:S01]  /*6b70*/  FFMA.FTZ R166, R166, UR21, -R160.reuse ;  /* 0x00000015a6a67c23 */ /* 0x100fe200080108a0 */
[----:B------:R-:W2:Y:S01]  /*6b80*/  MUFU.EX2 R157, R157 ;  /* 0x0000009d009d7308 */ /* 0x000ea20000000800 */
[--C-:B------:R-:W-:Y:S01]  /*6b90*/  FFMA.FTZ R167, R167, UR21, -R160.reuse ;  /* 0x00000015a7a77c23 */ /* 0x100fe200080108a0 */
[--C-:B------:R-:W-:Y:S01]  /*6ba0*/  FFMA.FTZ R170, R170, UR21, -R160.reuse ;  /* 0x00000015aaaa7c23 */ /* 0x100fe200080108a0 */
[--C-:B------:R-:W-:Y:S01]  /*6bb0*/  FFMA.FTZ R171, R171, UR21, -R160.reuse ;  /* 0x00000015abab7c23 */ /* 0x100fe200080108a0 */
[----:B------:R-:W-:-:S04]  /*6bc0*/  FFMA.FTZ R172, R172, UR21, -R160 ;  /* 0x00000015acac7c23 */ /* 0x000fc800080108a0 */
[----:B------:R-:W3:Y:S01]  /*6bd0*/  MUFU.EX2 R155, R155 ;  /* 0x0000009b009b7308 */ /* 0x000ee20000000800 */
[-C--:B-1----:R-:W-:Y:S01]  /*6be0*/  FMUL.FTZ R26, R26, R8.reuse ;  /* 0x000000081a1a7220 */ /* 0x082fe20000410000 */
[-C--:B------:R-:W-:Y:S01]  /*6bf0*/  FMUL.FTZ R27, R27, R8.reuse ;  /* 0x000000081b1b7220 */ /* 0x080fe20000410000 */
[-C--:B------:R-:W-:Y:S01]  /*6c00*/  FMUL.FTZ R30, R30, R8.reuse ;  /* 0x000000081e1e7220 */ /* 0x080fe20000410000 */
[-C--:B------:R-:W-:Y:S01]  /*6c10*/  FMUL.FTZ R31, R31, R8.reuse ;  /* 0x000000081f1f7220 */ /* 0x080fe20000410000 */
[-C--:B------:R-:W-:Y:S01]  /*6c20*/  FMUL.FTZ R34, R34, R8.reuse ;  /* 0x0000000822227220 */ /* 0x080fe20000410000 */
[-C--:B------:R-:W-:Y:S01]  /*6c30*/  FMUL.FTZ R35, R35, R8.reuse ;  /* 0x0000000823237220 */ /* 0x080fe20000410000 */
[-C--:B------:R-:W-:Y:S01]  /*6c40*/  FMUL.FTZ R38, R38, R8.reuse ;  /* 0x0000000826267220 */ /* 0x080fe20000410000 */
[----:B------:R1:W4:Y:S01]  /*6c50*/  MUFU.EX2 R175, R9 ;  /* 0x0000000900af7308 */ /* 0x0003220000000800 */
[----:B--2---:R-:W-:Y:S01]  /*6c60*/  FFMA.FTZ R5, R8, R5, R157 ;  /* 0x0000000508057223 */ /* 0x004fe2000001009d */
[-C--:B------:R-:W-:Y:S01]  /*6c70*/  FMUL.FTZ R39, R39, R8.reuse ;  /* 0x0000000827277220 */ /* 0x080fe20000410000 */
[-C--:B------:R-:W-:Y:S01]  /*6c80*/  FMUL.FTZ R42, R42, R8.reuse ;  /* 0x000000082a2a7220 */ /* 0x080fe20000410000 */
[-C--:B------:R-:W-:Y:S01]  /*6c90*/  FMUL.FTZ R43, R43, R8.reuse ;  /* 0x000000082b2b7220 */ /* 0x080fe20000410000 */
[-C--:B------:R-:W-:Y:S01]  /*6ca0*/  FMUL.FTZ R46, R46, R8.reuse ;  /* 0x000000082e2e7220 */ /* 0x080fe20000410000 */
[-C--:B------:R-:W-:Y:S01]  /*6cb0*/  FMUL.FTZ R47, R47, R8.reuse ;  /* 0x000000082f2f7220 */ /* 0x080fe20000410000 */
[----:B------:R-:W-:Y:S01]  /*6cc0*/  FMUL.FTZ R50, R50, R8 ;  /* 0x0000000832327220 */ /* 0x000fe20000410000 */
[----:B------:R2:W-:Y:S01]  /*6cd0*/  MUFU.EX2 R176, R4 ;  /* 0x0000000400b07308 */ /* 0x0005e20000000800 */
[----:B-1----:R-:W-:-:S02]  /*6ce0*/  IMAD.U32 R9, RZ, RZ, UR24 ;  /* 0x00000018ff097e24 */ /* 0x002fc4000f8e00ff */
[----:B---3--:R-:W-:Y:S01]  /*6cf0*/  FADD.FTZ R5, R155, R5 ;  /* 0x000000059b057221 */ /* 0x008fe20000010000 */
[-C--:B------:R-:W-:Y:S01]  /*6d00*/  FMUL.FTZ R51, R51, R8.reuse ;  /* 0x0000000833337220 */ /* 0x080fe20000410000 */
[-C--:B------:R-:W-:Y:S01]  /*6d10*/  FMUL.FTZ R54, R54, R8.reuse ;  /* 0x0000000836367220 */ /* 0x080fe20000410000 */
[----:B------:R-:W-:Y:S02]  /*6d20*/  @!P1 VIADD R160, R9, 0x28c40 ;  /* 0x00028c4009a09836 */ /* 0x000fe40000000000 */
[-C--:B------:R-:W-:Y:S01]  /*6d30*/  FMUL.FTZ R55, R55, R8.reuse ;  /* 0x0000000837377220 */ /* 0x080fe20000410000 */
[-C--:B------:R-:W-:Y:S01]  /*6d40*/  FMUL.FTZ R58, R58, R8.reuse ;  /* 0x000000083a3a7220 */ /* 0x080fe20000410000 */
[----:B------:R-:W1:Y:S01]  /*6d50*/  MUFU.EX2 R10, R10 ;  /* 0x0000000a000a7308 */ /* 0x000e620000000800 */
[----:B--2---:R-:W-:Y:S01]  /*6d60*/  IMAD.U32 R4, RZ, RZ, UR22 ;  /* 0x00000016ff047e24 */ /* 0x004fe2000f8e00ff */
[----:B------:R-:W-:Y:S01]  /*6d70*/  @!P1 PRMT R160, RZ, 0x654, R160 ;  /* 0x00000654ffa09816 */ /* 0x000fe200000000a0 */
[-C--:B------:R-:W-:Y:S01]  /*6d80*/  FMUL.FTZ R59, R59, R8.reuse ;  /* 0x000000083b3b7220 */ /* 0x080fe20000410000 */
[-C--:B------:R-:W-:Y:S01]  /*6d90*/  FMUL.FTZ R62, R62, R8.reuse ;  /* 0x000000083e3e7220 */ /* 0x080fe20000410000 */
[----:B------:R-:W-:Y:S01]  /*6da0*/  @!P2 IMAD R4, R4, 0x40, R16 ;  /* 0x000000400404a824 */ /* 0x000fe200078e0210 */
[----:B------:R2:W-:Y:S01]  /*6db0*/  @!P1 SYNCS.ARRIVE.TRANS64.RED.A1T0 RZ, [R160+URZ], RZ ;  /* 0x000000ffa0ff99a7 */ /* 0x0005e2000810043f */
[-C--:B------:R-:W-:Y:S01]  /*6dc0*/  FMUL.FTZ R63, R63, R8.reuse ;  /* 0x000000083f3f7220 */ /* 0x080fe20000410000 */
[----:B------:R-:W3:Y:S01]  /*6dd0*/  MUFU.EX2 R159, R159 ;  /* 0x0000009f009f7308 */ /* 0x000ee20000000800 */
[-C--:B------:R-:W-:Y:S01]  /*6de0*/  FMUL.FTZ R66, R66, R8.reuse ;  /* 0x0000000842427220 */ /* 0x080fe20000410000 */
[----:B------:R-:W-:Y:S01]  /*6df0*/  @!P2 LEA R4, R4, UR38, 0x2 ;  /* 0x000000260404ac11 */ /* 0x000fe2000f8e10ff */
[-C--:B------:R-:W-:Y:S01]  /*6e00*/  FMUL.FTZ R67, R67, R8.reuse ;  /* 0x0000000843437220 */ /* 0x080fe20000410000 */
[-C--:B------:R-:W-:Y:S01]  /*6e10*/  FMUL.FTZ R70, R70, R8.reuse ;  /* 0x0000000846467220 */ /* 0x080fe20000410000 */
[-C--:B------:R-:W-:Y:S01]  /*6e20*/  FMUL.FTZ R71, R71, R8.reuse ;  /* 0x0000000847477220 */ /* 0x080fe20000410000 */
[----:B--2---:R-:W-:Y:S01]  /*6e30*/  F2FP.BF16.F32.PACK_AB R160, R168, R21 ;  /* 0x00000015a8a0723e */ /* 0x004fe200000010ff */
[----:B------:R2:W-:Y:S01]  /*6e40*/  @!P2 STS [R4+0x28800], R158 ;  /* 0x0288009e0400a388 */ /* 0x0005e20000000800 */
[----:B------:R-:W5:Y:S01]  /*6e50*/  MUFU.EX2 R11, R11 ;  /* 0x0000000b000b7308 */ /* 0x000f620000000800 */
[-C--:B------:R-:W-:Y:S01]  /*6e60*/  FMUL.FTZ R74, R74, R8.reuse ;  /* 0x000000084a4a7220 */ /* 0x080fe20000410000 */
[-C--:B------:R-:W-:Y:S01]  /*6e70*/  FMUL.FTZ R75, R75, R8.reuse ;  /* 0x000000084b4b7220 */ /* 0x080fe20000410000 */
[----:B------:R0:W-:Y:S01]  /*6e80*/  @!P2 STS [R4+0x28820], R8 ;  /* 0x028820080400a388 */ /* 0x0001e20000000800 */
[-C--:B------:R-:W-:Y:S01]  /*6e90*/  FMUL.FTZ R78, R78, R8.reuse ;  /* 0x000000084e4e7220 */ /* 0x080fe20000410000 */
[-C--:B------:R-:W-:Y:S01]  /*6ea0*/  FMUL.FTZ R79, R79, R8.reuse ;  /* 0x000000084f4f7220 */ /* 0x080fe20000410000 */
[-C--:B------:R-:W-:Y:S01]  /*6eb0*/  FMUL.FTZ R82, R82, R8.reuse ;  /* 0x0000000852527220 */ /* 0x080fe20000410000 */
[-C--:B------:R-:W-:Y:S01]  /*6ec0*/  FMUL.FTZ R83, R83, R8.reuse ;  /* 0x0000000853537220 */ /* 0x080fe20000410000 */
[----:B------:R-:W5:Y:S01]  /*6ed0*/  MUFU.EX2 R12, R12 ;  /* 0x0000000c000c7308 */ /* 0x000f620000000800 */
[----:B--2---:R-:W-:Y:S01]  /*6ee0*/  F2FP.BF16.F32.PACK_AB R158, R20, R15 ;  /* 0x0000000f149e723e */ /* 0x004fe200000010ff */
[----:B----4-:R-:W-:Y:S01]  /*6ef0*/  FADD.FTZ R15, R175, R5 ;  /* 0x00000005af0f7221 */ /* 0x010fe20000010000 */
[-C--:B------:R-:W-:Y:S01]  /*6f00*/  FMUL.FTZ R86, R86, R8.reuse ;  /* 0x0000000856567220 */ /* 0x080fe20000410000 */
[-C--:B------:R-:W-:Y:S01]  /*6f10*/  FMUL.FTZ R87, R87, R8.reuse ;  /* 0x0000000857577220 */ /* 0x080fe20000410000 */
[C---:B0-----:R-:W-:Y:S01]  /*6f20*/  FADD.FTZ R4, R169.reuse, R162 ;  /* 0x000000a2a9047221 */ /* 0x041fe20000010000 */
[----:B-1----:R-:W-:Y:S01]  /*6f30*/  FADD.FTZ R15, R10, R15 ;  /* 0x0000000f0a0f7221 */ /* 0x002fe20000010000 */
[----:B------:R-:W-:Y:S01]  /*6f40*/  F2FP.BF16.F32.PACK_AB R162, R169, R153 ;  /* 0x00000099a9a2723e */ /* 0x000fe200000010ff */
[----:B------:R-:W0:Y:S01]  /*6f50*/  MUFU.EX2 R13, R13 ;  /* 0x0000000d000d7308 */ /* 0x000e220000000800 */
[----:B------:R-:W-:Y:S01]  /*6f60*/  FADD.FTZ R4, R173, R4 ;  /* 0x00000004ad047221 */ /* 0x000fe20000010000 */
[----:B---3--:R-:W-:Y:S01]  /*6f70*/  FADD.FTZ R15, R159, R15 ;  /* 0x0000000f9f0f7221 */ /* 0x008fe20000010000 */
[----:B------:R-:W-:Y:S01]  /*6f80*/  F2FP.BF16.F32.PACK_AB R153, R155, R157 ;  /* 0x0000009d9b99723e */ /* 0x000fe200000010ff */
[-C--:B------:R-:W-:Y:S01]  /*6f90*/  FMUL.FTZ R90, R90, R8.reuse ;  /* 0x000000085a5a7220 */ /* 0x080fe20000410000 */
[----:B------:R-:W-:Y:S01]  /*6fa0*/  FADD.FTZ R4, R174, R4 ;  /* 0x00000004ae047221 */ /* 0x000fe20000010000 */
[----:B------:R-:W-:Y:S01]  /*6fb0*/  FADD.FTZ R15, R176, R15 ;  /* 0x0000000fb00f7221 */ /* 0x000fe20000010000 */
[----:B------:R-:W-:Y:S01]  /*6fc0*/  F2FP.BF16.F32.PACK_AB R155, R10, R175 ;  /* 0x000000af0a9b723e */ /* 0x000fe200000010ff */
[----:B------:R-:W1:Y:S01]  /*6fd0*/  MUFU.EX2 R14, R14 ;  /* 0x0000000e000e7308 */ /* 0x000e620000000800 */
[----:B------:R-:W-:Y:S01]  /*6fe0*/  FADD.FTZ R4, R161, R4 ;  /* 0x00000004a1047221 */ /* 0x000fe20000010000 */
[----:B-----5:R-:W-:Y:S01]  /*6ff0*/  FADD.FTZ R15, R11, R15 ;  /* 0x0000000f0b0f7221 */ /* 0x020fe20000010000 */
[----:B------:R-:W-:Y:S01]  /*7000*/  BAR.SYNC.DEFER_BLOCKING 0xf, 0x100 ;  /* 0x03c4000000007b1d */ /* 0x000fe20000010000 */
[----:B------:R-:W-:Y:S01]  /*7010*/  F2FP.BF16.F32.PACK_AB R157, R176, R159 ;  /* 0x0000009fb09d723e */ /* 0x000fe200000010ff */
[----:B------:R-:W-:Y:S01]  /*7020*/  FADD.FTZ R4, R165, R4 ;  /* 0x00000004a5047221 */ /* 0x000fe20000010000 */
[C---:B------:R-:W-:Y:S01]  /*7030*/  FADD.FTZ R15, R12.reuse, R15 ;  /* 0x0000000f0c0f7221 */ /* 0x040fe20000010000 */
[----:B------:R-:W-:Y:S01]  /*7040*/  F2FP.BF16.F32.PACK_AB R159, R12, R11 ;  /* 0x0000000b0c9f723e */ /* 0x000fe200000010ff */
[-C--:B------:R-:W-:Y:S01]  /*7050*/  FMUL.FTZ R91, R91, R8.reuse ;  /* 0x000000085b5b7220 */ /* 0x080fe20000410000 */
[----:B------:R-:W2:Y:S01]  /*7060*/  MUFU.EX2 R163, R163 ;  /* 0x000000a300a37308 */ /* 0x000ea20000000800 */
[----:B0-----:R-:W-:Y:S01]  /*7070*/  FADD.FTZ R15, R13, R15 ;  /* 0x0000000f0d0f7221 */ /* 0x001fe20000010000 */
[-C--:B------:R-:W-:Y:S01]  /*7080*/  FMUL.FTZ R94, R94, R8.reuse ;  /* 0x000000085e5e7220 */ /* 0x080fe20000410000 */
[-C--:B------:R-:W-:Y:S01]  /*7090*/  FMUL.FTZ R95, R95, R8.reuse ;  /* 0x000000085f5f7220 */ /* 0x080fe20000410000 */
[-C--:B------:R-:W-:Y:S01]  /*70a0*/  FMUL.FTZ R98, R98, R8.reuse ;  /* 0x0000000862627220 */ /* 0x080fe20000410000 */
[-C--:B------:R-:W-:Y:S01]  /*70b0*/  FMUL.FTZ R99, R99, R8.reuse ;  /* 0x0000000863637220 */ /* 0x080fe20000410000 */
[-C--:B------:R-:W-:Y:S01]  /*70c0*/  FMUL.FTZ R102, R102, R8.reuse ;  /* 0x0000000866667220 */ /* 0x080fe20000410000 */
[-C--:B------:R-:W-:Y:S01]  /*70d0*/  FMUL.FTZ R103, R103, R8.reuse ;  /* 0x0000000867677220 */ /* 0x080fe20000410000 */
[----:B------:R0:W3:Y:S01]  /*70e0*/  MUFU.EX2 R5, R166 ;  /* 0x000000a600057308 */ /* 0x0000e20000000800 */
[----:B-1----:R-:W-:Y:S01]  /*70f0*/  FADD.FTZ R15, R14, R15 ;  /* 0x0000000f0e0f7221 */ /* 0x002fe20000010000 */
[-C--:B------:R-:W-:Y:S01]  /*7100*/  FMUL.FTZ R106, R106, R8.reuse ;  /* 0x000000086a6a7220 */ /* 0x080fe20000410000 */
[-C--:B------:R-:W-:Y:S01]  /*7110*/  FMUL.FTZ R107, R107, R8.reuse ;  /* 0x000000086b6b7220 */ /* 0x080fe20000410000 */
[-C--:B------:R-:W-:Y:S01]  /*7120*/  FMUL.FTZ R110, R110, R8.reuse ;  /* 0x000000086e6e7220 */ /* 0x080fe20000410000 */
[-C--:B------:R-:W-:Y:S01]  /*7130*/  FMUL.FTZ R111, R111, R8.reuse ;  /* 0x000000086f6f7220 */ /* 0x080fe20000410000 */
[-C--:B------:R-:W-:Y:S01]  /*7140*/  FMUL.FTZ R114, R114, R8.reuse ;  /* 0x0000000872727220 */ /* 0x080fe20000410000 */
[-C--:B------:R-:W-:Y:S01]  /*7150*/  FMUL.FTZ R115, R115, R8.reuse ;  /* 0x0000000873737220 */ /* 0x080fe20000410000 */
[----:B------:R-:W-:Y:S01]  /*7160*/  MUFU.EX2 R170, R170 ;  /* 0x000000aa00aa7308 */ /* 0x000fe20000000800 */
[----:B0-----:R-:W-:Y:S01]  /*7170*/  F2FP.BF16.F32.PACK_AB R166, R165, R161 ;  /* 0x000000a1a5a6723e */ /* 0x001fe200000010ff */
[----:B--2---:R-:W-:Y:S01]  /*7180*/  FADD.FTZ R15, R163, R15 ;  /* 0x0000000fa30f7221 */ /* 0x004fe20000010000 */
[----:B------:R-:W-:Y:S01]  /*7190*/  F2FP.BF16.F32.PACK_AB R161, R14, R13 ;  /* 0x0000000d0ea1723e */ /* 0x000fe200000010ff */
[----:B------:R0:W-:Y:S01]  /*71a0*/  STSM.16.M88.4 [R18+0x26800], R152 ;  /* 0x0268009812007844 */ /* 0x0001e20000000200 */
[-C--:B------:R-:W-:Y:S01]  /*71b0*/  FMUL.FTZ R118, R118, R8.reuse ;  /* 0x0000000876767220 */ /* 0x080fe20000410000 */
[-C--:B------:R-:W-:Y:S01]  /*71c0*/  FMUL.FTZ R119, R119, R8.reuse ;  /* 0x0000000877777220 */ /* 0x080fe20000410000 */
[-C--:B------:R-:W-:Y:S01]  /*71d0*/  FMUL.FTZ R122, R122, R8.reuse ;  /* 0x000000087a7a7220 */ /* 0x080fe20000410000 */
[----:B------:R-:W1:Y:S01]  /*71e0*/  MUFU.EX2 R165, R167 ;  /* 0x000000a700a57308 */ /* 0x000e620000000800 */
[C---:B---3--:R-:W-:Y:S01]  /*71f0*/  FADD.FTZ R15, R5.reuse, R15 ;  /* 0x0000000f050f7221 */ /* 0x048fe20000010000 */
[----:B------:R-:W-:Y:S01]  /*7200*/  F2FP.BF16.F32.PACK_AB R163, R5, R163 ;  /* 0x000000a305a3723e */ /* 0x000fe200000010ff */
[----:B------:R0:W-:Y:S01]  /*7210*/  STSM.16.M88.4 [R19], R156 ;  /* 0x0000009c13007844 */ /* 0x0001e20000000200 */
[-C--:B------:R-:W-:Y:S01]  /*7220*/  FMUL.FTZ R123, R123, R8.reuse ;  /* 0x000000087b7b7220 */ /* 0x080fe20000410000 */
[-C--:B------:R-:W-:Y:S01]  /*7230*/  FMUL.FTZ R126, R126, R8.reuse ;  /* 0x000000087e7e7220 */ /* 0x080fe20000410000 */
[-C--:B------:R-:W-:Y:S01]  /*7240*/  FMUL.FTZ R127, R127, R8.reuse ;  /* 0x000000087f7f7220 */ /* 0x080fe20000410000 */
[----:B------:R0:W-:Y:S01]  /*7250*/  STSM.16.M88.4 [R23], R160 ;  /* 0x000000a017007844 */ /* 0x0001e20000000200 */
        /* <DEDUP_REMOVED lines=8> */
[----:B------:R-:W3:Y:S01]  /*72e0*/  MUFU.EX2 R172, R172 ;  /* 0x000000ac00ac7308 */ /* 0x000ee20000000800 */
[----:B-1----:R-:W-:Y:S01]  /*72f0*/  FADD.FTZ R15, R165, R15 ;  /* 0x0000000fa50f7221 */ /* 0x002fe20000010000 */
[----:B------:R-:W-:Y:S01]  /*7300*/  F2FP.BF16.F32.PACK_AB R165, R170, R165 ;  /* 0x000000a5aaa5723e */ /* 0x000fe200000010ff */
[-C--:B------:R-:W-:Y:S01]  /*7310*/  FMUL.FTZ R143, R143, R8.reuse ;  /* 0x000000088f8f7220 */ /* 0x080fe20000410000 */
[-C--:B------:R-:W-:Y:S01]  /*7320*/  FMUL.FTZ R146, R146, R8.reuse ;  /* 0x0000000892927220 */ /* 0x080fe20000410000 */
[----:B------:R-:W-:Y:S01]  /*7330*/  FADD.FTZ R15, R170, R15 ;  /* 0x0000000faa0f7221 */ /* 0x000fe20000010000 */
[-C--:B------:R-:W-:Y:S01]  /*7340*/  FMUL.FTZ R147, R147, R8.reuse ;  /* 0x0000000893937220 */ /* 0x080fe20000410000 */
[-C--:B------:R-:W-:Y:S01]  /*7350*/  FMUL.FTZ R150, R150, R8.reuse ;  /* 0x0000000896967220 */ /* 0x080fe20000410000 */
[----:B------:R-:W-:Y:S01]  /*7360*/  FMUL.FTZ R151, R151, R8 ;  /* 0x0000000897977220 */ /* 0x000fe20000410000 */
[----:B--2---:R-:W-:Y:S01]  /*7370*/  FADD.FTZ R15, R167, R15 ;  /* 0x0000000fa70f7221 */ /* 0x004fe20000010000 */
[----:B---3--:R-:W-:-:S03]  /*7380*/  F2FP.BF16.F32.PACK_AB R167, R172, R167 ;  /* 0x000000a7aca7723e */ /* 0x008fc600000010ff */
[----:B------:R-:W-:Y:S02]  /*7390*/  FADD.FTZ R5, R172, R15 ;  /* 0x0000000fac057221 */ /* 0x000fe40000010000 */
[----:B------:R0:W-:Y:S01]  /*73a0*/  STSM.16.M88.4 [R22], R164 ;  /* 0x000000a416007844 */ /* 0x0001e20000000200 */
[----:B------:R-:W-:Y:S05]  /*73b0*/  @!P0 BRA `(.L_x_412) ;  /* 0x0000000000048947 */ /* 0x000fea0003800000 */
[----:B------:R-:W-:Y:S01]  /*73c0*/  BPT.TRAP 0x1 ;  /* 0x000000040000795c */ /* 0x000fe20000300000 */
.L_x_412:
[----:B------:R1:W2:Y:S01]  /*73d0*/  SYNCS.PHASECHK.TRANS64.TRYWAIT P2, [UR24+0x28c50], R7 ;  /* 0x028c5007ff0075a7 */ /* 0x0002a20008040158 */
[----:B------:R-:W-:Y:S05]  /*73e0*/  @!P0 BRA `(.L_x_413) ;  /* 0x0000000000048947 */ /* 0x000fea0003800000 */
[----:B------:R-:W-:Y:S01]  /*73f0*/  BPT.TRAP 0x1 ;  /* 0x000000040000795c */ /* 0x000fe20000300000 */
.L_x_413:
[----:B--2---:R-:W-:Y:S05]  /*7400*/  @P2 BRA `(.L_x_414) ;  /* 0x0000000000082947 */ /* 0x004fea0003800000 */
[----:B------:R-:W2:Y:S02]  /*7410*/  SYNCS.PHASECHK.TRANS64.TRYWAIT P2, [UR24+0x28c50], R7 ;  /* 0x028c5007ff0075a7 */ /* 0x000ea40008040158 */
[----:B--2---:R-:W-:Y:S05]  /*7420*/  @!P2 BRA `(.L_x_415) ;  /* 0x000000c800b8a947 */ /* 0x004fea0003800000 */
.L_x_414:
[----:B------:R-:W-:Y:S01]  /*7430*/  ULEA UR10, UR37, UR54, 0xc ;  /* 0x00000036250a7291 */ /* 0x000fe2000f8e603f */
[----:B------:R-:W-:Y:S01]  /*7440*/  WARPGROUP.ARRIVE ;  /* 0x00000000000079c5 */ /* 0x000fe20000000000 */
[----:B------:R-:W-:Y:S01]  /*7450*/  UMOV UR7, 0x40000040 ;  /* 0x4000004000077882 */ /* 0x000fe20000000000 */
[----:B------:R-:W-:Y:S01]  /*7460*/  PLOP3.LUT P2, PT, PT, PT, UP0, 0x80, 0x0 ;  /* 0x000000000000781c */ /* 0x000fe20003f4f008 */
[----:B--2---:R-:W-:Y:S01]  /*7470*/  @!P1 VIADD R9, R9, 0x28c60 ;  /* 0x00028c6009099836 */ /* 0x004fe20000000000 */
[----:B------:R-:W-:Y:S01]  /*7480*/  UMOV UR22, UR37 ;  /* 0x0000002500167c82 */ /* 0x000fe20008000000 */
[----:B------:R-:W-:Y:S01]  /*7490*/  IMAD.MOV.U32 R8, RZ, RZ, R0 ;  /* 0x000000ffff087224 */ /* 0x000fe200078e0000 */
[----:B------:R-:W-:Y:S02]  /*74a0*/  UMOV UR6, UR10 ;  /* 0x0000000a00067c82 */ /* 0x000fe40008000000 */
[----:B------:R-:W-:Y:S01]  /*74b0*/  HGMMA.64x256x16.F32.BF16 R24, R152, gdesc[UR4].tnspB, R24, gsb0 ;  /* 0x43e0000498187df0 */ /* 0x000fe20008001818 */
[----:B------:R-:W-:Y:S01]  /*74c0*/  UIADD3 UR6, UR10, 0x80, URZ ;  /* 0x000000800a067890 */ /* 0x000fe2000fffe03f */
[----:B------:R-:W-:Y:S01]  /*74d0*/  @!P1 PRMT R9, RZ, 0x654, R9 ;  /* 0x00000654ff099816 */ /* 0x000fe20000000009 */
[----:B------:R-:W-:Y:S01]  /*74e0*/  UMOV UR7, 0x40000040 ;  /* 0x4000004000077882 */ /* 0x000fe20000000000 */
[----:B------:R-:W-:-:S02]  /*74f0*/  WARPGROUP.DEPBAR.LE gsb0, 0x0 ;  /* 0x00008000000079c5 */ /* 0x000fc40000010000 */
[----:B------:R-:W-:-:S15]  /*7500*/  WARPGROUP.ARRIVE ;  /* 0x00000000000079c5 */ /* 0x000fde0000000000 */
[----:B------:R-:W-:-:S07]  /*7510*/  NOP ;  /* 0x0000000000007918 */ /* 0x000fce0000000000 */
        /* <DEDUP_REMOVED lines=22> */
[----:B------:R2:W-:Y:S02]  /*7680*/  @!P1 SYNCS.ARRIVE.TRANS64.RED.A1T0 RZ, [R9+URZ], RZ ;  /* 0x000000ff09ff99a7 */ /* 0x0005e4000810043f */
[----:B--2---:R-:W-:Y:S01]  /*7690*/  IMAD.MOV.U32 R9, RZ, RZ, R6 ;  /* 0x000000ffff097224 */ /* 0x004fe200078e0006 */
[----:B------:R-:W-:Y:S06]  /*76a0*/  @P2 BRA `(.L_x_416) ;  /* 0xffffffe000d02947 */ /* 0x000fec000383ffff */
.L_x_407:
[----:B------:R-:W2:Y:S01]  /*76b0*/  SHFL.BFLY PT, R3, R4, 0x2, 0x1f ;  /* 0x0c401f0004037f89 */ /* 0x000ea200000e0000 */
[----:B------:R-:W-:Y:S08]  /*76c0*/  BAR.ARV 0x8, 0x100 ;  /* 0x0204000000007b1d */ /* 0x000ff00000002000 */
[----:B------:R-:W-:Y:S01]  /*76d0*/  BAR.SYNC.DEFER_BLOCKING 0xf, 0x100 ;  /* 0x03c4000000007b1d */ /* 0x000fe20000010000 */
[----:B------:R-:W-:Y:S01]  /*76e0*/  ISETP.NE.AND P2, PT, R17, RZ, PT ;  /* 0x000000ff1100720c */ /* 0x000fe20003f45270 */
[----:B------:R-:W-:Y:S01]  /*76f0*/  IMAD.MOV.U32 R13, RZ, RZ, -0x800000 ;  /* 0xff800000ff0d7424 */ /* 0x000fe200078e00ff */
[----:B------:R-:W-:Y:S01]  /*7700*/  UIADD3 UR48, UR48, 0x1, URZ ;  /* 0x0000000130307890 */ /* 0x000fe2000fffe03f */
[----:B------:R-:W-:-:S02]  /*7710*/  IMAD.MOV.U32 R12, RZ, RZ, -0x800000 ;  /* 0xff800000ff0c7424 */ /* 0x000fc400078e00ff */
[----:B------:R-:W4:Y:S01]  /*7720*/  SHFL.BFLY PT, R10, R5, 0x2, 0x1f ;  /* 0x0c401f00050a7f89 */ /* 0x000f2200000e0000 */
[----:B--2---:R-:W-:Y:S01]  /*7730*/  FADD.FTZ R3, R3, R4 ;  /* 0x0000000403037221 */ /* 0x004fe20000010000 */
[----:B------:R-:W-:-:S04]  /*7740*/  IMAD.MOV.U32 R4, RZ, RZ, RZ ;  /* 0x000000ffff047224 */ /* 0x000fc800078e00ff */
[----:B------:R-:W2:Y:S01]  /*7750*/  SHFL.BFLY PT, R8, R3, 0x1, 0x1f ;  /* 0x0c201f0003087f89 */ /* 0x000ea200000e0000 */
[----:B----4-:R-:W-:Y:S01]  /*7760*/  FADD.FTZ R10, R10, R5 ;  /* 0x000000050a0a7221 */ /* 0x010fe20000010000 */
[----:B------:R-:W-:-:S04]  /*7770*/  IMAD.U32 R5, RZ, RZ, UR21 ;  /* 0x00000015ff057e24 */ /* 0x000fc8000f8e00ff */
[----:B01----:R-:W0:Y:S01]  /*7780*/  SHFL.BFLY PT, R7, R10, 0x1, 0x1f ;  /* 0x0c201f000a077f89 */ /* 0x003e2200000e0000 */
[----:B--2---:R-:W-:Y:S01]  /*7790*/  FADD.FTZ R9, R3, R8 ;  /* 0x0000000803097221 */ /* 0x004fe20000010000 */
[----:B------:R-:W-:-:S04]  /*77a0*/  IMAD.MOV.U32 R3, RZ, RZ, RZ ;  /* 0x000000ffff037224 */ /* 0x000fc800078e00ff */
[----:B------:R-:W-:-:S13]  /*77b0*/  FSETP.NE.FTZ.AND P0, PT, R9, RZ, PT ;  /* 0x000000ff0900720b */ /* 0x000fda0003f15000 */
[----:B------:R-:W1:Y:S01]  /*77c0*/  @P0 MUFU.LG2 R8, R9 ;  /* 0x0000000900080308 */ /* 0x000e620000000c00 */
[----:B------:R-:W-:Y:S01]  /*77d0*/  @P0 FMUL.FTZ R5, R5, 0.69314718246459960938 ;  /* 0x3f31721805050820 */ /* 0x000fe20000410000 */
[----:B0-----:R-:W-:-:S05]  /*77e0*/  FADD.FTZ R7, R10, R7 ;  /* 0x000000070a077221 */ /* 0x001fca0000010000 */
[----:B------:R-:W-:Y:S01]  /*77f0*/  FSETP.NE.FTZ.AND P1, PT, R7, RZ, PT ;  /* 0x000000ff0700720b */ /* 0x000fe20003f35000 */
[----:B------:R-:W0:Y:S01]  /*7800*/  @P0 MUFU.RCP R4, R9 ;  /* 0x0000000900040308 */ /* 0x000e220000001000 */
[----:B-1----:R-:W-:-:S11]  /*7810*/  @P0 FMUL.FTZ R8, R8, 0.69314718246459960938 ;  /* 0x3f31721808080820 */ /* 0x002fd60000410000 */
[----:B------:R-:W1:Y:S01]  /*7820*/  @P1 MUFU.RCP R3, R7 ;  /* 0x0000000700031308 */ /* 0x000e620000001000 */
[----:B------:R-:W-:Y:S01]  /*7830*/  @P0 FFMA.FTZ R13, R5, R6, R8 ;  /* 0x00000006050d0223 */ /* 0x000fe20000010008 */
[----:B------:R-:W-:Y:S01]  /*7840*/  IMAD.U32 R5, RZ, RZ, UR37 ;  /* 0x00000025ff057e24 */ /* 0x000fe2000f8e00ff */
[----:B------:R-:W-:Y:S01]  /*7850*/  UIADD3 UR37, UR37, 0x1, URZ ;  /* 0x0000000125257890 */ /* 0x000fe2000fffe03f */
[----:B------:R-:W-:Y:S01]  /*7860*/  PLOP3.LUT P0, PT, PT, PT, PT, 0x8, 0x0 ;  /* 0x000000000000781c */ /* 0x000fe20003f0e170 */
[-C--:B0-----:R-:W-:Y:S01]  /*7870*/  FMUL.FTZ R24, R24, R4.reuse ;  /* 0x0000000418187220 */ /* 0x081fe20000410000 */
[----:B------:R-:W-:Y:S02]  /*7880*/  @!P2 IMAD R5, R5, 0x40, R16 ;  /* 0x000000400505a824 */ /* 0x000fe400078e0210 */
[-C--:B------:R-:W-:Y:S01]  /*7890*/  FMUL.FTZ R25, R25, R4.reuse ;  /* 0x0000000419197220 */ /* 0x080fe20000410000 */
[-C--:B------:R-:W-:Y:S01]  /*78a0*/  FMUL.FTZ R28, R28, R4.reuse ;  /* 0x000000041c1c7220 */ /* 0x080fe20000410000 */
[-C--:B------:R-:W-:Y:S01]  /*78b0*/  FMUL.FTZ R29, R29, R4.reuse ;  /* 0x000000041d1d7220 */ /* 0x080fe20000410000 */
[-C--:B------:R-:W-:Y:S01]  /*78c0*/  FMUL.FTZ R32, R32, R4.reuse ;  /* 0x0000000420207220 */ /* 0x080fe20000410000 */
[----:B------:R-:W-:Y:S01]  /*78d0*/  @!P2 LEA R6, R5, UR38, 0x2 ;  /* 0x000000260506ac11 */ /* 0x000fe2000f8e10ff */
[-C--:B------:R-:W-:Y:S01]  /*78e0*/  FMUL.FTZ R33, R33, R4.reuse ;  /* 0x0000000421217220 */ /* 0x080fe20000410000 */
[----:B------:R-:W0:Y:S01]  /*78f0*/  @P1 MUFU.LG2 R5, R7 ;  /* 0x0000000700051308 */ /* 0x000e220000000c00 */
[-C--:B------:R-:W-:Y:S01]  /*7900*/  FMUL.FTZ R36, R36, R4.reuse ;  /* 0x0000000424247220 */ /* 0x080fe20000410000 */
[-C--:B------:R-:W-:Y:S01]  /*7910*/  FMUL.FTZ R37, R37, R4.reuse ;  /* 0x0000000425257220 */ /* 0x080fe20000410000 */
[----:B------:R2:W-:Y:S01]  /*7920*/  @!P2 STS [R6+0x28800], R4 ;  /* 0x028800040600a388 */ /* 0x0005e20000000800 */
[-C--:B------:R-:W-:Y:S01]  /*7930*/  FMUL.FTZ R40, R40, R4.reuse ;  /* 0x0000000428287220 */ /* 0x080fe20000410000 */
[-C--:B------:R-:W-:Y:S01]  /*7940*/  FMUL.FTZ R41, R41, R4.reuse ;  /* 0x0000000429297220 */ /* 0x080fe20000410000 */
[-C--:B------:R-:W-:Y:S01]  /*7950*/  FMUL.FTZ R44, R44, R4.reuse ;  /* 0x000000042c2c7220 */ /* 0x080fe20000410000 */
[----:B-1----:R1:W-:Y:S01]  /*7960*/  @!P2 STS [R6+0x28820], R3 ;  /* 0x028820030600a388 */ /* 0x0023e20000000800 */
        /* <DEDUP_REMOVED lines=53> */
[----:B--2---:R-:W-:Y:S01]  /*7cc0*/  IMAD.U32 R4, RZ, RZ, UR21 ;  /* 0x00000015ff047e24 */ /* 0x004fe2000f8e00ff */
[----:B------:R-:W-:Y:S01]  /*7cd0*/  UISETP.NE.AND UP0, UPT, UR37, 0x2, UPT ;  /* 0x000000022500788c */ /* 0x000fe2000bf05270 */
[----:B0-----:R-:W-:Y:S01]  /*7ce0*/  @P1 FMUL.FTZ R5, R5, 0.69314718246459960938 ;  /* 0x3f31721805051820 */ /* 0x001fe20000410000 */
[-C--:B------:R-:W-:Y:S01]  /*7cf0*/  FMUL.FTZ R26, R26, R3.reuse ;  /* 0x000000031a1a7220 */ /* 0x080fe20000410000 */
[----:B------:R-:W-:Y:S01]  /*7d00*/  @P1 FMUL.FTZ R4, R4, 0.69314718246459960938 ;  /* 0x3f31721804041820 */ /* 0x000fe20000410000 */
[----:B------:R-:W-:Y:S01]  /*7d10*/  USEL UR4, URZ, 0x1, UP0 ;  /* 0x000000013f047887 */ /* 0x000fe20008000000 */
        /* <DEDUP_REMOVED lines=64> */
[----:B------:R-:W-:-:S02]  /*8120*/  USEL UR37, UR37, URZ, UP0 ;  /* 0x0000003f25257287 */ /* 0x000fc40008000000 */
[----:B------:R-:W-:Y:S01]  /*8130*/  ULOP3.LUT UR47, UR47, UR4, URZ, 0x3c, !UPT ;  /* 0x000000042f2f7292 */ /* 0x000fe2000f8e3c3f */
[----:B-1----:R-:W-:Y:S11]  /*8140*/  BAR.ARV 0xe, 0x100 ;  /* 0x0384000000007b1d */ /* 0x002ff60000002000 */
.L_x_387:
[----:B------:R-:W0:Y:S08]  /*8150*/  S2UR UR4, SR_CgaCtaId ;  /* 0x00000000000479c3 */ /* 0x000e300000008800 */
[----:B------:R-:W-:Y:S06]  /*8160*/  BAR.SYNC.DEFER_BLOCKING 0x5, 0x180 ;  /* 0x0146000000007b1d */ /* 0x000fec0000010000 */
[----:B------:R-:W-:Y:S01]  /*8170*/  UMOV UR38, 0x400 ;  /* 0x0000040000267882 */ /* 0x000fe20000000000 */
[----:B------:R-:W-:Y:S01]  /*8180*/  BSSY B0, `(.L_x_417) ;  /* 0x0000498000007945 */ /* 0x000fe20003800000 */
[----:B0-----:R-:W-:-:S09]  /*8190*/  ULEA UR38, UR4, UR38, 0x18 ;  /* 0x0000002604267291 */ /* 0x001fd2000f8ec03f */
[----:B------:R-:W0:Y:S02]  /*81a0*/  LDS.128 R4, [UR38+0x28cd0] ;  /* 0x028cd026ff047984 */ /* 0x000e240008000c00 */
[----:B0-----:R-:W-:Y:S02]  /*81b0*/  R2UR UR5, R5 ;  /* 0x00000000050572ca */ /* 0x001fe400000e0000 */
[----:B------:R-:W-:Y:S02]  /*81c0*/  R2UR UR6, R6 ;  /* 0x00000000060672ca */ /* 0x000fe400000e0000 */
[----:B------:R-:W-:Y:S01]  /*81d0*/  R2UR UR7, R7 ;  /* 0x00000000070772ca */ /* 0x000fe200000e0000 */
[----:B------:R-:W-:Y:S06]  /*81e0*/  BAR.ARV 0x4, 0x180 ;  /* 0x0106000000007b1d */ /* 0x000fec0000002000 */
[----:B------:R-:W-:Y:S08]  /*81f0*/  @P0 BRA `(.L_x_418) ;  /* 0x0000003800440947 */ /* 0x000ff00003800000 */
[----:B------:R-:W2:Y:S01]  /*8200*/  LDL R0, [R1+0x50] ;  /* 0x0000500001007983 */ /* 0x000ea20000100800 */
[----:B------:R-:W0:Y:S01]  /*8210*/  S2UR UR4, SR_SWINHI ;  /* 0x00000000000479c3 */ /* 0x000e220000002f00 */
[----:B------:R-:W-:Y:S01]  /*8220*/  F2FP.BF16.F32.PACK_AB R6, R29, R28 ;  /* 0x0000001c1d06723e */ /* 0x000fe200000010ff */
[----:B------:R-:W-:Y:S01]  /*8230*/  USHF.L.U64.HI UR12, UR39, 0x2, UR42 ;  /* 0x00000002270c7899 */ /* 0x000fe2000801022a */
[----:B------:R-:W-:Y:S01]  /*8240*/  F2FP.BF16.F32.PACK_AB R7, R31, R30 ;  /* 0x0000001e1f07723e */ /* 0x000fe200000010ff */
[----:B------:R-:W-:Y:S01]  /*8250*/  ULDC.64 UR10, c[0x0][0xc00] ;  /* 0x00030000000a7ab9 */ /* 0x000fe20000000a00 */
[----:B------:R-:W-:Y:S02]  /*8260*/  F2FP.BF16.F32.PACK_AB R9, R35, R34 ;  /* 0x000000222309723e */ /* 0x000fe400000010ff */
[----:B------:R-:W-:Y:S02]  /*8270*/  F2FP.BF16.F32.PACK_AB R10, R37, R36 ;  /* 0x00000024250a723e */ /* 0x000fe400000010ff */
[----:B------:R-:W-:Y:S01]  /*8280*/  F2FP.BF16.F32.PACK_AB R11, R39, R38 ;  /* 0x00000026270b723e */ /* 0x000fe200000010ff */
[----:B------:R-:W-:Y:S01]  /*8290*/  UMOV UR8, UR38 ;  /* 0x0000002600087c82 */ /* 0x000fe20008000000 */
[----:B0-----:R-:W-:Y:S01]  /*82a0*/  UMOV UR9, UR4 ;  /* 0x0000000400097c82 */ /* 0x001fe20008000000 */
[----:B------:R-:W-:Y:S01]  /*82b0*/  USHF.L.U32 UR4, UR39, 0x2, URZ ;  /* 0x0000000227047899 */ /* 0x000fe2000800063f */
[----:B------:R-:W-:-:S02]  /*82c0*/  IMAD.U32 R14, RZ, RZ, UR8 ;  /* 0x00000008ff0e7e24 */ /* 0x000fc4000f8e00ff */
[----:B------:R-:W-:Y:S01]  /*82d0*/  IMAD.U32 R15, RZ, RZ, UR9 ;  /* 0x00000009ff0f7e24 */ /* 0x000fe2000f8e00ff */
[----:B------:R-:W-:Y:S02]  /*82e0*/  ULDC.64 UR8, c[0x0][0xc08] ;  /* 0x0003020000087ab9 */ /* 0x000fe40000000a00 */
[----:B------:R-:W-:-:S04]  /*82f0*/  UISETP.NE.U32.AND UP0, UPT, UR8, URZ, UPT ;  /* 0x0000003f0800728c */ /* 0x000fc8000bf05070 */
[----:B------:R-:W-:Y:S01]  /*8300*/  UISETP.NE.AND.EX UP0, UPT, UR9, URZ, UPT, UP0 ;  /* 0x0000003f0900728c */ /* 0x000fe2000bf05300 */
[----:B------:R-:W-:Y:S05]  /*8310*/  BAR.SYNC.DEFER_BLOCKING 0x1, 0x100 ;  /* 0x0044000000007b1d */ /* 0x000fea0000010000 */
[----:B------:R-:W-:-:S05]  /*8320*/  PLOP3.LUT P1, PT, PT, PT, UP0, 0x80, 0x0 ;  /* 0x000000000000781c */ /* 0x000fca0003f2f008 */
[----:B------:R-:W-:-:S04]  /*8330*/  @UP0 UIADD3 UR8, UP1, UR4, UR8, URZ ;  /* 0x0000000804080290 */ /* 0x000fc8000ff3e03f */
[----:B------:R-:W-:Y:S02]  /*8340*/  @UP0 UIADD3.X UR9, UR12, UR9, URZ, UP1, !UPT ;  /* 0x000000090c090290 */ /* 0x000fe40008ffe43f */
[----:B------:R-:W-:Y:S01]  /*8350*/  UIADD3 UR4, UP0, UR4, UR10, URZ ;  /* 0x0000000a04047290 */ /* 0x000fe2000ff1e03f */
[----:B--2---:R-:W-:-:S03]  /*8360*/  IMAD.WIDE R20, R0, 0x2, R14 ;  /* 0x0000000200147825 */ /* 0x004fc600078e020e */
[C---:B------:R-:W-:Y:S02]  /*8370*/  LOP3.LUT R5, R20.reuse, 0x380, RZ, 0xc0, !PT ;  /* 0x0000038014057812 */ /* 0x040fe400078ec0ff */
[----:B------:R-:W-:Y:S02]  /*8380*/  IADD3 R8, P0, R20, 0x20, RZ ;  /* 0x0000002014087810 */ /* 0x000fe40007f1e0ff */
[----:B------:R-:W-:Y:S02]  /*8390*/  SHF.R.U64 R5, R5, 0x3, RZ ;  /* 0x0000000305057819 */ /* 0x000fe400000012ff */
[----:B------:R-:W-:Y:S02]  /*83a0*/  LOP3.LUT R3, R8, 0x380, RZ, 0xc0, !PT ;  /* 0x0000038008037812 */ /* 0x000fe400078ec0ff */
[----:B------:R-:W-:Y:S01]  /*83b0*/  LOP3.LUT R4, R5, R20, RZ, 0x3c, !PT ;  /* 0x0000001405047212 */ /* 0x000fe200078e3cff */
[----:B------:R-:W-:Y:S01]  /*83c0*/  IMAD.MOV.U32 R5, RZ, RZ, R21 ;  /* 0x000000ffff057224 */ /* 0x000fe200078e0015 */
[----:B------:R-:W-:-:S04]  /*83d0*/  SHF.R.U64 R3, R3, 0x3, RZ ;  /* 0x0000000303037819 */ /* 0x000fc800000012ff */
[----:B------:R-:W-:Y:S02]  /*83e0*/  MOV R0, R4 ;  /* 0x0000000400007202 */ /* 0x000fe40000000f00 */
[----:B------:R-:W-:Y:S02]  /*83f0*/  F2FP.BF16.F32.PACK_AB R4, R25, R24 ;  /* 0x000000181904723e */ /* 0x000fe400000010ff */
[----:B------:R-:W-:-:S05]  /*8400*/  F2FP.BF16.F32.PACK_AB R5, R27, R26 ;  /* 0x0000001a1b05723e */ /* 0x000fca00000010ff */
[----:B------:R0:W-:Y:S02]  /*8410*/  STSM.16.M88.4 [R0], R4 ;  /* 0x0000000400007844 */ /* 0x0001e40000000200 */
[----:B0-----:R-:W-:Y:S01]  /*8420*/  IMAD.X R5, RZ, RZ, R21, P0 ;  /* 0x000000ffff057224 */ /* 0x001fe200000e0615 */
[----:B------:R-:W-:Y:S02]  /*8430*/  LOP3.LUT R4, R3, R8, RZ, 0x3c, !PT ;  /* 0x0000000803047212 */ /* 0x000fe400078e3cff */
[----:B------:R-:W-:Y:S02]  /*8440*/  F2FP.BF16.F32.PACK_AB R8, R33, R32 ;  /* 0x000000202108723e */ /* 0x000fe400000010ff */
[----:B------:R-:W-:Y:S02]  /*8450*/  MOV R3, R4 ;  /* 0x0000000400037202 */ /* 0x000fe40000000f00 */
[----:B------:R-:W-:Y:S02]  /*8460*/  IADD3 R5, P0, R20, 0x40, RZ ;  /* 0x0000004014057810 */ /* 0x000fe40007f1e0ff */
[----:B------:R-:W-:Y:S01]  /*8470*/  F2FP.BF16.F32.PACK_AB R6, R45, R44 ;  /* 0x0000002c2d06723e */ /* 0x000fe200000010ff */
[----:B------:R0:W-:Y:S01]  /*8480*/  STSM.16.M88.4 [R3], R8 ;  /* 0x0000000803007844 */ /* 0x0001e20000000200 */
[----:B------:R-:W-:-:S02]  /*8490*/  LOP3.LUT R4, R5, 0x380, RZ, 0xc0, !PT ;  /* 0x0000038005047812 */ /* 0x000fc400078ec0ff */
[----:B------:R-:W-:Y:S02]  /*84a0*/  F2FP.BF16.F32.PACK_AB R7, R47, R46 ;  /* 0x0000002e2f07723e */ /* 0x000fe400000010ff */
[----:B------:R-:W-:-:S04]  /*84b0*/  SHF.R.U64 R4, R4, 0x3, RZ ;  /* 0x0000000304047819 */ /* 0x000fc800000012ff */
[----:B------:R-:W-:Y:S01]  /*84c0*/  LOP3.LUT R4, R4, R5, RZ, 0x3c, !PT ;  /* 0x0000000504047212 */ /* 0x000fe200078e3cff */
[----:B------:R-:W-:-:S05]  /*84d0*/  IMAD.X R5, RZ, RZ, R21, P0 ;  /* 0x000000ffff057224 */ /* 0x000fca00000e0615 */
[----:B------:R-:W-:Y:S02]  /*84e0*/  MOV R0, R4 ;  /* 0x0000000400007202 */ /* 0x000fe40000000f00 */
[----:B0-----:R-:W-:Y:S02]  /*84f0*/  IADD3 R8, P0, R20, 0x60, RZ ;  /* 0x0000006014087810 */ /* 0x001fe40007f1e0ff */
[----:B------:R-:W-:Y:S02]  /*8500*/  F2FP.BF16.F32.PACK_AB R4, R41, R40 ;  /* 0x000000282904723e */ /* 0x000fe400000010ff */
[----:B------:R-:W-:Y:S02]  /*8510*/  LOP3.LUT R3, R8, 0x380, RZ, 0xc0, !PT ;  /* 0x0000038008037812 */ /* 0x000fe400078ec0ff */
[----:B------:R-:W-:Y:S02]  /*8520*/  F2FP.BF16.F32.PACK_AB R5, R43, R42 ;  /* 0x0000002a2b05723e */ /* 0x000fe400000010ff */
[----:B------:R-:W-:-:S02]  /*8530*/  SHF.R.U64 R3, R3, 0x3, RZ ;  /* 0x0000000303037819 */ /* 0x000fc400000012ff */
[----:B------:R-:W-:Y:S01]  /*8540*/  F2FP.BF16.F32.PACK_AB R9, R51, R50 ;  /* 0x000000323309723e */ /* 0x000fe200000010ff */
[----:B------:R0:W-:Y:S01]  /*8550*/  STSM.16.M88.4 [R0], R4 ;  /* 0x0000000400007844 */ /* 0x0001e20000000200 */
[----:B------:R-:W-:Y:S02]  /*8560*/  F2FP.BF16.F32.PACK_AB R10, R53, R52 ;  /* 0x00000034350a723e */ /* 0x000fe400000010ff */
[----:B------:R-:W-:Y:S01]  /*8570*/  F2FP.BF16.F32.PACK_AB R11, R55, R54 ;  /* 0x00000036370b723e */ /* 0x000fe200000010ff */
[----:B0-----:R-:W-:Y:S01]  /*8580*/  IMAD.X R5, RZ, RZ, R21, P0 ;  /* 0x000000ffff057224 */ /* 0x001fe200000e0615 */
[----:B------:R-:W-:Y:S02]  /*8590*/  LOP3.LUT R4, R3, R8, RZ, 0x3c, !PT ;  /* 0x0000000803047212 */ /* 0x000fe400078e3cff */
[----:B------:R-:W-:Y:S02]  /*85a0*/  F2FP.BF16.F32.PACK_AB R8, R49, R48 ;  /* 0x000000303108723e */ /* 0x000fe400000010ff */
[----:B------:R-:W-:-:S02]  /*85b0*/  MOV R3, R4 ;  /* 0x0000000400037202 */ /* 0x000fc40000000f00 */
[----:B------:R-:W-:Y:S02]  /*85c0*/  IADD3 R5, P0, R20, 0x2000, RZ ;  /* 0x0000200014057810 */ /* 0x000fe40007f1e0ff */
[----:B------:R-:W-:Y:S01]  /*85d0*/  F2FP.BF16.F32.PACK_AB R6, R61, R60 ;  /* 0x0000003c3d06723e */ /* 0x000fe200000010ff */
[----:B------:R0:W-:Y:S01]  /*85e0*/  STSM.16.M88.4 [R3], R8 ;  /* 0x0000000803007844 */ /* 0x0001e20000000200 */
[----:B------:R-:W-:Y:S02]  /*85f0*/  LOP3.LUT R4, R5, 0x380, RZ, 0xc0, !PT ;  /* 0x0000038005047812 */ /* 0x000fe400078ec0ff */
        /* <DEDUP_REMOVED lines=117> */
[----:B------:R-:W-:Y:S01]  /*8d50*/  LOP3.LUT R3, R8, 0x380, RZ, 0xc0, !PT ;  /* 0x0000038008037812 */ /* 0x000fe200078ec0ff */
[----:B------:R-:W-:Y:S01]  /*8d60*/  IMAD.X R21, RZ, RZ, R21, P0 ;  /* 0x000000ffff157224 */ /* 0x000fe200000e0615 */
[----:B------:R-:W-:Y:S02]  /*8d70*/  F2FP.BF16.F32.PACK_AB R5, R139, R138 ;  /* 0x0000008a8b05723e */ /* 0x000fe400000010ff */
[----:B------:R-:W-:-:S02]  /*8d80*/  SHF.R.U64 R3, R3, 0x3, RZ ;  /* 0x0000000303037819 */ /* 0x000fc400000012ff */
[----:B------:R-:W-:Y:S01]  /*8d90*/  ISETP.NE.U32.AND P0, PT, RZ, UR10, PT ;  /* 0x0000000aff007c0c */ /* 0x000fe2000bf05070 */
[----:B------:R0:W-:Y:S01]  /*8da0*/  STSM.16.M88.4 [R0], R4 ;  /* 0x0000000400007844 */ /* 0x0001e20000000200 */
[----:B------:R-:W-:Y:S02]  /*8db0*/  LOP3.LUT R20, R3, R8, RZ, 0x3c, !PT ;  /* 0x0000000803147212 */ /* 0x000fe400078e3cff */
[----:B------:R-:W-:Y:S02]  /*8dc0*/  ISETP.NE.AND.EX P0, PT, RZ, UR11, PT, P0 ;  /* 0x0000000bff007c0c */ /* 0x000fe4000bf05300 */
[----:B------:R-:W-:Y:S02]  /*8dd0*/  MOV R20, R20 ;  /* 0x0000001400147202 */ /* 0x000fe40000000f00 */
[----:B0-----:R-:W-:Y:S02]  /*8de0*/  F2FP.BF16.F32.PACK_AB R4, R145, R144 ;  /* 0x000000909104723e */ /* 0x001fe400000010ff */
[----:B------:R-:W-:-:S02]  /*8df0*/  F2FP.BF16.F32.PACK_AB R5, R147, R146 ;  /* 0x000000929305723e */ /* 0x000fc400000010ff */
[----:B------:R-:W-:Y:S02]  /*8e00*/  F2FP.BF16.F32.PACK_AB R6, R149, R148 ;  /* 0x000000949506723e */ /* 0x000fe400000010ff */
[----:B------:R-:W-:-:S05]  /*8e10*/  F2FP.BF16.F32.PACK_AB R7, R151, R150 ;  /* 0x000000969707723e */ /* 0x000fca00000010ff */
[----:B------:R0:W-:Y:S02]  /*8e20*/  STSM.16.M88.4 [R20], R4 ;  /* 0x0000000414007844 */ /* 0x0001e40000000200 */
[----:B0-----:R-:W-:Y:S01]  /*8e30*/  IMAD.U32 R4, RZ, RZ, UR8 ;  /* 0x00000008ff047e24 */ /* 0x001fe2000f8e00ff */
[----:B------:R-:W-:Y:S01]  /*8e40*/  UIADD3.X UR8, UR12, UR11, URZ, UP0, !UPT ;  /* 0x0000000b0c087290 */ /* 0x000fe200087fe43f */
[----:B------:R-:W-:Y:S01]  /*8e50*/  IMAD.U32 R5, RZ, RZ, UR9 ;  /* 0x00000009ff057e24 */ /* 0x000fe2000f8e00ff */
[----:B------:R-:W-:Y:S06]  /*8e60*/  BAR.SYNC.DEFER_BLOCKING 0x1, 0x100 ;  /* 0x0044000000007b1d */ /* 0x000fec0000010000 */
[----:B------:R0:W2:Y:S02]  /*8e70*/  @P1 LDG.E R3, desc[UR40][R4.64] ;  /* 0x0000002804031981 */ /* 0x0000a4000c1e1900 */
[----:B0-----:R-:W-:Y:S01]  /*8e80*/  IMAD.U32 R4, RZ, RZ, UR4 ;  /* 0x00000004ff047e24 */ /* 0x001fe2000f8e00ff */
[----:B------:R-:W-:Y:S01]  /*8e90*/  UISETP.NE.AND UP0, UPT, UR46, URZ, UPT ;  /* 0x0000003f2e00728c */ /* 0x000fe2000bf05270 */
[----:B------:R-:W-:Y:S01]  /*8ea0*/  IMAD.U32 R5, RZ, RZ, UR8 ;  /* 0x00000008ff057e24 */ /* 0x000fe2000f8e00ff */
[----:B------:R-:W-:-:S04]  /*8eb0*/  ULDC UR4, c[0x0][0xad4] ;  /* 0x0002b50000047ab9 */ /* 0x000fc80000000800 */
[----:B------:R0:W5:Y:S01]  /*8ec0*/  @P0 LDG.E R0, desc[UR40][R4.64] ;  /* 0x0000002804000981 */ /* 0x000162000c1e1900 */
[----:B------:R-:W-:Y:S01]  /*8ed0*/  ULDC UR8, c[0x0][0xa88] ;  /* 0x0002a20000087ab9 */ /* 0x000fe20000000800 */
[----:B------:R-:W-:Y:S01]  /*8ee0*/  USEL UR46, UR46, UR4, UP0 ;  /* 0x000000042e2e7287 */ /* 0x000fe20008000000 */
[----:B--2---:R-:W-:Y:S01]  /*8ef0*/  @P1 R2UR UR8, R3 ;  /* 0x00000000030812ca */ /* 0x004fe200000e0000 */
[----:B0-----:R-:W-:-:S14]  /*8f00*/  @P1 BRA `(.L_x_419) ;  /* 0x0000000000181947 */ /* 0x001fdc0003800000 */
[----:B------:R-:W-:Y:S05]  /*8f10*/  @!P0 BRA `(.L_x_419) ;  /* 0x0000000000148947 */ /* 0x000fea0003800000 */
[----:B------:R-:W2:Y:S04]  /*8f20*/  LDG.E R6, desc[UR40][R4.64] ;  /* 0x0000002804067981 */ /* 0x000ea8000c1e1900 */
[----:B------:R-:W4:Y:S01]  /*8f30*/  LDG.E R3, desc[UR40][R4.64+0x4] ;  /* 0x0000042804037981 */ /* 0x000f22000c1e1900 */
[----:B--2---:R-:W-:Y:S02]  /*8f40*/  R2UR UR4, R6 ;  /* 0x00000000060472ca */ /* 0x004fe400000e0000 */
[----:B----4-:R-:W-:-:S13]  /*8f50*/  R2UR UR8, R3 ;  /* 0x00000000030872ca */ /* 0x010fda00000e0000 */
[----:B------:R-:W-:-:S12]  /*8f60*/  UIADD3 UR8, -UR4, UR8, URZ ;  /* 0x0000000804087290 */ /* 0x000fd8000fffe13f */
.L_x_419:
[----:B------:R-:W0:Y:S01]  /*8f70*/  SHFL.IDX PT, R3, R220, RZ, 0x1f ;  /* 0x00001fffdc037589 */ /* 0x000e2200000e0000 */
[----:B------:R-:W-:Y:S01]  /*8f80*/  UMOV UR4, URZ ;  /* 0x0000003f00047c82 */ /* 0x000fe20008000000 */
[----:B-----5:R-:W-:Y:S01]  /*8f90*/  @P0 R2UR UR4, R0 ;  /* 0x00000000000402ca */ /* 0x020fe200000e0000 */
[----:B------:R-:W-:Y:S02]  /*8fa0*/  UISETP.NE.U32.AND UP0, UPT, UR10, URZ, UPT ;  /* 0x0000003f0a00728c */ /* 0x000fe4000bf05070 */
[----:B------:R-:W-:Y:S02]  /*8fb0*/  UISETP.GT.AND UP1, UPT, UR46, 0x1, UPT ;  /* 0x000000012e00788c */ /* 0x000fe4000bf24270 */
[----:B------:R-:W-:-:S04]  /*8fc0*/  UISETP.NE.AND.EX UP0, UPT, UR11, URZ, UPT, UP0 ;  /* 0x0000003f0b00728c */ /* 0x000fc8000bf05300 */
[----:B------:R-:W-:Y:S01]  /*8fd0*/  PLOP3.LUT P1, PT, PT, PT, UP1, 0x80, 0x0 ;  /* 0x000000000000781c */ /* 0x000fe20003f2f018 */
[----:B------:R-:W-:-:S03]  /*8fe0*/  USEL UR9, UR39, URZ, !UP0 ;  /* 0x0000003f27097287 */ /* 0x000fc6000c000000 */
[----:B------:R-:W-:Y:S01]  /*8ff0*/  USHF.R.S32.HI UR18, URZ, 0x1f, UR4 ;  /* 0x0000001f3f127899 */ /* 0x000fe20008011404 */
[----:B0-----:R-:W-:-:S13]  /*9000*/  ISETP.NE.AND P0, PT, R3, RZ, PT ;  /* 0x000000ff0300720c */ /* 0x001fda0003f05270 */
[----:B------:R-:W-:Y:S05]  /*9010*/  @P0 BRA `(.L_x_420) ;  /* 0x0000000400080947 */ /* 0x000fea0003800000 */
[----:B------:R-:W2:Y:S01]  /*9020*/  LDL R6, [R1+0x48] ;  /* 0x0000480001067983 */ /* 0x000ea20000100800 */
[----:B------:R-:W0:Y:S01]  /*9030*/  LDC R0, c[0x0][0xbe8] ;  /* 0x0002fa00ff007b82 */ /* 0x000e220000000800 */
[----:B------:R-:W-:Y:S01]  /*9040*/  UISETP.GT.AND UP1, UPT, UR46, 0x1, UPT ;  /* 0x000000012e00788c */ /* 0x000fe2000bf24270 */
[----:B------:R-:W-:Y:S01]  /*9050*/  IMAD.U32 R9, RZ, RZ, UR43 ;  /* 0x0000002bff097e24 */ /* 0x000fe2000f8e00ff */
[----:B------:R-:W4:Y:S01]  /*9060*/  LDL R10, [R1+0x4c] ;  /* 0x00004c00010a7983 */ /* 0x000f220000100800 */
[----:B------:R-:W-:Y:S01]  /*9070*/  UMOV UR19, 0x9b8 ;  /* 0x000009b800137882 */ /* 0x000fe20000000000 */
[----:B0-----:R-:W-:Y:S01]  /*9080*/  ISETP.NE.AND P0, PT, R0, 0x1, PT ;  /* 0x000000010000780c */ /* 0x001fe20003f05270 */
[----:B------:R-:W-:Y:S02]  /*9090*/  USEL UR19, UR19, 0x978, UP1 ;  /* 0x0000097813137887 */ /* 0x000fe40008800000 */
[----:B------:R-:W-:-:S10]  /*90a0*/  UISETP.NE.U32.AND UP0, UPT, UR10, URZ, UPT ;  /* 0x0000003f0a00728c */ /* 0x000fd4000bf05070 */
[----:B------:R-:W0:Y:S08]  /*90b0*/  @P0 LDC R4, c[0x0][0xbec] ;  /* 0x0002fb00ff040b82 */ /* 0x000e300000000800 */
[----:B------:R-:W1:Y:S01]  /*90c0*/  @P0 LDC R5, c[0x0][0xbf0] ;  /* 0x0002fc00ff050b82 */ /* 0x000e620000000800 */
[----:B------:R-:W-:Y:S02]  /*90d0*/  UISETP.NE.AND.EX UP0, UPT, UR11, URZ, UPT, UP0 ;  /* 0x0000003f0b00728c */ /* 0x000fe4000bf05300 */
[----:B------:R-:W-:-:S02]  /*90e0*/  USEL UR16, UR45, URZ, UP1 ;  /* 0x0000003f2d107287 */ /* 0x000fc40008800000 */
[----:B------:R-:W-:Y:S01]  /*90f0*/  USEL UR39, UR39, URZ, !UP0 ;  /* 0x0000003f27277287 */ /* 0x000fe2000c000000 */
[----:B------:R-:W-:Y:S01]  /*9100*/  ULDC.64 UR14, c[0x0][UR19+0x228] ;  /* 0x00008a00130e7abb */ /* 0x000fe20008000a00 */
[----:B------:R-:W-:Y:S01]  /*9110*/  ULDC.64 UR12, c[0x0][UR19+0x220] ;  /* 0x00008800130c7abb */ /* 0x000fe20008000a00 */
[----:B------:R-:W-:Y:S02]  /*9120*/  UIMAD.WIDE.U32 UR20, UR14, UR16, URZ ;  /* 0x000000100e1472a5 */ /* 0x000fe4000f8e003f */
[----:B------:R-:W-:Y:S02]  /*9130*/  UIMAD UR22, UR15, UR16, URZ ;  /* 0x000000100f1672a4 */ /* 0x000fe4000f8e023f */
[----:B------:R-:W-:Y:S01]  /*9140*/  UIMAD.WIDE.U32 UR14, UR12, UR39, URZ ;  /* 0x000000270c0e72a5 */ /* 0x000fe2000f8e003f */
[----:B------:R-:W-:Y:S01]  /*9150*/  ULDC.64 UR10, c[0x0][UR19+0x218] ;  /* 0x00008600130a7abb */ /* 0x000fe20008000a00 */
[----:B------:R-:W-:Y:S02]  /*9160*/  USEL UR42, UR42, URZ, !UP0 ;  /* 0x0000003f2a2a7287 */ /* 0x000fe4000c000000 */
[----:B------:R-:W-:-:S02]  /*9170*/  UIMAD UR39, UR13, UR39, URZ ;  /* 0x000000270d2772a4 */ /* 0x000fc4000f8e023f */
[----:B------:R-:W-:Y:S02]  /*9180*/  UIMAD.WIDE.U32 UR16, UR10, UR44, URZ ;  /* 0x0000002c0a1072a5 */ /* 0x000fe4000f8e003f */
[----:B------:R-:W-:Y:S02]  /*9190*/  UIMAD UR10, UR11, UR44, URZ ;  /* 0x0000002c0b0a72a4 */ /* 0x000fe4000f8e023f */
[----:B------:R-:W-:Y:S02]  /*91a0*/  UIMAD UR39, UR12, UR42, UR39 ;  /* 0x0000002a0c2772a4 */ /* 0x000fe4000f8e0227 */
[----:B------:R-:W-:Y:S02]  /*91b0*/  UIADD3 UR22, UR21, UR22, URZ ;  /* 0x0000001615167290 */ /* 0x000fe4000fffe03f */
[----:B------:R-:W-:Y:S02]  /*91c0*/  UIADD3 UR11, UR17, UR10, URZ ;  /* 0x0000000a110b7290 */ /* 0x000fe4000fffe03f */
[----:B------:R-:W-:-:S02]  /*91d0*/  UIADD3 UR16, UP0, UP2, UR14, UR16, UR4 ;  /* 0x000000100e107290 */ /* 0x000fc4000fa1e004 */
[----:B------:R-:W-:-:S04]  /*91e0*/  UIADD3 UR10, UR15, UR39, URZ ;  /* 0x000000270f0a7290 */ /* 0x000fc8000fffe03f */
[----:B------:R-:W-:Y:S01]  /*91f0*/  UIADD3.X UR10, UR10, UR11, UR18, UP0, UP2 ;  /* 0x0000000b0a0a7290 */ /* 0x000fe200087e4412 */
[----:B------:R-:W-:Y:S02]  /*9200*/  IMAD.U32 R11, RZ, RZ, UR43 ;  /* 0x0000002bff0b7e24 */ /* 0x000fe4000f8e00ff */
[----:B--2---:R-:W-:-:S04]  /*9210*/  IMAD R9, R9, 0x40, R6 ;  /* 0x0000004009097824 */ /* 0x004fc800078e0206 */
[----:B0-----:R-:W-:-:S04]  /*9220*/  @P0 IMAD.HI.U32 R4, R9, R4, RZ ;  /* 0x0000000409040227 */ /* 0x001fc800078e00ff */
[----:B------:R-:W-:Y:S01]  /*9230*/  IMAD.MOV.U32 R3, RZ, RZ, R9 ;  /* 0x000000ffff037224 */ /* 0x000fe200078e0009 */
[----:B-1----:R-:W-:Y:S01]  /*9240*/  @P0 SHF.R.U32.HI R3, RZ, R5, R4 ;  /* 0x00000005ff030219 */ /* 0x002fe20000011604 */
[----:B------:R-:W-:Y:S02]  /*9250*/  IMAD.U32 R4, RZ, RZ, UR20 ;  /* 0x00000014ff047e24 */ /* 0x000fe4000f8e00ff */
[----:B------:R-:W-:Y:S02]  /*9260*/  IMAD.U32 R6, RZ, RZ, UR22 ;  /* 0x00000016ff067e24 */ /* 0x000fe4000f8e00ff */
[--C-:B------:R-:W-:Y:S01]  /*9270*/  IMAD.MOV R7, RZ, RZ, -R3.reuse ;  /* 0x000000ffff077224 */ /* 0x100fe200078e0a03 */
[----:B------:R-:W-:Y:S02]  /*9280*/  IADD3 R4, P0, P2, R3, UR16, R4 ;  /* 0x0000001003047c10 */ /* 0x000fe4000fa1e004 */
[----:B------:R-:W-:Y:S01]  /*9290*/  SHF.R.S32.HI R3, RZ, 0x1f, R3 ;  /* 0x0000001fff037819 */ /* 0x000fe20000011403 */
[----:B------:R-:W-:-:S03]  /*92a0*/  IMAD R7, R0, R7, R9 ;  /* 0x0000000700077224 */ /* 0x000fc600078e0209 */
[----:B------:R-:W-:Y:S01]  /*92b0*/  IADD3.X R5, R3, UR10, R6, P0, P2 ;  /* 0x0000000a03057c10 */ /* 0x000fe200087e4406 */
[----:B------:R-:W-:Y:S01]  /*92c0*/  ULDC.64 UR10, c[0x0][UR19+0x210] ;  /* 0x00008400130a7abb */ /* 0x000fe20008000a00 */
[----:B------:R-:W-:Y:S01]  /*92d0*/  SHF.R.S32.HI R3, RZ, 0x1f, R7 ;  /* 0x0000001fff037819 */ /* 0x000fe20000011407 */
[C---:B------:R-:W-:Y:S02]  /*92e0*/  IMAD R6, R7.reuse, UR11, RZ ;  /* 0x0000000b07067c24 */ /* 0x040fe4000f8e02ff */
[----:B------:R-:W-:-:S04]  /*92f0*/  IMAD.WIDE.U32 R4, R7, UR10, R4 ;  /* 0x0000000a07047c25 */ /* 0x000fc8000f8e0004 */
[----:B------:R-:W-:Y:S01]  /*9300*/  IMAD R3, R3, UR10, R6 ;  /* 0x0000000a03037c24 */ /* 0x000fe2000f8e0206 */
[----:B------:R-:W-:Y:S01]  /*9310*/  ULDC.64 UR10, c[0x0][0xba8] ;  /* 0x0002ea00000a7ab9 */ /* 0x000fe20000000a00 */
[----:B------:R-:W-:Y:S01]  /*9320*/  @!UP1 ULDC UR10, c[0x0][0xb50] ;  /* 0x0002d400000a9ab9 */ /* 0x000fe20000000800 */
[----:B------:R-:W-:Y:S01]  /*9330*/  @!UP1 ULDC UR11, c[0x0][0xb54] ;  /* 0x0002d500000b9ab9 */ /* 0x000fe20000000800 */
[----:B------:R-:W-:Y:S01]  /*9340*/  IMAD.IADD R3, R5, 0x1, R3 ;  /* 0x0000000105037824 */ /* 0x000fe200078e0203 */
[----:B------:R-:W-:-:S04]  /*9350*/  LEA R8, P0, R4, UR10, 0x2 ;  /* 0x0000000a04087c11 */ /* 0x000fc8000f8010ff */
[----:B------:R-:W-:Y:S01]  /*9360*/  LEA.HI.X R3, R4, UR11, R3, 0x2, P0 ;  /* 0x0000000b04037c11 */ /* 0x000fe200080f1403 */
[----:B----4-:R-:W-:Y:S01]  /*9370*/  IMAD.MOV R4, RZ, RZ, -R10 ;  /* 0x000000ffff047224 */ /* 0x010fe200078e0a0a */
[----:B------:R-:W-:Y:S01]  /*9380*/  SHFL.IDX PT, R6, R8, 0x1, 0x1c1f ;  /* 0x003c1f0008067f89 */ /* 0x000fe200000e0000 */
[----:B------:R-:W-:-:S03]  /*9390*/  IMAD R9, R0, UR8, RZ ;  /* 0x0000000800097c24 */ /* 0x000fc6000f8e02ff */
[----:B------:R-:W-:Y:S01]  /*93a0*/  ISETP.NE.AND P0, PT, R223, R4, PT ;  /* 0x00000004df00720c */ /* 0x000fe20003f05270 */
[----:B------:R-:W-:Y:S01]  /*93b0*/  SHFL.IDX PT, R5, R3, RZ, 0x1c1f ;  /* 0x001c1fff03057589 */ /* 0x000fe200000e0000 */
[----:B------:R-:W-:-:S03]  /*93c0*/  IMAD R0, R11, 0x40, R16 ;  /* 0x000000400b007824 */ /* 0x000fc600078e0210 */
[----:B------:R-:W0:Y:S04]  /*93d0*/  SHFL.IDX PT, R4, R8, RZ, 0x1c1f ;  /* 0x001c1fff08047589 */ /* 0x000e2800000e0000 */
[----:B------:R-:W1:Y:S01]  /*93e0*/  SHFL.IDX PT, R7, R3, 0x1, 0x1c1f ;  /* 0x003c1f0003077f89 */ /* 0x000e6200000e0000 */
[C---:B------:R-:W-:Y:S01]  /*93f0*/  ISETP.GE.OR P2, PT, R0.reuse, R9, P0 ;  /* 0x000000090000720c */ /* 0x040fe20000746670 */
[----:B------:R-:W-:-:S05]  /*9400*/  VIADD R0, R0, 0x8 ;  /* 0x0000000800007836 */ /* 0x000fca0000000000 */
[----:B------:R-:W-:-:S07]  /*9410*/  ISETP.GE.OR P0, PT, R0, R9, P0 ;  /* 0x000000090000720c */ /* 0x000fce0000706670 */
[----:B0-----:R0:W-:Y:S06]  /*9420*/  @!P2 ST.E desc[UR40][R4.64], R13 ;  /* 0x0000000d0400a985 */ /* 0x0011ec000c101928 */
[----:B-1----:R0:W-:Y:S02]  /*9430*/  @!P0 ST.E desc[UR40][R6.64], R12 ;  /* 0x0000000c06008985 */ /* 0x0021e4000c101928 */
.L_x_420:
[----:B------:R-:W-:Y:S05]  /*9440*/  @P1 BRA `(.L_x_421) ;  /* 0x0000001000541947 */ /* 0x000fea0003800000 */
[----:B------:R-:W1:Y:S01]  /*9450*/  S2R R0, SR_TID.X ;  /* 0x0000000000007919 */ /* 0x000e620000002100 */
[----:B------:R-:W2:Y:S01]  /*9460*/  LDC R80, c[0x0][0xbe8] ;  /* 0x0002fa00ff507b82 */ /* 0x000ea20000000800 */
[----:B------:R-:W-:Y:S01]  /*9470*/  ULDC UR14, c[0x0][0xac8] ;  /* 0x0002b200000e7ab9 */ /* 0x000fe20000000800 */
[----:B------:R-:W-:Y:S01]  /*9480*/  ULDC.64 UR12, c[0x0][0xaa0] ;  /* 0x0002a800000c7ab9 */ /* 0x000fe20000000a00 */
[----:B-1----:R-:W-:-:S05]  /*9490*/  VIADD R0, R0, 0xffffff80 ;  /* 0xffffff8000007836 */ /* 0x002fca0000000000 */
[----:B------:R-:W-:-:S04]  /*94a0*/  SHF.R.S32.HI R3, RZ, 0x1f, R0 ;  /* 0x0000001fff037819 */ /* 0x000fc80000011400 */
[----:B------:R-:W-:-:S04]  /*94b0*/  LEA.HI R20, R3, R0, RZ, 0x3 ;  /* 0x0000000003147211 */ /* 0x000fc800078f18ff */
[----:B------:R-:W-:-:S05]  /*94c0*/  SHF.R.S32.HI R3, RZ, 0x3, R20 ;  /* 0x00000003ff037819 */ /* 0x000fca0000011414 */
[----:B0-----:R-:W-:-:S04]  /*94d0*/  IMAD R5, R3, 0x40, R2 ;  /* 0x0000004003057824 */ /* 0x001fc800078e0202 */
[----:B------:R-:W-:-:S03]  /*94e0*/  IMAD.WIDE R14, R5, 0x2, R14 ;  /* 0x00000002050e7825 */ /* 0x000fc600078e020e */
[C---:B------:R-:W-:Y:S02]  /*94f0*/  IADD3 R33, P0, R14.reuse, 0x5000, RZ ;  /* 0x000050000e217810 */ /* 0x040fe40007f1e0ff */
[C---:B------:R-:W-:Y:S02]  /*9500*/  IADD3 R41, P2, R14.reuse, 0x7000, RZ ;  /* 0x000070000e297810 */ /* 0x040fe40007f5e0ff */
[----:B------:R-:W-:Y:S02]  /*9510*/  LOP3.LUT R32, R33, 0x380, RZ, 0xc0, !PT ;  /* 0x0000038021207812 */ /* 0x000fe400078ec0ff */
[----:B------:R-:W-:Y:S02]  /*9520*/  IADD3 R37, P1, R14, 0x6000, RZ ;  /* 0x000060000e257810 */ /* 0x000fe40007f3e0ff */
[----:B------:R-:W-:Y:S02]  /*9530*/  LOP3.LUT R40, R41, 0x380, RZ, 0xc0, !PT ;  /* 0x0000038029287812 */ /* 0x000fe400078ec0ff */
[----:B------:R-:W-:-:S02]  /*9540*/  SHF.R.U64 R32, R32, 0x3, RZ ;  /* 0x0000000320207819 */ /* 0x000fc400000012ff */
[----:B------:R-:W-:Y:S02]  /*9550*/  LOP3.LUT R36, R37, 0x380, RZ, 0xc0, !PT ;  /* 0x0000038025247812 */ /* 0x000fe400078ec0ff */
[----:B------:R-:W-:Y:S02]  /*9560*/  SHF.R.U64 R40, R40, 0x3, RZ ;  /* 0x0000000328287819 */ /* 0x000fe400000012ff */
[----:B------:R-:W-:Y:S01]  /*9570*/  LOP3.LUT R32, R32, R33, RZ, 0x3c, !PT ;  /* 0x0000002120207212 */ /* 0x000fe200078e3cff */
[--C-:B------:R-:W-:Y:S01]  /*9580*/  IMAD.X R33, RZ, RZ, R15.reuse, P0 ;  /* 0x000000ffff217224 */ /* 0x100fe200000e060f */
[----:B------:R-:W-:Y:S02]  /*9590*/  SHF.R.U64 R36, R36, 0x3, RZ ;  /* 0x0000000324247819 */ /* 0x000fe400000012ff */
[----:B------:R-:W-:Y:S02]  /*95a0*/  IADD3 R61, P0, R14, 0xc000, RZ ;  /* 0x0000c0000e3d7810 */ /* 0x000fe40007f1e0ff */
[----:B------:R-:W-:Y:S01]  /*95b0*/  LOP3.LUT R40, R40, R41, RZ, 0x3c, !PT ;  /* 0x0000002928287212 */ /* 0x000fe200078e3cff */
[--C-:B------:R-:W-:Y:S01]  /*95c0*/  IMAD.X R41, RZ, RZ, R15.reuse, P2 ;  /* 0x000000ffff297224 */ /* 0x100fe200010e060f */
[----:B------:R-:W-:Y:S01]  /*95d0*/  IADD3 R69, P2, R14, 0xe000, RZ ;  /* 0x0000e0000e457810 */ /* 0x000fe20007f5e0ff */
[----:B------:R-:W-:Y:S01]  /*95e0*/  UIMAD UR18, UR18, UR12, URZ ;  /* 0x0000000c121272a4 */ /* 0x000fe2000f8e023f */
[----:B------:R-:W-:Y:S01]  /*95f0*/  LOP3.LUT R36, R36, R37, RZ, 0x3c, !PT ;  /* 0x0000002524247212 */ /* 0x000fe200078e3cff */
[----:B------:R-:W-:Y:S01]  /*9600*/  IMAD.X R37, RZ, RZ, R15, P1 ;  /* 0x000000ffff257224 */ /* 0x000fe200008e060f */
[----:B------:R-:W-:Y:S01]  /*9610*/  LOP3.LUT R60, R61, 0x380, RZ, 0xc0, !PT ;  /* 0x000003803d3c7812 */ /* 0x000fe200078ec0ff */
[----:B------:R-:W-:Y:S01]  /*9620*/  UIMAD.WIDE.U32 UR10, UR4, UR12, URZ ;  /* 0x0000000c040a72a5 */ /* 0x000fe2000f8e003f */
[----:B------:R-:W-:Y:S01]  /*9630*/  IADD3 R65, P1, R14, 0xd000, RZ ;  /* 0x0000d0000e417810 */ /* 0x000fe20007f3e0ff */
[----:B------:R-:W-:Y:S01]  /*9640*/  IMAD.U32 R81, RZ, RZ, UR43 ;  /* 0x0000002bff517e24 */ /* 0x000fe2000f8e00ff */
[----:B------:R-:W-:-:S02]  /*9650*/  LOP3.LUT R68, R69, 0x380, RZ, 0xc0, !PT ;  /* 0x0000038045447812 */ /* 0x000fc400078ec0ff */
[----:B------:R-:W-:Y:S02]  /*9660*/  LOP3.LUT R77, R20, 0xfffffff8, RZ, 0xc0, !PT ;  /* 0xfffffff8144d7812 */ /* 0x000fe400078ec0ff */
[C---:B------:R-:W-:Y:S02]  /*9670*/  IADD3 R9, P3, R14.reuse, 0x1000, RZ ;  /* 0x000010000e097810 */ /* 0x040fe40007f7e0ff */
[C---:B------:R-:W-:Y:S02]  /*9680*/  IADD3 R13, P4, R14.reuse, 0x2000, RZ ;  /* 0x000020000e0d7810 */ /* 0x040fe40007f9e0ff */
[C---:B------:R-:W-:Y:S02]  /*9690*/  IADD3 R25, P5, R14.reuse, 0x3000, RZ ;  /* 0x000030000e197810 */ /* 0x040fe40007fbe0ff */
[----:B------:R-:W-:Y:S01]  /*96a0*/  IADD3 R29, P6, R14, 0x4000, RZ ;  /* 0x000040000e1d7810 */ /* 0x000fe20007fde0ff */
[----:B------:R-:W-:Y:S01]  /*96b0*/  UIMAD UR18, UR4, UR13, UR18 ;  /* 0x0000000d041272a4 */ /* 0x000fe2000f8e0212 */
[----:B------:R-:W-:Y:S01]  /*96c0*/  SHF.R.U64 R60, R60, 0x3, RZ ;  /* 0x000000033c3c7819 */ /* 0x000fe200000012ff */
[----:B------:R-:W5:Y:S01]  /*96d0*/  LD.E.128 R32, desc[UR40][R32.64] ;  /* 0x0000002820207980 */ /* 0x000f62000c101d00 */
[----:B------:R-:W-:Y:S01]  /*96e0*/  LOP3.LUT R64, R65, 0x380, RZ, 0xc0, !PT ;  /* 0x0000038041407812 */ /* 0x000fe200078ec0ff */
[----:B------:R-:W-:Y:S01]  /*96f0*/  ULDC.64 UR12, c[0x0][0xae8] ;  /* 0x0002ba00000c7ab9 */ /* 0x000fe20000000a00 */
[----:B------:R-:W-:Y:S01]  /*9700*/  SHF.R.U64 R68, R68, 0x3, RZ ;  /* 0x0000000344447819 */ /* 0x000fe200000012ff */
[----:B------:R-:W5:Y:S01]  /*9710*/  LD.E.128 R36, desc[UR40][R36.64] ;  /* 0x0000002824247980 */ /* 0x000f62000c101d00 */
[----:B------:R-:W-:Y:S01]  /*9720*/  LOP3.LUT R60, R60, R61, RZ, 0x3c, !PT ;  /* 0x0000003d3c3c7212 */ /* 0x000fe200078e3cff */
[----:B------:R-:W-:Y:S01]  /*9730*/  IMAD.X R61, RZ, RZ, R15, P0 ;  /* 0x000000ffff3d7224 */ /* 0x000fe200000e060f */
[----:B------:R-:W-:Y:S01]  /*9740*/  SHF.R.U64 R64, R64, 0x3, RZ ;  /* 0x0000000340407819 */ /* 0x000fe200000012ff */
[----:B------:R-:W5:Y:S01]  /*9750*/  LD.E.128 R40, desc[UR40][R40.64] ;  /* 0x0000002828287980 */ /* 0x000f62000c101d00 */
[----:B------:R-:W-:-:S02]  /*9760*/  ISETP.GE.AND P0, PT, R188, UR14, PT ;  /* 0x0000000ebc007c0c */ /* 0x000fc4000bf06270 */
[----:B------:R-:W-:Y:S01]  /*9770*/  LOP3.LUT R68, R68, R69, RZ, 0x3c, !PT ;  /* 0x0000004544447212 */ /* 0x000fe200078e3cff */
[--C-:B------:R-:W-:Y:S01]  /*9780*/  IMAD.X R69, RZ, RZ, R15.reuse, P2 ;  /* 0x000000ffff457224 */ /* 0x100fe200010e060f */
[----:B--2---:R-:W-:Y:S02]  /*9790*/  ISETP.NE.AND P2, PT, R80, 0x1, PT ;  /* 0x000000015000780c */ /* 0x004fe40003f45270 */
[----:B------:R-:W-:Y:S02]  /*97a0*/  LOP3.LUT R8, R9, 0x380, RZ, 0xc0, !PT ;  /* 0x0000038009087812 */ /* 0x000fe400078ec0ff */
[----:B------:R-:W-:Y:S02]  /*97b0*/  LOP3.LUT R12, R13, 0x380, RZ, 0xc0, !PT ;  /* 0x000003800d0c7812 */ /* 0x000fe400078ec0ff */
[----:B------:R-:W-:Y:S02]  /*97c0*/  LOP3.LUT R24, R25, 0x380, RZ, 0xc0, !PT ;  /* 0x0000038019187812 */ /* 0x000fe400078ec0ff */
[----:B------:R-:W-:Y:S01]  /*97d0*/  LOP3.LUT R28, R29, 0x380, RZ, 0xc0, !PT ;  /* 0x000003801d1c7812 */ /* 0x000fe200078ec0ff */
[----:B------:R-:W-:Y:S01]  /*97e0*/  UIADD3 UR11, UR11, UR18, URZ ;  /* 0x000000120b0b7290 */ /* 0x000fe2000fffe03f */
[----:B------:R-:W-:Y:S01]  /*97f0*/  LOP3.LUT R64, R64, R65, RZ, 0x3c, !PT ;  /* 0x0000004140407212 */ /* 0x000fe200078e3cff */
[----:B------:R-:W-:Y:S01]  /*9800*/  IMAD.X R65, RZ, RZ, R15, P1 ;  /* 0x000000ffff417224 */ /* 0x000fe200008e060f */
[----:B------:R-:W-:Y:S01]  /*9810*/  SEL R76, RZ, 0xffffffff, P0 ;  /* 0xffffffffff4c7807 */ /* 0x000fe20000000000 */
[----:B------:R-:W0:Y:S01]  /*9820*/  @P2 LDC R79, c[0x0][0xbf0] ;  /* 0x0002fc00ff4f2b82 */ /* 0x000e220000000800 */
[----:B------:R-:W-:Y:S01]  /*9830*/  ISETP.GE.AND P1, PT, R2, UR14, PT ;  /* 0x0000000e02007c0c */ /* 0x000fe2000bf26270 */
[----:B------:R-:W-:Y:S01]  /*9840*/  USHF.R.S32.HI UR4, URZ, 0x1f, UR9 ;  /* 0x0000001f3f047899 */ /* 0x000fe20008011409 */
[----:B------:R-:W-:Y:S01]  /*9850*/  SHF.R.U64 R8, R8, 0x3, RZ ;  /* 0x0000000308087819 */ /* 0x000fe200000012ff */
[----:B------:R-:W-:Y:S01]  /*9860*/  IMAD.SHL.U32 R76, R76, 0x2, RZ ;  /* 0x000000024c4c7824 */ /* 0x000fe200078e00ff */
[----:B------:R-:W-:Y:S01]  /*9870*/  SEL R21, RZ, 0x1, P1 ;  /* 0x00000001ff157807 */ /* 0x000fe20000800000 */
[----:B------:R-:W5:Y:S01]  /*9880*/  LD.E.128 R60, desc[UR40][R60.64] ;  /* 0x000000283c3c7980 */ /* 0x000f62000c101d00 */
[----:B------:R-:W-:-:S02]  /*9890*/  ISETP.GE.AND P0, PT, R187, UR14, PT ;  /* 0x0000000ebb007c0c */ /* 0x000fc4000bf06270 */
[----:B------:R-:W-:Y:S01]  /*98a0*/  LOP3.LUT R21, R76, 0x2, R21, 0xe2, !PT ;  /* 0x000000024c157812 */ /* 0x000fe200078ee215 */
[----:B------:R-:W-:Y:S01]  /*98b0*/  IMAD.IADD R76, R0, 0x1, -R77 ;  /* 0x00000001004c7824 */ /* 0x000fe200078e0a4d */
[----:B------:R-:W-:Y:S01]  /*98c0*/  LOP3.LUT R8, R8, R9, RZ, 0x3c, !PT ;  /* 0x0000000908087212 */ /* 0x000fe200078e3cff */
[----:B------:R-:W1:Y:S01]  /*98d0*/  @P2 LDC R77, c[0x0][0xbec] ;  /* 0x0002fb00ff4d2b82 */ /* 0x000e620000000800 */
[----:B------:R-:W-:Y:S01]  /*98e0*/  SEL R20, RZ, 0xffffffff, P0 ;  /* 0xffffffffff147807 */ /* 0x000fe20000000000 */
[----:B------:R-:W-:Y:S01]  /*98f0*/  IMAD.X R9, RZ, RZ, R15, P3 ;  /* 0x000000ffff097224 */ /* 0x000fe200018e060f */
[----:B------:R-:W-:Y:S01]  /*9900*/  ISETP.GE.AND P0, PT, R186, UR14, PT ;  /* 0x0000000eba007c0c */ /* 0x000fe2000bf06270 */
[----:B------:R-:W5:Y:S01]  /*9910*/  LD.E.128 R68, desc[UR40][R68.64] ;  /* 0x0000002844447980 */ /* 0x000f62000c101d00 */
[----:B------:R-:W-:Y:S01]  /*9920*/  IADD3 R45, P3, R14, 0x8000, RZ ;  /* 0x000080000e2d7810 */ /* 0x000fe20007f7e0ff */
[----:B------:R-:W-:Y:S01]  /*9930*/  IMAD.SHL.U32 R20, R20, 0x4, RZ ;  /* 0x0000000414147824 */ /* 0x000fe200078e00ff */
[----:B------:R-:W-:-:S02]  /*9940*/  SEL R0, RZ, 0xffffffff, P0 ;  /* 0xffffffffff007807 */ /* 0x000fc40000000000 */
[----:B------:R-:W-:Y:S02]  /*9950*/  SHF.R.U64 R12, R12, 0x3, RZ ;  /* 0x000000030c0c7819 */ /* 0x000fe400000012ff */
[----:B------:R-:W-:Y:S02]  /*9960*/  SHF.R.U64 R24, R24, 0x3, RZ ;  /* 0x0000000318187819 */ /* 0x000fe400000012ff */
[----:B------:R-:W-:Y:S01]  /*9970*/  SHF.R.U64 R28, R28, 0x3, RZ ;  /* 0x000000031c1c7819 */ /* 0x000fe200000012ff */
[----:B------:R-:W-:Y:S01]  /*9980*/  UIMAD.WIDE.U32 UR10, UR44, UR12, UR10 ;  /* 0x0000000c2c0a72a5 */ /* 0x000fe2000f8e000a */
[----:B------:R-:W-:Y:S01]  /*9990*/  LOP3.LUT R44, R45, 0x380, RZ, 0xc0, !PT ;  /* 0x000003802d2c7812 */ /* 0x000fe200078ec0ff */
[----:B------:R-:W5:Y:S01]  /*99a0*/  LD.E.128 R8, desc[UR40][R8.64] ;  /* 0x0000002808087980 */ /* 0x000f62000c101d00 */
[----:B------:R-:W-:Y:S01]  /*99b0*/  LOP3.LUT R21, R20, 0x4, R21, 0xe2, !PT ;  /* 0x0000000414157812 */ /* 0x000fe200078ee215 */
[----:B------:R-:W-:Y:S01]  /*99c0*/  IMAD.SHL.U32 R20, R0, 0x8, RZ ;  /* 0x0000000800147824 */ /* 0x000fe200078e00ff */
[----:B------:R-:W-:Y:S01]  /*99d0*/  SHF.R.U64 R44, R44, 0x3, RZ ;  /* 0x000000032c2c7819 */ /* 0x000fe200000012ff */
[----:B------:R-:W-:Y:S01]  /*99e0*/  IMAD R0, R76, 0x20, R3 ;  /* 0x000000204c007824 */ /* 0x000fe200078e0203 */
[----:B------:R-:W-:Y:S01]  /*99f0*/  ISETP.GE.AND P0, PT, R185, UR14, PT ;  /* 0x0000000eb9007c0c */ /* 0x000fe2000bf06270 */
[----:B------:R-:W5:Y:S01]  /*9a00*/  LD.E.128 R64, desc[UR40][R64.64] ;  /* 0x0000002840407980 */ /* 0x000f62000c101d00 */
[----:B------:R-:W-:Y:S01]  /*9a10*/  LOP3.LUT R12, R12, R13, RZ, 0x3c, !PT ;  /* 0x0000000d0c0c7212 */ /* 0x000fe200078e3cff */
[----:B------:R-:W-:Y:S01]  /*9a20*/  IMAD R78, R81, 0x40, R0 ;  /* 0x00000040514e7824 */ /* 0x000fe200078e0200 */
[----:B------:R-:W-:Y:S01]  /*9a30*/  LOP3.LUT R24, R24, R25, RZ, 0x3c, !PT ;  /* 0x0000001918187212 */ /* 0x000fe200078e3cff */
[--C-:B------:R-:W-:Y:S01]  /*9a40*/  IMAD.X R13, RZ, RZ, R15.reuse, P4 ;  /* 0x000000ffff0d7224 */ /* 0x100fe200020e060f */
[----:B------:R-:W-:Y:S01]  /*9a50*/  LOP3.LUT R28, R28, R29, RZ, 0x3c, !PT ;  /* 0x0000001d1c1c7212 */ /* 0x000fe200078e3cff */
[--C-:B------:R-:W-:Y:S01]  /*9a60*/  IMAD.X R25, RZ, RZ, R15.reuse, P5 ;  /* 0x000000ffff197224 */ /* 0x100fe200028e060f */
[----:B------:R-:W-:Y:S01]  /*9a70*/  LOP3.LUT R44, R44, R45, RZ, 0x3c, !PT ;  /* 0x0000002d2c2c7212 */ /* 0x000fe200078e3cff */
[----:B------:R-:W-:Y:S01]  /*9a80*/  IMAD.X R29, RZ, RZ, R15, P6 ;  /* 0x000000ffff1d7224 */ /* 0x000fe200030e060f */
[----:B------:R-:W-:Y:S01]  /*9a90*/  LOP3.LUT R21, R20, 0x8, R21, 0xe2, !PT ;  /* 0x0000000814157812 */ /* 0x000fe200078ee215 */
[----:B------:R-:W-:Y:S01]  /*9aa0*/  IMAD.X R45, RZ, RZ, R15, P3 ;  /* 0x000000ffff2d7224 */ /* 0x000fe200018e060f */
[C---:B------:R-:W-:Y:S01]  /*9ab0*/  IADD3 R49, P4, R14.reuse, 0x9000, RZ ;  /* 0x000090000e317810 */ /* 0x040fe20007f9e0ff */
[----:B------:R-:W-:Y:S01]  /*9ac0*/  UIMAD UR11, UR44, UR13, UR11 ;  /* 0x0000000d2c0b72a4 */ /* 0x000fe2000f8e020b */
[----:B------:R-:W-:Y:S01]  /*9ad0*/  IADD3 R53, P5, R14, 0xa000, RZ ;  /* 0x0000a0000e357810 */ /* 0x000fe20007fbe0ff */
[----:B-1----:R-:W-:Y:S01]  /*9ae0*/  @P2 IMAD.HI.U32 R0, R78, R77, RZ ;  /* 0x0000004d4e002227 */ /* 0x002fe200078e00ff */
[C---:B------:R-:W-:Y:S01]  /*9af0*/  IADD3 R57, P6, R14.reuse, 0xb000, RZ ;  /* 0x0000b0000e397810 */ /* 0x040fe20007fde0ff */
[----:B------:R-:W-:Y:S01]  /*9b00*/  ULDC.64 UR12, c[0x0][0xaf0] ;  /* 0x0002bc00000c7ab9 */ /* 0x000fe20000000a00 */
[----:B------:R-:W-:Y:S01]  /*9b10*/  SEL R20, RZ, 0xffffffff, P0 ;  /* 0xffffffffff147807 */ /* 0x000fe20000000000 */
[----:B------:R-:W5:Y:S01]  /*9b20*/  LD.E.128 R24, desc[UR40][R24.64] ;  /* 0x0000002818187980 */ /* 0x000f62000c101d00 */
[----:B------:R-:W-:Y:S01]  /*9b30*/  IADD3 R7, P3, R14, 0xf000, RZ ;  /* 0x0000f0000e077810 */ /* 0x000fe20007f7e0ff */
[----:B------:R-:W-:Y:S01]  /*9b40*/  UIMAD UR4, UR4, UR12, URZ ;  /* 0x0000000c040472a4 */ /* 0x000fe2000f8e023f */
[----:B------:R-:W-:Y:S01]  /*9b50*/  ISETP.GE.AND P0, PT, R184, UR14, PT ;  /* 0x0000000eb8007c0c */ /* 0x000fe2000bf06270 */
[----:B------:R-:W-:Y:S01]  /*9b60*/  IMAD.SHL.U32 R76, R20, 0x10, RZ ;  /* 0x00000010144c7824 */ /* 0x000fe200078e00ff */
[----:B------:R-:W-:Y:S01]  /*9b70*/  LOP3.LUT R48, R49, 0x380, RZ, 0xc0, !PT ;  /* 0x0000038031307812 */ /* 0x000fe200078ec0ff */
[----:B------:R-:W5:Y:S01]  /*9b80*/  LD.E.128 R28, desc[UR40][R28.64] ;  /* 0x000000281c1c7980 */ /* 0x000f62000c101d00 */
[----:B------:R-:W-:-:S02]  /*9b90*/  LOP3.LUT R52, R53, 0x380, RZ, 0xc0, !PT ;  /* 0x0000038035347812 */ /* 0x000fc400078ec0ff */
[----:B------:R-:W-:Y:S02]  /*9ba0*/  LOP3.LUT R56, R57, 0x380, RZ, 0xc0, !PT ;  /* 0x0000038039387812 */ /* 0x000fe400078ec0ff */
[----:B------:R-:W-:Y:S01]  /*9bb0*/  LOP3.LUT R5, R14, 0x380, RZ, 0xc0, !PT ;  /* 0x000003800e057812 */ /* 0x000fe200078ec0ff */
[----:B------:R-:W-:Y:S01]  /*9bc0*/  IMAD.MOV.U32 R77, RZ, RZ, R78 ;  /* 0x000000ffff4d7224 */ /* 0x000fe200078e004e */
[----:B------:R-:W-:Y:S01]  /*9bd0*/  LOP3.LUT R6, R7, 0x380, RZ, 0xc0, !PT ;  /* 0x0000038007067812 */ /* 0x000fe200078ec0ff */
[----:B------:R-:W-:Y:S01]  /*9be0*/  UIMAD.WIDE.U32 UR10, UR9, UR12, UR10 ;  /* 0x0000000c090a72a5 */ /* 0x000fe2000f8e000a */
[----:B------:R-:W-:Y:S01]  /*9bf0*/  SEL R20, RZ, 0xffffffff, P0 ;  /* 0xffffffffff147807 */ /* 0x000fe20000000000 */
[----:B------:R-:W-:Y:S01]  /*9c00*/  UIMAD UR4, UR9, UR13, UR4 ;  /* 0x0000000d090472a4 */ /* 0x000fe2000f8e0204 */
[----:B0-----:R-:W-:Y:S01]  /*9c10*/  @P2 SHF.R.U32.HI R77, RZ, R79, R0 ;  /* 0x0000004fff4d2219 */ /* 0x001fe20000011600 */
[----:B------:R-:W-:Y:S01]  /*9c20*/  IMAD.X R73, RZ, RZ, R15, P3 ;  /* 0x000000ffff497224 */ /* 0x000fe200018e060f */
[----:B------:R-:W-:Y:S01]  /*9c30*/  SHF.R.U64 R48, R48, 0x3, RZ ;  /* 0x0000000330307819 */ /* 0x000fe200000012ff */
[----:B------:R-:W5:Y:S01]  /*9c40*/  LD.E.128 R44, desc[UR40][R44.64] ;  /* 0x000000282c2c7980 */ /* 0x000f62000c101d00 */
[----:B------:R-:W-:-:S02]  /*9c50*/  SHF.R.U64 R52, R52, 0x3, RZ ;  /* 0x0000000334347819 */ /* 0x000fc400000012ff */
[----:B------:R-:W-:Y:S02]  /*9c60*/  SHF.R.U64 R56, R56, 0x3, RZ ;  /* 0x0000000338387819 */ /* 0x000fe400000012ff */
[----:B------:R-:W-:Y:S02]  /*9c70*/  SHF.R.U64 R5, R5, 0x3, RZ ;  /* 0x0000000305057819 */ /* 0x000fe400000012ff */
[----:B------:R-:W-:Y:S02]  /*9c80*/  SHF.R.U64 R6, R6, 0x3, RZ ;  /* 0x0000000306067819 */ /* 0x000fe400000012ff */
[----:B------:R-:W-:Y:S01]  /*9c90*/  LOP3.LUT R0, R76, 0x10, R21, 0xe2, !PT ;  /* 0x000000104c007812 */ /* 0x000fe200078ee215 */
[----:B------:R-:W-:Y:S01]  /*9ca0*/  UIADD3 UR4, UR11, UR4, URZ ;  /* 0x000000040b047290 */ /* 0x000fe2000fffe03f */
[--C-:B------:R-:W-:Y:S01]  /*9cb0*/  SHF.R.S32.HI R76, RZ, 0x1f, R77.reuse ;  /* 0x0000001fff4c7819 */ /* 0x100fe2000001144d */
[----:B------:R-:W-:Y:S01]  /*9cc0*/  IMAD.SHL.U32 R81, R20, 0x20, RZ ;  /* 0x0000002014517824 */ /* 0x000fe200078e00ff */
[----:B------:R-:W-:Y:S01]  /*9cd0*/  LOP3.LUT R48, R48, R49, RZ, 0x3c, !PT ;  /* 0x0000003130307212 */ /* 0x000fe200078e3cff */
[----:B------:R-:W-:Y:S01]  /*9ce0*/  IMAD.MOV R79, RZ, RZ, -R77 ;  /* 0x000000ffff4f7224 */ /* 0x000fe200078e0a4d */
[----:B------:R-:W-:Y:S01]  /*9cf0*/  LOP3.LUT R52, R52, R53, RZ, 0x3c, !PT ;  /* 0x0000003534347212 */ /* 0x000fe200078e3cff */
[--C-:B------:R-:W-:Y:S01]  /*9d00*/  IMAD.X R49, RZ, RZ, R15.reuse, P4 ;  /* 0x000000ffff317224 */ /* 0x100fe200020e060f */
[----:B------:R-:W-:Y:S01]  /*9d10*/  LOP3.LUT R56, R56, R57, RZ, 0x3c, !PT ;  /* 0x0000003938387212 */ /* 0x000fe200078e3cff */
[--C-:B------:R-:W-:Y:S01]  /*9d20*/  IMAD.X R53, RZ, RZ, R15.reuse, P5 ;  /* 0x000000ffff357224 */ /* 0x100fe200028e060f */
[----:B------:R-:W-:Y:S01]  /*9d30*/  LOP3.LUT R4, R5, R14, RZ, 0x3c, !PT ;  /* 0x0000000e05047212 */ /* 0x000fe200078e3cff */
[--C-:B------:R-:W-:Y:S01]  /*9d40*/  IMAD.X R57, RZ, RZ, R15.reuse, P6 ;  /* 0x000000ffff397224 */ /* 0x100fe200030e060f */
[----:B------:R-:W-:Y:S01]  /*9d50*/  LOP3.LUT R72, R6, R7, RZ, 0x3c, !PT ;  /* 0x0000000706487212 */ /* 0x000fe200078e3cff */
[----:B------:R-:W-:Y:S01]  /*9d60*/  IMAD.MOV.U32 R5, RZ, RZ, R15 ;  /* 0x000000ffff057224 */ /* 0x000fe200078e000f */
[----:B------:R-:W5:Y:S01]  /*9d70*/  LD.E.128 R48, desc[UR40][R48.64] ;  /* 0x0000002830307980 */ /* 0x000f62000c101d00 */
[----:B------:R-:W-:-:S02]  /*9d80*/  IMAD.U32 R20, RZ, RZ, UR10 ;  /* 0x0000000aff147e24 */ /* 0x000fc4000f8e00ff */
[----:B------:R-:W-:Y:S01]  /*9d90*/  IMAD.U32 R21, RZ, RZ, UR11 ;  /* 0x0000000bff157e24 */ /* 0x000fe2000f8e00ff */
[----:B------:R-:W-:Y:S01]  /*9da0*/  ULDC.64 UR10, c[0x0][0xae0] ;  /* 0x0002b800000a7ab9 */ /* 0x000fe20000000a00 */
[----:B------:R-:W-:Y:S01]  /*9db0*/  IMAD R79, R80, R79, R78 ;  /* 0x0000004f504f7224 */ /* 0x000fe200078e024e */
[----:B------:R-:W5:Y:S01]  /*9dc0*/  LD.E.128 R4, desc[UR40][R4.64] ;  /* 0x0000002804047980 */ /* 0x000f62000c101d00 */
[----:B------:R-:W-:Y:S01]  /*9dd0*/  IMAD R76, R76, UR10, RZ ;  /* 0x0000000a4c4c7c24 */ /* 0x000fe2000f8e02ff */
[----:B------:R-:W-:Y:S01]  /*9de0*/  LOP3.LUT R0, R81, 0x20, R0, 0xe2, !PT ;  /* 0x0000002051007812 */ /* 0x000fe200078ee200 */
[----:B------:R-:W-:Y:S01]  /*9df0*/  IMAD.U32 R21, RZ, RZ, UR4 ;  /* 0x00000004ff157e24 */ /* 0x000fe2000f8e00ff */
[----:B------:R-:W5:Y:S01]  /*9e00*/  LD.E.128 R12, desc[UR40][R12.64] ;  /* 0x000000280c0c7980 */ /* 0x000f62000c101d00 */
[----:B------:R-:W-:Y:S01]  /*9e10*/  IMAD R81, R77, UR11, R76 ;  /* 0x0000000b4d517c24 */ /* 0x000fe2000f8e024c */
[----:B------:R-:W-:Y:S02]  /*9e20*/  ISETP.GE.AND P0, PT, R222, UR14, PT ;  /* 0x0000000ede007c0c */ /* 0x000fe4000bf06270 */
[----:B------:R-:W5:Y:S01]  /*9e30*/  LD.E.128 R52, desc[UR40][R52.64] ;  /* 0x0000002834347980 */ /* 0x000f62000c101d00 */
[----:B------:R-:W-:-:S03]  /*9e40*/  SHF.R.S32.HI R76, RZ, 0x1f, R79 ;  /* 0x0000001fff4c7819 */ /* 0x000fc6000001144f */
[----:B------:R-:W5:Y:S01]  /*9e50*/  LD.E.128 R56, desc[UR40][R56.64] ;  /* 0x0000002838387980 */ /* 0x000f62000c101d00 */
[----:B------:R-:W-:Y:S01]  /*9e60*/  IMAD.WIDE.U32 R20, R77, UR10, R20 ;  /* 0x0000000a4d147c25 */ /* 0x000fe2000f8e0014 */
[----:B------:R-:W-:Y:S02]  /*9e70*/  ULDC.64 UR10, c[0x0][0xad8] ;  /* 0x0002b600000a7ab9 */ /* 0x000fe40000000a00 */
[----:B------:R-:W5:Y:S01]  /*9e80*/  LD.E.128 R72, desc[UR40][R72.64] ;  /* 0x0000002848487980 */ /* 0x000f62000c101d00 */
[----:B------:R-:W-:Y:S01]  /*9e90*/  IMAD.U32 R88, RZ, RZ, UR43 ;  /* 0x0000002bff587e24 */ /* 0x000fe2000f8e00ff */
[----:B------:R-:W-:Y:S01]  /*9ea0*/  @!PT LDS RZ, [RZ] ;  /* 0x00000000fffff984 */ /* 0x000fe20000000800 */
[----:B------:R-:W-:Y:S01]  /*9eb0*/  @!PT LDS RZ, [RZ] ;  /* 0x00000000fffff984 */ /* 0x000fe20000000800 */
[----:B------:R-:W-:Y:S01]  /*9ec0*/  @!PT LDS RZ, [RZ] ;  /* 0x00000000fffff984 */ /* 0x000fe20000000800 */
[----:B------:R-:W-:Y:S01]  /*9ed0*/  @!PT LDS RZ, [RZ] ;  /* 0x00000000fffff984 */ /* 0x000fe20000000800 */
[----:B------:R0:W-:Y:S06]  /*9ee0*/  MEMBAR.ALL.CTA ;  /* 0x0000000000007992 */ /* 0x0001ec0000008000 */
[----:B0-----:R-:W0:Y:S01]  /*9ef0*/  FENCE.VIEW.ASYNC.S ;  /* 0x00000000000073c6 */ /* 0x001e220000000000 */
[----:B------:R-:W-:Y:S01]  /*9f00*/  SEL R77, RZ, 0x40, P0 ;  /* 0x00000040ff4d7807 */ /* 0x000fe20000000000 */
[----:B------:R-:W-:Y:S01]  /*9f10*/  IMAD.IADD R21, R21, 0x1, R81 ;  /* 0x0000000115157824 */ /* 0x000fe200078e0251 */
[----:B------:R-:W-:Y:S01]  /*9f20*/  ISETP.GE.AND P0, PT, R221, UR14, PT ;  /* 0x0000000edd007c0c */ /* 0x000fe2000bf06270 */
[----:B------:R-:W-:-:S02]  /*9f30*/  IMAD R76, R76, UR10, RZ ;  /* 0x0000000a4c4c7c24 */ /* 0x000fc4000f8e02ff */
[----:B------:R-:W-:Y:S02]  /*9f40*/  IMAD R88, R88, 0x40, R3 ;  /* 0x0000004058587824 */ /* 0x000fe400078e0203 */
[----:B------:R-:W-:Y:S01]  /*9f50*/  IMAD R89, R80, UR8, RZ ;  /* 0x0000000850597c24 */ /* 0x000fe2000f8e02ff */
[----:B------:R-:W-:Y:S01]  /*9f60*/  LOP3.LUT R0, R0, R77, RZ, 0xfc, !PT ;  /* 0x0000004d00007212 */ /* 0x000fe200078efcff */
[C---:B------:R-:W-:Y:S01]  /*9f70*/  IMAD R77, R79.reuse, UR11, R76 ;  /* 0x0000000b4f4d7c24 */ /* 0x040fe2000f8e024c */
[----:B------:R-:W-:Y:S01]  /*9f80*/  UIADD3 UR4, UR38, 0x28c20, URZ ;  /* 0x00028c2026047890 */ /* 0x000fe2000fffe03f */
[----:B------:R-:W-:Y:S01]  /*9f90*/  IMAD.WIDE.U32 R20, R79, UR10, R20 ;  /* 0x0000000a4f147c25 */ /* 0x000fe2000f8e0014 */
[----:B------:R-:W-:Y:S01]  /*9fa0*/  SEL R3, RZ, 0x80, P0 ;  /* 0x00000080ff037807 */ /* 0x000fe20000000000 */
[----:B------:R-:W-:Y:S01]  /*9fb0*/  ULDC.64 UR10, c[0x0][0xa80] ;  /* 0x0002a000000a7ab9 */ /* 0x000fe20000000a00 */
[----:B------:R-:W-:Y:S01]  /*9fc0*/  ISETP.GE.AND P0, PT, R88, R89, PT ;  /* 0x000000595800720c */ /* 0x000fe20003f06270 */
[----:B------:R-:W-:Y:S01]  /*9fd0*/  IMAD.IADD R21, R21, 0x1, R77 ;  /* 0x0000000115157824 */ /* 0x000fe200078e024d */
[----:B------:R-:W-:Y:S01]  /*9fe0*/  UPRMT UR4, URZ, 0x654, UR4 ;  /* 0x000006543f047896 */ /* 0x000fe20008000004 */
[----:B------:R-:W-:-:S04]  /*9ff0*/  LEA R86, P1, R20, UR10, 0x1 ;  /* 0x0000000a14567c11 */ /* 0x000fc8000f8208ff */
[----:B------:R-:W-:Y:S01]  /*a000*/  LEA.HI.X R87, R20, UR11, R21, 0x1, P1 ;  /* 0x0000000b14577c11 */ /* 0x000fe200088f0c15 */
[----:B------:R-:W-:Y:S01]  /*a010*/  BSSY B1, `(.L_x_422) ;  /* 0x000002c000017945 */ /* 0x000fe20003800000 */
[----:B0-----:R0:W1:Y:S02]  /*a020*/  SHFL.IDX PT, R20, R86, RZ, 0x181f ;  /* 0x00181fff56147589 */ /* 0x00106400000e0000 */
[----:B------:R-:W-:Y:S02]  /*a030*/  SYNCS.ARRIVE.TRANS64.RED.A1T0 RZ, [UR4], RZ ;  /* 0x000000ffffff79a7 */ /* 0x000fe40008100404 */
[----:B------:R0:W2:Y:S01]  /*a040*/  SHFL.IDX PT, R21, R87, RZ, 0x181f ;  /* 0x00181fff57157589 */ /* 0x0000a200000e0000 */
[----:B------:R-:W-:Y:S02]  /*a050*/  LOP3.LUT R3, R0, R3, RZ, 0xfc, !PT ;  /* 0x0000000300037212 */ /* 0x000fe400078efcff */
[----:B---3--:R-:W-:Y:S01]  /*a060*/  SHF.R.S32.HI R152, RZ, 0x1f, R188 ;  /* 0x0000001fff987819 */ /* 0x008fe200000114bc */
[----:B------:R-:W-:Y:S06]  /*a070*/  @P0 BRA `(.L_x_423) ;  /* 0x0000000000940947 */ /* 0x000fec0003800000 */
[----:B------:R-:W-:Y:S02]  /*a080*/  ISETP.GE.AND P1, PT, R188, UR14, PT ;  /* 0x0000000ebc007c0c */ /* 0x000fe4000bf26270 */
[----:B------:R-:W-:Y:S02]  /*a090*/  ISETP.GE.AND P0, PT, R2, UR14, PT ;  /* 0x0000000e02007c0c */ /* 0x000fe4000bf06270 */
[----:B------:R-:W-:Y:S02]  /*a0a0*/  ISETP.GE.AND P4, PT, R187, UR14, PT ;  /* 0x0000000ebb007c0c */ /* 0x000fe4000bf86270 */
[----:B------:R-:W-:Y:S02]  /*a0b0*/  ISETP.GE.AND P3, PT, R186, UR14, PT ;  /* 0x0000000eba007c0c */ /* 0x000fe4000bf66270 */
[----:B------:R-:W-:Y:S02]  /*a0c0*/  SHF.R.S32.HI R80, RZ, 0x1f, R187 ;  /* 0x0000001fff507819 */ /* 0x000fe400000114bb */
[----:B------:R-:W-:-:S02]  /*a0d0*/  SHF.R.S32.HI R83, RZ, 0x1f, R186 ;  /* 0x0000001fff537819 */ /* 0x000fc400000114ba */
[----:B------:R-:W-:Y:S02]  /*a0e0*/  SHF.R.S32.HI R81, RZ, 0x1f, R185 ;  /* 0x0000001fff517819 */ /* 0x000fe400000114b9 */
[-C--:B-1----:R-:W-:Y:S01]  /*a0f0*/  @!P1 LEA R76, P2, R188, R20.reuse, 0x1 ;  /* 0x00000014bc4c9211 */ /* 0x082fe200078408ff */
[----:B--2---:R-:W-:Y:S02]  /*a100*/  @!P0 IMAD.WIDE R78, R2, 0x2, R20 ;  /* 0x00000002024e8825 */ /* 0x004fe400078e0214 */
[----:B------:R-:W-:Y:S02]  /*a110*/  @!P4 LEA R84, P5, R187, R20, 0x1 ;  /* 0x00000014bb54c211 */ /* 0x000fe400078a08ff */
[----:B------:R-:W-:Y:S01]  /*a120*/  @!P1 LEA.HI.X R77, R188, R21, R152, 0x1, P2 ;  /* 0x00000015bc4d9211 */ /* 0x000fe200010f0c98 */
[----:B-----5:R1:W-:Y:S01]  /*a130*/  @!P0 ST.E.128 desc[UR40][R78.64], R4 ;  /* 0x000000044e008985 */ /* 0x0203e2000c101d28 */
[----:B------:R-:W-:Y:S02]  /*a140*/  ISETP.GE.AND P2, PT, R185, UR14, PT ;  /* 0x0000000eb9007c0c */ /* 0x000fe4000bf46270 */
[----:B------:R-:W-:Y:S01]  /*a150*/  LOP3.LUT P0, RZ, R0, 0x40, RZ, 0xc0, !PT ;  /* 0x0000004000ff7812 */ /* 0x000fe2000780c0ff */
[----:B------:R2:W-:Y:S01]  /*a160*/  @!P1 ST.E.128 desc[UR40][R76.64], R12 ;  /* 0x0000000c4c009985 */ /* 0x0005e2000c101d28 */
[----:B------:R-:W-:-:S02]  /*a170*/  ISETP.GE.AND P1, PT, R184, UR14, PT ;  /* 0x0000000eb8007c0c */ /* 0x000fc4000bf26270 */
[CC--:B------:R-:W-:Y:S02]  /*a180*/  @!P3 LEA R82, P6, R186.reuse, R20.reuse, 0x1 ;  /* 0x00000014ba52b211 */ /* 0x0c0fe400078c08ff */
[-C--:B------:R-:W-:Y:S02]  /*a190*/  @!P4 LEA.HI.X R85, R187, R21.reuse, R80, 0x1, P5 ;  /* 0x00000015bb55c211 */ /* 0x080fe400028f0c50 */
[-C--:B------:R-:W-:Y:S02]  /*a1a0*/  @!P3 LEA.HI.X R83, R186, R21.reuse, R83, 0x1, P6 ;  /* 0x00000015ba53b211 */ /* 0x080fe400030f0c53 */
[----:B------:R-:W-:Y:S01]  /*a1b0*/  LOP3.LUT P6, RZ, R3, 0x80, RZ, 0xc0, !PT ;  /* 0x0000008003ff7812 */ /* 0x000fe200078cc0ff */
[----:B------:R3:W-:Y:S01]  /*a1c0*/  @!P4 ST.E.128 desc[UR40][R84.64], R28 ;  /* 0x0000001c5400c985 */ /* 0x0007e2000c101d28 */
[C---:B------:R-:W-:Y:S02]  /*a1d0*/  @!P2 LEA R80, P5, R185.reuse, R20, 0x1 ;  /* 0x00000014b950a211 */ /* 0x040fe400078a08ff */
[----:B-1----:R-:W-:Y:S01]  /*a1e0*/  SHF.R.S32.HI R7, RZ, 0x1f, R184 ;  /* 0x0000001fff077819 */ /* 0x002fe200000114b8 */
[----:B------:R3:W-:Y:S01]  /*a1f0*/  @!P3 ST.E.128 desc[UR40][R82.64], R36 ;  /* 0x000000245200b985 */ /* 0x0007e2000c101d28 */
[----:B------:R-:W-:-:S02]  /*a200*/  @!P2 LEA.HI.X R81, R185, R21, R81, 0x1, P5 ;  /* 0x00000015b951a211 */ /* 0x000fc400028f0c51 */
[CC--:B------:R-:W-:Y:S02]  /*a210*/  @!P1 LEA R6, P5, R184.reuse, R20.reuse, 0x1 ;  /* 0x00000014b8069211 */ /* 0x0c0fe400078a08ff */
[----:B------:R-:W-:Y:S01]  /*a220*/  SHF.R.S32.HI R5, RZ, 0x1f, R222 ;  /* 0x0000001fff057819 */ /* 0x000fe200000114de */
[----:B------:R3:W-:Y:S01]  /*a230*/  @!P2 ST.E.128 desc[UR40][R80.64], R44 ;  /* 0x0000002c5000a985 */ /* 0x0007e2000c101d28 */
[-C--:B------:R-:W-:Y:S02]  /*a240*/  @!P1 LEA.HI.X R7, R184, R21.reuse, R7, 0x1, P5 ;  /* 0x00000015b8079211 */ /* 0x080fe400028f0c07 */
[C---:B------:R-:W-:Y:S02]  /*a250*/  @P0 LEA R4, P5, R222.reuse, R20, 0x1 ;  /* 0x00000014de040211 */ /* 0x040fe400078a08ff */
[----:B--2---:R-:W-:Y:S01]  /*a260*/  SHF.R.S32.HI R13, RZ, 0x1f, R221 ;  /* 0x0000001fff0d7819 */ /* 0x004fe200000114dd */
[----:B------:R3:W-:Y:S01]  /*a270*/  @!P1 ST.E.128 desc[UR40][R6.64], R52 ;  /* 0x0000003406009985 */ /* 0x0007e2000c101d28 */
[----:B------:R-:W-:-:S02]  /*a280*/  @P0 LEA.HI.X R5, R222, R21, R5, 0x1, P5 ;  /* 0x00000015de050211 */ /* 0x000fc400028f0c05 */
[----:B------:R-:W-:-:S03]  /*a290*/  @P6 LEA R12, P5, R221, R20, 0x1 ;  /* 0x00000014dd0c6211 */ /* 0x000fc600078a08ff */
[----:B------:R3:W-:Y:S01]  /*a2a0*/  @P0 ST.E.128 desc[UR40][R4.64], R60 ;  /* 0x0000003c04000985 */ /* 0x0007e2000c101d28 */
[----:B------:R-:W-:-:S05]  /*a2b0*/  @P6 LEA.HI.X R13, R221, R21, R13, 0x1, P5 ;  /* 0x00000015dd0d6211 */ /* 0x000fca00028f0c0d */
[----:B------:R3:W-:Y:S04]  /*a2c0*/  @P6 ST.E.128 desc[UR40][R12.64], R68 ;  /* 0x000000440c006985 */ /* 0x0007e8000c101d28 */
.L_x_423:
[----:B------:R-:W-:Y:S05]  /*a2d0*/  BSYNC B1 ;  /* 0x0000000000017941 */ /* 0x000fea0003800000 */
.L_x_422:
[----:B---3-5:R-:W-:Y:S01]  /*a2e0*/  VIADD R6, R88, 0x20 ;  /* 0x0000002058067836 */ /* 0x028fe20000000000 */
[----:B------:R3:W4:Y:S04]  /*a2f0*/  SHFL.IDX PT, R5, R87, 0x1, 0x181f ;  /* 0x00381f0057057f89 */ /* 0x00072800000e0000 */
[----:B------:R-:W-:Y:S01]  /*a300*/  ISETP.GE.AND P0, PT, R6, R89, PT ;  /* 0x000000590600720c */ /* 0x000fe20003f06270 */
[----:B------:R3:W0:-:S12]  /*a310*/  SHFL.IDX PT, R4, R86, 0x1, 0x181f ;  /* 0x00381f0056047f89 */ /* 0x00061800000e0000 */
[----:B---3--:R-:W-:Y:S05]  /*a320*/  @P0 BRA `(.L_x_424) ;  /* 0x0000002400f40947 */ /* 0x008fea0003800000 */
[----:B------:R-:W-:Y:S02]  /*a330*/  ISETP.GE.AND P0, PT, R188, UR14, PT ;  /* 0x0000000ebc007c0c */ /* 0x000fe4000bf06270 */
[----:B------:R-:W-:Y:S02]  /*a340*/  ISETP.GE.AND P5, PT, R2, UR14, PT ;  /* 0x0000000e02007c0c */ /* 0x000fe4000bfa6270 */
[----:B------:R-:W-:Y:S02]  /*a350*/  ISETP.GE.AND P2, PT, R187, UR14, PT ;  /* 0x0000000ebb007c0c */ /* 0x000fe4000bf46270 */
[----:B------:R-:W-:Y:S02]  /*a360*/  ISETP.GE.AND P1, PT, R186, UR14, PT ;  /* 0x0000000eba007c0c */ /* 0x000fe4000bf26270 */
[----:B------:R-:W-:Y:S02]  /*a370*/  ISETP.GE.AND P3, PT, R185, UR14, PT ;  /* 0x0000000eb9007c0c */ /* 0x000fe4000bf66270 */
[----:B------:R-:W-:-:S02]  /*a380*/  SHF.R.S32.HI R15, RZ, 0x1f, R187 ;  /* 0x0000001fff0f7819 */ /* 0x000fc400000114bb */
[----:B--2---:R-:W-:Y:S02]  /*a390*/  SHF.R.S32.HI R21, RZ, 0x1f, R186 ;  /* 0x0000001fff157819 */ /* 0x004fe400000114ba */
[----:B0-----:R-:W-:Y:S01]  /*a3a0*/  @!P0 LEA R12, P4, R188, R4, 0x1 ;  /* 0x00000004bc0c8211 */ /* 0x001fe200078808ff */
[----:B----4-:R-:W-:Y:S01]  /*a3b0*/  @!P5 IMAD.WIDE R6, R2, 0x2, R4 ;  /* 0x000000020206d825 */ /* 0x010fe200078e0204 */
[----:B------:R-:W-:Y:S02]  /*a3c0*/  SHF.R.S32.HI R31, RZ, 0x1f, R184 ;  /* 0x0000001fff1f7819 */ /* 0x000fe400000114b8 */
[----:B------:R-:W-:Y:S02]  /*a3d0*/  @!P0 LEA.HI.X R13, R188, R5, R152, 0x1, P4 ;  /* 0x00000005bc0d8211 */ /* 0x000fe400020f0c98 */
[----:B------:R-:W-:Y:S01]  /*a3e0*/  ISETP.GE.AND P4, PT, R184, UR14, PT ;  /* 0x0000000eb8007c0c */ /* 0x000fe2000bf86270 */
[----:B------:R0:W-:Y:S01]  /*a3f0*/  @!P5 ST.E.128 desc[UR40][R6.64], R8 ;  /* 0x000000080600d985 */ /* 0x0001e2000c101d28 */
[----:B------:R-:W-:-:S02]  /*a400*/  LOP3.LUT P5, RZ, R0, 0x40, RZ, 0xc0, !PT ;  /* 0x0000004000ff7812 */ /* 0x000fc400078ac0ff */
[CC--:B------:R-:W-:Y:S01]  /*a410*/  @!P2 LEA R14, P6, R187.reuse, R4.reuse, 0x1 ;  /* 0x00000004bb0ea211 */ /* 0x0c0fe200078c08ff */
[----:B------:R3:W-:Y:S01]  /*a420*/  @!P0 ST.E.128 desc[UR40][R12.64], R24 ;  /* 0x000000180c008985 */ /* 0x0007e2000c101d28 */
[----:B------:R-:W-:Y:S02]  /*a430*/  SHF.R.S32.HI R0, RZ, 0x1f, R185 ;  /* 0x0000001fff007819 */ /* 0x000fe400000114b9 */
[----:B------:R-:W-:Y:S02]  /*a440*/  @!P2 LEA.HI.X R15, R187, R5, R15, 0x1, P6 ;  /* 0x00000005bb0fa211 */ /* 0x000fe400030f0c0f */
[-C--:B-1----:R-:W-:Y:S02]  /*a450*/  @!P1 LEA R20, P6, R186, R4.reuse, 0x1 ;  /* 0x00000004ba149211 */ /* 0x082fe400078c08ff */
[----:B------:R-:W-:Y:S01]  /*a460*/  SHF.R.S32.HI R37, RZ, 0x1f, R222 ;  /* 0x0000001fff257819 */ /* 0x000fe200000114de */
[----:B------:R3:W-:Y:S01]  /*a470*/  @!P2 ST.E.128 desc[UR40][R14.64], R32 ;  /* 0x000000200e00a985 */ /* 0x0007e2000c101d28 */
[----:B------:R-:W-:-:S02]  /*a480*/  @!P3 LEA R28, P2, R185, R4, 0x1 ;  /* 0x00000004b91cb211 */ /* 0x000fc400078408ff */
[-C--:B------:R-:W-:Y:S02]  /*a490*/  @!P4 LEA R30, P0, R184, R4.reuse, 0x1 ;  /* 0x00000004b81ec211 */ /* 0x080fe400078008ff */
[-C--:B------:R-:W-:Y:S02]  /*a4a0*/  @!P1 LEA.HI.X R21, R186, R5.reuse, R21, 0x1, P6 ;  /* 0x00000005ba159211 */ /* 0x080fe400030f0c15 */
[----:B0-----:R-:W-:Y:S02]  /*a4b0*/  @P5 LEA R6, P6, R222, R4, 0x1 ;  /* 0x00000004de065211 */ /* 0x001fe400078c08ff */
[-C--:B------:R-:W-:Y:S01]  /*a4c0*/  @!P3 LEA.HI.X R29, R185, R5.reuse, R0, 0x1, P2 ;  /* 0x00000005b91db211 */ /* 0x080fe200010f0c00 */
[----:B------:R3:W-:Y:S01]  /*a4d0*/  @!P1 ST.E.128 desc[UR40][R20.64], R40 ;  /* 0x0000002814009985 */ /* 0x0007e2000c101d28 */
[-C--:B------:R-:W-:Y:S02]  /*a4e0*/  @!P4 LEA.HI.X R31, R184, R5.reuse, R31, 0x1, P0 ;  /* 0x00000005b81fc211 */ /* 0x080fe400000f0c1f */
[----:B------:R-:W-:Y:S01]  /*a4f0*/  @P5 LEA.HI.X R7, R222, R5, R37, 0x1, P6 ;  /* 0x00000005de075211 */ /* 0x000fe200030f0c25 */
[----:B------:R3:W-:Y:S01]  /*a500*/  @!P3 ST.E.128 desc[UR40][R28.64], R48 ;  /* 0x000000301c00b985 */ /* 0x0007e2000c101d28 */
[----:B------:R-:W-:-:S03]  /*a510*/  LOP3.LUT P0, RZ, R3, 0x80, RZ, 0xc0, !PT ;  /* 0x0000008003ff7812 */ /* 0x000fc6000780c0ff */
[----:B------:R3:W-:Y:S04]  /*a520*/  @!P4 ST.E.128 desc[UR40][R30.64], R56 ;  /* 0x000000381e00c985 */ /* 0x0007e8000c101d28 */
[----:B------:R3:W-:Y:S06]  /*a530*/  @P5 ST.E.128 desc[UR40][R6.64], R64 ;  /* 0x0000004006005985 */ /* 0x0007ec000c101d28 */
[----:B------:R-:W-:Y:S05]  /*a540*/  @!P0 BRA `(.L_x_424) ;  /* 0x00000024006c8947 */ /* 0x000fea0003800000 */
[----:B------:R-:W-:Y:S02]  /*a550*/  LEA R4, P0, R221, R4, 0x1 ;  /* 0x00000004dd047211 */ /* 0x000fe400078008ff */
[----:B------:R-:W-:-:S04]  /*a560*/  SHF.R.S32.HI R0, RZ, 0x1f, R221 ;  /* 0x0000001fff007819 */ /* 0x000fc800000114dd */
[----:B------:R-:W-:-:S05]  /*a570*/  LEA.HI.X R5, R221, R5, R0, 0x1, P0 ;  /* 0x00000005dd057211 */ /* 0x000fca00000f0c00 */
[----:B------:R0:W-:Y:S01]  /*a580*/  ST.E.128 desc[UR40][R4.64], R72 ;  /* 0x0000004804007985 */ /* 0x0001e2000c101d28 */
[----:B------:R-:W-:Y:S05]  /*a590*/  BRA `(.L_x_424) ;  /* 0x0000002400587947 */ /* 0x000fea0003800000 */
.L_x_421:
[----:B------:R-:W2:Y:S01]  /*a5a0*/  LDL R0, [R1+0x48] ;  /* 0x0000480001007983 */ /* 0x000ea20000100800 */
[----:B------:R-:W-:Y:S01]  /*a5b0*/  ULDC.64 UR12, c[0x0][0xb08] ;  /* 0x0002c200000c7ab9 */ /* 0x000fe20000000a00 */
[----:B------:R-:W-:Y:S01]  /*a5c0*/  ULDC UR14, c[0x0][0xbe8] ;  /* 0x0002fa00000e7ab9 */ /* 0x000fe20000000800 */
[----:B------:R-:W-:Y:S01]  /*a5d0*/  UIMAD UR18, UR18, UR12, URZ ;  /* 0x0000000c121272a4 */ /* 0x000fe2000f8e023f */
[----:B0-----:R-:W-:Y:S01]  /*a5e0*/  IMAD.U32 R6, RZ, RZ, UR43 ;  /* 0x0000002bff067e24 */ /* 0x001fe2000f8e00ff */
[----:B------:R-:W-:Y:S01]  /*a5f0*/  UIMAD.WIDE.U32 UR10, UR4, UR12, URZ ;  /* 0x0000000c040a72a5 */ /* 0x000fe2000f8e003f */
[----:B------:R-:W-:Y:S01]  /*a600*/  BSSY B1, `(.L_x_425) ;  /* 0x00000c8000017945 */ /* 0x000fe20003800000 */
[----:B------:R-:W-:Y:S01]  /*a610*/  UIMAD UR18, UR4, UR13, UR18 ;  /* 0x0000000d041272a4 */ /* 0x000fe2000f8e0212 */
[----:B------:R-:W-:Y:S01]  /*a620*/  SHF.R.S32.HI R21, RZ, 0x1f, R203 ;  /* 0x0000001fff157819 */ /* 0x000fe200000114cb */
[----:B------:R-:W-:Y:S01]  /*a630*/  UISETP.NE.AND UP0, UPT, UR14, 0x1, UPT ;  /* 0x000000010e00788c */ /* 0x000fe2000bf05270 */
[----:B---3--:R-:W-:Y:S01]  /*a640*/  SHF.R.S32.HI R152, RZ, 0x1f, R204 ;  /* 0x0000001fff987819 */ /* 0x008fe200000114cc */
[----:B------:R-:W-:Y:S01]  /*a650*/  UIADD3 UR11, UR11, UR18, URZ ;  /* 0x000000120b0b7290 */ /* 0x000fe2000fffe03f */
[----:B------:R-:W-:Y:S01]  /*a660*/  SHF.R.S32.HI R153, RZ, 0x1f, R205 ;  /* 0x0000001fff997819 */ /* 0x000fe200000114cd */
[----:B------:R-:W-:Y:S01]  /*a670*/  ULDC.64 UR12, c[0x0][0xb38] ;  /* 0x0002ce00000c7ab9 */ /* 0x000fe20000000a00 */
[----:B------:R-:W-:Y:S01]  /*a680*/  USHF.R.S32.HI UR4, URZ, 0x1f, UR9 ;  /* 0x0000001f3f047899 */ /* 0x000fe20008011409 */
[----:B------:R-:W-:Y:S01]  /*a690*/  PLOP3.LUT P0, PT, PT, PT, UP0, 0x80, 0x0 ;  /* 0x000000000000781c */ /* 0x000fe20003f0f008 */
[----:B------:R-:W-:Y:S01]  /*a6a0*/  UIMAD.WIDE.U32 UR10, UR44, UR12, UR10 ;  /* 0x0000000c2c0a72a5 */ /* 0x000fe2000f8e000a */
[----:B------:R-:W-:Y:S01]  /*a6b0*/  SHF.R.S32.HI R154, RZ, 0x1f, R206 ;  /* 0x0000001fff9a7819 */ /* 0x000fe200000114ce */
[----:B------:R-:W-:Y:S01]  /*a6c0*/  UIMAD UR8, UR8, UR14, URZ ;  /* 0x0000000e080872a4 */ /* 0x000fe2000f8e023f */
[----:B------:R-:W-:Y:S01]  /*a6d0*/  SHF.R.S32.HI R155, RZ, 0x1f, R207 ;  /* 0x0000001fff9b7819 */ /* 0x000fe200000114cf */
[----:B------:R-:W-:Y:S01]  /*a6e0*/  UIMAD UR11, UR44, UR13, UR11 ;  /* 0x0000000d2c0b72a4 */ /* 0x000fe2000f8e020b */
[----:B------:R-:W-:-:S02]  /*a6f0*/  SHF.R.S32.HI R156, RZ, 0x1f, R208 ;  /* 0x0000001fff9c7819 */ /* 0x000fc400000114d0 */
[----:B------:R-:W-:Y:S01]  /*a700*/  ULDC.64 UR12, c[0x0][0xb40] ;  /* 0x0002d000000c7ab9 */ /* 0x000fe20000000a00 */
[----:B------:R-:W-:Y:S01]  /*a710*/  SHF.R.S32.HI R157, RZ, 0x1f, R209 ;  /* 0x0000001fff9d7819 */ /* 0x000fe200000114d1 */
[----:B------:R-:W-:Y:S01]  /*a720*/  UIMAD UR4, UR4, UR12, URZ ;  /* 0x0000000c040472a4 */ /* 0x000fe2000f8e023f */
[----:B------:R-:W-:Y:S01]  /*a730*/  SHF.R.S32.HI R158, RZ, 0x1f, R210 ;  /* 0x0000001fff9e7819 */ /* 0x000fe200000114d2 */
[----:B------:R-:W-:Y:S01]  /*a740*/  UIMAD.WIDE.U32 UR10, UR9, UR12, UR10 ;  /* 0x0000000c090a72a5 */ /* 0x000fe2000f8e000a */
[----:B------:R-:W-:Y:S01]  /*a750*/  SHF.R.S32.HI R159, RZ, 0x1f, R211 ;  /* 0x0000001fff9f7819 */ /* 0x000fe200000114d3 */
[----:B------:R-:W-:Y:S01]  /*a760*/  UIMAD UR4, UR9, UR13, UR4 ;  /* 0x0000000d090472a4 */ /* 0x000fe2000f8e0204 */
[----:B------:R-:W-:Y:S02]  /*a770*/  SHF.R.S32.HI R160, RZ, 0x1f, R212 ;  /* 0x0000001fffa07819 */ /* 0x000fe400000114d4 */
[----:B------:R-:W-:Y:S01]  /*a780*/  @UP0 ULDC UR9, c[0x0][0xbec] ;  /* 0x0002fb0000090ab9 */ /* 0x000fe20000000800 */
[----:B------:R-:W-:Y:S01]  /*a790*/  UIADD3 UR11, UR11, UR4, URZ ;  /* 0x000000040b0b7290 */ /* 0x000fe2000fffe03f */
[----:B------:R-:W-:Y:S01]  /*a7a0*/  SHF.R.S32.HI R161, RZ, 0x1f, R213 ;  /* 0x0000001fffa17819 */ /* 0x000fe200000114d5 */
[----:B------:R-:W-:Y:S01]  /*a7b0*/  ULDC.64 UR12, c[0x0][0xb48] ;  /* 0x0002d200000c7ab9 */ /* 0x000fe20000000a00 */
[----:B------:R-:W-:Y:S01]  /*a7c0*/  @UP0 ULDC UR4, c[0x0][0xbf0] ;  /* 0x0002fc0000040ab9 */ /* 0x000fe20000000800 */
[----:B------:R-:W-:Y:S01]  /*a7d0*/  UIMAD.WIDE.U32 UR10, UR45, UR12, UR10 ;  /* 0x0000000c2d0a72a5 */ /* 0x000fe2000f8e000a */
[----:B------:R-:W-:-:S02]  /*a7e0*/  SHF.R.S32.HI R162, RZ, 0x1f, R214 ;  /* 0x0000001fffa27819 */ /* 0x000fc400000114d6 */
[----:B------:R-:W-:Y:S01]  /*a7f0*/  SHF.R.S32.HI R163, RZ, 0x1f, R215 ;  /* 0x0000001fffa37819 */ /* 0x000fe200000114d7 */
[----:B------:R-:W-:Y:S01]  /*a800*/  UIMAD UR45, UR45, UR13, UR11 ;  /* 0x0000000d2d2d72a4 */ /* 0x000fe2000f8e020b */
[----:B------:R-:W-:Y:S01]  /*a810*/  SHF.R.S32.HI R164, RZ, 0x1f, R216 ;  /* 0x0000001fffa47819 */ /* 0x000fe200000114d8 */
[----:B------:R-:W-:Y:S01]  /*a820*/  IMAD.U32 R5, RZ, RZ, UR11 ;  /* 0x0000000bff057e24 */ /* 0x000fe2000f8e00ff */
[----:B------:R-:W-:Y:S01]  /*a830*/  ULDC.64 UR12, c[0x0][0xb30] ;  /* 0x0002cc00000c7ab9 */ /* 0x000fe20000000a00 */
[----:B------:R-:W-:Y:S01]  /*a840*/  IMAD.U32 R4, RZ, RZ, UR10 ;  /* 0x0000000aff047e24 */ /* 0x000fe2000f8e00ff */
[----:B------:R-:W-:Y:S01]  /*a850*/  ULDC.64 UR10, c[0x0][0xb28] ;  /* 0x0002ca00000a7ab9 */ /* 0x000fe20000000a00 */
[----:B------:R-:W-:Y:S01]  /*a860*/  IMAD.U32 R5, RZ, RZ, UR45 ;  /* 0x0000002dff057e24 */ /* 0x000fe2000f8e00ff */
[----:B------:R-:W-:Y:S02]  /*a870*/  SHF.R.S32.HI R13, RZ, 0x1f, R217 ;  /* 0x0000001fff0d7819 */ /* 0x000fe400000114d9 */
[----:B------:R-:W-:-:S02]  /*a880*/  SHF.R.S32.HI R165, RZ, 0x1f, R218 ;  /* 0x0000001fffa57819 */ /* 0x000fc400000114da */
[----:B------:R-:W-:Y:S02]  /*a890*/  SHF.R.S32.HI R166, RZ, 0x1f, R219 ;  /* 0x0000001fffa67819 */ /* 0x000fe400000114db */
[----:B------:R-:W-:Y:S01]  /*a8a0*/  SHF.R.S32.HI R167, RZ, 0x1f, R17 ;  /* 0x0000001fffa77819 */ /* 0x000fe20000011411 */
[----:B--2---:R-:W-:-:S04]  /*a8b0*/  IMAD R6, R6, 0x40, R0 ;  /* 0x0000004006067824 */ /* 0x004fc800078e0200 */
[----:B------:R-:W-:-:S04]  /*a8c0*/  @P0 IMAD.HI.U32 R0, R6, UR9, RZ ;  /* 0x0000000906000c27 */ /* 0x000fc8000f8e00ff */
[----:B------:R-:W-:Y:S01]  /*a8d0*/  IMAD.MOV.U32 R3, RZ, RZ, R6 ;  /* 0x000000ffff037224 */ /* 0x000fe200078e0006 */
[----:B------:R-:W-:Y:S01]  /*a8e0*/  @P0 SHF.R.U32.HI R3, RZ, UR4, R0 ;  /* 0x00000004ff030c19 */ /* 0x000fe20008011600 */
[----:B------:R-:W-:-:S03]  /*a8f0*/  UIADD3 UR4, UR38, 0x28c20, URZ ;  /* 0x00028c2026047890 */ /* 0x000fc6000fffe03f */
[--C-:B------:R-:W-:Y:S01]  /*a900*/  SHF.R.S32.HI R0, RZ, 0x1f, R3.reuse ;  /* 0x0000001fff007819 */ /* 0x100fe20000011403 */
[----:B------:R-:W-:Y:S01]  /*a910*/  IMAD.MOV R7, RZ, RZ, -R3 ;  /* 0x000000ffff077224 */ /* 0x000fe200078e0a03 */
[----:B------:R-:W-:Y:S01]  /*a920*/  UPRMT UR4, URZ, 0x654, UR4 ;  /* 0x000006543f047896 */ /* 0x000fe20008000004 */
[----:B------:R-:W-:-:S04]  /*a930*/  IMAD.WIDE.U32 R4, R3, UR12, R4 ;  /* 0x0000000c03047c25 */ /* 0x000fc8000f8e0004 */
[----:B------:R-:W-:Y:S02]  /*a940*/  IMAD R0, R0, UR12, RZ ;  /* 0x0000000c00007c24 */ /* 0x000fe4000f8e02ff */
[----:B------:R-:W-:Y:S02]  /*a950*/  IMAD R7, R7, UR14, R6 ;  /* 0x0000000e07077c24 */ /* 0x000fe4000f8e0206 */
[----:B------:R-:W-:Y:S01]  /*a960*/  IMAD R9, R3, UR13, R0 ;  /* 0x0000000d03097c24 */ /* 0x000fe2000f8e0200 */
[----:B------:R-:W-:Y:S02]  /*a970*/  SYNCS.ARRIVE.TRANS64.RED.A1T0 RZ, [UR4], RZ ;  /* 0x000000ffffff79a7 */ /* 0x000fe40008100404 */
[----:B------:R-:W-:Y:S01]  /*a980*/  SHF.R.S32.HI R0, RZ, 0x1f, R7 ;  /* 0x0000001fff007819 */ /* 0x000fe20000011407 */
[----:B------:R-:W-:Y:S02]  /*a990*/  IMAD.IADD R5, R5, 0x1, R9 ;  /* 0x0000000105057824 */ /* 0x000fe400078e0209 */
[----:B------:R-:W-:-:S02]  /*a9a0*/  IMAD.U32 R9, RZ, RZ, UR43 ;  /* 0x0000002bff097e24 */ /* 0x000fc4000f8e00ff */
[----:B------:R-:W-:Y:S02]  /*a9b0*/  IMAD R0, R0, UR10, RZ ;  /* 0x0000000a00007c24 */ /* 0x000fe4000f8e02ff */
[----:B------:R-:W-:-:S04]  /*a9c0*/  IMAD.WIDE.U32 R4, R7, UR10, R4 ;  /* 0x0000000a07047c25 */ /* 0x000fc8000f8e0004 */
[----:B------:R-:W-:Y:S01]  /*a9d0*/  IMAD R3, R7, UR11, R0 ;  /* 0x0000000b07037c24 */ /* 0x000fe2000f8e0200 */
[----:B------:R-:W-:Y:S01]  /*a9e0*/  ULDC.64 UR10, c[0x0][0xb00] ;  /* 0x0002c000000a7ab9 */ /* 0x000fe20000000a00 */
[----:B------:R-:W-:Y:S02]  /*a9f0*/  IMAD R0, R9, 0x40, R16 ;  /* 0x0000004009007824 */ /* 0x000fe400078e0210 */
[----:B------:R-:W-:Y:S01]  /*aa00*/  IMAD.IADD R5, R5, 0x1, R3 ;  /* 0x0000000105057824 */ /* 0x000fe200078e0203 */
[----:B------:R-:W-:Y:S02]  /*aa10*/  LEA R3, P1, R4, UR10, 0x2 ;  /* 0x0000000a04037c11 */ /* 0x000fe4000f8210ff */
[----:B------:R-:W-:Y:S02]  /*aa20*/  ISETP.GE.AND P0, PT, R0, UR8, PT ;  /* 0x0000000800007c0c */ /* 0x000fe4000bf06270 */
[----:B------:R-:W-:Y:S01]  /*aa30*/  LEA.HI.X R10, R4, UR11, R5, 0x2, P1 ;  /* 0x0000000b040a7c11 */ /* 0x000fe200088f1405 */
[----:B------:R0:W1:Y:S04]  /*aa40*/  SHFL.IDX PT, R11, R3, RZ, 0x1c1f ;  /* 0x001c1fff030b7589 */ /* 0x00006800000e0000 */
[----:B------:R0:W2:Y:S06]  /*aa50*/  SHFL.IDX PT, R12, R10, RZ, 0x1c1f ;  /* 0x001c1fff0a0c7589 */ /* 0x0000ac00000e0000 */
[----:B------:R-:W-:Y:S05]  /*aa60*/  @P0 BRA `(.L_x_426) ;  /* 0x0000000800040947 */ /* 0x000fea0003800000 */
[----:B------:R-:W-:Y:S02]  /*aa70*/  ULDC UR4, c[0x0][0xac8] ;  /* 0x0002b20000047ab9 */ /* 0x000fe40000000800 */
[----:B------:R-:W-:Y:S02]  /*aa80*/  ISETP.GE.AND P3, PT, R17, UR4, PT ;  /* 0x0000000411007c0c */ /* 0x000fe4000bf66270 */
[----:B------:R-:W-:Y:S02]  /*aa90*/  ISETP.GE.AND P4, PT, R219, UR4, PT ;  /* 0x00000004db007c0c */ /* 0x000fe4000bf86270 */
[----:B------:R-:W-:Y:S02]  /*aaa0*/  ISETP.GE.AND P2, PT, R218, UR4, PT ;  /* 0x00000004da007c0c */ /* 0x000fe4000bf46270 */
[----:B------:R-:W-:-:S07]  /*aab0*/  ISETP.GE.AND P1, PT, R217, UR4, PT ;  /* 0x00000004d9007c0c */ /* 0x000fce000bf26270 */
[-C--:B-1----:R-:W-:Y:S02]  /*aac0*/  @!P3 LEA R4, P0, R17, R11.reuse, 0x2 ;  /* 0x0000000b1104b211 */ /* 0x082fe400078010ff */
[----:B------:R-:W-:Y:S02]  /*aad0*/  @!P4 LEA R6, P5, R219, R11, 0x2 ;  /* 0x0000000bdb06c211 */ /* 0x000fe400078a10ff */
[-C--:B--2---:R-:W-:Y:S02]  /*aae0*/  @!P3 LEA.HI.X R5, R17, R12.reuse, R167, 0x2, P0 ;  /* 0x0000000c1105b211 */ /* 0x084fe400000f14a7 */
[----:B------:R-:W-:Y:S02]  /*aaf0*/  ISETP.GE.AND P0, PT, R216, UR4, PT ;  /* 0x00000004d8007c0c */ /* 0x000fe4000bf06270 */
[----:B------:R-:W-:Y:S01]  /*ab00*/  @!P4 LEA.HI.X R7, R219, R12, R166, 0x2, P5 ;  /* 0x0000000cdb07c211 */ /* 0x000fe200028f14a6 */
[----:B------:R1:W-:Y:S01]  /*ab10*/  @!P3 ST.E.64 desc[UR40][R4.64], R24 ;  /* 0x000000180400b985 */ /* 0x0003e2000c101b28 */
[----:B------:R-:W-:-:S03]  /*ab20*/  ISETP.GE.AND P3, PT, R215, UR4, PT ;  /* 0x00000004d7007c0c */ /* 0x000fc6000bf66270 */
[----:B------:R2:W-:Y:S01]  /*ab30*/  @!P4 ST.E.64 desc[UR40][R6.64], R28 ;  /* 0x0000001c0600c985 */ /* 0x0005e2000c101b28 */
[----:B------:R-:W-:Y:S02]  /*ab40*/  ISETP.GE.AND P4, PT, R214, UR4, PT ;  /* 0x00000004d6007c0c */ /* 0x000fe4000bf86270 */
[CC--:B-1----:R-:W-:Y:S02]  /*ab50*/  @!P2 LEA R4, P6, R218.reuse, R11.reuse, 0x2 ;  /* 0x0000000bda04a211 */ /* 0x0c2fe400078c10ff */
[CC--:B--2---:R-:W-:Y:S02]  /*ab60*/  @!P1 LEA R6, P5, R217.reuse, R11.reuse, 0x2 ;  /* 0x0000000bd9069211 */ /* 0x0c4fe400078a10ff */
[-C--:B------:R-:W-:Y:S02]  /*ab70*/  @!P2 LEA.HI.X R5, R218, R12.reuse, R165, 0x2, P6 ;  /* 0x0000000cda05a211 */ /* 0x080fe400030f14a5 */
[----:B------:R-:W-:Y:S02]  /*ab80*/  @!P0 LEA R8, P6, R216, R11, 0x2 ;  /* 0x0000000bd8088211 */ /* 0x000fe400078c10ff */
[----:B------:R-:W-:Y:S01]  /*ab90*/  @!P1 LEA.HI.X R7, R217, R12, R13, 0x2, P5 ;  /* 0x0000000cd9079211 */ /* 0x000fe200028f140d */
[----:B------:R1:W-:Y:S01]  /*aba0*/  @!P2 ST.E.64 desc[UR40][R4.64], R32 ;  /* 0x000000200400a985 */ /* 0x0003e2000c101b28 */
[----:B------:R-:W-:-:S02]  /*abb0*/  ISETP.GE.AND P5, PT, R213, UR4, PT ;  /* 0x00000004d5007c0c */ /* 0x000fc4000bfa6270 */
[----:B------:R-:W-:Y:S01]  /*abc0*/  @!P0 LEA.HI.X R9, R216, R12, R164, 0x2, P6 ;  /* 0x0000000cd8098211 */ /* 0x000fe200030f14a4 */
[----:B------:R2:W-:Y:S04]  /*abd0*/  @!P1 ST.E.64 desc[UR40][R6.64], R36 ;  /* 0x0000002406009985 */ /* 0x0005e8000c101b28 */
[----:B------:R3:W-:Y:S01]  /*abe0*/  @!P0 ST.E.64 desc[UR40][R8.64], R40 ;  /* 0x0000002808008985 */ /* 0x0007e2000c101b28 */
[----:B------:R-:W-:Y:S02]  /*abf0*/  ISETP.GE.AND P0, PT, R212, UR4, PT ;  /* 0x00000004d4007c0c */ /* 0x000fe4000bf06270 */
[-C--:B-1----:R-:W-:Y:S02]  /*ac00*/  @!P3 LEA R4, P1, R215, R11.reuse, 0x2 ;  /* 0x0000000bd704b211 */ /* 0x082fe400078210ff */
[----:B--2---:R-:W-:-:S02]  /*ac10*/  @!P4 LEA R6, P2, R214, R11, 0x2 ;  /* 0x0000000bd606c211 */ /* 0x004fc400078410ff */
[-C--:B------:R-:W-:Y:S02]  /*ac20*/  @!P3 LEA.HI.X R5, R215, R12.reuse, R163, 0x2, P1 ;  /* 0x0000000cd705b211 */ /* 0x080fe400008f14a3 */
[----:B------:R-:W-:Y:S02]  /*ac30*/  ISETP.GE.AND P1, PT, R211, UR4, PT ;  /* 0x00000004d3007c0c */ /* 0x000fe4000bf26270 */
[----:B------:R-:W-:Y:S01]  /*ac40*/  @!P4 LEA.HI.X R7, R214, R12, R162, 0x2, P2 ;  /* 0x0000000cd607c211 */ /* 0x000fe200010f14a2 */
[----:B------:R1:W-:Y:S01]  /*ac50*/  @!P3 ST.E.64 desc[UR40][R4.64], R44 ;  /* 0x0000002c0400b985 */ /* 0x0003e2000c101b28 */
[----:B------:R-:W-:Y:S02]  /*ac60*/  ISETP.GE.AND P2, PT, R210, UR4, PT ;  /* 0x00000004d2007c0c */ /* 0x000fe4000bf46270 */
[----:B---3--:R-:W-:Y:S01]  /*ac70*/  @!P5 LEA R8, P6, R213, R11, 0x2 ;  /* 0x0000000bd508d211 */ /* 0x008fe200078c10ff */
[----:B------:R2:W-:Y:S01]  /*ac80*/  @!P4 ST.E.64 desc[UR40][R6.64], R48 ;  /* 0x000000300600c985 */ /* 0x0005e2000c101b28 */
[----:B------:R-:W-:-:S02]  /*ac90*/  ISETP.GE.AND P3, PT, R209, UR4, PT ;  /* 0x00000004d1007c0c */ /* 0x000fc4000bf66270 */
[----:B------:R-:W-:Y:S02]  /*aca0*/  @!P5 LEA.HI.X R9, R213, R12, R161, 0x2, P6 ;  /* 0x0000000cd509d211 */ /* 0x000fe400030f14a1 */
[----:B------:R-:W-:-:S03]  /*acb0*/  ISETP.GE.AND P4, PT, R208, UR4, PT ;  /* 0x00000004d0007c0c */ /* 0x000fc6000bf86270 */
[----:B------:R3:W-:Y:S01]  /*acc0*/  @!P5 ST.E.64 desc[UR40][R8.64], R52 ;  /* 0x000000340800d985 */ /* 0x0007e2000c101b28 */
[CC--:B-1----:R-:W-:Y:S02]  /*acd0*/  @!P0 LEA R4, P6, R212.reuse, R11.reuse, 0x2 ;  /* 0x0000000bd4048211 */ /* 0x0c2fe400078c10ff */
[CC--:B--2---:R-:W-:Y:S02]  /*ace0*/  @!P1 LEA R6, P5, R211.reuse, R11.reuse, 0x2 ;  /* 0x0000000bd3069211 */ /* 0x0c4fe400078a10ff */
[-C--:B------:R-:W-:Y:S02]  /*acf0*/  @!P0 LEA.HI.X R5, R212, R12.reuse, R160, 0x2, P6 ;  /* 0x0000000cd4058211 */ /* 0x080fe400030f14a0 */
[----:B------:R-:W-:Y:S02]  /*ad00*/  @!P1 LEA.HI.X R7, R211, R12, R159, 0x2, P5 ;  /* 0x0000000cd3079211 */ /* 0x000fe400028f149f */
[----:B------:R-:W-:Y:S01]  /*ad10*/  ISETP.GE.AND P5, PT, R207, UR4, PT ;  /* 0x00000004cf007c0c */ /* 0x000fe2000bfa6270 */
[----:B------:R1:W-:Y:S01]  /*ad20*/  @!P0 ST.E.64 desc[UR40][R4.64], R56 ;  /* 0x0000003804008985 */ /* 0x0003e2000c101b28 */
[----:B---3--:R-:W-:-:S02]  /*ad30*/  @!P2 LEA R8, P6, R210, R11, 0x2 ;  /* 0x0000000bd208a211 */ /* 0x008fc400078c10ff */
[----:B------:R-:W-:Y:S01]  /*ad40*/  ISETP.GE.AND P0, PT, R206, UR4, PT ;  /* 0x00000004ce007c0c */ /* 0x000fe2000bf06270 */
[----:B------:R2:W-:Y:S01]  /*ad50*/  @!P1 ST.E.64 desc[UR40][R6.64], R60 ;  /* 0x0000003c06009985 */ /* 0x0005e2000c101b28 */
        /* <DEDUP_REMOVED lines=9> */
[----:B---3--:R-:W-:-:S03]  /*adf0*/  @!P5 LEA R8, P6, R207, R11, 0x2 ;  /* 0x0000000bcf08d211 */ /* 0x008fc600078c10ff */
[----:B------:R2:W-:Y:S01]  /*ae00*/  @!P4 ST.E.64 desc[UR40][R6.64], R72 ;  /* 0x000000480600c985 */ /* 0x0005e2000c101b28 */
[----:B------:R-:W-:-:S05]  /*ae10*/  @!P5 LEA.HI.X R9, R207, R12, R155, 0x2, P6 ;  /* 0x0000000ccf09d211 */ /* 0x000fca00030f149b */
[----:B------:R3:W-:Y:S01]  /*ae20*/  @!P5 ST.E.64 desc[UR40][R8.64], R76 ;  /* 0x0000004c0800d985 */ /* 0x0007e2000c101b28 */
[----:B------:R-:W-:Y:S02]  /*ae30*/  ISETP.GE.AND P5, PT, R203, UR4, PT ;  /* 0x00000004cb007c0c */ /* 0x000fe4000bfa6270 */
[----:B-1----:R-:W-:-:S04]  /*ae40*/  @!P0 LEA R4, P4, R206, R11, 0x2 ;  /* 0x0000000bce048211 */ /* 0x002fc800078810ff */
[-C--:B------:R-:W-:Y:S02]  /*ae50*/  @!P0 LEA.HI.X R5, R206, R12.reuse, R154, 0x2, P4 ;  /* 0x0000000cce058211 */ /* 0x080fe400020f149a */
[----:B------:R-:W-:Y:S02]  /*ae60*/  ISETP.GE.AND P4, PT, R202, UR4, PT ;  /* 0x00000004ca007c0c */ /* 0x000fe4000bf86270 */
[CC--:B--2---:R-:W-:Y:S01]  /*ae70*/  @!P1 LEA R6, P3, R205.reuse, R11.reuse, 0x2 ;  /* 0x0000000bcd069211 */ /* 0x0c4fe200078610ff */
[----:B------:R1:W-:Y:S01]  /*ae80*/  @!P0 ST.E.64 desc[UR40][R4.64], R80 ;  /* 0x0000005004008985 */ /* 0x0003e2000c101b28 */
[----:B---3--:R-:W-:Y:S02]  /*ae90*/  @!P2 LEA R8, P6, R204, R11, 0x2 ;  /* 0x0000000bcc08a211 */ /* 0x008fe400078c10ff */
[----:B------:R-:W-:Y:S02]  /*aea0*/  @!P1 LEA.HI.X R7, R205, R12, R153, 0x2, P3 ;  /* 0x0000000ccd079211 */ /* 0x000fe400018f1499 */
[----:B------:R-:W-:-:S02]  /*aeb0*/  ISETP.GE.AND P3, PT, R201, UR4, PT ;  /* 0x00000004c9007c0c */ /* 0x000fc4000bf66270 */
[----:B------:R-:W-:Y:S01]  /*aec0*/  @!P2 LEA.HI.X R9, R204, R12, R152, 0x2, P6 ;  /* 0x0000000ccc09a211 */ /* 0x000fe200030f1498 */
[----:B------:R2:W-:Y:S01]  /*aed0*/  @!P1 ST.E.64 desc[UR40][R6.64], R84 ;  /* 0x0000005406009985 */ /* 0x0005e2000c101b28 */
[----:B------:R-:W-:-:S03]  /*aee0*/  ISETP.GE.AND P1, PT, R199, UR4, PT ;  /* 0x00000004c7007c0c */ /* 0x000fc6000bf26270 */
[----:B------:R3:W-:Y:S01]  /*aef0*/  @!P2 ST.E.64 desc[UR40][R8.64], R88 ;  /* 0x000000580800a985 */ /* 0x0007e2000c101b28 */
[----:B------:R-:W-:Y:S02]  /*af00*/  ISETP.GE.AND P2, PT, R200, UR4, PT ;  /* 0x00000004c8007c0c */ /* 0x000fe4000bf46270 */
[----:B-1----:R-:W-:-:S04]  /*af10*/  @!P5 LEA R4, P6, R203, R11, 0x2 ;  /* 0x0000000bcb04d211 */ /* 0x002fc800078c10ff */
[----:B------:R-:W-:Y:S02]  /*af20*/  @!P5 LEA.HI.X R5, R203, R12, R21, 0x2, P6 ;  /* 0x0000000ccb05d211 */ /* 0x000fe400030f1415 */
[----:B--2---:R-:W-:-:S03]  /*af30*/  @!P4 LEA R6, P0, R202, R11, 0x2 ;  /* 0x0000000bca06c211 */ /* 0x004fc600078010ff */
[----:B------:R1:W-:Y:S01]  /*af40*/  @!P5 ST.E.64 desc[UR40][R4.64], R92 ;  /* 0x0000005c0400d985 */ /* 0x0003e2000c101b28 */
[----:B------:R-:W-:Y:S02]  /*af50*/  ISETP.GE.AND P5, PT, R197, UR4, PT ;  /* 0x00000004c5007c0c */ /* 0x000fe4000bfa6270 */
[-C--:B------:R-:W-:Y:S02]  /*af60*/  @!P4 LEA.HI.X R7, R202, R12.reuse, R237, 0x2, P0 ;  /* 0x0000000cca07c211 */ /* 0x080fe400000f14ed */
[----:B------:R-:W-:Y:S02]  /*af70*/  ISETP.GE.AND P0, PT, R198, UR4, PT ;  /* 0x00000004c6007c0c */ /* 0x000fe4000bf06270 */
[C---:B---3--:R-:W-:Y:S01]  /*af80*/  @!P3 LEA R8, P6, R201.reuse, R11, 0x2 ;  /* 0x0000000bc908b211 */ /* 0x048fe200078c10ff */
[----:B------:R2:W-:Y:S01]  /*af90*/  @!P4 ST.E.64 desc[UR40][R6.64], R96 ;  /* 0x000000600600c985 */ /* 0x0005e2000c101b28 */
[----:B------:R-:W-:Y:S02]  /*afa0*/  ISETP.GE.AND P4, PT, R196, UR4, PT ;  /* 0x00000004c4007c0c */ /* 0x000fe4000bf86270 */
[----:B------:R-:W-:-:S02]  /*afb0*/  @!P3 LEA.HI.X R9, R201, R12, R236, 0x2, P6 ;  /* 0x0000000cc909b211 */ /* 0x000fc400030f14ec */
[----:B-1----:R-:W-:-:S03]  /*afc0*/  @!P2 LEA R4, P6, R200, R11, 0x2 ;  /* 0x0000000bc804a211 */ /* 0x002fc600078c10ff */
[----:B------:R1:W-:Y:S01]  /*afd0*/  @!P3 ST.E.64 desc[UR40][R8.64], R100 ;  /* 0x000000640800b985 */ /* 0x0003e2000c101b28 */
[----:B------:R-:W-:Y:S02]  /*afe0*/  @!P2 LEA.HI.X R5, R200, R12, R235, 0x2, P6 ;  /* 0x0000000cc805a211 */ /* 0x000fe400030f14eb */
[----:B--2---:R-:W-:-:S03]  /*aff0*/  @!P1 LEA R6, P3, R199, R11, 0x2 ;  /* 0x0000000bc7069211 */ /* 0x004fc600078610ff */
[----:B------:R2:W-:Y:S01]  /*b000*/  @!P2 ST.E.64 desc[UR40][R4.64], R104 ;  /* 0x000000680400a985 */ /* 0x0005e2000c101b28 */
[-C--:B------:R-:W-:Y:S02]  /*b010*/  @!P1 LEA.HI.X R7, R199, R12.reuse, R234, 0x2, P3 ;  /* 0x0000000cc7079211 */ /* 0x080fe400018f14ea */
[----:B------:R-:W-:Y:S02]  /*b020*/  ISETP.GE.AND P3, PT, R195, UR4, PT ;  /* 0x00000004c3007c0c */ /* 0x000fe4000bf66270 */
[CC--:B-1----:R-:W-:Y:S01]  /*b030*/  @!P0 LEA R8, P6, R198.reuse, R11.reuse, 0x2 ;  /* 0x0000000bc6088211 */ /* 0x0c2fe200078c10ff */
[----:B------:R1:W-:Y:S03]  /*b040*/  @!P1 ST.E.64 desc[UR40][R6.64], R108 ;  /* 0x0000006c06009985 */ /* 0x0003e6000c101b28 */
[----:B------:R-:W-:Y:S02]  /*b050*/  @!P0 LEA.HI.X R9, R198, R12, R233, 0x2, P6 ;  /* 0x0000000cc6098211 */ /* 0x000fe400030f14e9 */
[----:B--2---:R-:W-:-:S03]  /*b060*/  @!P5 LEA R4, P1, R197, R11, 0x2 ;  /* 0x0000000bc504d211 */ /* 0x004fc600078210ff */
[----:B------:R2:W-:Y:S01]  /*b070*/  @!P0 ST.E.64 desc[UR40][R8.64], R112 ;  /* 0x0000007008008985 */ /* 0x0005e2000c101b28 */
[----:B------:R-:W-:Y:S02]  /*b080*/  ISETP.GE.AND P0, PT, R194, UR4, PT ;  /* 0x00000004c2007c0c */ /* 0x000fe4000bf06270 */
[-C--:B------:R-:W-:Y:S02]  /*b090*/  @!P5 LEA.HI.X R5, R197, R12.reuse, R232, 0x2, P1 ;  /* 0x0000000cc505d211 */ /* 0x080fe400008f14e8 */
[----:B------:R-:W-:Y:S02]  /*b0a0*/  ISETP.GE.AND P1, PT, R193, UR4, PT ;  /* 0x00000004c1007c0c */ /* 0x000fe4000bf26270 */
[C---:B-1----:R-:W-:Y:S01]  /*b0b0*/  @!P4 LEA R6, P2, R196.reuse, R11, 0x2 ;  /* 0x0000000bc406c211 */ /* 0x042fe200078410ff */
[----:B------:R1:W-:Y:S03]  /*b0c0*/  @!P5 ST.E.64 desc[UR40][R4.64], R116 ;  /* 0x000000740400d985 */ /* 0x0003e6000c101b28 */
[----:B------:R-:W-:-:S02]  /*b0d0*/  @!P4 LEA.HI.X R7, R196, R12, R231, 0x2, P2 ;  /* 0x0000000cc407c211 */ /* 0x000fc400010f14e7 */
[----:B------:R-:W-:Y:S02]  /*b0e0*/  ISETP.GE.AND P2, PT, R190, UR4, PT ;  /* 0x00000004be007c0c */ /* 0x000fe4000bf46270 */
[CC--:B--2---:R-:W-:Y:S01]  /*b0f0*/  @!P3 LEA R8, P6, R195.reuse, R11.reuse, 0x2 ;  /* 0x0000000bc308b211 */ /* 0x0c4fe200078c10ff */
[----:B------:R2:W-:Y:S01]  /*b100*/  @!P4 ST.E.64 desc[UR40][R6.64], R120 ;  /* 0x000000780600c985 */ /* 0x0005e2000c101b28 */
[----:B------:R-:W-:Y:S02]  /*b110*/  ISETP.GE.AND P4, PT, R192, UR4, PT ;  /* 0x00000004c0007c0c */ /* 0x000fe4000bf86270 */
[----:B------:R-:W-:Y:S02]  /*b120*/  @!P3 LEA.HI.X R9, R195, R12, R230, 0x2, P6 ;  /* 0x0000000cc309b211 */ /* 0x000fe400030f14e6 */
[----:B-1----:R-:W-:-:S03]  /*b130*/  @!P0 LEA R4, P5, R194, R11, 0x2 ;  /* 0x0000000bc2048211 */ /* 0x002fc600078a10ff */
[----:B------:R1:W-:Y:S01]  /*b140*/  @!P3 ST.E.64 desc[UR40][R8.64], R124 ;  /* 0x0000007c0800b985 */ /* 0x0003e2000c101b28 */
[----:B------:R-:W-:Y:S02]  /*b150*/  ISETP.GE.AND P3, PT, R191, UR4, PT ;  /* 0x00000004bf007c0c */ /* 0x000fe4000bf66270 */
[-C--:B------:R-:W-:Y:S02]  /*b160*/  @!P0 LEA.HI.X R5, R194, R12.reuse, R229, 0x2, P5 ;  /* 0x0000000cc2058211 */ /* 0x080fe400028f14e5 */
[----:B------:R-:W-:Y:S02]  /*b170*/  ISETP.GE.AND P5, PT, R189, UR4, PT ;  /* 0x00000004bd007c0c */ /* 0x000fe4000bfa6270 */
[C---:B--2---:R-:W-:Y:S01]  /*b180*/  @!P1 LEA R6, P6, R193.reuse, R11, 0x2 ;  /* 0x0000000bc1069211 */ /* 0x044fe200078c10ff */
[----:B------:R2:W-:Y:S03]  /*b190*/  @!P0 ST.E.64 desc[UR40][R4.64], R128 ;  /* 0x0000008004008985 */ /* 0x0005e6000c101b28 */
[----:B------:R-:W-:-:S03]  /*b1a0*/  @!P1 LEA.HI.X R7, R193, R12, R228, 0x2, P6 ;  /* 0x0000000cc1079211 */ /* 0x000fc600030f14e4 */
[CC--:B-1----:R-:W-:Y:S02]  /*b1b0*/  @!P3 LEA R8, P6, R191.reuse, R11.reuse, 0x2 ;  /* 0x0000000bbf08b211 */ /* 0x0c2fe400078c10ff */
[----:B------:R1:W-:Y:S02]  /*b1c0*/  @!P1 ST.E.64 desc[UR40][R6.64], R132 ;  /* 0x0000008406009985 */ /* 0x0003e4000c101b28 */
[----:B------:R-:W-:Y:S02]  /*b1d0*/  @!P3 LEA.HI.X R9, R191, R12, R226, 0x2, P6 ;  /* 0x0000000cbf09b211 */ /* 0x000fe400030f14e2 */
[----:B--2---:R-:W-:-:S04]  /*b1e0*/  @!P4 LEA R4, P0, R192, R11, 0x2 ;  /* 0x0000000bc004c211 */ /* 0x004fc800078010ff */
[-C--:B------:R-:W-:Y:S02]  /*b1f0*/  @!P4 LEA.HI.X R5, R192, R12.reuse, R227, 0x2, P0 ;  /* 0x0000000cc005c211 */ /* 0x080fe400000f14e3 */
[CC--:B------:R-:W-:Y:S02]  /*b200*/  @!P5 LEA R14, P0, R189.reuse, R11.reuse, 0x2 ;  /* 0x0000000bbd0ed211 */ /* 0x0c0fe400078010ff */
[C---:B-1----:R-:W-:Y:S01]  /*b210*/  @!P2 LEA R6, P1, R190.reuse, R11, 0x2 ;  /* 0x0000000bbe06a211 */ /* 0x042fe200078210ff */
[----:B------:R3:W-:Y:S01]  /*b220*/  @!P4 ST.E.64 desc[UR40][R4.64], R136 ;  /* 0x000000880400c985 */ /* 0x0007e2000c101b28 */
[-C--:B------:R-:W-:Y:S02]  /*b230*/  @!P5 LEA.HI.X R15, R189, R12.reuse, R224, 0x2, P0 ;  /* 0x0000000cbd0fd211 */ /* 0x080fe400000f14e0 */
[----:B------:R-:W-:Y:S01]  /*b240*/  @!P2 LEA.HI.X R7, R190, R12, R225, 0x2, P1 ;  /* 0x0000000cbe07a211 */ /* 0x000fe200008f14e1 */
[----:B------:R3:W-:Y:S04]  /*b250*/  @!P3 ST.E.64 desc[UR40][R8.64], R140 ;  /* 0x0000008c0800b985 */ /* 0x0007e8000c101b28 */
[----:B------:R3:W-:Y:S04]  /*b260*/  @!P2 ST.E.64 desc[UR40][R6.64], R144 ;  /* 0x000000900600a985 */ /* 0x0007e8000c101b28 */
[----:B------:R3:W-:Y:S02]  /*b270*/  @!P5 ST.E.64 desc[UR40][R14.64], R148 ;  /* 0x000000940e00d985 */ /* 0x0007e4000c101b28 */
.L_x_426:
[----:B------:R-:W-:Y:S05]  /*b280*/  BSYNC B1 ;  /* 0x0000000000017941 */ /* 0x000fea0003800000 */
.L_x_425:
[----:B------:R-:W-:Y:S01]  /*b290*/  VIADD R0, R0, 0x8 ;  /* 0x0000000800007836 */ /* 0x000fe20000000000 */
[----:B------:R4:W0:Y:S04]  /*b2a0*/  SHFL.IDX PT, R20, R10, 0x1, 0x1c1f ;  /* 0x003c1f000a147f89 */ /* 0x00082800000e0000 */
[----:B------:R-:W-:Y:S01]  /*b2b0*/  ISETP.GE.AND P0, PT, R0, UR8, PT ;  /* 0x0000000800007c0c */ /* 0x000fe2000bf06270 */
[----:B------:R4:W0:-:S12]  /*b2c0*/  SHFL.IDX PT, R24, R3, 0x1, 0x1c1f ;  /* 0x003c1f0003187f89 */ /* 0x00081800000e0000 */
[----:B----4-:R-:W-:Y:S05]  /*b2d0*/  @P0 BRA `(.L_x_424) ;  /* 0x0000001800080947 */ /* 0x010fea0003800000 */
[----:B------:R-:W-:Y:S02]  /*b2e0*/  ULDC UR4, c[0x0][0xac8] ;  /* 0x0002b20000047ab9 */ /* 0x000fe40000000800 */
[----:B------:R-:W-:Y:S02]  /*b2f0*/  ISETP.GE.AND P4, PT, R17, UR4, PT ;  /* 0x0000000411007c0c */ /* 0x000fe4000bf86270 */
[----:B------:R-:W-:Y:S02]  /*b300*/  ISETP.GE.AND P2, PT, R219, UR4, PT ;  /* 0x00000004db007c0c */ /* 0x000fe4000bf46270 */
[----:B------:R-:W-:Y:S02]  /*b310*/  ISETP.GE.AND P1, PT, R218, UR4, PT ;  /* 0x00000004da007c0c */ /* 0x000fe4000bf26270 */
[----:B------:R-:W-:-:S07]  /*b320*/  ISETP.GE.AND P0, PT, R217, UR4, PT ;  /* 0x00000004d9007c0c */ /* 0x000fce000bf06270 */
[-C--:B0-----:R-:W-:Y:S02]  /*b330*/  @!P4 LEA R10, P3, R17, R24.reuse, 0x2 ;  /* 0x00000018110ac211 */ /* 0x081fe400078610ff */
[----:B---3--:R-:W-:Y:S02]  /*b340*/  @!P2 LEA R4, P6, R219, R24, 0x2 ;  /* 0x00000018db04a211 */ /* 0x008fe400078c10ff */
[----:B-1----:R-:W-:Y:S02]  /*b350*/  @!P4 LEA.HI.X R11, R17, R20, R167, 0x2, P3 ;  /* 0x00000014110bc211 */ /* 0x002fe400018f14a7 */
[----:B------:R-:W-:Y:S02]  /*b360*/  ISETP.GE.AND P3, PT, R216, UR4, PT ;  /* 0x00000004d8007c0c */ /* 0x000fe4000bf66270 */
[----:B------:R-:W-:Y:S01]  /*b370*/  @!P1 LEA R6, P5, R218, R24, 0x2 ;  /* 0x00000018da069211 */ /* 0x000fe200078a10ff */
[----:B------:R0:W-:Y:S01]  /*b380*/  @!P4 ST.E.64 desc[UR40][R10.64], R26 ;  /* 0x0000001a0a00c985 */ /* 0x0001e2000c101b28 */
[----:B------:R-:W-:-:S02]  /*b390*/  ISETP.GE.AND P4, PT, R215, UR4, PT ;  /* 0x00000004d7007c0c */ /* 0x000fc4000bf86270 */
[----:B------:R-:W-:Y:S02]  /*b3a0*/  @!P2 LEA.HI.X R5, R219, R20, R166, 0x2, P6 ;  /* 0x00000014db05a211 */ /* 0x000fe400030f14a6 */
[C---:B------:R-:W-:Y:S02]  /*b3b0*/  @!P0 LEA R8, P6, R217.reuse, R24, 0x2 ;  /* 0x00000018d9088211 */ /* 0x040fe400078c10ff */
[-C--:B------:R-:W-:Y:S01]  /*b3c0*/  @!P1 LEA.HI.X R7, R218, R20.reuse, R165, 0x2, P5 ;  /* 0x00000014da079211 */ /* 0x080fe200028f14a5 */
[----:B------:R1:W-:Y:S01]  /*b3d0*/  @!P2 ST.E.64 desc[UR40][R4.64], R30 ;  /* 0x0000001e0400a985 */ /* 0x0003e2000c101b28 */
[----:B------:R-:W-:Y:S02]  /*b3e0*/  ISETP.GE.AND P5, PT, R214, UR4, PT ;  /* 0x00000004d6007c0c */ /* 0x000fe4000bfa6270 */
[----:B------:R-:W-:Y:S01]  /*b3f0*/  @!P0 LEA.HI.X R9, R217, R20, R13, 0x2, P6 ;  /* 0x00000014d9098211 */ /* 0x000fe200030f140d */
[----:B------:R3:W-:Y:S01]  /*b400*/  @!P1 ST.E.64 desc[UR40][R6.64], R34 ;  /* 0x0000002206009985 */ /* 0x0007e2000c101b28 */
[----:B0-----:R-:W-:-:S03]  /*b410*/  @!P3 LEA R10, P1, R216, R24, 0x2 ;  /* 0x00000018d80ab211 */ /* 0x001fc600078210ff */
[----:B------:R0:W-:Y:S01]  /*b420*/  @!P0 ST.E.64 desc[UR40][R8.64], R38 ;  /* 0x0000002608008985 */ /* 0x0001e2000c101b28 */
[----:B------:R-:W-:Y:S02]  /*b430*/  ISETP.GE.AND P0, PT, R213, UR4, PT ;  /* 0x00000004d5007c0c */ /* 0x000fe4000bf06270 */
[C---:B--2---:R-:W-:Y:S02]  /*b440*/  @!P4 LEA R12, P2, R215.reuse, R24, 0x2 ;  /* 0x00000018d70cc211 */ /* 0x044fe400078410ff */
[-C--:B------:R-:W-:Y:S02]  /*b450*/  @!P3 LEA.HI.X R11, R216, R20.reuse, R164, 0x2, P1 ;  /* 0x00000014d80bb211 */ /* 0x080fe400008f14a4 */
[----:B------:R-:W-:Y:S02]  /*b460*/  ISETP.GE.AND P1, PT, R212, UR4, PT ;  /* 0x00000004d4007c0c */ /* 0x000fe4000bf26270 */
[----:B------:R-:W-:Y:S01]  /*b470*/  @!P4 LEA.HI.X R13, R215, R20, R163, 0x2, P2 ;  /* 0x00000014d70dc211 */ /* 0x000fe200010f14a3 */
[----:B------:R2:W-:Y:S01]  /*b480*/  @!P3 ST.E.64 desc[UR40][R10.64], R42 ;  /* 0x0000002a0a00b985 */ /* 0x0005e2000c101b28 */
[----:B------:R-:W-:-:S02]  /*b490*/  ISETP.GE.AND P2, PT, R211, UR4, PT ;  /* 0x00000004d3007c0c */ /* 0x000fc4000bf46270 */
[----:B------:R-:W-:Y:S01]  /*b4a0*/  @!P5 LEA R14, P6, R214, R24, 0x2 ;  /* 0x00000018d60ed211 */ /* 0x000fe200078c10ff */
[----:B------:R4:W-:Y:S01]  /*b4b0*/  @!P4 ST.E.64 desc[UR40][R12.64], R46 ;  /* 0x0000002e0c00c985 */ /* 0x0009e2000c101b28 */
[----:B------:R-:W-:Y:S02]  /*b4c0*/  ISETP.GE.AND P3, PT, R210, UR4, PT ;  /* 0x00000004d2007c0c */ /* 0x000fe4000bf66270 */
[----:B------:R-:W-:Y:S02]  /*b4d0*/  @!P5 LEA.HI.X R15, R214, R20, R162, 0x2, P6 ;  /* 0x00000014d60fd211 */ /* 0x000fe400030f14a2 */
[-C--:B-1----:R-:W-:Y:S02]  /*b4e0*/  @!P0 LEA R4, P6, R213, R24.reuse, 0x2 ;  /* 0x00000018d5048211 */ /* 0x082fe400078c10ff */
[----:B------:R-:W-:Y:S01]  /*b4f0*/  ISETP.GE.AND P4, PT, R209, UR4, PT ;  /* 0x00000004d1007c0c */ /* 0x000fe2000bf86270 */
[----:B------:R1:W-:Y:S01]  /*b500*/  @!P5 ST.E.64 desc[UR40][R14.64], R50 ;  /* 0x000000320e00d985 */ /* 0x0003e2000c101b28 */
[----:B---3--:R-:W-:-:S02]  /*b510*/  @!P1 LEA R6, P5, R212, R24, 0x2 ;  /* 0x00000018d4069211 */ /* 0x008fc400078a10ff */
[----:B------:R-:W-:Y:S02]  /*b520*/  @!P0 LEA.HI.X R5, R213, R20, R161, 0x2, P6 ;  /* 0x00000014d5058211 */ /* 0x000fe400030f14a1 */
[C---:B0-----:R-:W-:Y:S02]  /*b530*/  @!P2 LEA R8, P6, R211.reuse, R24, 0x2 ;  /* 0x00000018d308a211 */ /* 0x041fe400078c10ff */
[-C--:B------:R-:W-:Y:S01]  /*b540*/  @!P1 LEA.HI.X R7, R212, R20.reuse, R160, 0x2, P5 ;  /* 0x00000014d4079211 */ /* 0x080fe200028f14a0 */
[----:B------:R0:W-:Y:S01]  /*b550*/  @!P0 ST.E.64 desc[UR40][R4.64], R54 ;  /* 0x0000003604008985 */ /* 0x0001e2000c101b28 */
[----:B------:R-:W-:Y:S02]  /*b560*/  ISETP.GE.AND P5, PT, R208, UR4, PT ;  /* 0x00000004d0007c0c */ /* 0x000fe4000bfa6270 */
[----:B------:R-:W-:Y:S01]  /*b570*/  @!P2 LEA.HI.X R9, R211, R20, R159, 0x2, P6 ;  /* 0x00000014d309a211 */ /* 0x000fe200030f149f */
[----:B------:R3:W-:Y:S01]  /*b580*/  @!P1 ST.E.64 desc[UR40][R6.64], R58 ;  /* 0x0000003a06009985 */ /* 0x0007e2000c101b28 */
[----:B------:R-:W-:-:S02]  /*b590*/  ISETP.GE.AND P0, PT, R207, UR4, PT ;  /* 0x00000004cf007c0c */ /* 0x000fc4000bf06270 */
[-C--:B--2---:R-:W-:Y:S01]  /*b5a0*/  @!P3 LEA R10, P6, R210, R24.reuse, 0x2 ;  /* 0x00000018d20ab211 */ /* 0x084fe200078c10ff */
[----:B------:R2:W-:Y:S01]  /*b5b0*/  @!P2 ST.E.64 desc[UR40][R8.64], R62 ;  /* 0x0000003e0800a985 */ /* 0x0005e2000c101b28 */
[C---:B----4-:R-:W-:Y:S02]  /*b5c0*/  @!P4 LEA R12, P2, R209.reuse, R24, 0x2 ;  /* 0x00000018d10cc211 */ /* 0x050fe400078410ff */
[----:B------:R-:W-:Y:S02]  /*b5d0*/  ISETP.GE.AND P1, PT, R206, UR4, PT ;  /* 0x00000004ce007c0c */ /* 0x000fe4000bf26270 */
[-C--:B------:R-:W-:Y:S02]  /*b5e0*/  @!P3 LEA.HI.X R11, R210, R20.reuse, R158, 0x2, P6 ;  /* 0x00000014d20bb211 */ /* 0x080fe400030f149e */
[----:B------:R-:W-:Y:S02]  /*b5f0*/  @!P4 LEA.HI.X R13, R209, R20, R157, 0x2, P2 ;  /* 0x00000014d10dc211 */ /* 0x000fe400010f149d */
[----:B------:R-:W-:Y:S01]  /*b600*/  ISETP.GE.AND P2, PT, R205, UR4, PT ;  /* 0x00000004cd007c0c */ /* 0x000fe2000bf46270 */
[----:B------:R-:W-:Y:S01]  /*b610*/  @!P3 ST.E.64 desc[UR40][R10.64], R66 ;  /* 0x000000420a00b985 */ /* 0x000fe2000c101b28 */
[----:B-1----:R-:W-:-:S03]  /*b620*/  @!P5 LEA R14, P6, R208, R24, 0x2 ;  /* 0x00000018d00ed211 */ /* 0x002fc600078c10ff */
[----:B------:R1:W-:Y:S01]  /*b630*/  @!P4 ST.E.64 desc[UR40][R12.64], R70 ;  /* 0x000000460c00c985 */ /* 0x0003e2000c101b28 */
[----:B------:R-:W-:Y:S02]  /*b640*/  @!P5 LEA.HI.X R15, R208, R20, R156, 0x2, P6 ;  /* 0x00000014d00fd211 */ /* 0x000fe400030f149c */
[CC--:B0-----:R-:W-:Y:S02]  /*b650*/  @!P0 LEA R4, P4, R207.reuse, R24.reuse, 0x2 ;  /* 0x00000018cf048211 */ /* 0x0c1fe400078810ff */
[----:B---3--:R-:W-:Y:S01]  /*b660*/  @!P1 LEA R6, P3, R206, R24, 0x2 ;  /* 0x00000018ce069211 */ /* 0x008fe200078610ff */
[----:B------:R0:W-:Y:S01]  /*b670*/  @!P5 ST.E.64 desc[UR40][R14.64], R74 ;  /* 0x0000004a0e00d985 */ /* 0x0001e2000c101b28 */
[----:B------:R-:W-:Y:S02]  /*b680*/  @!P0 LEA.HI.X R5, R207, R20, R155, 0x2, P4 ;  /* 0x00000014cf058211 */ /* 0x000fe400020f149b */
[----:B------:R-:W-:Y:S02]  /*b690*/  ISETP.GE.AND P4, PT, R203, UR4, PT ;  /* 0x00000004cb007c0c */ /* 0x000fe4000bf86270 */
[----:B------:R-:W-:Y:S01]  /*b6a0*/  ISETP.GE.AND P5, PT, R204, UR4, PT ;  /* 0x00000004cc007c0c */ /* 0x000fe2000bfa6270 */
[----:B------:R3:W-:Y:S01]  /*b6b0*/  @!P0 ST.E.64 desc[UR40][R4.64], R78 ;  /* 0x0000004e04008985 */ /* 0x0007e2000c101b28 */
[----:B--2---:R-:W-:-:S02]  /*b6c0*/  @!P2 LEA R8, P6, R205, R24, 0x2 ;  /* 0x00000018cd08a211 */ /* 0x004fc400078c10ff */
[-C--:B------:R-:W-:Y:S02]  /*b6d0*/  @!P1 LEA.HI.X R7, R206, R20.reuse, R154, 0x2, P3 ;  /* 0x00000014ce079211 */ /* 0x080fe400018f149a */
[----:B------:R-:W-:Y:S02]  /*b6e0*/  ISETP.GE.AND P3, PT, R202, UR4, PT ;  /* 0x00000004ca007c0c */ /* 0x000fe4000bf66270 */
[----:B------:R-:W-:Y:S01]  /*b6f0*/  @!P2 LEA.HI.X R9, R205, R20, R153, 0x2, P6 ;  /* 0x00000014cd09a211 */ /* 0x000fe200030f1499 */
[----:B------:R2:W-:Y:S01]  /*b700*/  @!P1 ST.E.64 desc[UR40][R6.64], R82 ;  /* 0x0000005206009985 */ /* 0x0005e2000c101b28 */
[----:B------:R-:W-:Y:S02]  /*b710*/  ISETP.GE.AND P1, PT, R200, UR4, PT ;  /* 0x00000004c8007c0c */ /* 0x000fe4000bf26270 */
[----:B-1----:R-:W-:Y:S01]  /*b720*/  @!P4 LEA R12, P0, R203, R24, 0x2 ;  /* 0x00000018cb0cc211 */ /* 0x002fe200078010ff */
[----:B------:R1:W-:Y:S01]  /*b730*/  @!P2 ST.E.64 desc[UR40][R8.64], R86 ;  /* 0x000000560800a985 */ /* 0x0003e2000c101b28 */
[----:B------:R-:W-:-:S02]  /*b740*/  ISETP.GE.AND P2, PT, R201, UR4, PT ;  /* 0x00000004c9007c0c */ /* 0x000fc4000bf46270 */
[C---:B------:R-:W-:Y:S02]  /*b750*/  @!P5 LEA R10, P6, R204.reuse, R24, 0x2 ;  /* 0x00000018cc0ad211 */ /* 0x040fe400078c10ff */
[-C--:B------:R-:W-:Y:S02]  /*b760*/  @!P4 LEA.HI.X R13, R203, R20.reuse, R21, 0x2, P0 ;  /* 0x00000014cb0dc211 */ /* 0x080fe400000f1415 */
[----:B------:R-:W-:Y:S02]  /*b770*/  @!P5 LEA.HI.X R11, R204, R20, R152, 0x2, P6 ;  /* 0x00000014cc0bd211 */ /* 0x000fe400030f1498 */
[----:B------:R-:W-:Y:S02]  /*b780*/  ISETP.GE.AND P0, PT, R199, UR4, PT ;  /* 0x00000004c7007c0c */ /* 0x000fe4000bf06270 */
[----:B0-----:R-:W-:Y:S01]  /*b790*/  @!P3 LEA R14, P6, R202, R24, 0x2 ;  /* 0x00000018ca0eb211 */ /* 0x001fe200078c10ff */
[----:B------:R0:W-:Y:S01]  /*b7a0*/  @!P5 ST.E.64 desc[UR40][R10.64], R90 ;  /* 0x0000005a0a00d985 */ /* 0x0001e2000c101b28 */
[----:B------:R-:W-:-:S02]  /*b7b0*/  ISETP.GE.AND P5, PT, R198, UR4, PT ;  /* 0x00000004c6007c0c */ /* 0x000fc4000bfa6270 */
[----:B------:R-:W-:Y:S01]  /*b7c0*/  @!P3 LEA.HI.X R15, R202, R20, R237, 0x2, P6 ;  /* 0x00000014ca0fb211 */ /* 0x000fe200030f14ed */
[----:B------:R4:W-:Y:S01]  /*b7d0*/  @!P4 ST.E.64 desc[UR40][R12.64], R94 ;  /* 0x0000005e0c00c985 */ /* 0x0009e2000c101b28 */
[-C--:B---3--:R-:W-:Y:S02]  /*b7e0*/  @!P2 LEA R4, P6, R201, R24.reuse, 0x2 ;  /* 0x00000018c904a211 */ /* 0x088fe400078c10ff */
[----:B------:R-:W-:Y:S01]  /*b7f0*/  ISETP.GE.AND P4, PT, R197, UR4, PT ;  /* 0x00000004c5007c0c */ /* 0x000fe2000bf86270 */
[----:B------:R3:W-:Y:S01]  /*b800*/  @!P3 ST.E.64 desc[UR40][R14.64], R98 ;  /* 0x000000620e00b985 */ /* 0x0007e2000c101b28 */
[----:B--2---:R-:W-:Y:S02]  /*b810*/  @!P1 LEA R6, P3, R200, R24, 0x2 ;  /* 0x00000018c8069211 */ /* 0x004fe400078610ff */
[----:B------:R-:W-:Y:S02]  /*b820*/  @!P2 LEA.HI.X R5, R201, R20, R236, 0x2, P6 ;  /* 0x00000014c905a211 */ /* 0x000fe400030f14ec */
[----:B-1----:R-:W-:-:S02]  /*b830*/  @!P0 LEA R8, P6, R199, R24, 0x2 ;  /* 0x00000018c7088211 */ /* 0x002fc400078c10ff */
[-C--:B------:R-:W-:Y:S01]  /*b840*/  @!P1 LEA.HI.X R7, R200, R20.reuse, R235, 0x2, P3 ;  /* 0x00000014c8079211 */ /* 0x080fe200018f14eb */
[----:B------:R1:W-:Y:S01]  /*b850*/  @!P2 ST.E.64 desc[UR40][R4.64], R102 ;  /* 0x000000660400a985 */ /* 0x0003e2000c101b28 */
[----:B------:R-:W-:Y:S02]  /*b860*/  ISETP.GE.AND P3, PT, R196, UR4, PT ;  /* 0x00000004c4007c0c */ /* 0x000fe4000bf66270 */
[----:B------:R-:W-:Y:S01]  /*b870*/  @!P0 LEA.HI.X R9, R199, R20, R234, 0x2, P6 ;  /* 0x00000014c7098211 */ /* 0x000fe200030f14ea */
[----:B------:R2:W-:Y:S01]  /*b880*/  @!P1 ST.E.64 desc[UR40][R6.64], R106 ;  /* 0x0000006a06009985 */ /* 0x0005e2000c101b28 */
[-C--:B0-----:R-:W-:Y:S02]  /*b890*/  @!P5 LEA R10, P1, R198, R24.reuse, 0x2 ;  /* 0x00000018c60ad211 */ /* 0x081fe400078210ff */
[----:B----4-:R-:W-:Y:S01]  /*b8a0*/  @!P4 LEA R12, P2, R197, R24, 0x2 ;  /* 0x00000018c50cc211 */ /* 0x010fe200078410ff */
[----:B------:R0:W-:Y:S01]  /*b8b0*/  @!P0 ST.E.64 desc[UR40][R8.64], R110 ;  /* 0x0000006e08008985 */ /* 0x0001e2000c101b28 */
[----:B------:R-:W-:-:S02]  /*b8c0*/  ISETP.GE.AND P0, PT, R195, UR4, PT ;  /* 0x00000004c3007c0c */ /* 0x000fc4000bf06270 */
[----:B------:R-:W-:Y:S02]  /*b8d0*/  @!P5 LEA.HI.X R11, R198, R20, R233, 0x2, P1 ;  /* 0x00000014c60bd211 */ /* 0x000fe400008f14e9 */
[----:B------:R-:W-:Y:S02]  /*b8e0*/  ISETP.GE.AND P1, PT, R194, UR4, PT ;  /* 0x00000004c2007c0c */ /* 0x000fe4000bf26270 */
[C---:B---3--:R-:W-:Y:S01]  /*b8f0*/  @!P3 LEA R14, P6, R196.reuse, R24, 0x2 ;  /* 0x00000018c40eb211 */ /* 0x048fe200078c10ff */
[----:B------:R3:W-:Y:S01]  /*b900*/  @!P5 ST.E.64 desc[UR40][R10.64], R114 ;  /* 0x000000720a00d985 */ /* 0x0007e2000c101b28 */
[-C--:B------:R-:W-:Y:S02]  /*b910*/  @!P4 LEA.HI.X R13, R197, R20.reuse, R232, 0x2, P2 ;  /* 0x00000014c50dc211 */ /* 0x080fe400010f14e8 */
[----:B------:R-:W-:Y:S02]  /*b920*/  @!P3 LEA.HI.X R15, R196, R20, R231, 0x2, P6 ;  /* 0x00000014c40fb211 */ /* 0x000fe400030f14e7 */
[----:B------:R-:W-:Y:S01]  /*b930*/  ISETP.GE.AND P2, PT, R191, UR4, PT ;  /* 0x00000004bf007c0c */ /* 0x000fe2000bf46270 */
[----:B------:R4:W-:Y:S01]  /*b940*/  @!P4 ST.E.64 desc[UR40][R12.64], R118 ;  /* 0x000000760c00c985 */ /* 0x0009e2000c101b28 */
[----:B------:R-:W-:-:S02]  /*b950*/  ISETP.GE.AND P4, PT, R193, UR4, PT ;  /* 0x00000004c1007c0c */ /* 0x000fc4000bf86270 */
[C---:B-1----:R-:W-:Y:S01]  /*b960*/  @!P0 LEA R4, P5, R195.reuse, R24, 0x2 ;  /* 0x00000018c3048211 */ /* 0x042fe200078a10ff */
[----:B------:R1:W-:Y:S01]  /*b970*/  @!P3 ST.E.64 desc[UR40][R14.64], R122 ;  /* 0x0000007a0e00b985 */ /* 0x0003e2000c101b28 */
[----:B------:R-:W-:Y:S02]  /*b980*/  ISETP.GE.AND P3, PT, R192, UR4, PT ;  /* 0x00000004c0007c0c */ /* 0x000fe4000bf66270 */
[----:B------:R-:W-:Y:S02]  /*b990*/  @!P0 LEA.HI.X R5, R195, R20, R230, 0x2, P5 ;  /* 0x00000014c3058211 */ /* 0x000fe400028f14e6 */
[----:B------:R-:W-:Y:S02]  /*b9a0*/  ISETP.GE.AND P5, PT, R190, UR4, PT ;  /* 0x00000004be007c0c */ /* 0x000fe4000bfa6270 */
[-C--:B--2---:R-:W-:Y:S01]  /*b9b0*/  @!P1 LEA R6, P6, R194, R24.reuse, 0x2 ;  /* 0x00000018c2069211 */ /* 0x084fe200078c10ff */
[----:B------:R2:W-:Y:S02]  /*b9c0*/  @!P0 ST.E.64 desc[UR40][R4.64], R126 ;  /* 0x0000007e04008985 */ /* 0x0005e4000c101b28 */
[----:B0-----:R-:W-:-:S02]  /*b9d0*/  @!P4 LEA R8, P0, R193, R24, 0x2 ;  /* 0x00000018c108c211 */ /* 0x001fc400078010ff */
[----:B------:R-:W-:Y:S02]  /*b9e0*/  @!P1 LEA.HI.X R7, R194, R20, R229, 0x2, P6 ;  /* 0x00000014c2079211 */ /* 0x000fe400030f14e5 */
[----:B---3--:R-:W-:Y:S02]  /*b9f0*/  @!P3 LEA R10, P6, R192, R24, 0x2 ;  /* 0x00000018c00ab211 */ /* 0x008fe400078c10ff */
[----:B------:R-:W-:Y:S01]  /*ba00*/  @!P4 LEA.HI.X R9, R193, R20, R228, 0x2, P0 ;  /* 0x00000014c109c211 */ /* 0x000fe200000f14e4 */
[----:B------:R2:W-:Y:S01]  /*ba10*/  @!P1 ST.E.64 desc[UR40][R6.64], R130 ;  /* 0x0000008206009985 */ /* 0x0005e2000c101b28 */
[-C--:B----4-:R-:W-:Y:S02]  /*ba20*/  @!P2 LEA R12, P1, R191, R24.reuse, 0x2 ;  /* 0x00000018bf0ca211 */ /* 0x090fe400078210ff */
[----:B-1----:R-:W-:Y:S01]  /*ba30*/  @!P5 LEA R14, P0, R190, R24, 0x2 ;  /* 0x00000018be0ed211 */ /* 0x002fe200078010ff */
[----:B------:R2:W-:Y:S01]  /*ba40*/  @!P4 ST.E.64 desc[UR40][R8.64], R134 ;  /* 0x000000860800c985 */ /* 0x0005e2000c101b28 */
[----:B------:R-:W-:-:S02]  /*ba50*/  @!P3 LEA.HI.X R11, R192, R20, R227, 0x2, P6 ;  /* 0x00000014c00bb211 */ /* 0x000fc400030f14e3 */
[-C--:B------:R-:W-:Y:S02]  /*ba60*/  @!P2 LEA.HI.X R13, R191, R20.reuse, R226, 0x2, P1 ;  /* 0x00000014bf0da211 */ /* 0x080fe400008f14e2 */
[----:B------:R-:W-:Y:S01]  /*ba70*/  @!P5 LEA.HI.X R15, R190, R20, R225, 0x2, P0 ;  /* 0x00000014be0fd211 */ /* 0x000fe200000f14e1 */
[----:B------:R2:W-:Y:S01]  /*ba80*/  @!P3 ST.E.64 desc[UR40][R10.64], R138 ;  /* 0x0000008a0a00b985 */ /* 0x0005e2000c101b28 */
[----:B------:R-:W-:-:S03]  /*ba90*/  ISETP.GE.AND P0, PT, R189, UR4, PT ;  /* 0x00000004bd007c0c */ /* 0x000fc6000bf06270 */
[----:B------:R2:W-:Y:S04]  /*baa0*/  @!P2 ST.E.64 desc[UR40][R12.64], R142 ;  /* 0x0000008e0c00a985 */ /* 0x0005e8000c101b28 */
[----:B------:R2:W-:Y:S06]  /*bab0*/  @!P5 ST.E.64 desc[UR40][R14.64], R146 ;  /* 0x000000920e00d985 */ /* 0x0005ec000c101b28 */
[----:B------:R-:W-:Y:S05]  /*bac0*/  @P0 BRA `(.L_x_424) ;  /* 0x00000010000c0947 */ /* 0x000fea0003800000 */
[----:B--2---:R-:W-:-:S04]  /*bad0*/  LEA R4, P0, R189, R24, 0x2 ;  /* 0x00000018bd047211 */ /* 0x004fc800078010ff */
[----:B------:R-:W-:-:S05]  /*bae0*/  LEA.HI.X R5, R189, R20, R224, 0x2, P0 ;  /* 0x00000014bd057211 */ /* 0x000fca00000f14e0 */
[----:B------:R0:W-:Y:S01]  /*baf0*/  ST.E.64 desc[UR40][R4.64], R150 ;  /* 0x0000009604007985 */ /* 0x0001e2000c101b28 */
[----:B------:R-:W-:Y:S05]  /*bb00*/  BRA `(.L_x_424) ;  /* 0x0000000c00fc7947 */ /* 0x000fea0003800000 */
.L_x_418:
[----:B------:R-:W-:Y:S02]  /*bb10*/  ULDC.64 UR8, c[0x0][0xc00] ;  /* 0x0003000000087ab9 */ /* 0x000fe40000000a00 */
[----:B------:R-:W-:-:S04]  /*bb20*/  UISETP.NE.U32.AND UP0, UPT, UR8, URZ, UPT ;  /* 0x0000003f0800728c */ /* 0x000fc8000bf05070 */
[----:B------:R-:W-:-:S03]  /*bb30*/  UISETP.NE.AND.EX UP0, UPT, UR9, URZ, UPT, UP0 ;  /* 0x0000003f0900728c */ /* 0x000fc6000bf05300 */
[----:B------:R-:W-:Y:S02]  /*bb40*/  ULDC.64 UR8, c[0x0][0xc00] ;  /* 0x0003000000087ab9 */ /* 0x000fe40000000a00 */
[----:B------:R-:W-:Y:S01]  /*bb50*/  UIMAD.WIDE UR8, UR39, 0x4, UR8 ;  /* 0x00000004270878a5 */ /* 0x000fe2000f8e0208 */
[----:B------:R-:W-:-:S05]  /*bb60*/  PLOP3.LUT P1, PT, PT, PT, UP0, 0x80, 0x0 ;  /* 0x000000000000781c */ /* 0x000fca0003f2f008 */
[----:B------:R-:W-:Y:S02]  /*bb70*/  IMAD.U32 R4, RZ, RZ, UR8 ;  /* 0x00000008ff047e24 */ /* 0x000fe4000f8e00ff */
[----:B------:R-:W-:Y:S01]  /*bb80*/  IMAD.U32 R5, RZ, RZ, UR9 ;  /* 0x00000009ff057e24 */ /* 0x000fe2000f8e00ff */
[----:B------:R-:W-:Y:S02]  /*bb90*/  ULDC.64 UR8, c[0x0][0xc08] ;  /* 0x0003020000087ab9 */ /* 0x000fe40000000a00 */
[----:B------:R-:W-:-:S03]  /*bba0*/  UISETP.NE.U32.AND UP1, UPT, UR8, URZ, UPT ;  /* 0x0000003f0800728c */ /* 0x000fc6000bf25070 */
[----:B------:R-:W2:Y:S01]  /*bbb0*/  @P1 LDG.E R8, desc[UR40][R4.64] ;  /* 0x0000002804081981 */ /* 0x000ea2000c1e1900 */
[----:B------:R-:W-:Y:S01]  /*bbc0*/  UISETP.NE.AND.EX UP1, UPT, UR9, URZ, UPT, UP1 ;  /* 0x0000003f0900728c */ /* 0x000fe2000bf25310 */
[----:B------:R-:W-:Y:S02]  /*bbd0*/  ULDC UR4, c[0x0][0xa88] ;  /* 0x0002a20000047ab9 */ /* 0x000fe40000000800 */
[----:B------:R-:W-:-:S03]  /*bbe0*/  IMAD.U32 R0, RZ, RZ, UR4 ;  /* 0x00000004ff007e24 */ /* 0x000fc6000f8e00ff */
[----:B------:R-:W-:-:S05]  /*bbf0*/  PLOP3.LUT P2, PT, PT, PT, UP1, 0x80, 0x0 ;  /* 0x000000000000781c */ /* 0x000fca0003f4f018 */
[----:B------:R-:W-:Y:S02]  /*bc00*/  @UP1 ULDC.64 UR8, c[0x0][0xc08] ;  /* 0x0003020000081ab9 */ /* 0x000fe40000000a00 */
[----:B------:R-:W-:-:S06]  /*bc10*/  @UP1 UIMAD.WIDE UR8, UR39, 0x4, UR8 ;  /* 0x00000004270818a5 */ /* 0x000fcc000f8e0208 */
[----:B------:R-:W-:Y:S02]  /*bc20*/  IMAD.U32 R6, RZ, RZ, UR8 ;  /* 0x00000008ff067e24 */ /* 0x000fe4000f8e00ff */
[----:B------:R-:W-:-:S05]  /*bc30*/  IMAD.U32 R7, RZ, RZ, UR9 ;  /* 0x00000009ff077e24 */ /* 0x000fca000f8e00ff */
[----:B------:R0:W5:Y:S01]  /*bc40*/  @P2 LDG.E R0, desc[UR40][R6.64] ;  /* 0x0000002806002981 */ /* 0x000162000c1e1900 */
[----:B------:R-:W-:Y:S01]  /*bc50*/  UMOV UR4, URZ ;  /* 0x0000003f00047c82 */ /* 0x000fe20008000000 */
[----:B------:R-:W-:Y:S01]  /*bc60*/  UISETP.NE.AND UP1, UPT, UR46, URZ, UPT ;  /* 0x0000003f2e00728c */ /* 0x000fe2000bf25270 */
[----:B------:R-:W1:Y:S10]  /*bc70*/  S2R R3, SR_TID.X ;  /* 0x0000000000037919 */ /* 0x000e740000002100 */
[----:B------:R-:W-:Y:S01]  /*bc80*/  @!UP1 ULDC UR46, c[0x0][0xad4] ;  /* 0x0002b500002e9ab9 */ /* 0x000fe20000000800 */
[----:B--2---:R-:W-:Y:S01]  /*bc90*/  @P1 R2UR UR4, R8 ;  /* 0x00000000080412ca */ /* 0x004fe200000e0000 */
[----:B-1----:R-:W-:-:S05]  /*bca0*/  VIADD R8, R3, 0xffffff80 ;  /* 0xffffff8003087836 */ /* 0x002fca0000000000 */
[----:B------:R-:W-:-:S07]  /*bcb0*/  ISETP.GT.AND P0, PT, R8, 0x3f, PT ;  /* 0x0000003f0800780c */ /* 0x000fce0003f04270 */
[----:B------:R-:W-:Y:S01]  /*bcc0*/  USHF.R.S32.HI UR19, URZ, 0x1f, UR4 ;  /* 0x0000001f3f137899 */ /* 0x000fe20008011404 */
[----:B0-----:R-:W-:Y:S11]  /*bcd0*/  @P2 BRA `(.L_x_427) ;  /* 0x0000000000102947 */ /* 0x001ff60003800000 */
[----:B------:R-:W-:Y:S05]  /*bce0*/  @!P1 BRA `(.L_x_427) ;  /* 0x00000000000c9947 */ /* 0x000fea0003800000 */
[----:B------:R-:W2:Y:S04]  /*bcf0*/  LDG.E R3, desc[UR40][R4.64] ;  /* 0x0000002804037981 */ /* 0x000ea8000c1e1900 */
[----:B-----5:R-:W2:Y:S02]  /*bd00*/  LDG.E R0, desc[UR40][R4.64+0x4] ;  /* 0x0000042804007981 */ /* 0x020ea4000c1e1900 */
[----:B--2---:R-:W-:-:S07]  /*bd10*/  IMAD.IADD R0, R0, 0x1, -R3 ;  /* 0x0000000100007824 */ /* 0x004fce00078e0a03 */
.L_x_427:
[----:B------:R-:W-:Y:S01]  /*bd20*/  USEL UR39, UR39, URZ, !UP0 ;  /* 0x0000003f27277287 */ /* 0x000fe2000c000000 */
[----:B------:R-:W-:Y:S01]  /*bd30*/  BSSY B1, `(.L_x_428) ;  /* 0x0000039000017945 */ /* 0x000fe20003800000 */
[----:B------:R-:W-:-:S03]  /*bd40*/  USEL UR42, UR42, URZ, !UP0 ;  /* 0x0000003f2a2a7287 */ /* 0x000fc6000c000000 */
[----:B------:R-:W-:Y:S09]  /*bd50*/  @P0 BRA `(.L_x_429) ;  /* 0x0000000000d80947 */ /* 0x000ff20003800000 */
[----:B------:R-:W0:Y:S01]  /*bd60*/  S2R R3, SR_TID.X ;  /* 0x0000000000037919 */ /* 0x000e220000002100 */
[----:B------:R-:W1:Y:S01]  /*bd70*/  LDC R9, c[0x0][0xbe8] ;  /* 0x0002fa00ff097b82 */ /* 0x000e620000000800 */
[----:B------:R-:W-:-:S04]  /*bd80*/  IMAD.U32 R4, RZ, RZ, UR43 ;  /* 0x0000002bff047e24 */ /* 0x000fc8000f8e00ff */
[----:B0-----:R-:W-:Y:S02]  /*bd90*/  IMAD R3, R4, 0x40, R3 ;  /* 0x0000004004037824 */ /* 0x001fe400078e0203 */
[----:B-1---5:R-:W-:Y:S02]  /*bda0*/  IMAD R4, R0, R9, RZ ;  /* 0x0000000900047224 */ /* 0x022fe400078e02ff */
[----:B------:R-:W-:-:S05]  /*bdb0*/  VIADD R6, R3, 0xffffff80 ;  /* 0xffffff8003067836 */ /* 0x000fca0000000000 */
[----:B------:R-:W-:-:S13]  /*bdc0*/  ISETP.GE.AND P0, PT, R6, R4, PT ;  /* 0x000000040600720c */ /* 0x000fda0003f06270 */
[----:B------:R-:W-:Y:S05]  /*bdd0*/  @P0 BRA `(.L_x_429) ;  /* 0x0000000000b80947 */ /* 0x000fea0003800000 */
[----:B------:R-:W-:Y:S01]  /*bde0*/  ISETP.NE.AND P0, PT, R9, 0x1, PT ;  /* 0x000000010900780c */ /* 0x000fe20003f05270 */
[----:B------:R-:W-:Y:S01]  /*bdf0*/  UISETP.GT.AND UP0, UPT, UR46, 0x1, UPT ;  /* 0x000000012e00788c */ /* 0x000fe2000bf04270 */
[----:B------:R-:W-:-:S03]  /*be00*/  UMOV UR17, 0x9b8 ;  /* 0x000009b800117882 */ /* 0x000fc60000000000 */
[----:B------:R-:W-:Y:S02]  /*be10*/  USEL UR17, UR17, 0x978, UP0 ;  /* 0x0000097811117887 */ /* 0x000fe40008000000 */
[----:B------:R-:W-:-:S06]  /*be20*/  USEL UR16, UR45, URZ, UP0 ;  /* 0x0000003f2d107287 */ /* 0x000fcc0008000000 */
[----:B------:R-:W0:Y:S04]  /*be30*/  @P0 LDC R3, c[0x0][0xbec] ;  /* 0x0002fb00ff030b82 */ /* 0x000e280000000800 */
[----:B------:R-:W-:Y:S01]  /*be40*/  ULDC.64 UR8, c[0x0][UR17+0x218] ;  /* 0x0000860011087abb */ /* 0x000fe20008000a00 */
[----:B------:R-:W-:Y:S01]  /*be50*/  ULDC.64 UR12, c[0x0][UR17+0x220] ;  /* 0x00008800110c7abb */ /* 0x000fe20008000a00 */
[----:B------:R-:W-:Y:S01]  /*be60*/  ULDC.64 UR14, c[0x0][UR17+0x228] ;  /* 0x00008a00110e7abb */ /* 0x000fe20008000a00 */
[----:B------:R-:W-:Y:S01]  /*be70*/  UIMAD.WIDE.U32 UR10, UR8, UR44, URZ ;  /* 0x0000002c080a72a5 */ /* 0x000fe2000f8e003f */
[----:B------:R-:W1:Y:S01]  /*be80*/  @P0 LDC R5, c[0x0][0xbf0] ;  /* 0x0002fc00ff050b82 */ /* 0x000e620000000800 */
[----:B------:R-:W-:Y:S02]  /*be90*/  UIMAD UR18, UR9, UR44, URZ ;  /* 0x0000002c091272a4 */ /* 0x000fe4000f8e023f */
[----:B------:R-:W-:-:S02]  /*bea0*/  UIMAD UR13, UR13, UR39, URZ ;  /* 0x000000270d0d72a4 */ /* 0x000fc4000f8e023f */
[----:B------:R-:W-:Y:S02]  /*beb0*/  UIMAD.WIDE.U32 UR20, UR14, UR16, URZ ;  /* 0x000000100e1472a5 */ /* 0x000fe4000f8e003f */
[----:B------:R-:W-:Y:S02]  /*bec0*/  UIMAD.WIDE.U32 UR8, UR12, UR39, URZ ;  /* 0x000000270c0872a5 */ /* 0x000fe4000f8e003f */
[----:B------:R-:W-:Y:S02]  /*bed0*/  UIMAD UR14, UR15, UR16, URZ ;  /* 0x000000100f0e72a4 */ /* 0x000fe4000f8e023f */
[----:B------:R-:W-:Y:S02]  /*bee0*/  UIMAD UR13, UR12, UR42, UR13 ;  /* 0x0000002a0c0d72a4 */ /* 0x000fe4000f8e020d */
[----:B------:R-:W-:Y:S02]  /*bef0*/  UIADD3 UR10, UP1, UP2, UR8, UR10, UR4 ;  /* 0x0000000a080a7290 */ /* 0x000fe4000fa3e004 */
[----:B------:R-:W-:Y:S01]  /*bf00*/  UIADD3 UR14, UR21, UR14, URZ ;  /* 0x0000000e150e7290 */ /* 0x000fe2000fffe03f */
[----:B0-----:R-:W-:Y:S01]  /*bf10*/  @P0 IMAD.HI.U32 R4, R6, R3, RZ ;  /* 0x0000000306040227 */ /* 0x001fe200078e00ff */
[----:B------:R-:W-:-:S02]  /*bf20*/  UIADD3 UR18, UR11, UR18, URZ ;  /* 0x000000120b127290 */ /* 0x000fc4000fffe03f */
[----:B------:R-:W-:Y:S01]  /*bf30*/  UIADD3 UR13, UR9, UR13, URZ ;  /* 0x0000000d090d7290 */ /* 0x000fe2000fffe03f */
[----:B------:R-:W-:Y:S02]  /*bf40*/  IMAD.MOV.U32 R3, RZ, RZ, R6 ;  /* 0x000000ffff037224 */ /* 0x000fe400078e0006 */
[----:B------:R-:W-:Y:S01]  /*bf50*/  IMAD.U32 R10, RZ, RZ, UR14 ;  /* 0x0000000eff0a7e24 */ /* 0x000fe2000f8e00ff */
[----:B------:R-:W-:Y:S01]  /*bf60*/  ULDC.64 UR8, c[0x0][UR17+0x210] ;  /* 0x0000840011087abb */ /* 0x000fe20008000a00 */
[----:B-1----:R-:W-:Y:S01]  /*bf70*/  @P0 SHF.R.U32.HI R3, RZ, R5, R4 ;  /* 0x00000005ff030219 */ /* 0x002fe20000011604 */
[----:B------:R-:W-:Y:S02]  /*bf80*/  IMAD.U32 R4, RZ, RZ, UR20 ;  /* 0x00000014ff047e24 */ /* 0x000fe4000f8e00ff */
[----:B------:R-:W-:Y:S01]  /*bf90*/  IMAD.U32 R5, RZ, RZ, UR21 ;  /* 0x00000015ff057e24 */ /* 0x000fe2000f8e00ff */
[--C-:B------:R-:W-:Y:S01]  /*bfa0*/  SHF.R.S32.HI R5, RZ, 0x1f, R3.reuse ;  /* 0x0000001fff057819 */ /* 0x100fe20000011403 */
[----:B------:R-:W-:Y:S01]  /*bfb0*/  IMAD.MOV R7, RZ, RZ, -R3 ;  /* 0x000000ffff077224 */ /* 0x000fe200078e0a03 */
[----:B------:R-:W-:Y:S01]  /*bfc0*/  IADD3 R4, P0, P1, R3, UR10, R4 ;  /* 0x0000000a03047c10 */ /* 0x000fe2000f91e004 */
[----:B------:R-:W-:-:S02]  /*bfd0*/  UIADD3.X UR10, UR13, UR18, UR19, UP1, UP2 ;  /* 0x000000120d0a7290 */ /* 0x000fc40008fe4413 */
[----:B------:R-:W-:-:S04]  /*bfe0*/  IMAD R7, R9, R7, R6 ;  /* 0x0000000709077224 */ /* 0x000fc800078e0206 */
[----:B------:R-:W-:Y:S01]  /*bff0*/  IADD3.X R5, R5, UR10, R10, P0, P1 ;  /* 0x0000000a05057c10 */ /* 0x000fe200087e240a */
[C---:B------:R-:W-:Y:S01]  /*c000*/  IMAD R6, R7.reuse, UR9, RZ ;  /* 0x0000000907067c24 */ /* 0x040fe2000f8e02ff */
[----:B------:R-:W-:Y:S01]  /*c010*/  SHF.R.S32.HI R3, RZ, 0x1f, R7 ;  /* 0x0000001fff037819 */ /* 0x000fe20000011407 */
[----:B------:R-:W-:Y:S01]  /*c020*/  ULDC.64 UR10, c[0x0][0xba8] ;  /* 0x0002ea00000a7ab9 */ /* 0x000fe20000000a00 */
[----:B------:R-:W-:Y:S01]  /*c030*/  @!UP0 ULDC UR10, c[0x0][0xb50] ;  /* 0x0002d400000a8ab9 */ /* 0x000fe20000000800 */
[----:B------:R-:W-:Y:S01]  /*c040*/  IMAD.WIDE.U32 R4, R7, UR8, R4 ;  /* 0x0000000807047c25 */ /* 0x000fe2000f8e0004 */
[----:B------:R-:W-:-:S03]  /*c050*/  @!UP0 ULDC UR11, c[0x0][0xb54] ;  /* 0x0002d500000b8ab9 */ /* 0x000fc60000000800 */
[----:B------:R-:W-:Y:S01]  /*c060*/  IMAD R3, R3, UR8, R6 ;  /* 0x0000000803037c24 */ /* 0x000fe2000f8e0206 */
[----:B------:R-:W-:-:S03]  /*c070*/  LEA R6, P0, R4, UR10, 0x2 ;  /* 0x0000000a04067c11 */ /* 0x000fc6000f8010ff */
[----:B------:R-:W-:-:S05]  /*c080*/  IMAD.IADD R3, R5, 0x1, R3 ;  /* 0x0000000105037824 */ /* 0x000fca00078e0203 */
[----:B------:R-:W-:Y:S01]  /*c090*/  LEA.HI.X R7, R4, UR11, R3, 0x2, P0 ;  /* 0x0000000b04077c11 */ /* 0x000fe200080f1403 */
[----:B------:R-:W-:-:S05]  /*c0a0*/  IMAD.MOV.U32 R3, RZ, RZ, -0x800000 ;  /* 0xff800000ff037424 */ /* 0x000fca00078e00ff */
[----:B------:R0:W-:Y:S02]  /*c0b0*/  STG.E desc[UR40][R6.64], R3 ;  /* 0x0000000306007986 */ /* 0x0001e4000c101928 */
.L_x_429:
[----:B------:R-:W-:Y:S05]  /*c0c0*/  BSYNC B1 ;  /* 0x0000000000017941 */ /* 0x000fea0003800000 */
.L_x_428:
[----:B------:R-:W-:-:S06]  /*c0d0*/  UISETP.GT.AND UP0, UPT, UR46, 0x1, UPT ;  /* 0x000000012e00788c */ /* 0x000fcc000bf04270 */
[----:B------:R-:W-:-:S13]  /*c0e0*/  PLOP3.LUT P0, PT, PT, PT, UP0, 0x80, 0x0 ;  /* 0x000000000000781c */ /* 0x000fda0003f0f008 */
[----:B------:R-:W-:Y:S05]  /*c0f0*/  @P0 BRA `(.L_x_424) ;  /* 0x0000000800800947 */ /* 0x000fea0003800000 */
[----:B------:R-:W1:Y:S01]  /*c100*/  LDC R11, c[0x0][0xbe8] ;  /* 0x0002fa00ff0b7b82 */ /* 0x000e620000000800 */
[----:B0-----:R-:W-:Y:S01]  /*c110*/  SHF.R.S32.HI R3, RZ, 0x1f, R8 ;  /* 0x0000001fff037819 */ /* 0x001fe20000011408 */
[----:B------:R-:W-:Y:S01]  /*c120*/  ULDC.64 UR12, c[0x0][0xaa0] ;  /* 0x0002a800000c7ab9 */ /* 0x000fe20000000a00 */
[----:B------:R-:W-:Y:S01]  /*c130*/  BSSY B1, `(.L_x_430) ;  /* 0x0000078000017945 */ /* 0x000fe20003800000 */
[----:B------:R-:W-:Y:S01]  /*c140*/  UIMAD UR10, UR19, UR12, URZ ;  /* 0x0000000c130a72a4 */ /* 0x000fe2000f8e023f */
[----:B------:R-:W-:Y:S01]  /*c150*/  LEA.HI R3, R3, R8, RZ, 0x3 ;  /* 0x0000000803037211 */ /* 0x000fe200078f18ff */
[----:B------:R-:W-:Y:S01]  /*c160*/  UIMAD.WIDE.U32 UR8, UR4, UR12, URZ ;  /* 0x0000000c040872a5 */ /* 0x000fe2000f8e003f */
[----:B------:R-:W-:Y:S01]  /*c170*/  SHF.R.S32.HI R27, RZ, 0x1f, R221 ;  /* 0x0000001fff1b7819 */ /* 0x000fe200000114dd */
[----:B------:R-:W-:Y:S01]  /*c180*/  UIMAD UR10, UR4, UR13, UR10 ;  /* 0x0000000d040a72a4 */ /* 0x000fe2000f8e020a */
[----:B------:R-:W-:Y:S01]  /*c190*/  LOP3.LUT R7, R3, 0xfffffff8, RZ, 0xc0, !PT ;  /* 0xfffffff803077812 */ /* 0x000fe200078ec0ff */
[----:B------:R-:W-:Y:S01]  /*c1a0*/  ULDC UR12, c[0x0][0xac8] ;  /* 0x0002b200000c7ab9 */ /* 0x000fe20000000800 */
[----:B------:R-:W-:Y:S01]  /*c1b0*/  SHF.R.S32.HI R26, RZ, 0x3, R3 ;  /* 0x00000003ff1a7819 */ /* 0x000fe20000011403 */
[----:B------:R-:W-:Y:S01]  /*c1c0*/  UIADD3 UR9, UR9, UR10, URZ ;  /* 0x0000000a09097290 */ /* 0x000fe2000fffe03f */
[----:B------:R-:W-:Y:S01]  /*c1d0*/  ISETP.GE.AND P2, PT, R188, UR12, PT ;  /* 0x0000000cbc007c0c */ /* 0x000fe2000bf46270 */
[----:B------:R-:W-:Y:S01]  /*c1e0*/  IMAD.IADD R9, R8, 0x1, -R7 ;  /* 0x0000000108097824 */ /* 0x000fe200078e0a07 */
[----:B------:R-:W-:Y:S01]  /*c1f0*/  ULDC.64 UR10, c[0x0][0xae8] ;  /* 0x0002ba00000a7ab9 */ /* 0x000fe20000000a00 */
[----:B------:R-:W-:Y:S01]  /*c200*/  IMAD.U32 R8, RZ, RZ, UR43 ;  /* 0x0000002bff087e24 */ /* 0x000fe2000f8e00ff */
[----:B------:R-:W-:Y:S01]  /*c210*/  ISETP.GE.AND P1, PT, R187, UR12, PT ;  /* 0x0000000cbb007c0c */ /* 0x000fe2000bf26270 */
[----:B------:R-:W-:Y:S01]  /*c220*/  IMAD R3, R9, 0x20, R26 ;  /* 0x0000002009037824 */ /* 0x000fe200078e021a */
[----:B------:R-:W-:Y:S01]  /*c230*/  UIMAD.WIDE.U32 UR8, UR44, UR10, UR8 ;  /* 0x0000000a2c0872a5 */ /* 0x000fe2000f8e0008 */
[----:B------:R-:W-:-:S02]  /*c240*/  ISETP.GE.AND P3, PT, R2, UR12, PT ;  /* 0x0000000c02007c0c */ /* 0x000fc4000bf66270 */
[----:B------:R-:W-:Y:S01]  /*c250*/  IMAD R8, R8, 0x40, R3 ;  /* 0x0000004008087824 */ /* 0x000fe200078e0203 */
[----:B------:R-:W-:Y:S01]  /*c260*/  SEL R3, RZ, 0xffffffff, P2 ;  /* 0xffffffffff037807 */ /* 0x000fe20001000000 */
[----:B------:R-:W-:Y:S01]  /*c270*/  UIMAD UR9, UR44, UR11, UR9 ;  /* 0x0000000b2c0972a4 */ /* 0x000fe2000f8e0209 */
[----:B-1----:R-:W-:Y:S01]  /*c280*/  ISETP.NE.AND P0, PT, R11, 0x1, PT ;  /* 0x000000010b00780c */ /* 0x002fe20003f05270 */
[----:B-----5:R-:W-:Y:S01]  /*c290*/  IMAD R25, R0, R11, RZ ;  /* 0x0000000b00197224 */ /* 0x020fe200078e02ff */
[----:B------:R-:W-:Y:S01]  /*c2a0*/  SEL R9, RZ, 0xffffffff, P1 ;  /* 0xffffffffff097807 */ /* 0x000fe20000800000 */
[----:B------:R-:W-:Y:S01]  /*c2b0*/  IMAD.SHL.U32 R13, R3, 0x2, RZ ;  /* 0x00000002030d7824 */ /* 0x000fe200078e00ff */
[----:B------:R-:W-:Y:S01]  /*c2c0*/  SEL R6, RZ, 0x1, P3 ;  /* 0x00000001ff067807 */ /* 0x000fe20001800000 */
[----:B------:R-:W-:Y:S01]  /*c2d0*/  ULDC.64 UR10, c[0x0][0xaf0] ;  /* 0x0002bc00000a7ab9 */ /* 0x000fe20000000a00 */
[----:B------:R-:W-:Y:S01]  /*c2e0*/  IMAD.MOV.U32 R3, RZ, RZ, R8 ;  /* 0x000000ffff037224 */ /* 0x000fe200078e0008 */
[----:B------:R-:W-:Y:S01]  /*c2f0*/  UIMAD UR42, UR42, UR10, URZ ;  /* 0x0000000a2a2a72a4 */ /* 0x000fe2000f8e023f */
[----:B------:R-:W-:Y:S01]  /*c300*/  IMAD.SHL.U32 R9, R9, 0x4, RZ ;  /* 0x0000000409097824 */ /* 0x000fe200078e00ff */
[----:B------:R-:W-:Y:S01]  /*c310*/  LOP3.LUT R6, R13, 0x2, R6, 0xe2, !PT ;  /* 0x000000020d067812 */ /* 0x000fe200078ee206 */
[----:B------:R-:W-:Y:S01]  /*c320*/  UIMAD.WIDE.U32 UR8, UR39, UR10, UR8 ;  /* 0x0000000a270872a5 */ /* 0x000fe2000f8e0008 */
[----:B------:R-:W-:Y:S01]  /*c330*/  ISETP.GE.AND P1, PT, R221, UR12, PT ;  /* 0x0000000cdd007c0c */ /* 0x000fe2000bf26270 */
[----:B------:R-:W-:Y:S01]  /*c340*/  UIMAD UR4, UR39, UR11, UR42 ;  /* 0x0000000b270472a4 */ /* 0x000fe2000f8e022a */
[----:B------:R-:W0:Y:S01]  /*c350*/  @P0 LDC R5, c[0x0][0xbec] ;  /* 0x0002fb00ff050b82 */ /* 0x000e220000000800 */
[----:B------:R-:W-:-:S02]  /*c360*/  LOP3.LUT R10, R9, 0x4, R6, 0xe2, !PT ;  /* 0x00000004090a7812 */ /* 0x000fc400078ee206 */
[----:B------:R-:W-:Y:S01]  /*c370*/  UIADD3 UR4, UR9, UR4, URZ ;  /* 0x0000000409047290 */ /* 0x000fe2000fffe03f */
[----:B------:R-:W-:Y:S02]  /*c380*/  SEL R0, RZ, 0x80, P1 ;  /* 0x00000080ff007807 */ /* 0x000fe40000800000 */
[----:B------:R-:W-:Y:S02]  /*c390*/  SHF.R.S32.HI R28, RZ, 0x1f, R187 ;  /* 0x0000001fff1c7819 */ /* 0x000fe400000114bb */
[----:B------:R-:W1:Y:S01]  /*c3a0*/  @P0 LDC R7, c[0x0][0xbf0] ;  /* 0x0002fc00ff070b82 */ /* 0x000e620000000800 */
[----:B------:R-:W-:Y:S02]  /*c3b0*/  SHF.R.S32.HI R29, RZ, 0x1f, R186 ;  /* 0x0000001fff1d7819 */ /* 0x000fe400000114ba */
[----:B------:R-:W-:Y:S02]  /*c3c0*/  SHF.R.S32.HI R31, RZ, 0x1f, R184 ;  /* 0x0000001fff1f7819 */ /* 0x000fe400000114b8 */
[----:B------:R-:W-:-:S02]  /*c3d0*/  SHF.R.S32.HI R33, RZ, 0x1f, R222 ;  /* 0x0000001fff217819 */ /* 0x000fc400000114de */
[----:B------:R-:W-:Y:S02]  /*c3e0*/  SHF.R.S32.HI R30, RZ, 0x1f, R185 ;  /* 0x0000001fff1e7819 */ /* 0x000fe400000114b9 */
[----:B------:R-:W-:Y:S01]  /*c3f0*/  SHF.R.S32.HI R32, RZ, 0x1f, R188 ;  /* 0x0000001fff207819 */ /* 0x000fe200000114bc */
[----:B0-----:R-:W-:-:S04]  /*c400*/  @P0 IMAD.HI.U32 R4, R8, R5, RZ ;  /* 0x0000000508040227 */ /* 0x001fc800078e00ff */
[----:B------:R-:W-:Y:S02]  /*c410*/  IMAD.U32 R5, RZ, RZ, UR9 ;  /* 0x00000009ff057e24 */ /* 0x000fe4000f8e00ff */
[----:B------:R-:W-:Y:S01]  /*c420*/  IMAD.U32 R5, RZ, RZ, UR4 ;  /* 0x00000004ff057e24 */ /* 0x000fe2000f8e00ff */
[----:B-1----:R-:W-:Y:S01]  /*c430*/  @P0 SHF.R.U32.HI R3, RZ, R7, R4 ;  /* 0x00000007ff030219 */ /* 0x002fe20000011604 */
[----:B------:R-:W-:Y:S01]  /*c440*/  IMAD.U32 R4, RZ, RZ, UR8 ;  /* 0x00000008ff047e24 */ /* 0x000fe2000f8e00ff */
[----:B------:R-:W-:Y:S01]  /*c450*/  ISETP.GE.AND P0, PT, R186, UR12, PT ;  /* 0x0000000cba007c0c */ /* 0x000fe2000bf06270 */
[----:B------:R-:W-:Y:S01]  /*c460*/  ULDC.64 UR8, c[0x0][0xae0] ;  /* 0x0002b80000087ab9 */ /* 0x000fe20000000a00 */
[--C-:B------:R-:W-:Y:S01]  /*c470*/  SHF.R.S32.HI R6, RZ, 0x1f, R3.reuse ;  /* 0x0000001fff067819 */ /* 0x100fe20000011403 */
[----:B------:R-:W-:Y:S01]  /*c480*/  IMAD.MOV R7, RZ, RZ, -R3 ;  /* 0x000000ffff077224 */ /* 0x000fe200078e0a03 */
[----:B------:R-:W-:Y:S01]  /*c490*/  SEL R9, RZ, 0xffffffff, P0 ;  /* 0xffffffffff097807 */ /* 0x000fe20000000000 */
[----:B------:R-:W-:Y:S01]  /*c4a0*/  IMAD.WIDE.U32 R4, R3, UR8, R4 ;  /* 0x0000000803047c25 */ /* 0x000fe2000f8e0004 */
[----:B------:R-:W-:-:S03]  /*c4b0*/  ISETP.GE.AND P0, PT, R185, UR12, PT ;  /* 0x0000000cb9007c0c */ /* 0x000fc6000bf06270 */
[----:B------:R-:W-:Y:S02]  /*c4c0*/  IMAD R6, R6, UR8, RZ ;  /* 0x0000000806067c24 */ /* 0x000fe4000f8e02ff */
[----:B------:R-:W-:Y:S02]  /*c4d0*/  IMAD.SHL.U32 R13, R9, 0x8, RZ ;  /* 0x00000008090d7824 */ /* 0x000fe400078e00ff */
[----:B------:R-:W-:Y:S01]  /*c4e0*/  IMAD R9, R3, UR9, R6 ;  /* 0x0000000903097c24 */ /* 0x000fe2000f8e0206 */
[----:B------:R-:W-:Y:S01]  /*c4f0*/  SEL R6, RZ, 0xffffffff, P0 ;  /* 0xffffffffff067807 */ /* 0x000fe20000000000 */
[----:B------:R-:W-:Y:S01]  /*c500*/  IMAD R7, R11, R7, R8 ;  /* 0x000000070b077224 */ /* 0x000fe200078e0208 */
[----:B------:R-:W-:Y:S01]  /*c510*/  ISETP.GE.AND P0, PT, R184, UR12, PT ;  /* 0x0000000cb8007c0c */ /* 0x000fe2000bf06270 */
[----:B------:R-:W-:Y:S01]  /*c520*/  IMAD.IADD R5, R5, 0x1, R9 ;  /* 0x0000000105057824 */ /* 0x000fe200078e0209 */
[----:B------:R-:W-:Y:S01]  /*c530*/  LOP3.LUT R10, R13, 0x8, R10, 0xe2, !PT ;  /* 0x000000080d0a7812 */ /* 0x000fe200078ee20a */
[----:B------:R-:W-:Y:S01]  /*c540*/  IMAD.SHL.U32 R13, R6, 0x10, RZ ;  /* 0x00000010060d7824 */ /* 0x000fe200078e00ff */
[----:B------:R-:W-:Y:S01]  /*c550*/  SEL R8, RZ, 0xffffffff, P0 ;  /* 0xffffffffff087807 */ /* 0x000fe20000000000 */
[----:B------:R-:W-:Y:S01]  /*c560*/  ULDC.64 UR8, c[0x0][0xad8] ;  /* 0x0002b60000087ab9 */ /* 0x000fe20000000a00 */
[----:B------:R-:W-:Y:S01]  /*c570*/  SHF.R.S32.HI R3, RZ, 0x1f, R7 ;  /* 0x0000001fff037819 */ /* 0x000fe20000011407 */
[----:B------:R-:W-:Y:S01]  /*c580*/  IMAD.WIDE.U32 R4, R7, UR8, R4 ;  /* 0x0000000807047c25 */ /* 0x000fe2000f8e0004 */
[----:B------:R-:W-:-:S02]  /*c590*/  LOP3.LUT R10, R13, 0x10, R10, 0xe2, !PT ;  /* 0x000000100d0a7812 */ /* 0x000fc400078ee20a */
[----:B------:R-:W-:Y:S01]  /*c5a0*/  ISETP.GE.AND P0, PT, R222, UR12, PT ;  /* 0x0000000cde007c0c */ /* 0x000fe2000bf06270 */
[----:B------:R-:W-:Y:S02]  /*c5b0*/  IMAD.SHL.U32 R9, R8, 0x20, RZ ;  /* 0x0000002008097824 */ /* 0x000fe400078e00ff */
[----:B------:R-:W-:-:S03]  /*c5c0*/  IMAD R6, R3, UR8, RZ ;  /* 0x0000000803067c24 */ /* 0x000fc6000f8e02ff */
[----:B------:R-:W-:Y:S01]  /*c5d0*/  LOP3.LUT R10, R9, 0x20, R10, 0xe2, !PT ;  /* 0x00000020090a7812 */ /* 0x000fe200078ee20a */
[----:B------:R-:W-:Y:S01]  /*c5e0*/  IMAD R3, R7, UR9, R6 ;  /* 0x0000000907037c24 */ /* 0x000fe2000f8e0206 */
[----:B------:R-:W-:Y:S01]  /*c5f0*/  ULDC.64 UR8, c[0x0][0xa80] ;  /* 0x0002a00000087ab9 */ /* 0x000fe20000000a00 */
[----:B------:R-:W-:Y:S01]  /*c600*/  IMAD.U32 R9, RZ, RZ, UR43 ;  /* 0x0000002bff097e24 */ /* 0x000fe2000f8e00ff */
[----:B------:R-:W-:Y:S01]  /*c610*/  SEL R7, RZ, 0x40, P0 ;  /* 0x00000040ff077807 */ /* 0x000fe20000000000 */
[----:B------:R-:W-:Y:S01]  /*c620*/  IMAD.IADD R3, R5, 0x1, R3 ;  /* 0x0000000105037824 */ /* 0x000fe200078e0203 */
[----:B------:R-:W-:Y:S01]  /*c630*/  LEA R20, P0, R4, UR8, 0x1 ;  /* 0x0000000804147c11 */ /* 0x000fe2000f8008ff */
[----:B------:R-:W-:Y:S01]  /*c640*/  IMAD R26, R9, 0x40, R26 ;  /* 0x00000040091a7824 */ /* 0x000fe200078e021a */
[----:B------:R-:W-:Y:S02]  /*c650*/  LOP3.LUT R21, R10, R7, RZ, 0xfc, !PT ;  /* 0x000000070a157212 */ /* 0x000fe400078efcff */
[----:B------:R-:W-:Y:S01]  /*c660*/  LEA.HI.X R3, R4, UR9, R3, 0x1, P0 ;  /* 0x0000000904037c11 */ /* 0x000fe200080f0c03 */
[----:B------:R0:W1:Y:S01]  /*c670*/  SHFL.IDX PT, R6, R20, RZ, 0x181f ;  /* 0x00181fff14067589 */ /* 0x00006200000e0000 */
[----:B------:R-:W-:-:S02]  /*c680*/  ISETP.GE.AND P0, PT, R26, R25, PT ;  /* 0x000000191a00720c */ /* 0x000fc40003f06270 */
[----:B------:R-:W-:Y:S01]  /*c690*/  LOP3.LUT R24, R21, R0, RZ, 0xfc, !PT ;  /* 0x0000000015187212 */ /* 0x000fe200078efcff */
[----:B------:R0:W2:Y:S10]  /*c6a0*/  SHFL.IDX PT, R7, R3, RZ, 0x181f ;  /* 0x00181fff03077589 */ /* 0x0000b400000e0000 */
[----:B0-----:R-:W-:Y:S05]  /*c6b0*/  @P0 BRA `(.L_x_431) ;  /* 0x00000000007c0947 */ /* 0x001fea0003800000 */
[----:B------:R-:W-:Y:S02]  /*c6c0*/  ISETP.GE.AND P2, PT, R188, UR12, PT ;  /* 0x0000000cbc007c0c */ /* 0x000fe4000bf46270 */
[----:B------:R-:W-:Y:S02]  /*c6d0*/  ISETP.GE.AND P1, PT, R2, UR12, PT ;  /* 0x0000000c02007c0c */ /* 0x000fe4000bf26270 */
[----:B------:R-:W-:Y:S02]  /*c6e0*/  ISETP.GE.AND P5, PT, R187, UR12, PT ;  /* 0x0000000cbb007c0c */ /* 0x000fe4000bfa6270 */
[----:B------:R-:W-:-:S07]  /*c6f0*/  ISETP.GE.AND P3, PT, R186, UR12, PT ;  /* 0x0000000cba007c0c */ /* 0x000fce000bf66270 */
[-C--:B-1----:R-:W-:Y:S02]  /*c700*/  @!P2 LEA R8, P0, R188, R6.reuse, 0x1 ;  /* 0x00000006bc08a211 */ /* 0x082fe400078008ff */
[----:B--2---:R-:W-:Y:S02]  /*c710*/  @!P1 IMAD.WIDE R4, R2, 0x2, R6 ;  /* 0x0000000202049825 */ /* 0x004fe400078e0206 */
[----:B------:R-:W-:Y:S02]  /*c720*/  @!P2 LEA.HI.X R9, R188, R7, R32, 0x1, P0 ;  /* 0x00000007bc09a211 */ /* 0x000fe400000f0c20 */
[----:B------:R-:W-:Y:S01]  /*c730*/  @!P5 LEA R10, P4, R187, R6, 0x1 ;  /* 0x00000006bb0ad211 */ /* 0x000fe200078808ff */
[----:B------:R-:W-:Y:S01]  /*c740*/  @!P1 ST.E.128 desc[UR40][R4.64], RZ ;  /* 0x000000ff04009985 */ /* 0x000fe2000c101d28 */
[----:B------:R-:W-:Y:S02]  /*c750*/  ISETP.GE.AND P1, PT, R184, UR12, PT ;  /* 0x0000000cb8007c0c */ /* 0x000fe4000bf26270 */
[----:B------:R-:W-:Y:S01]  /*c760*/  LOP3.LUT P0, RZ, R21, 0x40, RZ, 0xc0, !PT ;  /* 0x0000004015ff7812 */ /* 0x000fe2000780c0ff */
[----:B------:R0:W-:Y:S01]  /*c770*/  @!P2 ST.E.128 desc[UR40][R8.64], RZ ;  /* 0x000000ff0800a985 */ /* 0x0001e2000c101d28 */
[----:B------:R-:W-:-:S02]  /*c780*/  ISETP.GE.AND P2, PT, R185, UR12, PT ;  /* 0x0000000cb9007c0c */ /* 0x000fc4000bf46270 */
[-C--:B------:R-:W-:Y:S02]  /*c790*/  @!P5 LEA.HI.X R11, R187, R7.reuse, R28, 0x1, P4 ;  /* 0x00000007bb0bd211 */ /* 0x080fe400020f0c1c */
[----:B------:R-:W-:Y:S02]  /*c7a0*/  LOP3.LUT P4, RZ, R24, 0x80, RZ, 0xc0, !PT ;  /* 0x0000008018ff7812 */ /* 0x000fe4000788c0ff */
[CC--:B------:R-:W-:Y:S01]  /*c7b0*/  @!P3 LEA R12, P6, R186.reuse, R6.reuse, 0x1 ;  /* 0x00000006ba0cb211 */ /* 0x0c0fe200078c08ff */
[----:B------:R4:W-:Y:S03]  /*c7c0*/  @!P5 ST.E.128 desc[UR40][R10.64], RZ ;  /* 0x000000ff0a00d985 */ /* 0x0009e6000c101d28 */
[----:B------:R-:W-:Y:S02]  /*c7d0*/  @!P3 LEA.HI.X R13, R186, R7, R29, 0x1, P6 ;  /* 0x00000007ba0db211 */ /* 0x000fe400030f0c1d */
[----:B0-----:R-:W-:-:S02]  /*c7e0*/  @!P1 LEA R8, P6, R184, R6, 0x1 ;  /* 0x00000006b8089211 */ /* 0x001fc400078c08ff */
[CC--:B------:R-:W-:Y:S01]  /*c7f0*/  @!P2 LEA R4, P5, R185.reuse, R6.reuse, 0x1 ;  /* 0x00000006b904a211 */ /* 0x0c0fe200078a08ff */
[----:B------:R4:W-:Y:S01]  /*c800*/  @!P3 ST.E.128 desc[UR40][R12.64], RZ ;  /* 0x000000ff0c00b985 */ /* 0x0009e2000c101d28 */
[-C--:B------:R-:W-:Y:S02]  /*c810*/  @P0 LEA R14, P3, R222, R6.reuse, 0x1 ;  /* 0x00000006de0e0211 */ /* 0x080fe400078608ff */
[-C--:B------:R-:W-:Y:S02]  /*c820*/  @!P2 LEA.HI.X R5, R185, R7.reuse, R30, 0x1, P5 ;  /* 0x00000007b905a211 */ /* 0x080fe400028f0c1e */
[----:B------:R-:W-:Y:S02]  /*c830*/  @P4 LEA R6, P5, R221, R6, 0x1 ;  /* 0x00000006dd064211 */ /* 0x000fe400078a08ff */
[-C--:B------:R-:W-:Y:S01]  /*c840*/  @!P1 LEA.HI.X R9, R184, R7.reuse, R31, 0x1, P6 ;  /* 0x00000007b8099211 */ /* 0x080fe200030f0c1f */
[----:B------:R4:W-:Y:S01]  /*c850*/  @!P2 ST.E.128 desc[UR40][R4.64], RZ ;  /* 0x000000ff0400a985 */ /* 0x0009e2000c101d28 */
[----:B------:R-:W-:-:S02]  /*c860*/  @P0 LEA.HI.X R15, R222, R7, R33, 0x1, P3 ;  /* 0x00000007de0f0211 */ /* 0x000fc400018f0c21 */
[----:B------:R-:W-:Y:S01]  /*c870*/  @P4 LEA.HI.X R7, R221, R7, R27, 0x1, P5 ;  /* 0x00000007dd074211 */ /* 0x000fe200028f0c1b */
[----:B------:R4:W-:Y:S04]  /*c880*/  @!P1 ST.E.128 desc[UR40][R8.64], RZ ;  /* 0x000000ff08009985 */ /* 0x0009e8000c101d28 */
[----:B------:R4:W-:Y:S04]  /*c890*/  @P0 ST.E.128 desc[UR40][R14.64], RZ ;  /* 0x000000ff0e000985 */ /* 0x0009e8000c101d28 */
[----:B------:R4:W-:Y:S02]  /*c8a0*/  @P4 ST.E.128 desc[UR40][R6.64], RZ ;  /* 0x000000ff06004985 */ /* 0x0009e4000c101d28 */
.L_x_431:
[----:B------:R-:W-:Y:S05]  /*c8b0*/  BSYNC B1 ;  /* 0x0000000000017941 */ /* 0x000fea0003800000 */
.L_x_430:
[----:B------:R-:W-:Y:S01]  /*c8c0*/  VIADD R0, R26, 0x20 ;  /* 0x000000201a007836 */ /* 0x000fe20000000000 */
[----:B--2-4-:R0:W2:Y:S04]  /*c8d0*/  SHFL.IDX PT, R7, R3, 0x1, 0x181f ;  /* 0x00381f0003077f89 */ /* 0x0140a800000e0000 */
[----:B------:R-:W-:Y:S01]  /*c8e0*/  ISETP.GE.AND P0, PT, R0, R25, PT ;  /* 0x000000190000720c */ /* 0x000fe20003f06270 */
[----:B-1----:R0:W1:-:S12]  /*c8f0*/  SHFL.IDX PT, R6, R20, 0x1, 0x181f ;  /* 0x00381f0014067f89 */ /* 0x00205800000e0000 */
[----:B0-----:R-:W-:Y:S05]  /*c900*/  @P0 BRA `(.L_x_424) ;  /* 0x00000000007c0947 */ /* 0x001fea0003800000 */
[----:B------:R-:W-:Y:S02]  /*c910*/  ISETP.GE.AND P1, PT, R2, UR12, PT ;  /* 0x0000000c02007c0c */ /* 0x000fe4000bf26270 */
[----:B------:R-:W-:Y:S02]  /*c920*/  ISETP.GE.AND P5, PT, R188, UR12, PT ;  /* 0x0000000cbc007c0c */ /* 0x000fe4000bfa6270 */
[----:B------:R-:W-:Y:S02]  /*c930*/  ISETP.GE.AND P4, PT, R187, UR12, PT ;  /* 0x0000000cbb007c0c */ /* 0x000fe4000bf86270 */
[----:B------:R-:W-:Y:S02]  /*c940*/  ISETP.GE.AND P3, PT, R186, UR12, PT ;  /* 0x0000000cba007c0c */ /* 0x000fe4000bf66270 */
[----:B------:R-:W-:-:S05]  /*c950*/  ISETP.GE.AND P2, PT, R185, UR12, PT ;  /* 0x0000000cb9007c0c */ /* 0x000fca000bf46270 */
[----:B-12---:R-:W-:Y:S02]  /*c960*/  @!P1 IMAD.WIDE R4, R2, 0x2, R6 ;  /* 0x0000000202049825 */ /* 0x006fe400078e0206 */
[CC--:B------:R-:W-:Y:S02]  /*c970*/  @!P5 LEA R8, P0, R188.reuse, R6.reuse, 0x1 ;  /* 0x00000006bc08d211 */ /* 0x0c0fe400078008ff */
[-C--:B------:R-:W-:Y:S01]  /*c980*/  @!P4 LEA R10, P6, R187, R6.reuse, 0x1 ;  /* 0x00000006bb0ac211 */ /* 0x080fe200078c08ff */
[----:B------:R0:W-:Y:S01]  /*c990*/  @!P1 ST.E.128 desc[UR40][R4.64], RZ ;  /* 0x000000ff04009985 */ /* 0x0001e2000c101d28 */
[----:B------:R-:W-:Y:S02]  /*c9a0*/  @!P5 LEA.HI.X R9, R188, R7, R32, 0x1, P0 ;  /* 0x00000007bc09d211 */ /* 0x000fe400000f0c20 */
[----:B------:R-:W-:Y:S02]  /*c9b0*/  ISETP.GE.AND P1, PT, R184, UR12, PT ;  /* 0x0000000cb8007c0c */ /* 0x000fe4000bf26270 */
[----:B------:R-:W-:Y:S01]  /*c9c0*/  LOP3.LUT P0, RZ, R21, 0x40, RZ, 0xc0, !PT ;  /* 0x0000004015ff7812 */ /* 0x000fe2000780c0ff */
[----:B------:R1:W-:Y:S01]  /*c9d0*/  @!P5 ST.E.128 desc[UR40][R8.64], RZ ;  /* 0x000000ff0800d985 */ /* 0x0003e2000c101d28 */
[----:B------:R-:W-:-:S02]  /*c9e0*/  @!P3 LEA R12, P5, R186, R6, 0x1 ;  /* 0x00000006ba0cb211 */ /* 0x000fc400078a08ff */
[-C--:B------:R-:W-:Y:S02]  /*c9f0*/  @!P4 LEA.HI.X R11, R187, R7.reuse, R28, 0x1, P6 ;  /* 0x00000007bb0bc211 */ /* 0x080fe400030f0c1c */
[CC--:B------:R-:W-:Y:S02]  /*ca00*/  @!P2 LEA R14, P6, R185.reuse, R6.reuse, 0x1 ;  /* 0x00000006b90ea211 */ /* 0x0c0fe400078c08ff */
[-C--:B------:R-:W-:Y:S01]  /*ca10*/  @!P3 LEA.HI.X R13, R186, R7.reuse, R29, 0x1, P5 ;  /* 0x00000007ba0db211 */ /* 0x080fe200028f0c1d */
[----:B------:R1:W-:Y:S01]  /*ca20*/  @!P4 ST.E.128 desc[UR40][R10.64], RZ ;  /* 0x000000ff0a00c985 */ /* 0x0003e2000c101d28 */
[----:B------:R-:W-:Y:S02]  /*ca30*/  LOP3.LUT P5, RZ, R24, 0x80, RZ, 0xc0, !PT ;  /* 0x0000008018ff7812 */ /* 0x000fe400078ac0ff */
[----:B------:R-:W-:Y:S01]  /*ca40*/  @!P2 LEA.HI.X R15, R185, R7, R30, 0x1, P6 ;  /* 0x00000007b90fa211 */ /* 0x000fe200030f0c1e */
[----:B------:R1:W-:Y:S01]  /*ca50*/  @!P3 ST.E.128 desc[UR40][R12.64], RZ ;  /* 0x000000ff0c00b985 */ /* 0x0003e2000c101d28 */
[----:B0-----:R-:W-:-:S03]  /*ca60*/  @!P1 LEA R4, P6, R184, R6, 0x1 ;  /* 0x00000006b8049211 */ /* 0x001fc600078c08ff */
[----:B------:R1:W-:Y:S01]  /*ca70*/  @!P2 ST.E.128 desc[UR40][R14.64], RZ ;  /* 0x000000ff0e00a985 */ /* 0x0003e2000c101d28 */
[----:B------:R-:W-:Y:S02]  /*ca80*/  @!P1 LEA.HI.X R5, R184, R7, R31, 0x1, P6 ;  /* 0x00000007b8059211 */ /* 0x000fe400030f0c1f */
[----:B------:R-:W-:-:S03]  /*ca90*/  @P0 LEA R20, P6, R222, R6, 0x1 ;  /* 0x00000006de140211 */ /* 0x000fc600078c08ff */
[----:B------:R1:W-:Y:S01]  /*caa0*/  @!P1 ST.E.128 desc[UR40][R4.64], RZ ;  /* 0x000000ff04009985 */ /* 0x0003e2000c101d28 */
[----:B------:R-:W-:Y:S02]  /*cab0*/  @P0 LEA.HI.X R21, R222, R7, R33, 0x1, P6 ;  /* 0x00000007de150211 */ /* 0x000fe400030f0c21 */
[----:B------:R-:W-:-:S03]  /*cac0*/  @P5 LEA R6, P6, R221, R6, 0x1 ;  /* 0x00000006dd065211 */ /* 0x000fc600078c08ff */
[----:B------:R1:W-:Y:S01]  /*cad0*/  @P0 ST.E.128 desc[UR40][R20.64], RZ ;  /* 0x000000ff14000985 */ /* 0x0003e2000c101d28 */
[----:B------:R-:W-:-:S05]  /*cae0*/  @P5 LEA.HI.X R7, R221, R7, R27, 0x1, P6 ;  /* 0x00000007dd075211 */ /* 0x000fca00030f0c1b */
[----:B------:R1:W-:Y:S04]  /*caf0*/  @P5 ST.E.128 desc[UR40][R6.64], RZ ;  /* 0x000000ff06005985 */ /* 0x0003e8000c101d28 */
.L_x_424:
[----:B------:R-:W-:Y:S05]  /*cb00*/  BSYNC B0 ;  /* 0x0000000000007941 */ /* 0x000fea0003800000 */
.L_x_417:
[----:B------:R-:W-:Y:S02]  /*cb10*/  ULDC UR4, c[0x0][0xc3c] ;  /* 0x00030f0000047ab9 */ /* 0x000fe40000000800 */
[----:B------:R-:W-:-:S06]  /*cb20*/  UISETP.GE.AND UP0, UPT, UR7, UR4, UPT ;  /* 0x000000040700728c */ /* 0x000fcc000bf06270 */
[----:B------:R-:W-:-:S13]  /*cb30*/  PLOP3.LUT P0, PT, PT, PT, UP0, 0x80, 0x0 ;  /* 0x000000000000781c */ /* 0x000fda0003f0f008 */
[----:B------:R-:W-:Y:S05]  /*cb40*/  @!P0 BRA `(.L_x_432) ;  /* 0xffffff48002c8947 */ /* 0x000fea000383ffff */
[----:B------:R-:W-:Y:S05]  /*cb50*/  EXIT ;  /* 0x000000000000794d */ /* 0x000fea0003800000 */
.L_x_382:
[----:B------:R-:W-:-:S08]  /*cb60*/  NOP ;  /* 0x0000000000007918 */ /* 0x000fd00000000000 */
[----:B------:R-:W0:-:S00]  /*cb70*/  USETMAXREG.DEALLOC.CTAPOOL 0x18 ;  /* 0x00000018000079c8 */ /* 0x000e0000080e0500 */
[----:B0-----:R-:W-:Y:S01]  /*cb80*/  LOP3.LUT R0, R0, 0x3, RZ, 0xc0, !PT ;  /* 0x0000000300007812 */ /* 0x001fe200078ec0ff */
[----:B------:R-:W-:-:S05]  /*cb90*/  IMAD.MOV.U32 R7, RZ, RZ, RZ ;  /* 0x000000ffff077224 */ /* 0x000fca00078e00ff */
[----:B------:R-:W0:Y:S02]  /*cba0*/  SHFL.IDX PT, R0, R0, RZ, 0x1f ;  /* 0x00001fff00007589 */ /* 0x000e2400000e0000 */
[----:B0-----:R-:W-:-:S04]  /*cbb0*/  ISETP.NE.AND P0, PT, R0, RZ, PT ;  /* 0x000000ff0000720c */ /* 0x001fc80003f05270 */
[----:B------:R-:W-:-:S05]  /*cbc0*/  P2R R0, PR, RZ, 0x1 ;  /* 0x00000001ff007803 */ /* 0x000fca0000000000 */
[----:B------:R0:W-:Y:S04]  /*cbd0*/  STL [R1+0x5c], R0 ;  /* 0x00005c0001007387 */ /* 0x0001e80000100800 */
[----:B------:R-:W-:Y:S05]  /*cbe0*/  @!P0 BRA `(.L_x_433) ;  /* 0x0000000000248947 */ /* 0x000fea0003800000 */
[----:B------:R-:W1:Y:S08]  /*cbf0*/  S2UR UR5, SR_CgaCtaId ;  /* 0x00000000000579c3 */ /* 0x000e700000008800 */
[----:B------:R-:W-:Y:S06]  /*cc00*/  BAR.SYNC.DEFER_BLOCKING 0x5, 0x180 ;  /* 0x0146000000007b1d */ /* 0x000fec0000010000 */
[----:B------:R-:W-:-:S02]  /*cc10*/  UMOV UR4, 0x400 ;  /* 0x0000040000047882 */ /* 0x000fc40000000000 */
[----:B-1----:R-:W-:-:S09]  /*cc20*/  ULEA UR4, UR5, UR4, 0x18 ;  /* 0x0000000405047291 */ /* 0x002fd2000f8ec03f */
[----:B------:R-:W1:Y:S04]  /*cc30*/  LDS.128 R8, [UR4+0x28cd0] ;  /* 0x028cd004ff087984 */ /* 0x000e680008000c00 */
[----:B-1----:R2:W-:Y:S04]  /*cc40*/  STL.64 [R1], R8 ;  /* 0x0000000801007387 */ /* 0x0025e80000100a00 */
[----:B------:R2:W-:Y:S01]  /*cc50*/  STL.64 [R1+0x8], R10 ;  /* 0x0000080a01007387 */ /* 0x0005e20000100a00 */
[----:B------:R-:W-:Y:S06]  /*cc60*/  BAR.ARV 0x4, 0x180 ;  /* 0x0106000000007b1d */ /* 0x000fec0000002000 */
[----:B------:R-:W-:Y:S05]  /*cc70*/  BRA `(.L_x_434) ;  /* 0x0000000800a47947 */ /* 0x000fea0003800000 */
.L_x_433:
[----:B0-----:R-:W-:Y:S01]  /*cc80*/  LOP3.LUT R0, R6, 0x1f, RZ, 0xc0, !PT ;  /* 0x0000001f06007812 */ /* 0x001fe200078ec0ff */
[----:B------:R-:W-:Y:S01]  /*cc90*/  ULDC UR4, c[0x0][0xc3c] ;  /* 0x00030f0000047ab9 */ /* 0x000fe20000000800 */
[----:B------:R-:W-:Y:S01]  /*cca0*/  IMAD.MOV.U32 R10, RZ, RZ, RZ ;  /* 0x000000ffff0a7224 */ /* 0x000fe200078e00ff */
[----:B------:R-:W0:Y:S01]  /*ccb0*/  S2UR UR6, SR_CTAID.X ;  /* 0x00000000000679c3 */ /* 0x000e220000002500 */
[----:B------:R-:W-:Y:S01]  /*ccc0*/  ISETP.NE.AND P0, PT, R0, 0x1f, PT ;  /* 0x0000001f0000780c */ /* 0x000fe20003f05270 */
[----:B------:R-:W-:-:S03]  /*ccd0*/  ULDC UR5, c[0x0][0xc38] ;  /* 0x00030e0000057ab9 */ /* 0x000fc60000000800 */
[----:B------:R-:W-:-:S13]  /*cce0*/  ISETP.GE.OR P1, PT, R0, UR4, !P0 ;  /* 0x0000000400007c0c */ /* 0x000fda000c726670 */
[----:B------:R-:W1:Y:S08]  /*ccf0*/  @!P1 LDC.64 R2, c[0x0][0xc80] ;  /* 0x00032000ff029b82 */ /* 0x000e700000000a00 */
[----:B------:R-:W2:Y:S01]  /*cd00*/  @!P1 LDC.64 R4, c[0x0][0xc78] ;  /* 0x00031e00ff049b82 */ /* 0x000ea20000000a00 */
[----:B-1----:R-:W-:-:S05]  /*cd10*/  @!P1 IMAD.WIDE.U32 R2, R0, 0x4, R2 ;  /* 0x0000000400029825 */ /* 0x002fca00078e0002 */
[----:B------:R2:W3:Y:S02]  /*cd20*/  @!P1 LDG.E R7, desc[UR40][R2.64] ;  /* 0x0000002802079981 */ /* 0x0004e4000c1e1900 */
[----:B--2---:R-:W-:-:S05]  /*cd30*/  @!P1 IMAD.WIDE.U32 R2, R0, 0x4, R4 ;  /* 0x0000000400029825 */ /* 0x004fca00078e0004 */
[----:B------:R-:W3:Y:S01]  /*cd40*/  @!P1 LDG.E R10, desc[UR40][R2.64] ;  /* 0x00000028020a9981 */ /* 0x000ee2000c1e1900 */
[C---:B------:R-:W-:Y:S01]  /*cd50*/  ISETP.NE.AND P1, PT, R0.reuse, RZ, PT ;  /* 0x000000ff0000720c */ /* 0x040fe20003f25270 */
[----:B------:R-:W-:Y:S01]  /*cd60*/  UMOV UR4, URZ ;  /* 0x0000003f00047c82 */ /* 0x000fe20008000000 */
[C---:B------:R-:W-:Y:S02]  /*cd70*/  ISETP.GE.U32.AND P2, PT, R0.reuse, 0x2, PT ;  /* 0x000000020000780c */ /* 0x040fe40003f46070 */
[C---:B------:R-:W-:Y:S02]  /*cd80*/  ISETP.GE.U32.AND P3, PT, R0.reuse, 0x4, PT ;  /* 0x000000040000780c */ /* 0x040fe40003f66070 */
[C---:B------:R-:W-:Y:S02]  /*cd90*/  ISETP.GE.U32.AND P4, PT, R0.reuse, 0x8, PT ;  /* 0x000000080000780c */ /* 0x040fe40003f86070 */
[----:B------:R-:W-:Y:S01]  /*cda0*/  ISETP.GE.U32.AND P5, PT, R0, 0x10, PT ;  /* 0x000000100000780c */ /* 0x000fe20003fa6070 */
[----:B---3--:R-:W-:-:S05]  /*cdb0*/  IMAD R4, R7, R10, RZ ;  /* 0x0000000a07047224 */ /* 0x008fca00078e02ff */
[----:B------:R-:W1:Y:S02]  /*cdc0*/  SHFL.UP PT, R5, R4, 0x1, RZ ;  /* 0x0420000004057989 */ /* 0x000e6400000e00ff */
[----:B-1----:R-:W-:-:S05]  /*cdd0*/  SEL R5, R5, RZ, P1 ;  /* 0x000000ff05057207 */ /* 0x002fca0000800000 */
[----:B------:R-:W-:-:S05]  /*cde0*/  IMAD.IADD R5, R4, 0x1, R5 ;  /* 0x0000000104057824 */ /* 0x000fca00078e0205 */
        /* <DEDUP_REMOVED lines=12> */
[----:B------:R-:W1:Y:S02]  /*ceb0*/  SHFL.IDX PT, R8, R2, 0x1f, 0x1f ;  /* 0x03e01f0002087f89 */ /* 0x000e6400000e0000 */
[----:B-1----:R-:W-:-:S04]  /*cec0*/  IMAD R8, R8, UR5, RZ ;  /* 0x0000000508087c24 */ /* 0x002fc8000f8e02ff */
[----:B------:R-:W-:Y:S01]  /*ced0*/  IMAD.MOV.U32 R11, RZ, RZ, R8 ;  /* 0x000000ffff0b7224 */ /* 0x000fe200078e0008 */
[----:B0-----:R-:W-:-:S13]  /*cee0*/  ISETP.GT.AND P6, PT, R8, UR6, PT ;  /* 0x0000000608007c0c */ /* 0x001fda000bfc4270 */
[----:B------:R-:W-:Y:S05]  /*cef0*/  @P6 BRA `(.L_x_435) ;  /* 0x0000000000a46947 */ /* 0x000fea0003800000 */
[----:B------:R-:W-:Y:S01]  /*cf00*/  IMAD.MOV.U32 R8, RZ, RZ, R11 ;  /* 0x000000ffff087224 */ /* 0x000fe200078e000b */
[----:B------:R-:W-:Y:S01]  /*cf10*/  UMOV UR4, URZ ;  /* 0x0000003f00047c82 */ /* 0x000fe20008000000 */
[----:B------:R-:W-:-:S05]  /*cf20*/  ULDC UR5, c[0x0][0xc38] ;  /* 0x00030e0000057ab9 */ /* 0x000fca0000000800 */
.L_x_437:
[----:B------:R-:W0:Y:S01]  /*cf30*/  LDC R2, c[0x0][0xc3c] ;  /* 0x00030f00ff027b82 */ /* 0x000e220000000800 */
[----:B------:R-:W-:Y:S01]  /*cf40*/  ULDC UR7, c[0x0][0xc3c] ;  /* 0x00030f0000077ab9 */ /* 0x000fe20000000800 */
[----:B------:R-:W-:Y:S01]  /*cf50*/  UIADD3 UR4, UR4, 0x1f, URZ ;  /* 0x0000001f04047890 */ /* 0x000fe2000fffe03f */
[----:B------:R-:W-:-:S05]  /*cf60*/  IMAD.U32 R3, RZ, RZ, UR7 ;  /* 0x00000007ff037e24 */ /* 0x000fca000f8e00ff */
[----:B------:R1:W-:Y:S01]  /*cf70*/  STL [R1+0xc], R3 ;  /* 0x00000c0301007387 */ /* 0x0003e20000100800 */
[----:B0-----:R-:W-:-:S13]  /*cf80*/  ISETP.LE.AND P6, PT, R2, UR4, PT ;  /* 0x0000000402007c0c */ /* 0x001fda000bfc3270 */
[----:B-1----:R-:W-:Y:S05]  /*cf90*/  @P6 BRA `(.L_x_436) ;  /* 0x0000000400a46947 */ /* 0x002fea0003800000 */
[----:B------:R-:W-:Y:S02]  /*cfa0*/  VIADD R9, R0, UR4 ;  /* 0x0000000400097c36 */ /* 0x000fe40008000000 */
[----:B------:R-:W-:-:S03]  /*cfb0*/  IMAD.MOV.U32 R7, RZ, RZ, RZ ;  /* 0x000000ffff077224 */ /* 0x000fc600078e00ff */
[----:B------:R-:W-:-:S13]  /*cfc0*/  ISETP.GE.OR P6, PT, R9, R2, !P0 ;  /* 0x000000020900720c */ /* 0x000fda00047c6670 */
[----:B------:R-:W0:Y:S08]  /*cfd0*/  @!P6 LDC.64 R2, c[0x0][0xc80] ;  /* 0x00032000ff02eb82 */ /* 0x000e300000000a00 */
[----:B------:R-:W1:Y:S01]  /*cfe0*/  @!P6 LDC.64 R4, c[0x0][0xc78] ;  /* 0x00031e00ff04eb82 */ /* 0x000e620000000a00 */
[----:B------:R-:W-:Y:S02]  /*cff0*/  IMAD.MOV.U32 R10, RZ, RZ, RZ ;  /* 0x000000ffff0a7224 */ /* 0x000fe400078e00ff */
[----:B0-----:R-:W-:-:S05]  /*d000*/  @!P6 IMAD.WIDE R2, R9, 0x4, R2 ;  /* 0x000000040902e825 */ /* 0x001fca00078e0202 */
[----:B------:R1:W2:Y:S02]  /*d010*/  @!P6 LDG.E R7, desc[UR40][R2.64] ;  /* 0x000000280207e981 */ /* 0x0002a4000c1e1900 */
[----:B-1----:R-:W-:-:S05]  /*d020*/  @!P6 IMAD.WIDE R2, R9, 0x4, R4 ;  /* 0x000000040902e825 */ /* 0x002fca00078e0204 */
[----:B------:R-:W2:Y:S02]  /*d030*/  @!P6 LDG.E R10, desc[UR40][R2.64] ;  /* 0x00000028020ae981 */ /* 0x000ea4000c1e1900 */
[----:B--2---:R-:W-:-:S05]  /*d040*/  IMAD R11, R7, R10, RZ ;  /* 0x0000000a070b7224 */ /* 0x004fca00078e02ff */
[----:B------:R-:W0:Y:S02]  /*d050*/  SHFL.UP PT, R4, R11, 0x1, RZ ;  /* 0x042000000b047989 */ /* 0x000e2400000e00ff */
[----:B0-----:R-:W-:-:S05]  /*d060*/  SEL R4, R4, RZ, P1 ;  /* 0x000000ff04047207 */ /* 0x001fca0000800000 */
[----:B------:R-:W-:-:S05]  /*d070*/  IMAD.IADD R4, R11, 0x1, R4 ;  /* 0x000000010b047824 */ /* 0x000fca00078e0204 */
        /* <DEDUP_REMOVED lines=12> */
[----:B------:R-:W0:Y:S02]  /*d140*/  SHFL.IDX PT, R4, R2, 0x1f, 0x1f ;  /* 0x03e01f0002047f89 */ /* 0x000e2400000e0000 */
[----:B0-----:R-:W-:-:S04]  /*d150*/  IMAD R11, R4, UR5, RZ ;  /* 0x00000005040b7c24 */ /* 0x001fc8000f8e02ff */
[----:B------:R-:W-:-:S05]  /*d160*/  IMAD.IADD R8, R11, 0x1, R8 ;  /* 0x000000010b087824 */ /* 0x000fca00078e0208 */
[----:B------:R-:W-:-:S13]  /*d170*/  ISETP.GT.AND P6, PT, R8, UR6, PT ;  /* 0x0000000608007c0c */ /* 0x000fda000bfc4270 */
[----:B------:R-:W-:Y:S05]  /*d180*/  @!P6 BRA `(.L_x_437) ;  /* 0xfffffffc0068e947 */ /* 0x000fea000383ffff */
.L_x_435:
[----:B------:R-:W-:Y:S02]  /*d190*/  IMAD.IADD R11, R8, 0x1, -R11 ;  /* 0x00000001080b7824 */ /* 0x000fe400078e0a0b */
[----:B------:R-:W-:Y:S02]  /*d1a0*/  IMAD.MOV.U32 R14, RZ, RZ, RZ ;  /* 0x000000ffff0e7224 */ /* 0x000fe400078e00ff */
[----:B------:R-:W-:-:S05]  /*d1b0*/  IMAD R3, R2, UR5, R11 ;  /* 0x0000000502037c24 */ /* 0x000fca000f8e020b */
[----:B------:R-:W-:-:S13]  /*d1c0*/  ISETP.GT.AND P0, PT, R3, UR6, PT ;  /* 0x0000000603007c0c */ /* 0x000fda000bf04270 */
[----:B------:R-:W-:-:S04]  /*d1d0*/  VOTE.ANY R12, PT, !P0 ;  /* 0x00000000000c7806 */ /* 0x000fc800040e0100 */
[----:B------:R-:W0:Y:S01]  /*d1e0*/  POPC R4, R12 ;  /* 0x0000000c00047309 */ /* 0x000e220000000000 */
[----:B------:R-:W-:Y:S01]  /*d1f0*/  ISETP.NE.AND P0, PT, R12, RZ, PT ;  /* 0x000000ff0c00720c */ /* 0x000fe20003f05270 */
[----:B0-----:R-:W0:Y:S04]  /*d200*/  SHFL.IDX PT, R7, R7, R4, 0x1f ;  /* 0x00001f0407077589 */ /* 0x001e2800000e0000 */
[----:B------:R-:W1:Y:S01]  /*d210*/  SHFL.IDX PT, R9, R10, R4, 0x1f ;  /* 0x00001f040a097589 */ /* 0x000e6200000e0000 */
[----:B0-----:R-:W-:-:S04]  /*d220*/  IABS R5, R7 ;  /* 0x0000000700057213 */ /* 0x001fc80000000000 */
[----:B------:R-:W0:Y:S01]  /*d230*/  I2F.RP R13, R5 ;  /* 0x00000005000d7306 */ /* 0x000e220000209400 */
[----:B-1----:R-:W-:-:S07]  /*d240*/  IABS R8, R9 ;  /* 0x0000000900087213 */ /* 0x002fce0000000000 */
[----:B------:R-:W-:Y:S08]  /*d250*/  I2F.RP R12, R8 ;  /* 0x00000008000c7306 */ /* 0x000ff00000209400 */
[----:B0-----:R-:W0:Y:S02]  /*d260*/  MUFU.RCP R13, R13 ;  /* 0x0000000d000d7308 */ /* 0x001e240000001000 */
[----:B0-----:R-:W-:-:S06]  /*d270*/  VIADD R3, R13, 0xffffffe ;  /* 0x0ffffffe0d037836 */ /* 0x001fcc0000000000 */
[----:B------:R-:W0:Y:S02]  /*d280*/  F2I.FTZ.U32.TRUNC.NTZ R3, R3 ;  /* 0x0000000300037305 */ /* 0x000e24000021f000 */
[----:B0-----:R-:W-:Y:S01]  /*d290*/  IMAD.MOV R16, RZ, RZ, -R3 ;  /* 0x000000ffff107224 */ /* 0x001fe200078e0a03 */
[----:B------:R-:W-:Y:S06]  /*d2a0*/  @!P0 BRA `(.L_x_438) ;  /* 0x0000000000088947 */ /* 0x000fec0003800000 */
[----:B------:R-:W-:-:S05]  /*d2b0*/  VIADD R13, R4, 0xffffffff ;  /* 0xffffffff040d7836 */ /* 0x000fca0000000000 */
[----:B------:R0:W1:Y:S02]  /*d2c0*/  SHFL.IDX PT, R14, R2, R13, 0x1f ;  /* 0x00001f0d020e7589 */ /* 0x00006400000e0000 */
.L_x_438:
[----:B-1----:R-:W-:Y:S01]  /*d2d0*/  IMAD R10, R14, UR5, R11 ;  /* 0x000000050e0a7c24 */ /* 0x002fe2000f8e020b */
[----:B------:R-:W1:Y:S01]  /*d2e0*/  MUFU.RCP R12, R12 ;  /* 0x0000000c000c7308 */ /* 0x000e620000001000 */
[----:B------:R-:W-:Y:S02]  /*d2f0*/  IMAD R11, R16, R5, RZ ;  /* 0x00000005100b7224 */ /* 0x000fe400078e02ff */
[----:B0-----:R-:W-:Y:S01]  /*d300*/  IMAD.MOV.U32 R2, RZ, RZ, RZ ;  /* 0x000000ffff027224 */ /* 0x001fe200078e00ff */
[----:B------:R0:W-:Y:S03]  /*d310*/  STL [R1], R10 ;  /* 0x0000000a01007387 */ /* 0x0001e60000100800 */
[----:B------:R-:W-:Y:S01]  /*d320*/  IMAD.HI.U32 R2, R3, R11, R2 ;  /* 0x0000000b03027227 */ /* 0x000fe200078e0002 */
[----:B------:R-:W-:-:S05]  /*d330*/  IABS R11, R7 ;  /* 0x00000007000b7213 */ /* 0x000fca0000000000 */
[----:B------:R-:W-:Y:S01]  /*d340*/  IMAD.MOV R14, RZ, RZ, -R11 ;  /* 0x000000ffff0e7224 */ /* 0x000fe200078e0a0b */
[----:B0-----:R-:W-:-:S04]  /*d350*/  IADD3 R10, -R10, UR6, RZ ;  /* 0x000000060a0a7c10 */ /* 0x001fc8000fffe1ff */
[----:B------:R-:W-:-:S05]  /*d360*/  IABS R3, R10 ;  /* 0x0000000a00037213 */ /* 0x000fca0000000000 */
[----:B------:R-:W-:-:S04]  /*d370*/  IMAD.HI.U32 R11, R2, R3, RZ ;  /* 0x00000003020b7227 */ /* 0x000fc800078e00ff */
[----:B------:R-:W-:Y:S02]  /*d380*/  IMAD R2, R11, R14, R3 ;  /* 0x0000000e0b027224 */ /* 0x000fe400078e0203 */
[----:B-1----:R-:W-:-:S03]  /*d390*/  VIADD R3, R12, 0xffffffe ;  /* 0x0ffffffe0c037836 */ /* 0x002fc60000000000 */
[----:B------:R-:W-:-:S03]  /*d3a0*/  ISETP.GT.U32.AND P1, PT, R5, R2, PT ;  /* 0x000000020500720c */ /* 0x000fc60003f24070 */
[----:B------:R-:W0:Y:S10]  /*d3b0*/  F2I.FTZ.U32.TRUNC.NTZ R3, R3 ;  /* 0x0000000300037305 */ /* 0x000e34000021f000 */
[----:B------:R-:W-:-:S02]  /*d3c0*/  @!P1 IMAD.IADD R2, R2, 0x1, -R5 ;  /* 0x0000000102029824 */ /* 0x000fc400078e0a05 */
[----:B------:R-:W-:Y:S01]  /*d3d0*/  @!P1 VIADD R11, R11, 0x1 ;  /* 0x000000010b0b9836 */ /* 0x000fe20000000000 */
[----:B------:R-:W-:Y:S02]  /*d3e0*/  ISETP.NE.AND P1, PT, R7, RZ, PT ;  /* 0x000000ff0700720c */ /* 0x000fe40003f25270 */
[----:B------:R-:W-:Y:S01]  /*d3f0*/  ISETP.GE.U32.AND P0, PT, R2, R5, PT ;  /* 0x000000050200720c */ /* 0x000fe20003f06070 */
[----:B0-----:R-:W-:Y:S02]  /*d400*/  IMAD.MOV R5, RZ, RZ, -R3 ;  /* 0x000000ffff057224 */ /* 0x001fe400078e0a03 */
[----:B------:R-:W-:Y:S02]  /*d410*/  IMAD.MOV.U32 R2, RZ, RZ, RZ ;  /* 0x000000ffff027224 */ /* 0x000fe400078e00ff */
[----:B------:R-:W-:-:S04]  /*d420*/  IMAD R5, R5, R8, RZ ;  /* 0x0000000805057224 */ /* 0x000fc800078e02ff */
[----:B------:R-:W-:Y:S01]  /*d430*/  IMAD.HI.U32 R5, R3, R5, R2 ;  /* 0x0000000503057227 */ /* 0x000fe200078e0002 */
[----:B------:R-:W-:Y:S02]  /*d440*/  LOP3.LUT R2, R10, R7, RZ, 0x3c, !PT ;  /* 0x000000070a027212 */ /* 0x000fe400078e3cff */
[----:B------:R-:W-:Y:S01]  /*d450*/  IABS R3, R9 ;  /* 0x0000000900037213 */ /* 0x000fe20000000000 */
[----:B------:R-:W-:Y:S01]  /*d460*/  @P0 VIADD R11, R11, 0x1 ;  /* 0x000000010b0b0836 */ /* 0x000fe20000000000 */
[----:B------:R-:W-:-:S03]  /*d470*/  ISETP.GE.AND P2, PT, R2, RZ, PT ;  /* 0x000000ff0200720c */ /* 0x000fc60003f46270 */
[----:B------:R-:W-:-:S10]  /*d480*/  IMAD.MOV R3, RZ, RZ, -R3 ;  /* 0x000000ffff037224 */ /* 0x000fd400078e0a03 */
[----:B------:R-:W-:Y:S01]  /*d490*/  @!P2 IMAD.MOV R11, RZ, RZ, -R11 ;  /* 0x000000ffff0ba224 */ /* 0x000fe200078e0a0b */
[----:B------:R-:W-:-:S04]  /*d4a0*/  @!P1 LOP3.LUT R11, RZ, R7, RZ, 0x33, !PT ;  /* 0x00000007ff0b9212 */ /* 0x000fc800078e33ff */
[-C--:B------:R-:W-:Y:S01]  /*d4b0*/  IABS R2, R11.reuse ;  /* 0x0000000b00027213 */ /* 0x080fe20000000000 */
[----:B------:R-:W-:-:S04]  /*d4c0*/  IMAD R7, R7, R11, RZ ;  /* 0x0000000b07077224 */ /* 0x000fc800078e02ff */
[----:B------:R-:W-:-:S04]  /*d4d0*/  IMAD.HI.U32 R5, R5, R2, RZ ;  /* 0x0000000205057227 */ /* 0x000fc800078e00ff */
[----:B------:R-:W-:Y:S01]  /*d4e0*/  IMAD R3, R5, R3, R2 ;  /* 0x0000000305037224 */ /* 0x000fe200078e0202 */
[----:B------:R-:W-:-:S04]  /*d4f0*/  LOP3.LUT R2, R11, R9, RZ, 0x3c, !PT ;  /* 0x000000090b027212 */ /* 0x000fc800078e3cff */
[----:B------:R-:W-:Y:S02]  /*d500*/  ISETP.GT.U32.AND P1, PT, R8, R3, PT ;  /* 0x000000030800720c */ /* 0x000fe40003f24070 */
[----:B------:R-:W-:-:S11]  /*d510*/  ISETP.GE.AND P2, PT, R2, RZ, PT ;  /* 0x000000ff0200720c */ /* 0x000fd60003f46270 */
[----:B------:R-:W-:Y:S02]  /*d520*/  @!P1 IMAD.IADD R3, R3, 0x1, -R8 ;  /* 0x0000000103039824 */ /* 0x000fe400078e0a08 */
[----:B------:R-:W-:Y:S01]  /*d530*/  @!P1 VIADD R5, R5, 0x1 ;  /* 0x0000000105059836 */ /* 0x000fe20000000000 */
[----:B------:R-:W-:Y:S02]  /*d540*/  ISETP.NE.AND P1, PT, R9, RZ, PT ;  /* 0x000000ff0900720c */ /* 0x000fe40003f25270 */
[----:B------:R-:W-:-:S13]  /*d550*/  ISETP.GE.U32.AND P0, PT, R3, R8, PT ;  /* 0x000000080300720c */ /* 0x000fda0003f06070 */
[----:B------:R-:W-:-:S04]  /*d560*/  @P0 VIADD R5, R5, 0x1 ;  /* 0x0000000105050836 */ /* 0x000fc80000000000 */
[----:B------:R-:W-:Y:S01]  /*d570*/  @!P2 IMAD.MOV R5, RZ, RZ, -R5 ;  /* 0x000000ffff05a224 */ /* 0x000fe200078e0a05 */
[----:B------:R-:W-:-:S05]  /*d580*/  @!P1 LOP3.LUT R5, RZ, R9, RZ, 0x33, !PT ;  /* 0x00000009ff059212 */ /* 0x000fca00078e33ff */
[----:B------:R-:W-:-:S04]  /*d590*/  IMAD.MOV R2, RZ, RZ, -R5 ;  /* 0x000000ffff027224 */ /* 0x000fc800078e0a05 */
[C---:B------:R-:W-:Y:S02]  /*d5a0*/  IMAD R11, R9.reuse, R2, R11 ;  /* 0x00000002090b7224 */ /* 0x040fe400078e020b */
[----:B------:R-:W-:Y:S02]  /*d5b0*/  IMAD R2, R9, 0x1000000, R5 ;  /* 0x0100000009027824 */ /* 0x000fe400078e0205 */
[----:B------:R-:W-:Y:S02]  /*d5c0*/  IMAD.IADD R5, R10, 0x1, -R7 ;  /* 0x000000010a057824 */ /* 0x000fe400078e0a07 */
[----:B------:R-:W-:Y:S02]  /*d5d0*/  IMAD R3, R11, 0x10000, R2 ;  /* 0x000100000b037824 */ /* 0x000fe400078e0202 */
[----:B------:R-:W-:Y:S01]  /*d5e0*/  VIADD R2, R4, UR4 ;  /* 0x0000000404027c36 */ /* 0x000fe20008000000 */
[----:B------:R0:W-:Y:S04]  /*d5f0*/  STL [R1+0x4], R5 ;  /* 0x0000040501007387 */ /* 0x0001e80000100800 */
[----:B------:R0:W-:Y:S04]  /*d600*/  STL [R1+0xc], R2 ;  /* 0x00000c0201007387 */ /* 0x0001e80000100800 */
[----:B------:R0:W-:Y:S01]  /*d610*/  STL [R1+0x8], R3 ;  /* 0x0000080301007387 */ /* 0x0001e20000100800 */
[----:B------:R-:W-:Y:S05]  /*d620*/  BRA `(.L_x_439) ;  /* 0x0000000000107947 */ /* 0x000fea0003800000 */
.L_x_436:
[----:B------:R-:W-:Y:S01]  /*d630*/  IMAD.U32 R2, RZ, RZ, UR6 ;  /* 0x00000006ff027e24 */ /* 0x000fe2000f8e00ff */
[----:B------:R1:W-:Y:S04]  /*d640*/  STL [R1+0x4], RZ ;  /* 0x000004ff01007387 */ /* 0x0003e80000100800 */
[----:B------:R1:W-:Y:S04]  /*d650*/  STL [R1+0x8], RZ ;  /* 0x000008ff01007387 */ /* 0x0003e80000100800 */
[----:B------:R1:W-:Y:S02]  /*d660*/  STL [R1], R2 ;  /* 0x0000000201007387 */ /* 0x0003e40000100800 */
.L_x_439:
[----:B------:R-:W2:Y:S04]  /*d670*/  LDL R8, [R1] ;  /* 0x0000000001087983 */ /* 0x000ea80000100800 */
[----:B------:R-:W2:Y:S04]  /*d680*/  LDL R9, [R1+0x4] ;  /* 0x0000040001097983 */ /* 0x000ea80000100800 */
[----:B------:R-:W2:Y:S04]  /*d690*/  LDL R10, [R1+0x8] ;  /* 0x00000800010a7983 */ /* 0x000ea80000100800 */
[----:B------:R-:W2:Y:S01]  /*d6a0*/  LDL R11, [R1+0xc] ;  /* 0x00000c00010b7983 */ /* 0x000ea20000100800 */
[----:B------:R-:W-:-:S13]  /*d6b0*/  ISETP.NE.AND P0, PT, R0, RZ, PT ;  /* 0x000000ff0000720c */ /* 0x000fda0003f05270 */
[----:B0-----:R-:W0:Y:S01]  /*d6c0*/  @!P0 S2R R3, SR_CgaCtaId ;  /* 0x0000000000038919 */ /* 0x001e220000008800 */
[----:B------:R-:W-:-:S04]  /*d6d0*/  @!P0 MOV R0, 0x400 ;  /* 0x0000040000008802 */ /* 0x000fc80000000f00 */
[----:B0-----:R-:W-:-:S05]  /*d6e0*/  @!P0 LEA R0, R3, R0, 0x18 ;  /* 0x0000000003008211 */ /* 0x001fca00078ec0ff */
[----:B--2---:R0:W-:Y:S01]  /*d6f0*/  @!P0 STS.128 [R0+0x28cd0], R8 ;  /* 0x028cd00800008388 */ /* 0x0041e20000000c00 */
[----:B------:R-:W-:Y:S06]  /*d700*/  BAR.ARV 0x5, 0x180 ;  /* 0x0146000000007b1d */ /* 0x000fec0000002000 */
.L_x_434:
[----:B0-----:R-:W3:Y:S01]  /*d710*/  LDL R0, [R1+0xc] ;  /* 0x00000c0001007983 */ /* 0x001ee20000100800 */
[----:B------:R-:W-:Y:S01]  /*d720*/  ULDC UR4, c[0x0][0xc3c] ;  /* 0x00030f0000047ab9 */ /* 0x000fe20000000800 */
[----:B------:R-:W-:Y:S02]  /*d730*/  IMAD.MOV.U32 R19, RZ, RZ, RZ ;  /* 0x000000ffff137224 */ /* 0x000fe400078e00ff */
[----:B------:R0:W-:Y:S01]  /*d740*/  STL [R1+0x50], RZ ;  /* 0x000050ff01007387 */ /* 0x0001e20000100800 */
[----:B---3--:R-:W-:Y:S01]  /*d750*/  ISETP.GE.AND P0, PT, R0, UR4, PT ;  /* 0x0000000400007c0c */ /* 0x008fe2000bf06270 */
[----:B------:R-:W-:-:S05]  /*d760*/  IMAD.MOV.U32 R0, RZ, RZ, 0x1 ;  /* 0x00000001ff007424 */ /* 0x000fca00078e00ff */
[----:B------:R0:W-:Y:S07]  /*d770*/  STL [R1+0x10], R0 ;  /* 0x0000100001007387 */ /* 0x0001ee0000100800 */
[----:B------:R-:W-:Y:S05]  /*d780*/  @P0 BRA `(.L_x_440) ;  /* 0x00000060006c0947 */ /* 0x000fea0003800000 */
[----:B------:R-:W3:Y:S01]  /*d790*/  S2UR UR5, SR_CgaCtaId ;  /* 0x00000000000579c3 */ /* 0x000ee20000008800 */
[C---:B0-----:R-:W-:Y:S01]  /*d7a0*/  IMAD.SHL.U32 R0, R6.reuse, 0x8, RZ ;  /* 0x0000000806007824 */ /* 0x041fe200078e00ff */
[----:B------:R-:W-:Y:S01]  /*d7b0*/  LOP3.LUT R4, R6, 0x7f, RZ, 0xc0, !PT ;  /* 0x0000007f06047812 */ /* 0x000fe200078ec0ff */
[----:B------:R-:W-:Y:S01]  /*d7c0*/  UMOV UR4, 0x400 ;  /* 0x0000040000047882 */ /* 0x000fe20000000000 */
[----:B------:R-:W-:Y:S01]  /*d7d0*/  BSSY B8, `(.L_x_440) ;  /* 0x0000616000087945 */ /* 0x000fe20003800000 */
[----:B------:R-:W-:Y:S01]  /*d7e0*/  IMAD.MOV.U32 R19, RZ, RZ, RZ ;  /* 0x000000ffff137224 */ /* 0x000fe200078e00ff */
[----:B------:R-:W-:Y:S01]  /*d7f0*/  LOP3.LUT R3, R0, 0x1f8, RZ, 0xc0, !PT ;  /* 0x000001f800037812 */ /* 0x000fe200078ec0ff */
[----:B-1----:R-:W-:Y:S01]  /*d800*/  IMAD.SHL.U32 R2, R4, 0x8, RZ ;  /* 0x0000000804027824 */ /* 0x002fe200078e00ff */
[----:B------:R-:W-:Y:S01]  /*d810*/  ULDC UR37, c[0x0][0xc] ;  /* 0x0000030000257ab9 */ /* 0x000fe20000000800 */
[----:B------:R-:W-:Y:S01]  /*d820*/  IMAD.MOV.U32 R0, RZ, RZ, 0x1 ;  /* 0x00000001ff007424 */ /* 0x000fe200078e00ff */
[----:B------:R-:W-:Y:S01]  /*d830*/  LOP3.LUT R3, R3, 0x38, R6, 0x78, !PT ;  /* 0x0000003803037812 */ /* 0x000fe200078e7806 */
[----:B------:R-:W-:Y:S01]  /*d840*/  IMAD.SHL.U32 R6, R6, 0x10, RZ ;  /* 0x0000001006067824 */ /* 0x000fe200078e00ff */
[----:B------:R-:W-:-:S02]  /*d850*/  ULDC.64 UR38, c[0x0][0x198] ;  /* 0x0000660000267ab9 */ /* 0x000fc40000000a00 */
[----:B------:R-:W-:Y:S02]  /*d860*/  LOP3.LUT R3, R3, 0x200, R2, 0xf8, !PT ;  /* 0x0000020003037812 */ /* 0x000fe400078ef802 */
[----:B------:R-:W-:-:S04]  /*d870*/  SHF.R.U32.HI R2, RZ, 0x3, R4 ;  /* 0x00000003ff027819 */ /* 0x000fc80000011604 */
[----:B------:R-:W-:Y:S01]  /*d880*/  LOP3.LUT R4, R2, 0x70, R6, 0xf8, !PT ;  /* 0x0000007002047812 */ /* 0x000fe200078ef806 */
[----:B---3--:R-:W-:-:S06]  /*d890*/  ULEA UR4, UR5, UR4, 0x18 ;  /* 0x0000000405047291 */ /* 0x008fcc000f8ec03f */
[----:B------:R-:W-:-:S04]  /*d8a0*/  IMAD.U32 R18, RZ, RZ, UR4 ;  /* 0x00000004ff127e24 */ /* 0x000fc8000f8e00ff */
[----:B------:R-:W-:-:S05]  /*d8b0*/  IMAD R2, R3, 0x2, R18 ;  /* 0x0000000203027824 */ /* 0x000fca00078e0212 */
[----:B------:R0:W-:Y:S04]  /*d8c0*/  STL [R1+0x54], R2 ;  /* 0x0000540201007387 */ /* 0x0001e80000100800 */
[----:B------:R0:W-:Y:S04]  /*d8d0*/  STL [R1+0x10], R0 ;  /* 0x0000100001007387 */ /* 0x0001e80000100800 */
[----:B------:R0:W-:Y:S02]  /*d8e0*/  STL [R1+0x50], RZ ;  /* 0x000050ff01007387 */ /* 0x0001e40000100800 */
.L_x_558:
[----:B0--3--:R-:W3:Y:S01]  /*d8f0*/  LDL R0, [R1+0xc] ;  /* 0x00000c0001007983 */ /* 0x009ee20000100800 */
[----:B------:R-:W3:Y:S01]  /*d900*/  LDC.64 R2, c[0x0][0xc88] ;  /* 0x00032200ff027b82 */ /* 0x000ee20000000a00 */
[----:B------:R-:W-:Y:S05]  /*d910*/  YIELD ;  /* 0x0000000000007946 */ /* 0x000fea0003800000 */
[----:B------:R-:W-:Y:S01]  /*d920*/  ULDC.64 UR4, c[0x0][0xa28] ;  /* 0x00028a0000047ab9 */ /* 0x000fe20000000a00 */
[----:B-1----:R-:W-:Y:S01]  /*d930*/  IMAD.MOV.U32 R6, RZ, RZ, RZ ;  /* 0x000000ffff067224 */ /* 0x002fe200078e00ff */
[----:B------:R-:W-:Y:S01]  /*d940*/  ISETP.NE.U32.AND P0, PT, RZ, UR4, PT ;  /* 0x00000004ff007c0c */ /* 0x000fe2000bf05070 */
[----:B------:R-:W-:Y:S01]  /*d950*/  ULDC.64 UR6, c[0x0][0xa18] ;  /* 0x0002860000067ab9 */ /* 0x000fe20000000a00 */
[----:B------:R-:W-:Y:S01]  /*d960*/  ULDC.64 UR8, c[0x0][0xa08] ;  /* 0x0002820000087ab9 */ /* 0x000fe20000000a00 */
[----:B---3--:R-:W-:-:S05]  /*d970*/  IMAD.WIDE R2, R0, 0x4, R2 ;  /* 0x0000000400027825 */ /* 0x008fca00078e0202 */
[----:B--2---:R-:W2:Y:S01]  /*d980*/  LDG.E R10, desc[UR40][R2.64] ;  /* 0x00000028020a7981 */ /* 0x004ea2000c1e1900 */
[----:B------:R-:W-:Y:S01]  /*d990*/  ISETP.NE.AND.EX P0, PT, RZ, UR5, PT, P0 ;  /* 0x00000005ff007c0c */ /* 0x000fe2000bf05300 */
[----:B------:R-:W-:Y:S01]  /*d9a0*/  IMAD.MOV.U32 R0, RZ, RZ, RZ ;  /* 0x000000ffff007224 */ /* 0x000fe200078e00ff */
[----:B--2---:R-:W-:Y:S01]  /*d9b0*/  SHF.R.S32.HI R4, RZ, 0x1f, R10 ;  /* 0x0000001fff047819 */ /* 0x004fe2000001140a */
[----:B------:R-:W-:-:S10]  /*d9c0*/  IMAD.SHL.U32 R16, R10, 0x4, RZ ;  /* 0x000000040a107824 */ /* 0x000fd400078e00ff */
[C---:B------:R-:W-:Y:S01]  /*d9d0*/  @P0 LEA R2, P1, R10.reuse, UR4, 0x2 ;  /* 0x000000040a020c11 */ /* 0x040fe2000f8210ff */
[----:B------:R-:W-:Y:S03]  /*d9e0*/  STL [R1+0x24], R10 ;  /* 0x0000240a01007387 */ /* 0x000fe60000100800 */
[C-C-:B------:R-:W-:Y:S01]  /*d9f0*/  @P0 LEA.HI.X R3, R10.reuse, UR5, R4.reuse, 0x2, P1 ;  /* 0x000000050a030c11 */ /* 0x140fe200088f1404 */
[----:B------:R-:W-:Y:S01]  /*da00*/  ULDC.64 UR4, c[0x0][0xa00] ;  /* 0x0002800000047ab9 */ /* 0x000fe20000000a00 */
[----:B------:R-:W-:Y:S01]  /*da10*/  SHF.L.U64.HI R9, R10, 0x2, R4 ;  /* 0x000000020a097819 */ /* 0x000fe20000010204 */
[----:B------:R0:W-:Y:S01]  /*da20*/  STL [R1+0x38], R4 ;  /* 0x0000380401007387 */ /* 0x0001e20000100800 */
[----:B------:R-:W-:-:S03]  /*da30*/  ISETP.NE.U32.AND P1, PT, RZ, UR4, PT ;  /* 0x00000004ff007c0c */ /* 0x000fc6000bf25070 */
[----:B------:R1:W5:Y:S01]  /*da40*/  @P0 LDG.E R0, desc[UR40][R2.64] ;  /* 0x0000002802000981 */ /* 0x000362000c1e1900 */
[----:B------:R-:W-:Y:S01]  /*da50*/  ISETP.NE.AND.EX P1, PT, RZ, UR5, PT, P1 ;  /* 0x00000005ff007c0c */ /* 0x000fe2000bf25310 */
[----:B------:R-:W-:Y:S01]  /*da60*/  IMAD.MOV.U32 R8, RZ, RZ, RZ ;  /* 0x000000ffff087224 */ /* 0x000fe200078e00ff */
[----:B------:R-:W-:Y:S01]  /*da70*/  ISETP.NE.U32.AND P2, PT, RZ, UR6, PT ;  /* 0x00000006ff007c0c */ /* 0x000fe2000bf45070 */
[----:B------:R-:W-:Y:S01]  /*da80*/  STL [R1+0x14], R9 ;  /* 0x0000140901007387 */ /* 0x000fe20000100800 */
[----:B------:R-:W-:Y:S02]  /*da90*/  ISETP.NE.U32.AND P0, PT, RZ, UR8, PT ;  /* 0x00000008ff007c0c */ /* 0x000fe4000bf05070 */
[C---:B0-----:R-:W-:Y:S02]  /*daa0*/  IADD3 R4, P4, R16.reuse, UR8, RZ ;  /* 0x0000000810047c10 */ /* 0x041fe4000ff9e0ff */
[----:B-1----:R-:W-:Y:S02]  /*dab0*/  IADD3 R2, P3, R16, UR4, RZ ;  /* 0x0000000410027c10 */ /* 0x002fe4000ff7e0ff */
[----:B------:R-:W-:-:S02]  /*dac0*/  ISETP.NE.AND.EX P2, PT, RZ, UR7, PT, P2 ;  /* 0x00000007ff007c0c */ /* 0x000fc4000bf45320 */
[C---:B------:R-:W-:Y:S02]  /*dad0*/  IADD3.X R3, R9.reuse, UR5, RZ, P3, !PT ;  /* 0x0000000509037c10 */ /* 0x040fe40009ffe4ff */
[----:B------:R-:W-:Y:S02]  /*dae0*/  ISETP.NE.AND.EX P0, PT, RZ, UR9, PT, P0 ;  /* 0x00000009ff007c0c */ /* 0x000fe4000bf05300 */
[----:B------:R-:W-:Y:S01]  /*daf0*/  IADD3.X R5, R9, UR9, RZ, P4, !PT ;  /* 0x0000000909057c10 */ /* 0x000fe2000a7fe4ff */
[----:B------:R-:W2:Y:S01]  /*db00*/  @P1 LDG.E R6, desc[UR40][R2.64] ;  /* 0x0000002802061981 */ /* 0x000ea2000c1e1900 */
[----:B------:R-:W-:Y:S02]  /*db10*/  ULDC UR4, c[0x0][0x288] ;  /* 0x0000a20000047ab9 */ /* 0x000fe40000000800 */
[----:B------:R-:W-:Y:S01]  /*db20*/  IMAD.U32 R11, RZ, RZ, UR4 ;  /* 0x00000004ff0b7e24 */ /* 0x000fe2000f8e00ff */
[----:B------:R-:W-:-:S06]  /*db30*/  ULDC.64 UR4, c[0x0][0x418] ;  /* 0x0001060000047ab9 */ /* 0x000fcc0000000a00 */
[----:B------:R-:W5:Y:S04]  /*db40*/  @P0 LDG.E R8, desc[UR40][R4.64] ;  /* 0x0000002804080981 */ /* 0x000f68000c1e1900 */
[----:B--2---:R0:W-:Y:S02]  /*db50*/  STL [R1+0x30], R6 ;  /* 0x0000300601007387 */ /* 0x0041e40000100800 */
[----:B0-----:R-:W-:-:S04]  /*db60*/  @P2 IADD3 R6, P3, R16, UR6, RZ ;  /* 0x0000000610062c10 */ /* 0x001fc8000ff7e0ff */
[----:B------:R-:W-:-:S05]  /*db70*/  @P2 IADD3.X R7, R9, UR7, RZ, P3, !PT ;  /* 0x0000000709072c10 */ /* 0x000fca0009ffe4ff */
[----:B------:R0:W2:Y:S01]  /*db80*/  @P2 LDG.E R11, desc[UR40][R6.64] ;  /* 0x00000028060b2981 */ /* 0x0000a2000c1e1900 */
[----:B------:R-:W-:-:S03]  /*db90*/  UISETP.NE.U32.AND UP0, UPT, UR4, URZ, UPT ;  /* 0x0000003f0400728c */ /* 0x000fc6000bf05070 */
[----:B------:R-:W-:Y:S01]  /*dba0*/  ULDC UR4, c[0x0][0x424] ;  /* 0x0001090000047ab9 */ /* 0x000fe20000000800 */
[----:B------:R-:W-:-:S03]  /*dbb0*/  UISETP.NE.AND.EX UP0, UPT, UR5, URZ, UPT, UP0 ;  /* 0x0000003f0500728c */ /* 0x000fc6000bf05300 */
[----:B------:R-:W-:Y:S01]  /*dbc0*/  ULDC UR5, c[0x0][0x2f0] ;  /* 0x0000bc0000057ab9 */ /* 0x000fe20000000800 */
[----:B------:R-:W-:-:S04]  /*dbd0*/  USEL UR4, UR4, 0x1, UP0 ;  /* 0x0000000104047887 */ /* 0x000fc80008000000 */
[----:B------:R-:W-:-:S06]  /*dbe0*/  UIMAD UR4, UR4, UR5, URZ ;  /* 0x00000005040472a4 */ /* 0x000fcc000f8e023f */
[----:B0-----:R-:W-:Y:S01]  /*dbf0*/  IMAD.U32 R6, RZ, RZ, UR4 ;  /* 0x00000004ff067e24 */ /* 0x001fe2000f8e00ff */
[----:B--2---:R0:W-:Y:S01]  /*dc00*/  STL [R1+0x40], R11 ;  /* 0x0000400b01007387 */ /* 0x0041e20000100800 */
[----:B------:R-:W-:Y:S05]  /*dc10*/  @P2 BRA `(.L_x_441) ;  /* 0x0000000000142947 */ /* 0x000fea0003800000 */
[----:B------:R-:W-:Y:S05]  /*dc20*/  @!P1 BRA `(.L_x_441) ;  /* 0x0000000000109947 */ /* 0x000fea0003800000 */
[----:B------:R-:W2:Y:S04]  /*dc30*/  LDG.E R7, desc[UR40][R2.64] ;  /* 0x0000002802077981 */ /* 0x000ea8000c1e1900 */
[----:B------:R-:W2:Y:S02]  /*dc40*/  LDG.E R2, desc[UR40][R2.64+0x4] ;  /* 0x0000042802027981 */ /* 0x000ea4000c1e1900 */
[----:B--2---:R-:W-:-:S05]  /*dc50*/  IMAD.IADD R2, R2, 0x1, -R7 ;  /* 0x0000000102027824 */ /* 0x004fca00078e0a07 */
[----:B------:R1:W-:Y:S02]  /*dc60*/  STL [R1+0x40], R2 ;  /* 0x0000400201007387 */ /* 0x0003e40000100800 */
.L_x_441:
[----:B------:R-:W1:Y:S01]  /*dc70*/  LDL.LU R7, [R1+0x8] ;  /* 0x0000080001077983 */ /* 0x000e620000300800 */
[----:B------:R-:W-:Y:S02]  /*dc80*/  ULDC.64 UR4, c[0x0][0xa20] ;  /* 0x0002880000047ab9 */ /* 0x000fe40000000a00 */
[----:B------:R-:W-:-:S04]  /*dc90*/  ISETP.NE.U32.AND P1, PT, RZ, UR4, PT ;  /* 0x00000004ff007c0c */ /* 0x000fc8000bf25070 */
[----:B------:R-:W-:Y:S02]  /*dca0*/  ISETP.NE.AND.EX P1, PT, RZ, UR5, PT, P1 ;  /* 0x00000005ff007c0c */ /* 0x000fe4000bf25310 */
[C---:B-1----:R-:W-:Y:S02]  /*dcb0*/  LOP3.LUT R2, R7.reuse, 0xff000000, RZ, 0xc0, !PT ;  /* 0xff00000007027812 */ /* 0x042fe400078ec0ff */
[C---:B------:R-:W-:Y:S02]  /*dcc0*/  LOP3.LUT R3, R7.reuse, 0xff0000, RZ, 0xc0, !PT ;  /* 0x00ff000007037812 */ /* 0x040fe400078ec0ff */
[----:B------:R-:W-:Y:S02]  /*dcd0*/  SHF.R.U32.HI R2, RZ, 0x8, R2 ;  /* 0x00000008ff027819 */ /* 0x000fe40000011602 */
[----:B------:R-:W-:Y:S01]  /*dce0*/  LOP3.LUT R17, R7, 0xffff, RZ, 0xc0, !PT ;  /* 0x0000ffff07117812 */ /* 0x000fe200078ec0ff */
[----:B-----5:R-:W-:Y:S01]  /*dcf0*/  IMAD.IADD R7, R8, 0x1, R0 ;  /* 0x0000000108077824 */ /* 0x020fe200078e0200 */
[----:B------:R-:W-:Y:S01]  /*dd00*/  LEA.HI R2, R3, R2, RZ, 0x10 ;  /* 0x0000000203027211 */ /* 0x000fe200078f80ff */
[----:B------:R-:W-:-:S05]  /*dd10*/  IMAD.MOV.U32 R3, RZ, RZ, R10 ;  /* 0x000000ffff037224 */ /* 0x000fca00078e000a */
[----:B------:R1:W-:Y:S04]  /*dd20*/  STL [R1+0x8], R3 ;  /* 0x0000080301007387 */ /* 0x0003e80000100800 */
[----:B------:R1:W-:Y:S01]  /*dd30*/  STL [R1+0x1c], R7 ;  /* 0x00001c0701007387 */ /* 0x0003e20000100800 */
[----:B------:R-:W-:Y:S05]  /*dd40*/  @!P1 BRA `(.L_x_442) ;  /* 0x0000000000109947 */ /* 0x000fea0003800000 */
[----:B------:R-:W-:-:S04]  /*dd50*/  IADD3 R6, P0, R16, UR4, RZ ;  /* 0x0000000410067c10 */ /* 0x000fc8000ff1e0ff */
[----:B-1----:R-:W-:-:S05]  /*dd60*/  IADD3.X R7, R9, UR5, RZ, P0, !PT ;  /* 0x0000000509077c10 */ /* 0x002fca00087fe4ff */
[----:B------:R2:W5:Y:S01]  /*dd70*/  LDG.E R6, desc[UR40][R6.64] ;  /* 0x0000002806067981 */ /* 0x000562000c1e1900 */
[----:B------:R-:W-:Y:S05]  /*dd80*/  BRA `(.L_x_443) ;  /* 0x0000000000107947 */ /* 0x000fea0003800000 */
.L_x_442:
[----:B------:R-:W-:Y:S05]  /*dd90*/  @!P0 BRA `(.L_x_443) ;  /* 0x00000000000c8947 */ /* 0x000fea0003800000 */
[----:B------:R-:W2:Y:S04]  /*dda0*/  LDG.E R6, desc[UR40][R4.64] ;  /* 0x0000002804067981 */ /* 0x000ea8000c1e1900 */
[----:B------:R-:W2:Y:S02]  /*ddb0*/  LDG.E R4, desc[UR40][R4.64+0x4] ;  /* 0x0000042804047981 */ /* 0x000ea4000c1e1900 */
[----:B--2---:R-:W-:-:S07]  /*ddc0*/  IMAD.IADD R6, R4, 0x1, -R6 ;  /* 0x0000000104067824 */ /* 0x004fce00078e0a06 */
.L_x_443:
[----:B-----5:R-:W-:Y:S01]  /*ddd0*/  IMAD.IADD R6, R6, 0x1, -R0 ;  /* 0x0000000106067824 */ /* 0x020fe200078e0a00 */
[----:B------:R-:W-:Y:S01]  /*dde0*/  LOP3.LUT R9, R2, 0xff, RZ, 0xc0, !PT ;  /* 0x000000ff02097812 */ /* 0x000fe200078ec0ff */
[----:B------:R-:W-:Y:S01]  /*ddf0*/  IMAD.MOV.U32 R4, RZ, RZ, RZ ;  /* 0x000000ffff047224 */ /* 0x000fe200078e00ff */
[----:B------:R-:W-:Y:S01]  /*de00*/  BSSY B0, `(.L_x_444) ;  /* 0x000002a000007945 */ /* 0x000fe20003800000 */
[C---:B------:R-:W-:Y:S01]  /*de10*/  VIADD R0, R6.reuse, 0x3f ;  /* 0x0000003f06007836 */ /* 0x040fe20000000000 */
[----:B------:R-:W-:Y:S01]  /*de20*/  ISETP.GE.AND P0, PT, R6, 0x1, PT ;  /* 0x000000010600780c */ /* 0x000fe20003f06270 */
[----:B------:R-:W-:-:S03]  /*de30*/  IMAD.MOV.U32 R10, RZ, RZ, R4 ;  /* 0x000000ffff0a7224 */ /* 0x000fc600078e0004 */
[----:B-1----:R-:W-:-:S04]  /*de40*/  SHF.R.S32.HI R3, RZ, 0x1f, R0 ;  /* 0x0000001fff037819 */ /* 0x002fc80000011400 */
[----:B------:R-:W-:-:S04]  /*de50*/  LEA.HI R3, R3, R0, RZ, 0x6 ;  /* 0x0000000003037211 */ /* 0x000fc800078f30ff */
[----:B------:R-:W-:-:S05]  /*de60*/  SHF.R.S32.HI R8, RZ, 0x6, R3 ;  /* 0x00000006ff087819 */ /* 0x000fca0000011403 */
[----:B------:R1:W-:Y:S04]  /*de70*/  STL [R1+0x3c], R8 ;  /* 0x00003c0801007387 */ /* 0x0003e80000100800 */
[----:B------:R1:W-:Y:S04]  /*de80*/  STL [R1+0x34], R4 ;  /* 0x0000340401007387 */ /* 0x0003e80000100800 */
[----:B------:R1:W-:Y:S01]  /*de90*/  STL [R1+0x58], R9 ;  /* 0x0000580901007387 */ /* 0x0003e20000100800 */
[----:B------:R-:W-:Y:S05]  /*dea0*/  @!P0 BRA `(.L_x_445) ;  /* 0x00000000007c8947 */ /* 0x000fea0003800000 */
[----:B------:R-:W-:-:S04]  /*deb0*/  SHF.R.U32.HI R0, RZ, 0x10, R2 ;  /* 0x00000010ff007819 */ /* 0x000fc80000011602 */
[----:B------:R-:W-:-:S13]  /*dec0*/  ISETP.NE.AND P0, PT, R0, RZ, PT ;  /* 0x000000ff0000720c */ /* 0x000fda0003f05270 */
[----:B------:R-:W1:Y:S02]  /*ded0*/  @!P0 LDC R0, c[0x0][0x9f0] ;  /* 0x00027c00ff008b82 */ /* 0x000e640000000800 */
[----:B-1----:R-:W-:-:S04]  /*dee0*/  IABS R4, R0 ;  /* 0x0000000000047213 */ /* 0x002fc80000000000 */
[----:B------:R-:W1:Y:S08]  /*def0*/  I2F.RP R2, R4 ;  /* 0x0000000400027306 */ /* 0x000e700000209400 */
[----:B-1----:R-:W1:Y:S02]  /*df00*/  MUFU.RCP R2, R2 ;  /* 0x0000000200027308 */ /* 0x002e640000001000 */
[----:B-1----:R-:W-:-:S06]  /*df10*/  VIADD R2, R2, 0xffffffe ;  /* 0x0ffffffe02027836 */ /* 0x002fcc0000000000 */
[----:B------:R-:W1:Y:S02]  /*df20*/  F2I.FTZ.U32.TRUNC.NTZ R3, R2 ;  /* 0x0000000200037305 */ /* 0x000e64000021f000 */
[----:B-1----:R-:W-:-:S04]  /*df30*/  IMAD.MOV R2, RZ, RZ, -R3 ;  /* 0x000000ffff027224 */ /* 0x002fc800078e0a03 */
[----:B------:R-:W-:Y:S02]  /*df40*/  IMAD R5, R2, R4, RZ ;  /* 0x0000000402057224 */ /* 0x000fe400078e02ff */
[----:B------:R-:W-:-:S04]  /*df50*/  IMAD.MOV.U32 R2, RZ, RZ, RZ ;  /* 0x000000ffff027224 */ /* 0x000fc800078e00ff */
[----:B--2---:R-:W-:Y:S01]  /*df60*/  IMAD.HI.U32 R7, R3, R5, R2 ;  /* 0x0000000503077227 */ /* 0x004fe200078e0002 */
[----:B------:R-:W-:Y:S02]  /*df70*/  IABS R2, R0 ;  /* 0x0000000000027213 */ /* 0x000fe40000000000 */
[----:B------:R-:W-:-:S03]  /*df80*/  IADD3 R3, R0, -0x1, R8 ;  /* 0xffffffff00037810 */ /* 0x000fc60007ffe008 */
[----:B------:R-:W-:Y:S01]  /*df90*/  IMAD.MOV R2, RZ, RZ, -R2 ;  /* 0x000000ffff027224 */ /* 0x000fe200078e0a02 */
[----:B------:R-:W-:Y:S02]  /*dfa0*/  IABS R5, R3 ;  /* 0x0000000300057213 */ /* 0x000fe40000000000 */
[----:B------:R-:W-:Y:S01]  /*dfb0*/  LOP3.LUT R3, R3, R0, RZ, 0x3c, !PT ;  /* 0x0000000003037212 */ /* 0x000fe200078e3cff */
[----:B------:R-:W-:Y:S02]  /*dfc0*/  IMAD.MOV.U32 R6, RZ, RZ, R2 ;  /* 0x000000ffff067224 */ /* 0x000fe400078e0002 */
[----:B------:R-:W-:Y:S01]  /*dfd0*/  IMAD.HI.U32 R2, R7, R5, RZ ;  /* 0x0000000507027227 */ /* 0x000fe200078e00ff */
[----:B------:R-:W-:-:S03]  /*dfe0*/  ISETP.GE.AND P2, PT, R3, RZ, PT ;  /* 0x000000ff0300720c */ /* 0x000fc60003f46270 */
[----:B------:R-:W-:-:S05]  /*dff0*/  IMAD R5, R2, R6, R5 ;  /* 0x0000000602057224 */ /* 0x000fca00078e0205 */
[----:B------:R-:W-:-:S13]  /*e000*/  ISETP.GT.U32.AND P1, PT, R4, R5, PT ;  /* 0x000000050400720c */ /* 0x000fda0003f24070 */
[----:B------:R-:W-:Y:S02]  /*e010*/  @!P1 IMAD.IADD R5, R5, 0x1, -R4 ;  /* 0x0000000105059824 */ /* 0x000fe400078e0a04 */
[----:B------:R-:W-:Y:S01]  /*e020*/  @!P1 VIADD R2, R2, 0x1 ;  /* 0x0000000102029836 */ /* 0x000fe20000000000 */
[----:B------:R-:W-:Y:S02]  /*e030*/  ISETP.NE.AND P1, PT, R0, RZ, PT ;  /* 0x000000ff0000720c */ /* 0x000fe40003f25270 */
[----:B------:R-:W-:-:S13]  /*e040*/  ISETP.GE.U32.AND P0, PT, R5, R4, PT ;  /* 0x000000040500720c */ /* 0x000fda0003f06070 */
[----:B------:R-:W-:-:S04]  /*e050*/  @P0 VIADD R2, R2, 0x1 ;  /* 0x0000000102020836 */ /* 0x000fc80000000000 */
[----:B------:R-:W-:Y:S01]  /*e060*/  @!P2 IMAD.MOV R2, RZ, RZ, -R2 ;  /* 0x000000ffff02a224 */ /* 0x000fe200078e0a02 */
[----:B------:R-:W-:-:S05]  /*e070*/  @!P1 LOP3.LUT R2, RZ, R0, RZ, 0x33, !PT ;  /* 0x00000000ff029212 */ /* 0x000fca00078e33ff */
[----:B------:R-:W-:-:S05]  /*e080*/  IMAD.MOV.U32 R10, RZ, RZ, R2 ;  /* 0x000000ffff0a7224 */ /* 0x000fca00078e0002 */
[----:B------:R3:W-:Y:S02]  /*e090*/  STL [R1+0x34], R10 ;  /* 0x0000340a01007387 */ /* 0x0007e40000100800 */
.L_x_445:
[----:B------:R-:W-:Y:S05]  /*e0a0*/  BSYNC B0 ;  /* 0x0000000000007941 */ /* 0x000fea0003800000 */
.L_x_444:
[----:B------:R-:W-:Y:S01]  /*e0b0*/  IMAD.MOV.U32 R0, RZ, RZ, R10 ;  /* 0x000000ffff007224 */ /* 0x000fe200078e000a */
[----:B------:R-:W-:Y:S03]  /*e0c0*/  BSSY B7, `(.L_x_446) ;  /* 0x00004ad000077945 */ /* 0x000fe60003800000 */
[----:B------:R-:W-:-:S05]  /*e0d0*/  IMAD R2, R9, R0, RZ ;  /* 0x0000000009027224 */ /* 0x000fca00078e02ff */
[----:B------:R-:W-:Y:S01]  /*e0e0*/  VIADDMNMX R0, R2, R0, R8, PT ;  /* 0x0000000002007246 */ /* 0x000fe20003800108 */
[----:B------:R4:W-:Y:S03]  /*e0f0*/  STL [R1+0x20], R2 ;  /* 0x0000200201007387 */ /* 0x0009e60000100800 */
[----:B------:R-:W-:Y:S01]  /*e100*/  ISETP.GT.AND P0, PT, R0, R2, PT ;  /* 0x000000020000720c */ /* 0x000fe20003f04270 */
[----:B------:R4:W-:-:S12]  /*e110*/  STL [R1+0x2c], R0 ;  /* 0x00002c0001007387 */ /* 0x0009d80000100800 */
[----:B----4-:R-:W-:Y:S05]  /*e120*/  @P0 BRA `(.L_x_447) ;  /* 0x0000000000480947 */ /* 0x010fea0003800000 */
[----:B------:R-:W4:Y:S02]  /*e130*/  S2R R0, SR_TID.X ;  /* 0x0000000000007919 */ /* 0x000f240000002100 */
[----:B----4-:R-:W-:-:S04]  /*e140*/  LOP3.LUT R0, R0, 0x7f, RZ, 0xc0, !PT ;  /* 0x0000007f00007812 */ /* 0x010fc800078ec0ff */
[----:B------:R-:W-:-:S13]  /*e150*/  ISETP.NE.AND P0, PT, R0, RZ, PT ;  /* 0x000000ff0000720c */ /* 0x000fda0003f05270 */
[----:B------:R-:W-:Y:S05]  /*e160*/  @P0 BRA `(.L_x_448) ;  /* 0x0000004800880947 */ /* 0x000fea0003800000 */
[----:B------:R-:W4:Y:S01]  /*e170*/  S2R R5, SR_LANEID ;  /* 0x0000000000057919 */ /* 0x000f220000000000 */
[----:B------:R-:W-:Y:S01]  /*e180*/  VOTEU.ANY UR4, UPT, PT ;  /* 0x0000000000047886 */ /* 0x000fe200038e0100 */
[----:B------:R-:W5:Y:S01]  /*e190*/  LDC.64 R2, c[0x0][0xc60] ;  /* 0x00031800ff027b82 */ /* 0x000f620000000a00 */
[----:B------:R-:W4:Y:S02]  /*e1a0*/  FLO.U32 R0, UR4 ;  /* 0x0000000400007d00 */ /* 0x000f2400080e0000 */
[----:B----4-:R-:W-:-:S06]  /*e1b0*/  ISETP.EQ.U32.AND P0, PT, R0, R5, PT ;  /* 0x000000050000720c */ /* 0x010fcc0003f02070 */
[----:B------:R-:W5:Y:S07]  /*e1c0*/  POPC R5, UR4 ;  /* 0x0000000400057d09 */ /* 0x000f6e0008000000 */
[----:B-----5:R-:W4:Y:S01]  /*e1d0*/  @P0 ATOMG.E.ADD.STRONG.GPU PT, R3, desc[UR40][R2.64], R5 ;  /* 0x00000005020309a8 */ /* 0x020f2200081ee1e8 */
[----:B-1----:R-:W1:Y:S02]  /*e1e0*/  S2R R4, SR_LTMASK ;  /* 0x0000000000047919 */ /* 0x002e640000003900 */
[----:B-1----:R-:W-:-:S04]  /*e1f0*/  LOP3.LUT R4, R4, UR4, RZ, 0xc0, !PT ;  /* 0x0000000404047c12 */ /* 0x002fc8000f8ec0ff */
[----:B--2---:R-:W1:Y:S01]  /*e200*/  POPC R7, R4 ;  /* 0x0000000400077309 */ /* 0x004e620000000000 */
[----:B----4-:R-:W1:Y:S02]  /*e210*/  SHFL.IDX PT, R0, R3, R0, 0x1f ;  /* 0x00001f0003007589 */ /* 0x010e6400000e0000 */
[----:B-1----:R-:W-:-:S05]  /*e220*/  IADD3 R0, R0, UR37, R7 ;  /* 0x0000002500007c10 */ /* 0x002fca000fffe007 */
[----:B------:R4:W-:Y:S01]  /*e230*/  STL [R1], R0 ;  /* 0x0000000001007387 */ /* 0x0009e20000100800 */
[----:B------:R-:W-:Y:S05]  /*e240*/  BRA `(.L_x_448) ;  /* 0x0000004800507947 */ /* 0x000fea0003800000 */
.L_x_447:
[----:B------:R-:W-:Y:S01]  /*e250*/  VIADD R0, R18, 0x22400 ;  /* 0x0002240012007836 */ /* 0x000fe20000000000 */
[----:B------:R-:W-:Y:S04]  /*e260*/  BSSY B6, `(.L_x_449) ;  /* 0x0000013000067945 */ /* 0x000fe80003800000 */
[----:B------:R-:W-:-:S13]  /*e270*/  LOP3.LUT P0, RZ, R0, 0x3ff, RZ, 0xc0, !PT ;  /* 0x000003ff00ff7812 */ /* 0x000fda000780c0ff */
[----:B------:R-:W-:Y:S05]  /*e280*/  @!P0 BRA `(.L_x_450) ;  /* 0x0000000000408947 */ /* 0x000fea0003800000 */
[----:B------:R-:W-:Y:S01]  /*e290*/  MOV R2, 0x0 ;  /* 0x0000000000027802 */ /* 0x000fe20000000f00 */
[----:B------:R-:W-:Y:S01]  /*e2a0*/  ULDC.64 UR6, c[0x4][0x90] ;  /* 0x0100240000067ab9 */ /* 0x000fe20000000a00 */
[----:B------:R-:W-:Y:S01]  /*e2b0*/  ULDC.64 UR8, c[0x4][0x98] ;  /* 0x0100260000087ab9 */ /* 0x000fe20000000a00 */
[----:B------:R-:W-:Y:S01]  /*e2c0*/  ULDC.64 UR4, c[0x4][0x8] ;  /* 0x0100020000047ab9 */ /* 0x000fe20000000a00 */
[----:B-1----:R-:W-:Y:S02]  /*e2d0*/  IMAD.U32 R4, RZ, RZ, UR6 ;  /* 0x00000006ff047e24 */ /* 0x002fe4000f8e00ff */
[----:B------:R-:W1:Y:S01]  /*e2e0*/  LDC.64 R2, c[0x4][R2] ;  /* 0x0100000002027b82 */ /* 0x000e620000000a00 */
[----:B------:R-:W-:Y:S02]  /*e2f0*/  IMAD.U32 R5, RZ, RZ, UR7 ;  /* 0x00000007ff057e24 */ /* 0x000fe4000f8e00ff */
[----:B------:R-:W-:Y:S02]  /*e300*/  IMAD.U32 R6, RZ, RZ, UR8 ;  /* 0x00000008ff067e24 */ /* 0x000fe4000f8e00ff */
[----:B--2---:R-:W-:-:S02]  /*e310*/  IMAD.U32 R7, RZ, RZ, UR9 ;  /* 0x00000009ff077e24 */ /* 0x004fc4000f8e00ff */
[----:B---3--:R-:W-:Y:S02]  /*e320*/  IMAD.U32 R10, RZ, RZ, UR4 ;  /* 0x00000004ff0a7e24 */ /* 0x008fe4000f8e00ff */
[----:B0-----:R-:W-:Y:S02]  /*e330*/  IMAD.U32 R11, RZ, RZ, UR5 ;  /* 0x00000005ff0b7e24 */ /* 0x001fe4000f8e00ff */
[----:B------:R-:W-:Y:S02]  /*e340*/  IMAD.MOV.U32 R8, RZ, RZ, 0x70 ;  /* 0x00000070ff087424 */ /* 0x000fe400078e00ff */
[----:B------:R-:W-:Y:S02]  /*e350*/  IMAD.MOV.U32 R12, RZ, RZ, 0x1 ;  /* 0x00000001ff0c7424 */ /* 0x000fe400078e00ff */
[----:B------:R-:W-:-:S07]  /*e360*/  IMAD.MOV.U32 R13, RZ, RZ, RZ ;  /* 0x000000ffff0d7224 */ /* 0x000fce00078e00ff */
[----:B------:R-:W-:-:S07]  /*e370*/  LEPC R20, `(.L_x_450) ;  /* 0x000000001014794e */ /* 0x000fce0000000000 */
[----:B-1----:R-:W-:Y:S05]  /*e380*/  CALL.ABS.NOINC R2 ;  /* 0x0000000002007343 */ /* 0x002fea0003c00000 */
.L_x_450:
[----:B------:R-:W-:Y:S05]  /*e390*/  BSYNC B6 ;  /* 0x0000000000067941 */ /* 0x000fea0003800000 */
.L_x_449:
        /* <DEDUP_REMOVED lines=8> */
[----:B------:R4:W4:Y:S01]  /*e420*/  LDC.64 R2, c[0x4][R0] ;  /* 0x0100000000027b82 */ /* 0x0009220000000a00 */
[----:B-1----:R-:W-:Y:S02]  /*e430*/  IMAD.U32 R4, RZ, RZ, UR6 ;  /* 0x00000006ff047e24 */ /* 0x002fe4000f8e00ff */
        /* <DEDUP_REMOVED lines=9> */
[----:B----4-:R-:W-:Y:S05]  /*e4d0*/  CALL.ABS.NOINC R2 ;  /* 0x0000000002007343 */ /* 0x010fea0003c00000 */
.L_x_453:
        /* <DEDUP_REMOVED lines=16> */
.L_x_452:
[----:B------:R-:W-:Y:S05]  /*e5e0*/  BSYNC B6 ;  /* 0x0000000000067941 */ /* 0x000fea0003800000 */
.L_x_451:
[----:B-1----:R-:W4:Y:S01]  /*e5f0*/  LDL.LU R4, [R1+0x14] ;  /* 0x0000140001047983 */ /* 0x002f220000300800 */
[----:B------:R-:W-:-:S03]  /*e600*/  ULDC.64 UR4, c[0x0][0x9f8] ;  /* 0x00027e0000047ab9 */ /* 0x000fc60000000a00 */
[----:B--2---:R-:W2:Y:S01]  /*e610*/  LDL R7, [R1+0x8] ;  /* 0x0000080001077983 */ /* 0x004ea20000100800 */
[----:B------:R-:W-:-:S03]  /*e620*/  ISETP.NE.U32.AND P0, PT, RZ, UR4, PT ;  /* 0x00000004ff007c0c */ /* 0x000fc6000bf05070 */
[----:B------:R-:W5:Y:S01]  /*e630*/  LDL R0, [R1+0x2c] ;  /* 0x00002c0001007983 */ /* 0x000f620000100800 */
[----:B------:R-:W-:-:S13]  /*e640*/  ISETP.NE.AND.EX P0, PT, RZ, UR5, PT, P0 ;  /* 0x00000005ff007c0c */ /* 0x000fda000bf05300 */
[----:B------:R-:W-:-:S04]  /*e650*/  @P0 IADD3 R2, P1, R16, UR4, RZ ;  /* 0x0000000410020c10 */ /* 0x000fc8000ff3e0ff */
[----:B----4-:R-:W-:Y:S01]  /*e660*/  @P0 IADD3.X R3, R4, UR5, RZ, P1, !PT ;  /* 0x0000000504030c10 */ /* 0x010fe20008ffe4ff */
[----:B------:R-:W-:-:S04]  /*e670*/  ULDC.64 UR4, c[0x0][0xa08] ;  /* 0x0002820000047ab9 */ /* 0x000fc80000000a00 */
[----:B--2---:R1:W2:Y:S02]  /*e680*/  @P0 LDG.E R7, desc[UR40][R2.64] ;  /* 0x0000002802070981 */ /* 0x0042a4000c1e1900 */
[----:B-1----:R-:W1:Y:S01]  /*e690*/  LDC.64 R2, c[0x0][0x418] ;  /* 0x00010600ff027b82 */ /* 0x002e620000000a00 */
[----:B-----5:R-:W-:Y:S01]  /*e6a0*/  VIADD R0, R0, 0xffffffff ;  /* 0xffffffff00007836 */ /* 0x020fe20000000000 */
[----:B--2---:R-:W-:Y:S01]  /*e6b0*/  SHF.R.S32.HI R8, RZ, 0x1f, R7 ;  /* 0x0000001fff087819 */ /* 0x004fe20000011407 */
[----:B------:R2:W-:Y:S04]  /*e6c0*/  @P0 STL [R1+0x8], R7 ;  /* 0x0000080701000387 */ /* 0x0005e80000100800 */
[----:B------:R2:W-:Y:S01]  /*e6d0*/  STL [R1+0x14], R8 ;  /* 0x0000140801007387 */ /* 0x0005e20000100800 */
[----:B-1----:R-:W-:Y:S01]  /*e6e0*/  LOP3.LUT P0, RZ, R2, UR4, RZ, 0xfc, !PT ;  /* 0x0000000402ff7c12 */ /* 0x002fe2000f80fcff */
[----:B------:R-:W-:-:S03]  /*e6f0*/  UMOV UR4, 0xffffffff ;  /* 0xffffffff00047882 */ /* 0x000fc60000000000 */
[----:B------:R-:W-:-:S04]  /*e700*/  LOP3.LUT P0, RZ, R3, UR5, RZ, 0xfc, P0 ;  /* 0x0000000503ff7c12 */ /* 0x000fc8000800fcff */
[----:B------:R-:W-:Y:S01]  /*e710*/  SEL R16, R7, RZ, !P0 ;  /* 0x000000ff07107207 */ /* 0x000fe20004000000 */
[----:B--2---:R-:W-:Y:S08]  /*e720*/  BRA.DIV UR4, `(.L_x_454) ;  /* 0x0000005a040c7947 */ /* 0x004ff0000b800000 */
[----:B------:R-:W1:Y:S02]  /*e730*/  S2R R4, SR_TID.X ;  /* 0x0000000000047919 */ /* 0x000e640000002100 */
[----:B-1----:R-:W-:-:S04]  /*e740*/  SHF.R.U32.HI R4, RZ, 0x5, R4 ;  /* 0x00000005ff047819 */ /* 0x002fc80000011604 */
[----:B------:R-:W-:-:S05]  /*e750*/  LOP3.LUT R4, R4, 0x3, RZ, 0xc0, !PT ;  /* 0x0000000304047812 */ /* 0x000fca00078ec0ff */
[----:B------:R1:W2:Y:S02]  /*e760*/  SHFL.IDX PT, R14, R4, RZ, 0x1f ;  /* 0x00001fff040e7589 */ /* 0x0002a400000e0000 */
.L_x_575:
[----:B------:R-:W-:Y:S01]  /*e770*/  PLOP3.LUT P1, PT, PT, PT, PT, 0x8, 0x0 ;  /* 0x000000000000781c */ /* 0x000fe20003f2e170 */
[----:B------:R4:W-:Y:S01]  /*e780*/  STL [R1+0x28], R0 ;  /* 0x0000280001007387 */ /* 0x0009e20000100800 */
[----:B--2---:R-:W-:Y:S02]  /*e790*/  ISETP.NE.AND P0, PT, R14, RZ, PT ;  /* 0x000000ff0e00720c */ /* 0x004fe40003f05270 */
[----:B-1----:R-:W-:-:S05]  /*e7a0*/  P2R R4, PR, RZ, 0x2 ;  /* 0x00000002ff047803 */ /* 0x002fca0000000000 */
[----:B------:R4:W-:Y:S06]  /*e7b0*/  STL [R1+0x18], R4 ;  /* 0x0000180401007387 */ /* 0x0009ec0000100800 */
[----:B------:R-:W-:Y:S05]  /*e7c0*/  @P0 BRA `(.L_x_455) ;  /* 0x0000000400040947 */ /* 0x000fea0003800000 */
[----:B------:R-:W-:-:S03]  /*e7d0*/  UMOV UR4, 0xffffffff ;  /* 0xffffffff00047882 */ /* 0x000fc60000000000 */
[----:B------:R-:W-:Y:S05]  /*e7e0*/  BRA.DIV UR4, `(.L_x_456) ;  /* 0x0000005a04107947 */ /* 0x000fea000b800000 */
[----:B------:R-:W-:-:S13]  /*e7f0*/  ELECT P6, URZ, PT ;  /* 0x00000000003f782f */ /* 0x000fda00038c0000 */
.L_x_578:
[----:B------:R-:W-:Y:S05]  /*e800*/  @!P6 BRA `(.L_x_455) ;  /* 0x0000000000f4e947 */ /* 0x000fea0003800000 */
[----:B------:R-:W-:-:S04]  /*e810*/  ISETP.NE.U32.AND P0, PT, R2, RZ, PT ;  /* 0x000000ff0200720c */ /* 0x000fc80003f05070 */
[----:B------:R-:W-:-:S13]  /*e820*/  ISETP.NE.AND.EX P0, PT, R3, RZ, PT, P0 ;  /* 0x000000ff0300720c */ /* 0x000fda0003f05300 */
[----:B------:R-:W-:Y:S05]  /*e830*/  @!P0 BRA `(.L_x_457) ;  /* 0x0000000000508947 */ /* 0x000fea0003800000 */
[----:B------:R-:W1:Y:S01]  /*e840*/  LDC R6, c[0x0][0x43c] ;  /* 0x00010f00ff067b82 */ /* 0x000e620000000800 */
[----:B------:R-:W-:Y:S01]  /*e850*/  IMAD.MOV.U32 R9, RZ, RZ, R0 ;  /* 0x000000ffff097224 */ /* 0x000fe200078e0000 */
[----:B------:R-:W-:-:S03]  /*e860*/  ULDC.64 UR4, c[0x0][0x428] ;  /* 0x00010a0000047ab9 */ /* 0x000fc60000000a00 */
[----:B----4-:R-:W-:Y:S01]  /*e870*/  IMAD.MOV.U32 R0, RZ, RZ, R9 ;  /* 0x000000ffff007224 */ /* 0x010fe200078e0009 */
[----:B-1----:R-:W-:-:S13]  /*e880*/  ISETP.NE.AND P0, PT, R6, 0x1, PT ;  /* 0x000000010600780c */ /* 0x002fda0003f05270 */
[----:B------:R-:W1:Y:S02]  /*e890*/  @P0 LDC.64 R4, c[0x0][0x440] ;  /* 0x00011000ff040b82 */ /* 0x000e640000000a00 */
[----:B-1----:R-:W-:-:S05]  /*e8a0*/  @P0 IMAD.HI.U32 R4, R9, R4, RZ ;  /* 0x0000000409040227 */ /* 0x002fca00078e00ff */
[----:B------:R-:W-:-:S04]  /*e8b0*/  @P0 SHF.R.U32.HI R0, RZ, R5, R4 ;  /* 0x00000005ff000219 */ /* 0x000fc80000011604 */
[--C-:B------:R-:W-:Y:S01]  /*e8c0*/  SHF.R.S32.HI R5, RZ, 0x1f, R0.reuse ;  /* 0x0000001fff057819 */ /* 0x100fe20000011400 */
[----:B------:R-:W-:-:S04]  /*e8d0*/  IMAD.MOV R4, RZ, RZ, -R0 ;  /* 0x000000ffff047224 */ /* 0x000fc800078e0a00 */
[----:B------:R-:W-:Y:S02]  /*e8e0*/  IMAD R9, R6, R4, R9 ;  /* 0x0000000406097224 */ /* 0x000fe400078e0209 */
[----:B------:R-:W-:Y:S02]  /*e8f0*/  IMAD R6, R8, UR4, RZ ;  /* 0x0000000408067c24 */ /* 0x000fe4000f8e02ff */
[----:B------:R-:W-:Y:S01]  /*e900*/  IMAD.MOV.U32 R4, RZ, RZ, R0 ;  /* 0x000000ffff047224 */ /* 0x000fe200078e0000 */
[----:B------:R1:W-:Y:S01]  /*e910*/  STL [R1+0x28], R9 ;  /* 0x0000280901007387 */ /* 0x0003e20000100800 */
[C---:B------:R-:W-:Y:S02]  /*e920*/  IMAD R0, R7.reuse, UR5, R6 ;  /* 0x0000000507007c24 */ /* 0x040fe4000f8e0206 */
[----:B------:R-:W-:-:S04]  /*e930*/  IMAD.WIDE.U32 R4, R7, UR4, R4 ;  /* 0x0000000407047c25 */ /* 0x000fc8000f8e0004 */
[----:B------:R-:W-:Y:S01]  /*e940*/  IMAD.IADD R0, R5, 0x1, R0 ;  /* 0x0000000105007824 */ /* 0x000fe200078e0200 */
[----:B------:R-:W-:-:S04]  /*e950*/  LEA R2, P0, R4, R2, 0x2 ;  /* 0x0000000204027211 */ /* 0x000fc800078010ff */
[----:B------:R-:W-:-:S05]  /*e960*/  LEA.HI.X R3, R4, R3, R0, 0x2, P0 ;  /* 0x0000000304037211 */ /* 0x000fca00000f1400 */
[----:B------:R1:W5:Y:S04]  /*e970*/  LDG.E R16, desc[UR40][R2.64] ;  /* 0x0000002802107981 */ /* 0x000368000c1e1900 */
.L_x_457:
[----:B-1----:R-:W2:Y:S01]  /*e980*/  LDL R2, [R1+0x10] ;  /* 0x0000100001027983 */ /* 0x002ea20000100800 */
[----:B----4-:R-:W-:Y:S01]  /*e990*/  IMAD R0, R19, 0x8, R18 ;  /* 0x0000000813007824 */ /* 0x010fe200078e0212 */
[----:B--2---:R-:W-:-:S04]  /*e9a0*/  SHF.L.U32 R2, R2, 0x1f, RZ ;  /* 0x0000001f02027819 */ /* 0x004fc800000006ff */
[----:B------:R-:W1:Y:S02]  /*e9b0*/  SYNCS.PHASECHK.TRANS64.TRYWAIT P0, [R0+URZ+0x28c40], R2 ;  /* 0x028c4002000075a7 */ /* 0x000e64000800017f */
[----:B-1----:R-:W-:Y:S05]  /*e9c0*/  @!P0 BRA `(.L_x_458) ;  /* 0x0000005400b88947 */ /* 0x002fea0003800000 */
.L_x_579:
[----:B------:R-:W2:Y:S02]  /*e9d0*/  S2R R3, SR_TID.X ;  /* 0x0000000000037919 */ /* 0x000ea40000002100 */
[----:B--2---:R-:W-:-:S04]  /*e9e0*/  LOP3.LUT R3, R3, 0x7f, RZ, 0xc0, !PT ;  /* 0x0000007f03037812 */ /* 0x004fc800078ec0ff */
[----:B------:R-:W-:-:S13]  /*e9f0*/  ISETP.NE.AND P0, PT, R3, RZ, PT ;  /* 0x000000ff0300720c */ /* 0x000fda0003f05270 */
[----:B------:R-:W-:Y:S05]  /*ea00*/  @P0 BRA `(.L_x_459) ;  /* 0x00000000001c0947 */ /* 0x000fea0003800000 */
[----:B------:R-:W2:Y:S01]  /*ea10*/  S2R R3, SR_TID.X ;  /* 0x0000000000037919 */ /* 0x000ea20000002100 */
[----:B-1----:R-:W-:-:S04]  /*ea20*/  IMAD.MOV.U32 R2, RZ, RZ, 0x2000 ;  /* 0x00002000ff027424 */ /* 0x002fc800078e00ff */
[----:B------:R4:W-:Y:S01]  /*ea30*/  SYNCS.ARRIVE.TRANS64 RZ, [R0+URZ+0x28c30], R2 ;  /* 0x028c300200ff79a7 */ /* 0x0009e2000800003f */
[----:B--2---:R-:W-:-:S04]  /*ea40*/  LOP3.LUT R3, R3, 0x1f, RZ, 0xc0, !PT ;  /* 0x0000001f03037812 */ /* 0x004fc800078ec0ff */
[----:B------:R-:W-:-:S13]  /*ea50*/  ISETP.NE.AND P0, PT, R3, RZ, PT ;  /* 0x000000ff0300720c */ /* 0x000fda0003f05270 */
[----:B----4-:R-:W-:Y:S05]  /*ea60*/  @!P0 BRA `(.L_x_459) ;  /* 0x0000000000048947 */ /* 0x010fea0003800000 */
[----:B------:R-:W-:Y:S01]  /*ea70*/  BPT.TRAP 0x1 ;  /* 0x000000040000795c */ /* 0x000fe20000300000 */
.L_x_459:
[----:B------:R-:W2:Y:S04]  /*ea80*/  LDL R3, [R1+0x28] ;  /* 0x0000280001037983 */ /* 0x000ea80000100800 */
[----:B-1----:R-:W4:Y:S01]  /*ea90*/  LDL R2, [R1+0x1c] ;  /* 0x00001c0001027983 */ /* 0x002f220000100800 */
[----:B------:R-:W-:Y:S01]  /*eaa0*/  R2UR UR9, R0 ;  /* 0x00000000000972ca */ /* 0x000fe200000e0000 */
[----:B------:R-:W-:Y:S01]  /*eab0*/  IMAD R0, R19, 0x2000, R18 ;  /* 0x0000200013007824 */ /* 0x000fe200078e0212 */
[----:B------:R-:W-:Y:S01]  /*eac0*/  UIADD3 UR6, UP0, UR38, 0x370, URZ ;  /* 0x0000037026067890 */ /* 0x000fe2000ff1e03f */
[----:B------:R-:W-:Y:S01]  /*ead0*/  R2UR UR12, R17 ;  /* 0x00000000110c72ca */ /* 0x000fe200000e0000 */
[----:B------:R-:W-:Y:S01]  /*eae0*/  UMOV UR5, 0x14f00000 ;  /* 0x14f0000000057882 */ /* 0x000fe20000000000 */
[----:B-----5:R-:W-:Y:S01]  /*eaf0*/  R2UR UR13, R16 ;  /* 0x00000000100d72ca */ /* 0x020fe200000e0000 */
[----:B------:R-:W-:Y:S01]  /*eb00*/  UIADD3.X UR7, URZ, UR39, URZ, UP0, !UPT ;  /* 0x000000273f077290 */ /* 0x000fe200087fe43f */
[----:B------:R-:W-:Y:S01]  /*eb10*/  R2UR UR8, R0 ;  /* 0x00000000000872ca */ /* 0x000fe200000e0000 */
[----:B------:R-:W-:Y:S01]  /*eb20*/  UMOV UR10, URZ ;  /* 0x0000003f000a7c82 */ /* 0x000fe20008000000 */
[----:B------:R-:W-:-:S04]  /*eb30*/  PLOP3.LUT P0, PT, PT, PT, PT, 0x80, 0x0 ;  /* 0x000000000000781c */ /* 0x000fc80003f0f070 */
[----:B------:R-:W-:Y:S01]  /*eb40*/  UIADD3 UR9, UR9, 0x28c30, URZ ;  /* 0x00028c3009097890 */ /* 0x000fe2000fffe03f */
[----:B------:R-:W-:-:S05]  /*eb50*/  P2R R0, PR, RZ, 0x1 ;  /* 0x00000001ff007803 */ /* 0x000fca0000000000 */
[----:B------:R1:W-:Y:S01]  /*eb60*/  STL [R1+0x18], R0 ;  /* 0x0000180001007387 */ /* 0x0003e20000100800 */
[----:B------:R-:W-:Y:S01]  /*eb70*/  UIADD3 UR8, UR8, 0x22400, URZ ;  /* 0x0002240008087890 */ /* 0x000fe2000fffe03f */
[----:B--2---:R-:W-:Y:S02]  /*eb80*/  R2UR UR11, R3 ;  /* 0x00000000030b72ca */ /* 0x004fe400000e0000 */
[----:B----4-:R-:W-:-:S13]  /*eb90*/  R2UR UR4, R2 ;  /* 0x00000000020472ca */ /* 0x010fda00000e0000 */
[----:B------:R-:W-:-:S03]  /*eba0*/  ULEA UR11, UR11, UR4, 0x6 ;  /* 0x000000040b0b7291 */ /* 0x000fc6000f8e303f */
[----:B------:R-:W-:-:S06]  /*ebb0*/  UMOV UR4, 0x0 ;  /* 0x0000000000047882 */ /* 0x000fcc0000000000 */
[----:B------:R1:W-:Y:S02]  /*ebc0*/  UTMALDG.4D [UR8], [UR6], desc[UR4] ;  /* 0x00000408060075b4 */ /* 0x0003e40008019000 */
[----:B-1----:R-:W-:Y:S01]  /*ebd0*/  NOP ;  /* 0x0000000000007918 */ /* 0x002fe20000000000 */
.L_x_455:
[----:B------:R-:W2:Y:S04]  /*ebe0*/  LDL.LU R3, [R1+0x30] ;  /* 0x0000300001037983 */ /* 0x000ea80000300800 */
[----:B------:R-:W5:Y:S04]  /*ebf0*/  LDL.LU R5, [R1+0x24] ;  /* 0x0000240001057983 */ /* 0x000f680000300800 */
[----:B----4-:R-:W4:Y:S01]  /*ec00*/  LDL.LU R4, [R1+0x38] ;  /* 0x0000380001047983 */ /* 0x010f220000300800 */
[----:B------:R-:W-:Y:S05]  /*ec10*/  WARPSYNC.ALL ;  /* 0x0000000000007948 */ /* 0x000fea0003800000 */
[----:B------:R-:W-:Y:S01]  /*ec20*/  ULDC.64 UR6, c[0x0][0xa00] ;  /* 0x0002800000067ab9 */ /* 0x000fe20000000a00 */
[----:B------:R-:W-:Y:S01]  /*ec30*/  ULDC.64 UR4, c[0x0][0x298] ;  /* 0x0000a60000047ab9 */ /* 0x000fe20000000a00 */
[----:B------:R-:W-:Y:S01]  /*ec40*/  BAR.SYNC.DEFER_BLOCKING 0x8, 0x100 ;  /* 0x0204000000007b1d */ /* 0x000fe20000010000 */
[----:B------:R-:W-:Y:S01]  /*ec50*/  ISETP.NE.U32.AND P0, PT, RZ, UR6, PT ;  /* 0x00000006ff007c0c */ /* 0x000fe2000bf05070 */
[----:B------:R-:W-:-:S03]  /*ec60*/  VIADD R2, R18, 0x20400 ;  /* 0x0002040012027836 */ /* 0x000fc60000000000 */
[----:B------:R-:W-:Y:S01]  /*ec70*/  ISETP.NE.AND.EX P0, PT, RZ, UR7, PT, P0 ;  /* 0x00000007ff007c0c */ /* 0x000fe2000bf05300 */
[----:B------:R-:W-:Y:S01]  /*ec80*/  BSSY B6, `(.L_x_460) ;  /* 0x000001e000067945 */ /* 0x000fe20003800000 */
[----:B------:R-:W-:Y:S02]  /*ec90*/  LOP3.LUT P1, RZ, R2, 0x3ff, RZ, 0xc0, !PT ;  /* 0x000003ff02ff7812 */ /* 0x000fe4000782c0ff */
[----:B--2---:R-:W-:Y:S02]  /*eca0*/  SHF.R.S32.HI R0, RZ, 0x1f, R3 ;  /* 0x0000001fff007819 */ /* 0x004fe40000011403 */
[----:B-----5:R-:W-:-:S03]  /*ecb0*/  SEL R5, R5, RZ, !P0 ;  /* 0x000000ff05057207 */ /* 0x020fc60004000000 */
[----:B------:R-:W-:Y:S01]  /*ecc0*/  IMAD R0, R0, UR4, RZ ;  /* 0x0000000400007c24 */ /* 0x000fe2000f8e02ff */
[----:B----4-:R-:W-:-:S03]  /*ecd0*/  SEL R4, R4, RZ, !P0 ;  /* 0x000000ff04047207 */ /* 0x010fc60004000000 */
[C---:B------:R-:W-:Y:S02]  /*ece0*/  IMAD R0, R3.reuse, UR5, R0 ;  /* 0x0000000503007c24 */ /* 0x040fe4000f8e0200 */
[----:B------:R-:W-:-:S04]  /*ecf0*/  IMAD.WIDE.U32 R2, R3, UR4, RZ ;  /* 0x0000000403027c25 */ /* 0x000fc8000f8e00ff */
[----:B------:R-:W-:Y:S01]  /*ed00*/  IMAD.IADD R0, R3, 0x1, R0 ;  /* 0x0000000103007824 */ /* 0x000fe200078e0200 */
[----:B------:R1:W-:Y:S04]  /*ed10*/  STL.64 [R1+0x48], R2 ;  /* 0x0000480201007387 */ /* 0x0003e80000100a00 */
[----:B------:R1:W-:Y:S04]  /*ed20*/  STL [R1+0x24], R5 ;  /* 0x0000240501007387 */ /* 0x0003e80000100800 */
[----:B------:R1:W-:Y:S04]  /*ed30*/  STL [R1+0x38], R4 ;  /* 0x0000380401007387 */ /* 0x0003e80000100800 */
[----:B------:R1:W-:Y:S01]  /*ed40*/  STL [R1+0x30], R0 ;  /* 0x0000300001007387 */ /* 0x0003e20000100800 */
[----:B------:R-:W-:Y:S05]  /*ed50*/  @!P1 BRA `(.L_x_461) ;  /* 0x0000000000409947 */ /* 0x000fea0003800000 */
[----:B-1----:R-:W-:Y:S01]  /*ed60*/  MOV R2, 0x0 ;  /* 0x0000000000027802 */ /* 0x002fe20000000f00 */
[----:B------:R-:W-:Y:S01]  /*ed70*/  ULDC.64 UR4, c[0x4][0x90] ;  /* 0x0100240000047ab9 */ /* 0x000fe20000000a00 */
[----:B------:R-:W-:Y:S01]  /*ed80*/  ULDC.64 UR6, c[0x4][0x98] ;  /* 0x0100260000067ab9 */ /* 0x000fe20000000a00 */
[----:B------:R-:W-:Y:S01]  /*ed90*/  ULDC.64 UR8, c[0x4][0x20] ;  /* 0x0100080000087ab9 */ /* 0x000fe20000000a00 */
[----:B------:R-:W-:Y:S02]  /*eda0*/  IMAD.U32 R4, RZ, RZ, UR4 ;  /* 0x00000004ff047e24 */ /* 0x000fe4000f8e00ff */
[----:B------:R-:W1:Y:S01]  /*edb0*/  LDC.64 R2, c[0x4][R2] ;  /* 0x0100000002027b82 */ /* 0x000e620000000a00 */
[----:B------:R-:W-:Y:S02]  /*edc0*/  IMAD.U32 R5, RZ, RZ, UR5 ;  /* 0x00000005ff057e24 */ /* 0x000fe4000f8e00ff */
[----:B------:R-:W-:Y:S02]  /*edd0*/  IMAD.U32 R6, RZ, RZ, UR6 ;  /* 0x00000006ff067e24 */ /* 0x000fe4000f8e00ff */
[----:B------:R-:W-:-:S02]  /*ede0*/  IMAD.U32 R7, RZ, RZ, UR7 ;  /* 0x00000007ff077e24 */ /* 0x000fc4000f8e00ff */
[----:B---3--:R-:W-:Y:S02]  /*edf0*/  IMAD.U32 R10, RZ, RZ, UR8 ;  /* 0x00000008ff0a7e24 */ /* 0x008fe4000f8e00ff */
[----:B0-----:R-:W-:Y:S02]  /*ee00*/  IMAD.U32 R11, RZ, RZ, UR9 ;  /* 0x00000009ff0b7e24 */ /* 0x001fe4000f8e00ff */
[----:B------:R-:W-:Y:S02]  /*ee10*/  IMAD.MOV.U32 R8, RZ, RZ, 0x70 ;  /* 0x00000070ff087424 */ /* 0x000fe400078e00ff */
[----:B------:R-:W-:Y:S02]  /*ee20*/  IMAD.MOV.U32 R12, RZ, RZ, 0x1 ;  /* 0x00000001ff0c7424 */ /* 0x000fe400078e00ff */
[----:B------:R-:W-:-:S07]  /*ee30*/  IMAD.MOV.U32 R13, RZ, RZ, RZ ;  /* 0x000000ffff0d7224 */ /* 0x000fce00078e00ff */
[----:B------:R-:W-:-:S07]  /*ee40*/  LEPC R20, `(.L_x_461) ;  /* 0x000000001014794e */ /* 0x000fce0000000000 */
[----:B-1----:R-:W-:Y:S05]  /*ee50*/  CALL.ABS.NOINC R2 ;  /* 0x0000000002007343 */ /* 0x002fea0003c00000 */
.L_x_461:
[----:B------:R-:W-:Y:S05]  /*ee60*/  BSYNC B6 ;  /* 0x0000000000067941 */ /* 0x000fea0003800000 */
.L_x_460:
[----:B-1----:R-:W2:Y:S01]  /*ee70*/  LDL.LU R0, [R1+0x38] ;  /* 0x0000380001007983 */ /* 0x002ea20000300800 */
[----:B------:R-:W-:Y:S01]  /*ee80*/  ULDC.64 UR4, c[0x0][0x2d8] ;  /* 0x0000b60000047ab9 */ /* 0x000fe20000000a00 */
[----:B------:R-:W1:Y:S01]  /*ee90*/  LDC R7, c[0x0][0x448] ;  /* 0x00011200ff077b82 */ /* 0x000e620000000800 */
[----:B------:R-:W-:Y:S01]  /*eea0*/  ULDC UR6, c[0x0][0x2b8] ;  /* 0x0000ae0000067ab9 */ /* 0x000fe20000000800 */
[----:B------:R-:W4:Y:S04]  /*eeb0*/  LDL.LU R4, [R1+0x30] ;  /* 0x0000300001047983 */ /* 0x000f280000300800 */
[----:B------:R-:W4:Y:S04]  /*eec0*/  LDL.LU.64 R2, [R1+0x48] ;  /* 0x0000480001027983 */ /* 0x000f280000300a00 */
[----:B------:R-:W2:Y:S04]  /*eed0*/  LDL.LU R5, [R1+0x24] ;  /* 0x0000240001057983 */ /* 0x000ea80000300800 */
[----:B---3--:R-:W3:Y:S04]  /*eee0*/  LDL R10, [R1+0x4] ;  /* 0x00000400010a7983 */ /* 0x008ee80000100800 */
[----:B------:R0:W5:Y:S01]  /*eef0*/  LDL R8, [R1+0x54] ;  /* 0x0000540001087983 */ /* 0x0001620000100800 */
[----:B-1----:R-:W-:-:S13]  /*ef00*/  ISETP.NE.AND P0, PT, R7, 0x1, PT ;  /* 0x000000010700780c */ /* 0x002fda0003f05270 */
[----:B------:R-:W1:Y:S01]  /*ef10*/  @P0 LDC R6, c[0x0][0x450] ;  /* 0x00011400ff060b82 */ /* 0x000e620000000800 */
[----:B------:R-:W0:Y:S02]  /*ef20*/  S2R R9, SR_TID.X ;  /* 0x0000000000097919 */ /* 0x000e240000002100 */
[----:B0-----:R-:W-:-:S05]  /*ef30*/  IMAD.SHL.U32 R9, R9, 0x8, RZ ;  /* 0x0000000809097824 */ /* 0x001fca00078e00ff */
[----:B------:R-:W-:Y:S01]  /*ef40*/  LOP3.LUT R9, R9, 0x38, RZ, 0xc0, !PT ;  /* 0x0000003809097812 */ /* 0x000fe200078ec0ff */
[----:B----4-:R-:W-:Y:S02]  /*ef50*/  IMAD.MOV.U32 R3, RZ, RZ, R4 ;  /* 0x000000ffff037224 */ /* 0x010fe400078e0004 */
[----:B------:R-:W0:Y:S01]  /*ef60*/  S2R R4, SR_TID.X ;  /* 0x0000000000047919 */ /* 0x000e220000002100 */
[----:B------:R-:W-:-:S04]  /*ef70*/  IMAD.WIDE.U32 R2, R17, UR4, R2 ;  /* 0x0000000411027c25 */ /* 0x000fc8000f8e0002 */
[----:B------:R-:W-:Y:S01]  /*ef80*/  IMAD R3, R17, UR5, R3 ;  /* 0x0000000511037c24 */ /* 0x000fe2000f8e0203 */
[----:B------:R-:W-:Y:S02]  /*ef90*/  ULDC.64 UR4, c[0x0][0x2e0] ;  /* 0x0000b80000047ab9 */ /* 0x000fe40000000a00 */
[----:B--2---:R-:W-:Y:S02]  /*efa0*/  IMAD R0, R0, UR4, RZ ;  /* 0x0000000400007c24 */ /* 0x004fe4000f8e02ff */
[----:B------:R-:W-:-:S04]  /*efb0*/  IMAD.WIDE.U32 R2, R5, UR4, R2 ;  /* 0x0000000405027c25 */ /* 0x000fc8000f8e0002 */
[----:B------:R-:W-:Y:S01]  /*efc0*/  IMAD R0, R5, UR5, R0 ;  /* 0x0000000505007c24 */ /* 0x000fe2000f8e0200 */
[----:B------:R-:W-:-:S03]  /*efd0*/  ULDC.64 UR4, c[0x0][0x2d0] ;  /* 0x0000b40000047ab9 */ /* 0x000fc60000000a00 */
[----:B------:R-:W-:Y:S01]  /*efe0*/  IMAD.IADD R3, R3, 0x1, R0 ;  /* 0x0000000103037824 */ /* 0x000fe200078e0200 */
[----:B0-----:R-:W-:-:S04]  /*eff0*/  LOP3.LUT R4, R4, 0x7f, RZ, 0xc0, !PT ;  /* 0x0000007f04047812 */ /* 0x001fc800078ec0ff */
[----:B------:R-:W-:Y:S02]  /*f000*/  SHF.R.U32.HI R5, RZ, 0x3, R4 ;  /* 0x00000003ff057819 */ /* 0x000fe40000011604 */
[----:B------:R-:W0:Y:S02]  /*f010*/  S2R R4, SR_TID.X ;  /* 0x0000000000047919 */ /* 0x000e240000002100 */
[----:B0-----:R-:W-:-:S05]  /*f020*/  IMAD.SHL.U32 R4, R4, 0x10, RZ ;  /* 0x0000001004047824 */ /* 0x001fca00078e00ff */
[----:B------:R-:W-:Y:S02]  /*f030*/  LOP3.LUT R4, R5, 0x70, R4, 0xf8, !PT ;  /* 0x0000007005047812 */ /* 0x000fe400078ef804 */
[----:B------:R-:W0:Y:S03]  /*f040*/  @P0 LDC R5, c[0x0][0x44c] ;  /* 0x00011300ff050b82 */ /* 0x000e260000000800 */
[----:B---3--:R-:W-:-:S04]  /*f050*/  IMAD R0, R10, 0x40, R4 ;  /* 0x000000400a007824 */ /* 0x008fc800078e0204 */
[----:B------:R-:W-:Y:S02]  /*f060*/  IMAD.MOV.U32 R4, RZ, RZ, R0 ;  /* 0x000000ffff047224 */ /* 0x000fe400078e0000 */
[----:B0-----:R-:W-:-:S05]  /*f070*/  @P0 IMAD.HI.U32 R5, R0, R5, RZ ;  /* 0x0000000500050227 */ /* 0x001fca00078e00ff */
[----:B-1----:R-:W-:-:S05]  /*f080*/  @P0 SHF.R.U32.HI R4, RZ, R6, R5 ;  /* 0x00000006ff040219 */ /* 0x002fca0000011605 */
[----:B------:R-:W-:-:S04]  /*f090*/  IMAD.MOV R5, RZ, RZ, -R4 ;  /* 0x000000ffff057224 */ /* 0x000fc800078e0a04 */
[----:B------:R-:W-:Y:S01]  /*f0a0*/  IMAD R0, R7, R5, R0 ;  /* 0x0000000507007224 */ /* 0x000fe200078e0200 */
[----:B------:R-:W-:Y:S01]  /*f0b0*/  SHF.R.S32.HI R5, RZ, 0x1f, R4 ;  /* 0x0000001fff057819 */ /* 0x000fe20000011404 */
[----:B------:R-:W-:-:S04]  /*f0c0*/  IMAD.WIDE.U32 R2, R4, UR4, R2 ;  /* 0x0000000404027c25 */ /* 0x000fc8000f8e0002 */
[----:B------:R-:W-:-:S04]  /*f0d0*/  IMAD R5, R5, UR4, RZ ;  /* 0x0000000405057c24 */ /* 0x000fc8000f8e02ff */
[----:B------:R-:W-:Y:S01]  /*f0e0*/  IMAD R4, R4, UR5, R5 ;  /* 0x0000000504047c24 */ /* 0x000fe2000f8e0205 */
[----:B------:R-:W-:-:S03]  /*f0f0*/  ULDC.64 UR4, c[0x0][0x2c8] ;  /* 0x0000b20000047ab9 */ /* 0x000fc60000000a00 */
[----:B------:R-:W-:Y:S01]  /*f100*/  IMAD.IADD R3, R3, 0x1, R4 ;  /* 0x0000000103037824 */ /* 0x000fe200078e0204 */
[----:B------:R-:W-:-:S05]  /*f110*/  SHF.R.S32.HI R4, RZ, 0x1f, R0 ;  /* 0x0000001fff047819 */ /* 0x000fca0000011400 */
[----:B------:R-:W-:Y:S02]  /*f120*/  IMAD R4, R4, UR4, RZ ;  /* 0x0000000404047c24 */ /* 0x000fe4000f8e02ff */
[----:B------:R-:W-:-:S04]  /*f130*/  IMAD.WIDE.U32 R2, R0, UR4, R2 ;  /* 0x0000000400027c25 */ /* 0x000fc8000f8e0002 */
[----:B------:R-:W-:Y:S01]  /*f140*/  IMAD R0, R0, UR5, R4 ;  /* 0x0000000500007c24 */ /* 0x000fe2000f8e0204 */
[----:B------:R-:W-:Y:S02]  /*f150*/  ULDC.64 UR4, c[0x0][0x280] ;  /* 0x0000a00000047ab9 */ /* 0x000fe40000000a00 */
[----:B------:R-:W-:Y:S01]  /*f160*/  LEA R4, P1, R2, UR4, 0x1 ;  /* 0x0000000402047c11 */ /* 0x000fe2000f8208ff */
[----:B------:R-:W-:Y:S01]  /*f170*/  IMAD.IADD R0, R3, 0x1, R0 ;  /* 0x0000000103007824 */ /* 0x000fe200078e0200 */
[----:B------:R-:W-:Y:S01]  /*f180*/  UMOV UR4, 0xffffffff ;  /* 0xffffffff00047882 */ /* 0x000fe20000000000 */
[----:B------:R-:W-:-:S03]  /*f190*/  ISETP.GE.AND P0, PT, R9, UR6, PT ;  /* 0x0000000609007c0c */ /* 0x000fc6000bf06270 */
[----:B------:R-:W-:Y:S01]  /*f1a0*/  LEA.HI.X R3, R2, UR5, R0, 0x1, P1 ;  /* 0x0000000502037c11 */ /* 0x000fe200088f0c00 */
[----:B------:R-:W-:Y:S09]  /*f1b0*/  BRA.DIV UR4, `(.L_x_462) ;  /* 0x0000004e04d07947 */ /* 0x000ff2000b800000 */
[----:B------:R-:W2:Y:S01]  /*f1c0*/  LDL.LU R6, [R1+0x40] ;  /* 0x0000400001067983 */ /* 0x000ea20000300800 */
[----:B------:R-:W0:Y:S02]  /*f1d0*/  S2R R11, SR_TID.X ;  /* 0x00000000000b7919 */ /* 0x000e240000002100 */
[----:B0-----:R-:W-:-:S04]  /*f1e0*/  LOP3.LUT R11, R11, 0x7f, RZ, 0xc0, !PT ;  /* 0x0000007f0b0b7812 */ /* 0x001fc800078ec0ff */
[----:B------:R-:W-:-:S05]  /*f1f0*/  SHF.R.U32.HI R11, RZ, 0x3, R11 ;  /* 0x00000003ff0b7819 */ /* 0x000fca000001160b */
[----:B------:R-:W-:-:S04]  /*f200*/  IMAD R2, R10, 0x40, R11 ;  /* 0x000000400a027824 */ /* 0x000fc800078e020b */
[----:B------:R-:W-:Y:S02]  /*f210*/  VIADD R5, R2, 0x10 ;  /* 0x0000001002057836 */ /* 0x000fe40000000000 */
[----:B--2---:R-:W-:Y:S02]  /*f220*/  IMAD R0, R6, R7, RZ ;  /* 0x0000000706007224 */ /* 0x004fe400078e02ff */
[----:B------:R-:W0:Y:S04]  /*f230*/  SHFL.IDX PT, R7, R4, RZ, 0x181f ;  /* 0x00181fff04077589 */ /* 0x000e2800000e0000 */
[----:B------:R-:W1:Y:S01]  /*f240*/  SHFL.IDX PT, R6, R3, RZ, 0x181f ;  /* 0x00181fff03067589 */ /* 0x000e6200000e0000 */
[----:B------:R-:W-:-:S13]  /*f250*/  ISETP.GE.AND P1, PT, R2, R0, PT ;  /* 0x000000000200720c */ /* 0x000fda0003f26270 */
[----:B0-----:R-:W-:-:S05]  /*f260*/  @!P1 LEA R7, P2, R9, R7, 0x1 ;  /* 0x0000000709079211 */ /* 0x001fca00078408ff */
[----:B-1----:R-:W-:-:S05]  /*f270*/  @!P1 IMAD.X R6, RZ, RZ, R6, P2 ;  /* 0x000000ffff069224 */ /* 0x002fca00010e0606 */
[----:B------:R-:W-:-:S04]  /*f280*/  @!P1 LOP3.LUT R7, R7, R6, RZ, 0x3c, !PT ;  /* 0x0000000607079212 */ /* 0x000fc800078e3cff */
[----:B------:R-:W-:-:S04]  /*f290*/  @!P1 LOP3.LUT R6, R7, R6, RZ, 0x3c, !PT ;  /* 0x0000000607069212 */ /* 0x000fc800078e3cff */
[----:B------:R-:W-:-:S05]  /*f2a0*/  @!P1 LOP3.LUT R7, R7, R6, RZ, 0x3c, !PT ;  /* 0x0000000607079212 */ /* 0x000fca00078e3cff */
[----:B------:R-:W-:Y:S01]  /*f2b0*/  @!PT LDS RZ, [RZ] ;  /* 0x00000000fffff984 */ /* 0x000fe20000000800 */
[----:B-----5:R0:W-:Y:S01]  /*f2c0*/  @!P1 LDGSTS.E.BYPASS.LTC128B.128 [R8+0x20400], desc[UR40][R6.64], !P0 ;  /* 0x2040000006089fae */ /* 0x0201e2000c101d68 */
[----:B------:R-:W-:-:S03]  /*f2d0*/  ISETP.GE.AND P1, PT, R5, R0, PT ;  /* 0x000000000500720c */ /* 0x000fc60003f26270 */
[----:B------:R-:W1:Y:S04]  /*f2e0*/  SHFL.IDX PT, R5, R4, 0x1, 0x181f ;  /* 0x00381f0004057f89 */ /* 0x000e6800000e0000 */
[----:B0-----:R-:W0:Y:S06]  /*f2f0*/  SHFL.IDX PT, R6, R3, 0x1, 0x181f ;  /* 0x00381f0003067f89 */ /* 0x001e2c00000e0000 */
[----:B-1----:R-:W-:-:S05]  /*f300*/  @!P1 LEA R5, P2, R9, R5, 0x1 ;  /* 0x0000000509059211 */ /* 0x002fca00078408ff */
[----:B0-----:R-:W-:-:S04]  /*f310*/  @!P1 IMAD.X R6, RZ, RZ, R6, P2 ;  /* 0x000000ffff069224 */ /* 0x001fc800010e0606 */
[----:B------:R-:W-:Y:S02]  /*f320*/  @!P1 IMAD.MOV.U32 R7, RZ, RZ, R6 ;  /* 0x000000ffff079224 */ /* 0x000fe400078e0006 */
[----:B------:R-:W-:Y:S02]  /*f330*/  @!P1 IMAD.MOV.U32 R6, RZ, RZ, R5 ;  /* 0x000000ffff069224 */ /* 0x000fe400078e0005 */
[----:B------:R-:W-:-:S03]  /*f340*/  VIADD R5, R2, 0x20 ;  /* 0x0000002002057836 */ /* 0x000fc60000000000 */
[----:B------:R0:W-:Y:S02]  /*f350*/  @!P1 LDGSTS.E.BYPASS.LTC128B.128 [R8+0x20c00], desc[UR40][R6.64], !P0 ;  /* 0x20c0000006089fae */ /* 0x0001e4000c101d68 */
[----:B------:R-:W-:Y:S02]  /*f360*/  ISETP.GE.AND P1, PT, R5, R0, PT ;  /* 0x000000000500720c */ /* 0x000fe40003f26270 */
[----:B------:R-:W1:Y:S04]  /*f370*/  SHFL.IDX PT, R5, R4, 0x2, 0x181f ;  /* 0x00581f0004057f89 */ /* 0x000e6800000e0000 */
[----:B0-----:R-:W0:Y:S07]  /*f380*/  SHFL.IDX PT, R6, R3, 0x2, 0x181f ;  /* 0x00581f0003067f89 */ /* 0x001e2e00000e0000 */
[----:B-1----:R-:W-:-:S05]  /*f390*/  @!P1 LEA R5, P2, R9, R5, 0x1 ;  /* 0x0000000509059211 */ /* 0x002fca00078408ff */
[----:B0-----:R-:W-:-:S04]  /*f3a0*/  @!P1 IMAD.X R6, RZ, RZ, R6, P2 ;  /* 0x000000ffff069224 */ /* 0x001fc800010e0606 */
[----:B------:R-:W-:Y:S02]  /*f3b0*/  @!P1 IMAD.MOV.U32 R7, RZ, RZ, R6 ;  /* 0x000000ffff079224 */ /* 0x000fe400078e0006 */
[----:B------:R-:W-:Y:S02]  /*f3c0*/  @!P1 IMAD.MOV.U32 R6, RZ, RZ, R5 ;  /* 0x000000ffff069224 */ /* 0x000fe400078e0005 */
[----:B------:R0:W1:Y:S04]  /*f3d0*/  SHFL.IDX PT, R5, R3, 0x3, 0x181f ;  /* 0x00781f0003057f89 */ /* 0x00006800000e0000 */
[----:B------:R0:W-:Y:S04]  /*f3e0*/  @!P1 LDGSTS.E.BYPASS.LTC128B.128 [R8+0x21400], desc[UR40][R6.64], !P0 ;  /* 0x2140000006089fae */ /* 0x0001e8000c101d68 */
[----:B------:R0:W2:Y:S02]  /*f3f0*/  SHFL.IDX PT, R3, R4, 0x3, 0x181f ;  /* 0x00781f0004037f89 */ /* 0x0000a400000e0000 */
.L_x_588:
[----:B------:R-:W-:-:S05]  /*f400*/  VIADD R2, R2, 0x30 ;  /* 0x0000003002027836 */ /* 0x000fca0000000000 */
[----:B------:R-:W-:-:S13]  /*f410*/  ISETP.GE.AND P1, PT, R2, R0, PT ;  /* 0x000000000200720c */ /* 0x000fda0003f26270 */
[----:B--2---:R-:W-:-:S05]  /*f420*/  @!P1 LEA R2, P2, R9, R3, 0x1 ;  /* 0x0000000309029211 */ /* 0x004fca00078408ff */
[----:B01----:R-:W-:-:S05]  /*f430*/  @!P1 IMAD.X R3, RZ, RZ, R5, P2 ;  /* 0x000000ffff039224 */ /* 0x003fca00010e0605 */
[----:B------:R-:W-:Y:S01]  /*f440*/  @!PT LDS RZ, [RZ] ;  /* 0x00000000fffff984 */ /* 0x000fe20000000800 */
[----:B------:R-:W-:Y:S01]  /*f450*/  @!PT LDS RZ, [RZ] ;  /* 0x00000000fffff984 */ /* 0x000fe20000000800 */
[----:B------:R-:W-:Y:S01]  /*f460*/  @!PT LDS RZ, [RZ] ;  /* 0x00000000fffff984 */ /* 0x000fe20000000800 */
[----:B------:R0:W-:Y:S01]  /*f470*/  @!P1 LDGSTS.E.BYPASS.LTC128B.128 [R8+0x21c00], desc[UR40][R2.64], !P0 ;  /* 0x21c0000002089fae */ /* 0x0001e2000c101d68 */
[----:B------:R-:W-:Y:S01]  /*f480*/  PLOP3.LUT P0, PT, PT, PT, PT, 0x80, 0x0 ;  /* 0x000000000000781c */ /* 0x000fe20003f0f070 */
[----:B------:R-:W-:-:S12]  /*f490*/  NOP ;  /* 0x0000000000007918 */ /* 0x000fd80000000000 */
.L_x_463:
[----:B------:R-:W-:Y:S02]  /*f4a0*/  PLOP3.LUT P1, PT, P1, P0, PT, 0xa2, 0x0 ;  /* 0x000000000000781c */ /* 0x000fe40000f21472 */
[----:B------:R-:W-:-:S08]  /*f4b0*/  @P0 R2UR P1, UR4, R18 ;  /* 0x00000000120402ca */ /* 0x000fd00000020000 */
[----:B------:R-:W-:-:S05]  /*f4c0*/  @P0 PLOP3.LUT P0, PT, P1, PT, PT, 0x80, 0x0 ;  /* 0x000000000000081c */ /* 0x000fca0000f0f070 */
[----:B------:R-:W-:Y:S01]  /*f4d0*/  @!P1 SYNCS.ARRIVE.TRANS64.RED.A0T1 RZ, [UR4+0x28c00], RZ ;  /* 0x028c00ffffff99a7 */ /* 0x000fe20008200404 */
[----:B------:R-:W-:Y:S07]  /*f4e0*/  @!P1 ARRIVES.LDGSTSBAR.64.TRANSCNT [UR4+0x28c00] ;  /* 0x028c0000ff0099b0 */ /* 0x000fee0008000a84 */
[----:B------:R-:W-:Y:S05]  /*f4f0*/  @P0 BRA.U.ANY `(.L_x_463) ;  /* 0xfffffffd00e80947 */ /* 0x000fea000393ffff */
[----:B0-----:R-:W2:Y:S02]  /*f500*/  LDL.LU R2, [R1+0x50] ;  /* 0x0000500001027983 */ /* 0x001ea40000300800 */
[----:B--2---:R-:W-:-:S05]  /*f510*/  VIADD R2, R2, 0x1 ;  /* 0x0000000102027836 */ /* 0x004fca0000000000 */
[----:B------:R0:W-:Y:S01]  /*f520*/  STL [R1+0x50], R2 ;  /* 0x0000500201007387 */ /* 0x0001e20000100800 */
[----:B------:R-:W-:-:S04]  /*f530*/  LEA.HI R0, R2, R2, RZ, 0x1 ;  /* 0x0000000202007211 */ /* 0x000fc800078f08ff */
[----:B------:R-:W-:-:S05]  /*f540*/  LOP3.LUT R0, R0, 0xfffffffe, RZ, 0xc0, !PT ;  /* 0xfffffffe00007812 */ /* 0x000fca00078ec0ff */
[----:B------:R-:W-:-:S05]  /*f550*/  IMAD.IADD R0, R2, 0x1, -R0 ;  /* 0x0000000102007824 */ /* 0x000fca00078e0a00 */
[----:B------:R-:W-:Y:S01]  /*f560*/  SHF.L.U32 R0, R0, 0x1f, RZ ;  /* 0x0000001f00007819 */ /* 0x000fe200000006ff */
[----:B------:R-:W-:Y:S01]  /*f570*/  NOP ;  /* 0x0000000000007918 */ /* 0x000fe20000000000 */
[----:B------:R0:W-:Y:S01]  /*f580*/  SYNCS.ARRIVE.TRANS64.A1T0 RZ, [R18+URZ+0x28c00], RZ ;  /* 0x028c00ff12ff79a7 */ /* 0x0001e2000810003f */
[----:B------:R-:W-:Y:S01]  /*f590*/  BSSY B0, `(.L_x_464) ;  /* 0x0000003000007945 */ /* 0x000fe20003800000 */
[----:B------:R-:W1:Y:S03]  /*f5a0*/  SYNCS.PHASECHK.TRANS64.TRYWAIT P0, [R18+URZ+0x28c20], R0 ;  /* 0x028c2000120075a7 */ /* 0x000e66000800017f */
[----:B01----:R-:W-:Y:S05]  /*f5b0*/  @!P0 BRA `(.L_x_465) ;  /* 0x00000050001c8947 */ /* 0x003fea0003800000 */
.L_x_589:
[----:B------:R-:W-:Y:S05]  /*f5c0*/  BSYNC B0 ;  /* 0x0000000000007941 */ /* 0x000fea0003800000 */
.L_x_464:
[----:B------:R-:W2:Y:S01]  /*f5d0*/  LDL R2, [R1+0x18] ;  /* 0x0000180001027983 */ /* 0x000ea20000100800 */
[----:B------:R-:W-:Y:S01]  /*f5e0*/  BSSY B0, `(.L_x_466) ;  /* 0x0000096000007945 */ /* 0x000fe20003800000 */
[----:B--2---:R-:W-:-:S13]  /*f5f0*/  ISETP.NE.AND P0, PT, R2, RZ, PT ;  /* 0x000000ff0200720c */ /* 0x004fda0003f05270 */
[----:B------:R-:W-:Y:S05]  /*f600*/  @!P0 BRA `(.L_x_467) ;  /* 0x00000008004c8947 */ /* 0x000fea0003800000 */
[----:B------:R-:W2:Y:S01]  /*f610*/  LDL R2, [R1+0x10] ;  /* 0x0000100001027983 */ /* 0x000ea20000100800 */
[----:B0-----:R-:W-:Y:S01]  /*f620*/  IMAD R0, R19, 0x8, R18 ;  /* 0x0000000813007824 */ /* 0x001fe200078e0212 */
[----:B------:R-:W-:Y:S01]  /*f630*/  BSSY B1, `(.L_x_468) ;  /* 0x0000007000017945 */ /* 0x000fe20003800000 */
[----:B------:R-:W0:Y:S02]  /*f640*/  S2R R3, SR_TID.X ;  /* 0x0000000000037919 */ /* 0x000e240000002100 */
[----:B0-----:R-:W-:-:S04]  /*f650*/  LOP3.LUT R3, R3, 0x7f, RZ, 0xc0, !PT ;  /* 0x0000007f03037812 */ /* 0x001fc800078ec0ff */
[----:B------:R-:W-:Y:S02]  /*f660*/  ISETP.NE.AND P1, PT, R3, RZ, PT ;  /* 0x000000ff0300720c */ /* 0x000fe40003f25270 */
[----:B--2---:R-:W-:-:S04]  /*f670*/  SHF.L.U32 R2, R2, 0x1f, RZ ;  /* 0x0000001f02027819 */ /* 0x004fc800000006ff */
[----:B------:R-:W0:Y:S02]  /*f680*/  SYNCS.PHASECHK.TRANS64.TRYWAIT P0, [R0+URZ+0x28c60], R2 ;  /* 0x028c6002000075a7 */ /* 0x000e24000800017f */
[----:B0-----:R-:W-:Y:S05]  /*f690*/  @!P0 BRA `(.L_x_469) ;  /* 0x0000004c00f88947 */ /* 0x001fea0003800000 */
.L_x_590:
[----:B------:R-:W-:Y:S05]  /*f6a0*/  BSYNC B1 ;  /* 0x0000000000017941 */ /* 0x000fea0003800000 */
.L_x_468:
[----:B------:R-:W-:Y:S04]  /*f6b0*/  BSSY B1, `(.L_x_470) ;  /* 0x0000009000017945 */ /* 0x000fe80003800000 */
[----:B------:R-:W-:Y:S05]  /*f6c0*/  @P1 BRA `(.L_x_471) ;  /* 0x00000000001c1947 */ /* 0x000fea0003800000 */
[----:B------:R-:W1:Y:S01]  /*f6d0*/  S2R R3, SR_TID.X ;  /* 0x0000000000037919 */ /* 0x000e620000002100 */
[----:B0-----:R-:W-:-:S04]  /*f6e0*/  IMAD.MOV.U32 R2, RZ, RZ, 0x10000 ;  /* 0x00010000ff027424 */ /* 0x001fc800078e00ff */
[----:B------:R2:W-:Y:S01]  /*f6f0*/  SYNCS.ARRIVE.TRANS64 RZ, [R0+URZ+0x28c50], R2 ;  /* 0x028c500200ff79a7 */ /* 0x0005e2000800003f */
[----:B-1----:R-:W-:-:S04]  /*f700*/  LOP3.LUT R3, R3, 0x1f, RZ, 0xc0, !PT ;  /* 0x0000001f03037812 */ /* 0x002fc800078ec0ff */
[----:B------:R-:W-:-:S13]  /*f710*/  ISETP.NE.AND P0, PT, R3, RZ, PT ;  /* 0x000000ff0300720c */ /* 0x000fda0003f05270 */
[----:B--2---:R-:W-:Y:S05]  /*f720*/  @!P0 BRA `(.L_x_471) ;  /* 0x0000000000048947 */ /* 0x004fea0003800000 */
[----:B------:R-:W-:Y:S01]  /*f730*/  BPT.TRAP 0x1 ;  /* 0x000000040000795c */ /* 0x000fe20000300000 */
.L_x_471:
[----:B------:R-:W-:Y:S05]  /*f740*/  BSYNC B1 ;  /* 0x0000000000017941 */ /* 0x000fea0003800000 */
.L_x_470:
[----:B------:R-:W2:Y:S04]  /*f750*/  LDL R3, [R1+0x1c] ;  /* 0x00001c0001037983 */ /* 0x000ea80000100800 */
[----:B0-----:R-:W2:Y:S01]  /*f760*/  LDL.LU R2, [R1+0x28] ;  /* 0x0000280001027983 */ /* 0x001ea20000300800 */
[----:B------:R-:W-:Y:S01]  /*f770*/  UIADD3 UR4, UP0, UR38, 0x470, URZ ;  /* 0x0000047026047890 */ /* 0x000fe2000ff1e03f */
[----:B------:R-:W-:Y:S01]  /*f780*/  PLOP3.LUT P0, PT, PT, PT, PT, 0x80, 0x0 ;  /* 0x000000000000781c */ /* 0x000fe20003f0f070 */
[----:B------:R-:W-:Y:S01]  /*f790*/  VIADD R0, R0, 0x28c50 ;  /* 0x00028c5000007836 */ /* 0x000fe20000000000 */
[----:B------:R-:W-:Y:S01]  /*f7a0*/  UMOV UR6, 0x0 ;  /* 0x0000000000067882 */ /* 0x000fe20000000000 */
[----:B------:R-:W-:Y:S01]  /*f7b0*/  UIADD3.X UR5, URZ, UR39, URZ, UP0, !UPT ;  /* 0x000000273f057290 */ /* 0x000fe200087fe43f */
[----:B------:R-:W-:Y:S01]  /*f7c0*/  UMOV UR7, 0x14f00000 ;  /* 0x14f0000000077882 */ /* 0x000fe20000000000 */
[----:B------:R-:W-:Y:S01]  /*f7d0*/  UMOV UR10, URZ ;  /* 0x0000003f000a7c82 */ /* 0x000fe20008000000 */
[----:B--2---:R-:W-:-:S02]  /*f7e0*/  IMAD R3, R2, 0x40, R3 ;  /* 0x0000004002037824 */ /* 0x004fc400078e0203 */
[----:B------:R-:W-:-:S04]  /*f7f0*/  IMAD R2, R19, 0x10000, R18 ;  /* 0x0001000013027824 */ /* 0x000fc800078e0212 */
[----:B------:R-:W-:-:S07]  /*f800*/  VIADD R4, R2, 0x400 ;  /* 0x0000040002047836 */ /* 0x000fce0000000000 */
.L_x_472:
[----:B------:R-:W-:-:S13]  /*f810*/  @P0 ELECT P1, URZ, PT ;  /* 0x00000000003f082f */ /* 0x000fda0003820000 */
[----:B------:R-:W-:Y:S02]  /*f820*/  @P1 R2UR UR13, R16 ;  /* 0x00000000100d12ca */ /* 0x000fe400000e0000 */
[----:B------:R-:W-:Y:S02]  /*f830*/  @P1 R2UR UR12, R17 ;  /* 0x00000000110c12ca */ /* 0x000fe400000e0000 */
[----:B------:R-:W-:Y:S02]  /*f840*/  @P1 R2UR UR11, R3 ;  /* 0x00000000030b12ca */ /* 0x000fe400000e0000 */
[----:B------:R-:W-:Y:S02]  /*f850*/  @P1 R2UR UR9, R0 ;  /* 0x00000000000912ca */ /* 0x000fe400000e0000 */
[----:B------:R-:W-:Y:S02]  /*f860*/  @P1 R2UR UR8, R4 ;  /* 0x00000000040812ca */ /* 0x000fe400000e0000 */
[----:B------:R-:W-:-:S02]  /*f870*/  @P1 PLOP3.LUT P0, PT, P1, PT, PT, 0x8, 0x0 ;  /* 0x000000000000181c */ /* 0x000fc40000f0e170 */
[----:B------:R-:W-:-:S09]  /*f880*/  PLOP3.LUT P1, PT, PT, PT, PT, 0x8, 0x0 ;  /* 0x000000000000781c */ /* 0x000fd20003f2e170 */
[----:B------:R0:W-:Y:S02]  /*f890*/  UTMALDG.4D [UR8], [UR4], desc[UR6] ;  /* 0x00000608040075b4 */ /* 0x0001e40008019000 */
[----:B0-----:R-:W-:Y:S05]  /*f8a0*/  @P0 BRA.U.ANY `(.L_x_472) ;  /* 0xfffffffd00d80947 */ /* 0x001fea000393ffff */
[----:B------:R-:W-:Y:S01]  /*f8b0*/  PLOP3.LUT P0, PT, PT, PT, PT, 0x80, 0x0 ;  /* 0x000000000000781c */ /* 0x000fe20003f0f070 */
[----:B------:R-:W-:Y:S01]  /*f8c0*/  VIADD R4, R2, 0x2400 ;  /* 0x0000240002047836 */ /* 0x000fe20000000000 */
[----:B------:R-:W-:Y:S01]  /*f8d0*/  UMOV UR6, 0x0 ;  /* 0x0000000000067882 */ /* 0x000fe20000000000 */
[----:B------:R-:W-:Y:S01]  /*f8e0*/  UMOV UR7, 0x14f00000 ;  /* 0x14f0000000077882 */ /* 0x000fe20000000000 */
[----:B------:R-:W-:-:S09]  /*f8f0*/  UMOV UR10, 0x40 ;  /* 0x00000040000a7882 */ /* 0x000fd20000000000 */
.L_x_473:
        /* <DEDUP_REMOVED lines=15> */
.L_x_474:
        /* <DEDUP_REMOVED lines=15> */
.L_x_475:
        /* <DEDUP_REMOVED lines=15> */
.L_x_476:
        /* <DEDUP_REMOVED lines=15> */
.L_x_477:
        /* <DEDUP_REMOVED lines=15> */
.L_x_478:
        /* <DEDUP_REMOVED lines=15> */
.L_x_479:
        /* <DEDUP_REMOVED lines=9> */
[----:B-1----:R-:W-:Y:S05]  /*ff30*/  @P0 BRA.U.ANY `(.L_x_479) ;  /* 0xfffffffd00d80947 */ /* 0x002fea000393ffff */
.L_x_467:
[----:B------:R-:W-:Y:S05]  /*ff40*/  BSYNC B0 ;  /* 0x0000000000007941 */ /* 0x000fea0003800000 */
.L_x_466:
[----:B------:R-:W0:Y:S04]  /*ff50*/  LDL R4, [R1+0x2c] ;  /* 0x00002c0001047983 */ /* 0x000e280000100800 */
[----:B------:R-:W2:Y:S01]  /*ff60*/  LDL R5, [R1+0x20] ;  /* 0x0000200001057983 */ /* 0x000ea20000100800 */
[----:B------:R-:W-:Y:S01]  /*ff70*/  BSSY B0, `(.L_x_480) ;  /* 0x00002a7000007945 */ /* 0x000fe20003800000 */
[----:B0-----:R-:W-:-:S05]  /*ff80*/  VIADD R0, R4, 0xfffffffe ;  /* 0xfffffffe04007836 */ /* 0x001fca0000000000 */
[----:B--2---:R-:W-:-:S13]  /*ff90*/  ISETP.GE.AND P0, PT, R0, R5, PT ;  /* 0x000000050000720c */ /* 0x004fda0003f06270 */
[----:B------:R-:W-:Y:S05]  /*ffa0*/  @!P0 BRA `(.L_x_481) ;  /* 0x00000028008c8947 */ /* 0x000fea0003800000 */
[----:B------:R-:W2:Y:S04]  /*ffb0*/  LDL.LU R7, [R1+0x58] ;  /* 0x0000580001077983 */ /* 0x000ea80000300800 */
[----:B------:R-:W3:Y:S04]  /*ffc0*/  LDL.LU R6, [R1+0x34] ;  /* 0x0000340001067983 */ /* 0x000ee80000300800 */
[----:B------:R-:W4:Y:S01]  /*ffd0*/  LDL.LU R4, [R1+0x3c] ;  /* 0x00003c0001047983 */ /* 0x000f220000300800 */
[----:B------:R-:W-:Y:S01]  /*ffe0*/  LOP3.LUT R5, RZ, R5, RZ, 0x33, !PT ;  /* 0x00000005ff057212 */ /* 0x000fe200078e33ff */
[----:B------:R-:W-:Y:S01]  /*fff0*/  BSSY B2, `(.L_x_482) ;  /* 0x00000e4000027945 */ /* 0x000fe20003800000 */
[----:B--2---:R-:W-:-:S04]  /*10000*/  VIADD R2, R7, 0x1 ;  /* 0x0000000107027836 */ /* 0x004fc80000000000 */
[----:B---3--:R-:W-:-:S05]  /*10010*/  IMAD R2, R2, R6, RZ ;  /* 0x0000000602027224 */ /* 0x008fca00078e02ff */
[----:B----4-:R-:W-:-:S05]  /*10020*/  VIMNMX R4, R4, R2, PT ;  /* 0x0000000204047248 */ /* 0x010fca0003fe0100 */
[----:B------:R-:W-:-:S05]  /*10030*/  IMAD.MOV R2, RZ, RZ, -R4 ;  /* 0x000000ffff027224 */ /* 0x000fca00078e0a04 */
[----:B------:R-:W-:-:S05]  /*10040*/  VIADDMNMX R5, R2, 0x1, R5, !PT ;  /* 0x0000000102057846 */ /* 0x000fca0007800105 */
[----:B------:R-:W-:-:S05]  /*10050*/  IMAD.IADD R2, R4, 0x1, R5 ;  /* 0x0000000104027824 */ /* 0x000fca00078e0205 */
[----:B------:R-:W-:-:S04]  /*10060*/  LOP3.LUT R2, R2, 0x1, RZ, 0xc0, !PT ;  /* 0x0000000102027812 */ /* 0x000fc800078ec0ff */
[----:B------:R-:W-:-:S13]  /*10070*/  ISETP.NE.U32.AND P0, PT, R2, 0x1, PT ;  /* 0x000000010200780c */ /* 0x000fda0003f05070 */
[----:B------:R-:W-:Y:S05]  /*10080*/  @P0 BRA `(.L_x_483) ;  /* 0x0000000c00680947 */ /* 0x000fea0003800000 */
[----:B------:R-:W2:Y:S04]  /*10090*/  LDL R6, [R1+0x18] ;  /* 0x0000180001067983 */ /* 0x000ea80000100800 */
[----:B------:R-:W3:Y:S01]  /*100a0*/  LDL.LU R8, [R1+0x10] ;  /* 0x0000100001087983 */ /* 0x000ee20000300800 */
[----:B------:R-:W-:Y:S01]  /*100b0*/  VIADD R19, R19, 0x1 ;  /* 0x0000000113137836 */ /* 0x000fe20000000000 */
[----:B------:R-:W-:Y:S04]  /*100c0*/  BSSY B1, `(.L_x_484) ;  /* 0x00000d4000017945 */ /* 0x000fe80003800000 */
[----:B------:R-:W-:-:S04]  /*100d0*/  ISETP.NE.AND P0, PT, R19, 0x2, PT ;  /* 0x000000021300780c */ /* 0x000fc80003f05270 */
[----:B------:R-:W-:Y:S02]  /*100e0*/  SEL R2, RZ, 0x1, P0 ;  /* 0x00000001ff027807 */ /* 0x000fe40000000000 */
[----:B------:R-:W-:Y:S02]  /*100f0*/  SEL R19, R19, RZ, P0 ;  /* 0x000000ff13137207 */ /* 0x000fe40000000000 */
[----:B--2---:R-:W-:Y:S02]  /*10100*/  ISETP.NE.AND P2, PT, R6, RZ, PT ;  /* 0x000000ff0600720c */ /* 0x004fe40003f45270 */
[----:B---3--:R-:W-:-:S05]  /*10110*/  LOP3.LUT R8, R8, R2, RZ, 0x3c, !PT ;  /* 0x0000000208087212 */ /* 0x008fca00078e3cff */
[----:B------:R0:W-:Y:S06]  /*10120*/  STL [R1+0x10], R8 ;  /* 0x0000100801007387 */ /* 0x0001ec0000100800 */
[----:B------:R-:W-:Y:S05]  /*10130*/  @!P2 BRA `(.L_x_485) ;  /* 0x0000000c0030a947 */ /* 0x000fea0003800000 */
[----:B------:R-:W-:Y:S02]  /*10140*/  ULDC.64 UR4, c[0x0][0x418] ;  /* 0x0001060000047ab9 */ /* 0x000fe40000000a00 */
[----:B------:R-:W-:-:S04]  /*10150*/  ISETP.NE.U32.AND P0, PT, RZ, UR4, PT ;  /* 0x00000004ff007c0c */ /* 0x000fc8000bf05070 */
[----:B------:R-:W-:-:S13]  /*10160*/  ISETP.NE.AND.EX P0, PT, RZ, UR5, PT, P0 ;  /* 0x00000005ff007c0c */ /* 0x000fda000bf05300 */
[----:B------:R-:W-:Y:S05]  /*10170*/  @!P0 BRA `(.L_x_486) ;  /* 0x00000000004c8947 */ /* 0x000fea0003800000 */
[----:B------:R-:W2:Y:S01]  /*10180*/  LDL R10, [R1+0x14] ;  /* 0x00001400010a7983 */ /* 0x000ea20000100800 */
[----:B------:R-:W1:Y:S01]  /*10190*/  LDC R7, c[0x0][0x43c] ;  /* 0x00010f00ff077b82 */ /* 0x000e620000000800 */
[----:B------:R-:W-:Y:S02]  /*101a0*/  ULDC.64 UR6, c[0x0][0x428] ;  /* 0x00010a0000067ab9 */ /* 0x000fe40000000a00 */
[----:B------:R-:W3:Y:S01]  /*101b0*/  LDL R9, [R1+0x8] ;  /* 0x0000080001097983 */ /* 0x000ee20000100800 */
[----:B-1----:R-:W-:-:S13]  /*101c0*/  ISETP.NE.AND P0, PT, R7, 0x1, PT ;  /* 0x000000010700780c */ /* 0x002fda0003f05270 */
[----:B------:R-:W1:Y:S02]  /*101d0*/  @P0 LDC.64 R2, c[0x0][0x440] ;  /* 0x00011000ff020b82 */ /* 0x000e640000000a00 */
[----:B-1----:R-:W-:-:S04]  /*101e0*/  @P0 IMAD.HI.U32 R6, R0, R2, RZ ;  /* 0x0000000200060227 */ /* 0x002fc800078e00ff */
[----:B------:R-:W-:Y:S01]  /*101f0*/  IMAD.MOV.U32 R2, RZ, RZ, R0 ;  /* 0x000000ffff027224 */ /* 0x000fe200078e0000 */
[----:B------:R-:W-:-:S05]  /*10200*/  @P0 SHF.R.U32.HI R2, RZ, R3, R6 ;  /* 0x00000003ff020219 */ /* 0x000fca0000011606 */
[----:B------:R-:W-:-:S04]  /*10210*/  IMAD.MOV R3, RZ, RZ, -R2 ;  /* 0x000000ffff037224 */ /* 0x000fc800078e0a02 */
[----:B------:R-:W-:Y:S01]  /*10220*/  IMAD R0, R7, R3, R0 ;  /* 0x0000000307007224 */ /* 0x000fe200078e0200 */
[----:B------:R-:W-:Y:S01]  /*10230*/  SHF.R.S32.HI R3, RZ, 0x1f, R2 ;  /* 0x0000001fff037819 */ /* 0x000fe20000011402 */
[----:B--2---:R-:W-:-:S04]  /*10240*/  IMAD R6, R10, UR6, RZ ;  /* 0x000000060a067c24 */ /* 0x004fc8000f8e02ff */
[C---:B---3--:R-:W-:Y:S02]  /*10250*/  IMAD R6, R9.reuse, UR7, R6 ;  /* 0x0000000709067c24 */ /* 0x048fe4000f8e0206 */
[----:B------:R-:W-:-:S04]  /*10260*/  IMAD.WIDE.U32 R2, R9, UR6, R2 ;  /* 0x0000000609027c25 */ /* 0x000fc8000f8e0002 */
[----:B------:R-:W-:Y:S01]  /*10270*/  IMAD.IADD R3, R6, 0x1, R3 ;  /* 0x0000000106037824 */ /* 0x000fe200078e0203 */
[----:B------:R-:W-:-:S04]  /*10280*/  LEA R6, P0, R2, UR4, 0x2 ;  /* 0x0000000402067c11 */ /* 0x000fc8000f8010ff */
[----:B------:R-:W-:-:S05]  /*10290*/  LEA.HI.X R7, R2, UR5, R3, 0x2, P0 ;  /* 0x0000000502077c11 */ /* 0x000fca00080f1403 */
[----:B------:R1:W5:Y:S04]  /*102a0*/  LDG.E R16, desc[UR40][R6.64] ;  /* 0x0000002806107981 */ /* 0x000368000c1e1900 */
.L_x_486:
[----:B------:R-:W-:Y:S01]  /*102b0*/  IMAD R3, R19, 0x8, R18 ;  /* 0x0000000813037824 */ /* 0x000fe200078e0212 */
[----:B------:R-:W-:Y:S01]  /*102c0*/  SHF.L.U32 R2, R8, 0x1f, RZ ;  /* 0x0000001f08027819 */ /* 0x000fe200000006ff */
[----:B-1----:R-:W1:Y:S01]  /*102d0*/  S2R R6, SR_TID.X ;  /* 0x0000000000067919 */ /* 0x002e620000002100 */
[----:B------:R-:W-:Y:S02]  /*102e0*/  BSSY B3, `(.L_x_487) ;  /* 0x0000005000037945 */ /* 0x000fe40003800000 */
[----:B------:R-:W2:Y:S01]  /*102f0*/  SYNCS.PHASECHK.TRANS64.TRYWAIT P0, [R3+URZ+0x28c40], R2 ;  /* 0x028c4002030075a7 */ /* 0x000ea2000800017f */
[----:B-1----:R-:W-:-:S04]  /*10300*/  LOP3.LUT R6, R6, 0x7f, RZ, 0xc0, !PT ;  /* 0x0000007f06067812 */ /* 0x002fc800078ec0ff */
[----:B------:R-:W-:Y:S01]  /*10310*/  ISETP.NE.AND P1, PT, R6, RZ, PT ;  /* 0x000000ff0600720c */ /* 0x000fe20003f25270 */
[----:B--2---:R-:W-:-:S12]  /*10320*/  @!P0 BRA `(.L_x_488) ;  /* 0x0000004000e88947 */ /* 0x004fd80003800000 */
.L_x_591:
[----:B------:R-:W-:Y:S05]  /*10330*/  BSYNC B3 ;  /* 0x0000000000037941 */ /* 0x000fea0003800000 */
.L_x_487:
[----:B------:R-:W-:Y:S04]  /*10340*/  BSSY B3, `(.L_x_489) ;  /* 0x0000009000037945 */ /* 0x000fe80003800000 */
[----:B------:R-:W-:Y:S05]  /*10350*/  @P1 BRA `(.L_x_490) ;  /* 0x00000000001c1947 */ /* 0x000fea0003800000 */
[----:B------:R-:W2:Y:S01]  /*10360*/  S2R R7, SR_TID.X ;  /* 0x0000000000077919 */ /* 0x000ea20000002100 */
[----:B------:R-:W-:-:S04]  /*10370*/  IMAD.MOV.U32 R6, RZ, RZ, 0x2000 ;  /* 0x00002000ff067424 */ /* 0x000fc800078e00ff */
[----:B------:R3:W-:Y:S01]  /*10380*/  SYNCS.ARRIVE.TRANS64 RZ, [R3+URZ+0x28c30], R6 ;  /* 0x028c300603ff79a7 */ /* 0x0007e2000800003f */
[----:B--2---:R-:W-:-:S04]  /*10390*/  LOP3.LUT R7, R7, 0x1f, RZ, 0xc0, !PT ;  /* 0x0000001f07077812 */ /* 0x004fc800078ec0ff */
[----:B------:R-:W-:-:S13]  /*103a0*/  ISETP.NE.AND P0, PT, R7, RZ, PT ;  /* 0x000000ff0700720c */ /* 0x000fda0003f05270 */
[----:B---3--:R-:W-:Y:S05]  /*103b0*/  @!P0 BRA `(.L_x_490) ;  /* 0x0000000000048947 */ /* 0x008fea0003800000 */
[----:B------:R-:W-:Y:S01]  /*103c0*/  BPT.TRAP 0x1 ;  /* 0x000000040000795c */ /* 0x000fe20000300000 */
.L_x_490:
[----:B------:R-:W-:Y:S05]  /*103d0*/  BSYNC B3 ;  /* 0x0000000000037941 */ /* 0x000fea0003800000 */
.L_x_489:
[----:B------:R-:W2:Y:S01]  /*103e0*/  LDL R7, [R1+0x1c] ;  /* 0x00001c0001077983 */ /* 0x000ea20000100800 */
[----:B------:R-:W-:Y:S01]  /*103f0*/  IMAD.MOV.U32 R10, RZ, RZ, RZ ;  /* 0x000000ffff0a7224 */ /* 0x000fe200078e00ff */
[----:B------:R-:W-:Y:S01]  /*10400*/  UIADD3 UR4, UP0, UR38, 0x370, URZ ;  /* 0x0000037026047890 */ /* 0x000fe2000ff1e03f */
[----:B------:R-:W-:Y:S01]  /*10410*/  IMAD R6, R19, 0x2000, R18 ;  /* 0x0000200013067824 */ /* 0x000fe200078e0212 */
[----:B------:R-:W-:Y:S01]  /*10420*/  PLOP3.LUT P0, PT, PT, PT, PT, 0x80, 0x0 ;  /* 0x000000000000781c */ /* 0x000fe20003f0f070 */
[----:B------:R-:W-:Y:S01]  /*10430*/  UMOV UR6, 0x0 ;  /* 0x0000000000067882 */ /* 0x000fe20000000000 */
[----:B------:R-:W-:Y:S01]  /*10440*/  R2UR UR10, R10 ;  /* 0x000000000a0a72ca */ /* 0x000fe200000e0000 */
[----:B------:R-:W-:Y:S01]  /*10450*/  VIADD R6, R6, 0x22400 ;  /* 0x0002240006067836 */ /* 0x000fe20000000000 */
[----:B------:R-:W-:Y:S01]  /*10460*/  UIADD3.X UR5, URZ, UR39, URZ, UP0, !UPT ;  /* 0x000000273f057290 */ /* 0x000fe200087fe43f */
[----:B------:R-:W-:Y:S01]  /*10470*/  UMOV UR7, 0x14f00000 ;  /* 0x14f0000000077882 */ /* 0x000fe20000000000 */
[----:B--2---:R-:W-:-:S02]  /*10480*/  IMAD R0, R0, 0x40, R7 ;  /* 0x0000004000007824 */ /* 0x004fc400078e0207 */
[----:B------:R-:W-:-:S09]  /*10490*/  VIADD R7, R3, 0x28c30 ;  /* 0x00028c3003077836 */ /* 0x000fd20000000000 */
.L_x_491:
[----:B------:R-:W-:-:S13]  /*104a0*/  @P0 ELECT P2, URZ, PT ;  /* 0x00000000003f082f */ /* 0x000fda0003840000 */
[----:B-----5:R-:W-:Y:S02]  /*104b0*/  @P2 R2UR UR13, R16 ;  /* 0x00000000100d22ca */ /* 0x020fe400000e0000 */
[----:B------:R-:W-:Y:S02]  /*104c0*/  @P2 R2UR UR12, R17 ;  /* 0x00000000110c22ca */ /* 0x000fe400000e0000 */
[----:B------:R-:W-:Y:S02]  /*104d0*/  @P2 R2UR UR11, R0 ;  /* 0x00000000000b22ca */ /* 0x000fe400000e0000 */
[----:B------:R-:W-:Y:S02]  /*104e0*/  @P2 R2UR UR9, R7 ;  /* 0x00000000070922ca */ /* 0x000fe400000e0000 */
[----:B------:R-:W-:Y:S02]  /*104f0*/  @P2 R2UR UR8, R6 ;  /* 0x00000000060822ca */ /* 0x000fe400000e0000 */
[----:B------:R-:W-:-:S02]  /*10500*/  @P2 PLOP3.LUT P0, PT, P2, PT, PT, 0x8, 0x0 ;  /* 0x000000000000281c */ /* 0x000fc4000170e170 */
[----:B------:R-:W-:-:S09]  /*10510*/  PLOP3.LUT P2, PT, PT, PT, PT, 0x8, 0x0 ;  /* 0x000000000000781c */ /* 0x000fd20003f4e170 */
[----:B------:R2:W-:Y:S02]  /*10520*/  UTMALDG.4D [UR8], [UR4], desc[UR6] ;  /* 0x00000608040075b4 */ /* 0x0005e40008019000 */
[----:B--2---:R-:W-:Y:S05]  /*10530*/  @P0 BRA.U.ANY `(.L_x_491) ;  /* 0xfffffffd00d80947 */ /* 0x004fea000393ffff */
[----:B------:R-:W2:Y:S01]  /*10540*/  SYNCS.PHASECHK.TRANS64.TRYWAIT P0, [R3+URZ+0x28c60], R2 ;  /* 0x028c6002030075a7 */ /* 0x000ea2000800017f */
[----:B------:R-:W-:Y:S04]  /*10550*/  BSSY B3, `(.L_x_492) ;  /* 0x0000002000037945 */ /* 0x000fe80003800000 */
[----:B--2---:R-:W-:Y:S05]  /*10560*/  @!P0 BRA `(.L_x_493) ;  /* 0x00000040006c8947 */ /* 0x004fea0003800000 */
.L_x_592:
[----:B------:R-:W-:Y:S05]  /*10570*/  BSYNC B3 ;  /* 0x0000000000037941 */ /* 0x000fea0003800000 */
.L_x_492:
[----:B------:R-:W-:Y:S01]  /*10580*/  BSSY B3, `(.L_x_494) ;  /* 0x000000b000037945 */ /* 0x000fe20003800000 */
[----:B0-----:R-:W-:Y:S02]  /*10590*/  IMAD.MOV.U32 R8, RZ, RZ, 0x0 ;  /* 0x00000000ff087424 */ /* 0x001fe400078e00ff */
[----:B------:R-:W-:Y:S01]  /*105a0*/  IMAD.MOV.U32 R9, RZ, RZ, 0x14f00000 ;  /* 0x14f00000ff097424 */ /* 0x000fe200078e00ff */
[----:B------:R-:W-:Y:S06]  /*105b0*/  @P1 BRA `(.L_x_495) ;  /* 0x00000000001c1947 */ /* 0x000fec0003800000 */
[----:B------:R-:W0:Y:S01]  /*105c0*/  S2R R6, SR_TID.X ;  /* 0x0000000000067919 */ /* 0x000e220000002100 */
[----:B-12---:R-:W-:-:S04]  /*105d0*/  IMAD.MOV.U32 R2, RZ, RZ, 0x10000 ;  /* 0x00010000ff027424 */ /* 0x006fc800078e00ff */
[----:B------:R3:W-:Y:S01]  /*105e0*/  SYNCS.ARRIVE.TRANS64 RZ, [R3+URZ+0x28c50], R2 ;  /* 0x028c500203ff79a7 */ /* 0x0007e2000800003f */
[----:B0-----:R-:W-:-:S04]  /*105f0*/  LOP3.LUT R6, R6, 0x1f, RZ, 0xc0, !PT ;  /* 0x0000001f06067812 */ /* 0x001fc800078ec0ff */
[----:B------:R-:W-:-:S13]  /*10600*/  ISETP.NE.AND P0, PT, R6, RZ, PT ;  /* 0x000000ff0600720c */ /* 0x000fda0003f05270 */
[----:B---3--:R-:W-:Y:S05]  /*10610*/  @!P0 BRA `(.L_x_495) ;  /* 0x0000000000048947 */ /* 0x008fea0003800000 */
[----:B------:R-:W-:Y:S01]  /*10620*/  BPT.TRAP 0x1 ;  /* 0x000000040000795c */ /* 0x000fe20000300000 */
.L_x_495:
[----:B------:R-:W-:Y:S05]  /*10630*/  BSYNC B3 ;  /* 0x0000000000037941 */ /* 0x000fea0003800000 */
.L_x_494:
[----:B------:R-:W-:Y:S01]  /*10640*/  R2UR UR10, R10 ;  /* 0x000000000a0a72ca */ /* 0x000fe200000e0000 */
[----:B-12---:R-:W-:Y:S01]  /*10650*/  IMAD R2, R19, 0x10000, R18 ;  /* 0x0001000013027824 */ /* 0x006fe200078e0212 */
[----:B------:R-:W-:Y:S01]  /*10660*/  R2UR UR6, R8 ;  /* 0x00000000080672ca */ /* 0x000fe200000e0000 */
[----:B------:R-:W-:Y:S01]  /*10670*/  UIADD3 UR4, UP0, UR38, 0x470, URZ ;  /* 0x0000047026047890 */ /* 0x000fe2000ff1e03f */
[----:B------:R-:W-:Y:S01]  /*10680*/  R2UR UR7, R9 ;  /* 0x00000000090772ca */ /* 0x000fe200000e0000 */
[----:B------:R-:W-:Y:S01]  /*10690*/  VIADD R3, R3, 0x28c50 ;  /* 0x00028c5003037836 */ /* 0x000fe20000000000 */
[----:B------:R-:W-:Y:S01]  /*106a0*/  PLOP3.LUT P0, PT, PT, PT, PT, 0x80, 0x0 ;  /* 0x000000000000781c */ /* 0x000fe20003f0f070 */
[----:B------:R-:W-:Y:S01]  /*106b0*/  VIADD R6, R2, 0x400 ;  /* 0x0000040002067836 */ /* 0x000fe20000000000 */
[----:B------:R-:W-:-:S12]  /*106c0*/  UIADD3.X UR5, URZ, UR39, URZ, UP0, !UPT ;  /* 0x000000273f057290 */ /* 0x000fd800087fe43f */
.L_x_496:
        /* <DEDUP_REMOVED lines=10> */
[----:B------:R-:W-:Y:S01]  /*10770*/  R2UR UR6, R8 ;  /* 0x00000000080672ca */ /* 0x000fe200000e0000 */
[----:B------:R-:W-:Y:S01]  /*10780*/  VIADD R6, R2, 0x2400 ;  /* 0x0000240002067836 */ /* 0x000fe20000000000 */
[----:B------:R-:W-:Y:S01]  /*10790*/  R2UR UR7, R9 ;  /* 0x00000000090772ca */ /* 0x000fe200000e0000 */
[----:B------:R-:W-:Y:S01]  /*107a0*/  UMOV UR10, 0x40 ;  /* 0x00000040000a7882 */ /* 0x000fe20000000000 */
[----:B------:R-:W-:-:S13]  /*107b0*/  PLOP3.LUT P0, PT, PT, PT, PT, 0x80, 0x0 ;  /* 0x000000000000781c */ /* 0x000fda0003f0f070 */
.L_x_497:
        /* <DEDUP_REMOVED lines=15> */
.L_x_498:
        /* <DEDUP_REMOVED lines=15> */
.L_x_499:
        /* <DEDUP_REMOVED lines=15> */
.L_x_500:
        /* <DEDUP_REMOVED lines=15> */
.L_x_501:
        /* <DEDUP_REMOVED lines=15> */
.L_x_502:
        /* <DEDUP_REMOVED lines=15> */
.L_x_503:
        /* <DEDUP_REMOVED lines=10> */
.L_x_485:
[----:B------:R-:W-:Y:S05]  /*10e00*/  BSYNC B1 ;  /* 0x0000000000017941 */ /* 0x000fea0003800000 */
.L_x_484:
[----:B------:R-:W2:Y:S02]  /*10e10*/  LDL.LU R6, [R1+0x2c] ;  /* 0x00002c0001067983 */ /* 0x000ea40000300800 */
[----:B--2---:R-:W-:-:S07]  /*10e20*/  VIADD R0, R6, 0xfffffffd ;  /* 0xfffffffd06007836 */ /* 0x004fce0000000000 */
.L_x_483:
[----:B------:R-:W-:Y:S05]  /*10e30*/  BSYNC B2 ;  /* 0x0000000000027941 */ /* 0x000fea0003800000 */
.L_x_482:
[----:B------:R-:W-:Y:S01]  /*10e40*/  VIADD R5, R5, 0xfffffffe ;  /* 0xfffffffe05057836 */ /* 0x000fe20000000000 */
[----:B------:R-:W-:-:S04]  /*10e50*/  LOP3.LUT R4, RZ, R4, RZ, 0x33, !PT ;  /* 0x00000004ff047212 */ /* 0x000fc800078e33ff */
[----:B------:R-:W-:-:S13]  /*10e60*/  ISETP.NE.AND P0, PT, R5, R4, PT ;  /* 0x000000040500720c */ /* 0x000fda0003f05270 */
[----:B------:R-:W-:Y:S05]  /*10e70*/  @!P0 BRA `(.L_x_481) ;  /* 0x0000001800d88947 */ /* 0x000fea0003800000 */
.L_x_544:
[----:B------:R-:W2:Y:S04]  /*10e80*/  LDL R3, [R1+0x18] ;  /* 0x0000180001037983 */ /* 0x000ea80000100800 */
[----:B------:R-:W3:Y:S01]  /*10e90*/  LDL.LU R2, [R1+0x10] ;  /* 0x0000100001027983 */ /* 0x000ee20000300800 */
[----:B------:R-:W-:Y:S01]  /*10ea0*/  VIADD R7, R19, 0x1 ;  /* 0x0000000113077836 */ /* 0x000fe20000000000 */
[----:B------:R-:W-:Y:S05]  /*10eb0*/  YIELD ;  /* 0x0000000000007946 */ /* 0x000fea0003800000 */
[----:B------:R-:W-:Y:S01]  /*10ec0*/  ISETP.NE.AND P0, PT, R7, 0x2, PT ;  /* 0x000000020700780c */ /* 0x000fe20003f05270 */
[----:B------:R-:W-:Y:S03]  /*10ed0*/  BSSY B1, `(.L_x_504) ;  /* 0x00000d3000017945 */ /* 0x000fe60003800000 */
[----:B------:R-:W-:-:S02]  /*10ee0*/  SEL R6, RZ, 0x1, P0 ;  /* 0x00000001ff067807 */ /* 0x000fc40000000000 */
[----:B------:R-:W-:Y:S02]  /*10ef0*/  SEL R7, R7, RZ, P0 ;  /* 0x000000ff07077207 */ /* 0x000fe40000000000 */
[----:B--2---:R-:W-:Y:S02]  /*10f00*/  ISETP.NE.AND P1, PT, R3, RZ, PT ;  /* 0x000000ff0300720c */ /* 0x004fe40003f25270 */
[----:B---3--:R-:W-:-:S11]  /*10f10*/  LOP3.LUT R6, R2, R6, RZ, 0x3c, !PT ;  /* 0x0000000602067212 */ /* 0x008fd600078e3cff */
[----:B------:R-:W-:Y:S05]  /*10f20*/  @!P1 BRA `(.L_x_505) ;  /* 0x0000000c00349947 */ /* 0x000fea0003800000 */
[----:B------:R-:W-:Y:S01]  /*10f30*/  ULDC.64 UR4, c[0x0][0x418] ;  /* 0x0001060000047ab9 */ /* 0x000fe20000000a00 */
[----:B0-----:R-:W-:Y:S01]  /*10f40*/  IMAD.MOV.U32 R8, RZ, RZ, R0 ;  /* 0x000000ffff087224 */ /* 0x001fe200078e0000 */
[----:B------:R-:W-:-:S04]  /*10f50*/  ISETP.NE.U32.AND P0, PT, RZ, UR4, PT ;  /* 0x00000004ff007c0c */ /* 0x000fc8000bf05070 */
[----:B------:R-:W-:-:S13]  /*10f60*/  ISETP.NE.AND.EX P0, PT, RZ, UR5, PT, P0 ;  /* 0x00000005ff007c0c */ /* 0x000fda000bf05300 */
[----:B------:R-:W-:Y:S05]  /*10f70*/  @!P0 BRA `(.L_x_506) ;  /* 0x00000000004c8947 */ /* 0x000fea0003800000 */
[----:B------:R-:W2:Y:S01]  /*10f80*/  LDL R9, [R1+0x14] ;  /* 0x0000140001097983 */ /* 0x000ea20000100800 */
[----:B------:R-:W0:Y:S01]  /*10f90*/  LDC R8, c[0x0][0x43c] ;  /* 0x00010f00ff087b82 */ /* 0x000e220000000800 */
[----:B------:R-:W-:Y:S02]  /*10fa0*/  ULDC.64 UR6, c[0x0][0x428] ;  /* 0x00010a0000067ab9 */ /* 0x000fe40000000a00 */
[----:B------:R-:W3:Y:S01]  /*10fb0*/  LDL R5, [R1+0x8] ;  /* 0x0000080001057983 */ /* 0x000ee20000100800 */
[----:B0-----:R-:W-:-:S13]  /*10fc0*/  ISETP.NE.AND P0, PT, R8, 0x1, PT ;  /* 0x000000010800780c */ /* 0x001fda0003f05270 */
[----:B------:R-:W0:Y:S02]  /*10fd0*/  @P0 LDC.64 R2, c[0x0][0x440] ;  /* 0x00011000ff020b82 */ /* 0x000e240000000a00 */
[----:B0-----:R-:W-:-:S04]  /*10fe0*/  @P0 IMAD.HI.U32 R4, R0, R2, RZ ;  /* 0x0000000200040227 */ /* 0x001fc800078e00ff */
        /* <DEDUP_REMOVED lines=12> */
.L_x_506:
[----:B0-----:R-:W-:Y:S01]  /*110b0*/  IMAD R4, R7, 0x8, R18 ;  /* 0x0000000807047824 */ /* 0x001fe200078e0212 */
[----:B------:R-:W-:Y:S01]  /*110c0*/  SHF.L.U32 R2, R6, 0x1f, RZ ;  /* 0x0000001f06027819 */ /* 0x000fe200000006ff */
[----:B------:R-:W0:Y:S01]  /*110d0*/  S2R R3, SR_TID.X ;  /* 0x0000000000037919 */ /* 0x000e220000002100 */
[----:B------:R-:W-:Y:S02]  /*110e0*/  BSSY B2, `(.L_x_507) ;  /* 0x0000005000027945 */ /* 0x000fe40003800000 */
[----:B------:R-:W1:Y:S01]  /*110f0*/  SYNCS.PHASECHK.TRANS64.TRYWAIT P0, [R4+URZ+0x28c40], R2 ;  /* 0x028c4002040075a7 */ /* 0x000e62000800017f */
[----:B0-----:R-:W-:-:S04]  /*11100*/  LOP3.LUT R3, R3, 0x7f, RZ, 0xc0, !PT ;  /* 0x0000007f03037812 */ /* 0x001fc800078ec0ff */
[----:B------:R-:W-:Y:S01]  /*11110*/  ISETP.NE.AND P1, PT, R3, RZ, PT ;  /* 0x000000ff0300720c */ /* 0x000fe20003f25270 */
[----:B-1----:R-:W-:-:S12]  /*11120*/  @!P0 BRA `(.L_x_508) ;  /* 0x0000003400908947 */ /* 0x002fd80003800000 */
.L_x_593:
[----:B------:R-:W-:Y:S05]  /*11130*/  BSYNC B2 ;  /* 0x0000000000027941 */ /* 0x000fea0003800000 */
.L_x_507:
[----:B------:R-:W-:Y:S04]  /*11140*/  BSSY B2, `(.L_x_509) ;  /* 0x0000009000027945 */ /* 0x000fe80003800000 */
[----:B------:R-:W-:Y:S05]  /*11150*/  @P1 BRA `(.L_x_510) ;  /* 0x00000000001c1947 */ /* 0x000fea0003800000 */
[----:B------:R-:W1:Y:S01]  /*11160*/  S2R R5, SR_TID.X ;  /* 0x0000000000057919 */ /* 0x000e620000002100 */
[----:B------:R-:W-:-:S04]  /*11170*/  IMAD.MOV.U32 R3, RZ, RZ, 0x2000 ;  /* 0x00002000ff037424 */ /* 0x000fc800078e00ff */
[----:B------:R2:W-:Y:S01]  /*11180*/  SYNCS.ARRIVE.TRANS64 RZ, [R4+URZ+0x28c30], R3 ;  /* 0x028c300304ff79a7 */ /* 0x0005e2000800003f */
[----:B-1----:R-:W-:-:S04]  /*11190*/  LOP3.LUT R5, R5, 0x1f, RZ, 0xc0, !PT ;  /* 0x0000001f05057812 */ /* 0x002fc800078ec0ff */
[----:B------:R-:W-:-:S13]  /*111a0*/  ISETP.NE.AND P0, PT, R5, RZ, PT ;  /* 0x000000ff0500720c */ /* 0x000fda0003f05270 */
[----:B--2---:R-:W-:Y:S05]  /*111b0*/  @!P0 BRA `(.L_x_510) ;  /* 0x0000000000048947 */ /* 0x004fea0003800000 */
[----:B------:R-:W-:Y:S01]  /*111c0*/  BPT.TRAP 0x1 ;  /* 0x000000040000795c */ /* 0x000fe20000300000 */
.L_x_510:
[----:B------:R-:W-:Y:S05]  /*111d0*/  BSYNC B2 ;  /* 0x0000000000027941 */ /* 0x000fea0003800000 */
.L_x_509:
        /* <DEDUP_REMOVED lines=12> */
.L_x_511:
        /* <DEDUP_REMOVED lines=10> */
[----:B------:R-:W1:Y:S01]  /*11340*/  SYNCS.PHASECHK.TRANS64.TRYWAIT P0, [R4+URZ+0x28c60], R2 ;  /* 0x028c6002040075a7 */ /* 0x000e62000800017f */
[----:B------:R-:W-:Y:S04]  /*11350*/  BSSY B2, `(.L_x_512) ;  /* 0x0000002000027945 */ /* 0x000fe80003800000 */
[----:B-1----:R-:W-:Y:S05]  /*11360*/  @!P0 BRA `(.L_x_513) ;  /* 0x0000003400148947 */ /* 0x002fea0003800000 */
.L_x_594:
[----:B------:R-:W-:Y:S05]  /*11370*/  BSYNC B2 ;  /* 0x0000000000027941 */ /* 0x000fea0003800000 */
.L_x_512:
[----:B------:R-:W-:Y:S01]  /*11380*/  BSSY B2, `(.L_x_514) ;  /* 0x000000b000027945 */ /* 0x000fe20003800000 */
[----:B01----:R-:W-:Y:S02]  /*11390*/  IMAD.MOV.U32 R2, RZ, RZ, 0x0 ;  /* 0x00000000ff027424 */ /* 0x003fe400078e00ff */
[----:B------:R-:W-:Y:S01]  /*113a0*/  IMAD.MOV.U32 R3, RZ, RZ, 0x14f00000 ;  /* 0x14f00000ff037424 */ /* 0x000fe200078e00ff */
[----:B------:R-:W-:Y:S06]  /*113b0*/  @P1 BRA `(.L_x_515) ;  /* 0x00000000001c1947 */ /* 0x000fec0003800000 */
[----:B------:R-:W0:Y:S01]  /*113c0*/  S2R R10, SR_TID.X ;  /* 0x00000000000a7919 */ /* 0x000e220000002100 */
[----:B------:R-:W-:-:S04]  /*113d0*/  IMAD.MOV.U32 R5, RZ, RZ, 0x10000 ;  /* 0x00010000ff057424 */ /* 0x000fc800078e00ff */
[----:B------:R1:W-:Y:S01]  /*113e0*/  SYNCS.ARRIVE.TRANS64 RZ, [R4+URZ+0x28c50], R5 ;  /* 0x028c500504ff79a7 */ /* 0x0003e2000800003f */
[----:B0-----:R-:W-:-:S04]  /*113f0*/  LOP3.LUT R10, R10, 0x1f, RZ, 0xc0, !PT ;  /* 0x0000001f0a0a7812 */ /* 0x001fc800078ec0ff */
[----:B------:R-:W-:-:S13]  /*11400*/  ISETP.NE.AND P0, PT, R10, RZ, PT ;  /* 0x000000ff0a00720c */ /* 0x000fda0003f05270 */
[----:B-1----:R-:W-:Y:S05]  /*11410*/  @!P0 BRA `(.L_x_515) ;  /* 0x0000000000048947 */ /* 0x002fea0003800000 */
[----:B------:R-:W-:Y:S01]  /*11420*/  BPT.TRAP 0x1 ;  /* 0x000000040000795c */ /* 0x000fe20000300000 */
.L_x_515:
[----:B------:R-:W-:Y:S05]  /*11430*/  BSYNC B2 ;  /* 0x0000000000027941 */ /* 0x000fea0003800000 */
.L_x_514:
[----:B------:R-:W-:Y:S01]  /*11440*/  R2UR UR6, R2 ;  /* 0x00000000020672ca */ /* 0x000fe200000e0000 */
[----:B------:R-:W-:Y:S01]  /*11450*/  IMAD R5, R7, 0x10000, R18 ;  /* 0x0001000007057824 */ /* 0x000fe200078e0212 */
[----:B------:R-:W-:Y:S01]  /*11460*/  R2UR UR7, R3 ;  /* 0x00000000030772ca */ /* 0x000fe200000e0000 */
[----:B------:R-:W-:Y:S01]  /*11470*/  UIADD3 UR4, UP0, UR38, 0x470, URZ ;  /* 0x0000047026047890 */ /* 0x000fe2000ff1e03f */
[----:B------:R-:W-:Y:S01]  /*11480*/  R2UR UR10, R9 ;  /* 0x00000000090a72ca */ /* 0x000fe200000e0000 */
[----:B------:R-:W-:Y:S01]  /*11490*/  VIADD R4, R4, 0x28c50 ;  /* 0x00028c5004047836 */ /* 0x000fe20000000000 */
[----:B------:R-:W-:Y:S01]  /*114a0*/  PLOP3.LUT P0, PT, PT, PT, PT, 0x80, 0x0 ;  /* 0x000000000000781c */ /* 0x000fe20003f0f070 */
[----:B------:R-:W-:Y:S01]  /*114b0*/  VIADD R9, R5, 0x400 ;  /* 0x0000040005097836 */ /* 0x000fe20000000000 */
[----:B------:R-:W-:-:S12]  /*114c0*/  UIADD3.X UR5, URZ, UR39, URZ, UP0, !UPT ;  /* 0x000000273f057290 */ /* 0x000fd800087fe43f */
.L_x_516:
        /* <DEDUP_REMOVED lines=15> */
.L_x_517:
        /* <DEDUP_REMOVED lines=15> */
.L_x_518:
        /* <DEDUP_REMOVED lines=15> */
.L_x_519:
        /* <DEDUP_REMOVED lines=15> */
.L_x_520:
        /* <DEDUP_REMOVED lines=15> */
.L_x_521:
        /* <DEDUP_REMOVED lines=15> */
.L_x_522:
        /* <DEDUP_REMOVED lines=15> */
.L_x_523:
        /* <DEDUP_REMOVED lines=10> */
.L_x_505:
[----:B------:R-:W-:Y:S05]  /*11c00*/  BSYNC B1 ;  /* 0x0000000000017941 */ /* 0x000fea0003800000 */
.L_x_504:
[----:B------:R-:W2:Y:S01]  /*11c10*/  LDL R2, [R1+0x18] ;  /* 0x0000180001027983 */ /* 0x000ea20000100800 */
[----:B------:R-:W-:Y:S01]  /*11c20*/  VIADD R7, R7, 0x1 ;  /* 0x0000000107077836 */ /* 0x000fe20000000000 */
[----:B------:R-:W-:Y:S04]  /*11c30*/  BSSY B1, `(.L_x_524) ;  /* 0x00000d6000017945 */ /* 0x000fe80003800000 */
[----:B------:R-:W-:-:S04]  /*11c40*/  ISETP.NE.AND P0, PT, R7, 0x2, PT ;  /* 0x000000020700780c */ /* 0x000fc80003f05270 */
[----:B------:R-:W-:Y:S02]  /*11c50*/  SEL R19, R7, RZ, P0 ;  /* 0x000000ff07137207 */ /* 0x000fe40000000000 */
[----:B--2---:R-:W-:Y:S02]  /*11c60*/  ISETP.NE.AND P2, PT, R2, RZ, PT ;  /* 0x000000ff0200720c */ /* 0x004fe40003f45270 */
[----:B------:R-:W-:-:S04]  /*11c70*/  SEL R2, RZ, 0x1, P0 ;  /* 0x00000001ff027807 */ /* 0x000fc80000000000 */
[----:B0-----:R-:W-:Y:S01]  /*11c80*/  LOP3.LUT R8, R6, R2, RZ, 0x3c, !PT ;  /* 0x0000000206087212 */ /* 0x001fe200078e3cff */
[----:B------:R-:W-:-:S04]  /*11c90*/  VIADD R6, R0, 0xffffffff ;  /* 0xffffffff00067836 */ /* 0x000fc80000000000 */
[----:B------:R0:W-:Y:S02]  /*11ca0*/  STL [R1+0x10], R8 ;  /* 0x0000100801007387 */ /* 0x0001e40000100800 */
[----:B------:R-:W-:Y:S05]  /*11cb0*/  @!P2 BRA `(.L_x_525) ;  /* 0x0000000c0034a947 */ /* 0x000fea0003800000 */
[----:B------:R-:W-:Y:S01]  /*11cc0*/  ULDC.64 UR4, c[0x0][0x418] ;  /* 0x0001060000047ab9 */ /* 0x000fe20000000a00 */
[----:B------:R-:W-:Y:S01]  /*11cd0*/  IMAD.MOV.U32 R7, RZ, RZ, R6 ;  /* 0x000000ffff077224 */ /* 0x000fe200078e0006 */
        /* <DEDUP_REMOVED lines=22> */
.L_x_526:
[----:B-1----:R-:W-:Y:S01]  /*11e40*/  IMAD R4, R19, 0x8, R18 ;  /* 0x0000000813047824 */ /* 0x002fe200078e0212 */
[----:B------:R-:W-:Y:S01]  /*11e50*/  SHF.L.U32 R2, R8, 0x1f, RZ ;  /* 0x0000001f08027819 */ /* 0x000fe200000006ff */
[----:B------:R-:W1:Y:S01]  /*11e60*/  S2R R3, SR_TID.X ;  /* 0x0000000000037919 */ /* 0x000e620000002100 */
[----:B------:R-:W-:Y:S02]  /*11e70*/  BSSY B2, `(.L_x_527) ;  /* 0x0000005000027945 */ /* 0x000fe40003800000 */
[----:B------:R-:W2:Y:S01]  /*11e80*/  SYNCS.PHASECHK.TRANS64.TRYWAIT P0, [R4+URZ+0x28c40], R2 ;  /* 0x028c4002040075a7 */ /* 0x000ea2000800017f */
[----:B-1----:R-:W-:-:S04]  /*11e90*/  LOP3.LUT R3, R3, 0x7f, RZ, 0xc0, !PT ;  /* 0x0000007f03037812 */ /* 0x002fc800078ec0ff */
[----:B------:R-:W-:Y:S01]  /*11ea0*/  ISETP.NE.AND P1, PT, R3, RZ, PT ;  /* 0x000000ff0300720c */ /* 0x000fe20003f25270 */
[----:B--2---:R-:W-:-:S12]  /*11eb0*/  @!P0 BRA `(.L_x_528) ;  /* 0x0000002800548947 */ /* 0x004fd80003800000 */
.L_x_595:
[----:B------:R-:W-:Y:S05]  /*11ec0*/  BSYNC B2 ;  /* 0x0000000000027941 */ /* 0x000fea0003800000 */
.L_x_527:
        /* <DEDUP_REMOVED lines=9> */
.L_x_530:
[----:B------:R-:W-:Y:S05]  /*11f60*/  BSYNC B2 ;  /* 0x0000000000027941 */ /* 0x000fea0003800000 */
.L_x_529:
[----:B------:R-:W2:Y:S01]  /*11f70*/  LDL R5, [R1+0x1c] ;  /* 0x00001c0001057983 */ /* 0x000ea20000100800 */
[----:B0-----:R-:W-:Y:S01]  /*11f80*/  IMAD.MOV.U32 R8, RZ, RZ, RZ ;  /* 0x000000ffff087224 */ /* 0x001fe200078e00ff */
        /* <DEDUP_REMOVED lines=10> */
.L_x_531:
        /* <DEDUP_REMOVED lines=10> */
[----:B------:R-:W0:Y:S01]  /*120d0*/  SYNCS.PHASECHK.TRANS64.TRYWAIT P0, [R4+URZ+0x28c60], R2 ;  /* 0x028c6002040075a7 */ /* 0x000e22000800017f */
[----:B------:R-:W-:Y:S04]  /*120e0*/  BSSY B2, `(.L_x_532) ;  /* 0x0000002000027945 */ /* 0x000fe80003800000 */
[----:B0-----:R-:W-:Y:S05]  /*120f0*/  @!P0 BRA `(.L_x_533) ;  /* 0x0000002400d88947 */ /* 0x001fea0003800000 */
.L_x_596:
[----:B------:R-:W-:Y:S05]  /*12100*/  BSYNC B2 ;  /* 0x0000000000027941 */ /* 0x000fea0003800000 */
.L_x_532:
        /* <DEDUP_REMOVED lines=11> */
.L_x_535:
[----:B------:R-:W-:Y:S05]  /*121c0*/  BSYNC B2 ;  /* 0x0000000000027941 */ /* 0x000fea0003800000 */
.L_x_534:
        /* <DEDUP_REMOVED lines=9> */
.L_x_536:
        /* <DEDUP_REMOVED lines=15> */
.L_x_537:
        /* <DEDUP_REMOVED lines=15> */
.L_x_538:
        /* <DEDUP_REMOVED lines=15> */
.L_x_539:
        /* <DEDUP_REMOVED lines=15> */
.L_x_540:
        /* <DEDUP_REMOVED lines=15> */
.L_x_541:
        /* <DEDUP_REMOVED lines=15> */
.L_x_542:
        /* <DEDUP_REMOVED lines=15> */
.L_x_543:
        /* <DEDUP_REMOVED lines=10> */
.L_x_525:
[----:B------:R-:W-:Y:S05]  /*12990*/  BSYNC B1 ;  /* 0x0000000000017941 */ /* 0x000fea0003800000 */
.L_x_524:
[----:B------:R-:W2:Y:S01]  /*129a0*/  LDL R2, [R1+0x20] ;  /* 0x0000200001027983 */ /* 0x000ea20000100800 */
[----:B------:R-:W-:Y:S01]  /*129b0*/  VIADD R0, R0, 0xfffffffe ;  /* 0xfffffffe00007836 */ /* 0x000fe20000000000 */
[----:B--2---:R-:W-:-:S13]  /*129c0*/  ISETP.GT.AND P0, PT, R6, R2, PT ;  /* 0x000000020600720c */ /* 0x004fda0003f04270 */
[----:B------:R-:W-:Y:S05]  /*129d0*/  @P0 BRA `(.L_x_544) ;  /* 0xffffffe400280947 */ /* 0x000fea000383ffff */
.L_x_481:
[----:B------:R-:W-:Y:S05]  /*129e0*/  BSYNC B0 ;  /* 0x0000000000007941 */ /* 0x000fea0003800000 */
.L_x_480:
[----:B------:R-:W2:Y:S01]  /*129f0*/  LDL.LU R2, [R1+0x10] ;  /* 0x0000100001027983 */ /* 0x000ea20000300800 */
[----:B------:R-:W1:Y:S01]  /*12a00*/  S2R R3, SR_TID.X ;  /* 0x0000000000037919 */ /* 0x000e620000002100 */
[----:B------:R-:W-:-:S05]  /*12a10*/  VIADD R19, R19, 0x1 ;  /* 0x0000000113137836 */ /* 0x000fca0000000000 */
[----:B------:R-:W-:-:S04]  /*12a20*/  ISETP.NE.AND P0, PT, R19, 0x2, PT ;  /* 0x000000021300780c */ /* 0x000fc80003f05270 */
[----:B------:R-:W-:Y:S01]  /*12a30*/  SEL R0, RZ, 0x1, P0 ;  /* 0x00000001ff007807 */ /* 0x000fe20000000000 */
[----:B------:R-:W-:Y:S01]  /*12a40*/  BSSY B0, `(.L_x_545) ;  /* 0x0000013000007945 */ /* 0x000fe20003800000 */
[----:B-1----:R-:W-:-:S04]  /*12a50*/  LOP3.LUT R3, R3, 0x7f, RZ, 0xc0, !PT ;  /* 0x0000007f03037812 */ /* 0x002fc800078ec0ff */
[----:B------:R-:W-:Y:S02]  /*12a60*/  ISETP.NE.AND P1, PT, R3, RZ, PT ;  /* 0x000000ff0300720c */ /* 0x000fe40003f25270 */
[----:B--2---:R-:W-:-:S05]  /*12a70*/  LOP3.LUT R2, R2, R0, RZ, 0x3c, !PT ;  /* 0x0000000002027212 */ /* 0x004fca00078e3cff */
[----:B------:R1:W-:Y:S06]  /*12a80*/  STL [R1+0x10], R2 ;  /* 0x0000100201007387 */ /* 0x0003ec0000100800 */
[----:B------:R-:W-:Y:S05]  /*12a90*/  @P1 BRA `(.L_x_546) ;  /* 0x0000000000341947 */ /* 0x000fea0003800000 */
[----:B------:R-:W2:Y:S01]  /*12aa0*/  S2R R5, SR_LANEID ;  /* 0x0000000000057919 */ /* 0x000ea20000000000 */
[----:B------:R-:W-:Y:S01]  /*12ab0*/  VOTEU.ANY UR4, UPT, PT ;  /* 0x0000000000047886 */ /* 0x000fe200038e0100 */
[----:B-1----:R-:W1:Y:S01]  /*12ac0*/  LDC.64 R2, c[0x0][0xc60] ;  /* 0x00031800ff027b82 */ /* 0x002e620000000a00 */
[----:B------:R-:W2:Y:S02]  /*12ad0*/  FLO.U32 R0, UR4 ;  /* 0x0000000400007d00 */ /* 0x000ea400080e0000 */
[----:B--2---:R-:W-:-:S06]  /*12ae0*/  ISETP.EQ.U32.AND P1, PT, R0, R5, PT ;  /* 0x000000050000720c */ /* 0x004fcc0003f22070 */
[----:B------:R-:W1:Y:S07]  /*12af0*/  POPC R5, UR4 ;  /* 0x0000000400057d09 */ /* 0x000e6e0008000000 */
[----:B-1----:R-:W2:Y:S01]  /*12b00*/  @P1 ATOMG.E.ADD.STRONG.GPU PT, R3, desc[UR40][R2.64], R5 ;  /* 0x00000005020319a8 */ /* 0x002ea200081ee1e8 */
[----:B------:R-:W1:Y:S02]  /*12b10*/  S2R R4, SR_LTMASK ;  /* 0x0000000000047919 */ /* 0x000e640000003900 */
[----:B-1----:R-:W-:-:S04]  /*12b20*/  LOP3.LUT R4, R4, UR4, RZ, 0xc0, !PT ;  /* 0x0000000404047c12 */ /* 0x002fc8000f8ec0ff */
[----:B------:R-:W1:Y:S01]  /*12b30*/  POPC R7, R4 ;  /* 0x0000000400077309 */ /* 0x000e620000000000 */
[----:B--2---:R-:W1:Y:S02]  /*12b40*/  SHFL.IDX PT, R0, R3, R0, 0x1f ;  /* 0x00001f0003007589 */ /* 0x004e6400000e0000 */
[----:B-1----:R-:W-:-:S05]  /*12b50*/  IADD3 R0, R0, UR37, R7 ;  /* 0x0000002500007c10 */ /* 0x002fca000fffe007 */
[----:B------:R2:W-:Y:S02]  /*12b60*/  STL [R1], R0 ;  /* 0x0000000001007387 */ /* 0x0005e40000100800 */
.L_x_546:
[----:B------:R-:W-:Y:S05]  /*12b70*/  BSYNC B0 ;  /* 0x0000000000007941 */ /* 0x000fea0003800000 */
.L_x_545:
[----:B------:R-:W-:-:S07]  /*12b80*/  SEL R19, R19, RZ, P0 ;  /* 0x000000ff13137207 */ /* 0x000fce0000000000 */
.L_x_448:
[----:B------:R-:W-:Y:S05]  /*12b90*/  BSYNC B7 ;  /* 0x0000000000077941 */ /* 0x000fea0003800000 */
.L_x_446:
[----:B--2-4-:R-:W2:Y:S02]  /*12ba0*/  LDL R0, [R1+0x5c] ;  /* 0x00005c0001007983 */ /* 0x014ea40000100800 */
[----:B--2---:R-:W-:-:S13]  /*12bb0*/  ISETP.NE.AND P0, PT, R0, RZ, PT ;  /* 0x000000ff0000720c */ /* 0x004fda0003f05270 */
[----:B------:R-:W-:Y:S05]  /*12bc0*/  @!P0 BRA `(.L_x_547) ;  /* 0x00000000002c8947 */ /* 0x000fea0003800000 */
[----:B------:R-:W-:Y:S05]  /*12bd0*/  WARPSYNC.ALL ;  /* 0x0000000000007948 */ /* 0x000fea0003800000 */
[----:B------:R-:W2:Y:S08]  /*12be0*/  S2UR UR5, SR_CgaCtaId ;  /* 0x00000000000579c3 */ /* 0x000eb00000008800 */
[----:B------:R-:W-:Y:S06]  /*12bf0*/  BAR.SYNC.DEFER_BLOCKING 0x5, 0x180 ;  /* 0x0146000000007b1d */ /* 0x000fec0000010000 */
[----:B------:R-:W-:-:S02]  /*12c00*/  UMOV UR4, 0x400 ;  /* 0x0000040000047882 */ /* 0x000fc40000000000 */
[----:B--2---:R-:W-:-:S06]  /*12c10*/  ULEA UR4, UR5, UR4, 0x18 ;  /* 0x0000000405047291 */ /* 0x004fcc000f8ec03f */
[----:B------:R-:W-:-:S05]  /*12c20*/  IMAD.U32 R18, RZ, RZ, UR4 ;  /* 0x00000004ff127e24 */ /* 0x000fca000f8e00ff */
[----:B-1----:R-:W1:Y:S04]  /*12c30*/  LDS.128 R4, [R18+0x28cd0] ;  /* 0x028cd00012047984 */ /* 0x002e680000000c00 */
[----:B-1----:R1:W-:Y:S04]  /*12c40*/  STL.64 [R1], R4 ;  /* 0x0000000401007387 */ /* 0x0023e80000100a00 */
[----:B------:R1:W-:Y:S01]  /*12c50*/  STL.64 [R1+0x8], R6 ;  /* 0x0000080601007387 */ /* 0x0003e20000100a00 */
[----:B------:R-:W-:Y:S06]  /*12c60*/  BAR.ARV 0x4, 0x180 ;  /* 0x0106000000007b1d */ /* 0x000fec0000002000 */
[----:B------:R-:W-:Y:S05]  /*12c70*/  BRA `(.L_x_548) ;  /* 0x0000000c001c7947 */ /* 0x000fea0003800000 */
.L_x_547:
[----:B---3--:R-:W2:Y:S01]  /*12c80*/  S2R R10, SR_TID.X ;  /* 0x00000000000a7919 */ /* 0x008ea20000002100 */
[----:B------:R-:W-:Y:S01]  /*12c90*/  UMOV UR4, 0xffffffff ;  /* 0xffffffff00047882 */ /* 0x000fe20000000000 */
[----:B--2---:R-:W-:-:S04]  /*12ca0*/  LOP3.LUT R10, R10, 0x1f, RZ, 0xc0, !PT ;  /* 0x0000001f0a0a7812 */ /* 0x004fc800078ec0ff */
[----:B------:R-:W-:Y:S01]  /*12cb0*/  ISETP.NE.AND P0, PT, R10, 0x1f, PT ;  /* 0x0000001f0a00780c */ /* 0x000fe20003f05270 */
[----:B------:R-:W-:-:S12]  /*12cc0*/  BRA.DIV UR4, `(.L_x_549) ;  /* 0x0000001a04f87947 */ /* 0x000fd8000b800000 */
[----:B------:R-:W1:Y:S01]  /*12cd0*/  LDL.LU R3, [R1] ;  /* 0x0000000001037983 */ /* 0x000e620000300800 */
[----:B------:R-:W-:-:S03]  /*12ce0*/  ULDC UR4, c[0x0][0xc3c] ;  /* 0x00030f0000047ab9 */ /* 0x000fc60000000800 */
[----:B------:R-:W2:Y:S01]  /*12cf0*/  LDL R5, [R1+0xc] ;  /* 0x00000c0001057983 */ /* 0x000ea20000100800 */
[----:B-1----:R-:W-:Y:S02]  /*12d00*/  IMAD.MOV.U32 R9, RZ, RZ, R3 ;  /* 0x000000ffff097224 */ /* 0x002fe400078e0003 */
[----:B--2---:R-:W-:-:S05]  /*12d10*/  IMAD.IADD R0, R5, 0x1, R10 ;  /* 0x0000000105007824 */ /* 0x004fca00078e020a */
[----:B------:R-:W-:-:S13]  /*12d20*/  ISETP.GE.OR P1, PT, R0, UR4, !P0 ;  /* 0x0000000400007c0c */ /* 0x000fda000c726670 */
[----:B------:R-:W1:Y:S08]  /*12d30*/  @!P1 LDC.64 R2, c[0x0][0xc80] ;  /* 0x00032000ff029b82 */ /* 0x000e700000000a00 */
[----:B------:R-:W2:Y:S01]  /*12d40*/  @!P1 LDC.64 R4, c[0x0][0xc78] ;  /* 0x00031e00ff049b82 */ /* 0x000ea20000000a00 */
[----:B-1----:R-:W-:-:S05]  /*12d50*/  @!P1 IMAD.WIDE R2, R0, 0x4, R2 ;  /* 0x0000000400029825 */ /* 0x002fca00078e0202 */
[----:B0-----:R2:W3:Y:S02]  /*12d60*/  @!P1 LDG.E R8, desc[UR40][R2.64] ;  /* 0x0000002802089981 */ /* 0x0014e4000c1e1900 */
[----:B--2---:R-:W-:-:S05]  /*12d70*/  @!P1 IMAD.WIDE R2, R0, 0x4, R4 ;  /* 0x0000000400029825 */ /* 0x004fca00078e0204 */
[----:B------:R-:W2:Y:S01]  /*12d80*/  @!P1 LDG.E R4, desc[UR40][R2.64] ;  /* 0x0000002802049981 */ /* 0x000ea2000c1e1900 */
[----:B------:R-:W-:Y:S01]  /*12d90*/  IMAD.MOV.U32 R6, RZ, RZ, RZ ;  /* 0x000000ffff067224 */ /* 0x000fe200078e00ff */
[C---:B------:R-:W-:Y:S02]  /*12da0*/  ISETP.GE.U32.AND P2, PT, R10.reuse, 0x2, PT ;  /* 0x000000020a00780c */ /* 0x040fe40003f46070 */
[C---:B------:R-:W-:Y:S01]  /*12db0*/  ISETP.GE.U32.AND P3, PT, R10.reuse, 0x4, PT ;  /* 0x000000040a00780c */ /* 0x040fe20003f66070 */
[----:B------:R-:W-:Y:S01]  /*12dc0*/  SHFL.IDX PT, R0, R9, RZ, 0x1f ;  /* 0x00001fff09007589 */ /* 0x000fe200000e0000 */
[C---:B------:R-:W-:Y:S02]  /*12dd0*/  ISETP.GE.U32.AND P4, PT, R10.reuse, 0x8, PT ;  /* 0x000000080a00780c */ /* 0x040fe40003f86070 */
[----:B------:R-:W-:Y:S01]  /*12de0*/  ISETP.GE.U32.AND P5, PT, R10, 0x10, PT ;  /* 0x000000100a00780c */ /* 0x000fe20003fa6070 */
[----:B------:R-:W-:Y:S01]  /*12df0*/  SHFL.IDX PT, R7, R9, 0x1, 0x1f ;  /* 0x00201f0009077f89 */ /* 0x000fe200000e0000 */
[----:B---3--:R-:W-:-:S02]  /*12e00*/  @!P1 IMAD.MOV.U32 R6, RZ, RZ, R8 ;  /* 0x000000ffff069224 */ /* 0x008fc400078e0008 */
[----:B------:R-:W-:Y:S02]  /*12e10*/  IMAD.MOV.U32 R8, RZ, RZ, RZ ;  /* 0x000000ffff087224 */ /* 0x000fe400078e00ff */
[----:B--2---:R-:W-:Y:S01]  /*12e20*/  @!P1 IMAD.MOV.U32 R8, RZ, RZ, R4 ;  /* 0x000000ffff089224 */ /* 0x004fe200078e0004 */
[----:B------:R-:W-:Y:S01]  /*12e30*/  ISETP.NE.AND P1, PT, R10, RZ, PT ;  /* 0x000000ff0a00720c */ /* 0x000fe20003f25270 */
[----:B------:R-:W-:Y:S02]  /*12e40*/  IMAD.MOV.U32 R4, RZ, RZ, RZ ;  /* 0x000000ffff047224 */ /* 0x000fe400078e00ff */
[----:B------:R-:W-:-:S05]  /*12e50*/  IMAD R2, R8, R6, RZ ;  /* 0x0000000608027224 */ /* 0x000fca00078e02ff */
        /* <DEDUP_REMOVED lines=15> */
[----:B------:R0:W1:Y:S02]  /*12f50*/  SHFL.IDX PT, R14, R2, 0x1f, 0x1f ;  /* 0x03e01f00020e7f89 */ /* 0x00006400000e0000 */
.L_x_606:
[----:B------:R-:W-:Y:S02]  /*12f60*/  ULDC UR4, c[0x0][0xc38] ;  /* 0x00030e0000047ab9 */ /* 0x000fe40000000800 */
[----:B------:R-:W-:-:S04]  /*12f70*/  IMAD.U32 R3, RZ, RZ, UR4 ;  /* 0x00000004ff037e24 */ /* 0x000fc8000f8e00ff */
[----:B-1----:R-:W-:-:S04]  /*12f80*/  IMAD R9, R14, R3, RZ ;  /* 0x000000030e097224 */ /* 0x002fc800078e02ff */
[----:B------:R-:W-:-:S05]  /*12f90*/  IMAD.IADD R5, R7, 0x1, R9 ;  /* 0x0000000107057824 */ /* 0x000fca00078e0209 */
[----:B------:R-:W-:-:S13]  /*12fa0*/  ISETP.GT.AND P6, PT, R5, R0, PT ;  /* 0x000000000500720c */ /* 0x000fda0003fc4270 */
[----:B------:R-:W-:Y:S05]  /*12fb0*/  @P6 BRA `(.L_x_550) ;  /* 0x0000000000ac6947 */ /* 0x000fea0003800000 */
.L_x_553:
[----:B0-----:R-:W2:Y:S01]  /*12fc0*/  LDL.LU R2, [R1+0xc] ;  /* 0x00000c0001027983 */ /* 0x001ea20000300800 */
[----:B------:R-:W0:Y:S01]  /*12fd0*/  LDC R3, c[0x0][0xc3c] ;  /* 0x00030f00ff037b82 */ /* 0x000e220000000800 */
[----:B--2---:R-:W-:-:S05]  /*12fe0*/  VIADD R2, R2, 0x1f ;  /* 0x0000001f02027836 */ /* 0x004fca0000000000 */
[----:B0-----:R-:W-:-:S13]  /*12ff0*/  ISETP.GE.AND P6, PT, R2, R3, PT ;  /* 0x000000030200720c */ /* 0x001fda0003fc6270 */
[----:B------:R-:W-:Y:S05]  /*13000*/  @P6 BRA `(.L_x_551) ;  /* 0x0000000400d06947 */ /* 0x000fea0003800000 */
[----:B------:R-:W0:Y:S01]  /*13010*/  S2R R6, SR_TID.X ;  /* 0x0000000000067919 */ /* 0x000e220000002100 */
[----:B------:R1:W-:Y:S01]  /*13020*/  STL [R1+0xc], R2 ;  /* 0x00000c0201007387 */ /* 0x0003e20000100800 */
[----:B0-----:R-:W-:-:S05]  /*13030*/  LOP3.LUT R6, R6, 0x1f, RZ, 0xc0, !PT ;  /* 0x0000001f06067812 */ /* 0x001fca00078ec0ff */
[----:B------:R-:W-:Y:S02]  /*13040*/  IMAD.IADD R7, R2, 0x1, R6 ;  /* 0x0000000102077824 */ /* 0x000fe400078e0206 */
[----:B------:R-:W-:-:S03]  /*13050*/  IMAD.MOV.U32 R6, RZ, RZ, RZ ;  /* 0x000000ffff067224 */ /* 0x000fc600078e00ff */
[----:B------:R-:W-:-:S13]  /*13060*/  ISETP.GE.OR P6, PT, R7, R3, !P0 ;  /* 0x000000030700720c */ /* 0x000fda00047c6670 */
[----:B-1----:R-:W0:Y:S02]  /*13070*/  @!P6 LDC.64 R2, c[0x0][0xc80] ;  /* 0x00032000ff02eb82 */ /* 0x002e240000000a00 */
[----:B0-----:R-:W-:-:S05]  /*13080*/  @!P6 IMAD.WIDE R2, R7, 0x4, R2 ;  /* 0x000000040702e825 */ /* 0x001fca00078e0202 */
[----:B------:R0:W2:Y:S01]  /*13090*/  @!P6 LDG.E R6, desc[UR40][R2.64] ;  /* 0x000000280206e981 */ /* 0x0000a2000c1e1900 */
[----:B------:R-:W-:Y:S01]  /*130a0*/  IMAD.MOV.U32 R8, RZ, RZ, RZ ;  /* 0x000000ffff087224 */ /* 0x000fe200078e00ff */
[----:B0-----:R-:W0:Y:S02]  /*130b0*/  @!P6 LDC.64 R2, c[0x0][0xc78] ;  /* 0x00031e00ff02eb82 */ /* 0x001e240000000a00 */
[----:B0-----:R-:W-:-:S05]  /*130c0*/  @!P6 IMAD.WIDE R2, R7, 0x4, R2 ;  /* 0x000000040702e825 */ /* 0x001fca00078e0202 */
[----:B------:R-:W2:Y:S01]  /*130d0*/  @!P6 LDG.E R8, desc[UR40][R2.64] ;  /* 0x000000280208e981 */ /* 0x000ea2000c1e1900 */
[----:B------:R-:W-:Y:S01]  /*130e0*/  UMOV UR4, 0xffffffff ;  /* 0xffffffff00047882 */ /* 0x000fe20000000000 */
[----:B--2---:R-:W-:Y:S02]  /*130f0*/  IMAD R2, R8, R6, RZ ;  /* 0x0000000608027224 */ /* 0x004fe400078e02ff */
[----:B------:R-:W-:Y:S05]  /*13100*/  BRA.DIV UR4, `(.L_x_552) ;  /* 0x0000001e04307947 */ /* 0x000fea000b800000 */
        /* <DEDUP_REMOVED lines=16> */
.L_x_614:
[----:B------:R-:W-:Y:S02]  /*13210*/  ULDC UR4, c[0x0][0xc38] ;  /* 0x00030e0000047ab9 */ /* 0x000fe40000000800 */
[----:B------:R-:W-:-:S04]  /*13220*/  IMAD.U32 R3, RZ, RZ, UR4 ;  /* 0x00000004ff037e24 */ /* 0x000fc8000f8e00ff */
[----:B-1----:R-:W-:-:S04]  /*13230*/  IMAD R9, R14, R3, RZ ;  /* 0x000000030e097224 */ /* 0x002fc800078e02ff */
[----:B------:R-:W-:-:S05]  /*13240*/  IMAD.IADD R5, R9, 0x1, R5 ;  /* 0x0000000109057824 */ /* 0x000fca00078e0205 */
[----:B------:R-:W-:-:S13]  /*13250*/  ISETP.GT.AND P6, PT, R5, R0, PT ;  /* 0x000000000500720c */ /* 0x000fda0003fc4270 */
[----:B------:R-:W-:Y:S05]  /*13260*/  @!P6 BRA `(.L_x_553) ;  /* 0xfffffffc0054e947 */ /* 0x000fea000383ffff */
.L_x_550:
[----:B------:R-:W-:Y:S01]  /*13270*/  IMAD.IADD R9, R5, 0x1, -R9 ;  /* 0x0000000105097824 */ /* 0x000fe200078e0a09 */
[----:B------:R-:W-:-:S03]  /*13280*/  UMOV UR4, 0xffffffff ;  /* 0xffffffff00047882 */ /* 0x000fc60000000000 */
[----:B------:R-:W-:-:S05]  /*13290*/  IMAD R5, R2, R3, R9 ;  /* 0x0000000302057224 */ /* 0x000fca00078e0209 */
[----:B------:R-:W-:Y:S01]  /*132a0*/  ISETP.GT.AND P6, PT, R5, R0, PT ;  /* 0x000000000500720c */ /* 0x000fe20003fc4270 */
[----:B------:R-:W-:-:S12]  /*132b0*/  BRA.DIV UR4, `(.L_x_554) ;  /* 0x0000001e04847947 */ /* 0x000fd8000b800000 */
[----:B------:R-:W-:-:S04]  /*132c0*/  VOTE.ANY R7, PT, !P6 ;  /* 0x0000000000077806 */ /* 0x000fc800070e0100 */
[----:B------:R-:W1:Y:S02]  /*132d0*/  POPC R5, R7 ;  /* 0x0000000700057309 */ /* 0x000e640000000000 */
[----:B-1----:R1:W2:Y:S04]  /*132e0*/  SHFL.IDX PT, R6, R6, R5, 0x1f ;  /* 0x00001f0506067589 */ /* 0x0022a800000e0000 */
[----:B------:R1:W3:Y:S02]  /*132f0*/  SHFL.IDX PT, R8, R8, R5, 0x1f ;  /* 0x00001f0508087589 */ /* 0x0002e400000e0000 */
.L_x_619:
[----:B------:R-:W-:-:S13]  /*13300*/  ISETP.NE.AND P0, PT, R7, RZ, PT ;  /* 0x000000ff0700720c */ /* 0x000fda0003f05270 */
[----:B------:R-:W-:Y:S05]  /*13310*/  @!P0 BRA `(.L_x_555) ;  /* 0x0000000000108947 */ /* 0x000fea0003800000 */
[----:B------:R-:W-:Y:S01]  /*13320*/  UMOV UR4, 0xffffffff ;  /* 0xffffffff00047882 */ /* 0x000fe20000000000 */
[----:B------:R-:W-:Y:S02]  /*13330*/  VIADD R12, R5, 0xffffffff ;  /* 0xffffffff050c7836 */ /* 0x000fe40000000000 */
[----:B------:R-:W-:Y:S05]  /*13340*/  BRA.DIV UR4, `(.L_x_556) ;  /* 0x0000001e04bc7947 */ /* 0x000fea000b800000 */
[----:B------:R4:W0:Y:S02]  /*13350*/  SHFL.IDX PT, R4, R2, R12, 0x1f ;  /* 0x00001f0c02047589 */ /* 0x00082400000e0000 */
.L_x_555:
[----:B----4-:R-:W4:Y:S01]  /*13360*/  LDL.LU R12, [R1+0xc] ;  /* 0x00000c00010c7983 */ /* 0x010f220000300800 */
[----:B0-----:R-:W-:Y:S01]  /*13370*/  IMAD R9, R4, R3, R9 ;  /* 0x0000000304097224 */ /* 0x001fe200078e0209 */
[----:B--2---:R-:W-:-:S03]  /*13380*/  IABS R4, R6 ;  /* 0x0000000600047213 */ /* 0x004fc60000000000 */
[----:B------:R-:W-:Y:S01]  /*13390*/  IMAD.IADD R0, R0, 0x1, -R9 ;  /* 0x0000000100007824 */ /* 0x000fe200078e0a09 */
[----:B------:R-:W0:Y:S01]  /*133a0*/  I2F.RP R10, R4 ;  /* 0x00000004000a7306 */ /* 0x000e220000209400 */
[----:B------:R2:W-:Y:S02]  /*133b0*/  STL [R1], R9 ;  /* 0x0000000901007387 */ /* 0x0005e40000100800 */
[----:B--2---:R-:W-:-:S05]  /*133c0*/  IABS R9, R6 ;  /* 0x0000000600097213 */ /* 0x004fca0000000000 */
[----:B0-----:R-:W0:Y:S01]  /*133d0*/  MUFU.RCP R10, R10 ;  /* 0x0000000a000a7308 */ /* 0x001e220000001000 */
[----:B------:R-:W-:Y:S02]  /*133e0*/  IMAD.MOV R9, RZ, RZ, -R9 ;  /* 0x000000ffff097224 */ /* 0x000fe400078e0a09 */
[----:B0-----:R-:W-:-:S05]  /*133f0*/  VIADD R11, R10, 0xffffffe ;  /* 0x0ffffffe0a0b7836 */ /* 0x001fca0000000000 */
[----:B------:R-:W0:Y:S02]  /*13400*/  F2I.FTZ.U32.TRUNC.NTZ R3, R11 ;  /* 0x0000000b00037305 */ /* 0x000e24000021f000 */
[----:B0-----:R-:W-:-:S04]  /*13410*/  IMAD.MOV R2, RZ, RZ, -R3 ;  /* 0x000000ffff027224 */ /* 0x001fc800078e0a03 */
[----:B------:R-:W-:Y:S02]  /*13420*/  IMAD R7, R2, R4, RZ ;  /* 0x0000000402077224 */ /* 0x000fe400078e02ff */
[----:B------:R-:W-:-:S04]  /*13430*/  IMAD.MOV.U32 R2, RZ, RZ, RZ ;  /* 0x000000ffff027224 */ /* 0x000fc800078e00ff */
[----:B------:R-:W-:Y:S01]  /*13440*/  IMAD.HI.U32 R2, R3, R7, R2 ;  /* 0x0000000703027227 */ /* 0x000fe200078e0002 */
[----:B------:R-:W-:-:S05]  /*13450*/  IABS R3, R0 ;  /* 0x0000000000037213 */ /* 0x000fca0000000000 */
[----:B------:R-:W-:-:S04]  /*13460*/  IMAD.HI.U32 R7, R2, R3, RZ ;  /* 0x0000000302077227 */ /* 0x000fc800078e00ff */
[----:B------:R-:W-:-:S05]  /*13470*/  IMAD R3, R7, R9, R3 ;  /* 0x0000000907037224 */ /* 0x000fca00078e0203 */
[----:B------:R-:W-:-:S13]  /*13480*/  ISETP.GT.U32.AND P1, PT, R4, R3, PT ;  /* 0x000000030400720c */ /* 0x000fda0003f24070 */
[----:B------:R-:W-:Y:S02]  /*13490*/  @!P1 IMAD.IADD R3, R3, 0x1, -R4 ;  /* 0x0000000103039824 */ /* 0x000fe400078e0a04 */
[----:B------:R-:W-:Y:S01]  /*134a0*/  @!P1 VIADD R7, R7, 0x1 ;  /* 0x0000000107079836 */ /* 0x000fe20000000000 */
[----:B------:R-:W-:Y:S02]  /*134b0*/  ISETP.NE.AND P1, PT, R6, RZ, PT ;  /* 0x000000ff0600720c */ /* 0x000fe40003f25270 */
[----:B------:R-:W-:Y:S02]  /*134c0*/  ISETP.GE.U32.AND P0, PT, R3, R4, PT ;  /* 0x000000040300720c */ /* 0x000fe40003f06070 */
[----:B---3--:R-:W-:-:S04]  /*134d0*/  IABS R4, R8 ;  /* 0x0000000800047213 */ /* 0x008fc80000000000 */
[----:B------:R-:W0:Y:S07]  /*134e0*/  I2F.RP R10, R4 ;  /* 0x00000004000a7306 */ /* 0x000e2e0000209400 */
[----:B------:R-:W-:Y:S01]  /*134f0*/  @P0 VIADD R7, R7, 0x1 ;  /* 0x0000000107070836 */ /* 0x000fe20000000000 */
[----:B0-----:R-:W0:Y:S02]  /*13500*/  MUFU.RCP R10, R10 ;  /* 0x0000000a000a7308 */ /* 0x001e240000001000 */
[----:B0-----:R-:W-:-:S06]  /*13510*/  VIADD R11, R10, 0xffffffe ;  /* 0x0ffffffe0a0b7836 */ /* 0x001fcc0000000000 */
[----:B------:R-:W0:Y:S02]  /*13520*/  F2I.FTZ.U32.TRUNC.NTZ R3, R11 ;  /* 0x0000000b00037305 */ /* 0x000e24000021f000 */
[----:B0-----:R-:W-:-:S04]  /*13530*/  IMAD.MOV R2, RZ, RZ, -R3 ;  /* 0x000000ffff027224 */ /* 0x001fc800078e0a03 */
[----:B------:R-:W-:Y:S02]  /*13540*/  IMAD R9, R2, R4, RZ ;  /* 0x0000000402097224 */ /* 0x000fe400078e02ff */
[----:B------:R-:W-:-:S04]  /*13550*/  IMAD.MOV.U32 R2, RZ, RZ, RZ ;  /* 0x000000ffff027224 */ /* 0x000fc800078e00ff */
[----:B------:R-:W-:Y:S01]  /*13560*/  IMAD.HI.U32 R2, R3, R9, R2 ;  /* 0x0000000903027227 */ /* 0x000fe200078e0002 */
[----:B------:R-:W-:Y:S02]  /*13570*/  LOP3.LUT R3, R0, R6, RZ, 0x3c, !PT ;  /* 0x0000000600037212 */ /* 0x000fe400078e3cff */
[----:B------:R-:W-:Y:S02]  /*13580*/  IABS R9, R8 ;  /* 0x0000000800097213 */ /* 0x000fe40000000000 */
[----:B------:R-:W-:-:S03]  /*13590*/  ISETP.GE.AND P2, PT, R3, RZ, PT ;  /* 0x000000ff0300720c */ /* 0x000fc60003f46270 */
[----:B------:R-:W-:-:S10]  /*135a0*/  IMAD.MOV R9, RZ, RZ, -R9 ;  /* 0x000000ffff097224 */ /* 0x000fd400078e0a09 */
[----:B------:R-:W-:Y:S01]  /*135b0*/  @!P2 IMAD.MOV R7, RZ, RZ, -R7 ;  /* 0x000000ffff07a224 */ /* 0x000fe200078e0a07 */
[----:B------:R-:W-:-:S04]  /*135c0*/  @!P1 LOP3.LUT R7, RZ, R6, RZ, 0x33, !PT ;  /* 0x00000006ff079212 */ /* 0x000fc800078e33ff */
[----:B------:R-:W-:-:S05]  /*135d0*/  IABS R3, R7 ;  /* 0x0000000700037213 */ /* 0x000fca0000000000 */
[----:B------:R-:W-:-:S04]  /*135e0*/  IMAD.HI.U32 R2, R2, R3, RZ ;  /* 0x0000000302027227 */ /* 0x000fc800078e00ff */
[----:B------:R-:W-:Y:S02]  /*135f0*/  IMAD R3, R2, R9, R3 ;  /* 0x0000000902037224 */ /* 0x000fe400078e0203 */
[----:B------:R-:W-:-:S03]  /*13600*/  IMAD R9, R6, R7, RZ ;  /* 0x0000000706097224 */ /* 0x000fc600078e02ff */
[----:B------:R-:W-:-:S13]  /*13610*/  ISETP.GT.U32.AND P1, PT, R4, R3, PT ;  /* 0x000000030400720c */ /* 0x000fda0003f24070 */
[----:B------:R-:W-:Y:S02]  /*13620*/  @!P1 IMAD.IADD R3, R3, 0x1, -R4 ;  /* 0x0000000103039824 */ /* 0x000fe400078e0a04 */
[----:B------:R-:W-:Y:S01]  /*13630*/  @!P1 VIADD R2, R2, 0x1 ;  /* 0x0000000102029836 */ /* 0x000fe20000000000 */
[----:B------:R-:W-:Y:S02]  /*13640*/  ISETP.NE.AND P1, PT, R8, RZ, PT ;  /* 0x000000ff0800720c */ /* 0x000fe40003f25270 */
[----:B------:R-:W-:Y:S01]  /*13650*/  ISETP.GE.U32.AND P0, PT, R3, R4, PT ;  /* 0x000000040300720c */ /* 0x000fe20003f06070 */
[----:B------:R-:W-:Y:S01]  /*13660*/  IMAD.IADD R4, R0, 0x1, -R9 ;  /* 0x0000000100047824 */ /* 0x000fe200078e0a09 */
[----:B------:R-:W-:-:S04]  /*13670*/  LOP3.LUT R3, R7, R8, RZ, 0x3c, !PT ;  /* 0x0000000807037212 */ /* 0x000fc800078e3cff */
[----:B------:R-:W-:-:S07]  /*13680*/  ISETP.GE.AND P2, PT, R3, RZ, PT ;  /* 0x000000ff0300720c */ /* 0x000fce0003f46270 */
[----:B------:R-:W-:-:S06]  /*13690*/  @P0 VIADD R2, R2, 0x1 ;  /* 0x0000000102020836 */ /* 0x000fcc0000000000 */
[----:B------:R-:W-:Y:S01]  /*136a0*/  @!P2 IMAD.MOV R2, RZ, RZ, -R2 ;  /* 0x000000ffff02a224 */ /* 0x000fe200078e0a02 */
[----:B------:R-:W-:-:S05]  /*136b0*/  @!P1 LOP3.LUT R2, RZ, R8, RZ, 0x33, !PT ;  /* 0x00000008ff029212 */ /* 0x000fca00078e33ff */
[--C-:B------:R-:W-:Y:S02]  /*136c0*/  IMAD.MOV R3, RZ, RZ, -R2.reuse ;  /* 0x000000ffff037224 */ /* 0x100fe400078e0a02 */
[C---:B------:R-:W-:Y:S02]  /*136d0*/  IMAD R2, R8.reuse, 0x1000000, R2 ;  /* 0x0100000008027824 */ /* 0x040fe400078e0202 */
[----:B------:R-:W-:-:S04]  /*136e0*/  IMAD R3, R8, R3, R7 ;  /* 0x0000000308037224 */ /* 0x000fc800078e0207 */
[----:B------:R-:W-:-:S05]  /*136f0*/  IMAD R0, R3, 0x10000, R2 ;  /* 0x0001000003007824 */ /* 0x000fca00078e0202 */
[----:B------:R0:W-:Y:S01]  /*13700*/  STL [R1+0x8], R0 ;  /* 0x0000080001007387 */ /* 0x0001e20000100800 */
[----:B----4-:R-:W-:-:S05]  /*13710*/  IMAD.IADD R12, R5, 0x1, R12 ;  /* 0x00000001050c7824 */ /* 0x010fca00078e020c */
[----:B------:R0:W-:Y:S04]  /*13720*/  STL [R1+0xc], R12 ;  /* 0x00000c0c01007387 */ /* 0x0001e80000100800 */
[----:B------:R0:W-:Y:S01]  /*13730*/  STL [R1+0x4], R4 ;  /* 0x0000040401007387 */ /* 0x0001e20000100800 */
[----:B------:R-:W-:Y:S05]  /*13740*/  BRA `(.L_x_557) ;  /* 0x0000000000287947 */ /* 0x000fea0003800000 */
.L_x_551:
[----:B------:R-:W-:Y:S01]  /*13750*/  UMOV UR4, URZ ;  /* 0x0000003f00047c82 */ /* 0x000fe20008000000 */
[----:B------:R-:W-:Y:S01]  /*13760*/  ULDC UR6, c[0x0][0xc3c] ;  /* 0x00030f0000067ab9 */ /* 0x000fe20000000800 */
[----:B------:R-:W-:Y:S01]  /*13770*/  UMOV UR5, URZ ;  /* 0x0000003f00057c82 */ /* 0x000fe20008000000 */
[----:B------:R0:W-:Y:S01]  /*13780*/  STL [R1], R0 ;  /* 0x0000000001007387 */ /* 0x0001e20000100800 */
[----:B------:R-:W-:Y:S02]  /*13790*/  IMAD.U32 R3, RZ, RZ, UR4 ;  /* 0x00000004ff037e24 */ /* 0x000fe4000f8e00ff */
[----:B------:R-:W-:-:S03]  /*137a0*/  IMAD.U32 R2, RZ, RZ, UR5 ;  /* 0x00000005ff027e24 */ /* 0x000fc6000f8e00ff */
[----:B------:R1:W-:Y:S01]  /*137b0*/  STL [R1+0x4], R3 ;  /* 0x0000040301007387 */ /* 0x0003e20000100800 */
[----:B0-----:R-:W-:-:S05]  /*137c0*/  IMAD.U32 R0, RZ, RZ, UR6 ;  /* 0x00000006ff007e24 */ /* 0x001fca000f8e00ff */
[----:B------:R1:W-:Y:S04]  /*137d0*/  STL [R1+0xc], R0 ;  /* 0x00000c0001007387 */ /* 0x0003e80000100800 */
[----:B------:R1:W-:Y:S02]  /*137e0*/  STL [R1+0x8], R2 ;  /* 0x0000080201007387 */ /* 0x0003e40000100800 */
.L_x_557:
[----:B-1----:R-:W2:Y:S04]  /*137f0*/  LDL R3, [R1+0x8] ;  /* 0x0000080001037983 */ /* 0x002ea80000100800 */
[----:B------:R-:W3:Y:S04]  /*13800*/  LDL R2, [R1+0xc] ;  /* 0x00000c0001027983 */ /* 0x000ee80000100800 */
[----:B------:R-:W4:Y:S04]  /*13810*/  LDL R5, [R1+0x4] ;  /* 0x0000040001057983 */ /* 0x000f280000100800 */
[----:B0-----:R-:W4:Y:S01]  /*13820*/  LDL R4, [R1] ;  /* 0x0000000001047983 */ /* 0x001f220000100800 */
[----:B------:R-:W0:Y:S01]  /*13830*/  S2R R0, SR_TID.X ;  /* 0x0000000000007919 */ /* 0x000e220000002100 */
[----:B------:R-:W-:Y:S05]  /*13840*/  WARPSYNC.ALL ;  /* 0x0000000000007948 */ /* 0x000fea0003800000 */
[----:B0-----:R-:W-:Y:S01]  /*13850*/  LOP3.LUT R0, R0, 0x1f, RZ, 0xc0, !PT ;  /* 0x0000001f00007812 */ /* 0x001fe200078ec0ff */
[----:B------:R-:W-:Y:S03]  /*13860*/  BAR.SYNC.DEFER_BLOCKING 0x4, 0x180 ;  /* 0x0106000000007b1d */ /* 0x000fe60000010000 */
[----:B------:R-:W-:-:S13]  /*13870*/  ISETP.NE.AND P0, PT, R0, RZ, PT ;  /* 0x000000ff0000720c */ /* 0x000fda0003f05270 */
[----:B------:R-:W-:Y:S01]  /*13880*/  @!P0 MOV R0, 0x400 ;  /* 0x0000040000008802 */ /* 0x000fe20000000f00 */
[----:B--2---:R-:W-:Y:S02]  /*13890*/  IMAD.MOV.U32 R6, RZ, RZ, R3 ;  /* 0x000000ffff067224 */ /* 0x004fe400078e0003 */
[----:B------:R-:W0:Y:S01]  /*138a0*/  @!P0 S2R R3, SR_CgaCtaId ;  /* 0x0000000000038919 */ /* 0x000e220000008800 */
[----:B---3--:R-:W-:Y:S01]  /*138b0*/  IMAD.MOV.U32 R7, RZ, RZ, R2 ;  /* 0x000000ffff077224 */ /* 0x008fe200078e0002 */
[----:B0-----:R-:W-:-:S05]  /*138c0*/  @!P0 LEA R18, R3, R0, 0x18 ;  /* 0x0000000003128211 */ /* 0x001fca00078ec0ff */
[----:B----4-:R0:W-:Y:S01]  /*138d0*/  @!P0 STS.128 [R18+0x28cd0], R4 ;  /* 0x028cd00412008388 */ /* 0x0101e20000000c00 */
[----:B------:R-:W-:Y:S06]  /*138e0*/  BAR.ARV 0x5, 0x180 ;  /* 0x0146000000007b1d */ /* 0x000fec0000002000 */
.L_x_548:
[----:B------:R-:W2:Y:S01]  /*138f0*/  LDL R0, [R1+0xc] ;  /* 0x00000c0001007983 */ /* 0x000ea20000100800 */
[----:B------:R-:W-:Y:S02]  /*13900*/  ULDC UR4, c[0x0][0xc3c] ;  /* 0x00030f0000047ab9 */ /* 0x000fe40000000800 */
[----:B--2---:R-:W-:-:S13]  /*13910*/  ISETP.GE.AND P0, PT, R0, UR4, PT ;  /* 0x0000000400007c0c */ /* 0x004fda000bf06270 */
[----:B------:R-:W-:Y:S05]  /*13920*/  @!P0 BRA `(.L_x_558) ;  /* 0xffffff9c00f08947 */ /* 0x000fea000383ffff */
[----:B------:R-:W-:Y:S05]  /*13930*/  BSYNC B8 ;  /* 0x0000000000087941 */ /* 0x000fea0003800000 */
.L_x_440:
[----:B0-----:R-:W4:Y:S01]  /*13940*/  LDL.LU R0, [R1+0x50] ;  /* 0x0000500001007983 */ /* 0x001f220000300800 */
[----:B------:R-:W-:Y:S01]  /*13950*/  BSSY B0, `(.L_x_559) ;  /* 0x000000b000007945 */ /* 0x000fe20003800000 */
[----:B-1----:R-:W0:Y:S01]  /*13960*/  S2R R5, SR_CgaCtaId ;  /* 0x0000000000057919 */ /* 0x002e220000008800 */
[----:B----4-:R-:W-:-:S05]  /*13970*/  VIADD R0, R0, 0x1 ;  /* 0x0000000100007836 */ /* 0x010fca0000000000 */
[----:B------:R-:W-:-:S04]  /*13980*/  LEA.HI R2, R0, R0, RZ, 0x1 ;  /* 0x0000000000027211 */ /* 0x000fc800078f08ff */
[----:B------:R-:W-:-:S05]  /*13990*/  LOP3.LUT R3, R2, 0xfffffffe, RZ, 0xc0, !PT ;  /* 0xfffffffe02037812 */ /* 0x000fca00078ec0ff */
[----:B------:R-:W-:Y:S01]  /*139a0*/  IMAD.IADD R3, R0, 0x1, -R3 ;  /* 0x0000000100037824 */ /* 0x000fe200078e0a03 */
[----:B------:R-:W-:-:S04]  /*139b0*/  MOV R0, 0x400 ;  /* 0x0000040000007802 */ /* 0x000fc80000000f00 */
[----:B0-----:R-:W-:Y:S02]  /*139c0*/  LEA R0, R5, R0, 0x18 ;  /* 0x0000000005007211 */ /* 0x001fe400078ec0ff */
[----:B------:R-:W-:-:S04]  /*139d0*/  SHF.L.U32 R3, R3, 0x1f, RZ ;  /* 0x0000001f03037819 */ /* 0x000fc800000006ff */
[----:B------:R-:W0:Y:S02]  /*139e0*/  SYNCS.PHASECHK.TRANS64.TRYWAIT P0, [R0+URZ+0x28c20], R3 ;  /* 0x028c2003000075a7 */ /* 0x000e24000800017f */
[----:B0-----:R-:W-:Y:S05]  /*139f0*/  @!P0 BRA `(.L_x_560) ;  /* 0x0000001800388947 */ /* 0x001fea0003800000 */
.L_x_622:
[----:B------:R-:W-:Y:S05]  /*13a00*/  BSYNC B0 ;  /* 0x0000000000007941 */ /* 0x000fea0003800000 */
.L_x_559:
[----:B------:R-:W-:-:S03]  /*13a10*/  UMOV UR4, 0xffffffff ;  /* 0xffffffff00047882 */ /* 0x000fc60000000000 */
[----:B------:R-:W-:Y:S05]  /*13a20*/  BRA.DIV UR4, `(.L_x_561) ;  /* 0x0000001a04407947 */ /* 0x000fea000b800000 */
[----:B------:R-:W1:Y:S02]  /*13a30*/  S2R R2, SR_TID.X ;  /* 0x0000000000027919 */ /* 0x000e640000002100 */
[----:B-1----:R-:W-:-:S04]  /*13a40*/  SHF.R.U32.HI R2, RZ, 0x5, R2 ;  /* 0x00000005ff027819 */ /* 0x002fc80000011602 */
[----:B------:R-:W-:-:S05]  /*13a50*/  LOP3.LUT R2, R2, 0x3, RZ, 0xc0, !PT ;  /* 0x0000000302027812 */ /* 0x000fca00078ec0ff */
[----:B------:R1:W4:Y:S02]  /*13a60*/  SHFL.IDX PT, R14, R2, RZ, 0x1f ;  /* 0x00001fff020e7589 */ /* 0x00032400000e0000 */
.L_x_625:
[----:B----4-:R-:W-:Y:S01]  /*13a70*/  ISETP.NE.AND P0, PT, R14, RZ, PT ;  /* 0x000000ff0e00720c */ /* 0x010fe20003f05270 */
[----:B------:R-:W-:-:S12]  /*13a80*/  BSSY B0, `(.L_x_562) ;  /* 0x0000025000007945 */ /* 0x000fd80003800000 */
[----:B------:R-:W-:Y:S05]  /*13a90*/  @P0 BRA `(.L_x_563) ;  /* 0x00000000008c0947 */ /* 0x000fea0003800000 */
[----:B------:R-:W-:-:S03]  /*13aa0*/  UMOV UR4, 0xffffffff ;  /* 0xffffffff00047882 */ /* 0x000fc60000000000 */
[----:B------:R-:W-:Y:S05]  /*13ab0*/  BRA.DIV UR4, `(.L_x_564) ;  /* 0x0000001a04507947 */ /* 0x000fea000b800000 */
[----:B------:R-:W-:-:S13]  /*13ac0*/  ELECT P6, URZ, PT ;  /* 0x00000000003f782f */ /* 0x000fda00038c0000 */
.L_x_628:
[----:B------:R-:W-:Y:S05]  /*13ad0*/  @!P6 BRA `(.L_x_563) ;  /* 0x00000000007ce947 */ /* 0x000fea0003800000 */
[----:B------:R-:W-:-:S06]  /*13ae0*/  ULOP3.LUT UR4, UR36, 0x2, URZ, 0xfc, !UPT ;  /* 0x0000000224047892 */ /* 0x000fcc000f8efc3f */
[----:B-1----:R-:W-:-:S05]  /*13af0*/  IMAD.U32 R2, RZ, RZ, UR4 ;  /* 0x00000004ff027e24 */ /* 0x002fca000f8e00ff */
[----:B------:R-:W-:-:S13]  /*13b00*/  ISETP.NE.AND P2, PT, R2, 0x3, PT ;  /* 0x000000030200780c */ /* 0x000fda0003f45270 */
[----:B------:R-:W-:Y:S05]  /*13b10*/  @!P2 BRA `(.L_x_565) ;  /* 0x000000000004a947 */ /* 0x000fea0003800000 */
[----:B------:R-:W-:Y:S01]  /*13b20*/  BPT.TRAP 0x1 ;  /* 0x000000040000795c */ /* 0x000fe20000300000 */
.L_x_565:
[----:B------:R-:W4:Y:S01]  /*13b30*/  LDL.LU R7, [R1+0x10] ;  /* 0x0000100001077983 */ /* 0x000f220000300800 */
[----:B------:R-:W-:Y:S02]  /*13b40*/  VIADD R2, R0, 0x28c40 ;  /* 0x00028c4000027836 */ /* 0x000fe40000000000 */
[C---:B0-----:R-:W-:Y:S02]  /*13b50*/  VIADD R3, R19.reuse, 0x1 ;  /* 0x0000000113037836 */ /* 0x041fe40000000000 */
[----:B------:R-:W-:-:S03]  /*13b60*/  IMAD R6, R19, 0x8, R2 ;  /* 0x0000000813067824 */ /* 0x000fc600078e0202 */
[----:B------:R-:W-:-:S04]  /*13b70*/  ISETP.NE.AND P1, PT, R3, 0x2, PT ;  /* 0x000000020300780c */ /* 0x000fc80003f25270 */
[----:B------:R-:W-:Y:S02]  /*13b80*/  SEL R4, RZ, 0x1, P1 ;  /* 0x00000001ff047807 */ /* 0x000fe40000800000 */
[----:B------:R-:W-:Y:S02]  /*13b90*/  SEL R3, R3, RZ, P1 ;  /* 0x000000ff03037207 */ /* 0x000fe40000800000 */
[C---:B----4-:R-:W-:Y:S02]  /*13ba0*/  SHF.L.U32 R5, R7.reuse, 0x1f, RZ ;  /* 0x0000001f07057819 */ /* 0x050fe400000006ff */
[----:B------:R-:W-:Y:S01]  /*13bb0*/  LOP3.LUT R4, R7, R4, RZ, 0x3c, !PT ;  /* 0x0000000407047212 */ /* 0x000fe200078e3cff */
[----:B------:R-:W-:Y:S01]  /*13bc0*/  IMAD R7, R3, 0x8, R2 ;  /* 0x0000000803077824 */ /* 0x000fe200078e0202 */
[----:B------:R-:W0:Y:S02]  /*13bd0*/  SYNCS.PHASECHK.TRANS64.TRYWAIT P0, [R6+URZ], R5 ;  /* 0x00000005060075a7 */ /* 0x000e24000800017f */
[----:B------:R-:W-:Y:S01]  /*13be0*/  SHF.L.U32 R2, R4, 0x1f, RZ ;  /* 0x0000001f04027819 */ /* 0x000fe200000006ff */
[----:B0-----:R-:W-:Y:S06]  /*13bf0*/  @!P0 BRA `(.L_x_566) ;  /* 0x0000001800208947 */ /* 0x001fec0003800000 */
.L_x_629:
[----:B------:R-:W1:Y:S02]  /*13c00*/  SYNCS.PHASECHK.TRANS64.TRYWAIT P0, [R7+URZ], R2 ;  /* 0x00000002070075a7 */ /* 0x000e64000800017f */
[----:B-1----:R-:W-:Y:S05]  /*13c10*/  @!P0 BRA `(.L_x_567) ;  /* 0x00000018002c8947 */ /* 0x002fea0003800000 */
.L_x_630:
[----:B------:R-:W-:Y:S05]  /*13c20*/  @!P2 BRA `(.L_x_568) ;  /* 0x000000000004a947 */ /* 0x000fea0003800000 */
[----:B------:R-:W-:Y:S01]  /*13c30*/  BPT.TRAP 0x1 ;  /* 0x000000040000795c */ /* 0x000fe20000300000 */
.L_x_568:
[----:B------:R-:W-:-:S04]  /*13c40*/  VIADD R0, R0, 0x28c60 ;  /* 0x00028c6000007836 */ /* 0x000fc80000000000 */
[----:B------:R-:W-:-:S04]  /*13c50*/  IMAD R4, R19, 0x8, R0 ;  /* 0x0000000813047824 */ /* 0x000fc800078e0200 */
[----:B------:R-:W4:Y:S02]  /*13c60*/  SYNCS.PHASECHK.TRANS64.TRYWAIT P0, [R4+URZ], R5 ;  /* 0x00000005040075a7 */ /* 0x000f24000800017f */
[----:B----4-:R-:W-:Y:S05]  /*13c70*/  @!P0 BRA `(.L_x_569) ;  /* 0x0000001800288947 */ /* 0x010fea0003800000 */
.L_x_631:
[----:B------:R-:W-:-:S07]  /*13c80*/  IMAD R3, R3, 0x8, R0 ;  /* 0x0000000803037824 */ /* 0x000fce00078e0200 */
.L_x_570:
[----:B------:R0:W0:Y:S02]  /*13c90*/  SYNCS.PHASECHK.TRANS64.TRYWAIT P0, [R3+URZ], R2 ;  /* 0x00000002030075a7 */ /* 0x000024000800017f */
[----:B0-----:R-:W-:Y:S05]  /*13ca0*/  @!P0 NANOSLEEP.SYNCS 0x989680 ;  /* 0x009896800000895d */ /* 0x001fea0003900000 */
[----:B------:R-:W0:Y:S02]  /*13cb0*/  @!P0 SYNCS.PHASECHK.TRANS64 P0, [R3+URZ], R2 ;  /* 0x00000002030085a7 */ /* 0x000e24000800007f */
[----:B0-----:R-:W-:Y:S05]  /*13cc0*/  @!P0 BRA `(.L_x_570) ;  /* 0xfffffffc00f08947 */ /* 0x001fea000383ffff */
.L_x_563:
[----:B------:R-:W-:Y:S05]  /*13cd0*/  BSYNC B0 ;  /* 0x0000000000007941 */ /* 0x000fea0003800000 */
.L_x_562:
[----:B------:R-:W-:Y:S05]  /*13ce0*/  EXIT ;  /* 0x000000000000794d */ /* 0x000fea0003800000 */
.L_x_389:
[----:B0-----:R-:W-:-:S04]  /*13cf0*/  IMAD.U32 R3, RZ, RZ, UR17 ;  /* 0x00000011ff037e24 */ /* 0x001fc8000f8e00ff */
[----:B------:R0:W1:Y:S03]  /*13d00*/  SYNCS.PHASECHK.TRANS64.TRYWAIT P0, [R3+URZ+0x28c50], R0 ;  /* 0x028c5000030075a7 */ /* 0x000066000800017f */
[----:B-1----:R-:W-:Y:S05]  /*13d10*/  @!P0 NANOSLEEP.SYNCS 0x989680 ;  /* 0x009896800000895d */ /* 0x002fea0003900000 */
[----:B------:R-:W1:Y:S02]  /*13d20*/  @!P0 SYNCS.PHASECHK.TRANS64 P0, [R3+URZ+0x28c50], R0 ;  /* 0x028c5000030085a7 */ /* 0x000e64000800007f */
[----:B-1----:R-:W-:Y:S05]  /*13d30*/  @!P0 BRA `(.L_x_389) ;  /* 0xfffffffc00ec8947 */ /* 0x002fea000383ffff */
[----:B------:R-:W-:Y:S05]  /*13d40*/  BRA `(.L_x_571) ;  /* 0xfffffee000c47947 */ /* 0x000fea000383ffff */
.L_x_394:
[----:B-1----:R-:W-:-:S04]  /*13d50*/  IMAD.U32 R3, RZ, RZ, UR6 ;  /* 0x00000006ff037e24 */ /* 0x002fc8000f8e00ff */
[----:B------:R1:W2:Y:S03]  /*13d60*/  SYNCS.PHASECHK.TRANS64.TRYWAIT P0, [R3+URZ+0x28c50], R0 ;  /* 0x028c5000030075a7 */ /* 0x0002a6000800017f */
[----:B--2---:R-:W-:Y:S05]  /*13d70*/  @!P0 NANOSLEEP.SYNCS 0x989680 ;  /* 0x009896800000895d */ /* 0x004fea0003900000 */
[----:B------:R-:W2:Y:S02]  /*13d80*/  @!P0 SYNCS.PHASECHK.TRANS64 P0, [R3+URZ+0x28c50], R0 ;  /* 0x028c5000030085a7 */ /* 0x000ea4000800007f */
[----:B--2---:R-:W-:Y:S05]  /*13d90*/  @!P0 BRA `(.L_x_394) ;  /* 0xfffffffc00ec8947 */ /* 0x004fea000383ffff */
[----:B------:R-:W-:Y:S05]  /*13da0*/  BRA `(.L_x_393) ;  /* 0xfffffeec00dc7947 */ /* 0x000fea000383ffff */
.L_x_398:
[----:B0-----:R-:W-:-:S04]  /*13db0*/  IMAD.U32 R3, RZ, RZ, UR38 ;  /* 0x00000026ff037e24 */ /* 0x001fc8000f8e00ff */
[----:B------:R0:W1:Y:S03]  /*13dc0*/  SYNCS.PHASECHK.TRANS64.TRYWAIT P1, [R3+URZ+0x28c00], R0 ;  /* 0x028c0000030075a7 */ /* 0x000066000802017f */
[----:B-1----:R-:W-:Y:S05]  /*13dd0*/  @!P1 NANOSLEEP.SYNCS 0x989680 ;  /* 0x009896800000995d */ /* 0x002fea0003900000 */
[----:B------:R-:W1:Y:S02]  /*13de0*/  @!P1 SYNCS.PHASECHK.TRANS64 P1, [R3+URZ+0x28c00], R0 ;  /* 0x028c0000030095a7 */ /* 0x000e64000802007f */
[----:B-1----:R-:W-:Y:S05]  /*13df0*/  @!P1 BRA `(.L_x_398) ;  /* 0xfffffffc00ec9947 */ /* 0x002fea000383ffff */
[----:B------:R-:W-:Y:S05]  /*13e00*/  BRA `(.L_x_572) ;  /* 0xffffff0000ec7947 */ /* 0x000fea000383ffff */
.L_x_402:
[----:B--2---:R2:W3:Y:S02]  /*13e10*/  SYNCS.PHASECHK.TRANS64.TRYWAIT P1, [R7+URZ+0x28c30], R8 ;  /* 0x028c3008070075a7 */ /* 0x0044e4000802017f */
[----:B---3--:R-:W-:Y:S05]  /*13e20*/  @!P1 NANOSLEEP.SYNCS 0x989680 ;  /* 0x009896800000995d */ /* 0x008fea0003900000 */
[----:B------:R-:W3:Y:S02]  /*13e30*/  @!P1 SYNCS.PHASECHK.TRANS64 P1, [R7+URZ+0x28c30], R8 ;  /* 0x028c3008070095a7 */ /* 0x000ee4000802007f */
[----:B---3--:R-:W-:Y:S05]  /*13e40*/  @!P1 BRA `(.L_x_402) ;  /* 0xfffffffc00f09947 */ /* 0x008fea000383ffff */
[----:B------:R-:W-:Y:S05]  /*13e50*/  BRA `(.L_x_401) ;  /* 0xffffff0400087947 */ /* 0x000fea000383ffff */
.L_x_406:
[----:B----4-:R4:W0:Y:S02]  /*13e60*/  SYNCS.PHASECHK.TRANS64.TRYWAIT P2, [R7+URZ+0x28c50], R8 ;  /* 0x028c5008070075a7 */ /* 0x010824000804017f */
[----:B0-----:R-:W-:Y:S05]  /*13e70*/  @!P2 NANOSLEEP.SYNCS 0x989680 ;  /* 0x009896800000a95d */ /* 0x001fea0003900000 */
[----:B------:R-:W0:Y:S02]  /*13e80*/  @!P2 SYNCS.PHASECHK.TRANS64 P2, [R7+URZ+0x28c50], R8 ;  /* 0x028c50080700a5a7 */ /* 0x000e24000804007f */
[----:B0-----:R-:W-:Y:S05]  /*13e90*/  @!P2 BRA `(.L_x_406) ;  /* 0xfffffffc00f0a947 */ /* 0x001fea000383ffff */
[----:B------:R-:W-:Y:S05]  /*13ea0*/  BRA `(.L_x_405) ;  /* 0xffffff1800207947 */ /* 0x000fea000383ffff */
.L_x_411:
[----:B-1----:R-:W-:-:S04]  /*13eb0*/  IMAD.U32 R0, RZ, RZ, UR24 ;  /* 0x00000018ff007e24 */ /* 0x002fc8000f8e00ff */
[----:B------:R1:W2:Y:S03]  /*13ec0*/  SYNCS.PHASECHK.TRANS64.TRYWAIT P2, [R0+URZ+0x28c30], R7 ;  /* 0x028c3007000075a7 */ /* 0x0002a6000804017f */
[----:B--2---:R-:W-:Y:S05]  /*13ed0*/  @!P2 NANOSLEEP.SYNCS 0x989680 ;  /* 0x009896800000a95d */ /* 0x004fea0003900000 */
[----:B------:R-:W2:Y:S02]  /*13ee0*/  @!P2 SYNCS.PHASECHK.TRANS64 P2, [R0+URZ+0x28c30], R7 ;  /* 0x028c30070000a5a7 */ /* 0x000ea4000804007f */
[----:B--2---:R-:W-:Y:S05]  /*13ef0*/  @!P2 BRA `(.L_x_411) ;  /* 0xfffffffc00eca947 */ /* 0x004fea000383ffff */
[----:B------:R-:W-:Y:S05]  /*13f00*/  BRA `(.L_x_410) ;  /* 0xffffff1c00047947 */ /* 0x000fea000383ffff */
.L_x_415:
[----:B--2---:R2:W3:Y:S02]  /*13f10*/  SYNCS.PHASECHK.TRANS64.TRYWAIT P2, [R9+URZ+0x28c50], R7 ;  /* 0x028c5007090075a7 */ /* 0x0044e4000804017f */
[----:B---3--:R-:W-:Y:S05]  /*13f20*/  @!P2 NANOSLEEP.SYNCS 0x989680 ;  /* 0x009896800000a95d */ /* 0x008fea0003900000 */
[----:B------:R-:W3:Y:S02]  /*13f30*/  @!P2 SYNCS.PHASECHK.TRANS64 P2, [R9+URZ+0x28c50], R7 ;  /* 0x028c50070900a5a7 */ /* 0x000ee4000804007f */
[----:B---3--:R-:W-:Y:S05]  /*13f40*/  @!P2 BRA `(.L_x_415) ;  /* 0xfffffffc00f0a947 */ /* 0x008fea000383ffff */
[----:B------:R-:W-:Y:S05]  /*13f50*/  BRA `(.L_x_414) ;  /* 0xffffff3400347947 */ /* 0x000fea000383ffff */
.L_x_454:
[----:B------:R-:W1:Y:S01]  /*13f60*/  S2R R4, SR_TID.X ;  /* 0x0000000000047919 */ /* 0x000e620000002100 */
[----:B------:R-:W-:Y:S01]  /*13f70*/  BSSY B0, `(.L_x_573) ;  /* 0x000000a000007945 */ /* 0x000fe20003800000 */
[----:B------:R-:W-:Y:S02]  /*13f80*/  IMAD.MOV.U32 R12, RZ, RZ, RZ ;  /* 0x000000ffff0c7224 */ /* 0x000fe400078e00ff */
[----:B0-----:R-:W-:Y:S02]  /*13f90*/  IMAD.MOV.U32 R11, RZ, RZ, 0x1f ;  /* 0x0000001fff0b7424 */ /* 0x001fe400078e00ff */
[----:B------:R-:W-:Y:S01]  /*13fa0*/  IMAD.MOV.U32 R15, RZ, RZ, -0x1 ;  /* 0xffffffffff0f7424 */ /* 0x000fe200078e00ff */
[----:B-1----:R-:W-:-:S04]  /*13fb0*/  SHF.R.U32.HI R4, RZ, 0x5, R4 ;  /* 0x00000005ff047819 */ /* 0x002fc80000011604 */
[----:B------:R-:W-:-:S05]  /*13fc0*/  LOP3.LUT R4, R4, 0x3, RZ, 0xc0, !PT ;  /* 0x0000000304047812 */ /* 0x000fca00078ec0ff */
[----:B------:R-:W-:-:S07]  /*13fd0*/  IMAD.MOV.U32 R13, RZ, RZ, R4 ;  /* 0x000000ffff0d7224 */ /* 0x000fce00078e0004 */
[----:B---3--:R-:W-:Y:S05]  /*13fe0*/  WARPSYNC.COLLECTIVE R15, `(.L_x_574) ;  /* 0x000000000f087348 */ /* 0x008fea0003c00000 */
[----:B------:R0:W1:Y:S02]  /*13ff0*/  SHFL.IDX P6, R14, R13, R12, R11 ;  /* 0x0000000c0d0e7389 */ /* 0x00006400000c000b */
[----:B01-3--:R-:W-:Y:S01]  /*14000*/  ENDCOLLECTIVE ;  /* 0x000000000000791b */ /* 0x00bfe20003800000 */
.L_x_574:
[----:B------:R-:W-:Y:S05]  /*14010*/  BSYNC B0 ;  /* 0x0000000000007941 */ /* 0x000fea0003800000 */
.L_x_573:
[----:B------:R-:W-:Y:S05]  /*14020*/  BRA `(.L_x_575) ;  /* 0xffffffa400d07947 */ /* 0x000fea000383ffff */
.L_x_456:
[----:B------:R-:W-:Y:S01]  /*14030*/  BSSY B0, `(.L_x_576) ;  /* 0x0000006000007945 */ /* 0x000fe20003800000 */
[----:B------:R-:W-:-:S07]  /*14040*/  IMAD.MOV.U32 R15, RZ, RZ, -0x1 ;  /* 0xffffffffff0f7424 */ /* 0x000fce00078e00ff */
[----:B0--34-:R-:W-:Y:S05]  /*14050*/  WARPSYNC.COLLECTIVE R15, `(.L_x_577) ;  /* 0x000000000f0c7348 */ /* 0x019fea0003c00000 */
[----:B------:R-:W-:Y:S02]  /*14060*/  ELECT P6, UR62, PT ;  /* 0x00000000003e782f */ /* 0x000fe400038c0000 */
[----:B------:R-:W-:Y:S01]  /*14070*/  MOV R14, UR62 ;  /* 0x0000003e000e7c02 */ /* 0x000fe20008000f00 */
[----:B0--34-:R-:W-:Y:S10]  /*14080*/  ENDCOLLECTIVE ;  /* 0x000000000000791b */ /* 0x019ff40003800000 */
.L_x_577:
[----:B------:R-:W-:Y:S05]  /*14090*/  BSYNC B0 ;  /* 0x0000000000007941 */ /* 0x000fea0003800000 */
.L_x_576:
[----:B------:R-:W-:Y:S05]  /*140a0*/  BRA `(.L_x_578) ;  /* 0xffffffa400d47947 */ /* 0x000fea000383ffff */
.L_x_458:
[----:B-1----:R1:W2:Y:S02]  /*140b0*/  SYNCS.PHASECHK.TRANS64.TRYWAIT P0, [R0+URZ+0x28c40], R2 ;  /* 0x028c4002000075a7 */ /* 0x0022a4000800017f */
[----:B--2---:R-:W-:Y:S05]  /*140c0*/  @!P0 NANOSLEEP.SYNCS 0x989680 ;  /* 0x009896800000895d */ /* 0x004fea0003900000 */
[----:B------:R-:W2:Y:S02]  /*140d0*/  @!P0 SYNCS.PHASECHK.TRANS64 P0, [R0+URZ+0x28c40], R2 ;  /* 0x028c4002000085a7 */ /* 0x000ea4000800007f */
[----:B--2---:R-:W-:Y:S05]  /*140e0*/  @!P0 BRA `(.L_x_458) ;  /* 0xfffffffc00f08947 */ /* 0x004fea000383ffff */
[----:B------:R-:W-:Y:S05]  /*140f0*/  BRA `(.L_x_579) ;  /* 0xffffffa800347947 */ /* 0x000fea000383ffff */
.L_x_462:
[----:B------:R-:W2:Y:S01]  /*14100*/  LDL.LU R11, [R1+0x40] ;  /* 0x00004000010b7983 */ /* 0x000ea20000300800 */
[----:B------:R-:W-:Y:S02]  /*14110*/  IMAD.MOV.U32 R13, RZ, RZ, R3 ;  /* 0x000000ffff0d7224 */ /* 0x000fe400078e0003 */
[----:B------:R-:W-:Y:S01]  /*14120*/  IMAD.MOV.U32 R12, RZ, RZ, RZ ;  /* 0x000000ffff0c7224 */ /* 0x000fe200078e00ff */
[----:B------:R-:W0:Y:S01]  /*14130*/  S2R R5, SR_TID.X ;  /* 0x0000000000057919 */ /* 0x000e220000002100 */
[----:B------:R-:W-:Y:S01]  /*14140*/  IMAD.MOV.U32 R15, RZ, RZ, -0x1 ;  /* 0xffffffffff0f7424 */ /* 0x000fe200078e00ff */
[----:B0-----:R-:W-:-:S04]  /*14150*/  LOP3.LUT R5, R5, 0x7f, RZ, 0xc0, !PT ;  /* 0x0000007f05057812 */ /* 0x001fc800078ec0ff */
[----:B------:R-:W-:-:S05]  /*14160*/  SHF.R.U32.HI R5, RZ, 0x3, R5 ;  /* 0x00000003ff057819 */ /* 0x000fca0000011605 */
[----:B------:R-:W-:-:S04]  /*14170*/  IMAD R2, R10, 0x40, R5 ;  /* 0x000000400a027824 */ /* 0x000fc800078e0205 */
[----:B------:R-:W-:Y:S02]  /*14180*/  VIADD R5, R2, 0x10 ;  /* 0x0000001002057836 */ /* 0x000fe40000000000 */
[----:B--2---:R-:W-:Y:S02]  /*14190*/  IMAD R0, R11, R7, RZ ;  /* 0x000000070b007224 */ /* 0x004fe400078e02ff */
[----:B------:R-:W-:-:S03]  /*141a0*/  IMAD.MOV.U32 R11, RZ, RZ, 0x181f ;  /* 0x0000181fff0b7424 */ /* 0x000fc600078e00ff */
[----:B------:R-:W-:-:S13]  /*141b0*/  ISETP.GE.AND P1, PT, R2, R0, PT ;  /* 0x000000000200720c */ /* 0x000fda0003f26270 */
[----:B-----5:R-:W-:Y:S05]  /*141c0*/  WARPSYNC.COLLECTIVE R15, `(.L_x_580) ;  /* 0x000000000f087348 */ /* 0x020fea0003c00000 */
[----:B------:R0:W1:Y:S02]  /*141d0*/  SHFL.IDX P6, R14, R13, R12, R11 ;  /* 0x0000000c0d0e7389 */ /* 0x00006400000c000b */
[----:B01---5:R-:W-:Y:S01]  /*141e0*/  ENDCOLLECTIVE ;  /* 0x000000000000791b */ /* 0x023fe20003800000 */
.L_x_580:
[----:B------:R-:W-:Y:S02]  /*141f0*/  IMAD.MOV.U32 R13, RZ, RZ, R4 ;  /* 0x000000ffff0d7224 */ /* 0x000fe400078e0004 */
[----:B------:R-:W-:-:S07]  /*14200*/  IMAD.MOV.U32 R6, RZ, RZ, R14 ;  /* 0x000000ffff067224 */ /* 0x000fce00078e000e */
[----:B------:R-:W-:Y:S05]  /*14210*/  WARPSYNC.COLLECTIVE R15, `(.L_x_581) ;  /* 0x000000000f087348 */ /* 0x000fea0003c00000 */
[----:B------:R0:W1:Y:S02]  /*14220*/  SHFL.IDX P6, R14, R13, R12, R11 ;  /* 0x0000000c0d0e7389 */ /* 0x00006400000c000b */
[----:B01----:R-:W-:Y:S01]  /*14230*/  ENDCOLLECTIVE ;  /* 0x000000000000791b */ /* 0x003fe20003800000 */
.L_x_581:
[----:B------:R-:W-:Y:S02]  /*14240*/  IMAD.MOV.U32 R13, RZ, RZ, R3 ;  /* 0x000000ffff0d7224 */ /* 0x000fe400078e0003 */
[----:B------:R-:W-:Y:S02]  /*14250*/  IMAD.MOV.U32 R12, RZ, RZ, 0x1 ;  /* 0x00000001ff0c7424 */ /* 0x000fe400078e00ff */
[----:B------:R-:W-:-:S07]  /*14260*/  IMAD.MOV.U32 R7, RZ, RZ, R14 ;  /* 0x000000ffff077224 */ /* 0x000fce00078e000e */
[----:B------:R-:W-:Y:S05]  /*14270*/  WARPSYNC.COLLECTIVE R15, `(.L_x_582) ;  /* 0x000000000f087348 */ /* 0x000fea0003c00000 */
[----:B------:R0:W1:Y:S02]  /*14280*/  SHFL.IDX P6, R14, R13, R12, R11 ;  /* 0x0000000c0d0e7389 */ /* 0x00006400000c000b */
[----:B01----:R-:W-:Y:S01]  /*14290*/  ENDCOLLECTIVE ;  /* 0x000000000000791b */ /* 0x003fe20003800000 */
.L_x_582:
        /* <DEDUP_REMOVED lines=15> */
.L_x_583:
[----:B------:R-:W-:Y:S02]  /*14390*/  IMAD.MOV.U32 R13, RZ, RZ, R3 ;  /* 0x000000ffff0d7224 */ /* 0x000fe400078e0003 */
[----:B------:R-:W-:Y:S02]  /*143a0*/  IMAD.MOV.U32 R12, RZ, RZ, 0x2 ;  /* 0x00000002ff0c7424 */ /* 0x000fe400078e00ff */
[----:B------:R-:W-:-:S07]  /*143b0*/  IMAD.MOV.U32 R5, RZ, RZ, R14 ;  /* 0x000000ffff057224 */ /* 0x000fce00078e000e */
[----:B------:R-:W-:Y:S05]  /*143c0*/  WARPSYNC.COLLECTIVE R15, `(.L_x_584) ;  /* 0x000000000f087348 */ /* 0x000fea0003c00000 */
[----:B------:R0:W1:Y:S02]  /*143d0*/  SHFL.IDX P6, R14, R13, R12, R11 ;  /* 0x0000000c0d0e7389 */ /* 0x00006400000c000b */
[----:B01----:R-:W-:Y:S01]  /*143e0*/  ENDCOLLECTIVE ;  /* 0x000000000000791b */ /* 0x003fe20003800000 */
.L_x_584:
[----:B------:R-:W-:-:S05]  /*143f0*/  @!P1 LEA R5, P2, R9, R5, 0x1 ;  /* 0x0000000509059211 */ /* 0x000fca00078408ff */
[----:B------:R-:W-:-:S04]  /*14400*/  @!P1 IMAD.X R6, RZ, RZ, R6, P2 ;  /* 0x000000ffff069224 */ /* 0x000fc800010e0606 */
[----:B------:R-:W-:Y:S02]  /*14410*/  @!P1 IMAD.MOV.U32 R7, RZ, RZ, R6 ;  /* 0x000000ffff079224 */ /* 0x000fe400078e0006 */
[----:B------:R-:W-:Y:S02]  /*14420*/  @!P1 IMAD.MOV.U32 R6, RZ, RZ, R5 ;  /* 0x000000ffff069224 */ /* 0x000fe400078e0005 */
[----:B------:R-:W-:Y:S02]  /*14430*/  IMAD.MOV.U32 R13, RZ, RZ, R4 ;  /* 0x000000ffff0d7224 */ /* 0x000fe400078e0004 */
[----:B------:R-:W-:Y:S01]  /*14440*/  VIADD R5, R2, 0x20 ;  /* 0x0000002002057836 */ /* 0x000fe20000000000 */
[----:B------:R-:W-:Y:S01]  /*14450*/  @!PT LDS RZ, [RZ] ;  /* 0x00000000fffff984 */ /* 0x000fe20000000800 */
[----:B------:R-:W-:Y:S01]  /*14460*/  @!PT LDS RZ, [RZ] ;  /* 0x00000000fffff984 */ /* 0x000fe20000000800 */
[----:B------:R-:W-:Y:S01]  /*14470*/  @!PT LDS RZ, [RZ] ;  /* 0x00000000fffff984 */ /* 0x000fe20000000800 */
[----:B------:R0:W-:Y:S04]  /*14480*/  @!P1 LDGSTS.E.BYPASS.LTC128B.128 [R8+0x20c00], desc[UR40][R6.64], !P0 ;  /* 0x20c0000006089fae */ /* 0x0001e8000c101d68 */
[----:B------:R-:W-:Y:S01]  /*14490*/  ISETP.GE.AND P1, PT, R5, R0, PT ;  /* 0x000000000500720c */ /* 0x000fe20003f26270 */
[----:B0-----:R-:W-:-:S12]  /*144a0*/  IMAD.MOV.U32 R6, RZ, RZ, R14 ;  /* 0x000000ffff067224 */ /* 0x001fd800078e000e */
[----:B------:R-:W-:Y:S05]  /*144b0*/  WARPSYNC.COLLECTIVE R15, `(.L_x_585) ;  /* 0x000000000f087348 */ /* 0x000fea0003c00000 */
[----:B------:R0:W1:Y:S02]  /*144c0*/  SHFL.IDX P6, R14, R13, R12, R11 ;  /* 0x0000000c0d0e7389 */ /* 0x00006400000c000b */
[----:B01----:R-:W-:Y:S01]  /*144d0*/  ENDCOLLECTIVE ;  /* 0x000000000000791b */ /* 0x003fe20003800000 */
.L_x_585:
[----:B------:R-:W-:Y:S02]  /*144e0*/  IMAD.MOV.U32 R13, RZ, RZ, R3 ;  /* 0x000000ffff0d7224 */ /* 0x000fe400078e0003 */
[----:B------:R-:W-:Y:S02]  /*144f0*/  IMAD.MOV.U32 R12, RZ, RZ, 0x3 ;  /* 0x00000003ff0c7424 */ /* 0x000fe400078e00ff */
[----:B------:R-:W-:-:S07]  /*14500*/  IMAD.MOV.U32 R5, RZ, RZ, R14 ;  /* 0x000000ffff057224 */ /* 0x000fce00078e000e */
[----:B------:R-:W-:Y:S05]  /*14510*/  WARPSYNC.COLLECTIVE R15, `(.L_x_586) ;  /* 0x000000000f087348 */ /* 0x000fea0003c00000 */
[----:B------:R0:W1:Y:S02]  /*14520*/  SHFL.IDX P6, R14, R13, R12, R11 ;  /* 0x0000000c0d0e7389 */ /* 0x00006400000c000b */
[----:B01----:R-:W-:Y:S01]  /*14530*/  ENDCOLLECTIVE ;  /* 0x000000000000791b */ /* 0x003fe20003800000 */
.L_x_586:
[----:B------:R-:W-:-:S05]  /*14540*/  @!P1 LEA R5, P2, R9, R5, 0x1 ;  /* 0x0000000509059211 */ /* 0x000fca00078408ff */
[----:B------:R-:W-:-:S04]  /*14550*/  @!P1 IMAD.X R6, RZ, RZ, R6, P2 ;  /* 0x000000ffff069224 */ /* 0x000fc800010e0606 */
[----:B------:R-:W-:Y:S02]  /*14560*/  @!P1 IMAD.MOV.U32 R7, RZ, RZ, R6 ;  /* 0x000000ffff079224 */ /* 0x000fe400078e0006 */
[----:B------:R-:W-:Y:S02]  /*14570*/  IMAD.MOV.U32 R13, RZ, RZ, R4 ;  /* 0x000000ffff0d7224 */ /* 0x000fe400078e0004 */
[----:B------:R-:W-:-:S05]  /*14580*/  @!P1 IMAD.MOV.U32 R6, RZ, RZ, R5 ;  /* 0x000000ffff069224 */ /* 0x000fca00078e0005 */
        /* <DEDUP_REMOVED lines=8> */
.L_x_587:
[----:B------:R-:W-:Y:S01]  /*14610*/  IMAD.MOV.U32 R3, RZ, RZ, R14 ;  /* 0x000000ffff037224 */ /* 0x000fe200078e000e */
[----:B------:R-:W-:Y:S06]  /*14620*/  BRA `(.L_x_588) ;  /* 0xffffffac00747947 */ /* 0x000fec000383ffff */
.L_x_465:
[----:B0-----:R0:W1:Y:S02]  /*14630*/  SYNCS.PHASECHK.TRANS64.TRYWAIT P0, [R18+URZ+0x28c20], R0 ;  /* 0x028c2000120075a7 */ /* 0x001064000800017f */
[----:B-1----:R-:W-:Y:S05]  /*14640*/  @!P0 NANOSLEEP.SYNCS 0x989680 ;  /* 0x009896800000895d */ /* 0x002fea0003900000 */
[----:B------:R-:W1:Y:S02]  /*14650*/  @!P0 SYNCS.PHASECHK.TRANS64 P0, [R18+URZ+0x28c20], R0 ;  /* 0x028c2000120085a7 */ /* 0x000e64000800007f */
[----:B-1----:R-:W-:Y:S05]  /*14660*/  @!P0 BRA `(.L_x_465) ;  /* 0xfffffffc00f08947 */ /* 0x002fea000383ffff */
[----:B------:R-:W-:Y:S05]  /*14670*/  BRA `(.L_x_589) ;  /* 0xffffffac00d07947 */ /* 0x000fea000383ffff */
.L_x_469:
[----:B0-----:R0:W1:Y:S02]  /*14680*/  SYNCS.PHASECHK.TRANS64.TRYWAIT P0, [R0+URZ+0x28c60], R2 ;  /* 0x028c6002000075a7 */ /* 0x001064000800017f */
[----:B-1----:R-:W-:Y:S05]  /*14690*/  @!P0 NANOSLEEP.SYNCS 0x989680 ;  /* 0x009896800000895d */ /* 0x002fea0003900000 */
[----:B------:R-:W1:Y:S02]  /*146a0*/  @!P0 SYNCS.PHASECHK.TRANS64 P0, [R0+URZ+0x28c60], R2 ;  /* 0x028c6002000085a7 */ /* 0x000e64000800007f */
[----:B-1----:R-:W-:Y:S05]  /*146b0*/  @!P0 BRA `(.L_x_469) ;  /* 0xfffffffc00f08947 */ /* 0x002fea000383ffff */
[----:B------:R-:W-:Y:S05]  /*146c0*/  BRA `(.L_x_590) ;  /* 0xffffffac00f47947 */ /* 0x000fea000383ffff */
.L_x_488:
[----:B-1----:R1:W2:Y:S02]  /*146d0*/  SYNCS.PHASECHK.TRANS64.TRYWAIT P0, [R3+URZ+0x28c40], R2 ;  /* 0x028c4002030075a7 */ /* 0x0022a4000800017f */
[----:B--2---:R-:W-:Y:S05]  /*146e0*/  @!P0 NANOSLEEP.SYNCS 0x989680 ;  /* 0x009896800000895d */ /* 0x004fea0003900000 */
[----:B------:R-:W2:Y:S02]  /*146f0*/  @!P0 SYNCS.PHASECHK.TRANS64 P0, [R3+URZ+0x28c40], R2 ;  /* 0x028c4002030085a7 */ /* 0x000ea4000800007f */
[----:B--2---:R-:W-:Y:S05]  /*14700*/  @!P0 BRA `(.L_x_488) ;  /* 0xfffffffc00f08947 */ /* 0x004fea000383ffff */
[----:B------:R-:W-:Y:S05]  /*14710*/  BRA `(.L_x_591) ;  /* 0xffffffbc00047947 */ /* 0x000fea000383ffff */
.L_x_493:
[----:B--2---:R2:W3:Y:S02]  /*14720*/  SYNCS.PHASECHK.TRANS64.TRYWAIT P0, [R3+URZ+0x28c60], R2 ;  /* 0x028c6002030075a7 */ /* 0x0044e4000800017f */
[----:B---3--:R-:W-:Y:S05]  /*14730*/  @!P0 NANOSLEEP.SYNCS 0x989680 ;  /* 0x009896800000895d */ /* 0x008fea0003900000 */
[----:B------:R-:W3:Y:S02]  /*14740*/  @!P0 SYNCS.PHASECHK.TRANS64 P0, [R3+URZ+0x28c60], R2 ;  /* 0x028c6002030085a7 */ /* 0x000ee4000800007f */
[----:B---3--:R-:W-:Y:S05]  /*14750*/  @!P0 BRA `(.L_x_493) ;  /* 0xfffffffc00f08947 */ /* 0x008fea000383ffff */
[----:B------:R-:W-:Y:S05]  /*14760*/  BRA `(.L_x_592) ;  /* 0xffffffbc00807947 */ /* 0x000fea000383ffff */
.L_x_508:
[----:B0-----:R0:W1:Y:S02]  /*14770*/  SYNCS.PHASECHK.TRANS64.TRYWAIT P0, [R4+URZ+0x28c40], R2 ;  /* 0x028c4002040075a7 */ /* 0x001064000800017f */
[----:B-1----:R-:W-:Y:S05]  /*14780*/  @!P0 NANOSLEEP.SYNCS 0x989680 ;  /* 0x009896800000895d */ /* 0x002fea0003900000 */
[----:B------:R-:W1:Y:S02]  /*14790*/  @!P0 SYNCS.PHASECHK.TRANS64 P0, [R4+URZ+0x28c40], R2 ;  /* 0x028c4002040085a7 */ /* 0x000e64000800007f */
[----:B-1----:R-:W-:Y:S05]  /*147a0*/  @!P0 BRA `(.L_x_508) ;  /* 0xfffffffc00f08947 */ /* 0x002fea000383ffff */
[----:B------:R-:W-:Y:S05]  /*147b0*/  BRA `(.L_x_593) ;  /* 0xffffffc8005c7947 */ /* 0x000fea000383ffff */
.L_x_513:
[----:B-1----:R1:W2:Y:S02]  /*147c0*/  SYNCS.PHASECHK.TRANS64.TRYWAIT P0, [R4+URZ+0x28c60], R2 ;  /* 0x028c6002040075a7 */ /* 0x0022a4000800017f */
[----:B--2---:R-:W-:Y:S05]  /*147d0*/  @!P0 NANOSLEEP.SYNCS 0x989680 ;  /* 0x009896800000895d */ /* 0x004fea0003900000 */
[----:B------:R-:W2:Y:S02]  /*147e0*/  @!P0 SYNCS.PHASECHK.TRANS64 P0, [R4+URZ+0x28c60], R2 ;  /* 0x028c6002040085a7 */ /* 0x000ea4000800007f */
[----:B--2---:R-:W-:Y:S05]  /*147f0*/  @!P0 BRA `(.L_x_513) ;  /* 0xfffffffc00f08947 */ /* 0x004fea000383ffff */
[----:B------:R-:W-:Y:S05]  /*14800*/  BRA `(.L_x_594) ;  /* 0xffffffc800d87947 */ /* 0x000fea000383ffff */
.L_x_528:
[----:B-1----:R1:W2:Y:S02]  /*14810*/  SYNCS.PHASECHK.TRANS64.TRYWAIT P0, [R4+URZ+0x28c40], R2 ;  /* 0x028c4002040075a7 */ /* 0x0022a4000800017f */
[----:B--2---:R-:W-:Y:S05]  /*14820*/  @!P0 NANOSLEEP.SYNCS 0x989680 ;  /* 0x009896800000895d */ /* 0x004fea0003900000 */
[----:B------:R-:W2:Y:S02]  /*14830*/  @!P0 SYNCS.PHASECHK.TRANS64 P0, [R4+URZ+0x28c40], R2 ;  /* 0x028c4002040085a7 */ /* 0x000ea4000800007f */
[----:B--2---:R-:W-:Y:S05]  /*14840*/  @!P0 BRA `(.L_x_528) ;  /* 0xfffffffc00f08947 */ /* 0x004fea000383ffff */
[----:B------:R-:W-:Y:S05]  /*14850*/  BRA `(.L_x_595) ;  /* 0xffffffd400987947 */ /* 0x000fea000383ffff */
.L_x_533:
[----:B0-----:R0:W2:Y:S02]  /*14860*/  SYNCS.PHASECHK.TRANS64.TRYWAIT P0, [R4+URZ+0x28c60], R2 ;  /* 0x028c6002040075a7 */ /* 0x0010a4000800017f */
[----:B--2---:R-:W-:Y:S05]  /*14870*/  @!P0 NANOSLEEP.SYNCS 0x989680 ;  /* 0x009896800000895d */ /* 0x004fea0003900000 */
[----:B------:R-:W2:Y:S02]  /*14880*/  @!P0 SYNCS.PHASECHK.TRANS64 P0, [R4+URZ+0x28c60], R2 ;  /* 0x028c6002040085a7 */ /* 0x000ea4000800007f */
[----:B--2---:R-:W-:Y:S05]  /*14890*/  @!P0 BRA `(.L_x_533) ;  /* 0xfffffffc00f08947 */ /* 0x004fea000383ffff */
[----:B------:R-:W-:Y:S05]  /*148a0*/  BRA `(.L_x_596) ;  /* 0xffffffd800147947 */ /* 0x000fea000383ffff */
.L_x_549:
[----:B------:R-:W2:Y:S01]  /*148b0*/  LDL R3, [R1] ;  /* 0x0000000001037983 */ /* 0x000ea20000100800 */
[----:B------:R-:W-:Y:S01]  /*148c0*/  BSSY B0, `(.L_x_597) ;  /* 0x0000008000007945 */ /* 0x000fe20003800000 */
[----:B------:R-:W-:Y:S02]  /*148d0*/  IMAD.MOV.U32 R12, RZ, RZ, RZ ;  /* 0x000000ffff0c7224 */ /* 0x000fe400078e00ff */
[----:B0-----:R-:W-:Y:S02]  /*148e0*/  IMAD.MOV.U32 R11, RZ, RZ, 0x1f ;  /* 0x0000001fff0b7424 */ /* 0x001fe400078e00ff */
[----:B------:R-:W-:Y:S02]  /*148f0*/  IMAD.MOV.U32 R15, RZ, RZ, -0x1 ;  /* 0xffffffffff0f7424 */ /* 0x000fe400078e00ff */
[----:B--2---:R-:W-:-:S07]  /*14900*/  IMAD.MOV.U32 R13, RZ, RZ, R3 ;  /* 0x000000ffff0d7224 */ /* 0x004fce00078e0003 */
[----:B-1----:R-:W-:Y:S05]  /*14910*/  WARPSYNC.COLLECTIVE R15, `(.L_x_598) ;  /* 0x000000000f087348 */ /* 0x002fea0003c00000 */
[----:B------:R0:W2:Y:S02]  /*14920*/  SHFL.IDX P6, R14, R13, R12, R11 ;  /* 0x0000000c0d0e7389 */ /* 0x0000a400000c000b */
[----:B012---:R-:W-:Y:S01]  /*14930*/  ENDCOLLECTIVE ;  /* 0x000000000000791b */ /* 0x007fe20003800000 */
.L_x_598:
[----:B------:R-:W-:Y:S05]  /*14940*/  BSYNC B0 ;  /* 0x0000000000007941 */ /* 0x000fea0003800000 */
.L_x_597:
[----:B------:R0:W5:Y:S01]  /*14950*/  LDL R2, [R1+0xc] ;  /* 0x00000c0001027983 */ /* 0x0001620000100800 */
[----:B------:R-:W-:Y:S02]  /*14960*/  IMAD.MOV.U32 R13, RZ, RZ, R3 ;  /* 0x000000ffff0d7224 */ /* 0x000fe400078e0003 */
[----:B------:R-:W-:Y:S02]  /*14970*/  IMAD.MOV.U32 R12, RZ, RZ, 0x1 ;  /* 0x00000001ff0c7424 */ /* 0x000fe400078e00ff */
[----:B------:R-:W-:Y:S02]  /*14980*/  IMAD.MOV.U32 R11, RZ, RZ, 0x1f ;  /* 0x0000001fff0b7424 */ /* 0x000fe400078e00ff */
[----:B------:R-:W-:Y:S02]  /*14990*/  IMAD.MOV.U32 R15, RZ, RZ, -0x1 ;  /* 0xffffffffff0f7424 */ /* 0x000fe400078e00ff */
[----:B0-----:R-:W-:-:S07]  /*149a0*/  IMAD.MOV.U32 R0, RZ, RZ, R14 ;  /* 0x000000ffff007224 */ /* 0x001fce00078e000e */
[----:B-----5:R-:W-:Y:S05]  /*149b0*/  WARPSYNC.COLLECTIVE R15, `(.L_x_599) ;  /* 0x000000000f087348 */ /* 0x020fea0003c00000 */
[----:B------:R0:W1:Y:S02]  /*149c0*/  SHFL.IDX P6, R14, R13, R12, R11 ;  /* 0x0000000c0d0e7389 */ /* 0x00006400000c000b */
[----:B01---5:R-:W-:Y:S01]  /*149d0*/  ENDCOLLECTIVE ;  /* 0x000000000000791b */ /* 0x023fe20003800000 */
.L_x_599:
[----:B------:R-:W-:Y:S01]  /*149e0*/  ULDC UR4, c[0x0][0xc3c] ;  /* 0x00030f0000047ab9 */ /* 0x000fe20000000800 */
[----:B------:R-:W-:Y:S02]  /*149f0*/  IMAD.IADD R6, R2, 0x1, R10 ;  /* 0x0000000102067824 */ /* 0x000fe400078e020a */
[----:B------:R-:W-:Y:S02]  /*14a00*/  IMAD.MOV.U32 R11, RZ, RZ, RZ ;  /* 0x000000ffff0b7224 */ /* 0x000fe400078e00ff */
[----:B------:R-:W-:Y:S01]  /*14a10*/  IMAD.MOV.U32 R7, RZ, RZ, R14 ;  /* 0x000000ffff077224 */ /* 0x000fe200078e000e */
[----:B------:R-:W-:-:S13]  /*14a20*/  ISETP.GE.OR P1, PT, R6, UR4, !P0 ;  /* 0x0000000406007c0c */ /* 0x000fda000c726670 */
[----:B------:R-:W0:Y:S08]  /*14a30*/  @!P1 LDC.64 R2, c[0x0][0xc80] ;  /* 0x00032000ff029b82 */ /* 0x000e300000000a00 */
[----:B------:R-:W1:Y:S01]  /*14a40*/  @!P1 LDC.64 R4, c[0x0][0xc78] ;  /* 0x00031e00ff049b82 */ /* 0x000e620000000a00 */
[----:B0-----:R-:W-:-:S05]  /*14a50*/  @!P1 IMAD.WIDE R2, R6, 0x4, R2 ;  /* 0x0000000406029825 */ /* 0x001fca00078e0202 */
[----:B------:R1:W2:Y:S02]  /*14a60*/  @!P1 LDG.E R8, desc[UR40][R2.64] ;  /* 0x0000002802089981 */ /* 0x0002a4000c1e1900 */
[----:B-1----:R-:W-:-:S05]  /*14a70*/  @!P1 IMAD.WIDE R2, R6, 0x4, R4 ;  /* 0x0000000406029825 */ /* 0x002fca00078e0204 */
[----:B------:R-:W3:Y:S01]  /*14a80*/  @!P1 LDG.E R4, desc[UR40][R2.64] ;  /* 0x0000002802049981 */ /* 0x000ee2000c1e1900 */
[----:B------:R-:W-:Y:S01]  /*14a90*/  IMAD.MOV.U32 R6, RZ, RZ, RZ ;  /* 0x000000ffff067224 */ /* 0x000fe200078e00ff */
[C---:B------:R-:W-:Y:S02]  /*14aa0*/  ISETP.GE.U32.AND P2, PT, R10.reuse, 0x2, PT ;  /* 0x000000020a00780c */ /* 0x040fe40003f46070 */
[C---:B------:R-:W-:Y:S02]  /*14ab0*/  ISETP.GE.U32.AND P3, PT, R10.reuse, 0x4, PT ;  /* 0x000000040a00780c */ /* 0x040fe40003f66070 */
[C---:B------:R-:W-:Y:S02]  /*14ac0*/  ISETP.GE.U32.AND P4, PT, R10.reuse, 0x8, PT ;  /* 0x000000080a00780c */ /* 0x040fe40003f86070 */
[----:B------:R-:W-:Y:S01]  /*14ad0*/  ISETP.GE.U32.AND P5, PT, R10, 0x10, PT ;  /* 0x000000100a00780c */ /* 0x000fe20003fa6070 */
[----:B--2---:R-:W-:Y:S02]  /*14ae0*/  @!P1 IMAD.MOV.U32 R6, RZ, RZ, R8 ;  /* 0x000000ffff069224 */ /* 0x004fe400078e0008 */
[----:B------:R-:W-:-:S02]  /*14af0*/  IMAD.MOV.U32 R8, RZ, RZ, RZ ;  /* 0x000000ffff087224 */ /* 0x000fc400078e00ff */
[----:B---3--:R-:W-:Y:S01]  /*14b00*/  @!P1 IMAD.MOV.U32 R8, RZ, RZ, R4 ;  /* 0x000000ffff089224 */ /* 0x008fe200078e0004 */
[----:B------:R-:W-:Y:S01]  /*14b10*/  ISETP.NE.AND P1, PT, R10, RZ, PT ;  /* 0x000000ff0a00720c */ /* 0x000fe20003f25270 */
[----:B------:R-:W-:Y:S02]  /*14b20*/  IMAD.MOV.U32 R4, RZ, RZ, RZ ;  /* 0x000000ffff047224 */ /* 0x000fe400078e00ff */
[----:B------:R-:W-:-:S04]  /*14b30*/  IMAD R2, R8, R6, RZ ;  /* 0x0000000608027224 */ /* 0x000fc800078e02ff */
[----:B------:R-:W-:-:S07]  /*14b40*/  IMAD.MOV.U32 R13, RZ, RZ, R2 ;  /* 0x000000ffff0d7224 */ /* 0x000fce00078e0002 */
[----:B------:R-:W-:Y:S05]  /*14b50*/  WARPSYNC.COLLECTIVE R15, `(.L_x_600) ;  /* 0x000000000f087348 */ /* 0x000fea0003c00000 */
[----:B------:R0:W1:Y:S02]  /*14b60*/  SHFL.UP P6, R14, R13, R12, R11 ;  /* 0x0400000c0d0e7389 */ /* 0x00006400000c000b */
[----:B01----:R-:W-:Y:S01]  /*14b70*/  ENDCOLLECTIVE ;  /* 0x000000000000791b */ /* 0x003fe20003800000 */
.L_x_600:
[----:B------:R-:W-:Y:S01]  /*14b80*/  IMAD.MOV.U32 R12, RZ, RZ, 0x2 ;  /* 0x00000002ff0c7424 */ /* 0x000fe200078e00ff */
[----:B------:R-:W-:-:S05]  /*14b90*/  SEL R3, R14, RZ, P1 ;  /* 0x000000ff0e037207 */ /* 0x000fca0000800000 */
[----:B------:R-:W-:-:S04]  /*14ba0*/  IMAD.IADD R2, R2, 0x1, R3 ;  /* 0x0000000102027824 */ /* 0x000fc800078e0203 */
[----:B------:R-:W-:-:S07]  /*14bb0*/  IMAD.MOV.U32 R13, RZ, RZ, R2 ;  /* 0x000000ffff0d7224 */ /* 0x000fce00078e0002 */
[----:B------:R-:W-:Y:S05]  /*14bc0*/  WARPSYNC.COLLECTIVE R15, `(.L_x_601) ;  /* 0x000000000f087348 */ /* 0x000fea0003c00000 */
[----:B------:R0:W1:Y:S02]  /*14bd0*/  SHFL.UP P6, R14, R13, R12, R11 ;  /* 0x0400000c0d0e7389 */ /* 0x00006400000c000b */
[----:B01----:R-:W-:Y:S01]  /*14be0*/  ENDCOLLECTIVE ;  /* 0x000000000000791b */ /* 0x003fe20003800000 */
.L_x_601:
[----:B------:R-:W-:Y:S01]  /*14bf0*/  IMAD.MOV.U32 R12, RZ, RZ, 0x4 ;  /* 0x00000004ff0c7424 */ /* 0x000fe200078e00ff */
[----:B------:R-:W-:-:S05]  /*14c00*/  SEL R3, R14, RZ, P2 ;  /* 0x000000ff0e037207 */ /* 0x000fca0001000000 */
[----:B------:R-:W-:-:S04]  /*14c10*/  IMAD.IADD R2, R2, 0x1, R3 ;  /* 0x0000000102027824 */ /* 0x000fc800078e0203 */
[----:B------:R-:W-:-:S07]  /*14c20*/  IMAD.MOV.U32 R13, RZ, RZ, R2 ;  /* 0x000000ffff0d7224 */ /* 0x000fce00078e0002 */
[----:B------:R-:W-:Y:S05]  /*14c30*/  WARPSYNC.COLLECTIVE R15, `(.L_x_602) ;  /* 0x000000000f087348 */ /* 0x000fea0003c00000 */
[----:B------:R0:W1:Y:S02]  /*14c40*/  SHFL.UP P6, R14, R13, R12, R11 ;  /* 0x0400000c0d0e7389 */ /* 0x00006400000c000b */
[----:B01----:R-:W-:Y:S01]  /*14c50*/  ENDCOLLECTIVE ;  /* 0x000000000000791b */ /* 0x003fe20003800000 */
.L_x_602:
[----:B------:R-:W-:Y:S01]  /*14c60*/  IMAD.MOV.U32 R12, RZ, RZ, 0x8 ;  /* 0x00000008ff0c7424 */ /* 0x000fe200078e00ff */
[----:B------:R-:W-:-:S05]  /*14c70*/  SEL R3, R14, RZ, P3 ;  /* 0x000000ff0e037207 */ /* 0x000fca0001800000 */
[----:B------:R-:W-:-:S04]  /*14c80*/  IMAD.IADD R2, R2, 0x1, R3 ;  /* 0x0000000102027824 */ /* 0x000fc800078e0203 */
[----:B------:R-:W-:-:S07]  /*14c90*/  IMAD.MOV.U32 R13, RZ, RZ, R2 ;  /* 0x000000ffff0d7224 */ /* 0x000fce00078e0002 */
[----:B------:R-:W-:Y:S05]  /*14ca0*/  WARPSYNC.COLLECTIVE R15, `(.L_x_603) ;  /* 0x000000000f087348 */ /* 0x000fea0003c00000 */
[----:B------:R0:W1:Y:S02]  /*14cb0*/  SHFL.UP P6, R14, R13, R12, R11 ;  /* 0x0400000c0d0e7389 */ /* 0x00006400000c000b */
[----:B01----:R-:W-:Y:S01]  /*14cc0*/  ENDCOLLECTIVE ;  /* 0x000000000000791b */ /* 0x003fe20003800000 */
.L_x_603:
[----:B------:R-:W-:Y:S01]  /*14cd0*/  IMAD.MOV.U32 R12, RZ, RZ, 0x10 ;  /* 0x00000010ff0c7424 */ /* 0x000fe200078e00ff */
[----:B------:R-:W-:-:S05]  /*14ce0*/  SEL R3, R14, RZ, P4 ;  /* 0x000000ff0e037207 */ /* 0x000fca0002000000 */
[----:B------:R-:W-:-:S04]  /*14cf0*/  IMAD.IADD R2, R2, 0x1, R3 ;  /* 0x0000000102027824 */ /* 0x000fc800078e0203 */
[----:B------:R-:W-:-:S07]  /*14d00*/  IMAD.MOV.U32 R13, RZ, RZ, R2 ;  /* 0x000000ffff0d7224 */ /* 0x000fce00078e0002 */
[----:B------:R-:W-:Y:S05]  /*14d10*/  WARPSYNC.COLLECTIVE R15, `(.L_x_604) ;  /* 0x000000000f087348 */ /* 0x000fea0003c00000 */
[----:B------:R0:W1:Y:S02]  /*14d20*/  SHFL.UP P6, R14, R13, R12, R11 ;  /* 0x0400000c0d0e7389 */ /* 0x00006400000c000b */
[----:B01----:R-:W-:Y:S01]  /*14d30*/  ENDCOLLECTIVE ;  /* 0x000000000000791b */ /* 0x003fe20003800000 */
.L_x_604:
[----:B------:R-:W-:Y:S02]  /*14d40*/  IMAD.MOV.U32 R12, RZ, RZ, 0x1f ;  /* 0x0000001fff0c7424 */ /* 0x000fe400078e00ff */
[----:B------:R-:W-:Y:S01]  /*14d50*/  IMAD.MOV.U32 R11, RZ, RZ, 0x1f ;  /* 0x0000001fff0b7424 */ /* 0x000fe200078e00ff */
[----:B------:R-:W-:-:S05]  /*14d60*/  SEL R3, R14, RZ, P5 ;  /* 0x000000ff0e037207 */ /* 0x000fca0002800000 */
[----:B------:R-:W-:-:S04]  /*14d70*/  IMAD.IADD R2, R2, 0x1, R3 ;  /* 0x0000000102027824 */ /* 0x000fc800078e0203 */
[----:B------:R-:W-:-:S07]  /*14d80*/  IMAD.MOV.U32 R13, RZ, RZ, R2 ;  /* 0x000000ffff0d7224 */ /* 0x000fce00078e0002 */
[----:B------:R-:W-:Y:S05]  /*14d90*/  WARPSYNC.COLLECTIVE R15, `(.L_x_605) ;  /* 0x000000000f087348 */ /* 0x000fea0003c00000 */
[----:B------:R0:W1:Y:S02]  /*14da0*/  SHFL.IDX P6, R14, R13, R12, R11 ;  /* 0x0000000c0d0e7389 */ /* 0x00006400000c000b */
[----:B01----:R-:W-:Y:S01]  /*14db0*/  ENDCOLLECTIVE ;  /* 0x000000000000791b */ /* 0x003fe20003800000 */
.L_x_605:
[----:B------:R-:W-:Y:S05]  /*14dc0*/  BRA `(.L_x_606) ;  /* 0xffffffe000647947 */ /* 0x000fea000383ffff */
.L_x_552:
[----:B------:R-:W-:Y:S01]  /*14dd0*/  BSSY B0, `(.L_x_607) ;  /* 0x0000008000007945 */ /* 0x000fe20003800000 */
[----:B------:R-:W-:Y:S02]  /*14de0*/  IMAD.MOV.U32 R13, RZ, RZ, R2 ;  /* 0x000000ffff0d7224 */ /* 0x000fe400078e0002 */
[----:B------:R-:W-:Y:S02]  /*14df0*/  IMAD.MOV.U32 R12, RZ, RZ, 0x1 ;  /* 0x00000001ff0c7424 */ /* 0x000fe400078e00ff */
[----:B------:R-:W-:Y:S02]  /*14e00*/  IMAD.MOV.U32 R11, RZ, RZ, RZ ;  /* 0x000000ffff0b7224 */ /* 0x000fe400078e00ff */
[----:B------:R-:W-:-:S07]  /*14e10*/  IMAD.MOV.U32 R15, RZ, RZ, -0x1 ;  /* 0xffffffffff0f7424 */ /* 0x000fce00078e00ff */
[----:B------:R-:W-:Y:S05]  /*14e20*/  WARPSYNC.COLLECTIVE R15, `(.L_x_608) ;  /* 0x000000000f087348 */ /* 0x000fea0003c00000 */
[----:B------:R0:W1:Y:S02]  /*14e30*/  SHFL.UP P6, R14, R13, R12, R11 ;  /* 0x0400000c0d0e7389 */ /* 0x00006400000c000b */
[----:B01----:R-:W-:Y:S01]  /*14e40*/  ENDCOLLECTIVE ;  /* 0x000000000000791b */ /* 0x003fe20003800000 */
.L_x_608:
[----:B------:R-:W-:Y:S05]  /*14e50*/  BSYNC B0 ;  /* 0x0000000000007941 */ /* 0x000fea0003800000 */
.L_x_607:
[----:B------:R-:W-:Y:S01]  /*14e60*/  SEL R3, R14, RZ, P1 ;  /* 0x000000ff0e037207 */ /* 0x000fe20000800000 */
[----:B------:R-:W-:Y:S02]  /*14e70*/  IMAD.MOV.U32 R12, RZ, RZ, 0x2 ;  /* 0x00000002ff0c7424 */ /* 0x000fe400078e00ff */
[----:B------:R-:W-:Y:S02]  /*14e80*/  IMAD.MOV.U32 R11, RZ, RZ, RZ ;  /* 0x000000ffff0b7224 */ /* 0x000fe400078e00ff */
[----:B------:R-:W-:Y:S02]  /*14e90*/  IMAD.IADD R2, R2, 0x1, R3 ;  /* 0x0000000102027824 */ /* 0x000fe400078e0203 */
[----:B------:R-:W-:Y:S02]  /*14ea0*/  IMAD.MOV.U32 R15, RZ, RZ, -0x1 ;  /* 0xffffffffff0f7424 */ /* 0x000fe400078e00ff */
[----:B------:R-:W-:-:S07]  /*14eb0*/  IMAD.MOV.U32 R13, RZ, RZ, R2 ;  /* 0x000000ffff0d7224 */ /* 0x000fce00078e0002 */
[----:B------:R-:W-:Y:S05]  /*14ec0*/  WARPSYNC.COLLECTIVE R15, `(.L_x_609) ;  /* 0x000000000f087348 */ /* 0x000fea0003c00000 */
[----:B------:R0:W1:Y:S02]  /*14ed0*/  SHFL.UP P6, R14, R13, R12, R11 ;  /* 0x0400000c0d0e7389 */ /* 0x00006400000c000b */
[----:B01----:R-:W-:Y:S01]  /*14ee0*/  ENDCOLLECTIVE ;  /* 0x000000000000791b */ /* 0x003fe20003800000 */
.L_x_609:
[----:B------:R-:W-:Y:S01]  /*14ef0*/  IMAD.MOV.U32 R12, RZ, RZ, 0x4 ;  /* 0x00000004ff0c7424 */ /* 0x000fe200078e00ff */
[----:B------:R-:W-:-:S05]  /*14f00*/  SEL R3, R14, RZ, P2 ;  /* 0x000000ff0e037207 */ /* 0x000fca0001000000 */
[----:B------:R-:W-:-:S04]  /*14f10*/  IMAD.IADD R2, R2, 0x1, R3 ;  /* 0x0000000102027824 */ /* 0x000fc800078e0203 */
[----:B------:R-:W-:-:S07]  /*14f20*/  IMAD.MOV.U32 R13, RZ, RZ, R2 ;  /* 0x000000ffff0d7224 */ /* 0x000fce00078e0002 */
[----:B------:R-:W-:Y:S05]  /*14f30*/  WARPSYNC.COLLECTIVE R15, `(.L_x_610) ;  /* 0x000000000f087348 */ /* 0x000fea0003c00000 */
[----:B------:R0:W1:Y:S02]  /*14f40*/  SHFL.UP P6, R14, R13, R12, R11 ;  /* 0x0400000c0d0e7389 */ /* 0x00006400000c000b */
[----:B01----:R-:W-:Y:S01]  /*14f50*/  ENDCOLLECTIVE ;  /* 0x000000000000791b */ /* 0x003fe20003800000 */
.L_x_610:
[----:B------:R-:W-:Y:S01]  /*14f60*/  IMAD.MOV.U32 R12, RZ, RZ, 0x8 ;  /* 0x00000008ff0c7424 */ /* 0x000fe200078e00ff */
[----:B------:R-:W-:-:S05]  /*14f70*/  SEL R3, R14, RZ, P3 ;  /* 0x000000ff0e037207 */ /* 0x000fca0001800000 */
[----:B------:R-:W-:-:S04]  /*14f80*/  IMAD.IADD R2, R2, 0x1, R3 ;  /* 0x0000000102027824 */ /* 0x000fc800078e0203 */
[----:B------:R-:W-:-:S07]  /*14f90*/  IMAD.MOV.U32 R13, RZ, RZ, R2 ;  /* 0x000000ffff0d7224 */ /* 0x000fce00078e0002 */
[----:B------:R-:W-:Y:S05]  /*14fa0*/  WARPSYNC.COLLECTIVE R15, `(.L_x_611) ;  /* 0x000000000f087348 */ /* 0x000fea0003c00000 */
[----:B------:R0:W1:Y:S02]  /*14fb0*/  SHFL.UP P6, R14, R13, R12, R11 ;  /* 0x0400000c0d0e7389 */ /* 0x00006400000c000b */
[----:B01----:R-:W-:Y:S01]  /*14fc0*/  ENDCOLLECTIVE ;  /* 0x000000000000791b */ /* 0x003fe20003800000 */
.L_x_611:
[----:B------:R-:W-:Y:S01]  /*14fd0*/  IMAD.MOV.U32 R12, RZ, RZ, 0x10 ;  /* 0x00000010ff0c7424 */ /* 0x000fe200078e00ff */
[----:B------:R-:W-:-:S05]  /*14fe0*/  SEL R3, R14, RZ, P4 ;  /* 0x000000ff0e037207 */ /* 0x000fca0002000000 */
[----:B------:R-:W-:-:S04]  /*14ff0*/  IMAD.IADD R2, R2, 0x1, R3 ;  /* 0x0000000102027824 */ /* 0x000fc800078e0203 */
[----:B------:R-:W-:-:S07]  /*15000*/  IMAD.MOV.U32 R13, RZ, RZ, R2 ;  /* 0x000000ffff0d7224 */ /* 0x000fce00078e0002 */
[----:B------:R-:W-:Y:S05]  /*15010*/  WARPSYNC.COLLECTIVE R15, `(.L_x_612) ;  /* 0x000000000f087348 */ /* 0x000fea0003c00000 */
[----:B------:R0:W1:Y:S02]  /*15020*/  SHFL.UP P6, R14, R13, R12, R11 ;  /* 0x0400000c0d0e7389 */ /* 0x00006400000c000b */
[----:B01----:R-:W-:Y:S01]  /*15030*/  ENDCOLLECTIVE ;  /* 0x000000000000791b */ /* 0x003fe20003800000 */
.L_x_612:
        /* <DEDUP_REMOVED lines=8> */
.L_x_613:
[----:B------:R-:W-:Y:S05]  /*150c0*/  BRA `(.L_x_614) ;  /* 0xffffffe000507947 */ /* 0x000fea000383ffff */
.L_x_554:
[----:B------:R-:W-:Y:S01]  /*150d0*/  BSSY B0, `(.L_x_615) ;  /* 0x0000006000007945 */ /* 0x000fe20003800000 */
[----:B------:R-:W-:Y:S01]  /*150e0*/  PLOP3.LUT P6, PT, P6, PT, PT, 0x8, 0x0 ;  /* 0x000000000000781c */ /* 0x000fe200037ce170 */
[----:B------:R-:W-:-:S12]  /*150f0*/  IMAD.MOV.U32 R15, RZ, RZ, -0x1 ;  /* 0xffffffffff0f7424 */ /* 0x000fd800078e00ff */
[----:B0-----:R-:W-:Y:S05]  /*15100*/  WARPSYNC.COLLECTIVE R15, `(.L_x_616) ;  /* 0x000000000f087348 */ /* 0x001fea0003c00000 */
[----:B------:R-:W-:Y:S01]  /*15110*/  VOTE.ANY R14, PT, P6 ;  /* 0x00000000000e7806 */ /* 0x000fe200030e0100 */
[----:B0-----:R-:W-:Y:S06]  /*15120*/  ENDCOLLECTIVE ;  /* 0x000000000000791b */ /* 0x001fec0003800000 */
.L_x_616:
[----:B------:R-:W-:Y:S05]  /*15130*/  BSYNC B0 ;  /* 0x0000000000007941 */ /* 0x000fea0003800000 */
.L_x_615:
[----:B------:R-:W-:Y:S02]  /*15140*/  IMAD.MOV.U32 R7, RZ, RZ, R14 ;  /* 0x000000ffff077224 */ /* 0x000fe400078e000e */
[----:B------:R-:W-:Y:S02]  /*15150*/  IMAD.MOV.U32 R13, RZ, RZ, R6 ;  /* 0x000000ffff0d7224 */ /* 0x000fe400078e0006 */
[----:B------:R-:W0:Y:S01]  /*15160*/  POPC R5, R7 ;  /* 0x0000000700057309 */ /* 0x000e220000000000 */
[----:B------:R-:W-:Y:S02]  /*15170*/  IMAD.MOV.U32 R11, RZ, RZ, 0x1f ;  /* 0x0000001fff0b7424 */ /* 0x000fe400078e00ff */
[----:B------:R-:W-:Y:S02]  /*15180*/  IMAD.MOV.U32 R15, RZ, RZ, -0x1 ;  /* 0xffffffffff0f7424 */ /* 0x000fe400078e00ff */
[----:B0-----:R-:W-:-:S07]  /*15190*/  IMAD.MOV.U32 R12, RZ, RZ, R5 ;  /* 0x000000ffff0c7224 */ /* 0x001fce00078e0005 */
[----:B------:R-:W-:Y:S05]  /*151a0*/  WARPSYNC.COLLECTIVE R15, `(.L_x_617) ;  /* 0x000000000f087348 */ /* 0x000fea0003c00000 */
[----:B------:R0:W1:Y:S02]  /*151b0*/  SHFL.IDX P6, R14, R13, R12, R11 ;  /* 0x0000000c0d0e7389 */ /* 0x00006400000c000b */
[----:B01----:R-:W-:Y:S01]  /*151c0*/  ENDCOLLECTIVE ;  /* 0x000000000000791b */ /* 0x003fe20003800000 */
.L_x_617:
[----:B------:R-:W-:Y:S02]  /*151d0*/  IMAD.MOV.U32 R13, RZ, RZ, R8 ;  /* 0x000000ffff0d7224 */ /* 0x000fe400078e0008 */
[----:B------:R-:W-:-:S07]  /*151e0*/  IMAD.MOV.U32 R6, RZ, RZ, R14 ;  /* 0x000000ffff067224 */ /* 0x000fce00078e000e */
[----:B------:R-:W-:Y:S05]  /*151f0*/  WARPSYNC.COLLECTIVE R15, `(.L_x_618) ;  /* 0x000000000f087348 */ /* 0x000fea0003c00000 */
[----:B------:R0:W1:Y:S02]  /*15200*/  SHFL.IDX P6, R14, R13, R12, R11 ;  /* 0x0000000c0d0e7389 */ /* 0x00006400000c000b */
[----:B01----:R-:W-:Y:S01]  /*15210*/  ENDCOLLECTIVE ;  /* 0x000000000000791b */ /* 0x003fe20003800000 */
.L_x_618:
[----:B------:R-:W-:Y:S01]  /*15220*/  IMAD.MOV.U32 R8, RZ, RZ, R14 ;  /* 0x000000ffff087224 */ /* 0x000fe200078e000e */
[----:B------:R-:W-:Y:S06]  /*15230*/  BRA `(.L_x_619) ;  /* 0xffffffe000307947 */ /* 0x000fec000383ffff */
.L_x_556:
[----:B------:R-:W-:Y:S01]  /*15240*/  BSSY B0, `(.L_x_620) ;  /* 0x0000007000007945 */ /* 0x000fe20003800000 */
[----:B------:R-:W-:Y:S02]  /*15250*/  IMAD.MOV.U32 R13, RZ, RZ, R2 ;  /* 0x000000ffff0d7224 */ /* 0x000fe400078e0002 */
[----:B------:R-:W-:Y:S02]  /*15260*/  IMAD.MOV.U32 R11, RZ, RZ, 0x1f ;  /* 0x0000001fff0b7424 */ /* 0x000fe400078e00ff */
[----:B------:R-:W-:-:S07]  /*15270*/  IMAD.MOV.U32 R15, RZ, RZ, -0x1 ;  /* 0xffffffffff0f7424 */ /* 0x000fce00078e00ff */
[----:B0123--:R-:W-:Y:S05]  /*15280*/  WARPSYNC.COLLECTIVE R15, `(.L_x_621) ;  /* 0x000000000f087348 */ /* 0x00ffea0003c00000 */
[----:B------:R4:W0:Y:S02]  /*15290*/  SHFL.IDX P6, R14, R13, R12, R11 ;  /* 0x0000000c0d0e7389 */ /* 0x00082400000c000b */
[----:B01234-:R-:W-:Y:S01]  /*152a0*/  ENDCOLLECTIVE ;  /* 0x000000000000791b */ /* 0x01ffe20003800000 */
.L_x_621:
[----:B------:R-:W-:Y:S05]  /*152b0*/  BSYNC B0 ;  /* 0x0000000000007941 */ /* 0x000fea0003800000 */
.L_x_620:
[----:B------:R-:W-:Y:S01]  /*152c0*/  IMAD.MOV.U32 R4, RZ, RZ, R14 ;  /* 0x000000ffff047224 */ /* 0x000fe200078e000e */
[----:B------:R-:W-:Y:S06]  /*152d0*/  BRA `(.L_x_555) ;  /* 0xffffffe000207947 */ /* 0x000fec000383ffff */
.L_x_560:
[----:B0-----:R0:W1:Y:S02]  /*152e0*/  SYNCS.PHASECHK.TRANS64.TRYWAIT P0, [R0+URZ+0x28c20], R3 ;  /* 0x028c2003000075a7 */ /* 0x001064000800017f */
[----:B-1----:R-:W-:Y:S05]  /*152f0*/  @!P0 NANOSLEEP.SYNCS 0x989680 ;  /* 0x009896800000895d */ /* 0x002fea0003900000 */
[----:B------:R-:W1:Y:S02]  /*15300*/  @!P0 SYNCS.PHASECHK.TRANS64 P0, [R0+URZ+0x28c20], R3 ;  /* 0x028c2003000085a7 */ /* 0x000e64000800007f */
[----:B-1----:R-:W-:Y:S05]  /*15310*/  @!P0 BRA `(.L_x_560) ;  /* 0xfffffffc00f08947 */ /* 0x002fea000383ffff */
[----:B------:R-:W-:Y:S05]  /*15320*/  BRA `(.L_x_622) ;  /* 0xffffffe400b47947 */ /* 0x000fea000383ffff */
.L_x_561:
[----:B------:R-:W1:Y:S01]  /*15330*/  S2R R2, SR_TID.X ;  /* 0x0000000000027919 */ /* 0x000e620000002100 */
[----:B------:R-:W-:Y:S01]  /*15340*/  BSSY B0, `(.L_x_623) ;  /* 0x000000a000007945 */ /* 0x000fe20003800000 */
[----:B------:R-:W-:Y:S02]  /*15350*/  IMAD.MOV.U32 R12, RZ, RZ, RZ ;  /* 0x000000ffff0c7224 */ /* 0x000fe400078e00ff */
[----:B--2---:R-:W-:Y:S02]  /*15360*/  IMAD.MOV.U32 R11, RZ, RZ, 0x1f ;  /* 0x0000001fff0b7424 */ /* 0x004fe400078e00ff */
[----:B------:R-:W-:Y:S01]  /*15370*/  IMAD.MOV.U32 R15, RZ, RZ, -0x1 ;  /* 0xffffffffff0f7424 */ /* 0x000fe200078e00ff */
[----:B-1----:R-:W-:-:S04]  /*15380*/  SHF.R.U32.HI R2, RZ, 0x5, R2 ;  /* 0x00000005ff027819 */ /* 0x002fc80000011602 */
[----:B------:R-:W-:-:S05]  /*15390*/  LOP3.LUT R2, R2, 0x3, RZ, 0xc0, !PT ;  /* 0x0000000302027812 */ /* 0x000fca00078ec0ff */
[----:B------:R-:W-:-:S07]  /*153a0*/  IMAD.MOV.U32 R13, RZ, RZ, R2 ;  /* 0x000000ffff0d7224 */ /* 0x000fce00078e0002 */
[----:B0--3--:R-:W-:Y:S05]  /*153b0*/  WARPSYNC.COLLECTIVE R15, `(.L_x_624) ;  /* 0x000000000f087348 */ /* 0x009fea0003c00000 */
[----:B------:R1:W2:Y:S02]  /*153c0*/  SHFL.IDX P6, R14, R13, R12, R11 ;  /* 0x0000000c0d0e7389 */ /* 0x0002a400000c000b */
[----:B0123--:R-:W-:Y:S01]  /*153d0*/  ENDCOLLECTIVE ;  /* 0x000000000000791b */ /* 0x00ffe20003800000 */
.L_x_624:
[----:B------:R-:W-:Y:S05]  /*153e0*/  BSYNC B0 ;  /* 0x0000000000007941 */ /* 0x000fea0003800000 */
.L_x_623:
[----:B------:R-:W-:Y:S05]  /*153f0*/  BRA `(.L_x_625) ;  /* 0xffffffe4009c7947 */ /* 0x000fea000383ffff */
.L_x_564:
[----:B------:R-:W-:Y:S01]  /*15400*/  BSSY B1, `(.L_x_626) ;  /* 0x0000006000017945 */ /* 0x000fe20003800000 */
[----:B------:R-:W-:-:S07]  /*15410*/  IMAD.MOV.U32 R15, RZ, RZ, -0x1 ;  /* 0xffffffffff0f7424 */ /* 0x000fce00078e00ff */
[----:B0123--:R-:W-:Y:S05]  /*15420*/  WARPSYNC.COLLECTIVE R15, `(.L_x_627) ;  /* 0x000000000f0c7348 */ /* 0x00ffea0003c00000 */
[----:B------:R-:W-:Y:S02]  /*15430*/  ELECT P6, UR62, PT ;  /* 0x00000000003e782f */ /* 0x000fe400038c0000 */
[----:B------:R-:W-:Y:S01]  /*15440*/  MOV R14, UR62 ;  /* 0x0000003e000e7c02 */ /* 0x000fe20008000f00 */
[----:B0123--:R-:W-:Y:S10]  /*15450*/  ENDCOLLECTIVE ;  /* 0x000000000000791b */ /* 0x00fff40003800000 */
.L_x_627:
[----:B------:R-:W-:Y:S05]  /*15460*/  BSYNC B1 ;  /* 0x0000000000017941 */ /* 0x000fea0003800000 */
.L_x_626:
[----:B------:R-:W-:Y:S05]  /*15470*/  BRA `(.L_x_628) ;  /* 0xffffffe400947947 */ /* 0x000fea000383ffff */
.L_x_566:
[----:B0-----:R0:W1:Y:S02]  /*15480*/  SYNCS.PHASECHK.TRANS64.TRYWAIT P0, [R6+URZ], R5 ;  /* 0x00000005060075a7 */ /* 0x001064000800017f */
[----:B-1----:R-:W-:Y:S05]  /*15490*/  @!P0 NANOSLEEP.SYNCS 0x989680 ;  /* 0x009896800000895d */ /* 0x002fea0003900000 */
[----:B------:R-:W1:Y:S02]  /*154a0*/  @!P0 SYNCS.PHASECHK.TRANS64 P0, [R6+URZ], R5 ;  /* 0x00000005060085a7 */ /* 0x000e64000800007f */
[----:B-1----:R-:W-:Y:S05]  /*154b0*/  @!P0 BRA `(.L_x_566) ;  /* 0xfffffffc00f08947 */ /* 0x002fea000383ffff */
[----:B------:R-:W-:Y:S05]  /*154c0*/  BRA `(.L_x_629) ;  /* 0xffffffe400cc7947 */ /* 0x000fea000383ffff */
.L_x_567:
[----:B-1----:R1:W4:Y:S02]  /*154d0*/  SYNCS.PHASECHK.TRANS64.TRYWAIT P0, [R7+URZ], R2 ;  /* 0x00000002070075a7 */ /* 0x002324000800017f */
[----:B----4-:R-:W-:Y:S05]  /*154e0*/  @!P0 NANOSLEEP.SYNCS 0x989680 ;  /* 0x009896800000895d */ /* 0x010fea0003900000 */
[----:B------:R-:W4:Y:S02]  /*154f0*/  @!P0 SYNCS.PHASECHK.TRANS64 P0, [R7+URZ], R2 ;  /* 0x00000002070085a7 */ /* 0x000f24000800007f */
[----:B----4-:R-:W-:Y:S05]  /*15500*/  @!P0 BRA `(.L_x_567) ;  /* 0xfffffffc00f08947 */ /* 0x010fea000383ffff */
[----:B------:R-:W-:Y:S05]  /*15510*/  BRA `(.L_x_630) ;  /* 0xffffffe400c07947 */ /* 0x000fea000383ffff */
.L_x_569:
[----:B----4-:R4:W0:Y:S02]  /*15520*/  SYNCS.PHASECHK.TRANS64.TRYWAIT P0, [R4+URZ], R5 ;  /* 0x00000005040075a7 */ /* 0x010824000800017f */
[----:B0-----:R-:W-:Y:S05]  /*15530*/  @!P0 NANOSLEEP.SYNCS 0x989680 ;  /* 0x009896800000895d */ /* 0x001fea0003900000 */
[----:B------:R-:W0:Y:S02]  /*15540*/  @!P0 SYNCS.PHASECHK.TRANS64 P0, [R4+URZ], R5 ;  /* 0x00000005040085a7 */ /* 0x000e24000800007f */
[----:B0-----:R-:W-:Y:S05]  /*15550*/  @!P0 BRA `(.L_x_569) ;  /* 0xfffffffc00f08947 */ /* 0x001fea000383ffff */
[----:B------:R-:W-:Y:S05]  /*15560*/  BRA `(.L_x_631) ;  /* 0xffffffe400c47947 */ /* 0x000fea000383ffff */
.L_x_632:
        /* <DEDUP_REMOVED lines=9> */
.L_x_6040:


//--------------------- .text._ZN7cutlass13device_kernelIN5flash11enable_sm90INS1_16FlashAttnFwdSm90INS1_25CollectiveMainloopFwdSm90ILi2EN4cute5tupleIJNS5_1CILi1EEES8_S8_EEENS6_IJNS7_ILi64EEESA_SA_EEELi512ENS_10bfloat16_tEfNS_4arch4Sm90ELb0ELb0ELb1ELb1ELb0ELb1ELb0ELb0ELb0ELb1ELb1ELb0EEENS1_21CollectiveEpilogueFwdINS6_IJSA_NS7_ILi512EEESA_EEES9_SC_SE_Li256ELb1ELb1ELb1ELb0EEENS1_36VarlenDynamicPersistentTileSchedulerILi64ELi64ELi256ELi128ELb1ELb1ELb1ELb0ELb1ELb1EEEEEEEEEvNT_6ParamsE --------------------------
	.section	.text._ZN7cutlass13device_kernelIN5flash11enable_sm90INS1_16FlashAttnFwdSm90INS1_25CollectiveMainloopFwdSm90ILi2EN4cute5tupleIJNS5_1CILi1EEES8_S8_EEENS6_IJNS7_ILi64EEESA_SA_EEELi512ENS_10bfloat16_tEfNS_4arch4Sm90ELb0ELb0ELb1ELb1ELb0ELb1ELb0ELb0ELb0ELb1ELb1ELb0EEENS1_21CollectiveEpilogueFwdINS6_IJSA_NS7_ILi512EEESA_EEES9_SC_SE_Li256ELb1ELb1ELb1ELb0EEENS1_36VarlenDynamicPersistentTileSchedulerILi64ELi64ELi256ELi128ELb1ELb1ELb1ELb0ELb1ELb1EEEEEEEEEvNT_6ParamsE,"ax",@progbits
	.align	128
.text._ZN7cutlass13device_kernelIN5flash11enable_sm90INS1_16FlashAttnFwdSm90INS1_25CollectiveMainloopFwdSm90ILi2EN4cute5tupleIJNS5_1CILi1EEES8_S8_EEENS6_IJNS7_ILi64EEESA_SA_EEELi512ENS_10bfloat16_tEfNS_4arch4Sm90ELb0ELb0ELb1ELb1ELb0ELb1ELb0ELb0ELb0ELb1ELb1ELb0EEENS1_21CollectiveEpilogueFwdINS6_IJSA_NS7_ILi512EEESA_EEES9_SC_SE_Li256ELb1ELb1ELb1ELb0EEENS1_36VarlenDynamicPersistentTileSchedulerILi64ELi64ELi256ELi128ELb1ELb1ELb1ELb0ELb1ELb1EEEEEEEEEvNT_6ParamsE:
        .type           _ZN7cutlass13device_kernelIN5flash11enable_sm90INS1_16FlashAttnFwdSm90INS1_25CollectiveMainloopFwdSm90ILi2EN4cute5tupleIJNS5_1CILi1EEES8_S8_EEENS6_IJNS7_ILi64EEESA_SA_EEELi512ENS_10bfloat16_tEfNS_4arch4Sm90ELb0ELb0ELb1ELb1ELb0ELb1ELb0ELb0ELb0ELb1ELb1ELb0EEENS1_21CollectiveEpilogueFwdINS6_IJSA_NS7_ILi512EEESA_EEES9_SC_SE_Li256ELb1ELb1ELb1ELb0EEENS1_36VarlenDynamicPersistentTileSchedulerILi64ELi64ELi256ELi128ELb1ELb1ELb1ELb0ELb1ELb1EEEEEEEEEvNT_6ParamsE,@function
        .size           _ZN7cutlass13device_kernelIN5flash11enable_sm90INS1_16FlashAttnFwdSm90INS1_25CollectiveMainloopFwdSm90ILi2EN4cute5tupleIJNS5_1CILi1EEES8_S8_EEENS6_IJNS7_ILi64EEESA_SA_EEELi512ENS_10bfloat16_tEfNS_4arch4Sm90ELb0ELb0ELb1ELb1ELb0ELb1ELb0ELb0ELb0ELb1ELb1ELb0EEENS1_21CollectiveEpilogueFwdINS6_IJSA_NS7_ILi512EEESA_EEES9_SC_SE_Li256ELb1ELb1ELb1ELb0EEENS1_36VarlenDynamicPersistentTileSchedulerILi64ELi64ELi256ELi128ELb1ELb1ELb1ELb0ELb1ELb1EEEEEEEEEvNT_6ParamsE,(.L_x_6041 - _ZN7cutlass13device_kernelIN5flash11enable_sm90INS1_16FlashAttnFwdSm90INS1_25CollectiveMainloopFwdSm90ILi2EN4cute5tupleIJNS5_1CILi1EEES8_S8_EEENS6_IJNS7_ILi64EEESA_SA_EEELi512ENS_10bfloat16_tEfNS_4arch4Sm90ELb0ELb0ELb1ELb1ELb0ELb1ELb0ELb0ELb0ELb1ELb1ELb0EEENS1_21CollectiveEpilogueFwdINS6_IJSA_NS7_ILi512EEESA_EEES9_SC_SE_Li256ELb1ELb1ELb1ELb0EEENS1_36VarlenDynamicPersistentTileSchedulerILi64ELi64ELi256ELi128ELb1ELb1ELb1ELb0ELb1ELb1EEEEEEEEEvNT_6ParamsE)
        .other          _ZN7cutlass13device_kernelIN5flash11enable_sm90INS1_16FlashAttnFwdSm90INS1_25CollectiveMainloopFwdSm90ILi2EN4cute5tupleIJNS5_1CILi1EEES8_S8_EEENS6_IJNS7_ILi64EEESA_SA_EEELi512ENS_10bfloat16_tEfNS_4arch4Sm90ELb0ELb0ELb1ELb1ELb0ELb1ELb0ELb0ELb0ELb1ELb1ELb0EEENS1_21CollectiveEpilogueFwdINS6_IJSA_NS7_ILi512EEESA_EEES9_SC_SE_Li256ELb1ELb1ELb1ELb0EEENS1_36VarlenDynamicPersistentTileSchedulerILi64ELi64ELi256ELi128ELb1ELb1ELb1ELb0ELb1ELb1EEEEEEEEEvNT_6ParamsE,@"STO_CUDA_ENTRY STV_DEFAULT"
_ZN7cutlass13device_kernelIN5flash11enable_sm90INS1_16FlashAttnFwdSm90INS1_25CollectiveMainloopFwdSm90ILi2EN4cute5tupleIJNS5_1CILi1EEES8_S8_EEENS6_IJNS7_ILi64EEESA_SA_EEELi512ENS_10bfloat16_tEfNS_4arch4Sm90ELb0ELb0ELb1ELb1ELb0ELb1ELb0ELb0ELb0ELb1ELb1ELb0EEENS1_21CollectiveEpilogueFwdINS6_IJSA_NS7_ILi512EEESA_EEES9_SC_SE_Li256ELb1ELb1ELb1ELb0EEENS1_36VarlenDynamicPersistentTileSchedulerILi64ELi64ELi256ELi128ELb1ELb1ELb1ELb0ELb1ELb1EEEEEEEEEvNT_6ParamsE:
        /* <DEDUP_REMOVED lines=12> */
[----:B------:R-:W-:Y:S02]  /*00c0*/  UIADD3 UR10, UP2, UR4, 0x570, URZ ;  /* 0x00000570040a7890 */ /* 0x000fe4000ff5e03f */
[----:B------:R-:W-:Y:S02]  /*00d0*/  UIADD3 UR4, UP3, UR4, 0x670, URZ ;  /* 0x0000067004047890 */ /* 0x000fe4000ff7e03f */
[----:B------:R-:W-:-:S02]  /*00e0*/  UIADD3.X UR7, URZ, UR5, URZ, UP0, !UPT ;  /* 0x000000053f077290 */ /* 0x000fc400087fe43f */
[----:B------:R-:W-:Y:S02]  /*00f0*/  UIADD3.X UR9, URZ, UR5, URZ, UP1, !UPT ;  /* 0x000000053f097290 */ /* 0x000fe40008ffe43f */
[----:B------:R-:W-:Y:S02]  /*0100*/  UIADD3.X UR11, URZ, UR5, URZ, UP2, !UPT ;  /* 0x000000053f0b7290 */ /* 0x000fe400097fe43f */
[----:B------:R-:W-:-:S03]  /*0110*/  UIADD3.X UR5, URZ, UR5, URZ, UP3, !UPT ;  /* 0x000000053f057290 */ /* 0x000fc60009ffe43f */
[----:B------:R0:W-:Y:S02]  /*0120*/  UTMACCTL.PF [UR6] ;  /* 0x00000000060079b9 */ /* 0x0001e40008040000 */
[----:B------:R0:W-:Y:S02]  /*0130*/  UTMACCTL.PF [UR8] ;  /* 0x00000000080079b9 */ /* 0x0001e40008040000 */
[----:B------:R0:W-:Y:S02]  /*0140*/  UTMACCTL.PF [UR10] ;  /* 0x000000000a0079b9 */ /* 0x0001e40008040000 */
[----:B------:R0:W-:Y:S02]  /*0150*/  UTMACCTL.PF [UR4] ;  /* 0x00000000040079b9 */ /* 0x0001e40008040000 */
[----:B0-----:R-:W-:Y:S01]  /*0160*/  NOP ;  /* 0x0000000000007918 */ /* 0x001fe20000000000 */
.L_x_634:
[----:B------:R-:W-:Y:S05]  /*0170*/  BSYNC B0 ;  /* 0x0000000000007941 */ /* 0x000fea0003800000 */
.L_x_633:
[----:B------:R-:W0:Y:S01]  /*0180*/  SHFL.IDX PT, R2, R0, RZ, 0x1f ;  /* 0x00001fff00027589 */ /* 0x000e2200000e0000 */
[----:B------:R-:W-:Y:S01]  /*0190*/  VOTEU.ANY UP0, P0 ;  /* 0x00000000003f7886 */ /* 0x000fe20000000100 */
[----:B------:R-:W-:Y:S01]  /*01a0*/  UMOV UR4, 0x80 ;  /* 0x0000008000047882 */ /* 0x000fe20000000000 */
[----:B------:R-:W-:Y:S01]  /*01b0*/  UMOV UR7, 0x100 ;  /* 0x0000010000077882 */ /* 0x000fe20000000000 */
[----:B------:R-:W-:Y:S02]  /*01c0*/  VOTEU.ANY UP1, P0 ;  /* 0x00000000003f7886 */ /* 0x000fe40000020100 */
[----:B------:R-:W1:Y:S01]  /*01d0*/  @UP0 S2UR UR8, SR_CgaCtaId ;  /* 0x00000000000809c3 */ /* 0x000e620000008800 */
[----:B------:R-:W-:Y:S01]  /*01e0*/  @UP0 UMOV UR6, 0x400 ;  /* 0x0000040000060882 */ /* 0x000fe20000000000 */
[----:B------:R-:W-:-:S04]  /*01f0*/  @UP0 UIADD3 UR4, -UR4, 0x100000, URZ ;  /* 0x0010000004040890 */ /* 0x000fc8000fffe13f */
[----:B------:R-:W-:Y:S02]  /*0200*/  @UP0 USHF.L.U32 UR5, UR4, 0xb, URZ ;  /* 0x0000000b04050899 */ /* 0x000fe4000800063f */
[----:B------:R-:W-:Y:S01]  /*0210*/  @UP0 USHF.L.U32 UR4, UR4, 0x1, URZ ;  /* 0x0000000104040899 */ /* 0x000fe2000800063f */
[----:B0-----:R-:W-:Y:S02]  /*0220*/  ISETP.NE.AND P1, PT, R2, RZ, PT ;  /* 0x000000ff0200720c */ /* 0x001fe40003f25270 */
[----:B------:R-:W-:Y:S01]  /*0230*/  SHF.R.U32.HI R2, RZ, 0x7, R6 ;  /* 0x00000007ff027819 */ /* 0x000fe20000011606 */
[----:B-1----:R-:W-:-:S04]  /*0240*/  @UP0 ULEA UR8, UR8, UR6, 0x18 ;  /* 0x0000000608080291 */ /* 0x002fc8000f8ec03f */
[----:B------:R-:W0:Y:S01]  /*0250*/  SHFL.IDX PT, R4, R2, RZ, 0x1f ;  /* 0x00001fff02047589 */ /* 0x000e2200000e0000 */
[----:B------:R-:W-:-:S04]  /*0260*/  @UP0 UIADD3 UR6, -UR7, 0x100000, URZ ;  /* 0x0010000007060890 */ /* 0x000fc8000fffe13f */
[----:B------:R-:W-:Y:S02]  /*0270*/  @UP0 USHF.L.U32 UR7, UR6, 0xb, URZ ;  /* 0x0000000b06070899 */ /* 0x000fe4000800063f */
[----:B------:R-:W-:Y:S01]  /*0280*/  @UP0 USHF.L.U32 UR6, UR6, 0x1, URZ ;  /* 0x0000000106060899 */ /* 0x000fe2000800063f */
[----:B------:R-:W-:Y:S01]  /*0290*/  VOTEU.ANY UP0, P0 ;  /* 0x00000000003f7886 */ /* 0x000fe20000000100 */
[----:B------:R-:W1:Y:S04]  /*02a0*/  FENCE.VIEW.ASYNC.S ;  /* 0x00000000000073c6 */ /* 0x000e680000000000 */
[----:B-1----:R1:W2:Y:S01]  /*02b0*/  @UP0 SYNCS.EXCH.64 URZ, [UR8+0x28c00], UR4 ;  /* 0x028c0004083f05b2 */ /* 0x0022a20008000100 */
[----:B0-----:R1:W-:Y:S05]  /*02c0*/  STL [R1+0x70], R4 ;  /* 0x0000700401007387 */ /* 0x0013ea0000100800 */
[----:B------:R1:W0:Y:S01]  /*02d0*/  @UP1 SYNCS.EXCH.64 URZ, [UR8+0x28c20], UR6 ;  /* 0x028c2006083f15b2 */ /* 0x0002220008000100 */
[----:B------:R-:W-:Y:S05]  /*02e0*/  @P1 BRA `(.L_x_635) ;  /* 0x0000000000381947 */ /* 0x000fea0003800000 */
[----:B-1----:R-:W1:Y:S01]  /*02f0*/  S2UR UR5, SR_CgaCtaId ;  /* 0x00000000000579c3 */ /* 0x002e620000008800 */
[----:B------:R-:W-:Y:S01]  /*0300*/  UMOV UR4, 0x400 ;  /* 0x0000040000047882 */ /* 0x000fe20000000000 */
[----:B------:R-:W-:Y:S01]  /*0310*/  UMOV UR7, 0x1 ;  /* 0x0000000100077882 */ /* 0x000fe20000000000 */
[----:B------:R-:W-:Y:S01]  /*0320*/  ELECT P0, URZ, PT ;  /* 0x00000000003f782f */ /* 0x000fe20003800000 */
[----:B-1----:R-:W-:Y:S02]  /*0330*/  ULEA UR6, UR5, UR4, 0x18 ;  /* 0x0000000405067291 */ /* 0x002fe4000f8ec03f */
[----:B------:R-:W-:-:S04]  /*0340*/  UIADD3 UR4, -UR7, 0x100000, URZ ;  /* 0x0010000007047890 */ /* 0x000fc8000fffe13f */
[----:B------:R-:W-:Y:S02]  /*0350*/  USHF.L.U32 UR5, UR4, 0xb, URZ ;  /* 0x0000000b04057899 */ /* 0x000fe4000800063f */
[----:B------:R-:W-:Y:S01]  /*0360*/  USHF.L.U32 UR4, UR4, 0x1, URZ ;  /* 0x0000000104047899 */ /* 0x000fe2000800063f */
[----:B------:R-:W1:Y:S11]  /*0370*/  FENCE.VIEW.ASYNC.S ;  /* 0x00000000000073c6 */ /* 0x000e760000000000 */
[----:B-1----:R3:W4:Y:S01]  /*0380*/  SYNCS.EXCH.64 URZ, [UR6+0x28c30], UR4 ;  /* 0x028c3004063f75b2 */ /* 0x0027220008000100 */
[----:B------:R3:W1:Y:S01]  /*0390*/  SYNCS.EXCH.64 URZ, [UR6+0x28c40], UR4 ;  /* 0x028c4004063f75b2 */ /* 0x0006620008000100 */
[----:B------:R3:W0:Y:S01]  /*03a0*/  SYNCS.EXCH.64 URZ, [UR6+0x28c38], UR4 ;  /* 0x028c3804063f75b2 */ /* 0x0006220008000100 */
[----:B------:R3:W0:Y:S02]  /*03b0*/  SYNCS.EXCH.64 URZ, [UR6+0x28c48], UR4 ;  /* 0x028c4804063f75b2 */ /* 0x0006240008000100 */
[----:B---3--:R-:W-:Y:S01]  /*03c0*/  NOP ;  /* 0x0000000000007918 */ /* 0x008fe20000000000 */
.L_x_635:
[----:B------:R-:W3:Y:S01]  /*03d0*/  SHFL.IDX PT, R3, R0, RZ, 0x1f ;  /* 0x00001fff00037589 */ /* 0x000ee200000e0000 */
[----:B------:R-:W-:Y:S01]  /*03e0*/  NOP ;  /* 0x0000000000007918 */ /* 0x000fe20000000000 */
[----:B---3--:R-:W-:-:S13]  /*03f0*/  ISETP.NE.AND P0, PT, R3, RZ, PT ;  /* 0x000000ff0300720c */ /* 0x008fda0003f05270 */
[----:B------:R-:W-:Y:S05]  /*0400*/  @P0 BRA `(.L_x_636) ;  /* 0x0000000000480947 */ /* 0x000fea0003800000 */
[----:B-1----:R-:W1:Y:S01]  /*0410*/  S2UR UR5, SR_CgaCtaId ;  /* 0x00000000000579c3 */ /* 0x002e620000008800 */
[----:B------:R-:W-:Y:S01]  /*0420*/  UMOV UR4, 0x400 ;  /* 0x0000040000047882 */ /* 0x000fe20000000000 */
[----:B------:R-:W-:Y:S01]  /*0430*/  UMOV UR6, 0x1 ;  /* 0x0000000100067882 */ /* 0x000fe20000000000 */
[----:B------:R-:W-:Y:S01]  /*0440*/  UMOV UR9, 0x2 ;  /* 0x0000000200097882 */ /* 0x000fe20000000000 */
[----:B------:R-:W-:-:S04]  /*0450*/  UIADD3 UR6, -UR6, 0x100000, URZ ;  /* 0x0010000006067890 */ /* 0x000fc8000fffe13f */
[----:B------:R-:W-:Y:S02]  /*0460*/  USHF.L.U32 UR7, UR6, 0xb, URZ ;  /* 0x0000000b06077899 */ /* 0x000fe4000800063f */
[----:B------:R-:W-:Y:S01]  /*0470*/  USHF.L.U32 UR6, UR6, 0x1, URZ ;  /* 0x0000000106067899 */ /* 0x000fe2000800063f */
[----:B------:R-:W-:Y:S01]  /*0480*/  ELECT P0, URZ, PT ;  /* 0x00000000003f782f */ /* 0x000fe20003800000 */
[----:B-1----:R-:W-:Y:S02]  /*0490*/  ULEA UR8, UR5, UR4, 0x18 ;  /* 0x0000000405087291 */ /* 0x002fe4000f8ec03f */
[----:B------:R-:W-:-:S04]  /*04a0*/  UIADD3 UR4, -UR9, 0x100000, URZ ;  /* 0x0010000009047890 */ /* 0x000fc8000fffe13f */
[----:B------:R-:W-:Y:S02]  /*04b0*/  USHF.L.U32 UR5, UR4, 0xb, URZ ;  /* 0x0000000b04057899 */ /* 0x000fe4000800063f */
[----:B------:R-:W-:Y:S01]  /*04c0*/  USHF.L.U32 UR4, UR4, 0x1, URZ ;  /* 0x0000000104047899 */ /* 0x000fe2000800063f */
[----:B------:R-:W1:Y:S03]  /*04d0*/  FENCE.VIEW.ASYNC.S ;  /* 0x00000000000073c6 */ /* 0x000e660000000000 */
[----:B-1----:R3:W1:Y:S08]  /*04e0*/  SYNCS.EXCH.64 URZ, [UR8+0x28c50], UR6 ;  /* 0x028c5006083f75b2 */ /* 0x0026700008000100 */
[----:B------:R3:W0:Y:S01]  /*04f0*/  SYNCS.EXCH.64 URZ, [UR8+0x28c60], UR4 ;  /* 0x028c6004083f75b2 */ /* 0x0006220008000100 */
[----:B------:R3:W0:Y:S01]  /*0500*/  SYNCS.EXCH.64 URZ, [UR8+0x28c58], UR6 ;  /* 0x028c5806083f75b2 */ /* 0x0006220008000100 */
[----:B------:R3:W0:Y:S02]  /*0510*/  SYNCS.EXCH.64 URZ, [UR8+0x28c68], UR4 ;  /* 0x028c6804083f75b2 */ /* 0x0006240008000100 */
[----:B---3--:R-:W-:Y:S01]  /*0520*/  NOP ;  /* 0x0000000000007918 */ /* 0x008fe20000000000 */
.L_x_636:
[----:B------:R-:W3:Y:S01]  /*0530*/  SHFL.IDX PT, R3, R0, RZ, 0x1f ;  /* 0x00001fff00037589 */ /* 0x000ee200000e0000 */
[----:B------:R-:W-:Y:S01]  /*0540*/  NOP ;  /* 0x0000000000007918 */ /* 0x000fe20000000000 */
[----:B---3--:R-:W-:-:S13]  /*0550*/  ISETP.NE.AND P0, PT, R3, RZ, PT ;  /* 0x000000ff0300720c */ /* 0x008fda0003f05270 */
        /* <DEDUP_REMOVED lines=10> */
[----:B-1----:R3:W1:Y:S01]  /*0600*/  SYNCS.EXCH.64 URZ, [UR6+0x28c70], UR4 ;  /* 0x028c7004063f75b2 */ /* 0x0026620008000100 */
[----:B------:R3:W0:Y:S01]  /*0610*/  SYNCS.EXCH.64 URZ, [UR6+0x28c80], UR4 ;  /* 0x028c8004063f75b2 */ /* 0x0006220008000100 */
[----:B------:R3:W0:Y:S01]  /*0620*/  SYNCS.EXCH.64 URZ, [UR6+0x28c78], UR4 ;  /* 0x028c7804063f75b2 */ /* 0x0006220008000100 */
[----:B------:R3:W0:Y:S02]  /*0630*/  SYNCS.EXCH.64 URZ, [UR6+0x28c88], UR4 ;  /* 0x028c8804063f75b2 */ /* 0x0006240008000100 */
[----:B---3--:R-:W-:Y:S01]  /*0640*/  NOP ;  /* 0x0000000000007918 */ /* 0x008fe20000000000 */
.L_x_637:
        /* <DEDUP_REMOVED lines=8> */
[----:B------:R-:W-:Y:S01]  /*06d0*/  ELECT P0, URZ, PT ;  /* 0x00000000003f782f */ /* 0x000fe20003800000 */
[----:B-1----:R-:W-:Y:S02]  /*06e0*/  ULEA UR8, UR5, UR4, 0x18 ;  /* 0x0000000405087291 */ /* 0x002fe4000f8ec03f */
[----:B------:R-:W-:-:S04]  /*06f0*/  UIADD3 UR4, -UR6, 0x100000, URZ ;  /* 0x0010000006047890 */ /* 0x000fc8000fffe13f */
[----:B------:R-:W-:Y:S02]  /*0700*/  USHF.L.U32 UR5, UR4, 0xb, URZ ;  /* 0x0000000b04057899 */ /* 0x000fe4000800063f */
[----:B------:R-:W-:Y:S02]  /*0710*/  USHF.L.U32 UR4, UR4, 0x1, URZ ;  /* 0x0000000104047899 */ /* 0x000fe4000800063f */
        /* <DEDUP_REMOVED lines=9> */
.L_x_638:
        /* <DEDUP_REMOVED lines=22> */
.L_x_639:
[----:B------:R-:W-:Y:S01]  /*0910*/  IMAD.MOV.U32 R3, RZ, RZ, 0x1 ;  /* 0x00000001ff037424 */ /* 0x000fe200078e00ff */
[----:B------:R-:W-:Y:S01]  /*0920*/  ISETP.NE.AND P0, PT, R4, RZ, PT ;  /* 0x000000ff0400720c */ /* 0x000fe20003f05270 */
[----:B------:R-:W-:Y:S01]  /*0930*/  NOP ;  /* 0x0000000000007918 */ /* 0x000fe20000000000 */
[----:B------:R-:W-:Y:S01]  /*0940*/  ULDC.64 UR40, c[0x0][0x208] ;  /* 0x0000820000287ab9 */ /* 0x000fe20000000a00 */
[----:B------:R-:W-:Y:S01]  /*0950*/  BSSY B9, `(.L_x_640) ;  /* 0x0001aa8000097945 */ /* 0x000fe20003800000 */
[----:B------:R-:W-:-:S05]  /*0960*/  SEL R3, R3, 0x2, !P0 ;  /* 0x0000000203037807 */ /* 0x000fca0004000000 */
[----:B------:R3:W-:Y:S01]  /*0970*/  STL [R1+0x64], R3 ;  /* 0x0000640301007387 */ /* 0x0007e20000100800 */
[----:B012-4-:R-:W-:Y:S06]  /*0980*/  BAR.SYNC.DEFER_BLOCKING 0x0 ;  /* 0x0000000000007b1d */ /* 0x017fec0000010000 */
[----:B------:R-:W-:Y:S05]  /*0990*/  @!P0 BRA `(.L_x_641) ;  /* 0x0000011800708947 */ /* 0x000fea0003800000 */
.L_x_642:
[----:B------:R-:W-:-:S08]  /*09a0*/  NOP ;  /* 0x0000000000007918 */ /* 0x000fd00000000000 */
[----:B------:R-:W0:Y:S02]  /*09b0*/  USETMAXREG.TRY_ALLOC.CTAPOOL UP0, 0xf0 ;  /* 0x000000f0000079c8 */ /* 0x000e240008000600 */
[----:B0-----:R-:W-:-:S13]  /*09c0*/  PLOP3.LUT P0, PT, PT, PT, UP0, 0x80, 0x0 ;  /* 0x000000000000781c */ /* 0x001fda0003f0f008 */
[----:B------:R-:W-:Y:S05]  /*09d0*/  @!P0 BRA `(.L_x_642) ;  /* 0xfffffffc00f08947 */ /* 0x000fea000383ffff */
[----:B------:R-:W-:Y:S01]  /*09e0*/  ISETP.NE.AND P0, PT, R2, 0x1, PT ;  /* 0x000000010200780c */ /* 0x000fe20003f05270 */
[----:B------:R-:W0:Y:S01]  /*09f0*/  S2UR UR5, SR_CgaCtaId ;  /* 0x00000000000579c3 */ /* 0x000e220000008800 */
[----:B------:R-:W-:-:S11]  /*0a00*/  UMOV UR4, 0x400 ;  /* 0x0000040000047882 */ /* 0x000fd60000000000 */
[----:B------:R-:W-:Y:S06]  /*0a10*/  @!P0 BAR.ARV 0x8, 0x100 ;  /* 0x0204000000008b1d */ /* 0x000fec0000002000 */
[----:B------:R-:W-:Y:S01]  /*0a20*/  ISETP.GE.U32.AND P0, PT, R6, 0x100, PT ;  /* 0x000001000600780c */ /* 0x000fe20003f06070 */
[----:B0-----:R-:W-:-:S06]  /*0a30*/  ULEA UR4, UR5, UR4, 0x18 ;  /* 0x0000000405047291 */ /* 0x001fcc000f8ec03f */
[----:B------:R-:W-:-:S06]  /*0a40*/  IMAD.U32 R2, RZ, RZ, UR4 ;  /* 0x00000004ff027e24 */ /* 0x000fcc000f8e00ff */
[----:B------:R-:W-:Y:S06]  /*0a50*/  @P0 BAR.ARV 0xf, 0x100 ;  /* 0x03c4000000000b1d */ /* 0x000fec0000002000 */
[----:B------:R-:W-:Y:S02]  /*0a60*/  ULDC UR4, c[0x0][0xc3c] ;  /* 0x00030f0000047ab9 */ /* 0x000fe40000000800 */
[----:B------:R-:W-:Y:S06]  /*0a70*/  BAR.SYNC.DEFER_BLOCKING 0x5, 0x180 ;  /* 0x0146000000007b1d */ /* 0x000fec0000010000 */
[----:B------:R-:W0:Y:S02]  /*0a80*/  LDS.128 R152, [R2+0x28cd0] ;  /* 0x028cd00002987984 */ /* 0x000e240000000c00 */
[----:B------:R-:W-:Y:S06]  /*0a90*/  BAR.ARV 0x4, 0x180 ;  /* 0x0106000000007b1d */ /* 0x000fec0000002000 */
[----:B0-----:R-:W-:-:S13]  /*0aa0*/  ISETP.GE.AND P0, PT, R155, UR4, PT ;  /* 0x000000049b007c0c */ /* 0x001fda000bf06270 */
[----:B------:R-:W-:Y:S05]  /*0ab0*/  @P0 BRA `(.L_x_643) ;  /* 0x000001a800440947 */ /* 0x000fea0003800000 */
[----:B------:R-:W2:Y:S01]  /*0ac0*/  LDL R18, [R1+0x64] ;  /* 0x0000640001127983 */ /* 0x000ea20000100800 */
[----:B------:R-:W-:Y:S01]  /*0ad0*/  VIADD R6, R6, 0xffffff80 ;  /* 0xffffff8006067836 */ /* 0x000fe20000000000 */
[----:B------:R-:W-:Y:S01]  /*0ae0*/  CS2R R22, SRZ ;  /* 0x0000000000167805 */ /* 0x000fe2000001ff00 */
[----:B------:R-:W-:Y:S02]  /*0af0*/  IMAD.MOV.U32 R197, RZ, RZ, 0x40 ;  /* 0x00000040ffc57424 */ /* 0x000fe400078e00ff */
[----:B------:R-:W-:Y:S01]  /*0b00*/  IMAD.MOV.U32 R210, RZ, RZ, RZ ;  /* 0x000000ffffd27224 */ /* 0x000fe200078e00ff */
[----:B---3--:R-:W-:Y:S01]  /*0b10*/  SHF.R.S32.HI R3, RZ, 0x1f, R6 ;  /* 0x0000001fff037819 */ /* 0x008fe20000011406 */
[----:B------:R-:W-:-:S03]  /*0b20*/  IMAD.MOV.U32 R185, RZ, RZ, RZ ;  /* 0x000000ffffb97224 */ /* 0x000fc600078e00ff */
[CC--:B------:R-:W-:Y:S02]  /*0b30*/  LEA.HI R4, R3.reuse, R6.reuse, RZ, 0x4 ;  /* 0x0000000603047211 */ /* 0x0c0fe400078f20ff */
[CC--:B------:R-:W-:Y:S02]  /*0b40*/  LEA.HI R5, R3.reuse, R6.reuse, RZ, 0x5 ;  /* 0x0000000603057211 */ /* 0x0c0fe400078f28ff */
[----:B------:R-:W-:Y:S02]  /*0b50*/  SHF.R.S32.HI R7, RZ, 0x4, R4 ;  /* 0x00000004ff077819 */ /* 0x000fe40000011404 */
[--C-:B------:R-:W-:Y:S02]  /*0b60*/  SHF.R.S32.HI R194, RZ, 0x5, R5.reuse ;  /* 0x00000005ffc27819 */ /* 0x100fe40000011405 */
[----:B------:R-:W-:Y:S02]  /*0b70*/  SHF.R.S32.HI R9, RZ, 0x1f, R5 ;  /* 0x0000001fff097819 */ /* 0x000fe40000011405 */
[----:B------:R-:W-:-:S02]  /*0b80*/  LEA.HI R0, R3, R6, RZ, 0x7 ;  /* 0x0000000603007211 */ /* 0x000fc400078f38ff */
[CC--:B------:R-:W-:Y:S02]  /*0b90*/  LEA.HI R13, R3.reuse, R6.reuse, RZ, 0x2 ;  /* 0x00000006030d7211 */ /* 0x0c0fe400078f10ff */
[C---:B------:R-:W-:Y:S02]  /*0ba0*/  LOP3.LUT R5, R4.reuse, 0xfffffff0, RZ, 0xc0, !PT ;  /* 0xfffffff004057812 */ /* 0x040fe400078ec0ff */
[----:B------:R-:W-:Y:S02]  /*0bb0*/  LEA.HI R3, R3, R6, RZ, 0x3 ;  /* 0x0000000603037211 */ /* 0x000fe400078f18ff */
[----:B------:R-:W-:Y:S01]  /*0bc0*/  LEA.HI R4, R4, R7, RZ, 0x1 ;  /* 0x0000000704047211 */ /* 0x000fe200078f08ff */
[----:B------:R-:W-:Y:S01]  /*0bd0*/  IMAD.IADD R8, R6, 0x1, -R5 ;  /* 0x0000000106087824 */ /* 0x000fe200078e0a05 */
[----:B------:R-:W-:Y:S02]  /*0be0*/  LOP3.LUT R15, R3, 0xfffffff8, RZ, 0xc0, !PT ;  /* 0xfffffff8030f7812 */ /* 0x000fe400078ec0ff */
[----:B------:R-:W-:-:S02]  /*0bf0*/  LOP3.LUT R3, R0, 0xffffff80, RZ, 0xc0, !PT ;  /* 0xffffff8000037812 */ /* 0x000fc400078ec0ff */
[----:B------:R-:W-:Y:S01]  /*0c00*/  LOP3.LUT R4, R4, 0x1ffffffe, RZ, 0xc0, !PT ;  /* 0x1ffffffe04047812 */ /* 0x000fe200078ec0ff */
[C---:B------:R-:W-:Y:S01]  /*0c10*/  IMAD.IADD R15, R6.reuse, 0x1, -R15 ;  /* 0x00000001060f7824 */ /* 0x040fe200078e0a0f */
[----:B------:R-:W-:Y:S01]  /*0c20*/  LEA.HI R9, R9, R194, RZ, 0x2 ;  /* 0x000000c209097211 */ /* 0x000fe200078f10ff */
[----:B------:R-:W-:Y:S01]  /*0c30*/  IMAD.IADD R3, R6, 0x1, -R3 ;  /* 0x0000000106037824 */ /* 0x000fe200078e0a03 */
[----:B------:R-:W-:Y:S01]  /*0c40*/  SHF.R.S32.HI R5, RZ, 0x1f, R8 ;  /* 0x0000001fff057819 */ /* 0x000fe20000011408 */
[----:B------:R-:W-:Y:S01]  /*0c50*/  IMAD.IADD R10, R7, 0x1, -R4 ;  /* 0x00000001070a7824 */ /* 0x000fe200078e0a04 */
[----:B------:R-:W-:Y:S01]  /*0c60*/  LOP3.LUT R11, R13, 0xfffffffc, RZ, 0xc0, !PT ;  /* 0xfffffffc0d0b7812 */ /* 0x000fe200078ec0ff */
[----:B------:R-:W-:Y:S01]  /*0c70*/  IMAD.SHL.U32 R188, R15, 0x8, RZ ;  /* 0x000000080fbc7824 */ /* 0x000fe200078e00ff */
[----:B------:R-:W-:Y:S01]  /*0c80*/  SHF.R.S32.HI R20, RZ, 0x7, R0 ;  /* 0x00000007ff147819 */ /* 0x000fe20000011400 */
[----:B------:R-:W-:Y:S01]  /*0c90*/  IMAD.SHL.U32 R10, R10, 0x8, RZ ;  /* 0x000000080a0a7824 */ /* 0x000fe200078e00ff */
[----:B------:R-:W-:Y:S01]  /*0ca0*/  LOP3.LUT R7, R9, 0x3ffffc, RZ, 0xc0, !PT ;  /* 0x003ffffc09077812 */ /* 0x000fe200078ec0ff */
[----:B------:R-:W-:Y:S01]  /*0cb0*/  IMAD.IADD R186, R6, 0x1, -R11 ;  /* 0x0000000106ba7824 */ /* 0x000fe200078e0a0b */
[----:B------:R-:W-:Y:S01]  /*0cc0*/  LEA.HI R9, R5, R8, RZ, 0x3 ;  /* 0x0000000805097211 */ /* 0x000fe200078f18ff */
[----:B------:R-:W-:Y:S01]  /*0cd0*/  IMAD R17, R20, 0x100, R8 ;  /* 0x0000010014117824 */ /* 0x000fe200078e0208 */
[----:B------:R-:W-:Y:S01]  /*0ce0*/  SHF.R.S32.HI R4, RZ, 0x1f, R3 ;  /* 0x0000001fff047819 */ /* 0x000fe20000011403 */
[----:B------:R-:W-:Y:S01]  /*0cf0*/  IMAD.IADD R12, R194, 0x1, -R7 ;  /* 0x00000001c20c7824 */ /* 0x000fe200078e0a07 */
[----:B------:R-:W-:Y:S01]  /*0d00*/  SHF.R.S32.HI R19, RZ, 0x2, R13 ;  /* 0x00000002ff137819 */ /* 0x000fe2000001140d */
[----:B------:R-:W-:Y:S01]  /*0d10*/  IMAD.SHL.U32 R16, R186, 0x8, RZ ;  /* 0x00000008ba107824 */ /* 0x000fe200078e00ff */
[----:B------:R-:W-:Y:S01]  /*0d20*/  LOP3.LUT R11, R9, 0xfffffff8, RZ, 0xc0, !PT ;  /* 0xfffffff8090b7812 */ /* 0x000fe200078ec0ff */
[----:B------:R-:W-:Y:S01]  /*0d30*/  IMAD R17, R12, 0x10, R17 ;  /* 0x000000100c117824 */ /* 0x000fe200078e0211 */
[CC--:B------:R-:W-:Y:S01]  /*0d40*/  LEA.HI R5, R4.reuse, R3.reuse, RZ, 0x2 ;  /* 0x0000000304057211 */ /* 0x0c0fe200078f10ff */
[----:B------:R-:W-:Y:S01]  /*0d50*/  VIADD R12, R19, 0x20 ;  /* 0x00000020130c7836 */ /* 0x000fe20000000000 */
[----:B------:R-:W-:Y:S01]  /*0d60*/  LEA.HI R4, R4, R3, RZ, 0x5 ;  /* 0x0000000304047211 */ /* 0x000fe200078f28ff */
[----:B------:R-:W-:Y:S01]  /*0d70*/  IMAD.IADD R11, R8, 0x1, -R11 ;  /* 0x00000001080b7824 */ /* 0x000fe200078e0a0b */
[----:B------:R-:W-:Y:S01]  /*0d80*/  LOP3.LUT R8, R5, 0x7ffffffc, RZ, 0xc0, !PT ;  /* 0x7ffffffc05087812 */ /* 0x000fe200078ec0ff */
[----:B------:R-:W-:Y:S01]  /*0d90*/  IMAD.SHL.U32 R9, R9, 0x40, RZ ;  /* 0x0000004009097824 */ /* 0x000fe200078e00ff */
[--C-:B------:R-:W-:Y:S01]  /*0da0*/  SHF.R.S32.HI R6, RZ, 0x2, R5.reuse ;  /* 0x00000002ff067819 */ /* 0x100fe20000011405 */
[----:B------:R-:W-:Y:S01]  /*0db0*/  STL [R1+0x30], R20 ;  /* 0x0000301401007387 */ /* 0x000fe20000100800 */
[----:B------:R-:W-:Y:S01]  /*0dc0*/  SHF.R.S32.HI R7, RZ, 0x1f, R5 ;  /* 0x0000001fff077819 */ /* 0x000fe20000011405 */
[----:B------:R-:W-:Y:S01]  /*0dd0*/  IMAD.IADD R8, R3, 0x1, -R8 ;  /* 0x0000000103087824 */ /* 0x000fe200078e0a08 */
[----:B------:R-:W-:Y:S01]  /*0de0*/  SHF.R.S32.HI R5, RZ, 0x1f, R12 ;  /* 0x0000001fff057819 */ /* 0x000fe2000001140c */
[----:B------:R-:W-:Y:S01]  /*0df0*/  IMAD.SHL.U32 R3, R11, 0x40, RZ ;  /* 0x000000400b037824 */ /* 0x000fe200078e00ff */
[----:B------:R-:W-:Y:S01]  /*0e00*/  LEA.HI R7, R7, R6, RZ, 0x3 ;  /* 0x0000000607077211 */ /* 0x000fe200078f18ff */
[----:B------:R-:W-:Y:S01]  /*0e10*/  VIADD R208, R188, 0x80 ;  /* 0x00000080bcd07836 */ /* 0x000fe20000000000 */
[----:B------:R-:W-:Y:S01]  /*0e20*/  LEA.HI R14, R5, R12, RZ, 0x3 ;  /* 0x0000000c050e7211 */ /* 0x000fe200078f18ff */
[----:B------:R-:W-:Y:S01]  /*0e30*/  IMAD.SHL.U32 R12, R12, 0x40, RZ ;  /* 0x000000400c0c7824 */ /* 0x000fe200078e00ff */
[----:B------:R-:W-:Y:S01]  /*0e40*/  LOP3.LUT R3, R3, 0x1c0, RZ, 0xc0, !PT ;  /* 0x000001c003037812 */ /* 0x000fe200078ec0ff */
[----:B------:R-:W-:Y:S01]  /*0e50*/  VIADD R206, R188, 0x100 ;  /* 0x00000100bcce7836 */ /* 0x000fe20000000000 */
[----:B------:R-:W-:Y:S01]  /*0e60*/  LOP3.LUT R7, R7, 0xfffffff8, RZ, 0xc0, !PT ;  /* 0xfffffff807077812 */ /* 0x000fe200078ec0ff */
[----:B------:R-:W-:Y:S01]  /*0e70*/  IMAD.SHL.U32 R14, R14, 0x40, RZ ;  /* 0x000000400e0e7824 */ /* 0x000fe200078e00ff */
[----:B------:R-:W-:Y:S01]  /*0e80*/  LOP3.LUT R5, R12, 0x1c0, RZ, 0xc0, !PT ;  /* 0x000001c00c057812 */ /* 0x000fe200078ec0ff */
[--C-:B------:R-:W-:Y:S01]  /*0e90*/  IMAD.U32 R12, R17, 0x40, R10.reuse ;  /* 0x00000040110c7824 */ /* 0x100fe200078e000a */
[----:B------:R-:W-:Y:S01]  /*0ea0*/  LOP3.LUT R10, R3, 0x8, R10, 0xf8, !PT ;  /* 0x00000008030a7812 */ /* 0x000fe200078ef80a */
[----:B------:R-:W-:Y:S01]  /*0eb0*/  IMAD.IADD R7, R6, 0x1, -R7 ;  /* 0x0000000106077824 */ /* 0x000fe200078e0a07 */
[----:B------:R-:W-:Y:S01]  /*0ec0*/  SHF.R.U32.HI R3, RZ, 0x3, R3 ;  /* 0x00000003ff037819 */ /* 0x000fe20000011603 */
[----:B------:R-:W-:Y:S01]  /*0ed0*/  VIADD R205, R188, 0x140 ;  /* 0x00000140bccd7836 */ /* 0x000fe20000000000 */
[----:B------:R-:W-:Y:S01]  /*0ee0*/  LEA.HI R0, R0, R20, RZ, 0x1 ;  /* 0x0000001400007211 */ /* 0x000fe200078f08ff */
[----:B------:R-:W-:Y:S01]  /*0ef0*/  STL [R1+0x78], R12 ;  /* 0x0000780c01007387 */ /* 0x000fe20000100800 */
[----:B------:R-:W-:Y:S01]  /*0f00*/  LOP3.LUT R10, R10, R3, RZ, 0x3c, !PT ;  /* 0x000000030a0a7212 */ /* 0x000fe200078e3cff */
[----:B------:R-:W-:Y:S01]  /*0f10*/  VIADD R209, R188, 0x40 ;  /* 0x00000040bcd17836 */ /* 0x000fe20000000000 */
[----:B------:R-:W-:Y:S01]  /*0f20*/  LEA.HI R3, R186, R186, RZ, 0x1 ;  /* 0x000000baba037211 */ /* 0x000fe200078f08ff */
[----:B------:R-:W-:Y:S01]  /*0f30*/  VIADD R207, R188, 0xc0 ;  /* 0x000000c0bccf7836 */ /* 0x000fe20000000000 */
[----:B------:R-:W-:-:S02]  /*0f40*/  LOP3.LUT R0, R0, 0xfffffe, RZ, 0xc0, !PT ;  /* 0x00fffffe00007812 */ /* 0x000fc400078ec0ff */
[----:B------:R-:W-:Y:S02]  /*0f50*/  SHF.R.U32.HI R6, RZ, 0x3, R5 ;  /* 0x00000003ff067819 */ /* 0x000fe40000011605 */
[----:B------:R-:W-:Y:S01]  /*0f60*/  LOP3.LUT R5, R5, 0x38, R16, 0xf8, !PT ;  /* 0x0000003805057812 */ /* 0x000fe200078ef810 */
[----:B------:R-:W-:Y:S01]  /*0f70*/  IMAD.IADD R0, R20, 0x1, -R0 ;  /* 0x0000000114007824 */ /* 0x000fe200078e0a00 */
[----:B------:R-:W-:Y:S02]  /*0f80*/  LOP3.LUT R14, R14, 0xfffffe00, RZ, 0xc0, !PT ;  /* 0xfffffe000e0e7812 */ /* 0x000fe400078ec0ff */
[----:B------:R-:W-:Y:S02]  /*0f90*/  LOP3.LUT R3, R3, 0x1ffffffe, RZ, 0xc0, !PT ;  /* 0x1ffffffe03037812 */ /* 0x000fe400078ec0ff */
[----:B------:R-:W-:Y:S02]  /*0fa0*/  SHF.R.S32.HI R4, RZ, 0x5, R4 ;  /* 0x00000005ff047819 */ /* 0x000fe40000011404 */
[----:B------:R-:W-:Y:S01]  /*0fb0*/  LOP3.LUT R5, R14, R5, R6, 0xf6, !PT ;  /* 0x000000050e057212 */ /* 0x000fe200078ef606 */
[----:B------:R-:W-:Y:S01]  /*0fc0*/  IMAD.IADD R6, R186, 0x1, -R3 ;  /* 0x00000001ba067824 */ /* 0x000fe200078e0a03 */
[----:B------:R-:W-:Y:S01]  /*0fd0*/  LOP3.LUT R9, R9, 0x7ffffe00, RZ, 0xc0, !PT ;  /* 0x7ffffe0009097812 */ /* 0x000fe200078ec0ff */
[----:B------:R-:W-:Y:S01]  /*0fe0*/  IMAD R191, R4, 0x10, R7 ;  /* 0x0000001004bf7824 */ /* 0x000fe200078e0207 */
[----:B------:R-:W-:Y:S01]  /*0ff0*/  SHF.R.S32.HI R4, RZ, 0x1f, R13 ;  /* 0x0000001fff047819 */ /* 0x000fe2000001140d */
[----:B------:R-:W-:Y:S01]  /*1000*/  IMAD.SHL.U32 R3, R0, 0x100, RZ ;  /* 0x0000010000037824 */ /* 0x000fe200078e00ff */
[----:B------:R-:W-:Y:S01]  /*1010*/  R2P PR, R11, 0x6 ;  /* 0x000000060b007804 */ /* 0x000fe20000000000 */
[----:B------:R-:W-:Y:S01]  /*1020*/  IMAD.SHL.U32 R0, R8, 0x2, RZ ;  /* 0x0000000208007824 */ /* 0x000fe200078e00ff */
[----:B------:R-:W-:Y:S01]  /*1030*/  LEA.HI R4, R4, R19, RZ, 0x3 ;  /* 0x0000001304047211 */ /* 0x000fe200078f18ff */
[----:B------:R-:W-:Y:S01]  /*1040*/  IMAD R14, R6, 0x8, R191 ;  /* 0x00000008060e7824 */ /* 0x000fe200078e02bf */
[----:B------:R0:W-:Y:S01]  /*1050*/  STL [R1+0x74], R3 ;  /* 0x0000740301007387 */ /* 0x0001e20000100800 */
[----:B------:R-:W-:Y:S01]  /*1060*/  IMAD.IADD R193, R0, 0x1, R3 ;  /* 0x0000000100c17824 */ /* 0x000fe200078e0203 */
[----:B------:R-:W-:Y:S01]  /*1070*/  LOP3.LUT R4, R4, 0xfffffff8, RZ, 0xc0, !PT ;  /* 0xfffffff804047812 */ /* 0x000fe200078ec0ff */
[----:B------:R-:W-:Y:S01]  /*1080*/  IMAD R9, R194, 0x400, R9 ;  /* 0x00000400c2097824 */ /* 0x000fe200078e0209 */
[----:B------:R1:W-:Y:S01]  /*1090*/  STL [R1+0x34], R0 ;  /* 0x0000340001007387 */ /* 0x0003e20000100800 */
[----:B------:R-:W-:Y:S01]  /*10a0*/  VIADD R13, R193, 0x8 ;  /* 0x00000008c10d7836 */ /* 0x000fe20000000000 */
[----:B------:R-:W-:Y:S01]  /*10b0*/  SHF.R.S32.HI R7, RZ, 0x1f, R209 ;  /* 0x0000001fff077819 */ /* 0x000fe200000114d1 */
[----:B------:R-:W-:Y:S01]  /*10c0*/  IMAD.IADD R9, R9, 0x1, R10 ;  /* 0x0000000109097824 */ /* 0x000fe200078e020a */
[----:B------:R-:W-:Y:S01]  /*10d0*/  SHF.R.S32.HI R7, RZ, 0x1f, R207 ;  /* 0x0000001fff077819 */ /* 0x000fe200000114cf */
[----:B------:R-:W-:Y:S01]  /*10e0*/  IMAD.IADD R189, R19, 0x1, -R4 ;  /* 0x0000000113bd7824 */ /* 0x000fe200078e0a04 */
[----:B------:R-:W-:Y:S01]  /*10f0*/  SHF.R.S32.HI R4, RZ, 0x1f, R208 ;  /* 0x0000001fff047819 */ /* 0x000fe200000114d0 */
[----:B0-----:R-:W-:Y:S01]  /*1100*/  IMAD R3, R5, 0x2, R2 ;  /* 0x0000000205037824 */ /* 0x001fe200078e0202 */
[----:B------:R-:W-:Y:S01]  /*1110*/  SHF.R.S32.HI R4, RZ, 0x1f, R206 ;  /* 0x0000001fff047819 */ /* 0x000fe200000114ce */
[C---:B------:R-:W-:Y:S01]  /*1120*/  VIADD R10, R193.reuse, 0x20 ;  /* 0x00000020c10a7836 */ /* 0x040fe20000000000 */
[----:B-1----:R-:W-:Y:S01]  /*1130*/  SHF.R.S32.HI R0, RZ, 0x1f, R205 ;  /* 0x0000001fff007819 */ /* 0x002fe200000114cd */
[C---:B------:R-:W-:Y:S01]  /*1140*/  VIADD R5, R193.reuse, 0x38 ;  /* 0x00000038c1057836 */ /* 0x040fe20000000000 */
[----:B------:R0:W-:Y:S01]  /*1150*/  STL [R1+0x68], R3 ;  /* 0x0000680301007387 */ /* 0x0001e20000100800 */
[C---:B------:R-:W-:Y:S01]  /*1160*/  VIADD R4, R193.reuse, 0x40 ;  /* 0x00000040c1047836 */ /* 0x040fe20000000000 */
[----:B------:R-:W-:Y:S01]  /*1170*/  SHF.R.S32.HI R0, RZ, 0x1f, R193 ;  /* 0x0000001fff007819 */ /* 0x000fe200000114c1 */
[C---:B------:R-:W-:Y:S01]  /*1180*/  VIADD R0, R193.reuse, 0x50 ;  /* 0x00000050c1007836 */ /* 0x040fe20000000000 */
[----:B------:R1:W-:Y:S01]  /*1190*/  STL [R1+0x6c], R14 ;  /* 0x00006c0e01007387 */ /* 0x0003e20000100800 */
[----:B------:R-:W-:Y:S01]  /*11a0*/  SHF.R.S32.HI R6, RZ, 0x1f, R13 ;  /* 0x0000001fff067819 */ /* 0x000fe2000001140d */
[----:B------:R-:W-:Y:S01]  /*11b0*/  VIADD R237, R193, 0x58 ;  /* 0x00000058c1ed7836 */ /* 0x000fe20000000000 */
[----:B------:R-:W-:Y:S01]  /*11c0*/  SHF.R.S32.HI R6, RZ, 0x1f, R10 ;  /* 0x0000001fff067819 */ /* 0x000fe2000001140a */
[----:B------:R-:W-:Y:S01]  /*11d0*/  IMAD R195, R9, 0x2, R2 ;  /* 0x0000000209c37824 */ /* 0x000fe200078e0202 */
[----:B------:R-:W-:Y:S01]  /*11e0*/  SHF.R.S32.HI R6, RZ, 0x1f, R5 ;  /* 0x0000001fff067819 */ /* 0x000fe20000011405 */
[C---:B0-----:R-:W-:Y:S01]  /*11f0*/  VIADD R3, R193.reuse, 0x48 ;  /* 0x00000048c1037836 */ /* 0x041fe20000000000 */
[----:B------:R-:W-:Y:S01]  /*1200*/  SHF.R.S32.HI R5, RZ, 0x1f, R4 ;  /* 0x0000001fff057819 */ /* 0x000fe20000011404 */
[----:B------:R-:W-:Y:S01]  /*1210*/  VIADD R235, R193, 0x68 ;  /* 0x00000068c1eb7836 */ /* 0x000fe20000000000 */
[----:B------:R-:W-:Y:S01]  /*1220*/  SEL R197, R197, 0xffffffc0, !P2 ;  /* 0xffffffc0c5c57807 */ /* 0x000fe20005000000 */
        /* <DEDUP_REMOVED lines=50> */
[----:B------:R-:W-:Y:S01]  /*1550*/  IMAD.SHL.U32 R186, R186, 0x4, RZ ;  /* 0x00000004baba7824 */ /* 0x000fe200078e00ff */
[----:B------:R-:W-:Y:S01]  /*1560*/  SHF.R.S32.HI R3, RZ, 0x1f, R213 ;  /* 0x0000001fff037819 */ /* 0x000fe200000114d5 */
[C---:B------:R-:W-:Y:S01]  /*1570*/  @P1 VIADD R196, R198.reuse, 0xffffffe0 ;  /* 0xffffffe0c6c41836 */ /* 0x040fe20000000000 */
[----:B------:R-:W-:Y:S01]  /*1580*/  SHF.R.S32.HI R0, RZ, 0x1f, R212 ;  /* 0x0000001fff007819 */ /* 0x000fe200000114d4 */
[----:B------:R-:W-:-:S02]  /*1590*/  IMAD.IADD R198, R198, 0x1, R197 ;  /* 0x00000001c6c67824 */ /* 0x000fc400078e02c5 */
[----:B------:R-:W-:Y:S02]  /*15a0*/  VIADD R190, R186, 0x10 ;  /* 0x00000010babe7836 */ /* 0x000fe40000000000 */
[----:B------:R-:W-:Y:S01]  /*15b0*/  IMAD.IADD R197, R197, 0x1, R196 ;  /* 0x00000001c5c57824 */ /* 0x000fe200078e02c4 */
[----:B--2---:R-:W-:Y:S01]  /*15c0*/  LOP3.LUT R184, R18, 0x1, RZ, 0xfc, !PT ;  /* 0x0000000112b87812 */ /* 0x004fe200078efcff */
[----:B-1----:R-:W-:-:S07]  /*15d0*/  IMAD.MOV.U32 R18, RZ, RZ, RZ ;  /* 0x000000ffff127224 */ /* 0x002fce00078e00ff */
.L_x_771:
[----:B0-----:R-:W0:Y:S01]  /*15e0*/  LDC.64 R200, c[0x0][0xc88] ;  /* 0x00032200ffc87b82 */ /* 0x001e220000000a00 */
[----:B------:R-:W-:Y:S01]  /*15f0*/  ULDC.64 UR4, c[0x0][0xa28] ;  /* 0x00028a0000047ab9 */ /* 0x000fe20000000a00 */
[----:B------:R-:W-:Y:S01]  /*1600*/  ULDC.64 UR8, c[0x0][0xa18] ;  /* 0x0002860000087ab9 */ /* 0x000fe20000000a00 */
[----:B------:R-:W-:Y:S01]  /*1610*/  ULDC.64 UR6, c[0x0][0xa08] ;  /* 0x0002820000067ab9 */ /* 0x000fe20000000a00 */
[----:B0-----:R-:W-:-:S06]  /*1620*/  IMAD.WIDE R200, R155, 0x4, R200 ;  /* 0x000000049bc87825 */ /* 0x001fcc00078e02c8 */
[----:B--2---:R-:W2:Y:S01]  /*1630*/  LDG.E R200, desc[UR40][R200.64] ;  /* 0x00000028c8c87981 */ /* 0x004ea2000c1e1900 */
[----:B------:R-:W-:Y:S01]  /*1640*/  ISETP.NE.U32.AND P2, PT, RZ, UR4, PT ;  /* 0x00000004ff007c0c */ /* 0x000fe2000bf45070 */
[----:B---345:R-:W-:Y:S01]  /*1650*/  IMAD.MOV.U32 R11, RZ, RZ, RZ ;  /* 0x000000ffff0b7224 */ /* 0x038fe200078e00ff */
[----:B------:R-:W-:Y:S01]  /*1660*/  ISETP.NE.U32.AND P1, PT, RZ, UR8, PT ;  /* 0x00000008ff007c0c */ /* 0x000fe2000bf25070 */
[----:B------:R-:W-:Y:S01]  /*1670*/  IMAD.MOV.U32 R25, RZ, RZ, RZ ;  /* 0x000000ffff197224 */ /* 0x000fe200078e00ff */
[----:B------:R-:W-:Y:S02]  /*1680*/  ISETP.NE.AND.EX P2, PT, RZ, UR5, PT, P2 ;  /* 0x00000005ff007c0c */ /* 0x000fe4000bf45320 */
[----:B------:R-:W-:Y:S02]  /*1690*/  ISETP.NE.AND.EX P1, PT, RZ, UR9, PT, P1 ;  /* 0x00000009ff007c0c */ /* 0x000fe4000bf25310 */
[----:B------:R-:W-:-:S04]  /*16a0*/  ISETP.NE.U32.AND P0, PT, RZ, UR6, PT ;  /* 0x00000006ff007c0c */ /* 0x000fc8000bf05070 */
[----:B------:R-:W-:Y:S02]  /*16b0*/  ISETP.NE.AND.EX P0, PT, RZ, UR7, PT, P0 ;  /* 0x00000007ff007c0c */ /* 0x000fe4000bf05300 */
[----:B--2---:R-:W-:Y:S01]  /*16c0*/  SHF.R.S32.HI R0, RZ, 0x1f, R200 ;  /* 0x0000001fff007819 */ /* 0x004fe200000114c8 */
[C---:B------:R-:W-:Y:S02]  /*16d0*/  IMAD.SHL.U32 R203, R200.reuse, 0x4, RZ ;  /* 0x00000004c8cb7824 */ /* 0x040fe400078e00ff */
[C---:B------:R-:W-:Y:S02]  /*16e0*/  @P2 LEA R6, P3, R200.reuse, UR4, 0x2 ;  /* 0x00000004c8062c11 */ /* 0x040fe4000f8610ff */
[C-C-:B------:R-:W-:Y:S01]  /*16f0*/  SHF.L.U64.HI R204, R200.reuse, 0x2, R0.reuse ;  /* 0x00000002c8cc7819 */ /* 0x140fe20000010200 */
[----:B------:R0:W-:Y:S01]  /*1700*/  STL [R1+0x2c], R0 ;  /* 0x00002c0001007387 */ /* 0x0001e20000100800 */
[----:B------:R-:W-:Y:S01]  /*1710*/  @P2 LEA.HI.X R7, R200, UR5, R0, 0x2, P3 ;  /* 0x00000005c8072c11 */ /* 0x000fe200098f1400 */
[----:B------:R-:W-:Y:S01]  /*1720*/  ULDC UR4, c[0x0][0x288] ;  /* 0x0000a20000047ab9 */ /* 0x000fe20000000800 */
[----:B------:R-:W-:-:S03]  /*1730*/  IADD3 R4, P4, R203, UR6, RZ ;  /* 0x00000006cb047c10 */ /* 0x000fc6000ff9e0ff */
[----:B------:R1:W5:Y:S01]  /*1740*/  @P2 LDG.E R11, desc[UR40][R6.64] ;  /* 0x00000028060b2981 */ /* 0x000362000c1e1900 */
[----:B------:R-:W-:Y:S01]  /*1750*/  @P1 IADD3 R8, P2, R203, UR8, RZ ;  /* 0x00000008cb081c10 */ /* 0x000fe2000ff5e0ff */
[----:B------:R-:W-:Y:S01]  /*1760*/  IMAD.U32 R155, RZ, RZ, UR4 ;  /* 0x00000004ff9b7e24 */ /* 0x000fe2000f8e00ff */
[C---:B------:R-:W-:Y:S01]  /*1770*/  IADD3.X R5, R204.reuse, UR7, RZ, P4, !PT ;  /* 0x00000007cc057c10 */ /* 0x040fe2000a7fe4ff */
[----:B------:R-:W-:Y:S01]  /*1780*/  ULDC.64 UR4, c[0x0][0x418] ;  /* 0x0001060000047ab9 */ /* 0x000fe20000000a00 */
[----:B------:R-:W-:-:S03]  /*1790*/  @P1 IADD3.X R9, R204, UR9, RZ, P2, !PT ;  /* 0x00000009cc091c10 */ /* 0x000fc600097fe4ff */
[----:B------:R1:W5:Y:S01]  /*17a0*/  @P0 LDG.E R25, desc[UR40][R4.64] ;  /* 0x0000002804190981 */ /* 0x000362000c1e1900 */
[----:B------:R-:W-:Y:S01]  /*17b0*/  UISETP.NE.U32.AND UP0, UPT, UR4, URZ, UPT ;  /* 0x0000003f0400728c */ /* 0x000fe2000bf05070 */
[C---:B------:R-:W-:Y:S01]  /*17c0*/  LOP3.LUT R3, R154.reuse, 0xff000000, RZ, 0xc0, !PT ;  /* 0xff0000009a037812 */ /* 0x040fe200078ec0ff */
[----:B------:R-:W-:Y:S01]  /*17d0*/  ULDC.64 UR8, c[0x0][0xa20] ;  /* 0x0002880000087ab9 */ /* 0x000fe20000000a00 */
[----:B------:R1:W5:Y:S01]  /*17e0*/  @P1 LDG.E R155, desc[UR40][R8.64] ;  /* 0x00000028089b1981 */ /* 0x000362000c1e1900 */
[----:B------:R-:W-:Y:S01]  /*17f0*/  UISETP.NE.AND.EX UP0, UPT, UR5, URZ, UPT, UP0 ;  /* 0x0000003f0500728c */ /* 0x000fe2000bf05300 */
[----:B------:R-:W-:Y:S01]  /*1800*/  ULDC UR4, c[0x0][0x424] ;  /* 0x0001090000047ab9 */ /* 0x000fe20000000800 */
[----:B------:R-:W-:Y:S02]  /*1810*/  ISETP.NE.U32.AND P2, PT, RZ, UR8, PT ;  /* 0x00000008ff007c0c */ /* 0x000fe4000bf45070 */
[----:B------:R-:W-:Y:S01]  /*1820*/  USEL UR4, UR4, 0x1, UP0 ;  /* 0x0000000104047887 */ /* 0x000fe20008000000 */
[----:B------:R-:W-:Y:S01]  /*1830*/  ULDC UR5, c[0x0][0x2f0] ;  /* 0x0000bc0000057ab9 */ /* 0x000fe20000000800 */
[----:B0-----:R-:W-:-:S02]  /*1840*/  LOP3.LUT R0, R154, 0xff0000, RZ, 0xc0, !PT ;  /* 0x00ff00009a007812 */ /* 0x001fc400078ec0ff */
[----:B------:R-:W-:Y:S01]  /*1850*/  UIMAD UR4, UR4, UR5, URZ ;  /* 0x00000005040472a4 */ /* 0x000fe2000f8e023f */
[----:B------:R-:W-:Y:S02]  /*1860*/  SHF.R.U32.HI R3, RZ, 0x8, R3 ;  /* 0x00000008ff037819 */ /* 0x000fe40000011603 */
[----:B------:R-:W-:Y:S01]  /*1870*/  ISETP.NE.AND.EX P2, PT, RZ, UR9, PT, P2 ;  /* 0x00000009ff007c0c */ /* 0x000fe2000bf45320 */
[----:B------:R-:W-:Y:S01]  /*1880*/  ULDC UR5, c[0x0][0x348] ;  /* 0x0000d20000057ab9 */ /* 0x000fe20000000800 */
[----:B------:R-:W-:Y:S01]  /*1890*/  LEA.HI R201, R0, R3, RZ, 0x10 ;  /* 0x0000000300c97211 */ /* 0x000fe200078f80ff */
[----:B------:R-:W-:Y:S01]  /*18a0*/  IMAD.MOV.U32 R202, RZ, RZ, R153 ;  /* 0x000000ffffca7224 */ /* 0x000fe200078e0099 */
[----:B------:R-:W-:Y:S01]  /*18b0*/  LOP3.LUT R199, R154, 0xffff, RZ, 0xc0, !PT ;  /* 0x0000ffff9ac77812 */ /* 0x000fe200078ec0ff */
[----:B-1----:R-:W-:Y:S08]  /*18c0*/  @P1 BRA `(.L_x_644) ;  /* 0x0000000000241947 */ /* 0x002ff00003800000 */
[----:B------:R-:W-:Y:S02]  /*18d0*/  ULDC.64 UR6, c[0x0][0xa00] ;  /* 0x0002800000067ab9 */ /* 0x000fe40000000a00 */
[----:B------:R-:W-:-:S04]  /*18e0*/  ISETP.NE.U32.AND P1, PT, RZ, UR6, PT ;  /* 0x00000006ff007c0c */ /* 0x000fc8000bf25070 */
[----:B------:R-:W-:-:S13]  /*18f0*/  ISETP.NE.AND.EX P1, PT, RZ, UR7, PT, P1 ;  /* 0x00000007ff007c0c */ /* 0x000fda000bf25310 */
[----:B------:R-:W-:Y:S05]  /*1900*/  @!P1 BRA `(.L_x_644) ;  /* 0x0000000000149947 */ /* 0x000fea0003800000 */
[----:B------:R-:W0:Y:S02]  /*1910*/  LDC.64 R6, c[0x0][0xa00] ;  /* 0x00028000ff067b82 */ /* 0x000e240000000a00 */
[----:B0-----:R-:W-:-:S05]  /*1920*/  IMAD.WIDE R6, R200, 0x4, R6 ;  /* 0x00000004c8067825 */ /* 0x001fca00078e0206 */
[----:B-----5:R-:W2:Y:S04]  /*1930*/  LDG.E R155, desc[UR40][R6.64] ;  /* 0x00000028069b7981 */ /* 0x020ea8000c1e1900 */
[----:B------:R-:W2:Y:S02]  /*1940*/  LDG.E R0, desc[UR40][R6.64+0x4] ;  /* 0x0000042806007981 */ /* 0x000ea4000c1e1900 */
[----:B--2---:R-:W-:-:S07]  /*1950*/  IMAD.IADD R155, R0, 0x1, -R155 ;  /* 0x00000001009b7824 */ /* 0x004fce00078e0a9b */
.L_x_644:
[----:B------:R-:W-:Y:S02]  /*1960*/  IMAD.U32 R42, RZ, RZ, UR5 ;  /* 0x00000005ff2a7e24 */ /* 0x000fe4000f8e00ff */
[----:B------:R-:W-:Y:S01]  /*1970*/  IMAD.U32 R24, RZ, RZ, UR4 ;  /* 0x00000004ff187e24 */ /* 0x000fe2000f8e00ff */
[----:B------:R-:W-:Y:S06]  /*1980*/  @!P2 BRA `(.L_x_645) ;  /* 0x000000000010a947 */ /* 0x000fec0003800000 */
[----:B------:R-:W-:-:S04]  /*1990*/  IADD3 R4, P0, R203, UR8, RZ ;  /* 0x00000008cb047c10 */ /* 0x000fc8000ff1e0ff */
[----:B------:R-:W-:-:S05]  /*19a0*/  IADD3.X R5, R204, UR9, RZ, P0, !PT ;  /* 0x00000009cc057c10 */ /* 0x000fca00087fe4ff */
[----:B------:R0:W5:Y:S01]  /*19b0*/  LDG.E R24, desc[UR40][R4.64] ;  /* 0x0000002804187981 */ /* 0x000162000c1e1900 */
[----:B------:R-:W-:Y:S05]  /*19c0*/  BRA `(.L_x_646) ;  /* 0x0000000000107947 */ /* 0x000fea0003800000 */
.L_x_645:
[----:B------:R-:W-:Y:S05]  /*19d0*/  @!P0 BRA `(.L_x_646) ;  /* 0x00000000000c8947 */ /* 0x000fea0003800000 */
[----:B------:R-:W2:Y:S04]  /*19e0*/  LDG.E R3, desc[UR40][R4.64] ;  /* 0x0000002804037981 */ /* 0x000ea8000c1e1900 */
[----:B------:R-:W2:Y:S02]  /*19f0*/  LDG.E R24, desc[UR40][R4.64+0x4] ;  /* 0x0000042804187981 */ /* 0x000ea4000c1e1900 */
[----:B--2---:R-:W-:-:S07]  /*1a00*/  IMAD.IADD R24, R24, 0x1, -R3 ;  /* 0x0000000118187824 */ /* 0x004fce00078e0a03 */
.L_x_646:
[----:B------:R-:W-:Y:S01]  /*1a10*/  ULDC.64 UR4, c[0x0][0xa10] ;  /* 0x0002840000047ab9 */ /* 0x000fe20000000a00 */
[----:B------:R-:W2:Y:S01]  /*1a20*/  LDL.LU R8, [R1+0x28] ;  /* 0x0000280001087983 */ /* 0x000ea20000300800 */
[----:B------:R-:W-:-:S04]  /*1a30*/  ISETP.NE.U32.AND P0, PT, RZ, UR4, PT ;  /* 0x00000004ff007c0c */ /* 0x000fc8000bf05070 */
[----:B------:R-:W-:Y:S01]  /*1a40*/  ISETP.NE.AND.EX P0, PT, RZ, UR5, PT, P0 ;  /* 0x00000005ff007c0c */ /* 0x000fe2000bf05300 */
[----:B------:R-:W-:Y:S02]  /*1a50*/  ULDC.64 UR4, c[0x0][0xa30] ;  /* 0x00028c0000047ab9 */ /* 0x000fe40000000a00 */
[----:B------:R-:W-:-:S10]  /*1a60*/  ISETP.NE.U32.AND P1, PT, RZ, UR4, PT ;  /* 0x00000004ff007c0c */ /* 0x000fd4000bf25070 */
[----:B------:R-:W1:Y:S02]  /*1a70*/  @P0 LDC.64 R6, c[0x0][0xa10] ;  /* 0x00028400ff060b82 */ /* 0x000e640000000a00 */
[----:B-1----:R-:W-:-:S05]  /*1a80*/  @P0 IMAD.WIDE R6, R200, 0x4, R6 ;  /* 0x00000004c8060825 */ /* 0x002fca00078e0206 */
[----:B------:R-:W3:Y:S04]  /*1a90*/  @P0 LDG.E R0, desc[UR40][R6.64] ;  /* 0x0000002806000981 */ /* 0x000ee8000c1e1900 */
[----:B------:R-:W3:Y:S01]  /*1aa0*/  @P0 LDG.E R3, desc[UR40][R6.64+0x4] ;  /* 0x0000042806030981 */ /* 0x000ee2000c1e1900 */
[----:B------:R-:W-:Y:S01]  /*1ab0*/  ISETP.NE.AND.EX P1, PT, RZ, UR5, PT, P1 ;  /* 0x00000005ff007c0c */ /* 0x000fe2000bf25310 */
[----:B-----5:R-:W-:-:S12]  /*1ac0*/  IMAD.MOV.U32 R154, RZ, RZ, R24 ;  /* 0x000000ffff9a7224 */ /* 0x020fd800078e0018 */
[----:B0-----:R-:W-:-:S04]  /*1ad0*/  @P1 IADD3 R4, P2, R203, UR4, RZ ;  /* 0x00000004cb041c10 */ /* 0x001fc8000ff5e0ff */
[----:B------:R-:W-:-:S05]  /*1ae0*/  @P1 IADD3.X R5, R204, UR5, RZ, P2, !PT ;  /* 0x00000005cc051c10 */ /* 0x000fca00097fe4ff */
[----:B------:R0:W5:Y:S01]  /*1af0*/  @P1 LDG.E R154, desc[UR40][R4.64] ;  /* 0x00000028049a1981 */ /* 0x000162000c1e1900 */
[----:B------:R-:W-:Y:S01]  /*1b00*/  IMAD.IADD R11, R24, 0x1, -R11 ;  /* 0x00000001180b7824 */ /* 0x000fe200078e0a0b */
[----:B------:R-:W-:Y:S01]  /*1b10*/  BSSY B0, `(.L_x_647) ;  /* 0x000002c000007945 */ /* 0x000fe20003800000 */
[----:B------:R-:W-:Y:S02]  /*1b20*/  LOP3.LUT R211, R201, 0xff, RZ, 0xc0, !PT ;  /* 0x000000ffc9d37812 */ /* 0x000fe400078ec0ff */
[----:B------:R-:W-:Y:S02]  /*1b30*/  SHF.R.U32.HI R201, RZ, 0x10, R201 ;  /* 0x00000010ffc97819 */ /* 0x000fe400000116c9 */
[----:B--2---:R-:W-:Y:S01]  /*1b40*/  LOP3.LUT R8, R8, 0xfffffffd, RZ, 0xc0, !PT ;  /* 0xfffffffd08087812 */ /* 0x004fe200078ec0ff */
[----:B---3--:R-:W-:-:S04]  /*1b50*/  @P0 IMAD.IADD R42, R3, 0x1, -R0 ;  /* 0x00000001032a0824 */ /* 0x008fc800078e0a00 */
[----:B------:R-:W-:-:S04]  /*1b60*/  IMAD.IADD R152, R11, 0x1, R42 ;  /* 0x000000010b987824 */ /* 0x000fc800078e022a */
[C---:B------:R-:W-:Y:S01]  /*1b70*/  VIADD R0, R152.reuse, 0x3f ;  /* 0x0000003f98007836 */ /* 0x040fe20000000000 */
[----:B------:R-:W-:-:S04]  /*1b80*/  ISETP.GE.AND P3, PT, R152, 0x1, PT ;  /* 0x000000019800780c */ /* 0x000fc80003f66270 */
[----:B------:R-:W-:-:S04]  /*1b90*/  SHF.R.S32.HI R3, RZ, 0x1f, R0 ;  /* 0x0000001fff037819 */ /* 0x000fc80000011400 */
[----:B------:R-:W-:Y:S01]  /*1ba0*/  LEA.HI R3, R3, R0, RZ, 0x6 ;  /* 0x0000000003037211 */ /* 0x000fe200078f30ff */
[----:B------:R-:W-:-:S03]  /*1bb0*/  IMAD.MOV.U32 R0, RZ, RZ, RZ ;  /* 0x000000ffff007224 */ /* 0x000fc600078e00ff */
[----:B------:R-:W-:Y:S02]  /*1bc0*/  SHF.R.S32.HI R168, RZ, 0x6, R3 ;  /* 0x00000006ffa87819 */ /* 0x000fe40000011403 */
[----:B------:R-:W-:-:S05]  /*1bd0*/  @P3 LOP3.LUT R8, R8, 0x2, RZ, 0xfc, !PT ;  /* 0x0000000208083812 */ /* 0x000fca00078efcff */
[----:B------:R0:W-:Y:S01]  /*1be0*/  STL [R1+0x28], R8 ;  /* 0x0000280801007387 */ /* 0x0001e20000100800 */
[----:B------:R-:W-:Y:S05]  /*1bf0*/  @!P3 BRA `(.L_x_648) ;  /* 0x000000000074b947 */ /* 0x000fea0003800000 */
[----:B------:R-:W-:Y:S01]  /*1c00*/  ISETP.NE.AND P0, PT, R201, RZ, PT ;  /* 0x000000ffc900720c */ /* 0x000fe20003f05270 */
[----:B------:R-:W-:-:S03]  /*1c10*/  ULDC UR4, c[0x0][0x9f0] ;  /* 0x00027c0000047ab9 */ /* 0x000fc60000000800 */
[----:B------:R-:W-:-:S04]  /*1c20*/  SEL R9, R201, UR4, P0 ;  /* 0x00000004c9097c07 */ /* 0x000fc80008000000 */
[-C--:B------:R-:W-:Y:S02]  /*1c30*/  IABS R6, R9.reuse ;  /* 0x0000000900067213 */ /* 0x080fe40000000000 */
[----:B------:R-:W-:Y:S02]  /*1c40*/  IADD3 R0, R168, -0x1, R9 ;  /* 0xffffffffa8007810 */ /* 0x000fe40007ffe009 */
[----:B------:R-:W1:Y:S01]  /*1c50*/  I2F.RP R3, R6 ;  /* 0x0000000600037306 */ /* 0x000e620000209400 */
[-C--:B------:R-:W-:Y:S02]  /*1c60*/  IABS R10, R9.reuse ;  /* 0x00000009000a7213 */ /* 0x080fe40000000000 */
[----:B0-----:R-:W-:Y:S02]  /*1c70*/  IABS R8, R0 ;  /* 0x0000000000087213 */ /* 0x001fe40000000000 */
[----:B------:R-:W-:-:S04]  /*1c80*/  LOP3.LUT R0, R0, R9, RZ, 0x3c, !PT ;  /* 0x0000000900007212 */ /* 0x000fc800078e3cff */
[----:B------:R-:W-:Y:S01]  /*1c90*/  ISETP.GE.AND P2, PT, R0, RZ, PT ;  /* 0x000000ff0000720c */ /* 0x000fe20003f46270 */
[----:B-1----:R-:W0:Y:S02]  /*1ca0*/  MUFU.RCP R3, R3 ;  /* 0x0000000300037308 */ /* 0x002e240000001000 */
        /* <DEDUP_REMOVED lines=10> */
[----:B------:R-:W-:Y:S02]  /*1d50*/  @!P1 IMAD.IADD R3, R3, 0x1, -R6 ;  /* 0x0000000103039824 */ /* 0x000fe400078e0a06 */
[----:B------:R-:W-:Y:S01]  /*1d60*/  @!P1 VIADD R5, R5, 0x1 ;  /* 0x0000000105059836 */ /* 0x000fe20000000000 */
[----:B------:R-:W-:Y:S02]  /*1d70*/  ISETP.NE.AND P1, PT, R9, RZ, PT ;  /* 0x000000ff0900720c */ /* 0x000fe40003f25270 */
[----:B------:R-:W-:-:S13]  /*1d80*/  ISETP.GE.U32.AND P0, PT, R3, R6, PT ;  /* 0x000000060300720c */ /* 0x000fda0003f06070 */
[----:B------:R-:W-:-:S04]  /*1d90*/  @P0 VIADD R5, R5, 0x1 ;  /* 0x0000000105050836 */ /* 0x000fc80000000000 */
[----:B------:R-:W-:-:S04]  /*1da0*/  IMAD.MOV.U32 R0, RZ, RZ, R5 ;  /* 0x000000ffff007224 */ /* 0x000fc800078e0005 */
[----:B------:R-:W-:Y:S01]  /*1db0*/  @!P2 IMAD.MOV R0, RZ, RZ, -R0 ;  /* 0x000000ffff00a224 */ /* 0x000fe200078e0a00 */
[----:B------:R-:W-:-:S07]  /*1dc0*/  @!P1 LOP3.LUT R0, RZ, R9, RZ, 0x33, !PT ;  /* 0x00000009ff009212 */ /* 0x000fce00078e33ff */
.L_x_648:
[----:B------:R-:W-:Y:S05]  /*1dd0*/  BSYNC B0 ;  /* 0x0000000000007941 */ /* 0x000fea0003800000 */
.L_x_647:
[----:B------:R-:W-:Y:S01]  /*1de0*/  IMAD R3, R211, R0, RZ ;  /* 0x00000000d3037224 */ /* 0x000fe200078e02ff */
[----:B------:R-:W-:-:S04]  /*1df0*/  PLOP3.LUT P3, PT, PT, PT, PT, 0x80, 0x0 ;  /* 0x000000000000781c */ /* 0x000fc80003f6f070 */
[C---:B------:R-:W-:Y:S01]  /*1e00*/  VIADDMNMX R0, R3.reuse, R0, R168, PT ;  /* 0x0000000003007246 */ /* 0x040fe200038001a8 */
[----:B------:R-:W-:-:S04]  /*1e10*/  IMAD R3, R3, 0x40, -R11 ;  /* 0x0000004003037824 */ /* 0x000fc800078e0a0b */
[----:B0-----:R-:W-:Y:S01]  /*1e20*/  IMAD R5, R0, 0x40, -R11 ;  /* 0x0000004000057824 */ /* 0x001fe200078e0a0b */
[----:B------:R-:W-:-:S04]  /*1e30*/  VIMNMX R3, RZ, R3, !PT ;  /* 0x00000003ff037248 */ /* 0x000fc80007fe0100 */
[----:B------:R-:W-:Y:S02]  /*1e40*/  VIMNMX R0, R5, R42, PT ;  /* 0x0000002a05007248 */ /* 0x000fe40003fe0100 */
[----:B------:R-:W-:Y:S02]  /*1e50*/  SHF.R.U32.HI R41, RZ, 0x6, R3 ;  /* 0x00000006ff297819 */ /* 0x000fe40000011603 */
[----:B------:R-:W-:-:S03]  /*1e60*/  ISETP.GT.AND P0, PT, R0, R3, PT ;  /* 0x000000030000720c */ /* 0x000fc60003f04270 */
[----:B------:R-:W-:-:S10]  /*1e70*/  IMAD.MOV.U32 R40, RZ, RZ, R41 ;  /* 0x000000ffff287224 */ /* 0x000fd400078e0029 */
[----:B------:R-:W-:-:S05]  /*1e80*/  @P0 VIADD R0, R0, 0x3f ;  /* 0x0000003f00000836 */ /* 0x000fca0000000000 */
[----:B------:R-:W-:-:S04]  /*1e90*/  @P0 SHF.R.S32.HI R3, RZ, 0x1f, R0 ;  /* 0x0000001fff030819 */ /* 0x000fc80000011400 */
[----:B------:R-:W-:-:S04]  /*1ea0*/  @P0 LEA.HI R3, R3, R0, RZ, 0x6 ;  /* 0x0000000003030211 */ /* 0x000fc800078f30ff */
[----:B------:R-:W-:-:S04]  /*1eb0*/  @P0 SHF.R.S32.HI R40, RZ, 0x6, R3 ;  /* 0x00000006ff280819 */ /* 0x000fc80000011403 */
[----:B------:R-:W-:-:S13]  /*1ec0*/  ISETP.GT.AND P0, PT, R40, R41, PT ;  /* 0x000000292800720c */ /* 0x000fda0003f04270 */
[----:B------:R-:W-:Y:S05]  /*1ed0*/  @!P0 BRA `(.L_x_649) ;  /* 0x0000002800948947 */ /* 0x000fea0003800000 */
[----:B------:R-:W-:Y:S01]  /*1ee0*/  VIADD R0, R2, 0x22400 ;  /* 0x0002240002007836 */ /* 0x000fe20000000000 */
[----:B------:R-:W-:Y:S04]  /*1ef0*/  BSSY B6, `(.L_x_650) ;  /* 0x0000013000067945 */ /* 0x000fe80003800000 */
[----:B------:R-:W-:-:S13]  /*1f00*/  LOP3.LUT P0, RZ, R0, 0x3ff, RZ, 0xc0, !PT ;  /* 0x000003ff00ff7812 */ /* 0x000fda000780c0ff */
[----:B------:R-:W-:Y:S05]  /*1f10*/  @!P0 BRA `(.L_x_651) ;  /* 0x0000000000408947 */ /* 0x000fea0003800000 */
[----:B------:R-:W-:Y:S01]  /*1f20*/  MOV R14, 0x0 ;  /* 0x00000000000e7802 */ /* 0x000fe20000000f00 */
[----:B------:R-:W-:Y:S01]  /*1f30*/  ULDC.64 UR4, c[0x4][0x90] ;  /* 0x0100240000047ab9 */ /* 0x000fe20000000a00 */
[----:B------:R-:W-:Y:S01]  /*1f40*/  ULDC.64 UR6, c[0x4][0x30] ;  /* 0x01000c0000067ab9 */ /* 0x000fe20000000a00 */
[----:B------:R-:W-:Y:S02]  /*1f50*/  IMAD.U32 R4, RZ, RZ, UR4 ;  /* 0x00000004ff047e24 */ /* 0x000fe4000f8e00ff */
[----:B------:R-:W-:Y:S01]  /*1f60*/  IMAD.U32 R5, RZ, RZ, UR5 ;  /* 0x00000005ff057e24 */ /* 0x000fe2000f8e00ff */
[----:B------:R-:W0:Y:S01]  /*1f70*/  LDC.64 R14, c[0x4][R14] ;  /* 0x010000000e0e7b82 */ /* 0x000e220000000a00 */
[----:B------:R-:W-:Y:S01]  /*1f80*/  ULDC.64 UR4, c[0x4][0x98] ;  /* 0x0100260000047ab9 */ /* 0x000fe20000000a00 */
        /* <DEDUP_REMOVED lines=8> */
[----:B0----5:R-:W-:Y:S05]  /*2010*/  CALL.ABS.NOINC R14 ;  /* 0x000000000e007343 */ /* 0x021fea0003c00000 */
.L_x_651:
[----:B------:R-:W-:Y:S05]  /*2020*/  BSYNC B6 ;  /* 0x0000000000067941 */ /* 0x000fea0003800000 */
.L_x_650:
        /* <DEDUP_REMOVED lines=20> */
.L_x_653:
[----:B------:R-:W-:Y:S05]  /*2170*/  BSYNC B6 ;  /* 0x0000000000067941 */ /* 0x000fea0003800000 */
.L_x_652:
[----:B------:R-:W-:Y:S01]  /*2180*/  ULDC.64 UR4, c[0x0][0x9f8] ;  /* 0x00027e0000047ab9 */ /* 0x000fe20000000a00 */
[----:B------:R-:W-:Y:S01]  /*2190*/  IMAD.MOV.U32 R3, RZ, RZ, R200 ;  /* 0x000000ffff037224 */ /* 0x000fe200078e00c8 */
[----:B------:R-:W-:Y:S01]  /*21a0*/  ISETP.NE.U32.AND P0, PT, RZ, UR4, PT ;  /* 0x00000004ff007c0c */ /* 0x000fe2000bf05070 */
[----:B------:R-:W0:Y:S01]  /*21b0*/  LDC.64 R6, c[0x0][0x300] ;  /* 0x0000c000ff067b82 */ /* 0x000e220000000a00 */
[----:B------:R-:W-:Y:S01]  /*21c0*/  IMAD.IADD R38, R25, 0x1, R24 ;  /* 0x0000000119267824 */ /* 0x000fe200078e0218 */
[----:B------:R-:W-:Y:S01]  /*21d0*/  ULDC.64 UR6, c[0x0][0xa08] ;  /* 0x0002820000067ab9 */ /* 0x000fe20000000a00 */
[----:B------:R-:W-:-:S05]  /*21e0*/  ISETP.NE.AND.EX P0, PT, RZ, UR5, PT, P0 ;  /* 0x00000005ff007c0c */ /* 0x000fca000bf05300 */
[----:B------:R-:W1:Y:S08]  /*21f0*/  LDC R25, c[0x0][0x3f4] ;  /* 0x0000fd00ff197b82 */ /* 0x000e700000000800 */
[----:B------:R-:W-:Y:S01]  /*2200*/  @P0 IADD3 R4, P1, R203, UR4, RZ ;  /* 0x00000004cb040c10 */ /* 0x000fe2000ff3e0ff */
[----:B------:R-:W2:Y:S03]  /*2210*/  LDC.64 R52, c[0x0][0x408] ;  /* 0x00010200ff347b82 */ /* 0x000ea60000000a00 */
[----:B------:R-:W-:Y:S01]  /*2220*/  @P0 IADD3.X R5, R204, UR5, RZ, P1, !PT ;  /* 0x00000005cc050c10 */ /* 0x000fe20008ffe4ff */
[----:B------:R-:W-:-:S04]  /*2230*/  ULDC.64 UR4, c[0x0][0x308] ;  /* 0x0000c20000047ab9 */ /* 0x000fc80000000a00 */
[----:B------:R3:W4:Y:S01]  /*2240*/  @P0 LDG.E R3, desc[UR40][R4.64] ;  /* 0x0000002804030981 */ /* 0x000722000c1e1900 */
[----:B------:R-:W-:Y:S01]  /*2250*/  SHF.R.S32.HI R11, RZ, 0x1f, R38 ;  /* 0x0000001fff0b7819 */ /* 0x000fe20000011426 */
[-C--:B0-----:R-:W-:Y:S01]  /*2260*/  IMAD.WIDE.U32 R8, R38, R6.reuse, RZ ;  /* 0x0000000626087225 */ /* 0x081fe200078e00ff */
[----:B------:R-:W-:Y:S01]  /*2270*/  ISETP.NE.U32.AND P0, PT, RZ, UR6, PT ;  /* 0x00000006ff007c0c */ /* 0x000fe2000bf05070 */
[----:B------:R-:W0:Y:S01]  /*2280*/  S2R R55, SR_TID.X ;  /* 0x0000000000377919 */ /* 0x000e220000002100 */
[----:B------:R-:W-:Y:S01]  /*2290*/  SHF.R.S32.HI R17, RZ, 0x1f, R16 ;  /* 0x0000001fff117819 */ /* 0x000fe20000011410 */
[-C--:B------:R-:W-:Y:S01]  /*22a0*/  IMAD R0, R11, R6.reuse, RZ ;  /* 0x000000060b007224 */ /* 0x080fe200078e02ff */
[----:B------:R-:W-:Y:S01]  /*22b0*/  ISETP.NE.AND.EX P0, PT, RZ, UR7, PT, P0 ;  /* 0x00000007ff007c0c */ /* 0x000fe2000bf05300 */
[----:B------:R-:W-:Y:S01]  /*22c0*/  IMAD.SHL.U32 R50, R189, 0x40, RZ ;  /* 0x00000040bd327824 */ /* 0x000fe200078e00ff */
[----:B-1----:R-:W-:Y:S01]  /*22d0*/  ISETP.GE.AND P2, PT, R16, R25, PT ;  /* 0x000000191000720c */ /* 0x002fe20003f46270 */
[----:B------:R-:W-:Y:S01]  /*22e0*/  IMAD R13, R38, R7, R0 ;  /* 0x00000007260d7224 */ /* 0x000fe200078e0200 */
[----:B---3--:R-:W1:Y:S01]  /*22f0*/  LDC.64 R4, c[0x0][0x3f8] ;  /* 0x0000fe00ff047b82 */ /* 0x008e620000000a00 */
[----:B------:R-:W-:Y:S01]  /*2300*/  SHF.R.S32.HI R0, RZ, 0x1f, R19 ;  /* 0x0000001fff007819 */ /* 0x000fe20000011413 */
[----:B------:R-:W-:Y:S01]  /*2310*/  IMAD.WIDE.U32 R44, R19, R6, R16 ;  /* 0x00000006132c7225 */ /* 0x000fe200078e0010 */
[----:B------:R-:W-:-:S02]  /*2320*/  SHF.R.S32.HI R187, RZ, 0x1f, R186 ;  /* 0x0000001fffbb7819 */ /* 0x000fc400000114ba */
[----:B------:R-:W-:Y:S01]  /*2330*/  LOP3.LUT R50, R50, 0x1c0, RZ, 0xc0, !PT ;  /* 0x000001c032327812 */ /* 0x000fe200078ec0ff */
[----:B------:R-:W-:Y:S01]  /*2340*/  IMAD.IADD R9, R9, 0x1, R13 ;  /* 0x0000000109097824 */ /* 0x000fe200078e020d */
[----:B------:R-:W-:Y:S01]  /*2350*/  P2R R72, PR, RZ, 0x4 ;  /* 0x00000004ff487803 */ /* 0x000fe20000000000 */
[----:B------:R-:W-:Y:S01]  /*2360*/  IMAD R14, R0, R6, RZ ;  /* 0x00000006000e7224 */ /* 0x000fe200078e02ff */
[----:B------:R-:W-:Y:S01]  /*2370*/  SHF.R.U32.HI R54, RZ, 0x3, R50 ;  /* 0x00000003ff367819 */ /* 0x000fe20000011632 */
[C---:B------:R-:W-:Y:S01]  /*2380*/  IMAD.WIDE.U32 R20, R199.reuse, UR4, R8 ;  /* 0x00000004c7147c25 */ /* 0x040fe2000f8e0008 */
[----:B--2---:R-:W-:Y:S02]  /*2390*/  SHF.L.U64.HI R51, R52, 0x6, R53 ;  /* 0x0000000634337819 */ /* 0x004fe40000010235 */
[----:B------:R-:W-:Y:S01]  /*23a0*/  SHF.L.U64.HI R46, R6, 0x6, R7 ;  /* 0x00000006062e7819 */ /* 0x000fe20000010207 */
[----:B------:R-:W-:Y:S01]  /*23b0*/  IMAD R21, R199, UR5, R21 ;  /* 0x00000005c7157c24 */ /* 0x000fe2000f8e0215 */
[----:B------:R-:W-:Y:S01]  /*23c0*/  ULDC.64 UR4, c[0x0][0x330] ;  /* 0x0000cc0000047ab9 */ /* 0x000fe20000000a00 */
[----:B------:R-:W-:-:S02]  /*23d0*/  IMAD R14, R19, R7, R14 ;  /* 0x00000007130e7224 */ /* 0x000fc400078e020e */
[----:B------:R-:W-:-:S04]  /*23e0*/  IMAD.WIDE.U32 R28, R199, UR4, R16 ;  /* 0x00000004c71c7c25 */ /* 0x000fc8000f8e0010 */
[----:B------:R-:W-:Y:S01]  /*23f0*/  IMAD R29, R199, UR5, R29 ;  /* 0x00000005c71d7c24 */ /* 0x000fe2000f8e021d */
[----:B------:R-:W-:Y:S01]  /*2400*/  ULDC.64 UR4, c[0x0][0x310] ;  /* 0x0000c40000047ab9 */ /* 0x000fe20000000a00 */
[-C--:B-1----:R-:W-:Y:S01]  /*2410*/  IMAD R12, R0, R4.reuse, RZ ;  /* 0x00000004000c7224 */ /* 0x082fe200078e02ff */
[----:B------:R-:W-:Y:S01]  /*2420*/  SHF.L.U64.HI R48, R4, 0x6, R5 ;  /* 0x0000000604307819 */ /* 0x000fe20000010205 */
[----:B------:R-:W-:Y:S01]  /*2430*/  IMAD.WIDE.U32 R30, R19, R4, R186 ;  /* 0x00000004131e7225 */ /* 0x000fe200078e00ba */
[----:B0-----:R-:W-:-:S03]  /*2440*/  LEA.HI R55, R55, 0x8, RZ, 0x19 ;  /* 0x0000000837377811 */ /* 0x001fc600078fc8ff */
[C---:B------:R-:W-:Y:S02]  /*2450*/  IMAD R13, R19.reuse, R5, R12 ;  /* 0x00000005130d7224 */ /* 0x040fe400078e020c */
[----:B------:R-:W-:-:S04]  /*2460*/  IMAD.WIDE.U32 R32, R19, R4, R16 ;  /* 0x0000000413207225 */ /* 0x000fc800078e0010 */
[----:B------:R-:W-:Y:S02]  /*2470*/  IMAD.IADD R31, R31, 0x1, R13 ;  /* 0x000000011f1f7824 */ /* 0x000fe400078e020d */
[----:B------:R-:W-:Y:S01]  /*2480*/  IMAD.IADD R33, R13, 0x1, R33 ;  /* 0x000000010d217824 */ /* 0x000fe200078e0221 */
[----:B-----5:R-:W-:Y:S01]  /*2490*/  SHF.R.S32.HI R13, RZ, 0x1f, R154 ;  /* 0x0000001fff0d7819 */ /* 0x020fe2000001149a */
[----:B------:R-:W-:-:S04]  /*24a0*/  IMAD.WIDE.U32 R34, R19, R52, R186 ;  /* 0x0000003413227225 */ /* 0x000fc800078e00ba */
[----:B------:R-:W-:-:S04]  /*24b0*/  IMAD.WIDE.U32 R36, R19, R52, R16 ;  /* 0x0000003413247225 */ /* 0x000fc800078e0010 */
[----:B------:R-:W-:-:S04]  /*24c0*/  IMAD.WIDE.U32 R30, R154, R4, R30 ;  /* 0x000000049a1e7225 */ /* 0x000fc800078e001e */
[----:B------:R-:W-:-:S04]  /*24d0*/  IMAD.WIDE.U32 R32, R154, R4, R32 ;  /* 0x000000049a207225 */ /* 0x000fc800078e0020 */
[----:B------:R-:W-:Y:S02]  /*24e0*/  IMAD.SHL.U32 R47, R6, 0x40, RZ ;  /* 0x00000040062f7824 */ /* 0x000fe400078e00ff */
[----:B------:R-:W-:Y:S02]  /*24f0*/  IMAD.SHL.U32 R49, R4, 0x40, RZ ;  /* 0x0000004004317824 */ /* 0x000fe400078e00ff */
[----:B------:R-:W-:Y:S01]  /*2500*/  IMAD.SHL.U32 R56, R25, 0x2, RZ ;  /* 0x0000000219387824 */ /* 0x000fe200078e00ff */
[----:B----4-:R-:W-:Y:S02]  /*2510*/  SHF.R.S32.HI R8, RZ, 0x1f, R3 ;  /* 0x0000001fff087819 */ /* 0x010fe40000011403 */
[----:B------:R-:W-:Y:S02]  /*2520*/  SEL R9, R3, RZ, !P0 ;  /* 0x000000ff03097207 */ /* 0x000fe40004000000 */
[----:B------:R-:W-:-:S03]  /*2530*/  SEL R8, R8, RZ, !P0 ;  /* 0x000000ff08087207 */ /* 0x000fc60004000000 */
[----:B------:R-:W-:-:S04]  /*2540*/  IMAD.WIDE.U32 R20, R9, UR4, R20 ;  /* 0x0000000409147c25 */ /* 0x000fc8000f8e0014 */
[----:B------:R-:W-:Y:S01]  /*2550*/  IMAD R10, R8, UR4, RZ ;  /* 0x00000004080a7c24 */ /* 0x000fe2000f8e02ff */
[----:B------:R-:W-:-:S03]  /*2560*/  IADD3 R3, P0, R20, R44, RZ ;  /* 0x0000002c14037210 */ /* 0x000fc60007f1e0ff */
[C---:B------:R-:W-:Y:S01]  /*2570*/  IMAD R43, R9.reuse, UR5, R10 ;  /* 0x00000005092b7c24 */ /* 0x040fe2000f8e020a */
[----:B------:R-:W-:Y:S02]  /*2580*/  ULDC.64 UR4, c[0x0][0x338] ;  /* 0x0000ce0000047ab9 */ /* 0x000fe40000000a00 */
[----:B------:R-:W-:Y:S02]  /*2590*/  IMAD R8, R8, UR4, RZ ;  /* 0x0000000408087c24 */ /* 0x000fe4000f8e02ff */
[----:B------:R-:W-:Y:S01]  /*25a0*/  IMAD.WIDE.U32 R28, R9, UR4, R28 ;  /* 0x00000004091c7c25 */ /* 0x000fe2000f8e001c */
[----:B------:R-:W-:-:S03]  /*25b0*/  ULDC UR4, c[0x0][0x2f4] ;  /* 0x0000bd0000047ab9 */ /* 0x000fc60000000800 */
[----:B------:R-:W-:Y:S01]  /*25c0*/  IMAD R71, R9, UR5, R8 ;  /* 0x0000000509477c24 */ /* 0x000fe2000f8e0208 */
[----:B------:R-:W-:Y:S01]  /*25d0*/  SEL R9, R25, RZ, P2 ;  /* 0x000000ff19097207 */ /* 0x000fe20001000000 */
[----:B------:R-:W-:Y:S01]  /*25e0*/  IMAD R8, R0, R52, RZ ;  /* 0x0000003400087224 */ /* 0x000fe200078e02ff */
[----:B------:R-:W-:Y:S01]  /*25f0*/  IADD3 R38, P2, R19, R38, RZ ;  /* 0x0000002613267210 */ /* 0x000fe20007f5e0ff */
[----:B------:R-:W-:Y:S02]  /*2600*/  IMAD.IADD R43, R21, 0x1, R43 ;  /* 0x00000001152b7824 */ /* 0x000fe400078e022b */
[C---:B------:R-:W-:Y:S02]  /*2610*/  IMAD.IADD R9, R16.reuse, 0x1, R9 ;  /* 0x0000000110097824 */ /* 0x040fe400078e0209 */
[----:B------:R-:W-:Y:S01]  /*2620*/  IMAD R15, R19, R53, R8 ;  /* 0x00000035130f7224 */ /* 0x000fe200078e0208 */
[----:B------:R-:W-:Y:S01]  /*2630*/  IADD3.X R44, R43, R45, R14, P0, !PT ;  /* 0x0000002d2b2c7210 */ /* 0x000fe200007fe40e */
[----:B------:R-:W-:Y:S01]  /*2640*/  IMAD.X R39, R11, 0x1, R0, P2 ;  /* 0x000000010b277824 */ /* 0x000fe200010e0600 */
[----:B------:R-:W-:Y:S01]  /*2650*/  SHF.R.S32.HI R8, RZ, 0x1f, R9 ;  /* 0x0000001fff087819 */ /* 0x000fe20000011409 */
[----:B------:R-:W-:Y:S01]  /*2660*/  IMAD.IADD R35, R35, 0x1, R15 ;  /* 0x0000000123237824 */ /* 0x000fe200078e020f */
[----:B------:R-:W-:Y:S01]  /*2670*/  ISETP.GE.AND P0, PT, R16, UR4, PT ;  /* 0x0000000410007c0c */ /* 0x000fe2000bf06270 */
[----:B------:R-:W-:Y:S01]  /*2680*/  IMAD.IADD R37, R15, 0x1, R37 ;  /* 0x000000010f257824 */ /* 0x000fe200078e0225 */
[----:B------:R-:W-:Y:S01]  /*2690*/  LEA.HI R45, R8, R9, RZ, 0x3 ;  /* 0x00000009082d7211 */ /* 0x000fe200078f18ff */
[----:B------:R-:W-:-:S02]  /*26a0*/  IMAD R8, R13, R4, RZ ;  /* 0x000000040d087224 */ /* 0x000fc400078e02ff */
[----:B------:R-:W-:Y:S01]  /*26b0*/  IMAD R13, R13, R52, RZ ;  /* 0x000000340d0d7224 */ /* 0x000fe200078e02ff */
[----:B------:R-:W-:Y:S01]  /*26c0*/  LOP3.LUT R60, R45, 0xfffffff8, RZ, 0xc0, !PT ;  /* 0xfffffff82d3c7812 */ /* 0x000fe200078ec0ff */
[----:B------:R-:W-:Y:S01]  /*26d0*/  IMAD R59, R154, R5, R8 ;  /* 0x000000059a3b7224 */ /* 0x000fe200078e0208 */
[----:B------:R-:W-:Y:S01]  /*26e0*/  LOP3.LUT R5, R50, 0x18, R16, 0xf8, !PT ;  /* 0x0000001832057812 */ /* 0x000fe200078ef810 */
[----:B------:R-:W-:Y:S01]  /*26f0*/  IMAD R13, R154, R53, R13 ;  /* 0x000000359a0d7224 */ /* 0x000fe200078e020d */
[----:B------:R-:W-:Y:S01]  /*2700*/  SHF.R.S32.HI R63, RZ, 0x1f, R60 ;  /* 0x0000001fff3f7819 */ /* 0x000fe2000001143c */
[----:B------:R-:W-:Y:S01]  /*2710*/  VIADD R53, R16, 0x20 ;  /* 0x0000002010357836 */ /* 0x000fe20000000000 */
[----:B------:R-:W-:Y:S01]  /*2720*/  LOP3.LUT R5, R5, R54, RZ, 0x3c, !PT ;  /* 0x0000003605057212 */ /* 0x000fe200078e3cff */
[----:B------:R-:W-:-:S03]  /*2730*/  IMAD.WIDE.U32 R34, R154, R52, R34 ;  /* 0x000000349a227225 */ /* 0x000fc600078e0022 */
[----:B------:R-:W-:Y:S01]  /*2740*/  ISETP.GE.AND P1, PT, R53, UR4, PT ;  /* 0x0000000435007c0c */ /* 0x000fe2000bf26270 */
[----:B------:R-:W-:Y:S01]  /*2750*/  IMAD R57, R194, 0x200, R5 ;  /* 0x00000200c2397824 */ /* 0x000fe200078e0205 */
[----:B------:R-:W-:Y:S01]  /*2760*/  LOP3.LUT R5, R50, 0x38, R45, 0xf8, !PT ;  /* 0x0000003832057812 */ /* 0x000fe200078ef82d */
[----:B------:R-:W-:-:S03]  /*2770*/  IMAD.WIDE.U32 R36, R154, R52, R36 ;  /* 0x000000349a247225 */ /* 0x000fc600078e0024 */
[----:B------:R-:W-:Y:S01]  /*2780*/  LOP3.LUT R5, R5, R54, RZ, 0x3c, !PT ;  /* 0x0000003605057212 */ /* 0x000fe200078e3cff */
[----:B------:R-:W-:Y:S02]  /*2790*/  IMAD.IADD R58, R31, 0x1, R59 ;  /* 0x000000011f3a7824 */ /* 0x000fe400078e023b */
[----:B------:R-:W-:Y:S02]  /*27a0*/  IMAD.SHL.U32 R52, R52, 0x40, RZ ;  /* 0x0000004034347824 */ /* 0x000fe400078e00ff */
[----:B------:R-:W-:Y:S02]  /*27b0*/  IMAD.IADD R59, R59, 0x1, R33 ;  /* 0x000000013b3b7824 */ /* 0x000fe400078e0221 */
[----:B------:R-:W-:Y:S02]  /*27c0*/  IMAD.IADD R61, R35, 0x1, R13 ;  /* 0x00000001233d7824 */ /* 0x000fe400078e020d */
[----:B------:R-:W-:Y:S02]  /*27d0*/  IMAD.IADD R62, R13, 0x1, R37 ;  /* 0x000000010d3e7824 */ /* 0x000fe400078e0225 */
[----:B------:R-:W-:-:S02]  /*27e0*/  IMAD R70, R194, 0x200, R5 ;  /* 0x00000200c2467824 */ /* 0x000fc400078e0205 */
[----:B------:R-:W-:-:S07]  /*27f0*/  IMAD.IADD R71, R29, 0x1, R71 ;  /* 0x000000011d477824 */ /* 0x000fce00078e0247 */
.L_x_683:
[----:B----4-:R-:W0:Y:S01]  /*2800*/  LDC.64 R64, c[0x0][0x2e8] ;  /* 0x0000ba00ff407b82 */ /* 0x010e220000000a00 */
[----:B------:R-:W-:Y:S01]  /*2810*/  VIADD R40, R40, 0xffffffff ;  /* 0xffffffff28287836 */ /* 0x000fe20000000000 */
[----:B------:R-:W-:Y:S05]  /*2820*/  YIELD ;  /* 0x0000000000007946 */ /* 0x000fea0003800000 */
[----:B------:R-:W-:Y:S01]  /*2830*/  SHF.R.S32.HI R67, RZ, 0x1f, R40 ;  /* 0x0000001fff437819 */ /* 0x000fe20000011428 */
[----:B------:R-:W1:Y:S01]  /*2840*/  LDC R27, c[0x0][0x3f4] ;  /* 0x0000fd00ff1b7b82 */ /* 0x000e620000000800 */
[-C--:B------:R-:W-:Y:S01]  /*2850*/  IMAD R4, R46, R40.reuse, RZ ;  /* 0x000000282e047224 */ /* 0x080fe200078e02ff */
[----:B------:R-:W-:Y:S01]  /*2860*/  BSSY B0, `(.L_x_654) ;  /* 0x0000191000007945 */ /* 0x000fe20003800000 */
[----:B---3--:R-:W-:-:S04]  /*2870*/  IMAD.WIDE.U32 R14, R47, R40, RZ ;  /* 0x000000282f0e7225 */ /* 0x008fc800078e00ff */
[----:B------:R-:W-:Y:S01]  /*2880*/  IMAD R5, R67, R47, R4 ;  /* 0x0000002f43057224 */ /* 0x000fe200078e0204 */
[----:B------:R-:W-:Y:S01]  /*2890*/  IADD3 R4, P2, R3, R14, RZ ;  /* 0x0000000e03047210 */ /* 0x000fe20007f5e0ff */
[----:B------:R-:W-:Y:S02]  /*28a0*/  IMAD.SHL.U32 R26, R22, 0x1000, RZ ;  /* 0x00001000161a7824 */ /* 0x000fe400078e00ff */
[----:B------:R-:W-:Y:S02]  /*28b0*/  IMAD.IADD R25, R15, 0x1, R5 ;  /* 0x000000010f197824 */ /* 0x000fe400078e0205 */
[----:B------:R-:W-:Y:S02]  /*28c0*/  IMAD.IADD R5, R57, 0x1, R26 ;  /* 0x0000000139057824 */ /* 0x000fe400078e021a */
[----:B------:R-:W-:Y:S01]  /*28d0*/  IMAD.X R6, R25, 0x1, R44, P2 ;  /* 0x0000000119067824 */ /* 0x000fe200010e062c */
[----:B0-----:R-:W-:Y:S01]  /*28e0*/  LEA R12, P3, R4, R64, 0x1 ;  /* 0x00000040040c7211 */ /* 0x001fe200078608ff */
[----:B------:R-:W-:Y:S01]  /*28f0*/  IMAD R66, R5, 0x2, R2 ;  /* 0x0000000205427824 */ /* 0x000fe200078e0202 */
[----:B------:R-:W-:-:S02]  /*2900*/  ISETP.GT.AND P2, PT, R40, R41, PT ;  /* 0x000000292800720c */ /* 0x000fc40003f44270 */
[----:B------:R-:W-:Y:S02]  /*2910*/  LEA.HI.X R13, R4, R65, R6, 0x1, P3 ;  /* 0x00000041040d7211 */ /* 0x000fe400018f0c06 */
[----:B-1----:R-:W-:-:S13]  /*2920*/  ISETP.GE.AND P3, PT, R27, 0x1, PT ;  /* 0x000000011b00780c */ /* 0x002fda0003f66270 */
[----:B------:R-:W-:Y:S05]  /*2930*/  @!P3 BRA `(.L_x_655) ;  /* 0x0000001400acb947 */ /* 0x000fea0003800000 */
[----:B------:R-:W-:Y:S01]  /*2940*/  ULDC.U8 UR4, c[0x0][0x410] ;  /* 0x0001040000047ab9 */ /* 0x000fe20000000000 */
[-C--:B------:R-:W-:Y:S01]  /*2950*/  IMAD R6, R48, R40.reuse, RZ ;  /* 0x0000002830067224 */ /* 0x080fe200078e02ff */
[----:B------:R-:W-:Y:S01]  /*2960*/  ISETP.NE.AND P3, PT, RZ, UR4, PT ;  /* 0x00000004ff007c0c */ /* 0x000fe2000bf65270 */
[----:B------:R-:W-:-:S04]  /*2970*/  IMAD.WIDE.U32 R4, R49, R40, RZ ;  /* 0x0000002831047225 */ /* 0x000fc800078e00ff */
[----:B------:R-:W-:-:S04]  /*2980*/  IMAD R7, R67, R49, R6 ;  /* 0x0000003143077224 */ /* 0x000fc800078e0206 */
[----:B------:R-:W-:-:S04]  /*2990*/  IMAD.IADD R68, R5, 0x1, R7 ;  /* 0x0000000105447824 */ /* 0x000fc800078e0207 */
[----:B------:R-:W-:Y:S05]  /*29a0*/  @!P3 BRA `(.L_x_656) ;  /* 0x0000000800b0b947 */ /* 0x000fea0003800000 */
[----:B------:R-:W-:Y:S01]  /*29b0*/  IMAD R74, R40, -0x40, R42 ;  /* 0xffffffc0284a7824 */ /* 0x000fe200078e022a */
[----:B------:R-:W-:Y:S01]  /*29c0*/  BSSY B1, `(.L_x_657) ;  /* 0x000001e000017945 */ /* 0x000fe20003800000 */
[----:B------:R-:W-:Y:S02]  /*29d0*/  CS2R R8, SRZ ;  /* 0x0000000000087805 */ /* 0x000fe4000001ff00 */
[----:B------:R-:W-:Y:S02]  /*29e0*/  CS2R R14, SRZ ;  /* 0x00000000000e7805 */ /* 0x000fe4000001ff00 */
[----:B------:R-:W-:Y:S02]  /*29f0*/  CS2R R10, SRZ ;  /* 0x00000000000a7805 */ /* 0x000fe4000001ff00 */
[----:B------:R-:W-:Y:S02]  /*2a00*/  VIMNMX R74, R74, 0x40, PT ;  /* 0x000000404a4a7848 */ /* 0x000fe40003fe0100 */
[----:B------:R-:W-:-:S02]  /*2a10*/  CS2R R24, SRZ ;  /* 0x0000000000187805 */ /* 0x000fc4000001ff00 */
[----:B------:R-:W-:-:S13]  /*2a20*/  ISETP.GE.AND P4, PT, R19, R74, PT ;  /* 0x0000004a1300720c */ /* 0x000fda0003f86270 */
[----:B------:R-:W-:Y:S05]  /*2a30*/  @P4 BRA `(.L_x_658) ;  /* 0x0000000000584947 */ /* 0x000fea0003800000 */
[----:B------:R-:W-:Y:S01]  /*2a40*/  IMAD R7, R51, R40, RZ ;  /* 0x0000002833077224 */ /* 0x000fe200078e02ff */
[----:B------:R-:W-:Y:S01]  /*2a50*/  IADD3 R8, P3, R30, R4, RZ ;  /* 0x000000041e087210 */ /* 0x000fe20007f7e0ff */
[----:B------:R-:W-:Y:S01]  /*2a60*/  IMAD.MOV.U32 R4, RZ, RZ, R34 ;  /* 0x000000ffff047224 */ /* 0x000fe200078e0022 */
[----:B------:R-:W-:Y:S01]  /*2a70*/  ULDC.64 UR6, c[0x0][0x400] ;  /* 0x0001000000067ab9 */ /* 0x000fe20000000a00 */
[----:B------:R-:W-:Y:S01]  /*2a80*/  IMAD.MOV.U32 R5, RZ, RZ, R61 ;  /* 0x000000ffff057224 */ /* 0x000fe200078e003d */
[----:B------:R-:W-:Y:S01]  /*2a90*/  ULDC.64 UR4, c[0x0][0x3e8] ;  /* 0x0000fa0000047ab9 */ /* 0x000fe20000000a00 */
[-C--:B------:R-:W-:Y:S02]  /*2aa0*/  IMAD R11, R67, R52.reuse, R7 ;  /* 0x00000034430b7224 */ /* 0x080fe400078e0207 */
[----:B------:R-:W-:-:S04]  /*2ab0*/  IMAD.WIDE.U32 R6, R40, R52, R4 ;  /* 0x0000003428067225 */ /* 0x000fc800078e0004 */
[----:B------:R-:W-:Y:S01]  /*2ac0*/  IMAD.X R9, R68, 0x1, R58, P3 ;  /* 0x0000000144097824 */ /* 0x000fe200018e063a */
[----:B------:R-:W-:Y:S01]  /*2ad0*/  LEA R4, P3, R6, UR6, 0x1 ;  /* 0x0000000606047c11 */ /* 0x000fe2000f8608ff */
[----:B------:R-:W-:-:S05]  /*2ae0*/  IMAD.IADD R5, R7, 0x1, R11 ;  /* 0x0000000107057824 */ /* 0x000fca00078e020b */
[----:B------:R-:W-:Y:S02]  /*2af0*/  LEA.HI.X R5, R6, UR7, R5, 0x1, P3 ;  /* 0x0000000706057c11 */ /* 0x000fe400098f0c05 */
[----:B------:R-:W-:-:S04]  /*2b00*/  LEA R6, P3, R8, UR4, 0x1 ;  /* 0x0000000408067c11 */ /* 0x000fc8000f8608ff */
[----:B------:R-:W-:Y:S02]  /*2b10*/  LEA.HI.X R7, R8, UR5, R9, 0x1, P3 ;  /* 0x0000000508077c11 */ /* 0x000fe400098f0c09 */
[----:B------:R-:W-:Y:S02]  /*2b20*/  ISETP.GE.AND P3, PT, R186, R27, PT ;  /* 0x0000001bba00720c */ /* 0x000fe40003f66270 */
[----:B------:R-:W-:Y:S02]  /*2b30*/  CS2R R8, SRZ ;  /* 0x0000000000087805 */ /* 0x000fe4000001ff00 */
[----:B------:R-:W-:-:S09]  /*2b40*/  CS2R R10, SRZ ;  /* 0x00000000000a7805 */ /* 0x000fd2000001ff00 */
[----:B------:R0:W5:Y:S04]  /*2b50*/  @!P3 LDG.E.64 R14, desc[UR40][R6.64] ;  /* 0x00000028060eb981 */ /* 0x000168000c1e1b00 */
[----:B------:R0:W5:Y:S01]  /*2b60*/  @!P3 LDG.E.64 R24, desc[UR40][R4.64] ;  /* 0x000000280418b981 */ /* 0x000162000c1e1b00 */
[----:B------:R-:W-:-:S13]  /*2b70*/  ISETP.GE.AND P3, PT, R190, R27, PT ;  /* 0x0000001bbe00720c */ /* 0x000fda0003f66270 */
[----:B------:R0:W5:Y:S04]  /*2b80*/  @!P3 LDG.E.64 R8, desc[UR40][R6.64+0x20] ;  /* 0x000020280608b981 */ /* 0x000168000c1e1b00 */
[----:B------:R0:W5:Y:S02]  /*2b90*/  @!P3 LDG.E.64 R10, desc[UR40][R4.64+0x20] ;  /* 0x00002028040ab981 */ /* 0x000164000c1e1b00 */
.L_x_658:
[----:B------:R-:W-:Y:S05]  /*2ba0*/  BSYNC B1 ;  /* 0x0000000000017941 */ /* 0x000fea0003800000 */
.L_x_657:
[----:B------:R-:W-:Y:S01]  /*2bb0*/  ISETP.NE.AND P3, PT, R184, 0x3, PT ;  /* 0x00000003b800780c */ /* 0x000fe20003f65270 */
[----:B0----5:R-:W-:Y:S02]  /*2bc0*/  IMAD.MOV.U32 R4, RZ, RZ, R8 ;  /* 0x000000ffff047224 */ /* 0x021fe400078e0008 */
[----:B------:R-:W-:Y:S02]  /*2bd0*/  IMAD.MOV.U32 R5, RZ, RZ, R9 ;  /* 0x000000ffff057224 */ /* 0x000fe400078e0009 */
[----:B------:R-:W-:Y:S01]  /*2be0*/  IMAD.MOV.U32 R6, RZ, RZ, R14 ;  /* 0x000000ffff067224 */ /* 0x000fe200078e000e */
[----:B------:R-:W-:Y:S01]  /*2bf0*/  PRMT R81, R81, 0x5410, R4 ;  /* 0x0000541051517816 */ /* 0x000fe20000000004 */
        /* <DEDUP_REMOVED lines=9> */
[----:B------:R-:W-:-:S02]  /*2c90*/  PRMT R84, R84, 0x5410, R5 ;  /* 0x0000541054547816 */ /* 0x000fc40000000005 */
[----:B------:R-:W-:Y:S02]  /*2ca0*/  PRMT R69, R69, 0x5410, R6 ;  /* 0x0000541045457816 */ /* 0x000fe40000000006 */
[----:B------:R-:W-:Y:S01]  /*2cb0*/  PRMT R65, R7, 0x7610, R65 ;  /* 0x0000761007417816 */ /* 0x000fe20000000041 */
[----:B------:R-:W-:Y:S06]  /*2cc0*/  @!P3 BRA `(.L_x_659) ;  /* 0x000000000004b947 */ /* 0x000fec0003800000 */
[----:B------:R-:W-:Y:S01]  /*2cd0*/  BPT.TRAP 0x1 ;  /* 0x000000040000795c */ /* 0x000fe20000300000 */
.L_x_659:
[----:B------:R-:W-:Y:S01]  /*2ce0*/  IMAD R73, R22, 0x8, R2 ;  /* 0x0000000816497824 */ /* 0x000fe200078e0202 */
[----:B------:R-:W-:Y:S01]  /*2cf0*/  SHF.L.U32 R76, R185, 0x1f, RZ ;  /* 0x0000001fb94c7819 */ /* 0x000fe200000006ff */
[----:B------:R-:W-:Y:S03]  /*2d00*/  BSSY B1, `(.L_x_660) ;  /* 0x0000003000017945 */ /* 0x000fe60003800000 */
[----:B------:R-:W0:Y:S02]  /*2d10*/  SYNCS.PHASECHK.TRANS64.TRYWAIT P5, [R73+URZ+0x28c90], R76 ;  /* 0x028c904c490075a7 */ /* 0x000e2400080a017f */
[----:B0-----:R-:W-:Y:S05]  /*2d20*/  @!P5 BRA `(.L_x_661) ;  /* 0x0000018400b0d947 */ /* 0x001fea0003800000 */
.L_x_956:
[----:B------:R-:W-:Y:S05]  /*2d30*/  BSYNC B1 ;  /* 0x0000000000017941 */ /* 0x000fea0003800000 */
.L_x_660:
[----:B------:R-:W-:Y:S05]  /*2d40*/  @P4 BRA `(.L_x_662) ;  /* 0x0000001400084947 */ /* 0x000fea0003800000 */
[----:B------:R-:W-:Y:S04]  /*2d50*/  BSSY B1, `(.L_x_663) ;  /* 0x0000036000017945 */ /* 0x000fe80003800000 */
[----:B------:R-:W-:Y:S05]  /*2d60*/  @P0 BRA `(.L_x_664) ;  /* 0x0000000000d00947 */ /* 0x000fea0003800000 */
[----:B------:R1:W2:Y:S01]  /*2d70*/  LDS.128 R4, [R66+0x22400] ;  /* 0x0224000042047984 */ /* 0x0002a20000000c00 */
[----:B------:R-:W-:Y:S01]  /*2d80*/  ISETP.GE.AND P4, PT, R186, R27, PT ;  /* 0x0000001bba00720c */ /* 0x000fe20003f86270 */
[----:B------:R-:W-:-:S12]  /*2d90*/  BSSY B2, `(.L_x_665) ;  /* 0x0000030000027945 */ /* 0x000fd80003800000 */
[----:B-1----:R-:W-:Y:S05]  /*2da0*/  @P4 BRA `(.L_x_666) ;  /* 0x0000000000b84947 */ /* 0x002fea0003800000 */
[----:B------:R-:W-:Y:S01]  /*2db0*/  SHF.R.U64 R64, R14, 0x10, R15 ;  /* 0x000000100e407819 */ /* 0x000fe2000000120f */
[----:B--2---:R-:W-:Y:S01]  /*2dc0*/  IMAD.U32 R14, R6, 0x10000, RZ ;  /* 0x00010000060e7824 */ /* 0x004fe200078e00ff */
[--C-:B------:R-:W-:Y:S01]  /*2dd0*/  SHF.R.U64 R68, R24, 0x10, R25.reuse ;  /* 0x0000001018447819 */ /* 0x100fe20000001219 */
[----:B------:R-:W-:Y:S01]  /*2de0*/  IMAD.U32 R24, R7, 0x10000, RZ ;  /* 0x0001000007187824 */ /* 0x000fe200078e00ff */
[----:B------:R-:W-:Y:S02]  /*2df0*/  SHF.R.U32.HI R75, RZ, 0x10, R25 ;  /* 0x00000010ff4b7819 */ /* 0x000fe40000011619 */
[----:B------:R-:W-:Y:S02]  /*2e00*/  SHF.R.U32.HI R66, RZ, 0x10, R15 ;  /* 0x00000010ff427819 */ /* 0x000fe4000001160f */
[----:B------:R-:W-:Y:S02]  /*2e10*/  PRMT R64, R65, 0x5432, R64 ;  /* 0x0000543241407816 */ /* 0x000fe40000000040 */
[----:B------:R-:W-:-:S02]  /*2e20*/  PRMT R68, R69, 0x5432, R68 ;  /* 0x0000543245447816 */ /* 0x000fc40000000044 */
[----:B------:R-:W-:Y:S02]  /*2e30*/  PRMT R75, R65, 0x5410, R75 ;  /* 0x00005410414b7816 */ /* 0x000fe4000000004b */
[----:B------:R-:W-:Y:S02]  /*2e40*/  PRMT R66, R67, 0x5432, R66 ;  /* 0x0000543243427816 */ /* 0x000fe40000000042 */
[----:B------:R-:W-:Y:S01]  /*2e50*/  LOP3.LUT R25, R7, 0xffff0000, RZ, 0xc0, !PT ;  /* 0xffff000007197812 */ /* 0x000fe200078ec0ff */
[----:B------:R-:W-:Y:S01]  /*2e60*/  IMAD.U32 R77, R75, 0x10000, RZ ;  /* 0x000100004b4d7824 */ /* 0x000fe200078e00ff */
[----:B------:R-:W-:Y:S01]  /*2e70*/  LOP3.LUT R7, R5, 0xffff0000, RZ, 0xc0, !PT ;  /* 0xffff000005077812 */ /* 0x000fe200078ec0ff */
[----:B------:R-:W-:Y:S01]  /*2e80*/  IMAD.U32 R67, R66, 0x10000, RZ ;  /* 0x0001000042437824 */ /* 0x000fe200078e00ff */
[C---:B------:R-:W-:Y:S01]  /*2e90*/  LOP3.LUT R69, R68.reuse, 0xffff0000, RZ, 0xc0, !PT ;  /* 0xffff000044457812 */ /* 0x040fe200078ec0ff */
[----:B------:R-:W-:Y:S01]  /*2ea0*/  IMAD.U32 R68, R68, 0x10000, RZ ;  /* 0x0001000044447824 */ /* 0x000fe200078e00ff */
[C---:B------:R-:W-:Y:S01]  /*2eb0*/  LOP3.LUT R65, R64.reuse, 0xffff0000, RZ, 0xc0, !PT ;  /* 0xffff000040417812 */ /* 0x040fe200078ec0ff */
[----:B------:R-:W-:Y:S01]  /*2ec0*/  IMAD.U32 R64, R64, 0x10000, RZ ;  /* 0x0001000040407824 */ /* 0x000fe200078e00ff */
[----:B------:R-:W-:Y:S01]  /*2ed0*/  LOP3.LUT R15, R6, 0xffff0000, RZ, 0xc0, !PT ;  /* 0xffff0000060f7812 */ /* 0x000fe200078ec0ff */
[----:B------:R-:W-:Y:S01]  /*2ee0*/  FMUL.FTZ R79, R7, R69 ;  /* 0x00000045074f7220 */ /* 0x000fe20000410000 */
[----:B------:R-:W-:Y:S01]  /*2ef0*/  LOP3.LUT R75, R75, 0xffff0000, RZ, 0xc0, !PT ;  /* 0xffff00004b4b7812 */ /* 0x000fe200078ec0ff */
[----:B------:R-:W-:Y:S01]  /*2f00*/  FMUL.FTZ R78, R7, R65 ;  /* 0x00000041074e7220 */ /* 0x000fe20000410000 */
[----:B------:R-:W-:Y:S01]  /*2f10*/  LOP3.LUT R66, R66, 0xffff0000, RZ, 0xc0, !PT ;  /* 0xffff000042427812 */ /* 0x000fe200078ec0ff */
[C---:B------:R-:W-:Y:S01]  /*2f20*/  FMUL.FTZ R7, R15.reuse, R77 ;  /* 0x0000004d0f077220 */ /* 0x040fe20000410000 */
[----:B------:R-:W-:Y:S01]  /*2f30*/  FMUL.FTZ R15, R15, R67 ;  /* 0x000000430f0f7220 */ /* 0x000fe20000410000 */
[----:B------:R-:W-:-:S02]  /*2f40*/  IMAD.U32 R6, R5, 0x10000, RZ ;  /* 0x0001000005067824 */ /* 0x000fc400078e00ff */
[----:B------:R-:W-:Y:S02]  /*2f50*/  IMAD.U32 R5, R4, 0x10000, RZ ;  /* 0x0001000004057824 */ /* 0x000fe400078e00ff */
[----:B------:R-:W-:Y:S01]  /*2f60*/  FFMA.FTZ R67, R14, R67, -R7 ;  /* 0x000000430e437223 */ /* 0x000fe20000010807 */
[----:B------:R-:W-:Y:S01]  /*2f70*/  LOP3.LUT R4, R4, 0xffff0000, RZ, 0xc0, !PT ;  /* 0xffff000004047812 */ /* 0x000fe200078ec0ff */
[----:B------:R-:W-:Y:S01]  /*2f80*/  FFMA.FTZ R14, R14, R77, R15 ;  /* 0x0000004d0e0e7223 */ /* 0x000fe2000001000f */
[C---:B------:R-:W-:Y:S01]  /*2f90*/  FMUL.FTZ R15, R25.reuse, R75 ;  /* 0x0000004b190f7220 */ /* 0x040fe20000410000 */
[----:B------:R-:W-:Y:S01]  /*2fa0*/  FMUL.FTZ R80, R25, R66 ;  /* 0x0000004219507220 */ /* 0x000fe20000410000 */
[C---:B------:R-:W-:Y:S01]  /*2fb0*/  FFMA.FTZ R79, R6.reuse, R65, -R79 ;  /* 0x00000041064f7223 */ /* 0x040fe2000001084f */
[----:B------:R-:W-:Y:S01]  /*2fc0*/  FFMA.FTZ R78, R6, R69, R78 ;  /* 0x00000045064e7223 */ /* 0x000fe2000001004e */
[C---:B------:R-:W-:Y:S01]  /*2fd0*/  FMUL.FTZ R6, R4.reuse, R68 ;  /* 0x0000004404067220 */ /* 0x040fe20000410000 */
[----:B------:R-:W-:Y:S01]  /*2fe0*/  FMUL.FTZ R7, R4, R64 ;  /* 0x0000004004077220 */ /* 0x000fe20000410000 */
[C---:B------:R-:W-:Y:S01]  /*2ff0*/  FFMA.FTZ R15, R24.reuse, R66, -R15 ;  /* 0x00000042180f7223 */ /* 0x040fe2000001080f */
[----:B------:R-:W-:Y:S01]  /*3000*/  FFMA.FTZ R80, R24, R75, R80 ;  /* 0x0000004b18507223 */ /* 0x000fe20000010050 */
[C---:B------:R-:W-:Y:S01]  /*3010*/  FFMA.FTZ R6, R5.reuse, R64, -R6 ;  /* 0x0000004005067223 */ /* 0x040fe20000010806 */
[----:B------:R-:W-:Y:S01]  /*3020*/  FFMA.FTZ R7, R5, R68, R7 ;  /* 0x0000004405077223 */ /* 0x000fe20000010007 */
[----:B------:R-:W-:-:S02]  /*3030*/  F2FP.BF16.F32.PACK_AB R14, R14, R67 ;  /* 0x000000430e0e723e */ /* 0x000fc400000010ff */
[----:B------:R-:W-:Y:S02]  /*3040*/  F2FP.BF16.F32.PACK_AB R15, R80, R15 ;  /* 0x0000000f500f723e */ /* 0x000fe400000010ff */
[----:B------:R-:W-:Y:S01]  /*3050*/  F2FP.BF16.F32.PACK_AB R4, R7, R6 ;  /* 0x000000060704723e */ /* 0x000fe200000010ff */
[----:B------:R-:W-:Y:S01]  /*3060*/  IMAD.MOV.U32 R6, RZ, RZ, R14 ;  /* 0x000000ffff067224 */ /* 0x000fe200078e000e */
[----:B------:R-:W-:Y:S01]  /*3070*/  F2FP.BF16.F32.PACK_AB R5, R78, R79 ;  /* 0x0000004f4e05723e */ /* 0x000fe200000010ff */
[----:B------:R-:W-:-:S07]  /*3080*/  IMAD.MOV.U32 R7, RZ, RZ, R15 ;  /* 0x000000ffff077224 */ /* 0x000fce00078e000f */
.L_x_666:
[----:B------:R-:W-:Y:S05]  /*3090*/  BSYNC B2 ;  /* 0x0000000000027941 */ /* 0x000fea0003800000 */
.L_x_665:
[----:B--2---:R1:W-:Y:S02]  /*30a0*/  STG.E.128 desc[UR40][R12.64], R4 ;  /* 0x000000040c007986 */ /* 0x0043e4000c101d28 */
.L_x_664:
[----:B------:R-:W-:Y:S05]  /*30b0*/  BSYNC B1 ;  /* 0x0000000000017941 */ /* 0x000fea0003800000 */
.L_x_663:
[----:B------:R-:W-:Y:S05]  /*30c0*/  @P1 BRA `(.L_x_662) ;  /* 0x0000001000281947 */ /* 0x000fea0003800000 */
[----:B-1----:R-:W-:Y:S01]  /*30d0*/  IMAD.MOV.U32 R5, RZ, RZ, 0x20 ;  /* 0x00000020ff057424 */ /* 0x002fe200078e00ff */
[----:B------:R-:W-:Y:S01]  /*30e0*/  LOP3.LUT P4, RZ, R189, 0x4, RZ, 0xc0, !PT ;  /* 0x00000004bdff7812 */ /* 0x000fe2000788c0ff */
[----:B------:R-:W-:Y:S03]  /*30f0*/  BSSY B1, `(.L_x_667) ;  /* 0x0000035000017945 */ /* 0x000fe60003800000 */
[----:B------:R-:W-:Y:S02]  /*3100*/  SEL R5, R5, 0xffffffe0, !P4 ;  /* 0xffffffe005057807 */ /* 0x000fe40006000000 */
[----:B------:R-:W-:Y:S02]  /*3110*/  ISETP.GE.AND P4, PT, R190, R27, PT ;  /* 0x0000001bbe00720c */ /* 0x000fe40003f86270 */
[----:B------:R-:W-:-:S05]  /*3120*/  IADD3 R5, R5, R57, R26 ;  /* 0x0000003905057210 */ /* 0x000fca0007ffe01a */
[----:B------:R-:W-:-:S06]  /*3130*/  IMAD R4, R5, 0x2, R2 ;  /* 0x0000000205047824 */ /* 0x000fcc00078e0202 */
[----:B------:R-:W1:Y:S01]  /*3140*/  LDS.128 R4, [R4+0x22400] ;  /* 0x0224000004047984 */ /* 0x000e620000000c00 */
[----:B------:R-:W-:Y:S05]  /*3150*/  @P4 BRA `(.L_x_668) ;  /* 0x0000000000b84947 */ /* 0x000fea0003800000 */
[----:B------:R-:W-:Y:S01]  /*3160*/  SHF.R.U64 R14, R8, 0x10, R9 ;  /* 0x00000010080e7819 */ /* 0x000fe20000001209 */
[----:B-1----:R-:W-:Y:S01]  /*3170*/  IMAD.U32 R8, R6, 0x10000, RZ ;  /* 0x0001000006087824 */ /* 0x002fe200078e00ff */
        /* <DEDUP_REMOVED lines=17> */
[C---:B------:R-:W-:Y:S01]  /*3290*/  FMUL.FTZ R67, R7.reuse, R27 ;  /* 0x0000001b07437220 */ /* 0x040fe20000410000 */
[----:B------:R-:W-:Y:S01]  /*32a0*/  LOP3.LUT R64, R64, 0xffff0000, RZ, 0xc0, !PT ;  /* 0xffff000040407812 */ /* 0x000fe200078ec0ff */
[----:B------:R-:W-:Y:S01]  /*32b0*/  FMUL.FTZ R66, R7, R15 ;  /* 0x0000000f07427220 */ /* 0x000fe20000410000 */
[----:B------:R-:W-:Y:S01]  /*32c0*/  LOP3.LUT R24, R24, 0xffff0000, RZ, 0xc0, !PT ;  /* 0xffff000018187812 */ /* 0x000fe200078ec0ff */
[C---:B------:R-:W-:Y:S01]  /*32d0*/  FMUL.FTZ R7, R9.reuse, R65 ;  /* 0x0000004109077220 */ /* 0x040fe20000410000 */
[----:B------:R-:W-:Y:S01]  /*32e0*/  FMUL.FTZ R9, R9, R25 ;  /* 0x0000001909097220 */ /* 0x000fe20000410000 */
[----:B------:R-:W-:-:S02]  /*32f0*/  IMAD.U32 R6, R5, 0x10000, RZ ;  /* 0x0001000005067824 */ /* 0x000fc400078e00ff */
[----:B------:R-:W-:Y:S01]  /*3300*/  FFMA.FTZ R25, R8, R25, -R7 ;  /* 0x0000001908197223 */ /* 0x000fe20000010807 */
[----:B------:R-:W-:Y:S02]  /*3310*/  IMAD.U32 R5, R4, 0x10000, RZ ;  /* 0x0001000004057824 */ /* 0x000fe400078e00ff */
[----:B------:R-:W-:Y:S01]  /*3320*/  FFMA.FTZ R8, R8, R65, R9 ;  /* 0x0000004108087223 */ /* 0x000fe20000010009 */
[----:B------:R-:W-:Y:S01]  /*3330*/  LOP3.LUT R4, R4, 0xffff0000, RZ, 0xc0, !PT ;  /* 0xffff000004047812 */ /* 0x000fe200078ec0ff */
[C---:B------:R-:W-:Y:S01]  /*3340*/  FMUL.FTZ R9, R11.reuse, R64 ;  /* 0x000000400b097220 */ /* 0x040fe20000410000 */
[-C--:B------:R-:W-:Y:S01]  /*3350*/  FMUL.FTZ R11, R11, R24.reuse ;  /* 0x000000180b0b7220 */ /* 0x080fe20000410000 */
[C---:B------:R-:W-:Y:S01]  /*3360*/  FFMA.FTZ R67, R6.reuse, R15, -R67 ;  /* 0x0000000f06437223 */ /* 0x040fe20000010843 */
[----:B------:R-:W-:Y:S01]  /*3370*/  FFMA.FTZ R66, R6, R27, R66 ;  /* 0x0000001b06427223 */ /* 0x000fe20000010042 */
[----:B------:R-:W-:Y:S01]  /*3380*/  FFMA.FTZ R9, R10, R24, -R9 ;  /* 0x000000180a097223 */ /* 0x000fe20000010809 */
[C---:B------:R-:W-:Y:S01]  /*3390*/  FMUL.FTZ R6, R4.reuse, R26 ;  /* 0x0000001a04067220 */ /* 0x040fe20000410000 */
[----:B------:R-:W-:Y:S01]  /*33a0*/  FMUL.FTZ R7, R4, R14 ;  /* 0x0000000e04077220 */ /* 0x000fe20000410000 */
[----:B------:R-:W-:Y:S01]  /*33b0*/  FFMA.FTZ R10, R10, R64, R11 ;  /* 0x000000400a0a7223 */ /* 0x000fe2000001000b */
[----:B------:R-:W-:Y:S01]  /*33c0*/  F2FP.BF16.F32.PACK_AB R8, R8, R25 ;  /* 0x000000190808723e */ /* 0x000fe200000010ff */
[C---:B------:R-:W-:Y:S01]  /*33d0*/  FFMA.FTZ R6, R5.reuse, R14, -R6 ;  /* 0x0000000e05067223 */ /* 0x040fe20000010806 */
[----:B------:R-:W-:Y:S01]  /*33e0*/  FFMA.FTZ R7, R5, R26, R7 ;  /* 0x0000001a05077223 */ /* 0x000fe20000010007 */
[----:B------:R-:W-:-:S02]  /*33f0*/  F2FP.BF16.F32.PACK_AB R5, R66, R67 ;  /* 0x000000434205723e */ /* 0x000fc400000010ff */
[----:B------:R-:W-:Y:S02]  /*3400*/  F2FP.BF16.F32.PACK_AB R9, R10, R9 ;  /* 0x000000090a09723e */ /* 0x000fe400000010ff */
[----:B------:R-:W-:Y:S01]  /*3410*/  F2FP.BF16.F32.PACK_AB R4, R7, R6 ;  /* 0x000000060704723e */ /* 0x000fe200000010ff */
[----:B------:R-:W-:Y:S02]  /*3420*/  IMAD.MOV.U32 R6, RZ, RZ, R8 ;  /* 0x000000ffff067224 */ /* 0x000fe400078e0008 */
[----:B------:R-:W-:-:S07]  /*3430*/  IMAD.MOV.U32 R7, RZ, RZ, R9 ;  /* 0x000000ffff077224 */ /* 0x000fce00078e0009 */
.L_x_668:
[----:B------:R-:W-:Y:S05]  /*3440*/  BSYNC B1 ;  /* 0x0000000000017941 */ /* 0x000fea0003800000 */
.L_x_667:
[----:B-1----:R2:W-:Y:S01]  /*3450*/  STG.E.128 desc[UR40][R12.64+0x40], R4 ;  /* 0x000040040c007986 */ /* 0x0025e2000c101d28 */
[----:B------:R-:W-:Y:S05]  /*3460*/  BRA `(.L_x_662) ;  /* 0x0000000c00407947 */ /* 0x000fea0003800000 */
.L_x_656:
[----:B------:R-:W-:Y:S01]  /*3470*/  IMAD R74, R40, -0x40, R42 ;  /* 0xffffffc0284a7824 */ /* 0x000fe200078e022a */
[----:B------:R-:W-:Y:S02]  /*3480*/  ISETP.GE.AND P4, PT, R16, R27, PT ;  /* 0x0000001b1000720c */ /* 0x000fe40003f86270 */
[----:B------:R-:W-:Y:S02]  /*3490*/  CS2R R6, SRZ ;  /* 0x0000000000067805 */ /* 0x000fe4000001ff00 */
[----:B------:R-:W-:-:S04]  /*34a0*/  VIMNMX R74, R74, 0x40, PT ;  /* 0x000000404a4a7848 */ /* 0x000fc80003fe0100 */
[----:B------:R-:W-:-:S13]  /*34b0*/  ISETP.GE.OR P3, PT, R19, R74, P4 ;  /* 0x0000004a1300720c */ /* 0x000fda0002766670 */
[----:B------:R-:W0:Y:S01]  /*34c0*/  @!P3 LDC.64 R8, c[0x0][0x3e8] ;  /* 0x0000fa00ff08bb82 */ /* 0x000e220000000a00 */
[----:B------:R-:W-:-:S05]  /*34d0*/  @!P3 IADD3 R4, P5, R32, R4, RZ ;  /* 0x000000042004b210 */ /* 0x000fca0007fbe0ff */
[----:B------:R-:W-:Y:S02]  /*34e0*/  @!P3 IMAD.X R5, R68, 0x1, R59, P5 ;  /* 0x000000014405b824 */ /* 0x000fe400028e063b */
[----:B------:R-:W1:Y:S01]  /*34f0*/  @!P3 LDC.64 R12, c[0x0][0x400] ;  /* 0x00010000ff0cbb82 */ /* 0x000e620000000a00 */
[----:B0-----:R-:W-:-:S04]  /*3500*/  @!P3 LEA R8, P5, R4, R8, 0x1 ;  /* 0x000000080408b211 */ /* 0x001fc800078a08ff */
[----:B------:R-:W-:Y:S01]  /*3510*/  @!P3 LEA.HI.X R9, R4, R9, R5, 0x1, P5 ;  /* 0x000000090409b211 */ /* 0x000fe200028f0c05 */
[----:B------:R-:W-:Y:S02]  /*3520*/  @!P3 IMAD R4, R51, R40, RZ ;  /* 0x000000283304b224 */ /* 0x000fe400078e02ff */
[----:B------:R-:W-:Y:S02]  /*3530*/  @!P3 IMAD.MOV.U32 R5, RZ, RZ, R62 ;  /* 0x000000ffff05b224 */ /* 0x000fe400078e003e */
[----:B------:R-:W-:Y:S02]  /*3540*/  @!P3 IMAD R67, R67, R52, R4 ;  /* 0x000000344343b224 */ /* 0x000fe400078e0204 */
[----:B------:R-:W-:-:S04]  /*3550*/  @!P3 IMAD.MOV.U32 R4, RZ, RZ, R36 ;  /* 0x000000ffff04b224 */ /* 0x000fc800078e0024 */
[----:B------:R-:W-:-:S04]  /*3560*/  @!P3 IMAD.WIDE.U32 R4, R40, R52, R4 ;  /* 0x000000342804b225 */ /* 0x000fc800078e0004 */
[----:B------:R-:W-:Y:S01]  /*3570*/  @!P3 IMAD.IADD R5, R67, 0x1, R5 ;  /* 0x000000014305b824 */ /* 0x000fe200078e0205 */
[----:B-1----:R-:W-:-:S04]  /*3580*/  @!P3 LEA R12, P5, R4, R12, 0x1 ;  /* 0x0000000c040cb211 */ /* 0x002fc800078a08ff */
[----:B------:R-:W-:Y:S02]  /*3590*/  @!P3 LEA.HI.X R13, R4, R13, R5, 0x1, P5 ;  /* 0x0000000d040db211 */ /* 0x000fe400028f0c05 */
[----:B------:R-:W-:Y:S02]  /*35a0*/  CS2R R4, SRZ ;  /* 0x0000000000047805 */ /* 0x000fe4000001ff00 */
[----:B------:R-:W-:-:S04]  /*35b0*/  CS2R R10, SRZ ;  /* 0x00000000000a7805 */ /* 0x000fc8000001ff00 */
[----:B------:R0:W2:Y:S02]  /*35c0*/  @!P3 LDG.E.128 R4, desc[UR40][R8.64] ;  /* 0x000000280804b981 */ /* 0x0000a4000c1e1d00 */
[----:B0-----:R-:W-:-:S06]  /*35d0*/  CS2R R8, SRZ ;  /* 0x0000000000087805 */ /* 0x001fcc000001ff00 */
[----:B------:R-:W3:Y:S01]  /*35e0*/  @!P3 LDG.E.128 R8, desc[UR40][R12.64] ;  /* 0x000000280c08b981 */ /* 0x000ee2000c1e1d00 */
[----:B------:R-:W-:Y:S01]  /*35f0*/  ISETP.NE.AND P3, PT, R184, 0x3, PT ;  /* 0x00000003b800780c */ /* 0x000fe20003f65270 */
[----:B--2---:R-:W-:Y:S02]  /*3600*/  IMAD.MOV.U32 R24, RZ, RZ, R6 ;  /* 0x000000ffff187224 */ /* 0x004fe400078e0006 */
[----:B------:R-:W-:Y:S02]  /*3610*/  IMAD.MOV.U32 R27, RZ, RZ, R7 ;  /* 0x000000ffff1b7224 */ /* 0x000fe400078e0007 */
[----:B------:R-:W-:Y:S01]  /*3620*/  IMAD.MOV.U32 R66, RZ, RZ, R4 ;  /* 0x000000ffff427224 */ /* 0x000fe200078e0004 */
[----:B------:R-:W-:Y:S01]  /*3630*/  PRMT R88, R88, 0x5410, R24 ;  /* 0x0000541058587816 */ /* 0x000fe20000000018 */
[----:B------:R-:W-:Y:S01]  /*3640*/  IMAD.MOV.U32 R67, RZ, RZ, R5 ;  /* 0x000000ffff437224 */ /* 0x000fe200078e0005 */
[----:B------:R-:W-:Y:S02]  /*3650*/  PRMT R92, R27, 0x7610, R92 ;  /* 0x000076101b5c7816 */ /* 0x000fe4000000005c */
[----:B------:R-:W-:-:S02]  /*3660*/  PRMT R90, R90, 0x5410, R66 ;  /* 0x000054105a5a7816 */ /* 0x000fc40000000042 */
[----:B------:R-:W-:Y:S01]  /*3670*/  PRMT R86, R67, 0x7610, R86 ;  /* 0x0000761043567816 */ /* 0x000fe20000000056 */
[----:B---3--:R-:W-:Y:S02]  /*3680*/  IMAD.MOV.U32 R24, RZ, RZ, R10 ;  /* 0x000000ffff187224 */ /* 0x008fe400078e000a */
[----:B------:R-:W-:Y:S02]  /*3690*/  IMAD.MOV.U32 R12, RZ, RZ, R11 ;  /* 0x000000ffff0c7224 */ /* 0x000fe400078e000b */
[----:B------:R-:W-:Y:S01]  /*36a0*/  IMAD.MOV.U32 R13, RZ, RZ, R8 ;  /* 0x000000ffff0d7224 */ /* 0x000fe200078e0008 */
[----:B------:R-:W-:Y:S01]  /*36b0*/  PRMT R88, R24, 0x7610, R88 ;  /* 0x0000761018587816 */ /* 0x000fe20000000058 */
[----:B------:R-:W-:Y:S01]  /*36c0*/  IMAD.MOV.U32 R27, RZ, RZ, R9 ;  /* 0x000000ffff1b7224 */ /* 0x000fe200078e0009 */
[----:B------:R-:W-:Y:S02]  /*36d0*/  PRMT R91, R12, 0x7610, R91 ;  /* 0x000076100c5b7816 */ /* 0x000fe4000000005b */
[----:B------:R-:W-:-:S02]  /*36e0*/  PRMT R90, R13, 0x7610, R90 ;  /* 0x000076100d5a7816 */ /* 0x000fc4000000005a */
[----:B------:R-:W-:Y:S01]  /*36f0*/  PRMT R86, R86, 0x5410, R27 ;  /* 0x0000541056567816 */ /* 0x000fe2000000001b */
[----:B------:R-:W-:Y:S06]  /*3700*/  @!P3 BRA `(.L_x_669) ;  /* 0x000000000004b947 */ /* 0x000fec0003800000 */
[----:B------:R-:W-:Y:S01]  /*3710*/  BPT.TRAP 0x1 ;  /* 0x000000040000795c */ /* 0x000fe20000300000 */
.L_x_669:
[----:B------:R-:W-:Y:S01]  /*3720*/  IMAD R73, R22, 0x8, R2 ;  /* 0x0000000816497824 */ /* 0x000fe200078e0202 */
[----:B------:R-:W-:Y:S01]  /*3730*/  SHF.L.U32 R76, R185, 0x1f, RZ ;  /* 0x0000001fb94c7819 */ /* 0x000fe200000006ff */
[----:B------:R-:W-:Y:S03]  /*3740*/  BSSY B1, `(.L_x_670) ;  /* 0x0000003000017945 */ /* 0x000fe60003800000 */
[----:B------:R-:W0:Y:S02]  /*3750*/  SYNCS.PHASECHK.TRANS64.TRYWAIT P5, [R73+URZ+0x28c90], R76 ;  /* 0x028c904c490075a7 */ /* 0x000e2400080a017f */
[----:B0-----:R-:W-:Y:S05]  /*3760*/  @!P5 BRA `(.L_x_671) ;  /* 0x0000017c0034d947 */ /* 0x001fea0003800000 */
.L_x_957:
[----:B------:R-:W-:Y:S05]  /*3770*/  BSYNC B1 ;  /* 0x0000000000017941 */ /* 0x000fea0003800000 */
.L_x_670:
[C---:B------:R-:W-:Y:S01]  /*3780*/  ISETP.GE.OR P5, PT, R19.reuse, R74, P0 ;  /* 0x0000004a1300720c */ /* 0x040fe200007a6670 */
[----:B------:R-:W-:Y:S01]  /*3790*/  ULDC.64 UR4, c[0x0][0x300] ;  /* 0x0000c00000047ab9 */ /* 0x000fe20000000a00 */
[----:B------:R-:W-:Y:S02]  /*37a0*/  IMAD.MOV.U32 R66, RZ, RZ, R14 ;  /* 0x000000ffff427224 */ /* 0x000fe400078e000e */
[----:B------:R-:W-:Y:S02]  /*37b0*/  IMAD R12, R0, UR4, RZ ;  /* 0x00000004000c7c24 */ /* 0x000fe4000f8e02ff */
[----:B------:R-:W-:Y:S02]  /*37c0*/  IMAD.MOV.U32 R67, RZ, RZ, R25 ;  /* 0x000000ffff437224 */ /* 0x000fe400078e0019 */
[C---:B------:R-:W-:Y:S02]  /*37d0*/  IMAD R13, R19.reuse, UR5, R12 ;  /* 0x00000005130d7c24 */ /* 0x040fe4000f8e020c */
[----:B------:R-:W-:-:S03]  /*37e0*/  IMAD.WIDE.U32 R66, R19, UR4, R66 ;  /* 0x0000000413427c25 */ /* 0x000fc6000f8e0042 */
[----:B------:R-:W-:Y:S05]  /*37f0*/  @P5 BRA `(.L_x_662) ;  /* 0x00000008005c5947 */ /* 0x000fea0003800000 */
[----:B------:R-:W1:Y:S01]  /*3800*/  LDC R75, c[0x0][0x2f4] ;  /* 0x0000bd00ff4b7b82 */ /* 0x000e620000000800 */
[----:B------:R-:W-:Y:S01]  /*3810*/  IMAD.IADD R78, R13, 0x1, R67 ;  /* 0x000000010d4e7824 */ /* 0x000fe200078e0243 */
[----:B------:R-:W-:Y:S01]  /*3820*/  IADD3 R12, P5, P6, R20, R66, R60 ;  /* 0x00000042140c7210 */ /* 0x000fe20007ebe03c */
[----:B------:R-:W-:Y:S03]  /*3830*/  BSSY B1, `(.L_x_672) ;  /* 0x0000071000017945 */ /* 0x000fe60003800000 */
[----:B------:R-:W-:Y:S02]  /*3840*/  IADD3.X R13, R43, R78, R63, P5, P6 ;  /* 0x0000004e2b0d7210 */ /* 0x000fe40002fec43f */
[----:B------:R-:W-:Y:S02]  /*3850*/  LEA R68, P5, R12, R64, 0x1 ;  /* 0x000000400c447211 */ /* 0x000fe400078a08ff */
[----:B------:R-:W-:-:S02]  /*3860*/  ISETP.NE.AND P6, PT, R72, RZ, PT ;  /* 0x000000ff4800720c */ /* 0x000fc40003fc5270 */
[----:B------:R-:W-:Y:S01]  /*3870*/  LEA.HI.X R69, R12, R65, R13, 0x1, P5 ;  /* 0x000000410c457211 */ /* 0x000fe200028f0c0d */
[----:B-1----:R-:W-:-:S05]  /*3880*/  IMAD.IADD R13, R75, 0x1, -R56 ;  /* 0x000000014b0d7824 */ /* 0x002fca00078e0a38 */
[----:B------:R-:W-:-:S04]  /*3890*/  SEL R13, R56, R13, !P6 ;  /* 0x0000000d380d7207 */ /* 0x000fc80007000000 */
[----:B------:R-:W-:-:S04]  /*38a0*/  SHF.R.S32.HI R12, RZ, 0x1f, R13 ;  /* 0x0000001fff0c7819 */ /* 0x000fc8000001140d */
[----:B------:R-:W-:-:S04]  /*38b0*/  LEA.HI R12, R12, R13, RZ, 0x4 ;  /* 0x0000000d0c0c7211 */ /* 0x000fc800078f20ff */
[----:B------:R-:W-:-:S04]  /*38c0*/  SHF.R.S32.HI R12, RZ, 0x4, R12 ;  /* 0x00000004ff0c7819 */ /* 0x000fc8000001140c */
[----:B------:R-:W-:-:S05]  /*38d0*/  LEA.HI.SX32 R12, R45, R12, 0x1d ;  /* 0x0000000c2d0c7211 */ /* 0x000fca00078feaff */
[----:B------:R-:W-:-:S05]  /*38e0*/  IMAD.SHL.U32 R77, R12, 0x8, RZ ;  /* 0x000000080c4d7824 */ /* 0x000fca00078e00ff */
[----:B------:R-:W-:-:S04]  /*38f0*/  LOP3.LUT R13, R50, 0x38, R77, 0xf8, !PT ;  /* 0x00000038320d7812 */ /* 0x000fc800078ef84d */
[----:B------:R-:W-:-:S05]  /*3900*/  LOP3.LUT R13, R13, R54, RZ, 0x3c, !PT ;  /* 0x000000360d0d7212 */ /* 0x000fca00078e3cff */
[----:B------:R-:W-:Y:S02]  /*3910*/  IMAD R15, R194, 0x200, R13 ;  /* 0x00000200c20f7824 */ /* 0x000fe400078e020d */
[----:B------:R-:W-:Y:S02]  /*3920*/  IMAD.IADD R13, R70, 0x1, R26 ;  /* 0x00000001460d7824 */ /* 0x000fe400078e021a */
[----:B------:R-:W-:Y:S02]  /*3930*/  IMAD.IADD R15, R26, 0x1, R15 ;  /* 0x000000011a0f7824 */ /* 0x000fe400078e020f */
[--C-:B------:R-:W-:Y:S02]  /*3940*/  IMAD R13, R13, 0x2, R2.reuse ;  /* 0x000000020d0d7824 */ /* 0x100fe400078e0202 */
[----:B------:R-:W-:-:S04]  /*3950*/  IMAD R24, R15, 0x2, R2 ;  /* 0x000000020f187824 */ /* 0x000fc800078e0202 */
[----:B------:R-:W1:Y:S04]  /*3960*/  LDS.128 R12, [R13+0x22400] ;  /* 0x022400000d0c7984 */ /* 0x000e680000000c00 */
[----:B------:R-:W2:Y:S01]  /*3970*/  LDS.128 R24, [R24+0x22400] ;  /* 0x0224000018187984 */ /* 0x000ea20000000c00 */
[----:B------:R-:W-:Y:S05]  /*3980*/  @P4 BRA `(.L_x_673) ;  /* 0x00000004006c4947 */ /* 0x000fea0003800000 */
[----:B------:R-:W-:Y:S02]  /*3990*/  SHF.R.U32.HI R84, RZ, 0x10, R9 ;  /* 0x00000010ff547819 */ /* 0x000fe40000011609 */
[----:B------:R-:W-:Y:S02]  /*39a0*/  SHF.R.U32.HI R81, RZ, 0x10, R5 ;  /* 0x00000010ff517819 */ /* 0x000fe40000011605 */
[----:B------:R-:W-:Y:S02]  /*39b0*/  PRMT R84, R86, 0x5432, R84 ;  /* 0x0000543256547816 */ /* 0x000fe40000000054 */
[----:B------:R-:W-:Y:S01]  /*39c0*/  SHF.R.U64 R82, R6, 0x10, R7 ;  /* 0x0000001006527819 */ /* 0x000fe20000001207 */
[----:B--2---:R-:W-:Y:S01]  /*39d0*/  IMAD.U32 R6, R26, 0x10000, RZ ;  /* 0x000100001a067824 */ /* 0x004fe200078e00ff */
[----:B------:R-:W-:Y:S01]  /*39e0*/  PRMT R81, R86, 0x5410, R81 ;  /* 0x0000541056517816 */ /* 0x000fe20000000051 */
[----:B------:R-:W-:Y:S01]  /*39f0*/  IMAD.U32 R86, R84, 0x10000, RZ ;  /* 0x0001000054567824 */ /* 0x000fe200078e00ff */
[----:B------:R-:W-:Y:S01]  /*3a00*/  SHF.R.U64 R80, R4, 0x10, R5 ;  /* 0x0000001004507819 */ /* 0x000fe20000001205 */
[----:B------:R-:W-:Y:S01]  /*3a10*/  IMAD.U32 R5, R25, 0x10000, RZ ;  /* 0x0001000019057824 */ /* 0x000fe200078e00ff */
[----:B------:R-:W-:Y:S01]  /*3a20*/  SHF.R.U64 R85, R8, 0x10, R9 ;  /* 0x0000001008557819 */ /* 0x000fe20000001209 */
[----:B-1----:R-:W-:Y:S01]  /*3a30*/  IMAD.U32 R8, R12, 0x10000, RZ ;  /* 0x000100000c087824 */ /* 0x002fe200078e00ff */
[--C-:B------:R-:W-:Y:S01]  /*3a40*/  SHF.R.U64 R87, R10, 0x10, R11.reuse ;  /* 0x000000100a577819 */ /* 0x100fe2000000120b */
[----:B------:R-:W-:Y:S01]  /*3a50*/  IMAD.U32 R10, R24, 0x10000, RZ ;  /* 0x00010000180a7824 */ /* 0x000fe200078e00ff */
[----:B------:R-:W-:Y:S01]  /*3a60*/  SHF.R.U32.HI R89, RZ, 0x10, R11 ;  /* 0x00000010ff597819 */ /* 0x000fe2000001160b */
[----:B------:R-:W-:Y:S01]  /*3a70*/  IMAD.U32 R4, R14, 0x10000, RZ ;  /* 0x000100000e047824 */ /* 0x000fe200078e00ff */
[----:B------:R-:W-:Y:S01]  /*3a80*/  PRMT R9, R88, 0x5432, R82 ;  /* 0x0000543258097816 */ /* 0x000fe20000000052 */
[----:B------:R-:W-:Y:S01]  /*3a90*/  IMAD.U32 R82, R81, 0x10000, RZ ;  /* 0x0001000051527824 */ /* 0x000fe200078e00ff */
[----:B------:R-:W-:Y:S01]  /*3aa0*/  SHF.R.U32.HI R83, RZ, 0x10, R7 ;  /* 0x00000010ff537819 */ /* 0x000fe20000011607 */
[----:B------:R-:W-:Y:S01]  /*3ab0*/  IMAD.U32 R7, R13, 0x10000, RZ ;  /* 0x000100000d077824 */ /* 0x000fe200078e00ff */
[----:B------:R-:W-:-:S02]  /*3ac0*/  PRMT R80, R90, 0x5432, R80 ;  /* 0x000054325a507816 */ /* 0x000fc40000000050 */
[----:B------:R-:W-:Y:S01]  /*3ad0*/  PRMT R85, R90, 0x5410, R85 ;  /* 0x000054105a557816 */ /* 0x000fe20000000055 */
[----:B------:R-:W-:Y:S01]  /*3ae0*/  FMUL.FTZ R90, R5, R86 ;  /* 0x00000056055a7220 */ /* 0x000fe20000410000 */
[----:B------:R-:W-:Y:S02]  /*3af0*/  PRMT R87, R88, 0x5410, R87 ;  /* 0x0000541058577816 */ /* 0x000fe40000000057 */
[----:B------:R-:W-:Y:S01]  /*3b00*/  LOP3.LUT R79, R25, 0xffff0000, RZ, 0xc0, !PT ;  /* 0xffff0000194f7812 */ /* 0x000fe200078ec0ff */
[----:B------:R-:W-:Y:S01]  /*3b10*/  IMAD.U32 R25, R15, 0x10000, RZ ;  /* 0x000100000f197824 */ /* 0x000fe200078e00ff */
[----:B------:R-:W-:Y:S01]  /*3b20*/  LOP3.LUT R88, R84, 0xffff0000, RZ, 0xc0, !PT ;  /* 0xffff000054587812 */ /* 0x000fe200078ec0ff */
[-C--:B------:R-:W-:Y:S01]  /*3b30*/  FMUL.FTZ R84, R5, R82.reuse ;  /* 0x0000005205547220 */ /* 0x080fe20000410000 */
[----:B------:R-:W-:Y:S01]  /*3b40*/  PRMT R89, R91, 0x5410, R89 ;  /* 0x000054105b597816 */ /* 0x000fe20000000059 */
[----:B------:R-:W-:Y:S01]  /*3b50*/  FFMA.FTZ R5, R7, R82, -R90 ;  /* 0x0000005207057223 */ /* 0x000fe2000001085a */
[----:B------:R-:W-:Y:S01]  /*3b60*/  LOP3.LUT R13, R13, 0xffff0000, RZ, 0xc0, !PT ;  /* 0xffff00000d0d7812 */ /* 0x000fe200078ec0ff */
[----:B------:R-:W-:Y:S01]  /*3b70*/  FFMA.FTZ R7, R7, R86, R84 ;  /* 0x0000005607077223 */ /* 0x000fe20000010054 */
[----:B------:R-:W-:Y:S01]  /*3b80*/  PRMT R83, R92, 0x5410, R83 ;  /* 0x000054105c537816 */ /* 0x000fe20000000053 */
[----:B------:R-:W-:Y:S01]  /*3b90*/  FMUL.FTZ R92, R79, R88 ;  /* 0x000000584f5c7220 */ /* 0x000fe20000410000 */
[----:B------:R-:W-:Y:S01]  /*3ba0*/  LOP3.LUT R82, R81, 0xffff0000, RZ, 0xc0, !PT ;  /* 0xffff000051527812 */ /* 0x000fe200078ec0ff */
[----:B------:R-:W-:Y:S01]  /*3bb0*/  IMAD.U32 R90, R89, 0x10000, RZ ;  /* 0x00010000595a7824 */ /* 0x000fe200078e00ff */
[----:B------:R-:W-:Y:S01]  /*3bc0*/  LOP3.LUT R11, R15, 0xffff0000, RZ, 0xc0, !PT ;  /* 0xffff00000f0b7812 */ /* 0x000fe200078ec0ff */
[C---:B------:R-:W-:Y:S01]  /*3bd0*/  IMAD.U32 R15, R27.reuse, 0x10000, RZ ;  /* 0x000100001b0f7824 */ /* 0x040fe200078e00ff */
[----:B------:R-:W-:Y:S01]  /*3be0*/  LOP3.LUT R27, R27, 0xffff0000, RZ, 0xc0, !PT ;  /* 0xffff00001b1b7812 */ /* 0x000fe200078ec0ff */
[----:B------:R-:W-:-:S02]  /*3bf0*/  IMAD.U32 R84, R83, 0x10000, RZ ;  /* 0x0001000053547824 */ /* 0x000fc400078e00ff */
[-C--:B------:R-:W-:Y:S01]  /*3c00*/  FMUL.FTZ R94, R79, R82.reuse ;  /* 0x000000524f5e7220 */ /* 0x080fe20000410000 */
[----:B------:R-:W-:Y:S01]  /*3c10*/  FFMA.FTZ R92, R13, R82, -R92 ;  /* 0x000000520d5c7223 */ /* 0x000fe2000001085c */
[C---:B------:R-:W-:Y:S01]  /*3c20*/  FMUL.FTZ R82, R15.reuse, R90 ;  /* 0x0000005a0f527220 */ /* 0x040fe20000410000 */
[----:B------:R-:W-:Y:S01]  /*3c30*/  FMUL.FTZ R15, R15, R84 ;  /* 0x000000540f0f7220 */ /* 0x000fe20000410000 */
[----:B------:R-:W-:Y:S01]  /*3c40*/  LOP3.LUT R86, R89, 0xffff0000, RZ, 0xc0, !PT ;  /* 0xffff000059567812 */ /* 0x000fe200078ec0ff */
[----:B------:R-:W-:Y:S01]  /*3c50*/  FFMA.FTZ R94, R13, R88, R94 ;  /* 0x000000580d5e7223 */ /* 0x000fe2000001005e */
[----:B------:R-:W-:Y:S01]  /*3c60*/  FFMA.FTZ R84, R25, R84, -R82 ;  /* 0x0000005419547223 */ /* 0x000fe20000010852 */
[----:B------:R-:W-:Y:S01]  /*3c70*/  LOP3.LUT R82, R83, 0xffff0000, RZ, 0xc0, !PT ;  /* 0xffff000053527812 */ /* 0x000fe200078ec0ff */
[----:B------:R-:W-:Y:S01]  /*3c80*/  FFMA.FTZ R90, R25, R90, R15 ;  /* 0x0000005a195a7223 */ /* 0x000fe2000001000f */
[----:B------:R-:W-:Y:S01]  /*3c90*/  IMAD.U32 R25, R85, 0x10000, RZ ;  /* 0x0001000055197824 */ /* 0x000fe200078e00ff */
[----:B------:R-:W-:Y:S01]  /*3ca0*/  LOP3.LUT R24, R24, 0xffff0000, RZ, 0xc0, !PT ;  /* 0xffff000018187812 */ /* 0x000fe200078ec0ff */
[----:B------:R-:W-:Y:S01]  /*3cb0*/  FMUL.FTZ R88, R27, R86 ;  /* 0x000000561b587220 */ /* 0x000fe20000410000 */
[----:B------:R-:W-:-:S02]  /*3cc0*/  IMAD.U32 R13, R80, 0x10000, RZ ;  /* 0x00010000500d7824 */ /* 0x000fc400078e00ff */
[-C--:B------:R-:W-:Y:S01]  /*3cd0*/  FMUL.FTZ R96, R27, R82.reuse ;  /* 0x000000521b607220 */ /* 0x080fe20000410000 */
[----:B------:R-:W-:Y:S01]  /*3ce0*/  LOP3.LUT R85, R85, 0xffff0000, RZ, 0xc0, !PT ;  /* 0xffff000055557812 */ /* 0x000fe200078ec0ff */
[----:B------:R-:W-:Y:S01]  /*3cf0*/  FMUL.FTZ R27, R10, R25 ;  /* 0x000000190a1b7220 */ /* 0x000fe20000410000 */
[----:B------:R-:W-:Y:S01]  /*3d00*/  LOP3.LUT R12, R12, 0xffff0000, RZ, 0xc0, !PT ;  /* 0xffff00000c0c7812 */ /* 0x000fe200078ec0ff */
[C---:B------:R-:W-:Y:S01]  /*3d10*/  FFMA.FTZ R81, R11.reuse, R82, -R88 ;  /* 0x000000520b517223 */ /* 0x040fe20000010858 */
[----:B------:R-:W-:Y:S01]  /*3d20*/  LOP3.LUT R15, R80, 0xffff0000, RZ, 0xc0, !PT ;  /* 0xffff0000500f7812 */ /* 0x000fe200078ec0ff */
[----:B------:R-:W-:Y:S01]  /*3d30*/  FMUL.FTZ R10, R10, R13 ;  /* 0x0000000d0a0a7220 */ /* 0x000fe20000410000 */
[----:B------:R-:W-:Y:S01]  /*3d40*/  FFMA.FTZ R83, R11, R86, R96 ;  /* 0x000000560b537223 */ /* 0x000fe20000010060 */
[----:B------:R-:W-:Y:S01]  /*3d50*/  FMUL.FTZ R11, R24, R85 ;  /* 0x00000055180b7220 */ /* 0x000fe20000410000 */
[C---:B------:R-:W-:Y:S01]  /*3d60*/  FFMA.FTZ R27, R8.reuse, R13, -R27 ;  /* 0x0000000d081b7223 */ /* 0x040fe2000001081b */
[----:B------:R-:W-:Y:S01]  /*3d70*/  FFMA.FTZ R10, R8, R25, R10 ;  /* 0x00000019080a7223 */ /* 0x000fe2000001000a */
[----:B------:R-:W-:-:S02]  /*3d80*/  IMAD.U32 R13, R87, 0x10000, RZ ;  /* 0x00010000570d7824 */ /* 0x000fc400078e00ff */
[-C--:B------:R-:W-:Y:S01]  /*3d90*/  FFMA.FTZ R8, R12, R15.reuse, -R11 ;  /* 0x0000000f0c087223 */ /* 0x080fe2000001080b */
[----:B------:R-:W-:Y:S01]  /*3da0*/  LOP3.LUT R26, R26, 0xffff0000, RZ, 0xc0, !PT ;  /* 0xffff00001a1a7812 */ /* 0x000fe200078ec0ff */
[----:B------:R-:W-:Y:S01]  /*3db0*/  IMAD.U32 R11, R9, 0x10000, RZ ;  /* 0x00010000090b7824 */ /* 0x000fe200078e00ff */
[----:B------:R-:W-:Y:S01]  /*3dc0*/  LOP3.LUT R87, R87, 0xffff0000, RZ, 0xc0, !PT ;  /* 0xffff000057577812 */ /* 0x000fe200078ec0ff */
[----:B------:R-:W-:Y:S01]  /*3dd0*/  FMUL.FTZ R25, R24, R15 ;  /* 0x0000000f18197220 */ /* 0x000fe20000410000 */
[----:B------:R-:W-:Y:S01]  /*3de0*/  LOP3.LUT R9, R9, 0xffff0000, RZ, 0xc0, !PT ;  /* 0xffff000009097812 */ /* 0x000fe200078ec0ff */
[----:B------:R-:W-:Y:S01]  /*3df0*/  FMUL.FTZ R15, R6, R13 ;  /* 0x0000000d060f7220 */ /* 0x000fe20000410000 */
[----:B------:R-:W-:Y:S01]  /*3e00*/  LOP3.LUT R14, R14, 0xffff0000, RZ, 0xc0, !PT ;  /* 0xffff00000e0e7812 */ /* 0x000fe200078ec0ff */
[----:B------:R-:W-:Y:S01]  /*3e10*/  FMUL.FTZ R6, R6, R11 ;  /* 0x0000000b06067220 */ /* 0x000fe20000410000 */
[C---:B------:R-:W-:Y:S01]  /*3e20*/  FMUL.FTZ R79, R26.reuse, R87 ;  /* 0x000000571a4f7220 */ /* 0x040fe20000410000 */
[----:B------:R-:W-:Y:S01]  /*3e30*/  FMUL.FTZ R26, R26, R9 ;  /* 0x000000091a1a7220 */ /* 0x000fe20000410000 */
[C---:B------:R-:W-:Y:S01]  /*3e40*/  FFMA.FTZ R15, R4.reuse, R11, -R15 ;  /* 0x0000000b040f7223 */ /* 0x040fe2000001080f */
[----:B------:R-:W-:Y:S01]  /*3e50*/  FFMA.FTZ R6, R4, R13, R6 ;  /* 0x0000000d04067223 */ /* 0x000fe20000010006 */
[----:B------:R-:W-:Y:S01]  /*3e60*/  FFMA.FTZ R25, R12, R85, R25 ;  /* 0x000000550c197223 */ /* 0x000fe20000010019 */
[C---:B------:R-:W-:Y:S01]  /*3e70*/  FFMA.FTZ R4, R14.reuse, R9, -R79 ;  /* 0x000000090e047223 */ /* 0x040fe2000001084f */
[----:B------:R-:W-:Y:S01]  /*3e80*/  FFMA.FTZ R87, R14, R87, R26 ;  /* 0x000000570e577223 */ /* 0x000fe2000001001a */
[----:B------:R-:W-:-:S02]  /*3e90*/  F2FP.BF16.F32.PACK_AB R81, R81, R84 ;  /* 0x000000545151723e */ /* 0x000fc400000010ff */
[----:B------:R-:W-:Y:S02]  /*3ea0*/  F2FP.BF16.F32.PACK_AB R7, R94, R7 ;  /* 0x000000075e07723e */ /* 0x000fe400000010ff */
[----:B------:R-:W-:Y:S02]  /*3eb0*/  F2FP.BF16.F32.PACK_AB R83, R83, R90 ;  /* 0x0000005a5353723e */ /* 0x000fe400000010ff */
[----:B------:R-:W-:Y:S02]  /*3ec0*/  F2FP.BF16.F32.PACK_AB R12, R8, R27 ;  /* 0x0000001b080c723e */ /* 0x000fe400000010ff */
[----:B------:R-:W-:Y:S01]  /*3ed0*/  F2FP.BF16.F32.PACK_AB R24, R25, R10 ;  /* 0x0000000a1918723e */ /* 0x000fe200000010ff */
[----:B------:R-:W-:Y:S01]  /*3ee0*/  IMAD.MOV.U32 R25, RZ, RZ, R7 ;  /* 0x000000ffff197224 */ /* 0x000fe200078e0007 */
[----:B------:R-:W-:Y:S01]  /*3ef0*/  F2FP.BF16.F32.PACK_AB R14, R4, R15 ;  /* 0x0000000f040e723e */ /* 0x000fe200000010ff */
[----:B------:R-:W-:Y:S01]  /*3f00*/  IMAD.MOV.U32 R15, RZ, RZ, R81 ;  /* 0x000000ffff0f7224 */ /* 0x000fe200078e0051 */
[----:B------:R-:W-:Y:S01]  /*3f10*/  F2FP.BF16.F32.PACK_AB R13, R92, R5 ;  /* 0x000000055c0d723e */ /* 0x000fe200000010ff */
[----:B------:R-:W-:Y:S01]  /*3f20*/  IMAD.MOV.U32 R27, RZ, RZ, R83 ;  /* 0x000000ffff1b7224 */ /* 0x000fe200078e0053 */
[----:B------:R-:W-:-:S07]  /*3f30*/  F2FP.BF16.F32.PACK_AB R26, R87, R6 ;  /* 0x00000006571a723e */ /* 0x000fce00000010ff */
.L_x_673:
[----:B------:R-:W-:Y:S05]  /*3f40*/  BSYNC B1 ;  /* 0x0000000000017941 */ /* 0x000fea0003800000 */
.L_x_672:
[----:B-1----:R3:W-:Y:S01]  /*3f50*/  STG.E.128 desc[UR40][R68.64], R12 ;  /* 0x0000000c44007986 */ /* 0x0027e2000c101d28 */
[----:B------:R-:W-:-:S13]  /*3f60*/  ISETP.GE.AND P4, PT, R77, R75, PT ;  /* 0x0000004b4d00720c */ /* 0x000fda0003f86270 */
[----:B------:R-:W-:Y:S05]  /*3f70*/  @P4 BRA `(.L_x_662) ;  /* 0x00000000007c4947 */ /* 0x000fea0003800000 */
[--C-:B------:R-:W-:Y:S02]  /*3f80*/  SHF.R.S32.HI R4, RZ, 0x1f, R77.reuse ;  /* 0x0000001fff047819 */ /* 0x100fe4000001144d */
[----:B------:R-:W-:-:S04]  /*3f90*/  IADD3 R66, P4, P5, R20, R66, R77 ;  /* 0x0000004214427210 */ /* 0x000fc80007d9e04d */
[----:B------:R-:W-:Y:S02]  /*3fa0*/  IADD3.X R4, R43, R78, R4, P4, P5 ;  /* 0x0000004e2b047210 */ /* 0x000fe400027ea404 */
[----:B------:R-:W-:-:S04]  /*3fb0*/  LEA R64, P4, R66, R64, 0x1 ;  /* 0x0000004042407211 */ /* 0x000fc800078808ff */
[----:B------:R-:W-:-:S05]  /*3fc0*/  LEA.HI.X R65, R66, R65, R4, 0x1, P4 ;  /* 0x0000004142417211 */ /* 0x000fca00020f0c04 */
[----:B--2---:R4:W-:Y:S01]  /*3fd0*/  STG.E.128 desc[UR40][R64.64], R24 ;  /* 0x0000001840007986 */ /* 0x0049e2000c101d28 */
[----:B------:R-:W-:Y:S05]  /*3fe0*/  BRA `(.L_x_662) ;  /* 0x0000000000607947 */ /* 0x000fea0003800000 */
.L_x_655:
[----:B------:R-:W-:-:S13]  /*3ff0*/  ISETP.NE.AND P3, PT, R184, 0x3, PT ;  /* 0x00000003b800780c */ /* 0x000fda0003f65270 */
[----:B------:R-:W-:Y:S05]  /*4000*/  @!P3 BRA `(.L_x_674) ;  /* 0x000000000004b947 */ /* 0x000fea0003800000 */
[----:B------:R-:W-:Y:S01]  /*4010*/  BPT.TRAP 0x1 ;  /* 0x000000040000795c */ /* 0x000fe20000300000 */
.L_x_674:
[----:B------:R-:W-:Y:S01]  /*4020*/  IMAD R73, R22, 0x8, R2 ;  /* 0x0000000816497824 */ /* 0x000fe200078e0202 */
[----:B------:R-:W-:Y:S01]  /*4030*/  SHF.L.U32 R76, R185, 0x1f, RZ ;  /* 0x0000001fb94c7819 */ /* 0x000fe200000006ff */
[----:B------:R-:W-:Y:S01]  /*4040*/  IMAD R74, R40, -0x40, R42 ;  /* 0xffffffc0284a7824 */ /* 0x000fe200078e022a */
[----:B------:R-:W-:Y:S02]  /*4050*/  BSSY B1, `(.L_x_675) ;  /* 0x0000004000017945 */ /* 0x000fe40003800000 */
[----:B------:R-:W0:Y:S02]  /*4060*/  SYNCS.PHASECHK.TRANS64.TRYWAIT P4, [R73+URZ+0x28c90], R76 ;  /* 0x028c904c490075a7 */ /* 0x000e24000808017f */
[----:B------:R-:W-:Y:S01]  /*4070*/  VIMNMX R74, R74, 0x40, PT ;  /* 0x000000404a4a7848 */ /* 0x000fe20003fe0100 */
[----:B0-----:R-:W-:Y:S06]  /*4080*/  @!P4 BRA `(.L_x_676) ;  /* 0x000001740000c947 */ /* 0x001fec0003800000 */
.L_x_958:
[----:B------:R-:W-:Y:S05]  /*4090*/  BSYNC B1 ;  /* 0x0000000000017941 */ /* 0x000fea0003800000 */
.L_x_675:
[----:B------:R-:W-:-:S13]  /*40a0*/  ISETP.GE.AND P4, PT, R19, R74, PT ;  /* 0x0000004a1300720c */ /* 0x000fda0003f86270 */
[----:B------:R-:W-:Y:S05]  /*40b0*/  @P4 BRA `(.L_x_662) ;  /* 0x00000000002c4947 */ /* 0x000fea0003800000 */
[----:B------:R-:W-:Y:S01]  /*40c0*/  @!P1 LOP3.LUT P4, RZ, R189, 0x4, RZ, 0xc0, !PT ;  /* 0x00000004bdff9812 */ /* 0x000fe2000788c0ff */
[----:B------:R-:W-:Y:S01]  /*40d0*/  @!P1 VIADD R4, R57, 0x20 ;  /* 0x0000002039049836 */ /* 0x000fe20000000000 */
[----:B------:R-:W-:Y:S02]  /*40e0*/  PLOP3.LUT P5, PT, PT, PT, PT, 0x8, 0x0 ;  /* 0x000000000000781c */ /* 0x000fe40003fae170 */
[----:B------:R-:W-:-:S13]  /*40f0*/  @!P1 PLOP3.LUT P5, PT, P4, PT, PT, 0x80, 0x0 ;  /* 0x000000000000981c */ /* 0x000fda00027af070 */
[----:B------:R-:W-:-:S04]  /*4100*/  @P5 VIADD R4, R57, 0xffffffe0 ;  /* 0xffffffe039045836 */ /* 0x000fc80000000000 */
[----:B------:R-:W-:-:S04]  /*4110*/  @!P1 IMAD.IADD R5, R26, 0x1, R4 ;  /* 0x000000011a059824 */ /* 0x000fc800078e0204 */
[----:B------:R-:W-:Y:S02]  /*4120*/  @!P1 IMAD R8, R5, 0x2, R2 ;  /* 0x0000000205089824 */ /* 0x000fe400078e0202 */
[----:B------:R-:W1:Y:S04]  /*4130*/  @!P0 LDS.128 R4, [R66+0x22400] ;  /* 0x0224000042048984 */ /* 0x000e680000000c00 */
[----:B------:R-:W2:Y:S04]  /*4140*/  @!P1 LDS.128 R8, [R8+0x22400] ;  /* 0x0224000008089984 */ /* 0x000ea80000000c00 */
[----:B-1----:R1:W-:Y:S04]  /*4150*/  @!P0 STG.E.128 desc[UR40][R12.64], R4 ;  /* 0x000000040c008986 */ /* 0x0023e8000c101d28 */
[----:B--2---:R1:W-:Y:S02]  /*4160*/  @!P1 STG.E.128 desc[UR40][R12.64+0x40], R8 ;  /* 0x000040080c009986 */ /* 0x0043e4000c101d28 */
.L_x_662:
[----:B------:R-:W-:Y:S05]  /*4170*/  BSYNC B0 ;  /* 0x0000000000007941 */ /* 0x000fea0003800000 */
.L_x_654:
[----:B-12---:R-:W1:Y:S01]  /*4180*/  S2R R4, SR_TID.X ;  /* 0x0000000000047919 */ /* 0x006e620000002100 */
[----:B------:R-:W-:Y:S01]  /*4190*/  @!PT LDS RZ, [RZ] ;  /* 0x00000000fffff984 */ /* 0x000fe20000000800 */
[----:B------:R-:W-:Y:S01]  /*41a0*/  @!PT LDS RZ, [RZ] ;  /* 0x00000000fffff984 */ /* 0x000fe20000000800 */
[----:B------:R-:W-:Y:S01]  /*41b0*/  @!PT LDS RZ, [RZ] ;  /* 0x00000000fffff984 */ /* 0x000fe20000000800 */
[----:B------:R-:W-:Y:S01]  /*41c0*/  @!PT LDS RZ, [RZ] ;  /* 0x00000000fffff984 */ /* 0x000fe20000000800 */
[----:B------:R2:W-:Y:S06]  /*41d0*/  MEMBAR.ALL.CTA ;  /* 0x0000000000007992 */ /* 0x0005ec0000008000 */
[----:B--2---:R-:W2:Y:S01]  /*41e0*/  FENCE.VIEW.ASYNC.S ;  /* 0x00000000000073c6 */ /* 0x004ea20000000000 */
[----:B------:R-:W-:Y:S05]  /*41f0*/  WARPSYNC.ALL ;  /* 0x0000000000007948 */ /* 0x000fea0003800000 */
[----:B------:R-:W-:Y:S01]  /*4200*/  BSSY B0, `(.L_x_677) ;  /* 0x0000009000007945 */ /* 0x000fe20003800000 */
[----:B-1----:R-:W-:Y:S01]  /*4210*/  LOP3.LUT R4, R4, 0x7f, RZ, 0xc0, !PT ;  /* 0x0000007f04047812 */ /* 0x002fe200078ec0ff */
[----:B--2---:R1:W-:Y:S03]  /*4220*/  BAR.SYNC.DEFER_BLOCKING R55, 0x80 ;  /* 0x000200370000751d */ /* 0x0043e60000010000 */
[----:B------:R-:W-:-:S13]  /*4230*/  ISETP.NE.AND P4, PT, R4, RZ, PT ;  /* 0x000000ff0400720c */ /* 0x000fda0003f85270 */
[----:B------:R-:W-:-:S05]  /*4240*/  @!P4 VIADD R4, R73, 0x28ca0 ;  /* 0x00028ca04904c836 */ /* 0x000fca0000000000 */
[----:B------:R-:W-:-:S04]  /*4250*/  @!P4 PRMT R4, RZ, 0x654, R4 ;  /* 0x00000654ff04c816 */ /* 0x000fc80000000004 */
[----:B------:R1:W-:Y:S01]  /*4260*/  @!P4 SYNCS.ARRIVE.TRANS64.RED.A1T0 RZ, [R4+URZ], RZ ;  /* 0x000000ff04ffc9a7 */ /* 0x0003e2000810043f */
[----:B------:R-:W-:Y:S05]  /*4270*/  @!P3 BRA `(.L_x_678) ;  /* 0x000000000004b947 */ /* 0x000fea0003800000 */
[----:B------:R-:W-:Y:S01]  /*4280*/  BPT.TRAP 0x1 ;  /* 0x000000040000795c */ /* 0x000fe20000300000 */
.L_x_678:
[----:B------:R-:W-:Y:S05]  /*4290*/  BSYNC B0 ;  /* 0x0000000000007941 */ /* 0x000fea0003800000 */
.L_x_677:
[----:B------:R-:W2:Y:S01]  /*42a0*/  SYNCS.PHASECHK.TRANS64.TRYWAIT P3, [R73+URZ+0x28cb0], R76 ;  /* 0x028cb04c490075a7 */ /* 0x000ea2000806017f */
[----:B------:R-:W-:Y:S04]  /*42b0*/  BSSY B0, `(.L_x_679) ;  /* 0x0000002000007945 */ /* 0x000fe80003800000 */
[----:B--2---:R-:W-:Y:S05]  /*42c0*/  @!P3 BRA `(.L_x_680) ;  /* 0x000001700084b947 */ /* 0x004fea0003800000 */
.L_x_959:
[----:B------:R-:W-:Y:S05]  /*42d0*/  BSYNC B0 ;  /* 0x0000000000007941 */ /* 0x000fea0003800000 */
.L_x_679:
[----:B------:R-:W-:Y:S01]  /*42e0*/  ISETP.GE.AND P3, PT, R19, R74, PT ;  /* 0x0000004a1300720c */ /* 0x000fe20003f66270 */
[----:B------:R-:W-:-:S12]  /*42f0*/  BSSY B0, `(.L_x_681) ;  /* 0x0000052000007945 */ /* 0x000fd80003800000 */
[----:B------:R-:W-:Y:S05]  /*4300*/  @P3 BRA `(.L_x_682) ;  /* 0x0000000400403947 */ /* 0x000fea0003800000 */
[----:B------:R-:W-:Y:S01]  /*4310*/  IMAD.WIDE R6, R40, 0x40, R38 ;  /* 0x0000004028067825 */ /* 0x000fe200078e0226 */
[----:B------:R-:W-:-:S03]  /*4320*/  ULDC.64 UR4, c[0x0][0x328] ;  /* 0x0000ca0000047ab9 */ /* 0x000fc60000000a00 */
[----:B------:R-:W-:Y:S02]  /*4330*/  IMAD R7, R7, UR4, RZ ;  /* 0x0000000407077c24 */ /* 0x000fe4000f8e02ff */
[----:B-1----:R-:W-:Y:S02]  /*4340*/  IMAD.MOV.U32 R4, RZ, RZ, R28 ;  /* 0x000000ffff047224 */ /* 0x002fe400078e001c */
[----:B------:R-:W-:Y:S02]  /*4350*/  IMAD.MOV.U32 R5, RZ, RZ, R71 ;  /* 0x000000ffff057224 */ /* 0x000fe400078e0047 */
[C---:B------:R-:W-:Y:S02]  /*4360*/  IMAD R7, R6.reuse, UR5, R7 ;  /* 0x0000000506077c24 */ /* 0x040fe4000f8e0207 */
[----:B------:R-:W-:Y:S01]  /*4370*/  IMAD.WIDE.U32 R4, R6, UR4, R4 ;  /* 0x0000000406047c25 */ /* 0x000fe2000f8e0004 */
[----:B------:R-:W-:-:S03]  /*4380*/  ULDC.64 UR4, c[0x0][0x318] ;  /* 0x0000c60000047ab9 */ /* 0x000fc60000000a00 */
[----:B------:R-:W-:Y:S01]  /*4390*/  IMAD.IADD R5, R5, 0x1, R7 ;  /* 0x0000000105057824 */ /* 0x000fe200078e0207 */
[----:B------:R-:W-:Y:S01]  /*43a0*/  LEA R8, P3, R4, UR4, 0x1 ;  /* 0x0000000404087c11 */ /* 0x000fe2000f8608ff */
[----:B------:R-:W-:Y:S01]  /*43b0*/  ULDC UR4, c[0x0][0x320] ;  /* 0x0000c80000047ab9 */ /* 0x000fe20000000800 */
[----:B------:R-:W-:Y:S02]  /*43c0*/  VIADD R10, R16, 0x40 ;  /* 0x00000040100a7836 */ /* 0x000fe40000000000 */
[----:B------:R-:W-:Y:S01]  /*43d0*/  LEA.HI.X R9, R4, UR5, R5, 0x1, P3 ;  /* 0x0000000504097c11 */ /* 0x000fe200098f0c05 */
[----:B------:R-:W-:Y:S01]  /*43e0*/  IMAD R5, R22, 0x8000, R57 ;  /* 0x0000800016057824 */ /* 0x000fe200078e0239 */
[----:B------:R-:W-:-:S03]  /*43f0*/  LOP3.LUT P3, RZ, R189, 0x4, RZ, 0xc0, !PT ;  /* 0x00000004bdff7812 */ /* 0x000fc6000786c0ff */
[C---:B------:R-:W-:Y:S02]  /*4400*/  VIADD R11, R5.reuse, 0x20 ;  /* 0x00000020050b7836 */ /* 0x040fe40000000000 */
[----:B---3--:R-:W-:-:S08]  /*4410*/  IMAD R12, R5, 0x2, R2 ;  /* 0x00000002050c7824 */ /* 0x008fd000078e0202 */
[----:B------:R-:W-:Y:S01]  /*4420*/  @P3 VIADD R11, R5, 0xffffffe0 ;  /* 0xffffffe0050b3836 */ /* 0x000fe20000000000 */
[----:B------:R-:W-:-:S03]  /*4430*/  ISETP.GE.AND P3, PT, R16, UR4, PT ;  /* 0x0000000410007c0c */ /* 0x000fc6000bf66270 */
[----:B------:R-:W-:-:S10]  /*4440*/  IMAD R11, R11, 0x2, R2 ;  /* 0x000000020b0b7824 */ /* 0x000fd400078e0202 */
[----:B------:R-:W1:Y:S04]  /*4450*/  @!P3 LDS.128 R4, [R12+0x400] ;  /* 0x000400000c04b984 */ /* 0x000e680000000c00 */
[----:B-1----:R-:W-:Y:S01]  /*4460*/  @!P3 STG.E.128 desc[UR40][R8.64], R4 ;  /* 0x000000040800b986 */ /* 0x002fe2000c101d28 */
[----:B------:R-:W-:Y:S01]  /*4470*/  ISETP.GE.AND P3, PT, R10, UR4, PT ;  /* 0x000000040a007c0c */ /* 0x000fe2000bf66270 */
[----:B------:R-:W-:-:S12]  /*4480*/  VIADD R10, R16, 0x80 ;  /* 0x00000080100a7836 */ /* 0x000fd80000000000 */
        /* <DEDUP_REMOVED lines=26> */
[----:B------:R-:W-:-:S13]  /*4630*/  ISETP.GE.AND P3, PT, R53, UR4, PT ;  /* 0x0000000435007c0c */ /* 0x000fda000bf66270 */
        /* <DEDUP_REMOVED lines=28> */
[----:B-1----:R1:W-:Y:S02]  /*4800*/  @!P3 STG.E.128 desc[UR40][R8.64+0x3c0], R4 ;  /* 0x0003c0040800b986 */ /* 0x0023e4000c101d28 */
.L_x_682:
[----:B------:R-:W-:Y:S05]  /*4810*/  BSYNC B0 ;  /* 0x0000000000007941 */ /* 0x000fea0003800000 */
.L_x_681:
[----:B------:R-:W-:Y:S01]  /*4820*/  @!PT LDS RZ, [RZ] ;  /* 0x00000000fffff984 */ /* 0x000fe20000000800 */
[----:B------:R-:W-:Y:S01]  /*4830*/  @!PT LDS RZ, [RZ] ;  /* 0x00000000fffff984 */ /* 0x000fe20000000800 */
[----:B------:R-:W-:Y:S01]  /*4840*/  @!PT LDS RZ, [RZ] ;  /* 0x00000000fffff984 */ /* 0x000fe20000000800 */
[----:B------:R-:W-:Y:S01]  /*4850*/  @!PT LDS RZ, [RZ] ;  /* 0x00000000fffff984 */ /* 0x000fe20000000800 */
[----:B------:R5:W-:Y:S06]  /*4860*/  MEMBAR.ALL.CTA ;  /* 0x0000000000007992 */ /* 0x000bec0000008000 */
[----:B-----5:R-:W5:Y:S01]  /*4870*/  FENCE.VIEW.ASYNC.S ;  /* 0x00000000000073c6 */ /* 0x020f620000000000 */
[----:B0-2---:R-:W-:Y:S01]  /*4880*/  @!P4 VIADD R73, R73, 0x28cc0 ;  /* 0x00028cc04949c836 */ /* 0x005fe20000000000 */
[----:B-----5:R0:W-:Y:S04]  /*4890*/  BAR.SYNC.DEFER_BLOCKING R55, 0x80 ;  /* 0x000200370000751d */ /* 0x0201e80000010000 */
[----:B------:R-:W-:Y:S01]  /*48a0*/  @!P4 PRMT R73, RZ, 0x654, R73 ;  /* 0x00000654ff49c816 */ /* 0x000fe20000000049 */
[----:B------:R-:W-:Y:S01]  /*48b0*/  VIADD R22, R22, 0x1 ;  /* 0x0000000116167836 */ /* 0x000fe20000000000 */
[----:B------:R-:W-:-:S02]  /*48c0*/  PLOP3.LUT P3, PT, PT, PT, PT, 0x8, 0x0 ;  /* 0x000000000000781c */ /* 0x000fc40003f6e170 */
[----:B------:R0:W-:Y:S02]  /*48d0*/  @!P4 SYNCS.ARRIVE.TRANS64.RED.A1T0 RZ, [R73+URZ], RZ ;  /* 0x000000ff49ffc9a7 */ /* 0x0001e4000810043f */
[----:B------:R-:W-:-:S04]  /*48e0*/  ISETP.NE.AND P4, PT, R22, 0x2, PT ;  /* 0x000000021600780c */ /* 0x000fc80003f85270 */
[----:B-1----:R-:W-:Y:S02]  /*48f0*/  SEL R4, RZ, 0x1, P4 ;  /* 0x00000001ff047807 */ /* 0x002fe40002000000 */
[----:B------:R-:W-:Y:S02]  /*4900*/  SEL R22, R22, RZ, P4 ;  /* 0x000000ff16167207 */ /* 0x000fe40002000000 */
[----:B------:R-:W-:Y:S01]  /*4910*/  LOP3.LUT R185, R185, R4, RZ, 0x3c, !PT ;  /* 0x00000004b9b97212 */ /* 0x000fe200078e3cff */
[----:B0-----:R-:W-:Y:S06]  /*4920*/  @P2 BRA `(.L_x_683) ;  /* 0xffffffdc00b42947 */ /* 0x001fec000383ffff */
.L_x_649:
[----:B------:R-:W2:Y:S01]  /*4930*/  LDL R4, [R1+0x70] ;  /* 0x0000700001047983 */ /* 0x000ea20000100800 */
[----:B------:R-:W-:Y:S01]  /*4940*/  BSSY B0, `(.L_x_684) ;  /* 0x0000006000007945 */ /* 0x000fe20003800000 */
[----:B------:R-:W-:Y:S02]  /*4950*/  ISETP.NE.AND P1, PT, R201, RZ, PT ;  /* 0x000000ffc900720c */ /* 0x000fe40003f25270 */
[----:B--2---:R-:W-:Y:S01]  /*4960*/  ISETP.NE.AND P0, PT, R4, 0x1, PT ;  /* 0x000000010400780c */ /* 0x004fe20003f05270 */
[----:B------:R-:W-:-:S12]  /*4970*/  @P3 BRA `(.L_x_685) ;  /* 0x0000000000083947 */ /* 0x000fd80003800000 */
[----:B------:R-:W0:Y:S02]  /*4980*/  FENCE.VIEW.ASYNC.G ;  /* 0x00000000000073c6 */ /* 0x000e240000000100 */
[----:B0-----:R-:W-:Y:S06]  /*4990*/  BAR.ARV 0xc, 0x180 ;  /* 0x0306000000007b1d */ /* 0x001fec0000002000 */
.L_x_685:
[----:B------:R-:W-:Y:S05]  /*49a0*/  BSYNC B0 ;  /* 0x0000000000007941 */ /* 0x000fea0003800000 */
.L_x_684:
[----:B------:R-:W-:Y:S01]  /*49b0*/  ULDC UR4, c[0x0][0x9f0] ;  /* 0x00027c0000047ab9 */ /* 0x000fe20000000800 */
[----:B------:R-:W-:Y:S01]  /*49c0*/  BSSY B7, `(.L_x_686) ;  /* 0x0000902000077945 */ /* 0x000fe20003800000 */
[----:B------:R-:W-:-:S03]  /*49d0*/  SEL R9, R201, UR4, P1 ;  /* 0x00000004c9097c07 */ /* 0x000fc60008800000 */
[----:B------:R-:W-:Y:S05]  /*49e0*/  @!P0 BRA `(.L_x_687) ;  /* 0x00000020005c8947 */ /* 0x000fea0003800000 */
[----:B------:R-:W2:Y:S01]  /*49f0*/  LDL R0, [R1+0x28] ;  /* 0x0000280001007983 */ /* 0x000ea20000100800 */
[----:B------:R-:W-:Y:S01]  /*4a00*/  BSSY B0, `(.L_x_688) ;  /* 0x000001e000007945 */ /* 0x000fe20003800000 */
[----:B------:R-:W-:Y:S01]  /*4a10*/  IMAD.MOV.U32 R3, RZ, RZ, RZ ;  /* 0x000000ffff037224 */ /* 0x000fe200078e00ff */
[----:B--2---:R-:W-:-:S13]  /*4a20*/  LOP3.LUT P2, RZ, R0, 0x2, RZ, 0xc0, !PT ;  /* 0x0000000200ff7812 */ /* 0x004fda000784c0ff */
[----:B------:R-:W-:Y:S05]  /*4a30*/  @!P2 BRA `(.L_x_689) ;  /* 0x000000000068a947 */ /* 0x000fea0003800000 */
[-C--:B------:R-:W-:Y:S02]  /*4a40*/  IABS R6, R9.reuse ;  /* 0x0000000900067213 */ /* 0x080fe40000000000 */
        /* <DEDUP_REMOVED lines=25> */
.L_x_689:
[----:B------:R-:W-:Y:S05]  /*4be0*/  BSYNC B0 ;  /* 0x0000000000007941 */ /* 0x000fea0003800000 */
.L_x_688:
[-C--:B------:R-:W-:Y:S01]  /*4bf0*/  IMAD R0, R211, R3.reuse, RZ ;  /* 0x00000003d3007224 */ /* 0x080fe200078e02ff */
[----:B------:R-:W-:Y:S01]  /*4c00*/  PLOP3.LUT P0, PT, PT, PT, PT, 0x80, 0x0 ;  /* 0x000000000000781c */ /* 0x000fe20003f0f070 */
[----:B------:R-:W-:Y:S01]  /*4c10*/  IMAD.MOV.U32 R20, RZ, RZ, RZ ;  /* 0x000000ffff147224 */ /* 0x000fe200078e00ff */
[----:B------:R-:W-:Y:S02]  /*4c20*/  CS2R R150, SRZ ;  /* 0x0000000000967805 */ /* 0x000fe4000001ff00 */
[----:B------:R-:W-:Y:S02]  /*4c30*/  CS2R R148, SRZ ;  /* 0x0000000000947805 */ /* 0x000fe4000001ff00 */
[----:B------:R-:W-:Y:S01]  /*4c40*/  VIADDMNMX R4, R0, R3, R168, PT ;  /* 0x0000000300047246 */ /* 0x000fe200038001a8 */
[----:B------:R-:W-:Y:S01]  /*4c50*/  IMAD.MOV.U32 R3, RZ, RZ, RZ ;  /* 0x000000ffff037224 */ /* 0x000fe200078e00ff */
[----:B------:R-:W-:Y:S02]  /*4c60*/  CS2R R146, SRZ ;  /* 0x0000000000927805 */ /* 0x000fe4000001ff00 */
[----:B------:R-:W-:-:S02]  /*4c70*/  CS2R R144, SRZ ;  /* 0x0000000000907805 */ /* 0x000fc4000001ff00 */
[----:B------:R-:W-:Y:S02]  /*4c80*/  ISETP.GT.AND P1, PT, R4, R0, PT ;  /* 0x000000000400720c */ /* 0x000fe40003f24270 */
        /* <DEDUP_REMOVED lines=37> */
[----:B---3--:R-:W-:Y:S02]  /*4ee0*/  CS2R R68, SRZ ;  /* 0x0000000000447805 */ /* 0x008fe4000001ff00 */
[----:B------:R-:W-:Y:S02]  /*4ef0*/  CS2R R66, SRZ ;  /* 0x0000000000427805 */ /* 0x000fe4000001ff00 */
[----:B----4-:R-:W-:Y:S02]  /*4f00*/  CS2R R64, SRZ ;  /* 0x0000000000407805 */ /* 0x010fe4000001ff00 */
        /* <DEDUP_REMOVED lines=19> */
[----:B------:R-:W-:Y:S01]  /*5040*/  CS2R R24, SRZ ;  /* 0x0000000000187805 */ /* 0x000fe2000001ff00 */
[----:B------:R-:W-:Y:S06]  /*5050*/  @!P1 BRA `(.L_x_690) ;  /* 0x0000008800609947 */ /* 0x000fec0003800000 */
[----:B------:R-:W2:Y:S01]  /*5060*/  LDL R5, [R1+0x30] ;  /* 0x0000300001057983 */ /* 0x000ea20000100800 */
[----:B------:R-:W-:-:S03]  /*5070*/  ISETP.NE.AND P0, PT, R184, 0x3, PT ;  /* 0x00000003b800780c */ /* 0x000fc60003f05270 */
[----:B--2---:R-:W0:Y:S02]  /*5080*/  SHFL.IDX PT, R3, R5, RZ, 0x1f ;  /* 0x00001fff05037589 */ /* 0x004e2400000e0000 */
[----:B0-----:R-:W-:-:S04]  /*5090*/  LEA.HI R5, R3, R3, RZ, 0x1 ;  /* 0x0000000303057211 */ /* 0x001fc800078f08ff */
[----:B------:R-:W-:-:S05]  /*50a0*/  LOP3.LUT R6, R5, 0x1fffe, RZ, 0xc0, !PT ;  /* 0x0001fffe05067812 */ /* 0x000fca00078ec0ff */
[----:B------:R-:W-:-:S04]  /*50b0*/  IMAD.IADD R3, R3, 0x1, -R6 ;  /* 0x0000000103037824 */ /* 0x000fc800078e0a06 */
[----:B------:R-:W-:-:S04]  /*50c0*/  IMAD R3, R3, 0x8000, R2 ;  /* 0x0000800003037824 */ /* 0x000fc800078e0202 */
[----:B------:R-:W-:-:S05]  /*50d0*/  VIADD R3, R3, 0x400 ;  /* 0x0000040003037836 */ /* 0x000fca0000000000 */
[----:B------:R-:W-:-:S04]  /*50e0*/  SHF.R.U32.HI R3, RZ, 0x4, R3 ;  /* 0x00000004ff037819 */ /* 0x000fc80000011603 */
[----:B------:R-:W-:-:S04]  /*50f0*/  LOP3.LUT R3, R3, 0x3fff, RZ, 0xc0, !PT ;  /* 0x00003fff03037812 */ /* 0x000fc800078ec0ff */
[----:B------:R-:W-:Y:S01]  /*5100*/  LOP3.LUT R3, R3, 0x2000000, RZ, 0xfc, !PT ;  /* 0x0200000003037812 */ /* 0x000fe200078efcff */
[----:B------:R-:W-:Y:S06]  /*5110*/  @!P0 BRA `(.L_x_691) ;  /* 0x0000000000048947 */ /* 0x000fec0003800000 */
[----:B------:R-:W-:Y:S01]  /*5120*/  BPT.TRAP 0x1 ;  /* 0x000000040000795c */ /* 0x000fe20000300000 */
.L_x_691:
[----:B------:R-:W-:Y:S01]  /*5130*/  IMAD R5, R18, 0x8, R2 ;  /* 0x0000000812057824 */ /* 0x000fe200078e0202 */
[----:B------:R-:W-:Y:S01]  /*5140*/  SHF.L.U32 R8, R23, 0x1f, RZ ;  /* 0x0000001f17087819 */ /* 0x000fe200000006ff */
[----:B------:R-:W-:Y:S01]  /*5150*/  VIADD R6, R2, 0x26800 ;  /* 0x0002680002067836 */ /* 0x000fe20000000000 */
[----:B------:R-:W-:Y:S02]  /*5160*/  BSSY B0, `(.L_x_692) ;  /* 0x0000008000007945 */ /* 0x000fe40003800000 */
[----:B------:R-:W0:Y:S02]  /*5170*/  SYNCS.PHASECHK.TRANS64.TRYWAIT P0, [R5+URZ+0x28c50], R8 ;  /* 0x028c5008050075a7 */ /* 0x000e24000800017f */
[----:B------:R-:W-:Y:S01]  /*5180*/  SHF.R.U32.HI R7, RZ, 0x4, R6 ;  /* 0x00000004ff077819 */ /* 0x000fe20000011606 */
[----:B------:R-:W-:-:S03]  /*5190*/  IMAD R6, R18, 0x1000, R3 ;  /* 0x0000100012067824 */ /* 0x000fc600078e0203 */
[----:B------:R-:W-:-:S04]  /*51a0*/  LOP3.LUT R7, R7, 0x3fff, RZ, 0xc0, !PT ;  /* 0x00003fff07077812 */ /* 0x000fc800078ec0ff */
[----:B------:R-:W-:Y:S01]  /*51b0*/  LOP3.LUT R12, R7, 0x10000, RZ, 0xfc, !PT ;  /* 0x00010000070c7812 */ /* 0x000fe200078efcff */
[----:B------:R-:W-:Y:S01]  /*51c0*/  IMAD.MOV.U32 R7, RZ, RZ, 0x40000040 ;  /* 0x40000040ff077424 */ /* 0x000fe200078e00ff */
[----:B0-----:R-:W-:Y:S06]  /*51d0*/  @!P0 BRA `(.L_x_693) ;  /* 0x0000016000d48947 */ /* 0x001fec0003800000 */
.L_x_960:
[----:B------:R-:W-:Y:S05]  /*51e0*/  BSYNC B0 ;  /* 0x0000000000007941 */ /* 0x000fea0003800000 */
.L_x_692:
[----:B------:R-:W-:Y:S01]  /*51f0*/  BAR.SYNC.DEFER_BLOCKING 0xe, 0x100 ;  /* 0x0384000000007b1d */ /* 0x000fe20000010000 */
[----:B------:R-:W-:Y:S01]  /*5200*/  IMAD.MOV.U32 R13, RZ, RZ, 0x40000040 ;  /* 0x40000040ff0d7424 */ /* 0x000fe200078e00ff */
[C---:B------:R-:W-:Y:S01]  /*5210*/  R2UR UR6, R6.reuse ;  /* 0x00000000060672ca */ /* 0x040fe200000e0000 */
[----:B------:R-:W-:Y:S01]  /*5220*/  VIADD R10, R6, 0x100 ;  /* 0x00000100060a7836 */ /* 0x000fe20000000000 */
[----:B------:R-:W-:Y:S01]  /*5230*/  R2UR UR7, R7 ;  /* 0x00000000070772ca */ /* 0x000fe200000e0000 */
[----:B------:R-:W-:Y:S01]  /*5240*/  IMAD.MOV.U32 R11, RZ, RZ, 0x40000040 ;  /* 0x40000040ff0b7424 */ /* 0x000fe200078e00ff */
[----:B------:R-:W-:Y:S01]  /*5250*/  R2UR UR4, R12 ;  /* 0x000000000c0472ca */ /* 0x000fe200000e0000 */
[----:B0-----:R-:W-:Y:S01]  /*5260*/  VIADD R8, R6, 0x80 ;  /* 0x0000008006087836 */ /* 0x001fe20000000000 */
[----:B------:R-:W-:Y:S01]  /*5270*/  R2UR UR5, R13 ;  /* 0x000000000d0572ca */ /* 0x000fe200000e0000 */
[----:B------:R-:W-:Y:S01]  /*5280*/  IMAD.MOV.U32 R9, RZ, RZ, 0x40000040 ;  /* 0x40000040ff097424 */ /* 0x000fe200078e00ff */
[----:B------:R-:W-:Y:S01]  /*5290*/  R2UR UR14, R10 ;  /* 0x000000000a0e72ca */ /* 0x000fe200000e0000 */
[----:B------:R-:W-:Y:S01]  /*52a0*/  VIADD R10, R12, 0x2 ;  /* 0x000000020c0a7836 */ /* 0x000fe20000000000 */
        /* <DEDUP_REMOVED lines=11> */
[----:B------:R-:W0:Y:S01]  /*5360*/  S2R R14, SR_TID.X ;  /* 0x00000000000e7919 */ /* 0x000e220000002100 */
[----:B------:R-:W-:Y:S01]  /*5370*/  WARPGROUP.ARRIVE ;  /* 0x00000000000079c5 */ /* 0x000fe20000000000 */
[----:B------:R-:W-:Y:S01]  /*5380*/  R2UR UR13, R9 ;  /* 0x00000000090d72ca */ /* 0x000fe200000e0000 */
[----:B------:R-:W-:Y:S01]  /*5390*/  VIADD R4, R4, 0xfffffffe ;  /* 0xfffffffe04047836 */ /* 0x000fe20000000000 */
[----:B------:R-:W-:Y:S03]  /*53a0*/  BSSY B0, `(.L_x_694) ;  /* 0x00000ec000007945 */ /* 0x000fe60003800000 */
[----:B------:R-:W-:Y:S01]  /*53b0*/  HGMMA.64x256x16.F32.BF16 R24, gdesc[UR4].tnspB, RZ, !UPT, gsb0 ;  /* 0x43e00000041879f0 */ /* 0x000fe2000c0018ff */
[----:B------:R-:W-:Y:S01]  /*53c0*/  R2UR UR6, R6 ;  /* 0x00000000060672ca */ /* 0x000fe200000e0000 */
[----:B------:R-:W-:Y:S01]  /*53d0*/  VIADD R6, R12, 0x6 ;  /* 0x000000060c067836 */ /* 0x000fe20000000000 */
[----:B------:R-:W-:Y:S01]  /*53e0*/  R2UR UR7, R7 ;  /* 0x00000000070772ca */ /* 0x000fe200000e0000 */
[----:B------:R-:W-:-:S03]  /*53f0*/  IMAD.MOV.U32 R7, RZ, RZ, 0x40000040 ;  /* 0x40000040ff077424 */ /* 0x000fc600078e00ff */
[----:B------:R-:W-:Y:S02]  /*5400*/  R2UR UR4, R6 ;  /* 0x00000000060472ca */ /* 0x000fe400000e0000 */
[----:B------:R-:W-:Y:S02]  /*5410*/  R2UR UR5, R7 ;  /* 0x00000000070572ca */ /* 0x000fe400000e0000 */
        /* <DEDUP_REMOVED lines=18> */
[----:B------:R-:W-:-:S13]  /*5540*/  ISETP.GE.AND P0, PT, R4, R0, PT ;  /* 0x000000000400720c */ /* 0x000fda0003f06270 */
[----:B0-----:R-:W-:Y:S05]  /*5550*/  @!P0 BRA `(.L_x_695) ;  /* 0x0000000c00408947 */ /* 0x001fea0003800000 */
[----:B------:R-:W-:-:S07]  /*5560*/  IMAD.MOV.U32 R14, RZ, RZ, R4 ;  /* 0x000000ffff0e7224 */ /* 0x000fce00078e0004 */
.L_x_701:
[----:B------:R-:W-:Y:S01]  /*5570*/  BAR.SYNC.DEFER_BLOCKING 0xe, 0x100 ;  /* 0x0384000000007b1d */ /* 0x000fe20000010000 */
[----:B0-----:R-:W-:Y:S01]  /*5580*/  IMAD R4, R18, 0x40, R191 ;  /* 0x0000004012047824 */ /* 0x001fe200078e02bf */
[----:B------:R-:W-:Y:S01]  /*5590*/  ISETP.NE.AND P2, PT, R184, 0x3, PT ;  /* 0x00000003b800780c */ /* 0x000fe20003f45270 */
[----:B------:R-:W-:Y:S02]  /*55a0*/  VIADD R15, R18, 0x1 ;  /* 0x00000001120f7836 */ /* 0x000fe40000000000 */
[----:B------:R-:W-:-:S03]  /*55b0*/  IMAD R4, R4, 0x4, R2 ;  /* 0x0000000404047824 */ /* 0x000fc600078e0202 */
[----:B------:R-:W-:-:S04]  /*55c0*/  ISETP.NE.AND P0, PT, R15, 0x2, PT ;  /* 0x000000020f00780c */ /* 0x000fc80003f05270 */
[----:B------:R-:W-:-:S05]  /*55d0*/  SEL R15, R15, RZ, P0 ;  /* 0x000000ff0f0f7207 */ /* 0x000fca0000000000 */
[----:B------:R-:W-:Y:S01]  /*55e0*/  IMAD.MOV.U32 R18, RZ, RZ, R15 ;  /* 0x000000ffff127224 */ /* 0x000fe200078e000f */
[----:B------:R-:W0:Y:S04]  /*55f0*/  LDS R5, [R4+0x28800] ;  /* 0x0288000004057984 */ /* 0x000e280000000800 */
[----:B------:R-:W1:Y:S01]  /*5600*/  LDS R4, [R4+0x28820] ;  /* 0x0288200004047984 */ /* 0x000e620000000800 */
[-C--:B0-----:R-:W-:Y:S01]  /*5610*/  FMUL.FTZ R24, R24, R5.reuse ;  /* 0x0000000518187220 */ /* 0x081fe20000410000 */
        /* <DEDUP_REMOVED lines=67> */
[----:B------:R-:W-:-:S02]  /*5a50*/  IMAD.MOV.U32 R4, RZ, RZ, R14 ;  /* 0x000000ffff047224 */ /* 0x000fc400078e000e */
[-C--:B------:R-:W-:Y:S01]  /*5a60*/  FMUL.FTZ R32, R32, R5.reuse ;  /* 0x0000000520207220 */ /* 0x080fe20000410000 */
[-C--:B------:R-:W-:Y:S01]  /*5a70*/  FMUL.FTZ R33, R33, R5.reuse ;  /* 0x0000000521217220 */ /* 0x080fe20000410000 */
[-C--:B------:R-:W-:Y:S01]  /*5a80*/  FMUL.FTZ R36, R36, R5.reuse ;  /* 0x0000000524247220 */ /* 0x080fe20000410000 */
[-C--:B------:R-:W-:Y:S01]  /*5a90*/  FMUL.FTZ R37, R37, R5.reuse ;  /* 0x0000000525257220 */ /* 0x080fe20000410000 */
[----:B------:R-:W-:Y:S01]  /*5aa0*/  ISETP.GT.AND P1, PT, R4, R0, PT ;  /* 0x000000000400720c */ /* 0x000fe20003f24270 */
[-C--:B------:R-:W-:Y:S01]  /*5ab0*/  FMUL.FTZ R40, R40, R5.reuse ;  /* 0x0000000528287220 */ /* 0x080fe20000410000 */
[----:B------:R-:W-:Y:S01]  /*5ac0*/  SEL R4, RZ, 0x1, P0 ;  /* 0x00000001ff047807 */ /* 0x000fe20000000000 */
        /* <DEDUP_REMOVED lines=55> */
[----:B------:R-:W-:Y:S01]  /*5e40*/  LOP3.LUT R23, R23, R4, RZ, 0x3c, !PT ;  /* 0x0000000417177212 */ /* 0x000fe200078e3cff */
[----:B------:R-:W-:Y:S01]  /*5e50*/  VIADD R14, R14, 0xffffffff ;  /* 0xffffffff0e0e7836 */ /* 0x000fe20000000000 */
[----:B------:R-:W-:Y:S06]  /*5e60*/  @!P2 BRA `(.L_x_696) ;  /* 0x000000000004a947 */ /* 0x000fec0003800000 */
[----:B------:R-:W-:Y:S01]  /*5e70*/  BPT.TRAP 0x1 ;  /* 0x000000040000795c */ /* 0x000fe20000300000 */
.L_x_696:
[----:B------:R-:W-:Y:S01]  /*5e80*/  IMAD R4, R18, 0x8, R2 ;  /* 0x0000000812047824 */ /* 0x000fe200078e0202 */
[----:B------:R-:W-:-:S04]  /*5e90*/  SHF.L.U32 R5, R23, 0x1f, RZ ;  /* 0x0000001f17057819 */ /* 0x000fc800000006ff */
[----:B------:R0:W1:Y:S01]  /*5ea0*/  SYNCS.PHASECHK.TRANS64.TRYWAIT P0, [R4+URZ+0x28c50], R5 ;  /* 0x028c5005040075a7 */ /* 0x000062000800017f */
[----:B------:R-:W-:Y:S05]  /*5eb0*/  @!P2 BRA `(.L_x_697) ;  /* 0x000000000004a947 */ /* 0x000fea0003800000 */
[----:B------:R-:W-:Y:S01]  /*5ec0*/  BPT.TRAP 0x1 ;  /* 0x000000040000795c */ /* 0x000fe20000300000 */
.L_x_697:
[----:B------:R-:W-:Y:S04]  /*5ed0*/  BSSY B1, `(.L_x_698) ;  /* 0x0000004000017945 */ /* 0x000fe80003800000 */
[----:B-1----:R-:W-:Y:S05]  /*5ee0*/  @P0 BRA `(.L_x_699) ;  /* 0x0000000000080947 */ /* 0x002fea0003800000 */
[----:B------:R-:W1:Y:S02]  /*5ef0*/  SYNCS.PHASECHK.TRANS64.TRYWAIT P0, [R4+URZ+0x28c50], R5 ;  /* 0x028c5005040075a7 */ /* 0x000e64000800017f */
[----:B-1----:R-:W-:Y:S05]  /*5f00*/  @!P0 BRA `(.L_x_700) ;  /* 0x00000154009c8947 */ /* 0x002fea0003800000 */
.L_x_699:
[----:B------:R-:W-:Y:S05]  /*5f10*/  BSYNC B1 ;  /* 0x0000000000017941 */ /* 0x000fea0003800000 */
.L_x_698:
[----:B01----:R-:W-:Y:S01]  /*5f20*/  IMAD.MOV.U32 R5, RZ, RZ, 0x40000040 ;  /* 0x40000040ff057424 */ /* 0x003fe200078e00ff */
[----:B------:R-:W-:Y:S01]  /*5f30*/  WARPGROUP.ARRIVE ;  /* 0x00000000000079c5 */ /* 0x000fe20000000000 */
[----:B------:R-:W-:-:S05]  /*5f40*/  IMAD R4, R18, 0x1000, R3 ;  /* 0x0000100012047824 */ /* 0x000fca00078e0203 */
[----:B------:R-:W0:Y:S01]  /*5f50*/  S2R R20, SR_TID.X ;  /* 0x0000000000147919 */ /* 0x000e220000002100 */
[----:B------:R-:W-:Y:S01]  /*5f60*/  IMAD.MOV.U32 R13, RZ, RZ, 0x40000040 ;  /* 0x40000040ff0d7424 */ /* 0x000fe200078e00ff */
[----:B------:R-:W-:Y:S01]  /*5f70*/  R2UR UR7, R5 ;  /* 0x00000000050772ca */ /* 0x000fe200000e0000 */
[----:B------:R-:W-:Y:S01]  /*5f80*/  VIADD R5, R2, 0x26800 ;  /* 0x0002680002057836 */ /* 0x000fe20000000000 */
[----:B------:R-:W-:Y:S02]  /*5f90*/  R2UR UR6, R4 ;  /* 0x00000000040672ca */ /* 0x000fe400000e0000 */
[----:B------:R-:W-:Y:S01]  /*5fa0*/  R2UR UR5, R13 ;  /* 0x000000000d0572ca */ /* 0x000fe200000e0000 */
[----:B------:R-:W-:Y:S01]  /*5fb0*/  IMAD.MOV.U32 R13, RZ, RZ, 0x40000040 ;  /* 0x40000040ff0d7424 */ /* 0x000fe200078e00ff */
[----:B------:R-:W-:-:S04]  /*5fc0*/  SHF.R.U32.HI R5, RZ, 0x4, R5 ;  /* 0x00000004ff057819 */ /* 0x000fc80000011605 */
[----:B------:R-:W-:-:S04]  /*5fd0*/  LOP3.LUT R5, R5, 0x3fff, RZ, 0xc0, !PT ;  /* 0x00003fff05057812 */ /* 0x000fc800078ec0ff */
[----:B------:R-:W-:Y:S01]  /*5fe0*/  LOP3.LUT R12, R5, 0x10000, RZ, 0xfc, !PT ;  /* 0x00010000050c7812 */ /* 0x000fe200078efcff */
[----:B------:R-:W-:-:S03]  /*5ff0*/  IMAD.MOV.U32 R5, RZ, RZ, 0x40000040 ;  /* 0x40000040ff057424 */ /* 0x000fc600078e00ff */
[----:B------:R-:W-:Y:S01]  /*6000*/  R2UR UR4, R12 ;  /* 0x000000000c0472ca */ /* 0x000fe200000e0000 */
[----:B------:R-:W-:Y:S01]  /*6010*/  VIADD R12, R4, 0x80 ;  /* 0x00000080040c7836 */ /* 0x000fe20000000000 */
[----:B0-----:R-:W-:-:S11]  /*6020*/  LOP3.LUT R20, R20, 0x7f, RZ, 0xc0, !PT ;  /* 0x0000007f14147812 */ /* 0x001fd600078ec0ff */
[----:B------:R-:W-:Y:S01]  /*6030*/  HGMMA.64x256x16.F32.BF16 R24, gdesc[UR4].tnspB, R24, gsb0 ;  /* 0x43e00000041879f0 */ /* 0x000fe20008001818 */
[----:B------:R-:W-:Y:S01]  /*6040*/  R2UR UR6, R12 ;  /* 0x000000000c0672ca */ /* 0x000fe200000e0000 */
[----:B------:R-:W-:Y:S01]  /*6050*/  VIADD R12, R4, 0x100 ;  /* 0x00000100040c7836 */ /* 0x000fe20000000000 */
[----:B------:R-:W-:Y:S01]  /*6060*/  R2UR UR7, R13 ;  /* 0x000000000d0772ca */ /* 0x000fe200000e0000 */
[----:B------:R-:W-:Y:S01]  /*6070*/  IMAD.MOV.U32 R13, RZ, RZ, 0x40000040 ;  /* 0x40000040ff0d7424 */ /* 0x000fe200078e00ff */
[----:B------:R-:W-:Y:S01]  /*6080*/  R2UR UR4, R10 ;  /* 0x000000000a0472ca */ /* 0x000fe200000e0000 */
[----:B------:R-:W-:Y:S01]  /*6090*/  VIADD R4, R4, 0x180 ;  /* 0x0000018004047836 */ /* 0x000fe20000000000 */
[----:B------:R-:W-:Y:S02]  /*60a0*/  R2UR UR5, R11 ;  /* 0x000000000b0572ca */ /* 0x000fe400000e0000 */
[----:B------:R-:W-:Y:S01]  /*60b0*/  ISETP.NE.AND P0, PT, R20, RZ, PT ;  /* 0x000000ff1400720c */ /* 0x000fe20003f05270 */
[----:B------:R-:W-:-:S02]  /*60c0*/  WARPGROUP.DEPBAR.LE gsb0, 0x0 ;  /* 0x00008000000079c5 */ /* 0x000fc40000010000 */
[----:B------:R-:W-:-:S15]  /*60d0*/  WARPGROUP.ARRIVE ;  /* 0x00000000000079c5 */ /* 0x000fde0000000000 */
[----:B------:R-:W-:-:S01]  /*60e0*/  NOP ;  /* 0x0000000000007918 */ /* 0x000fc20000000000 */
[----:B------:R-:W-:Y:S01]  /*60f0*/  HGMMA.64x256x16.F32.BF16 R24, gdesc[UR4].tnspB, R24, gsb0 ;  /* 0x43e00000041879f0 */ /* 0x000fe20008001818 */
[----:B------:R-:W-:Y:S02]  /*6100*/  R2UR UR6, R12 ;  /* 0x000000000c0672ca */ /* 0x000fe400000e0000 */
[----:B------:R-:W-:Y:S02]  /*6110*/  R2UR UR7, R13 ;  /* 0x000000000d0772ca */ /* 0x000fe400000e0000 */
[----:B------:R-:W-:Y:S02]  /*6120*/  R2UR UR4, R8 ;  /* 0x00000000080472ca */ /* 0x000fe400000e0000 */
[----:B------:R-:W-:Y:S01]  /*6130*/  R2UR UR5, R9 ;  /* 0x00000000090572ca */ /* 0x000fe200000e0000 */
[----:B------:R-:W-:Y:S02]  /*6140*/  WARPGROUP.DEPBAR.LE gsb0, 0x0 ;  /* 0x00008000000079c5 */ /* 0x000fe40000010000 */
[----:B------:R-:W-:-:S15]  /*6150*/  WARPGROUP.ARRIVE ;  /* 0x00000000000079c5 */ /* 0x000fde0000000000 */
[----:B------:R-:W-:-:S03]  /*6160*/  NOP ;  /* 0x0000000000007918 */ /* 0x000fc60000000000 */
[----:B------:R-:W-:Y:S01]  /*6170*/  HGMMA.64x256x16.F32.BF16 R24, gdesc[UR4].tnspB, R24, gsb0 ;  /* 0x43e00000041879f0 */ /* 0x000fe20008001818 */
[----:B------:R-:W-:Y:S01]  /*6180*/  R2UR UR6, R4 ;  /* 0x00000000040672ca */ /* 0x000fe200000e0000 */
[----:B------:R-:W-:Y:S01]  /*6190*/  @!P0 IMAD R4, R15, 0x8, R2 ;  /* 0x000000080f048824 */ /* 0x000fe200078e0202 */
[----:B------:R-:W-:Y:S02]  /*61a0*/  R2UR UR7, R5 ;  /* 0x00000000050772ca */ /* 0x000fe400000e0000 */
[----:B------:R-:W-:Y:S01]  /*61b0*/  R2UR UR4, R6 ;  /* 0x00000000060472ca */ /* 0x000fe200000e0000 */
[----:B------:R-:W-:Y:S01]  /*61c0*/  @!P0 VIADD R4, R4, 0x28c60 ;  /* 0x00028c6004048836 */ /* 0x000fe20000000000 */
[----:B------:R-:W-:-:S04]  /*61d0*/  R2UR UR5, R7 ;  /* 0x00000000070572ca */ /* 0x000fc800000e0000 */
[----:B------:R-:W-:Y:S01]  /*61e0*/  @!P0 PRMT R4, RZ, 0x654, R4 ;  /* 0x00000654ff048816 */ /* 0x000fe20000000004 */
[----:B------:R-:W-:Y:S02]  /*61f0*/  WARPGROUP.DEPBAR.LE gsb0, 0x0 ;  /* 0x00008000000079c5 */ /* 0x000fe40000010000 */
[----:B------:R-:W-:-:S14]  /*6200*/  WARPGROUP.ARRIVE ;  /* 0x00000000000079c5 */ /* 0x000fdc0000000000 */
[----:B------:R-:W-:Y:S03]  /*6210*/  HGMMA.64x256x16.F32.BF16 R24, gdesc[UR4].tnspB, R24, gsb0 ;  /* 0x43e00000041879f0 */ /* 0x000fe60008001818 */
[----:B------:R-:W-:Y:S02]  /*6220*/  WARPGROUP.DEPBAR.LE gsb0, 0x0 ;  /* 0x00008000000079c5 */ /* 0x000fe40000010000 */
[----:B------:R-:W-:Y:S06]  /*6230*/  BAR.ARV 0xf, 0x100 ;  /* 0x03c4000000007b1d */ /* 0x000fec0000002000 */
[----:B------:R0:W-:Y:S01]  /*6240*/  @!P0 SYNCS.ARRIVE.TRANS64.RED.A1T0 RZ, [R4+URZ], RZ ;  /* 0x000000ff04ff89a7 */ /* 0x0001e2000810043f */
[----:B------:R-:W-:Y:S05]  /*6250*/  @P1 BRA `(.L_x_701) ;  /* 0xfffffff000c41947 */ /* 0x000fea000383ffff */
.L_x_695:
[----:B------:R-:W-:Y:S05]  /*6260*/  BSYNC B0 ;  /* 0x0000000000007941 */ /* 0x000fea0003800000 */
.L_x_694:
[----:B------:R-:W-:Y:S01]  /*6270*/  BAR.SYNC.DEFER_BLOCKING 0xe, 0x100 ;  /* 0x0384000000007b1d */ /* 0x000fe20000010000 */
[C---:B------:R-:W-:Y:S01]  /*6280*/  IMAD R0, R18.reuse, 0x40, R191 ;  /* 0x0000004012007824 */ /* 0x040fe200078e02bf */
[----:B------:R-:W-:Y:S01]  /*6290*/  PLOP3.LUT P0, PT, PT, PT, PT, 0x8, 0x0 ;  /* 0x000000000000781c */ /* 0x000fe20003f0e170 */
[----:B------:R-:W-:Y:S02]  /*62a0*/  VIADD R18, R18, 0x1 ;  /* 0x0000000112127836 */ /* 0x000fe40000000000 */
[----:B------:R-:W-:Y:S02]  /*62b0*/  IMAD R2, R0, 0x4, R2 ;  /* 0x0000000400027824 */ /* 0x000fe400078e0202 */
[----:B------:R-:W-:Y:S01]  /*62c0*/  IMAD.MOV.U32 R20, RZ, RZ, RZ ;  /* 0x000000ffff147224 */ /* 0x000fe200078e00ff */
[----:B------:R-:W-:Y:S01]  /*62d0*/  ISETP.NE.AND P1, PT, R18, 0x2, PT ;  /* 0x000000021200780c */ /* 0x000fe20003f25270 */
[----:B------:R-:W-:-:S03]  /*62e0*/  IMAD.MOV.U32 R3, RZ, RZ, RZ ;  /* 0x000000ffff037224 */ /* 0x000fc600078e00ff */
[----:B------:R-:W-:Y:S01]  /*62f0*/  SEL R18, R18, RZ, P1 ;  /* 0x000000ff12127207 */ /* 0x000fe20000800000 */
        /* <DEDUP_REMOVED lines=66> */
[----:B------:R-:W-:Y:S01]  /*6720*/  SEL R0, RZ, 0x1, P1 ;  /* 0x00000001ff007807 */ /* 0x000fe20000800000 */
        /* <DEDUP_REMOVED lines=65> */
[----:B------:R-:W-:Y:S06]  /*6b40*/  BAR.ARV 0xf, 0x100 ;  /* 0x03c4000000007b1d */ /* 0x000fec0000002000 */
[----:B------:R-:W-:Y:S05]  /*6b50*/  BRA `(.L_x_690) ;  /* 0x0000006c00a07947 */ /* 0x000fea0003800000 */
.L_x_687:
        /* <DEDUP_REMOVED lines=32> */
.L_x_703:
[----:B------:R-:W-:Y:S05]  /*6d60*/  BSYNC B0 ;  /* 0x0000000000007941 */ /* 0x000fea0003800000 */
.L_x_702:
        /* <DEDUP_REMOVED lines=72> */
[----:B------:R-:W-:Y:S03]  /*71f0*/  BSSY B6, `(.L_x_704) ;  /* 0x000001c000067945 */ /* 0x000fe60003800000 */
[----:B--2---:R-:W0:Y:S02]  /*7200*/  SHFL.IDX PT, R0, R0, RZ, 0x1f ;  /* 0x00001fff00007589 */ /* 0x004e2400000e0000 */
[----:B0-----:R-:W-:-:S04]  /*7210*/  LEA.HI R3, R0, R0, RZ, 0x1 ;  /* 0x0000000000037211 */ /* 0x001fc800078f08ff */
        /* <DEDUP_REMOVED lines=25> */
.L_x_705:
[----:B------:R-:W-:Y:S05]  /*73b0*/  BSYNC B6 ;  /* 0x0000000000067941 */ /* 0x000fea0003800000 */
.L_x_704:
[----:B------:R-:W-:Y:S02]  /*73c0*/  ULDC UR4, c[0x0][0x3f4] ;  /* 0x0000fd0000047ab9 */ /* 0x000fe40000000800 */
[----:B------:R-:W-:-:S13]  /*73d0*/  ISETP.LT.AND P0, PT, RZ, UR4, PT ;  /* 0x00000004ff007c0c */ /* 0x000fda000bf01270 */
[----:B------:R-:W-:Y:S05]  /*73e0*/  @P0 BRA `(.L_x_706) ;  /* 0x00000000003c0947 */ /* 0x000fea0003800000 */
[----:B------:R-:W-:-:S04]  /*73f0*/  LEA.HI R0, R210, R210, RZ, 0x1 ;  /* 0x000000d2d2007211 */ /* 0x000fc800078f08ff */
[----:B------:R-:W-:-:S05]  /*7400*/  LOP3.LUT R3, R0, 0xfffffffe, RZ, 0xc0, !PT ;  /* 0xfffffffe00037812 */ /* 0x000fca00078ec0ff */
[----:B------:R-:W-:-:S05]  /*7410*/  IMAD.IADD R3, R210, 0x1, -R3 ;  /* 0x00000001d2037824 */ /* 0x000fca00078e0a03 */
[----:B------:R-:W-:-:S04]  /*7420*/  SHF.L.U32 R3, R3, 0x1f, RZ ;  /* 0x0000001f03037819 */ /* 0x000fc800000006ff */
[----:B------:R0:W1:Y:S03]  /*7430*/  SYNCS.PHASECHK.TRANS64.TRYWAIT P0, [R2+URZ+0x28c00], R3 ;  /* 0x028c0003020075a7 */ /* 0x000066000800017f */
[----:B-1----:R-:W-:Y:S05]  /*7440*/  @!P0 NANOSLEEP.SYNCS 0x989680 ;  /* 0x009896800000895d */ /* 0x002fea0003900000 */
[----:B------:R-:W1:Y:S01]  /*7450*/  @!P0 SYNCS.PHASECHK.TRANS64 P0, [R2+URZ+0x28c00], R3 ;  /* 0x028c0003020085a7 */ /* 0x000e62000800007f */
[----:B------:R-:W-:Y:S04]  /*7460*/  BSSY B0, `(.L_x_707) ;  /* 0x0000006000007945 */ /* 0x000fe80003800000 */
[----:B-1----:R-:W-:Y:S05]  /*7470*/  @P0 BRA `(.L_x_708) ;  /* 0x0000000000100947 */ /* 0x002fea0003800000 */
.L_x_709:
[----:B-1----:R1:W2:Y:S02]  /*7480*/  SYNCS.PHASECHK.TRANS64.TRYWAIT P0, [R2+URZ+0x28c00], R3 ;  /* 0x028c0003020075a7 */ /* 0x0022a4000800017f */
[----:B--2---:R-:W-:Y:S05]  /*7490*/  @!P0 NANOSLEEP.SYNCS 0x989680 ;  /* 0x009896800000895d */ /* 0x004fea0003900000 */
[----:B------:R-:W2:Y:S02]  /*74a0*/  @!P0 SYNCS.PHASECHK.TRANS64 P0, [R2+URZ+0x28c00], R3 ;  /* 0x028c0003020085a7 */ /* 0x000ea4000800007f */
[----:B--2---:R-:W-:Y:S05]  /*74b0*/  @!P0 BRA `(.L_x_709) ;  /* 0xfffffffc00f08947 */ /* 0x004fea000383ffff */
.L_x_708:
[----:B------:R-:W-:Y:S05]  /*74c0*/  BSYNC B0 ;  /* 0x0000000000007941 */ /* 0x000fea0003800000 */
.L_x_707:
[----:B------:R-:W-:Y:S05]  /*74d0*/  BRA `(.L_x_710) ;  /* 0x0000002000b47947 */ /* 0x000fea0003800000 */
.L_x_706:
[----:B-----5:R-:W-:Y:S01]  /*74e0*/  SHF.R.S32.HI R0, RZ, 0x1f, R154 ;  /* 0x0000001fff007819 */ /* 0x020fe2000001149a */
[----:B------:R-:W-:Y:S01]  /*74f0*/  VIADD R4, R2, 0x20400 ;  /* 0x0002040002047836 */ /* 0x000fe20000000000 */
[----:B------:R-:W-:Y:S01]  /*7500*/  ULDC.64 UR4, c[0x0][0x3f8] ;  /* 0x0000fe0000047ab9 */ /* 0x000fe20000000a00 */
[----:B------:R-:W-:Y:S01]  /*7510*/  ULDC.64 UR6, c[0x0][0x408] ;  /* 0x0001020000067ab9 */ /* 0x000fe20000000a00 */
[----:B------:R-:W-:Y:S01]  /*7520*/  BSSY B6, `(.L_x_711) ;  /* 0x0000021000067945 */ /* 0x000fe20003800000 */
[----:B------:R-:W-:Y:S01]  /*7530*/  IMAD R3, R0, UR4, RZ ;  /* 0x0000000400037c24 */ /* 0x000fe2000f8e02ff */
[----:B------:R-:W-:Y:S01]  /*7540*/  LOP3.LUT P0, RZ, R4, 0x3ff, RZ, 0xc0, !PT ;  /* 0x000003ff04ff7812 */ /* 0x000fe2000780c0ff */
[----:B------:R-:W-:Y:S02]  /*7550*/  IMAD R9, R0, UR6, RZ ;  /* 0x0000000600097c24 */ /* 0x000fe4000f8e02ff */
[----:B------:R-:W-:-:S04]  /*7560*/  IMAD.WIDE.U32 R4, R154, UR4, RZ ;  /* 0x000000049a047c25 */ /* 0x000fc8000f8e00ff */
[C---:B------:R-:W-:Y:S01]  /*7570*/  IMAD R3, R154.reuse, UR5, R3 ;  /* 0x000000059a037c24 */ /* 0x040fe2000f8e0203 */
[----:B------:R-:W-:Y:S01]  /*7580*/  ULDC.64 UR4, c[0x0][0x3e8] ;  /* 0x0000fa0000047ab9 */ /* 0x000fe20000000a00 */
[----:B------:R-:W-:Y:S01]  /*7590*/  IMAD.WIDE.U32 R6, R154, UR6, RZ ;  /* 0x000000069a067c25 */ /* 0x000fe2000f8e00ff */
[----:B------:R-:W-:-:S03]  /*75a0*/  LEA R24, P1, R4, UR4, 0x1 ;  /* 0x0000000404187c11 */ /* 0x000fc6000f8208ff */
[----:B------:R-:W-:Y:S01]  /*75b0*/  IMAD R9, R154, UR7, R9 ;  /* 0x000000079a097c24 */ /* 0x000fe2000f8e0209 */
[----:B------:R-:W-:Y:S01]  /*75c0*/  ULDC.64 UR6, c[0x0][0x400] ;  /* 0x0001000000067ab9 */ /* 0x000fe20000000a00 */
[----:B------:R-:W-:Y:S01]  /*75d0*/  IMAD.IADD R25, R3, 0x1, R5 ;  /* 0x0000000103197824 */ /* 0x000fe200078e0205 */
[----:B------:R-:W-:Y:S01]  /*75e0*/  LEA R27, P2, R6, UR6, 0x1 ;  /* 0x00000006061b7c11 */ /* 0x000fe2000f8408ff */
[----:B------:R-:W-:-:S03]  /*75f0*/  IMAD.IADD R3, R9, 0x1, R7 ;  /* 0x0000000109037824 */ /* 0x000fc600078e0207 */
[----:B------:R-:W-:Y:S02]  /*7600*/  LEA.HI.X R25, R4, UR5, R25, 0x1, P1 ;  /* 0x0000000504197c11 */ /* 0x000fe400088f0c19 */
[----:B------:R-:W-:Y:S01]  /*7610*/  LEA.HI.X R26, R6, UR7, R3, 0x1, P2 ;  /* 0x00000007061a7c11 */ /* 0x000fe200090f0c03 */
[----:B------:R-:W-:Y:S06]  /*7620*/  @!P0 BRA `(.L_x_712) ;  /* 0x0000000000408947 */ /* 0x000fec0003800000 */
        /* <DEDUP_REMOVED lines=16> */
.L_x_712:
[----:B------:R-:W-:Y:S05]  /*7730*/  BSYNC B6 ;  /* 0x0000000000067941 */ /* 0x000fea0003800000 */
.L_x_711:
[----:B------:R-:W-:Y:S01]  /*7740*/  ULDC.U8 UR4, c[0x0][0x410] ;  /* 0x0001040000047ab9 */ /* 0x000fe20000000000 */
[----:B------:R-:W-:Y:S01]  /*7750*/  BSSY B0, `(.L_x_713) ;  /* 0x00001fd000007945 */ /* 0x000fe20003800000 */
[----:B------:R-:W-:Y:S01]  /*7760*/  ISETP.NE.AND P0, PT, RZ, UR4, PT ;  /* 0x00000004ff007c0c */ /* 0x000fe2000bf05270 */
[----:B------:R-:W-:Y:S02]  /*7770*/  VIADD R28, R19, 0x20 ;  /* 0x00000020131c7836 */ /* 0x000fe40000000000 */
[----:B------:R-:W-:-:S10]  /*7780*/  IMAD R5, R153, 0x40, R19 ;  /* 0x0000004099057824 */ /* 0x000fd400078e0213 */
[----:B------:R-:W-:Y:S05]  /*7790*/  @!P0 BRA `(.L_x_714) ;  /* 0x0000001000088947 */ /* 0x000fea0003800000 */
[----:B------:R-:W-:-:S03]  /*77a0*/  UMOV UR4, 0xffffffff ;  /* 0xffffffff00047882 */ /* 0x000fc60000000000 */
[----:B------:R-:W-:Y:S05]  /*77b0*/  BRA.DIV UR4, `(.L_x_715) ;  /* 0x0000013e04847947 */ /* 0x000fea000b800000 */
[----:B------:R0:W1:Y:S04]  /*77c0*/  SHFL.IDX PT, R3, R25, RZ, 0x1c1f ;  /* 0x001c1fff19037589 */ /* 0x00006800000e0000 */
[----:B------:R0:W2:Y:S04]  /*77d0*/  SHFL.IDX PT, R0, R24, RZ, 0x1c1f ;  /* 0x001c1fff18007589 */ /* 0x0000a800000e0000 */
[----:B------:R-:W3:Y:S04]  /*77e0*/  SHFL.IDX PT, R26, R26, RZ, 0x1c1f ;  /* 0x001c1fff1a1a7589 */ /* 0x000ee800000e0000 */
[----:B------:R0:W4:Y:S02]  /*77f0*/  SHFL.IDX PT, R21, R27, RZ, 0x1c1f ;  /* 0x001c1fff1b157589 */ /* 0x00012400000e0000 */
.L_x_966:
[----:B------:R-:W-:Y:S01]  /*7800*/  ULDC UR4, c[0x0][0x448] ;  /* 0x0001120000047ab9 */ /* 0x000fe20000000800 */
[----:B------:R-:W-:Y:S01]  /*7810*/  LEA.HI R4, R210, R210, RZ, 0x1 ;  /* 0x000000d2d2047211 */ /* 0x000fe200078f08ff */
[----:B------:R-:W-:Y:S01]  /*7820*/  IMAD R30, R155, UR4, RZ ;  /* 0x000000049b1e7c24 */ /* 0x000fe2000f8e02ff */
[----:B------:R-:W-:Y:S01]  /*7830*/  BSSY B1, `(.L_x_716) ;  /* 0x0000024000017945 */ /* 0x000fe20003800000 */
[----:B------:R-:W-:Y:S01]  /*7840*/  IMAD.SHL.U32 R10, R189, 0x40, RZ ;  /* 0x00000040bd0a7824 */ /* 0x000fe200078e00ff */
[----:B------:R-:W-:Y:S02]  /*7850*/  LOP3.LUT R7, R4, 0xfffffffe, RZ, 0xc0, !PT ;  /* 0xfffffffe04077812 */ /* 0x000fe400078ec0ff */
[----:B------:R-:W-:Y:S02]  /*7860*/  CS2R R8, SRZ ;  /* 0x0000000000087805 */ /* 0x000fe4000001ff00 */
[----:B------:R-:W-:Y:S02]  /*7870*/  ISETP.GE.AND P0, PT, R5, R30, PT ;  /* 0x0000001e0500720c */ /* 0x000fe40003f06270 */
[----:B------:R-:W-:-:S02]  /*7880*/  CS2R R4, SRZ ;  /* 0x0000000000047805 */ /* 0x000fc4000001ff00 */
[----:B------:R-:W-:Y:S01]  /*7890*/  LOP3.LUT R29, R10, 0x1c0, RZ, 0xc0, !PT ;  /* 0x000001c00a1d7812 */ /* 0x000fe200078ec0ff */
[----:B0-----:R-:W-:Y:S01]  /*78a0*/  IMAD.IADD R27, R210, 0x1, -R7 ;  /* 0x00000001d21b7824 */ /* 0x001fe200078e0a07 */
[----:B------:R-:W-:Y:S02]  /*78b0*/  CS2R R6, SRZ ;  /* 0x0000000000067805 */ /* 0x000fe4000001ff00 */
[----:B------:R-:W-:Y:S02]  /*78c0*/  CS2R R10, SRZ ;  /* 0x00000000000a7805 */ /* 0x000fe4000001ff00 */
[----:B------:R-:W-:-:S03]  /*78d0*/  SHF.L.U32 R27, R27, 0x1f, RZ ;  /* 0x0000001f1b1b7819 */ /* 0x000fc600000006ff */
[----:B------:R-:W-:Y:S05]  /*78e0*/  @P0 BRA `(.L_x_717) ;  /* 0x0000000000600947 */ /* 0x000fea0003800000 */
[----:B------:R-:W-:Y:S01]  /*78f0*/  ULDC UR4, c[0x0][0x3f4] ;  /* 0x0000fd0000047ab9 */ /* 0x000fe20000000800 */
[C---:B------:R-:W-:Y:S01]  /*7900*/  IMAD.SHL.U32 R14, R190.reuse, 0x2, RZ ;  /* 0x00000002be0e7824 */ /* 0x040fe200078e00ff */
[----:B------:R-:W-:Y:S01]  /*7910*/  ISETP.GE.AND P3, PT, R190, UR4, PT ;  /* 0x00000004be007c0c */ /* 0x000fe2000bf66270 */
[----:B--2---:R-:W-:Y:S01]  /*7920*/  IMAD.MOV.U32 R4, RZ, RZ, R0 ;  /* 0x000000ffff047224 */ /* 0x004fe200078e0000 */
[----:B------:R-:W-:Y:S01]  /*7930*/  ISETP.GE.AND P2, PT, R186, UR4, PT ;  /* 0x00000004ba007c0c */ /* 0x000fe2000bf46270 */
[----:B-1----:R-:W-:Y:S01]  /*7940*/  IMAD.MOV.U32 R5, RZ, RZ, R3 ;  /* 0x000000ffff057224 */ /* 0x002fe200078e0003 */
[----:B------:R-:W-:Y:S01]  /*7950*/  SHF.R.S32.HI R7, RZ, 0x1f, R190 ;  /* 0x0000001fff077819 */ /* 0x000fe200000114be */
[----:B----4-:R-:W-:Y:S01]  /*7960*/  IMAD.MOV.U32 R6, RZ, RZ, R21 ;  /* 0x000000ffff067224 */ /* 0x010fe200078e0015 */
[----:B------:R-:W-:Y:S02]  /*7970*/  CS2R R8, SRZ ;  /* 0x0000000000087805 */ /* 0x000fe4000001ff00 */
[----:B------:R-:W-:Y:S01]  /*7980*/  SHF.L.U64.HI R15, R190, 0x1, R7 ;  /* 0x00000001be0f7819 */ /* 0x000fe20000010207 */
[----:B---3--:R-:W-:-:S04]  /*7990*/  IMAD.MOV.U32 R7, RZ, RZ, R26 ;  /* 0x000000ffff077224 */ /* 0x008fc800078e001a */
[-C--:B------:R-:W-:Y:S02]  /*79a0*/  @!P3 IADD3 R12, P0, R0, R14.reuse, RZ ;  /* 0x0000000e000cb210 */ /* 0x080fe40007f1e0ff */
[----:B------:R-:W-:Y:S01]  /*79b0*/  @!P3 IADD3 R14, P1, R21, R14, RZ ;  /* 0x0000000e150eb210 */ /* 0x000fe20007f3e0ff */
[C---:B------:R-:W-:Y:S01]  /*79c0*/  @!P2 IMAD.WIDE R24, R186.reuse, 0x2, R4 ;  /* 0x00000002ba18a825 */ /* 0x040fe200078e0204 */
[----:B------:R-:W-:Y:S02]  /*79d0*/  CS2R R4, SRZ ;  /* 0x0000000000047805 */ /* 0x000fe4000001ff00 */
[----:B------:R-:W-:Y:S01]  /*79e0*/  CS2R R10, SRZ ;  /* 0x00000000000a7805 */ /* 0x000fe2000001ff00 */
[----:B------:R-:W-:Y:S01]  /*79f0*/  @!P2 IMAD.WIDE R20, R186, 0x2, R6 ;  /* 0x00000002ba14a825 */ /* 0x000fe200078e0206 */
[----:B------:R-:W-:Y:S01]  /*7a00*/  CS2R R6, SRZ ;  /* 0x0000000000067805 */ /* 0x000fe2000001ff00 */
[----:B------:R0:W5:Y:S02]  /*7a10*/  @!P2 LD.E.64 R8, desc[UR40][R24.64] ;  /* 0x000000281808a980 */ /* 0x000164000c101b00 */
[----:B------:R-:W-:-:S02]  /*7a20*/  @!P3 IMAD.X R13, R3, 0x1, R15, P0 ;  /* 0x00000001030db824 */ /* 0x000fc400000e060f */
[----:B------:R-:W-:Y:S01]  /*7a30*/  @!P3 IMAD.X R15, R26, 0x1, R15, P1 ;  /* 0x000000011a0fb824 */ /* 0x000fe200008e060f */
[----:B------:R0:W5:Y:S04]  /*7a40*/  @!P2 LD.E.64 R4, desc[UR40][R20.64] ;  /* 0x000000281404a980 */ /* 0x000168000c101b00 */
[----:B------:R0:W5:Y:S04]  /*7a50*/  @!P3 LD.E.64 R10, desc[UR40][R12.64] ;  /* 0x000000280c0ab980 */ /* 0x000168000c101b00 */
[----:B------:R0:W5:Y:S02]  /*7a60*/  @!P3 LD.E.64 R6, desc[UR40][R14.64] ;  /* 0x000000280e06b980 */ /* 0x000164000c101b00 */
.L_x_717:
[----:B------:R-:W-:Y:S05]  /*7a70*/  BSYNC B1 ;  /* 0x0000000000017941 */ /* 0x000fea0003800000 */
.L_x_716:
[----:B------:R-:W3:Y:S01]  /*7a80*/  SYNCS.PHASECHK.TRANS64.TRYWAIT P0, [R2+URZ+0x28c00], R27 ;  /* 0x028c001b020075a7 */ /* 0x000ee2000800017f */
[----:B-1----:R-:W-:Y:S01]  /*7a90*/  LOP3.LUT R3, R29, 0x18, R16, 0xf8, !PT ;  /* 0x000000181d037812 */ /* 0x002fe200078ef810 */
[----:B--2---:R-:W-:Y:S01]  /*7aa0*/  IMAD R0, R153, -0x40, R30 ;  /* 0xffffffc099007824 */ /* 0x004fe200078e021e */
[----:B0-----:R-:W-:Y:S01]  /*7ab0*/  SHF.R.U32.HI R12, RZ, 0x3, R29 ;  /* 0x00000003ff0c7819 */ /* 0x001fe2000001161d */
[--C-:B-----5:R-:W-:Y:S01]  /*7ac0*/  IMAD.MOV.U32 R14, RZ, RZ, R11.reuse ;  /* 0x000000ffff0e7224 */ /* 0x120fe200078e000b */
[----:B----4-:R-:W-:Y:S01]  /*7ad0*/  SHF.R.U64 R21, R10, 0x10, R11 ;  /* 0x000000100a157819 */ /* 0x010fe2000000120b */
[----:B------:R-:W-:Y:S01]  /*7ae0*/  IMAD.MOV.U32 R13, RZ, RZ, R5 ;  /* 0x000000ffff0d7224 */ /* 0x000fe200078e0005 */
[----:B------:R-:W-:Y:S01]  /*7af0*/  LOP3.LUT R29, R3, R12, RZ, 0x3c, !PT ;  /* 0x0000000c031d7212 */ /* 0x000fe200078e3cff */
[----:B------:R-:W-:Y:S01]  /*7b00*/  IMAD.MOV.U32 R3, RZ, RZ, R8 ;  /* 0x000000ffff037224 */ /* 0x000fe200078e0008 */
[----:B------:R-:W-:Y:S01]  /*7b10*/  SHF.R.U32.HI R15, RZ, 0x10, R11 ;  /* 0x00000010ff0f7819 */ /* 0x000fe2000001160b */
[--C-:B------:R-:W-:Y:S01]  /*7b20*/  IMAD.MOV.U32 R12, RZ, RZ, R9.reuse ;  /* 0x000000ffff0c7224 */ /* 0x100fe200078e0009 */
[----:B---3--:R-:W-:Y:S01]  /*7b30*/  SHF.R.U64 R26, R8, 0x10, R9 ;  /* 0x00000010081a7819 */ /* 0x008fe20000001209 */
[----:B------:R-:W-:Y:S01]  /*7b40*/  IMAD R11, R194, 0x200, R29 ;  /* 0x00000200c20b7824 */ /* 0x000fe200078e021d */
[----:B------:R-:W-:Y:S01]  /*7b50*/  SHF.R.U32.HI R25, RZ, 0x10, R9 ;  /* 0x00000010ff197819 */ /* 0x000fe20000011609 */
[----:B------:R-:W-:Y:S01]  /*7b60*/  IMAD.MOV.U32 R8, RZ, RZ, R10 ;  /* 0x000000ffff087224 */ /* 0x000fe200078e000a */
[--C-:B------:R-:W-:Y:S01]  /*7b70*/  SHF.R.U64 R24, R4, 0x10, R5.reuse ;  /* 0x0000001004187819 */ /* 0x100fe20000001205 */
[----:B------:R-:W-:Y:S01]  /*7b80*/  IMAD.MOV.U32 R9, RZ, RZ, R4 ;  /* 0x000000ffff097224 */ /* 0x000fe200078e0004 */
[----:B------:R-:W-:Y:S01]  /*7b90*/  VIMNMX R36, R0, 0x40, PT ;  /* 0x0000004000247848 */ /* 0x000fe20003fe0100 */
[----:B------:R-:W-:Y:S01]  /*7ba0*/  IMAD R11, R11, 0x2, R2 ;  /* 0x000000020b0b7824 */ /* 0x000fe200078e0202 */
[----:B------:R-:W-:Y:S01]  /*7bb0*/  SHF.R.U32.HI R20, RZ, 0x10, R5 ;  /* 0x00000010ff147819 */ /* 0x000fe20000011605 */
[----:B------:R-:W-:Y:S01]  /*7bc0*/  BSSY B1, `(.L_x_718) ;  /* 0x000000f000017945 */ /* 0x000fe20003800000 */
[----:B------:R-:W-:Y:S01]  /*7bd0*/  IMAD.MOV.U32 R5, RZ, RZ, R6 ;  /* 0x000000ffff057224 */ /* 0x000fe200078e0006 */
[----:B------:R-:W-:Y:S01]  /*7be0*/  PRMT R33, R3, 0x5410, R26 ;  /* 0x0000541003217816 */ /* 0x000fe2000000001a */
[--C-:B------:R-:W-:Y:S01]  /*7bf0*/  IMAD.MOV.U32 R10, RZ, RZ, R7.reuse ;  /* 0x000000ffff0a7224 */ /* 0x100fe200078e0007 */
[----:B------:R-:W-:Y:S01]  /*7c00*/  SHF.R.U64 R6, R6, 0x10, R7 ;  /* 0x0000001006067819 */ /* 0x000fe20000001207 */
[C---:B------:R-:W-:Y:S01]  /*7c10*/  VIADD R4, R11.reuse, 0x20400 ;  /* 0x000204000b047836 */ /* 0x040fe20000000000 */
[----:B------:R-:W-:Y:S01]  /*7c20*/  PRMT R3, R8, 0x5410, R21 ;  /* 0x0000541008037816 */ /* 0x000fe20000000015 */
[----:B------:R-:W-:Y:S01]  /*7c30*/  VIADD R0, R11, 0x20440 ;  /* 0x000204400b007836 */ /* 0x000fe20000000000 */
[----:B------:R-:W-:-:S02]  /*7c40*/  SHF.R.U32.HI R7, RZ, 0x10, R7 ;  /* 0x00000010ff077819 */ /* 0x000fc40000011607 */
[----:B------:R-:W-:Y:S02]  /*7c50*/  LOP3.LUT P2, RZ, R189, 0x4, RZ, 0xc0, !PT ;  /* 0x00000004bdff7812 */ /* 0x000fe4000784c0ff */
[----:B------:R-:W-:Y:S02]  /*7c60*/  ISETP.GE.AND P1, PT, R19, R36, PT ;  /* 0x000000241300720c */ /* 0x000fe40003f26270 */
[----:B------:R-:W-:Y:S02]  /*7c70*/  PRMT R12, R12, 0x5410, R25 ;  /* 0x000054100c0c7816 */ /* 0x000fe40000000019 */
[----:B------:R-:W-:Y:S02]  /*7c80*/  PRMT R8, R14, 0x5410, R15 ;  /* 0x000054100e087816 */ /* 0x000fe4000000000f */
[----:B------:R-:W-:Y:S01]  /*7c90*/  PRMT R35, R9, 0x5410, R24 ;  /* 0x0000541009237816 */ /* 0x000fe20000000018 */
[----:B------:R-:W-:Y:S06]  /*7ca0*/  @!P0 BRA `(.L_x_719) ;  /* 0x0000013800bc8947 */ /* 0x000fec0003800000 */
.L_x_967:
[----:B------:R-:W-:Y:S05]  /*7cb0*/  BSYNC B1 ;  /* 0x0000000000017941 */ /* 0x000fea0003800000 */
.L_x_718:
[----:B------:R-:W-:Y:S01]  /*7cc0*/  BSSY B1, `(.L_x_720) ;  /* 0x0000059000017945 */ /* 0x000fe20003800000 */
[----:B------:R-:W-:Y:S01]  /*7cd0*/  PRMT R13, R13, 0x5410, R20 ;  /* 0x000054100d0d7816 */ /* 0x000fe20000000014 */
[----:B------:R-:W-:Y:S01]  /*7ce0*/  @P2 VIADD R0, R4, 0xffffffc0 ;  /* 0xffffffc004002836 */ /* 0x000fe20000000000 */
[----:B------:R-:W-:Y:S02]  /*7cf0*/  PRMT R9, R5, 0x5410, R6 ;  /* 0x0000541005097816 */ /* 0x000fe40000000006 */
[----:B------:R-:W-:Y:S01]  /*7d00*/  PRMT R10, R10, 0x5410, R7 ;  /* 0x000054100a0a7816 */ /* 0x000fe20000000007 */
[----:B------:R-:W-:Y:S06]  /*7d10*/  @P1 BRA `(.L_x_721) ;  /* 0x00000004004c1947 */ /* 0x000fec0003800000 */
[----:B------:R-:W1:Y:S01]  /*7d20*/  LDC R5, c[0x0][0x3f4] ;  /* 0x0000fd00ff057b82 */ /* 0x000e620000000800 */
[----:B------:R-:W-:Y:S01]  /*7d30*/  BSSY B2, `(.L_x_722) ;  /* 0x000002a000027945 */ /* 0x000fe20003800000 */
[-C--:B-1----:R-:W-:Y:S02]  /*7d40*/  ISETP.GE.AND P0, PT, R186, R5.reuse, PT ;  /* 0x00000005ba00720c */ /* 0x082fe40003f06270 */
[----:B------:R-:W-:-:S11]  /*7d50*/  ISETP.GE.AND P1, PT, R190, R5, PT ;  /* 0x00000005be00720c */ /* 0x000fd60003f26270 */
[----:B------:R-:W-:Y:S05]  /*7d60*/  @P0 BRA `(.L_x_723) ;  /* 0x0000000000980947 */ /* 0x000fea0003800000 */
[----:B------:R-:W1:Y:S01]  /*7d70*/  LDS.128 R4, [R11+0x20400] ;  /* 0x020400000b047984 */ /* 0x000e620000000c00 */
[C---:B0-----:R-:W-:Y:S01]  /*7d80*/  IMAD.U32 R27, R35.reuse, 0x10000, RZ ;  /* 0x00010000231b7824 */ /* 0x041fe200078e00ff */
[----:B------:R-:W-:Y:S01]  /*7d90*/  LOP3.LUT R26, R35, 0xffff0000, RZ, 0xc0, !PT ;  /* 0xffff0000231a7812 */ /* 0x000fe200078ec0ff */
[C---:B------:R-:W-:Y:S01]  /*7da0*/  IMAD.U32 R25, R33.reuse, 0x10000, RZ ;  /* 0x0001000021197824 */ /* 0x040fe200078e00ff */
[----:B------:R-:W-:Y:S01]  /*7db0*/  LOP3.LUT R24, R33, 0xffff0000, RZ, 0xc0, !PT ;  /* 0xffff000021187812 */ /* 0x000fe200078ec0ff */
[C---:B-1----:R-:W-:Y:S01]  /*7dc0*/  IMAD.U32 R14, R4.reuse, 0x10000, RZ ;  /* 0x00010000040e7824 */ /* 0x042fe200078e00ff */
[----:B------:R-:W-:Y:S01]  /*7dd0*/  LOP3.LUT R4, R4, 0xffff0000, RZ, 0xc0, !PT ;  /* 0xffff000004047812 */ /* 0x000fe200078ec0ff */
[C---:B------:R-:W-:Y:S01]  /*7de0*/  IMAD.U32 R15, R5.reuse, 0x10000, RZ ;  /* 0x00010000050f7824 */ /* 0x040fe200078e00ff */
[----:B------:R-:W-:Y:S01]  /*7df0*/  LOP3.LUT R5, R5, 0xffff0000, RZ, 0xc0, !PT ;  /* 0xffff000005057812 */ /* 0x000fe200078ec0ff */
[C---:B------:R-:W-:Y:S01]  /*7e00*/  IMAD.U32 R20, R6.reuse, 0x10000, RZ ;  /* 0x0001000006147824 */ /* 0x040fe200078e00ff */
[----:B------:R-:W-:Y:S01]  /*7e10*/  LOP3.LUT R6, R6, 0xffff0000, RZ, 0xc0, !PT ;  /* 0xffff000006067812 */ /* 0x000fe200078ec0ff */
[C---:B------:R-:W-:Y:S01]  /*7e20*/  FMUL.FTZ R29, R4.reuse, R27 ;  /* 0x0000001b041d7220 */ /* 0x040fe20000410000 */
[----:B------:R-:W-:Y:S01]  /*7e30*/  FMUL.FTZ R4, R4, R25 ;  /* 0x0000001904047220 */ /* 0x000fe20000410000 */
[----:B------:R-:W-:-:S02]  /*7e40*/  IMAD.U32 R21, R7, 0x10000, RZ ;  /* 0x0001000007157824 */ /* 0x000fc400078e00ff */
[----:B------:R-:W-:Y:S01]  /*7e50*/  FMUL.FTZ R32, R5, R26 ;  /* 0x0000001a05207220 */ /* 0x000fe20000410000 */
[C---:B------:R-:W-:Y:S01]  /*7e60*/  FFMA.FTZ R29, R14.reuse, R25, -R29 ;  /* 0x000000190e1d7223 */ /* 0x040fe2000001081d */
[----:B------:R-:W-:Y:S01]  /*7e70*/  FFMA.FTZ R30, R14, R27, R4 ;  /* 0x0000001b0e1e7223 */ /* 0x000fe20000010004 */
[----:B------:R-:W-:Y:S01]  /*7e80*/  LOP3.LUT R7, R7, 0xffff0000, RZ, 0xc0, !PT ;  /* 0xffff000007077812 */ /* 0x000fe200078ec0ff */
[-C--:B------:R-:W-:Y:S01]  /*7e90*/  FMUL.FTZ R34, R5, R24.reuse ;  /* 0x0000001805227220 */ /* 0x080fe20000410000 */
[C---:B------:R-:W-:Y:S01]  /*7ea0*/  LOP3.LUT R14, R13.reuse, 0xffff0000, RZ, 0xc0, !PT ;  /* 0xffff00000d0e7812 */ /* 0x040fe200078ec0ff */
[----:B------:R-:W-:Y:S01]  /*7eb0*/  IMAD.U32 R25, R13, 0x10000, RZ ;  /* 0x000100000d197824 */ /* 0x000fe200078e00ff */
[C---:B------:R-:W-:Y:S01]  /*7ec0*/  LOP3.LUT R4, R12.reuse, 0xffff0000, RZ, 0xc0, !PT ;  /* 0xffff00000c047812 */ /* 0x040fe200078ec0ff */
[----:B------:R-:W-:Y:S02]  /*7ed0*/  IMAD.U32 R5, R12, 0x10000, RZ ;  /* 0x000100000c057824 */ /* 0x000fe400078e00ff */
[C---:B------:R-:W-:Y:S01]  /*7ee0*/  FFMA.FTZ R32, R15.reuse, R24, -R32 ;  /* 0x000000180f207223 */ /* 0x040fe20000010820 */
[----:B------:R-:W-:Y:S01]  /*7ef0*/  FFMA.FTZ R15, R15, R26, R34 ;  /* 0x0000001a0f0f7223 */ /* 0x000fe20000010022 */
[C---:B------:R-:W-:Y:S01]  /*7f00*/  FMUL.FTZ R27, R6.reuse, R25 ;  /* 0x00000019061b7220 */ /* 0x040fe20000410000 */
[-C--:B------:R-:W-:Y:S01]  /*7f10*/  FMUL.FTZ R24, R6, R5.reuse ;  /* 0x0000000506187220 */ /* 0x080fe20000410000 */
[C---:B------:R-:W-:Y:S01]  /*7f20*/  FMUL.FTZ R26, R7.reuse, R14 ;  /* 0x0000000e071a7220 */ /* 0x040fe20000410000 */
[-C--:B------:R-:W-:Y:S01]  /*7f30*/  FMUL.FTZ R31, R7, R4.reuse ;  /* 0x00000004071f7220 */ /* 0x080fe20000410000 */
[C---:B------:R-:W-:Y:S01]  /*7f40*/  FFMA.FTZ R6, R20.reuse, R5, -R27 ;  /* 0x0000000514067223 */ /* 0x040fe2000001081b */
[----:B------:R-:W-:Y:S01]  /*7f50*/  FFMA.FTZ R25, R20, R25, R24 ;  /* 0x0000001914197223 */ /* 0x000fe20000010018 */
[C---:B------:R-:W-:Y:S01]  /*7f60*/  FFMA.FTZ R7, R21.reuse, R4, -R26 ;  /* 0x0000000415077223 */ /* 0x040fe2000001081a */
[----:B------:R-:W-:Y:S01]  /*7f70*/  FFMA.FTZ R14, R21, R14, R31 ;  /* 0x0000000e150e7223 */ /* 0x000fe2000001001f */
[----:B------:R-:W-:-:S02]  /*7f80*/  F2FP.BF16.F32.PACK_AB R4, R30, R29 ;  /* 0x0000001d1e04723e */ /* 0x000fc400000010ff */
[----:B------:R-:W-:Y:S02]  /*7f90*/  F2FP.BF16.F32.PACK_AB R5, R15, R32 ;  /* 0x000000200f05723e */ /* 0x000fe400000010ff */
[----:B------:R-:W-:Y:S02]  /*7fa0*/  F2FP.BF16.F32.PACK_AB R6, R25, R6 ;  /* 0x000000061906723e */ /* 0x000fe400000010ff */
[----:B------:R-:W-:-:S05]  /*7fb0*/  F2FP.BF16.F32.PACK_AB R7, R14, R7 ;  /* 0x000000070e07723e */ /* 0x000fca00000010ff */
[----:B------:R1:W-:Y:S02]  /*7fc0*/  STS.128 [R11+0x20400], R4 ;  /* 0x020400040b007388 */ /* 0x0003e40000000c00 */
.L_x_723:
[----:B------:R-:W-:Y:S05]  /*7fd0*/  BSYNC B2 ;  /* 0x0000000000027941 */ /* 0x000fea0003800000 */
.L_x_722:
[----:B------:R-:W-:Y:S05]  /*7fe0*/  @P1 BRA `(.L_x_721) ;  /* 0x0000000000981947 */ /* 0x000fea0003800000 */
[----:B-1----:R-:W1:Y:S01]  /*7ff0*/  LDS.128 R4, [R0] ;  /* 0x0000000000047984 */ /* 0x002e620000000c00 */
        /* <DEDUP_REMOVED lines=36> */
[----:B------:R2:W-:Y:S02]  /*8240*/  STS.128 [R0], R4 ;  /* 0x0000000400007388 */ /* 0x0005e40000000c00 */
.L_x_721:
[----:B------:R-:W-:Y:S05]  /*8250*/  BSYNC B1 ;  /* 0x0000000000017941 */ /* 0x000fea0003800000 */
.L_x_720:
[----:B------:R-:W-:-:S13]  /*8260*/  ISETP.GE.AND P0, PT, R28, R36, PT ;  /* 0x000000241c00720c */ /* 0x000fda0003f06270 */
[----:B------:R-:W-:Y:S05]  /*8270*/  @P0 BRA `(.L_x_724) ;  /* 0x0000001400280947 */ /* 0x000fea0003800000 */
[----:B-12---:R-:W1:Y:S01]  /*8280*/  LDC R5, c[0x0][0x3f4] ;  /* 0x0000fd00ff057b82 */ /* 0x006e620000000800 */
[----:B------:R-:W-:Y:S01]  /*8290*/  BSSY B1, `(.L_x_725) ;  /* 0x000002a000017945 */ /* 0x000fe20003800000 */
[-C--:B-1----:R-:W-:Y:S02]  /*82a0*/  ISETP.GE.AND P0, PT, R186, R5.reuse, PT ;  /* 0x00000005ba00720c */ /* 0x082fe40003f06270 */
[----:B------:R-:W-:-:S11]  /*82b0*/  ISETP.GE.AND P1, PT, R190, R5, PT ;  /* 0x00000005be00720c */ /* 0x000fd60003f26270 */
[----:B------:R-:W-:Y:S05]  /*82c0*/  @P0 BRA `(.L_x_726) ;  /* 0x0000000000980947 */ /* 0x000fea0003800000 */
[----:B------:R-:W1:Y:S01]  /*82d0*/  LDS.128 R4, [R11+0x21400] ;  /* 0x021400000b047984 */ /* 0x000e620000000c00 */
[C---:B------:R-:W-:Y:S01]  /*82e0*/  IMAD.U32 R26, R33.reuse, 0x10000, RZ ;  /* 0x00010000211a7824 */ /* 0x040fe200078e00ff */
[----:B------:R-:W-:Y:S01]  /*82f0*/  LOP3.LUT R33, R33, 0xffff0000, RZ, 0xc0, !PT ;  /* 0xffff000021217812 */ /* 0x000fe200078ec0ff */
[C---:B------:R-:W-:Y:S01]  /*8300*/  IMAD.U32 R28, R35.reuse, 0x10000, RZ ;  /* 0x00010000231c7824 */ /* 0x040fe200078e00ff */
[----:B------:R-:W-:Y:S02]  /*8310*/  LOP3.LUT R35, R35, 0xffff0000, RZ, 0xc0, !PT ;  /* 0xffff000023237812 */ /* 0x000fe400078ec0ff */
[----:B------:R-:W-:Y:S01]  /*8320*/  LOP3.LUT R29, R13, 0xffff0000, RZ, 0xc0, !PT ;  /* 0xffff00000d1d7812 */ /* 0x000fe200078ec0ff */
[C---:B-1----:R-:W-:Y:S01]  /*8330*/  IMAD.U32 R14, R4.reuse, 0x10000, RZ ;  /* 0x00010000040e7824 */ /* 0x042fe200078e00ff */
[----:B------:R-:W-:Y:S01]  /*8340*/  LOP3.LUT R4, R4, 0xffff0000, RZ, 0xc0, !PT ;  /* 0xffff000004047812 */ /* 0x000fe200078ec0ff */
[C---:B------:R-:W-:Y:S01]  /*8350*/  IMAD.U32 R15, R5.reuse, 0x10000, RZ ;  /* 0x00010000050f7824 */ /* 0x040fe200078e00ff */
[----:B------:R-:W-:Y:S01]  /*8360*/  LOP3.LUT R5, R5, 0xffff0000, RZ, 0xc0, !PT ;  /* 0xffff000005057812 */ /* 0x000fe200078ec0ff */
[C---:B------:R-:W-:Y:S01]  /*8370*/  IMAD.U32 R20, R6.reuse, 0x10000, RZ ;  /* 0x0001000006147824 */ /* 0x040fe200078e00ff */
[----:B------:R-:W-:Y:S01]  /*8380*/  LOP3.LUT R6, R6, 0xffff0000, RZ, 0xc0, !PT ;  /* 0xffff000006067812 */ /* 0x000fe200078ec0ff */
[-C--:B------:R-:W-:Y:S01]  /*8390*/  FMUL.FTZ R25, R28, R4.reuse ;  /* 0x000000041c197220 */ /* 0x080fe20000410000 */
[C---:B0-----:R-:W-:Y:S01]  /*83a0*/  FMUL.FTZ R27, R26.reuse, R4 ;  /* 0x000000041a1b7220 */ /* 0x041fe20000410000 */
[C---:B------:R-:W-:Y:S01]  /*83b0*/  IMAD.U32 R21, R7.reuse, 0x10000, RZ ;  /* 0x0001000007157824 */ /* 0x040fe200078e00ff */
[----:B------:R-:W-:Y:S01]  /*83c0*/  LOP3.LUT R7, R7, 0xffff0000, RZ, 0xc0, !PT ;  /* 0xffff000007077812 */ /* 0x000fe200078ec0ff */
[-C--:B------:R-:W-:Y:S01]  /*83d0*/  FFMA.FTZ R4, R26, R14.reuse, -R25 ;  /* 0x0000000e1a047223 */ /* 0x080fe20000010819 */
[----:B------:R-:W-:Y:S01]  /*83e0*/  FFMA.FTZ R27, R28, R14, R27 ;  /* 0x0000000e1c1b7223 */ /* 0x000fe2000001001b */
[-C--:B------:R-:W-:Y:S01]  /*83f0*/  FMUL.FTZ R24, R35, R5.reuse ;  /* 0x0000000523187220 */ /* 0x080fe20000410000 */
[----:B------:R-:W-:Y:S01]  /*8400*/  FMUL.FTZ R14, R33, R5 ;  /* 0x00000005210e7220 */ /* 0x000fe20000410000 */
[----:B------:R-:W-:Y:S01]  /*8410*/  LOP3.LUT R25, R12, 0xffff0000, RZ, 0xc0, !PT ;  /* 0xffff00000c197812 */ /* 0x000fe200078ec0ff */
[----:B------:R-:W-:-:S02]  /*8420*/  IMAD.U32 R28, R13, 0x10000, RZ ;  /* 0x000100000d1c7824 */ /* 0x000fc400078e00ff */
[-C--:B------:R-:W-:Y:S01]  /*8430*/  FFMA.FTZ R5, R33, R15.reuse, -R24 ;  /* 0x0000000f21057223 */ /* 0x080fe20000010818 */
[----:B------:R-:W-:Y:S02]  /*8440*/  IMAD.U32 R26, R12, 0x10000, RZ ;  /* 0x000100000c1a7824 */ /* 0x000fe400078e00ff */
[----:B------:R-:W-:Y:S01]  /*8450*/  FFMA.FTZ R14, R35, R15, R14 ;  /* 0x0000000f230e7223 */ /* 0x000fe2000001000e */
[-C--:B------:R-:W-:Y:S01]  /*8460*/  FMUL.FTZ R13, R28, R6.reuse ;  /* 0x000000061c0d7220 */ /* 0x080fe20000410000 */
[-C--:B------:R-:W-:Y:S01]  /*8470*/  FMUL.FTZ R12, R29, R7.reuse ;  /* 0x000000071d0c7220 */ /* 0x080fe20000410000 */
[C---:B------:R-:W-:Y:S01]  /*8480*/  FMUL.FTZ R15, R26.reuse, R6 ;  /* 0x000000061a0f7220 */ /* 0x040fe20000410000 */
[C---:B------:R-:W-:Y:S01]  /*8490*/  FMUL.FTZ R24, R25.reuse, R7 ;  /* 0x0000000719187220 */ /* 0x040fe20000410000 */
[-C--:B------:R-:W-:Y:S01]  /*84a0*/  FFMA.FTZ R6, R26, R20.reuse, -R13 ;  /* 0x000000141a067223 */ /* 0x080fe2000001080d */
[-C--:B------:R-:W-:Y:S01]  /*84b0*/  FFMA.FTZ R7, R25, R21.reuse, -R12 ;  /* 0x0000001519077223 */ /* 0x080fe2000001080c */
[----:B------:R-:W-:Y:S01]  /*84c0*/  FFMA.FTZ R15, R28, R20, R15 ;  /* 0x000000141c0f7223 */ /* 0x000fe2000001000f */
[----:B------:R-:W-:Y:S01]  /*84d0*/  FFMA.FTZ R24, R29, R21, R24 ;  /* 0x000000151d187223 */ /* 0x000fe20000010018 */
[----:B------:R-:W-:-:S02]  /*84e0*/  F2FP.BF16.F32.PACK_AB R4, R27, R4 ;  /* 0x000000041b04723e */ /* 0x000fc400000010ff */
[----:B------:R-:W-:Y:S02]  /*84f0*/  F2FP.BF16.F32.PACK_AB R5, R14, R5 ;  /* 0x000000050e05723e */ /* 0x000fe400000010ff */
[----:B------:R-:W-:Y:S02]  /*8500*/  F2FP.BF16.F32.PACK_AB R6, R15, R6 ;  /* 0x000000060f06723e */ /* 0x000fe400000010ff */
[----:B------:R-:W-:-:S05]  /*8510*/  F2FP.BF16.F32.PACK_AB R7, R24, R7 ;  /* 0x000000071807723e */ /* 0x000fca00000010ff */
[----:B------:R1:W-:Y:S02]  /*8520*/  STS.128 [R11+0x21400], R4 ;  /* 0x021400040b007388 */ /* 0x0003e40000000c00 */
.L_x_726:
[----:B------:R-:W-:Y:S05]  /*8530*/  BSYNC B1 ;  /* 0x0000000000017941 */ /* 0x000fea0003800000 */
.L_x_725:
[----:B------:R-:W-:Y:S05]  /*8540*/  @P1 BRA `(.L_x_724) ;  /* 0x0000001000741947 */ /* 0x000fea0003800000 */
[----:B-1----:R-:W1:Y:S01]  /*8550*/  LDS.128 R4, [R0+0x1000] ;  /* 0x0010000000047984 */ /* 0x002e620000000c00 */
[C---:B------:R-:W-:Y:S01]  /*8560*/  IMAD.U32 R21, R9.reuse, 0x10000, RZ ;  /* 0x0001000009157824 */ /* 0x040fe200078e00ff */
[----:B------:R-:W-:Y:S01]  /*8570*/  LOP3.LUT R26, R9, 0xffff0000, RZ, 0xc0, !PT ;  /* 0xffff0000091a7812 */ /* 0x000fe200078ec0ff */
[C---:B------:R-:W-:Y:S01]  /*8580*/  IMAD.U32 R15, R3.reuse, 0x10000, RZ ;  /* 0x00010000030f7824 */ /* 0x040fe200078e00ff */
[----:B------:R-:W-:Y:S01]  /*8590*/  LOP3.LUT R24, R3, 0xffff0000, RZ, 0xc0, !PT ;  /* 0xffff000003187812 */ /* 0x000fe200078ec0ff */
[C---:B------:R-:W-:Y:S01]  /*85a0*/  IMAD.U32 R25, R10.reuse, 0x10000, RZ ;  /* 0x000100000a197824 */ /* 0x040fe200078e00ff */
[----:B0-----:R-:W-:Y:S01]  /*85b0*/  LOP3.LUT R27, R10, 0xffff0000, RZ, 0xc0, !PT ;  /* 0xffff00000a1b7812 */ /* 0x001fe200078ec0ff */
[C---:B-1----:R-:W-:Y:S01]  /*85c0*/  IMAD.U32 R11, R4.reuse, 0x10000, RZ ;  /* 0x00010000040b7824 */ /* 0x042fe200078e00ff */
[----:B------:R-:W-:Y:S01]  /*85d0*/  LOP3.LUT R4, R4, 0xffff0000, RZ, 0xc0, !PT ;  /* 0xffff000004047812 */ /* 0x000fe200078ec0ff */
[C---:B------:R-:W-:Y:S01]  /*85e0*/  IMAD.U32 R12, R5.reuse, 0x10000, RZ ;  /* 0x00010000050c7824 */ /* 0x040fe200078e00ff */
[----:B------:R-:W-:Y:S01]  /*85f0*/  LOP3.LUT R5, R5, 0xffff0000, RZ, 0xc0, !PT ;  /* 0xffff000005057812 */ /* 0x000fe200078ec0ff */
[C---:B------:R-:W-:Y:S01]  /*8600*/  IMAD.U32 R3, R6.reuse, 0x10000, RZ ;  /* 0x0001000006037824 */ /* 0x040fe200078e00ff */
[----:B------:R-:W-:Y:S01]  /*8610*/  LOP3.LUT R6, R6, 0xffff0000, RZ, 0xc0, !PT ;  /* 0xffff000006067812 */ /* 0x000fe200078ec0ff */
[-C--:B------:R-:W-:Y:S01]  /*8620*/  FMUL.FTZ R14, R21, R4.reuse ;  /* 0x00000004150e7220 */ /* 0x080fe20000410000 */
[----:B------:R-:W-:Y:S01]  /*8630*/  FMUL.FTZ R20, R15, R4 ;  /* 0x000000040f147220 */ /* 0x000fe20000410000 */
[----:B------:R-:W-:Y:S01]  /*8640*/  FMUL.FTZ R13, R26, R5 ;  /* 0x000000051a0d7220 */ /* 0x000fe20000410000 */
[----:B------:R-:W-:-:S02]  /*8650*/  IMAD.U32 R9, R7, 0x10000, RZ ;  /* 0x0001000007097824 */ /* 0x000fc400078e00ff */
[-C--:B------:R-:W-:Y:S01]  /*8660*/  FFMA.FTZ R4, R15, R11.reuse, -R14 ;  /* 0x0000000b0f047223 */ /* 0x080fe2000001080e */
[----:B------:R-:W-:Y:S01]  /*8670*/  FFMA.FTZ R11, R21, R11, R20 ;  /* 0x0000000b150b7223 */ /* 0x000fe20000010014 */
[C---:B------:R-:W-:Y:S01]  /*8680*/  FMUL.FTZ R15, R24.reuse, R5 ;  /* 0x00000005180f7220 */ /* 0x040fe20000410000 */
[----:B------:R-:W-:Y:S01]  /*8690*/  LOP3.LUT R7, R7, 0xffff0000, RZ, 0xc0, !PT ;  /* 0xffff000007077812 */ /* 0x000fe200078ec0ff */
[----:B------:R-:W-:Y:S01]  /*86a0*/  FFMA.FTZ R5, R24, R12, -R13 ;  /* 0x0000000c18057223 */ /* 0x000fe2000001080d */
[C---:B------:R-:W-:Y:S01]  /*86b0*/  LOP3.LUT R21, R8.reuse, 0xffff0000, RZ, 0xc0, !PT ;  /* 0xffff000008157812 */ /* 0x040fe200078ec0ff */
[----:B------:R-:W-:Y:S02]  /*86c0*/  IMAD.U32 R13, R8, 0x10000, RZ ;  /* 0x00010000080d7824 */ /* 0x000fe400078e00ff */
[----:B------:R-:W-:Y:S01]  /*86d0*/  FMUL.FTZ R8, R25, R6 ;  /* 0x0000000619087220 */ /* 0x000fe20000410000 */
[-C--:B------:R-:W-:Y:S01]  /*86e0*/  FMUL.FTZ R14, R27, R7.reuse ;  /* 0x000000071b0e7220 */ /* 0x080fe20000410000 */
[----:B------:R-:W-:Y:S01]  /*86f0*/  FFMA.FTZ R12, R26, R12, R15 ;  /* 0x0000000c1a0c7223 */ /* 0x000fe2000001000f */
[----:B------:R-:W-:Y:S01]  /*8700*/  FMUL.FTZ R10, R13, R6 ;  /* 0x000000060d0a7220 */ /* 0x000fe20000410000 */
[----:B------:R-:W-:Y:S01]  /*8710*/  FMUL.FTZ R20, R21, R7 ;  /* 0x0000000715147220 */ /* 0x000fe20000410000 */
[----:B------:R-:W-:Y:S01]  /*8720*/  FFMA.FTZ R6, R13, R3, -R8 ;  /* 0x000000030d067223 */ /* 0x000fe20000010808 */
[----:B------:R-:W-:Y:S01]  /*8730*/  FFMA.FTZ R7, R21, R9, -R14 ;  /* 0x0000000915077223 */ /* 0x000fe2000001080e */
[----:B------:R-:W-:Y:S01]  /*8740*/  FFMA.FTZ R3, R25, R3, R10 ;  /* 0x0000000319037223 */ /* 0x000fe2000001000a */
[----:B------:R-:W-:Y:S01]  /*8750*/  FFMA.FTZ R20, R27, R9, R20 ;  /* 0x000000091b147223 */ /* 0x000fe20000010014 */
[----:B------:R-:W-:-:S02]  /*8760*/  F2FP.BF16.F32.PACK_AB R4, R11, R4 ;  /* 0x000000040b04723e */ /* 0x000fc400000010ff */
[----:B------:R-:W-:Y:S02]  /*8770*/  F2FP.BF16.F32.PACK_AB R5, R12, R5 ;  /* 0x000000050c05723e */ /* 0x000fe400000010ff */
[----:B------:R-:W-:Y:S02]  /*8780*/  F2FP.BF16.F32.PACK_AB R6, R3, R6 ;  /* 0x000000060306723e */ /* 0x000fe400000010ff */
[----:B------:R-:W-:-:S05]  /*8790*/  F2FP.BF16.F32.PACK_AB R7, R20, R7 ;  /* 0x000000071407723e */ /* 0x000fca00000010ff */
[----:B------:R3:W-:Y:S01]  /*87a0*/  STS.128 [R0+0x1000], R4 ;  /* 0x0010000400007388 */ /* 0x0007e20000000c00 */
[----:B------:R-:W-:Y:S05]  /*87b0*/  BRA `(.L_x_724) ;  /* 0x0000000c00d87947 */ /* 0x000fea0003800000 */
.L_x_714:
[----:B------:R-:W-:-:S03]  /*87c0*/  UMOV UR4, 0xffffffff ;  /* 0xffffffff00047882 */ /* 0x000fc60000000000 */
[----:B------:R-:W-:Y:S05]  /*87d0*/  BRA.DIV UR4, `(.L_x_727) ;  /* 0x0000013204047947 */ /* 0x000fea000b800000 */
[----:B------:R-:W0:Y:S04]  /*87e0*/  SHFL.IDX PT, R0, R25, RZ, 0x1c1f ;  /* 0x001c1fff19007589 */ /* 0x000e2800000e0000 */
[----:B------:R-:W1:Y:S04]  /*87f0*/  SHFL.IDX PT, R3, R24, RZ, 0x1c1f ;  /* 0x001c1fff18037589 */ /* 0x000e6800000e0000 */
[----:B------:R2:W3:Y:S04]  /*8800*/  SHFL.IDX PT, R4, R26, RZ, 0x1c1f ;  /* 0x001c1fff1a047589 */ /* 0x0004e800000e0000 */
[----:B------:R2:W4:Y:S01]  /*8810*/  SHFL.IDX PT, R14, R27, RZ, 0x1c1f ;  /* 0x001c1fff1b0e7589 */ /* 0x00052200000e0000 */
[----:B0-----:R-:W-:-:S02]  /*8820*/  IMAD.MOV.U32 R13, RZ, RZ, R0 ;  /* 0x000000ffff0d7224 */ /* 0x001fc400078e0000 */
[----:B-12---:R-:W-:-:S07]  /*8830*/  IMAD.MOV.U32 R12, RZ, RZ, R3 ;  /* 0x000000ffff0c7224 */ /* 0x006fce00078e0003 */
.L_x_973:
[----:B------:R-:W-:Y:S01]  /*8840*/  ULDC UR4, c[0x0][0x448] ;  /* 0x0001120000047ab9 */ /* 0x000fe20000000800 */
[----:B------:R-:W0:Y:S01]  /*8850*/  LDC R25, c[0x0][0x3f4] ;  /* 0x0000fd00ff197b82 */ /* 0x000e220000000800 */
[----:B------:R-:W-:Y:S01]  /*8860*/  IMAD R0, R155, UR4, RZ ;  /* 0x000000049b007c24 */ /* 0x000fe2000f8e02ff */
[----:B------:R-:W-:Y:S01]  /*8870*/  LEA.HI R3, R210, R210, RZ, 0x1 ;  /* 0x000000d2d2037211 */ /* 0x000fe200078f08ff */
[----:B------:R-:W-:Y:S01]  /*8880*/  BSSY B1, `(.L_x_728) ;  /* 0x0000013000017945 */ /* 0x000fe20003800000 */
[----:B---3--:R-:W-:Y:S01]  /*8890*/  IMAD.MOV.U32 R15, RZ, RZ, R4 ;  /* 0x000000ffff0f7224 */ /* 0x008fe200078e0004 */
[----:B------:R-:W-:Y:S02]  /*88a0*/  CS2R R6, SRZ ;  /* 0x0000000000067805 */ /* 0x000fe4000001ff00 */
[----:B------:R-:W-:Y:S02]  /*88b0*/  ISETP.GE.AND P0, PT, R5, R0, PT ;  /* 0x000000000500720c */ /* 0x000fe40003f06270 */
[----:B------:R-:W-:-:S02]  /*88c0*/  CS2R R4, SRZ ;  /* 0x0000000000047805 */ /* 0x000fc4000001ff00 */
[----:B------:R-:W-:Y:S02]  /*88d0*/  LOP3.LUT R3, R3, 0xfffffffe, RZ, 0xc0, !PT ;  /* 0xfffffffe03037812 */ /* 0x000fe400078ec0ff */
[----:B------:R-:W-:Y:S02]  /*88e0*/  CS2R R10, SRZ ;  /* 0x00000000000a7805 */ /* 0x000fe4000001ff00 */
[----:B------:R-:W-:Y:S01]  /*88f0*/  CS2R R8, SRZ ;  /* 0x0000000000087805 */ /* 0x000fe2000001ff00 */
[----:B------:R-:W-:-:S05]  /*8900*/  IMAD.IADD R3, R210, 0x1, -R3 ;  /* 0x00000001d2037824 */ /* 0x000fca00078e0a03 */
[----:B------:R-:W-:Y:S01]  /*8910*/  SHF.L.U32 R27, R3, 0x1f, RZ ;  /* 0x0000001f031b7819 */ /* 0x000fe200000006ff */
[----:B------:R-:W-:Y:S06]  /*8920*/  @P0 BRA `(.L_x_729) ;  /* 0x0000000000200947 */ /* 0x000fec0003800000 */
[----:B------:R-:W-:Y:S01]  /*8930*/  ULDC UR4, c[0x0][0x3f4] ;  /* 0x0000fd0000047ab9 */ /* 0x000fe20000000800 */
[----:B------:R-:W-:Y:S02]  /*8940*/  CS2R R6, SRZ ;  /* 0x0000000000067805 */ /* 0x000fe4000001ff00 */
[----:B------:R-:W-:-:S13]  /*8950*/  ISETP.GE.AND P0, PT, R16, UR4, PT ;  /* 0x0000000410007c0c */ /* 0x000fda000bf06270 */
[----:B------:R-:W-:Y:S05]  /*8960*/  @P0 BRA `(.L_x_729) ;  /* 0x0000000000100947 */ /* 0x000fea0003800000 */
[----:B------:R-:W-:-:S04]  /*8970*/  IMAD.WIDE R12, R16, 0x2, R12 ;  /* 0x00000002100c7825 */ /* 0x000fc800078e020c */
[----:B----4-:R-:W-:Y:S01]  /*8980*/  IMAD.WIDE R14, R16, 0x2, R14 ;  /* 0x00000002100e7825 */ /* 0x010fe200078e020e */
[----:B------:R1:W5:Y:S04]  /*8990*/  LD.E.128 R8, desc[UR40][R12.64] ;  /* 0x000000280c087980 */ /* 0x000368000c101d00 */
[----:B------:R1:W5:Y:S02]  /*89a0*/  LD.E.128 R4, desc[UR40][R14.64] ;  /* 0x000000280e047980 */ /* 0x000364000c101d00 */
.L_x_729:
[----:B------:R-:W-:Y:S05]  /*89b0*/  BSYNC B1 ;  /* 0x0000000000017941 */ /* 0x000fea0003800000 */
.L_x_728:
[----:B------:R-:W2:Y:S01]  /*89c0*/  SYNCS.PHASECHK.TRANS64.TRYWAIT P1, [R2+URZ+0x28c00], R27 ;  /* 0x028c001b020075a7 */ /* 0x000ea2000802017f */
[----:B------:R-:W-:Y:S01]  /*89d0*/  IMAD R0, R153, -0x40, R0 ;  /* 0xffffffc099007824 */ /* 0x000fe200078e0200 */
[----:B-----5:R-:W-:Y:S01]  /*89e0*/  SHF.R.U64 R26, R8, 0x10, R9 ;  /* 0x00000010081a7819 */ /* 0x020fe20000001209 */
[----:B-1----:R-:W-:Y:S01]  /*89f0*/  IMAD.MOV.U32 R15, RZ, RZ, R8 ;  /* 0x000000ffff0f7224 */ /* 0x002fe200078e0008 */
[--C-:B------:R-:W-:Y:S01]  /*8a00*/  SHF.R.U64 R8, R10, 0x10, R11.reuse ;  /* 0x000000100a087819 */ /* 0x100fe2000000120b */
[----:B------:R-:W-:Y:S01]  /*8a10*/  IMAD.MOV.U32 R3, RZ, RZ, R10 ;  /* 0x000000ffff037224 */ /* 0x000fe200078e000a */
[--C-:B------:R-:W-:Y:S01]  /*8a20*/  SHF.R.U32.HI R29, RZ, 0x10, R11.reuse ;  /* 0x00000010ff1d7819 */ /* 0x100fe2000001160b */
[----:B------:R-:W-:Y:S01]  /*8a30*/  IMAD.MOV.U32 R20, RZ, RZ, R11 ;  /* 0x000000ffff147224 */ /* 0x000fe200078e000b */
[----:B------:R-:W-:Y:S01]  /*8a40*/  SHF.R.U64 R11, R4, 0x10, R5 ;  /* 0x00000010040b7819 */ /* 0x000fe20000001205 */
[----:B------:R-:W-:Y:S01]  /*8a50*/  IMAD.MOV.U32 R12, RZ, RZ, R4 ;  /* 0x000000ffff0c7224 */ /* 0x000fe200078e0004 */
[----:B------:R-:W-:Y:S01]  /*8a60*/  VIMNMX R10, R0, 0x40, PT ;  /* 0x00000040000a7848 */ /* 0x000fe20003fe0100 */
[--C-:B------:R-:W-:Y:S01]  /*8a70*/  IMAD.MOV.U32 R21, RZ, RZ, R9.reuse ;  /* 0x000000ffff157224 */ /* 0x100fe200078e0009 */
[----:B------:R-:W-:Y:S01]  /*8a80*/  SHF.R.U32.HI R24, RZ, 0x10, R9 ;  /* 0x00000010ff187819 */ /* 0x000fe20000011609 */
[--C-:B------:R-:W-:Y:S01]  /*8a90*/  IMAD.MOV.U32 R13, RZ, RZ, R5.reuse ;  /* 0x000000ffff0d7224 */ /* 0x100fe200078e0005 */
[----:B------:R-:W-:Y:S01]  /*8aa0*/  SHF.R.U32.HI R4, RZ, 0x10, R5 ;  /* 0x00000010ff047819 */ /* 0x000fe20000011605 */
[----:B----4-:R-:W-:Y:S01]  /*8ab0*/  IMAD.MOV.U32 R14, RZ, RZ, R6 ;  /* 0x000000ffff0e7224 */ /* 0x010fe200078e0006 */
[----:B0-----:R-:W-:Y:S01]  /*8ac0*/  ISETP.GE.AND P0, PT, R16, R25, PT ;  /* 0x000000191000720c */ /* 0x001fe20003f06270 */
[--C-:B------:R-:W-:Y:S01]  /*8ad0*/  IMAD.MOV.U32 R0, RZ, RZ, R7.reuse ;  /* 0x000000ffff007224 */ /* 0x100fe200078e0007 */
[--C-:B------:R-:W-:Y:S01]  /*8ae0*/  SHF.R.U64 R9, R6, 0x10, R7.reuse ;  /* 0x0000001006097819 */ /* 0x100fe20000001207 */
[----:B------:R-:W-:Y:S01]  /*8af0*/  BSSY B1, `(.L_x_730) ;  /* 0x000000d000017945 */ /* 0x000fe20003800000 */
[----:B------:R-:W-:-:S02]  /*8b00*/  SHF.R.U32.HI R5, RZ, 0x10, R7 ;  /* 0x00000010ff057819 */ /* 0x000fc40000011607 */
[-C--:B------:R-:W-:Y:S02]  /*8b10*/  ISETP.GE.OR P2, PT, R19, R10.reuse, P0 ;  /* 0x0000000a1300720c */ /* 0x080fe40000746670 */
[----:B------:R-:W-:Y:S02]  /*8b20*/  PRMT R15, R15, 0x5410, R26 ;  /* 0x000054100f0f7816 */ /* 0x000fe4000000001a */
[----:B------:R-:W-:Y:S02]  /*8b30*/  ISETP.GE.OR P0, PT, R28, R10, P0 ;  /* 0x0000000a1c00720c */ /* 0x000fe40000706670 */
[----:B------:R-:W-:Y:S02]  /*8b40*/  PRMT R21, R21, 0x5410, R24 ;  /* 0x0000541015157816 */ /* 0x000fe40000000018 */
[----:B------:R-:W-:Y:S02]  /*8b50*/  PRMT R3, R3, 0x5410, R8 ;  /* 0x0000541003037816 */ /* 0x000fe40000000008 */
[----:B------:R-:W-:-:S02]  /*8b60*/  PRMT R20, R20, 0x5410, R29 ;  /* 0x0000541014147816 */ /* 0x000fc4000000001d */
[----:B------:R-:W-:Y:S02]  /*8b70*/  PRMT R12, R12, 0x5410, R11 ;  /* 0x000054100c0c7816 */ /* 0x000fe4000000000b */
[----:B------:R-:W-:Y:S02]  /*8b80*/  PRMT R13, R13, 0x5410, R4 ;  /* 0x000054100d0d7816 */ /* 0x000fe40000000004 */
[----:B------:R-:W-:Y:S02]  /*8b90*/  PRMT R14, R14, 0x5410, R9 ;  /* 0x000054100e0e7816 */ /* 0x000fe40000000009 */
[----:B------:R-:W-:Y:S01]  /*8ba0*/  PRMT R0, R0, 0x5410, R5 ;  /* 0x0000541000007816 */ /* 0x000fe20000000005 */
[----:B--2---:R-:W-:Y:S06]  /*8bb0*/  @!P1 BRA `(.L_x_731) ;  /* 0x0000012c00849947 */ /* 0x004fec0003800000 */
.L_x_974:
[----:B------:R-:W-:Y:S05]  /*8bc0*/  BSYNC B1 ;  /* 0x0000000000017941 */ /* 0x000fea0003800000 */
.L_x_730:
[----:B------:R-:W-:Y:S04]  /*8bd0*/  BSSY B1, `(.L_x_732) ;  /* 0x000005a000017945 */ /* 0x000fe80003800000 */
[----:B------:R-:W-:Y:S05]  /*8be0*/  @P2 BRA `(.L_x_733) ;  /* 0x0000000400602947 */ /* 0x000fea0003800000 */
[----:B------:R-:W-:Y:S01]  /*8bf0*/  IMAD.SHL.U32 R4, R189, 0x40, RZ ;  /* 0x00000040bd047824 */ /* 0x000fe200078e00ff */
[----:B------:R-:W-:Y:S01]  /*8c00*/  LOP3.LUT R39, R12, 0xffff0000, RZ, 0xc0, !PT ;  /* 0xffff00000c277812 */ /* 0x000fe200078ec0ff */
[----:B------:R-:W-:Y:S02]  /*8c10*/  IMAD.IADD R6, R16, 0x1, R25 ;  /* 0x0000000110067824 */ /* 0x000fe400078e0219 */
[----:B------:R-:W-:Y:S01]  /*8c20*/  IMAD.U32 R37, R12, 0x10000, RZ ;  /* 0x000100000c257824 */ /* 0x000fe200078e00ff */
[----:B------:R-:W-:Y:S01]  /*8c30*/  LOP3.LUT R7, R4, 0x1c0, RZ, 0xc0, !PT ;  /* 0x000001c004077812 */ /* 0x000fe200078ec0ff */
[----:B------:R-:W-:-:S03]  /*8c40*/  IMAD.U32 R35, R15, 0x10000, RZ ;  /* 0x000100000f237824 */ /* 0x000fc600078e00ff */
[----:B------:R-:W-:Y:S02]  /*8c50*/  SHF.R.U32.HI R9, RZ, 0x3, R7 ;  /* 0x00000003ff097819 */ /* 0x000fe40000011607 */
[C---:B------:R-:W-:Y:S02]  /*8c60*/  LOP3.LUT R6, R7.reuse, 0x38, R6, 0xf8, !PT ;  /* 0x0000003807067812 */ /* 0x040fe400078ef806 */
[----:B------:R-:W-:Y:S02]  /*8c70*/  LOP3.LUT R4, R7, 0x38, R16, 0xf8, !PT ;  /* 0x0000003807047812 */ /* 0x000fe400078ef810 */
[-C--:B------:R-:W-:Y:S02]  /*8c80*/  LOP3.LUT R7, R6, R9.reuse, RZ, 0x3c, !PT ;  /* 0x0000000906077212 */ /* 0x080fe400078e3cff */
[----:B------:R-:W-:-:S03]  /*8c90*/  LOP3.LUT R5, R4, R9, RZ, 0x3c, !PT ;  /* 0x0000000904057212 */ /* 0x000fc600078e3cff */
[C---:B------:R-:W-:Y:S02]  /*8ca0*/  IMAD R9, R194.reuse, 0x200, R7 ;  /* 0x00000200c2097824 */ /* 0x040fe400078e0207 */
[----:B------:R-:W-:Y:S02]  /*8cb0*/  IMAD R5, R194, 0x200, R5 ;  /* 0x00000200c2057824 */ /* 0x000fe400078e0205 */
[--C-:B------:R-:W-:Y:S02]  /*8cc0*/  IMAD R44, R9, 0x2, R2.reuse ;  /* 0x00000002092c7824 */ /* 0x100fe400078e0202 */
[----:B------:R-:W-:-:S03]  /*8cd0*/  IMAD R42, R5, 0x2, R2 ;  /* 0x00000002052a7824 */ /* 0x000fc600078e0202 */
[----:B------:R-:W1:Y:S04]  /*8ce0*/  LDS.128 R8, [R44+0x20400] ;  /* 0x020400002c087984 */ /* 0x000e680000000c00 */
[----:B------:R-:W2:Y:S01]  /*8cf0*/  LDS.128 R4, [R42+0x20400] ;  /* 0x020400002a047984 */ /* 0x000ea20000000c00 */
[C---:B-1----:R-:W-:Y:S01]  /*8d00*/  IMAD.U32 R30, R8.reuse, 0x10000, RZ ;  /* 0x00010000081e7824 */ /* 0x042fe200078e00ff */
[----:B------:R-:W-:Y:S01]  /*8d10*/  LOP3.LUT R8, R8, 0xffff0000, RZ, 0xc0, !PT ;  /* 0xffff000008087812 */ /* 0x000fe200078ec0ff */
[C---:B------:R-:W-:Y:S01]  /*8d20*/  IMAD.U32 R32, R10.reuse, 0x10000, RZ ;  /* 0x000100000a207824 */ /* 0x040fe200078e00ff */
[----:B------:R-:W-:Y:S01]  /*8d30*/  LOP3.LUT R10, R10, 0xffff0000, RZ, 0xc0, !PT ;  /* 0xffff00000a0a7812 */ /* 0x000fe200078ec0ff */
[----:B--2---:R-:W-:Y:S02]  /*8d40*/  IMAD.U32 R24, R4, 0x10000, RZ ;  /* 0x0001000004187824 */ /* 0x004fe400078e00ff */
[C---:B------:R-:W-:Y:S01]  /*8d50*/  FMUL.FTZ R41, R30.reuse, R37 ;  /* 0x000000251e297220 */ /* 0x040fe20000410000 */
[----:B------:R-:W-:Y:S01]  /*8d60*/  FMUL.FTZ R43, R30, R35 ;  /* 0x000000231e2b7220 */ /* 0x000fe20000410000 */
[----:B------:R-:W-:Y:S01]  /*8d70*/  LOP3.LUT R4, R4, 0xffff0000, RZ, 0xc0, !PT ;  /* 0xffff000004047812 */ /* 0x000fe200078ec0ff */
[----:B------:R-:W-:Y:S01]  /*8d80*/  FMUL.FTZ R45, R8, R39 ;  /* 0x00000027082d7220 */ /* 0x000fe20000410000 */
[C---:B------:R-:W-:Y:S01]  /*8d90*/  FFMA.FTZ R41, R24.reuse, R35, -R41 ;  /* 0x0000002318297223 */ /* 0x040fe20000010829 */
[----:B------:R-:W-:Y:S01]  /*8da0*/  LOP3.LUT R35, R15, 0xffff0000, RZ, 0xc0, !PT ;  /* 0xffff00000f237812 */ /* 0x000fe200078ec0ff */
[----:B------:R-:W-:Y:S01]  /*8db0*/  FFMA.FTZ R43, R24, R37, R43 ;  /* 0x00000025182b7223 */ /* 0x000fe2000001002b */
[C---:B------:R-:W-:Y:S01]  /*8dc0*/  IMAD.U32 R30, R14.reuse, 0x10000, RZ ;  /* 0x000100000e1e7824 */ /* 0x040fe200078e00ff */
[----:B------:R-:W-:Y:S01]  /*8dd0*/  LOP3.LUT R37, R14, 0xffff0000, RZ, 0xc0, !PT ;  /* 0xffff00000e257812 */ /* 0x000fe200078ec0ff */
[----:B------:R-:W-:-:S02]  /*8de0*/  IMAD.U32 R24, R3, 0x10000, RZ ;  /* 0x0001000003187824 */ /* 0x000fc400078e00ff */
[-C--:B------:R-:W-:Y:S01]  /*8df0*/  FMUL.FTZ R47, R8, R35.reuse ;  /* 0x00000023082f7220 */ /* 0x080fe20000410000 */
[----:B------:R-:W-:Y:S01]  /*8e00*/  FFMA.FTZ R34, R4, R35, -R45 ;  /* 0x0000002304227223 */ /* 0x000fe2000001082d */
[----:B0-----:R-:W-:Y:S02]  /*8e10*/  IMAD.U32 R27, R6, 0x10000, RZ ;  /* 0x00010000061b7824 */ /* 0x001fe400078e00ff */
[C---:B------:R-:W-:Y:S01]  /*8e20*/  FMUL.FTZ R8, R32.reuse, R30 ;  /* 0x0000001e20087220 */ /* 0x040fe20000410000 */
[-C--:B------:R-:W-:Y:S01]  /*8e30*/  FMUL.FTZ R45, R32, R24.reuse ;  /* 0x00000018202d7220 */ /* 0x080fe20000410000 */
[----:B------:R-:W-:Y:S01]  /*8e40*/  LOP3.LUT R35, R3, 0xffff0000, RZ, 0xc0, !PT ;  /* 0xffff000003237812 */ /* 0x000fe200078ec0ff */
[----:B------:R-:W-:Y:S01]  /*8e50*/  IMAD.U32 R31, R9, 0x10000, RZ ;  /* 0x00010000091f7824 */ /* 0x000fe200078e00ff */
[----:B------:R-:W-:Y:S01]  /*8e60*/  LOP3.LUT R6, R6, 0xffff0000, RZ, 0xc0, !PT ;  /* 0xffff000006067812 */ /* 0x000fe200078ec0ff */
[C---:B------:R-:W-:Y:S01]  /*8e70*/  FFMA.FTZ R36, R27.reuse, R24, -R8 ;  /* 0x000000181b247223 */ /* 0x040fe20000010808 */
[----:B------:R-:W-:Y:S01]  /*8e80*/  FFMA.FTZ R45, R27, R30, R45 ;  /* 0x0000001e1b2d7223 */ /* 0x000fe2000001002d */
[----:B------:R-:W-:Y:S01]  /*8e90*/  FMUL.FTZ R27, R10, R37 ;  /* 0x000000250a1b7220 */ /* 0x000fe20000410000 */
[----:B------:R-:W-:Y:S01]  /*8ea0*/  FFMA.FTZ R32, R4, R39, R47 ;  /* 0x0000002704207223 */ /* 0x000fe2000001002f */
[----:B------:R-:W-:-:S02]  /*8eb0*/  IMAD.U32 R24, R13, 0x10000, RZ ;  /* 0x000100000d187824 */ /* 0x000fc400078e00ff */
[-C--:B------:R-:W-:Y:S01]  /*8ec0*/  FMUL.FTZ R39, R10, R35.reuse ;  /* 0x000000230a277220 */ /* 0x080fe20000410000 */
[----:B------:R-:W-:Y:S02]  /*8ed0*/  IMAD.U32 R4, R21, 0x10000, RZ ;  /* 0x0001000015047824 */ /* 0x000fe400078e00ff */
[----:B------:R-:W-:Y:S01]  /*8ee0*/  FFMA.FTZ R35, R6, R35, -R27 ;  /* 0x0000002306237223 */ /* 0x000fe2000001081b */
[----:B------:R-:W-:Y:S02]  /*8ef0*/  IMAD.U32 R33, R11, 0x10000, RZ ;  /* 0x000100000b217824 */ /* 0x000fe400078e00ff */
[C---:B------:R-:W-:Y:S01]  /*8f00*/  FMUL.FTZ R27, R31.reuse, R24 ;  /* 0x000000181f1b7220 */ /* 0x040fe20000410000 */
[----:B------:R-:W-:Y:S02]  /*8f10*/  IMAD.U32 R10, R0, 0x10000, RZ ;  /* 0x00010000000a7824 */ /* 0x000fe400078e00ff */
[----:B------:R-:W-:Y:S01]  /*8f20*/  FMUL.FTZ R31, R31, R4 ;  /* 0x000000041f1f7220 */ /* 0x000fe20000410000 */
[----:B------:R-:W-:-:S02]  /*8f30*/  IMAD.U32 R26, R5, 0x10000, RZ ;  /* 0x00010000051a7824 */ /* 0x000fc400078e00ff */
[----:B------:R-:W-:Y:S01]  /*8f40*/  FFMA.FTZ R38, R6, R37, R39 ;  /* 0x0000002506267223 */ /* 0x000fe20000010027 */
[----:B------:R-:W-:Y:S02]  /*8f50*/  IMAD.U32 R8, R20, 0x10000, RZ ;  /* 0x0001000014087824 */ /* 0x000fe400078e00ff */
[----:B------:R-:W-:Y:S01]  /*8f60*/  FMUL.FTZ R6, R33, R10 ;  /* 0x0000000a21067220 */ /* 0x000fe20000410000 */
[----:B------:R-:W-:Y:S02]  /*8f70*/  IMAD.U32 R29, R7, 0x10000, RZ ;  /* 0x00010000071d7824 */ /* 0x000fe400078e00ff */
[C---:B------:R-:W-:Y:S01]  /*8f80*/  FFMA.FTZ R27, R26.reuse, R4, -R27 ;  /* 0x000000041a1b7223 */ /* 0x040fe2000001081b */
[----:B------:R-:W-:Y:S01]  /*8f90*/  FFMA.FTZ R31, R26, R24, R31 ;  /* 0x000000181a1f7223 */ /* 0x000fe2000001001f */
[-C--:B------:R-:W-:Y:S01]  /*8fa0*/  FMUL.FTZ R26, R33, R8.reuse ;  /* 0x00000008211a7220 */ /* 0x080fe20000410000 */
[----:B------:R-:W-:Y:S01]  /*8fb0*/  FFMA.FTZ R33, R29, R8, -R6 ;  /* 0x000000081d217223 */ /* 0x000fe20000010806 */
[----:B------:R-:W-:-:S02]  /*8fc0*/  LOP3.LUT R9, R9, 0xffff0000, RZ, 0xc0, !PT ;  /* 0xffff000009097812 */ /* 0x000fc400078ec0ff */
[----:B------:R-:W-:Y:S01]  /*8fd0*/  LOP3.LUT R11, R11, 0xffff0000, RZ, 0xc0, !PT ;  /* 0xffff00000b0b7812 */ /* 0x000fe200078ec0ff */
[----:B------:R-:W-:Y:S01]  /*8fe0*/  FFMA.FTZ R29, R29, R10, R26 ;  /* 0x0000000a1d1d7223 */ /* 0x000fe2000001001a */
[----:B------:R-:W-:Y:S02]  /*8ff0*/  LOP3.LUT R8, R13, 0xffff0000, RZ, 0xc0, !PT ;  /* 0xffff00000d087812 */ /* 0x000fe400078ec0ff */
[----:B------:R-:W-:Y:S02]  /*9000*/  LOP3.LUT R24, R0, 0xffff0000, RZ, 0xc0, !PT ;  /* 0xffff000000187812 */ /* 0x000fe400078ec0ff */
[----:B------:R-:W-:Y:S01]  /*9010*/  LOP3.LUT R4, R21, 0xffff0000, RZ, 0xc0, !PT ;  /* 0xffff000015047812 */ /* 0x000fe200078ec0ff */
[----:B------:R-:W-:Y:S01]  /*9020*/  FMUL.FTZ R10, R9, R8 ;  /* 0x00000008090a7220 */ /* 0x000fe20000410000 */
[----:B------:R-:W-:Y:S01]  /*9030*/  LOP3.LUT R6, R20, 0xffff0000, RZ, 0xc0, !PT ;  /* 0xffff000014067812 */ /* 0x000fe200078ec0ff */
[----:B------:R-:W-:Y:S01]  /*9040*/  FMUL.FTZ R40, R11, R24 ;  /* 0x000000180b287220 */ /* 0x000fe20000410000 */
[----:B------:R-:W-:Y:S01]  /*9050*/  LOP3.LUT R5, R5, 0xffff0000, RZ, 0xc0, !PT ;  /* 0xffff000005057812 */ /* 0x000fe200078ec0ff */
[----:B------:R-:W-:Y:S01]  /*9060*/  FMUL.FTZ R9, R9, R4 ;  /* 0x0000000409097220 */ /* 0x000fe20000410000 */
[----:B------:R-:W-:Y:S01]  /*9070*/  LOP3.LUT R7, R7, 0xffff0000, RZ, 0xc0, !PT ;  /* 0xffff000007077812 */ /* 0x000fe200078ec0ff */
[----:B------:R-:W-:-:S02]  /*9080*/  FMUL.FTZ R11, R11, R6 ;  /* 0x000000060b0b7220 */ /* 0x000fc40000410000 */
[C---:B------:R-:W-:Y:S01]  /*9090*/  FFMA.FTZ R26, R5.reuse, R4, -R10 ;  /* 0x00000004051a7223 */ /* 0x040fe2000001080a */
[----:B------:R-:W-:Y:S01]  /*90a0*/  FFMA.FTZ R30, R5, R8, R9 ;  /* 0x00000008051e7223 */ /* 0x000fe20000010009 */
[C---:B------:R-:W-:Y:S01]  /*90b0*/  FFMA.FTZ R40, R7.reuse, R6, -R40 ;  /* 0x0000000607287223 */ /* 0x040fe20000010828 */
[----:B------:R-:W-:Y:S01]  /*90c0*/  FFMA.FTZ R24, R7, R24, R11 ;  /* 0x0000001807187223 */ /* 0x000fe2000001000b */
[----:B------:R-:W-:Y:S02]  /*90d0*/  F2FP.BF16.F32.PACK_AB R4, R34, R41 ;  /* 0x000000292204723e */ /* 0x000fe400000010ff */
[----:B------:R-:W-:Y:S02]  /*90e0*/  F2FP.BF16.F32.PACK_AB R6, R35, R36 ;  /* 0x000000242306723e */ /* 0x000fe400000010ff */
[----:B------:R-:W-:Y:S02]  /*90f0*/  F2FP.BF16.F32.PACK_AB R5, R26, R27 ;  /* 0x0000001b1a05723e */ /* 0x000fe400000010ff */
[----:B------:R-:W-:-:S02]  /*9100*/  F2FP.BF16.F32.PACK_AB R7, R40, R33 ;  /* 0x000000212807723e */ /* 0x000fc400000010ff */
[----:B------:R-:W-:Y:S02]  /*9110*/  F2FP.BF16.F32.PACK_AB R8, R32, R43 ;  /* 0x0000002b2008723e */ /* 0x000fe400000010ff */
[----:B------:R-:W-:Y:S01]  /*9120*/  F2FP.BF16.F32.PACK_AB R10, R38, R45 ;  /* 0x0000002d260a723e */ /* 0x000fe200000010ff */
[----:B------:R1:W-:Y:S01]  /*9130*/  STS.128 [R42+0x20400], R4 ;  /* 0x020400042a007388 */ /* 0x0003e20000000c00 */
[----:B------:R-:W-:Y:S02]  /*9140*/  F2FP.BF16.F32.PACK_AB R9, R30, R31 ;  /* 0x0000001f1e09723e */ /* 0x000fe400000010ff */
[----:B------:R-:W-:-:S05]  /*9150*/  F2FP.BF16.F32.PACK_AB R11, R24, R29 ;  /* 0x0000001d180b723e */ /* 0x000fca00000010ff */
[----:B------:R1:W-:Y:S02]  /*9160*/  STS.128 [R44+0x20400], R8 ;  /* 0x020400082c007388 */ /* 0x0003e40000000c00 */
.L_x_733:
[----:B------:R-:W-:Y:S05]  /*9170*/  BSYNC B1 ;  /* 0x0000000000017941 */ /* 0x000fea0003800000 */
.L_x_732:
[----:B------:R-:W-:Y:S05]  /*9180*/  @P0 BRA `(.L_x_724) ;  /* 0x0000000400640947 */ /* 0x000fea0003800000 */
[----:B------:R-:W2:Y:S01]  /*9190*/  LDL R41, [R1+0x68] ;  /* 0x0000680001297983 */ /* 0x000ea20000100800 */
[----:B-1----:R-:W-:Y:S01]  /*91a0*/  IMAD.SHL.U32 R6, R28, 0x40, RZ ;  /* 0x000000401c067824 */ /* 0x002fe200078e00ff */
[----:B------:R-:W-:Y:S01]  /*91b0*/  SHF.R.S32.HI R5, RZ, 0x1f, R28 ;  /* 0x0000001fff057819 */ /* 0x000fe2000001141c */
[----:B------:R-:W-:Y:S01]  /*91c0*/  IMAD.IADD R4, R16, 0x1, R25 ;  /* 0x0000000110047824 */ /* 0x000fe200078e0219 */
[C---:B------:R-:W-:Y:S01]  /*91d0*/  LOP3.LUT R40, R12.reuse, 0xffff0000, RZ, 0xc0, !PT ;  /* 0xffff00000c287812 */ /* 0x040fe200078ec0ff */
[----:B------:R-:W-:Y:S01]  /*91e0*/  IMAD.U32 R35, R12, 0x10000, RZ ;  /* 0x000100000c237824 */ /* 0x000fe200078e00ff */
[----:B------:R-:W-:Y:S01]  /*91f0*/  LEA.HI R5, R5, R28, RZ, 0x3 ;  /* 0x0000001c05057211 */ /* 0x000fe200078f18ff */
[----:B------:R-:W-:Y:S01]  /*9200*/  IMAD.U32 R33, R15, 0x10000, RZ ;  /* 0x000100000f217824 */ /* 0x000fe200078e00ff */
[----:B------:R-:W-:Y:S01]  /*9210*/  LOP3.LUT R7, R6, 0x1c0, RZ, 0xc0, !PT ;  /* 0x000001c006077812 */ /* 0x000fe200078ec0ff */
[----:B------:R-:W-:Y:S01]  /*9220*/  IMAD.U32 R42, R13, 0x10000, RZ ;  /* 0x000100000d2a7824 */ /* 0x000fe200078e00ff */
[----:B------:R-:W-:Y:S01]  /*9230*/  LOP3.LUT R36, R15, 0xffff0000, RZ, 0xc0, !PT ;  /* 0xffff00000f247812 */ /* 0x000fe200078ec0ff */
[----:B------:R-:W-:Y:S01]  /*9240*/  IMAD.SHL.U32 R5, R5, 0x40, RZ ;  /* 0x0000004005057824 */ /* 0x000fe200078e00ff */
[----:B------:R-:W-:Y:S01]  /*9250*/  LOP3.LUT R4, R7, 0x38, R4, 0xf8, !PT ;  /* 0x0000003807047812 */ /* 0x000fe200078ef804 */
[----:B------:R-:W-:Y:S01]  /*9260*/  IMAD.U32 R38, R21, 0x10000, RZ ;  /* 0x0001000015267824 */ /* 0x000fe200078e00ff */
[----:B------:R-:W-:Y:S01]  /*9270*/  SHF.R.U32.HI R7, RZ, 0x3, R7 ;  /* 0x00000003ff077819 */ /* 0x000fe20000011607 */
[----:B------:R-:W-:Y:S01]  /*9280*/  IMAD.U32 R37, R14, 0x10000, RZ ;  /* 0x000100000e257824 */ /* 0x000fe200078e00ff */
[----:B------:R-:W-:-:S02]  /*9290*/  LOP3.LUT R5, R5, 0xfffffe00, RZ, 0xc0, !PT ;  /* 0xfffffe0005057812 */ /* 0x000fc400078ec0ff */
[----:B------:R-:W-:Y:S02]  /*92a0*/  LOP3.LUT R4, R4, R7, RZ, 0x3c, !PT ;  /* 0x0000000704047212 */ /* 0x000fe400078e3cff */
[----:B------:R-:W-:Y:S02]  /*92b0*/  LOP3.LUT R14, R14, 0xffff0000, RZ, 0xc0, !PT ;  /* 0xffff00000e0e7812 */ /* 0x000fe400078ec0ff */
[----:B------:R-:W-:Y:S01]  /*92c0*/  LOP3.LUT R39, R0, 0xffff0000, RZ, 0xc0, !PT ;  /* 0xffff000000277812 */ /* 0x000fe200078ec0ff */
[----:B------:R-:W-:Y:S01]  /*92d0*/  IMAD.IADD R9, R5, 0x1, R4 ;  /* 0x0000000105097824 */ /* 0x000fe200078e0204 */
[----:B------:R-:W-:-:S03]  /*92e0*/  LOP3.LUT R21, R21, 0xffff0000, RZ, 0xc0, !PT ;  /* 0xffff000015157812 */ /* 0x000fc600078ec0ff */
[----:B------:R-:W-:-:S05]  /*92f0*/  IMAD R24, R9, 0x2, R2 ;  /* 0x0000000209187824 */ /* 0x000fca00078e0202 */
[----:B------:R-:W1:Y:S02]  /*9300*/  LDS.128 R8, [R24+0x20400] ;  /* 0x0204000018087984 */ /* 0x000e640000000c00 */
[C---:B-1----:R-:W-:Y:S01]  /*9310*/  IMAD.U32 R29, R8.reuse, 0x10000, RZ ;  /* 0x00010000081d7824 */ /* 0x042fe200078e00ff */
[----:B------:R-:W-:Y:S01]  /*9320*/  LOP3.LUT R8, R8, 0xffff0000, RZ, 0xc0, !PT ;  /* 0xffff000008087812 */ /* 0x000fe200078ec0ff */
[C---:B------:R-:W-:Y:S01]  /*9330*/  IMAD.U32 R30, R9.reuse, 0x10000, RZ ;  /* 0x00010000091e7824 */ /* 0x040fe200078e00ff */
[----:B------:R-:W-:Y:S01]  /*9340*/  LOP3.LUT R9, R9, 0xffff0000, RZ, 0xc0, !PT ;  /* 0xffff000009097812 */ /* 0x000fe200078ec0ff */
[-C--:B------:R-:W-:Y:S01]  /*9350*/  FMUL.FTZ R34, R35, R29.reuse ;  /* 0x0000001d23227220 */ /* 0x080fe20000410000 */
[----:B------:R-:W-:Y:S01]  /*9360*/  FMUL.FTZ R12, R33, R29 ;  /* 0x0000001d210c7220 */ /* 0x000fe20000410000 */
[----:B------:R-:W-:Y:S01]  /*9370*/  FMUL.FTZ R15, R40, R8 ;  /* 0x00000008280f7220 */ /* 0x000fe20000410000 */
[----:B------:R-:W-:Y:S01]  /*9380*/  FMUL.FTZ R29, R42, R30 ;  /* 0x0000001e2a1d7220 */ /* 0x000fe20000410000 */
[C---:B------:R-:W-:Y:S01]  /*9390*/  IMAD.U32 R31, R10.reuse, 0x10000, RZ ;  /* 0x000100000a1f7824 */ /* 0x040fe200078e00ff */
[----:B------:R-:W-:Y:S01]  /*93a0*/  LOP3.LUT R10, R10, 0xffff0000, RZ, 0xc0, !PT ;  /* 0xffff00000a0a7812 */ /* 0x000fe200078ec0ff */
[C---:B------:R-:W-:Y:S01]  /*93b0*/  IMAD.U32 R32, R11.reuse, 0x10000, RZ ;  /* 0x000100000b207824 */ /* 0x040fe200078e00ff */
[----:B------:R-:W-:Y:S01]  /*93c0*/  LOP3.LUT R11, R11, 0xffff0000, RZ, 0xc0, !PT ;  /* 0xffff00000b0b7812 */ /* 0x000fe200078ec0ff */
[----:B--2---:R-:W1:Y:S02]  /*93d0*/  LDS.128 R4, [R41+0x20400] ;  /* 0x0204000029047984 */ /* 0x004e640000000c00 */
[C---:B-1----:R-:W-:Y:S01]  /*93e0*/  IMAD.U32 R25, R4.reuse, 0x10000, RZ ;  /* 0x0001000004197824 */ /* 0x042fe200078e00ff */
[----:B------:R-:W-:Y:S01]  /*93f0*/  LOP3.LUT R4, R4, 0xffff0000, RZ, 0xc0, !PT ;  /* 0xffff000004047812 */ /* 0x000fe200078ec0ff */
[C---:B------:R-:W-:Y:S01]  /*9400*/  IMAD.U32 R26, R5.reuse, 0x10000, RZ ;  /* 0x00010000051a7824 */ /* 0x040fe200078e00ff */
[----:B------:R-:W-:Y:S01]  /*9410*/  LOP3.LUT R5, R5, 0xffff0000, RZ, 0xc0, !PT ;  /* 0xffff000005057812 */ /* 0x000fe200078ec0ff */
[-C--:B------:R-:W-:Y:S01]  /*9420*/  FFMA.FTZ R34, R33, R25.reuse, -R34 ;  /* 0x0000001921227223 */ /* 0x080fe20000010822 */
[----:B------:R-:W-:Y:S01]  /*9430*/  FFMA.FTZ R12, R35, R25, R12 ;  /* 0x00000019230c7223 */ /* 0x000fe2000001000c */
[----:B------:R-:W-:Y:S01]  /*9440*/  FMUL.FTZ R25, R36, R8 ;  /* 0x0000000824197220 */ /* 0x000fe20000410000 */
[----:B------:R-:W-:Y:S01]  /*9450*/  FMUL.FTZ R33, R38, R30 ;  /* 0x0000001e26217220 */ /* 0x000fe20000410000 */
[----:B------:R-:W-:-:S02]  /*9460*/  IMAD.U32 R35, R3, 0x10000, RZ ;  /* 0x0001000003237824 */ /* 0x000fc400078e00ff */
[-C--:B------:R-:W-:Y:S01]  /*9470*/  FFMA.FTZ R15, R36, R4.reuse, -R15 ;  /* 0x00000004240f7223 */ /* 0x080fe2000001080f */
[----:B------:R-:W-:Y:S01]  /*9480*/  FFMA.FTZ R25, R40, R4, R25 ;  /* 0x0000000428197223 */ /* 0x000fe20000010019 */
[-C--:B------:R-:W-:Y:S01]  /*9490*/  FFMA.FTZ R29, R38, R26.reuse, -R29 ;  /* 0x0000001a261d7223 */ /* 0x080fe2000001081d */
[----:B------:R-:W-:Y:S01]  /*94a0*/  FFMA.FTZ R33, R42, R26, R33 ;  /* 0x0000001a2a217223 */ /* 0x000fe20000010021 */
[----:B0-----:R-:W-:Y:S02]  /*94b0*/  IMAD.U32 R27, R6, 0x10000, RZ ;  /* 0x00010000061b7824 */ /* 0x001fe400078e00ff */
[-C--:B------:R-:W-:Y:S01]  /*94c0*/  FMUL.FTZ R4, R37, R31.reuse ;  /* 0x0000001f25047220 */ /* 0x080fe20000410000 */
[----:B------:R-:W-:Y:S01]  /*94d0*/  LOP3.LUT R26, R3, 0xffff0000, RZ, 0xc0, !PT ;  /* 0xffff0000031a7812 */ /* 0x000fe200078ec0ff */
[C---:B------:R-:W-:Y:S01]  /*94e0*/  FMUL.FTZ R8, R35.reuse, R31 ;  /* 0x0000001f23087220 */ /* 0x040fe20000410000 */
[----:B------:R-:W-:Y:S01]  /*94f0*/  IMAD.U32 R30, R0, 0x10000, RZ ;  /* 0x00010000001e7824 */ /* 0x000fe200078e00ff */
[----:B------:R-:W-:Y:S01]  /*9500*/  LOP3.LUT R6, R6, 0xffff0000, RZ, 0xc0, !PT ;  /* 0xffff000006067812 */ /* 0x000fe200078ec0ff */
[-C--:B------:R-:W-:Y:S01]  /*9510*/  FFMA.FTZ R3, R35, R27.reuse, -R4 ;  /* 0x0000001b23037223 */ /* 0x080fe20000010804 */
[----:B------:R-:W-:Y:S01]  /*9520*/  FFMA.FTZ R8, R37, R27, R8 ;  /* 0x0000001b25087223 */ /* 0x000fe20000010008 */
[-C--:B------:R-:W-:Y:S01]  /*9530*/  FMUL.FTZ R31, R14, R10.reuse ;  /* 0x0000000a0e1f7220 */ /* 0x080fe20000410000 */
[----:B------:R-:W-:Y:S01]  /*9540*/  FMUL.FTZ R35, R26, R10 ;  /* 0x0000000a1a237220 */ /* 0x000fe20000410000 */
[----:B------:R-:W-:Y:S01]  /*9550*/  LOP3.LUT R37, R13, 0xffff0000, RZ, 0xc0, !PT ;  /* 0xffff00000d257812 */ /* 0x000fe200078ec0ff */
[----:B------:R-:W-:-:S02]  /*9560*/  IMAD.U32 R28, R7, 0x10000, RZ ;  /* 0x00010000071c7824 */ /* 0x000fc400078e00ff */
[----:B------:R-:W-:Y:S01]  /*9570*/  FMUL.FTZ R27, R30, R32 ;  /* 0x000000201e1b7220 */ /* 0x000fe20000410000 */
[C---:B------:R-:W-:Y:S01]  /*9580*/  IMAD.U32 R4, R20.reuse, 0x10000, RZ ;  /* 0x0001000014047824 */ /* 0x040fe200078e00ff */
[----:B------:R-:W-:Y:S01]  /*9590*/  LOP3.LUT R13, R20, 0xffff0000, RZ, 0xc0, !PT ;  /* 0xffff0000140d7812 */ /* 0x000fe200078ec0ff */
[-C--:B------:R-:W-:Y:S01]  /*95a0*/  FFMA.FTZ R10, R26, R6.reuse, -R31 ;  /* 0x000000061a0a7223 */ /* 0x080fe2000001081f */
[----:B------:R-:W-:Y:S01]  /*95b0*/  LOP3.LUT R7, R7, 0xffff0000, RZ, 0xc0, !PT ;  /* 0xffff000007077812 */ /* 0x000fe200078ec0ff */
[----:B------:R-:W-:Y:S01]  /*95c0*/  FFMA.FTZ R35, R14, R6, R35 ;  /* 0x000000060e237223 */ /* 0x000fe20000010023 */
[C---:B------:R-:W-:Y:S01]  /*95d0*/  FMUL.FTZ R31, R4.reuse, R32 ;  /* 0x00000020041f7220 */ /* 0x040fe20000410000 */
[-C--:B------:R-:W-:Y:S01]  /*95e0*/  FFMA.FTZ R27, R4, R28.reuse, -R27 ;  /* 0x0000001c041b7223 */ /* 0x080fe2000001081b */
[----:B------:R-:W-:Y:S01]  /*95f0*/  FMUL.FTZ R0, R37, R9 ;  /* 0x0000000925007220 */ /* 0x000fe20000410000 */
[----:B------:R-:W-:Y:S01]  /*9600*/  FMUL.FTZ R6, R39, R11 ;  /* 0x0000000b27067220 */ /* 0x000fe20000410000 */
[----:B------:R-:W-:Y:S01]  /*9610*/  FMUL.FTZ R4, R21, R9 ;  /* 0x0000000915047220 */ /* 0x000fe20000410000 */
[----:B------:R-:W-:Y:S01]  /*9620*/  FMUL.FTZ R26, R13, R11 ;  /* 0x0000000b0d1a7220 */ /* 0x000fe20000410000 */
[----:B------:R-:W-:Y:S01]  /*9630*/  FFMA.FTZ R0, R21, R5, -R0 ;  /* 0x0000000515007223 */ /* 0x000fe20000010800 */
[----:B------:R-:W-:Y:S01]  /*9640*/  FFMA.FTZ R20, R13, R7, -R6 ;  /* 0x000000070d147223 */ /* 0x000fe20000010806 */
[----:B------:R-:W-:Y:S01]  /*9650*/  FFMA.FTZ R31, R30, R28, R31 ;  /* 0x0000001c1e1f7223 */ /* 0x000fe2000001001f */
[----:B------:R-:W-:Y:S01]  /*9660*/  FFMA.FTZ R14, R37, R5, R4 ;  /* 0x00000005250e7223 */ /* 0x000fe20000010004 */
[----:B------:R-:W-:Y:S01]  /*9670*/  FFMA.FTZ R26, R39, R7, R26 ;  /* 0x00000007271a7223 */ /* 0x000fe2000001001a */
[----:B------:R-:W-:-:S02]  /*9680*/  F2FP.BF16.F32.PACK_AB R6, R10, R3 ;  /* 0x000000030a06723e */ /* 0x000fc400000010ff */
[----:B------:R-:W-:Y:S02]  /*9690*/  F2FP.BF16.F32.PACK_AB R4, R15, R34 ;  /* 0x000000220f04723e */ /* 0x000fe400000010ff */
[----:B------:R-:W-:Y:S02]  /*96a0*/  F2FP.BF16.F32.PACK_AB R10, R35, R8 ;  /* 0x00000008230a723e */ /* 0x000fe400000010ff */
[----:B------:R-:W-:Y:S02]  /*96b0*/  F2FP.BF16.F32.PACK_AB R5, R0, R29 ;  /* 0x0000001d0005723e */ /* 0x000fe400000010ff */
[----:B------:R-:W-:Y:S02]  /*96c0*/  F2FP.BF16.F32.PACK_AB R7, R20, R27 ;  /* 0x0000001b1407723e */ /* 0x000fe400000010ff */
[----:B------:R-:W-:Y:S02]  /*96d0*/  F2FP.BF16.F32.PACK_AB R8, R25, R12 ;  /* 0x0000000c1908723e */ /* 0x000fe400000010ff */
[----:B------:R-:W-:Y:S01]  /*96e0*/  F2FP.BF16.F32.PACK_AB R9, R14, R33 ;  /* 0x000000210e09723e */ /* 0x000fe200000010ff */
[----:B------:R2:W-:Y:S01]  /*96f0*/  STS.128 [R41+0x20400], R4 ;  /* 0x0204000429007388 */ /* 0x0005e20000000c00 */
[----:B------:R-:W-:-:S05]  /*9700*/  F2FP.BF16.F32.PACK_AB R11, R26, R31 ;  /* 0x0000001f1a0b723e */ /* 0x000fca00000010ff */
[----:B------:R2:W-:Y:S02]  /*9710*/  STS.128 [R24+0x20400], R8 ;  /* 0x0204000818007388 */ /* 0x0005e40000000c00 */
.L_x_724:
[----:B------:R-:W-:Y:S05]  /*9720*/  BSYNC B0 ;  /* 0x0000000000007941 */ /* 0x000fea0003800000 */
.L_x_713:
[----:B------:R-:W-:Y:S01]  /*9730*/  @!PT LDS RZ, [RZ] ;  /* 0x00000000fffff984 */ /* 0x000fe20000000800 */
[----:B------:R-:W-:Y:S01]  /*9740*/  @!PT LDS RZ, [RZ] ;  /* 0x00000000fffff984 */ /* 0x000fe20000000800 */
[----:B------:R-:W-:Y:S01]  /*9750*/  @!PT LDS RZ, [RZ] ;  /* 0x00000000fffff984 */ /* 0x000fe20000000800 */
[----:B------:R-:W-:Y:S01]  /*9760*/  @!PT LDS RZ, [RZ] ;  /* 0x00000000fffff984 */ /* 0x000fe20000000800 */
[----:B------:R4:W-:Y:S06]  /*9770*/  MEMBAR.ALL.CTA ;  /* 0x0000000000007992 */ /* 0x0009ec0000008000 */
[----:B----4-:R-:W4:Y:S01]  /*9780*/  FENCE.VIEW.ASYNC.S ;  /* 0x00000000000073c6 */ /* 0x010f220000000000 */
[----:B------:R-:W-:Y:S05]  /*9790*/  WARPSYNC.ALL ;  /* 0x0000000000007948 */ /* 0x000fea0003800000 */
[----:B----4-:R-:W-:Y:S06]  /*97a0*/  BAR.SYNC.DEFER_BLOCKING 0xd, 0x80 ;  /* 0x0342000000007b1d */ /* 0x010fec0000010000 */
.L_x_710:
[----:B------:R-:W-:-:S13]  /*97b0*/  ISETP.NE.AND P0, PT, R184, 0x3, PT ;  /* 0x00000003b800780c */ /* 0x000fda0003f05270 */
[----:B------:R-:W-:Y:S05]  /*97c0*/  @!P0 BRA `(.L_x_734) ;  /* 0x0000000000048947 */ /* 0x000fea0003800000 */
[----:B------:R-:W-:Y:S01]  /*97d0*/  BPT.TRAP 0x1 ;  /* 0x000000040000795c */ /* 0x000fe20000300000 */
.L_x_734:
[----:B------:R-:W-:Y:S01]  /*97e0*/  IMAD R12, R18, 0x8, R2 ;  /* 0x00000008120c7824 */ /* 0x000fe200078e0202 */
[----:B------:R-:W-:-:S04]  /*97f0*/  SHF.L.U32 R13, R23, 0x1f, RZ ;  /* 0x0000001f170d7819 */ /* 0x000fc800000006ff */
[----:B------:R4:W0:Y:S01]  /*9800*/  SYNCS.PHASECHK.TRANS64.TRYWAIT P1, [R12+URZ+0x28c30], R13 ;  /* 0x028c300d0c0075a7 */ /* 0x000822000802017f */
[----:B------:R-:W-:Y:S05]  /*9810*/  @!P0 BRA `(.L_x_735) ;  /* 0x0000000000048947 */ /* 0x000fea0003800000 */
[----:B------:R-:W-:Y:S01]  /*9820*/  BPT.TRAP 0x1 ;  /* 0x000000040000795c */ /* 0x000fe20000300000 */
.L_x_735:
[C---:B--23--:R-:W-:Y:S02]  /*9830*/  VIADD R0, R2.reuse, 0x22400 ;  /* 0x0002240002007836 */ /* 0x04cfe40000000000 */
[----:B01----:R-:W-:-:S03]  /*9840*/  VIADD R3, R2, 0x20400 ;  /* 0x0002040002037836 */ /* 0x003fc60000000000 */
[----:B------:R-:W-:Y:S02]  /*9850*/  SHF.R.U32.HI R0, RZ, 0x4, R0 ;  /* 0x00000004ff007819 */ /* 0x000fe40000011600 */
[----:B------:R-:W-:Y:S02]  /*9860*/  SHF.R.U32.HI R3, RZ, 0x4, R3 ;  /* 0x00000004ff037819 */ /* 0x000fe40000011603 */
[----:B------:R-:W-:Y:S02]  /*9870*/  LOP3.LUT R0, R0, 0x3fff, RZ, 0xc0, !PT ;  /* 0x00003fff00007812 */ /* 0x000fe400078ec0ff */
[----:B------:R-:W-:Y:S02]  /*9880*/  LOP3.LUT R3, R3, 0x3fff, RZ, 0xc0, !PT ;  /* 0x00003fff03037812 */ /* 0x000fe400078ec0ff */
[----:B------:R-:W-:Y:S01]  /*9890*/  LOP3.LUT R0, R0, 0x10000, RZ, 0xfc, !PT ;  /* 0x0001000000007812 */ /* 0x000fe200078efcff */
[----:B------:R-:W-:Y:S06]  /*98a0*/  @P1 BRA `(.L_x_736) ;  /* 0x0000000000081947 */ /* 0x000fec0003800000 */
[----:B------:R-:W0:Y:S02]  /*98b0*/  SYNCS.PHASECHK.TRANS64.TRYWAIT P1, [R12+URZ+0x28c30], R13 ;  /* 0x028c300d0c0075a7 */ /* 0x000e24000802017f */
[----:B0-----:R-:W-:Y:S05]  /*98c0*/  @!P1 BRA `(.L_x_737) ;  /* 0x0000012000549947 */ /* 0x001fea0003800000 */
.L_x_736:
[----:B------:R-:W-:Y:S01]  /*98d0*/  IMAD R10, R18, 0x200, R0 ;  /* 0x00000200120a7824 */ /* 0x000fe200078e0200 */
[----:B------:R-:W-:Y:S01]  /*98e0*/  LOP3.LUT R4, R3, 0x10000, RZ, 0xfc, !PT ;  /* 0x0001000003047812 */ /* 0x000fe200078efcff */
[----:B------:R-:W-:Y:S01]  /*98f0*/  IMAD.MOV.U32 R5, RZ, RZ, 0x40000040 ;  /* 0x40000040ff057424 */ /* 0x000fe200078e00ff */
[----:B------:R-:W2:Y:S01]  /*9900*/  LDL R57, [R1+0x34] ;  /* 0x0000340001397983 */ /* 0x000ea20000100800 */
[----:B------:R-:W-:Y:S01]  /*9910*/  IMAD.MOV.U32 R11, RZ, RZ, 0x40000040 ;  /* 0x40000040ff0b7424 */ /* 0x000fe200078e00ff */
[----:B------:R-:W-:Y:S05]  /*9920*/  WARPSYNC.ALL ;  /* 0x0000000000007948 */ /* 0x000fea0003800000 */
[C---:B------:R-:W-:Y:S01]  /*9930*/  R2UR UR4, R4.reuse ;  /* 0x00000000040472ca */ /* 0x040fe200000e0000 */
[----:B------:R-:W-:Y:S01]  /*9940*/  WARPGROUP.ARRIVE ;  /* 0x00000000000079c5 */ /* 0x000fe20000000000 */
[----:B------:R-:W-:Y:S01]  /*9950*/  R2UR UR5, R5 ;  /* 0x00000000050572ca */ /* 0x000fe200000e0000 */
[----:B------:R-:W-:Y:S01]  /*9960*/  VIADD R8, R4, 0x2 ;  /* 0x0000000204087836 */ /* 0x000fe20000000000 */
[C---:B------:R-:W-:Y:S01]  /*9970*/  R2UR UR6, R10.reuse ;  /* 0x000000000a0672ca */ /* 0x040fe200000e0000 */
[----:B------:R-:W-:Y:S01]  /*9980*/  VIADD R6, R10, 0x2 ;  /* 0x000000020a067836 */ /* 0x000fe20000000000 */
[----:B------:R-:W-:Y:S01]  /*9990*/  R2UR UR7, R11 ;  /* 0x000000000b0772ca */ /* 0x000fe200000e0000 */
[----:B------:R-:W-:Y:S01]  /*99a0*/  IMAD.MOV.U32 R9, RZ, RZ, 0x40000040 ;  /* 0x40000040ff097424 */ /* 0x000fe200078e00ff */
[----:B------:R-:W1:Y:S01]  /*99b0*/  S2R R58, SR_TID.X ;  /* 0x00000000003a7919 */ /* 0x000e620000002100 */
[----:B------:R-:W-:-:S02]  /*99c0*/  IMAD.MOV.U32 R7, RZ, RZ, 0x40000040 ;  /* 0x40000040ff077424 */ /* 0x000fc400078e00ff */
[C---:B------:R-:W-:Y:S02]  /*99d0*/  VIADD R14, R10.reuse, 0x4 ;  /* 0x000000040a0e7836 */ /* 0x040fe40000000000 */
[----:B------:R-:W-:Y:S02]  /*99e0*/  IMAD.MOV.U32 R15, RZ, RZ, 0x40000040 ;  /* 0x40000040ff0f7424 */ /* 0x000fe400078e00ff */
[----:B------:R-:W-:Y:S02]  /*99f0*/  VIADD R10, R10, 0x6 ;  /* 0x000000060a0a7836 */ /* 0x000fe40000000000 */
[----:B------:R-:W-:Y:S02]  /*9a00*/  IMAD.MOV.U32 R5, RZ, RZ, 0x40000040 ;  /* 0x40000040ff057424 */ /* 0x000fe400078e00ff */
[----:B------:R-:W-:Y:S01]  /*9a10*/  HGMMA.64x64x16.F32.BF16 R24, gdesc[UR4], RZ, !UPT, gsb0 ;  /* 0x00e00000041879f0 */ /* 0x000fe2000c0018ff */
[----:B------:R-:W-:Y:S01]  /*9a20*/  R2UR UR4, R8 ;  /* 0x00000000080472ca */ /* 0x000fe200000e0000 */
[----:B------:R-:W-:Y:S01]  /*9a30*/  IMAD.MOV.U32 R11, RZ, RZ, 0x40000040 ;  /* 0x40000040ff0b7424 */ /* 0x000fe200078e00ff */
[----:B------:R-:W-:Y:S01]  /*9a40*/  R2UR UR5, R9 ;  /* 0x00000000090572ca */ /* 0x000fe200000e0000 */
[----:B------:R-:W-:Y:S01]  /*9a50*/  IMAD R152, R168, -0x40, R152 ;  /* 0xffffffc0a8987824 */ /* 0x000fe200078e0298 */
[----:B------:R-:W-:Y:S01]  /*9a60*/  R2UR UR6, R6 ;  /* 0x00000000060672ca */ /* 0x000fe200000e0000 */
[----:B------:R-:W-:Y:S01]  /*9a70*/  VIADD R6, R4, 0x4 ;  /* 0x0000000404067836 */ /* 0x000fe20000000000 */
[----:B------:R-:W-:Y:S01]  /*9a80*/  R2UR UR7, R7 ;  /* 0x00000000070772ca */ /* 0x000fe200000e0000 */
[----:B------:R-:W-:-:S02]  /*9a90*/  IMAD.MOV.U32 R7, RZ, RZ, 0x40000040 ;  /* 0x40000040ff077424 */ /* 0x000fc400078e00ff */
[----:B------:R-:W-:Y:S01]  /*9aa0*/  VIADD R4, R4, 0x6 ;  /* 0x0000000604047836 */ /* 0x000fe20000000000 */
[----:B-1----:R-:W-:Y:S01]  /*9ab0*/  LOP3.LUT R58, R58, 0x7f, RZ, 0xc0, !PT ;  /* 0x0000007f3a3a7812 */ /* 0x002fe200078ec0ff */
[----:B------:R-:W-:Y:S02]  /*9ac0*/  WARPGROUP.DEPBAR.LE gsb0, 0x0 ;  /* 0x00008000000079c5 */ /* 0x000fe40000010000 */
[----:B------:R-:W-:-:S06]  /*9ad0*/  WARPGROUP.ARRIVE ;  /* 0x00000000000079c5 */ /* 0x000fcc0000000000 */
[----:B------:R-:W-:Y:S01]  /*9ae0*/  HGMMA.64x64x16.F32.BF16 R24, gdesc[UR4], R24, gsb0 ;  /* 0x00e00000041879f0 */ /* 0x000fe20008001818 */
[----:B------:R-:W-:Y:S02]  /*9af0*/  R2UR UR4, R6 ;  /* 0x00000000060472ca */ /* 0x000fe400000e0000 */
[----:B------:R-:W-:Y:S02]  /*9b00*/  R2UR UR5, R7 ;  /* 0x00000000070572ca */ /* 0x000fe400000e0000 */
[----:B------:R-:W-:Y:S02]  /*9b10*/  R2UR UR6, R14 ;  /* 0x000000000e0672ca */ /* 0x000fe400000e0000 */
[----:B------:R-:W-:Y:S01]  /*9b20*/  R2UR UR7, R15 ;  /* 0x000000000f0772ca */ /* 0x000fe200000e0000 */
[----:B------:R-:W-:Y:S02]  /*9b30*/  WARPGROUP.DEPBAR.LE gsb0, 0x0 ;  /* 0x00008000000079c5 */ /* 0x000fe40000010000 */
[----:B------:R-:W-:-:S10]  /*9b40*/  WARPGROUP.ARRIVE ;  /* 0x00000000000079c5 */ /* 0x000fd40000000000 */
        /* <DEDUP_REMOVED lines=8> */
[----:B------:R-:W-:Y:S01]  /*9bd0*/  ULDC UR4, c[0x0][0x9d8] ;  /* 0x0002760000047ab9 */ /* 0x000fe20000000800 */
[----:B------:R-:W-:Y:S01]  /*9be0*/  ULDC UR5, c[0x0][0x988] ;  /* 0x0002620000057ab9 */ /* 0x000fe20000000800 */
[----:B--2---:R-:W-:-:S04]  /*9bf0*/  IADD3 R152, -R57, 0x40, R152 ;  /* 0x0000004039987810 */ /* 0x004fc80007ffe198 */
[C---:B------:R-:W-:Y:S02]  /*9c00*/  ISETP.GT.AND P1, PT, R152.reuse, RZ, PT ;  /* 0x000000ff9800720c */ /* 0x040fe40003f24270 */
[C---:B------:R-:W-:Y:S02]  /*9c10*/  ISETP.GT.AND P2, PT, R152.reuse, 0x1, PT ;  /* 0x000000019800780c */ /* 0x040fe40003f44270 */
[C---:B------:R-:W-:Y:S02]  /*9c20*/  ISETP.GT.AND P3, PT, R152.reuse, 0x8, PT ;  /* 0x000000089800780c */ /* 0x040fe40003f64270 */
[C---:B------:R-:W-:Y:S02]  /*9c30*/  ISETP.GT.AND P4, PT, R152.reuse, 0x9, PT ;  /* 0x000000099800780c */ /* 0x040fe40003f84270 */
[C---:B------:R-:W-:Y:S02]  /*9c40*/  ISETP.GT.AND P5, PT, R152.reuse, 0x10, PT ;  /* 0x000000109800780c */ /* 0x040fe40003fa4270 */
[----:B------:R-:W-:Y:S01]  /*9c50*/  ISETP.GT.AND P6, PT, R152, 0x11, PT ;  /* 0x000000119800780c */ /* 0x000fe20003fc4270 */
[----:B------:R-:W-:-:S02]  /*9c60*/  WARPGROUP.DEPBAR.LE gsb0, 0x0 ;  /* 0x00008000000079c5 */ /* 0x000fc40000010000 */
        /* <DEDUP_REMOVED lines=13> */
[----:B------:R-:W-:Y:S01]  /*9d40*/  MUFU.TANH R25, R25 ;  /* 0x0000001900197308 */ /* 0x000fe20000002400 */
        /* <DEDUP_REMOVED lines=8> */
[----:B-1----:R-:W-:Y:S01]  /*9dd0*/  FSEL R14, R14, -INF , P1 ;  /* 0xff8000000e0e7808 */ /* 0x002fe20000800000 */
        /* <DEDUP_REMOVED lines=11> */
[----:B------:R-:W-:-:S03]  /*9e90*/  FMUL.FTZ R55, R55, UR4 ;  /* 0x0000000437377c20 */ /* 0x000fc60008410000 */
[----:B------:R-:W-:Y:S08]  /*9ea0*/  MUFU.TANH R32, R32 ;  /* 0x0000002000207308 */ /* 0x000ff00000002400 */
[----:B------:R-:W2:Y:S01]  /*9eb0*/  MUFU.TANH R3, R26 ;  /* 0x0000001a00037308 */ /* 0x000ea20000002400 */
[----:B-1----:R-:W-:-:S07]  /*9ec0*/  FSEL R29, R29, -INF , P4 ;  /* 0xff8000001d1d7808 */ /* 0x002fce0002000000 */
[----:B------:R1:W3:Y:S08]  /*9ed0*/  MUFU.TANH R10, R27 ;  /* 0x0000001b000a7308 */ /* 0x0002f00000002400 */
[----:B------:R0:W-:Y:S01]  /*9ee0*/  MUFU.TANH R20, R33 ;  /* 0x0000002100147308 */ /* 0x0001e20000002400 */
[----:B-1----:R-:W-:Y:S02]  /*9ef0*/  FSEL R27, R25, -INF , P2 ;  /* 0xff800000191b7808 */ /* 0x002fe40001000000 */
[----:B------:R-:W-:-:S02]  /*9f00*/  FSEL R25, R28, -INF , P3 ;  /* 0xff8000001c197808 */ /* 0x000fc40001800000 */
[----:B--2---:R-:W-:Y:S02]  /*9f10*/  FSEL R3, R3, -INF , P1 ;  /* 0xff80000003037808 */ /* 0x004fe40000800000 */
[----:B------:R-:W-:Y:S01]  /*9f20*/  ISETP.GT.AND P1, PT, R152, 0x18, PT ;  /* 0x000000189800780c */ /* 0x000fe20003f24270 */
[----:B------:R1:W2:Y:S01]  /*9f30*/  MUFU.TANH R11, R30 ;  /* 0x0000001e000b7308 */ /* 0x0002a20000002400 */
[----:B0-----:R-:W-:Y:S02]  /*9f40*/  FSEL R33, R32, -INF , P5 ;  /* 0xff80000020217808 */ /* 0x001fe40002800000 */
[----:B---3--:R-:W-:Y:S02]  /*9f50*/  FSEL R10, R10, -INF , P2 ;  /* 0xff8000000a0a7808 */ /* 0x008fe40001000000 */
[----:B------:R-:W-:-:S03]  /*9f60*/  ISETP.GT.AND P2, PT, R152, 0x19, PT ;  /* 0x000000199800780c */ /* 0x000fc60003f44270 */
[----:B------:R-:W-:Y:S01]  /*9f70*/  MUFU.TANH R36, R36 ;  /* 0x0000002400247308 */ /* 0x000fe20000002400 */
[----:B-1----:R-:W-:-:S04]  /*9f80*/  FMNMX.FTZ R30, R14, R27, !PT ;  /* 0x0000001b0e1e7209 */ /* 0x002fc80007810000 */
[----:B------:R-:W-:-:S03]  /*9f90*/  FMNMX.FTZ R30, R25, R30, !PT ;  /* 0x0000001e191e7209 */ /* 0x000fc60007810000 */
[----:B------:R-:W-:Y:S01]  /*9fa0*/  MUFU.TANH R37, R37 ;  /* 0x0000002500257308 */ /* 0x000fe20000002400 */
[----:B------:R-:W-:Y:S02]  /*9fb0*/  FMNMX.FTZ R30, R29, R30, !PT ;  /* 0x0000001e1d1e7209 */ /* 0x000fe40007810000 */
[----:B--2---:R-:W-:Y:S02]  /*9fc0*/  FSEL R11, R11, -INF , P3 ;  /* 0xff8000000b0b7808 */ /* 0x004fe40001800000 */
[----:B------:R-:W-:Y:S02]  /*9fd0*/  FMNMX.FTZ R30, R33, R30, !PT ;  /* 0x0000001e211e7209 */ /* 0x000fe40007810000 */
[----:B------:R-:W-:Y:S01]  /*9fe0*/  ISETP.GT.AND P3, PT, R152, 0x20, PT ;  /* 0x000000209800780c */ /* 0x000fe20003f64270 */
[----:B------:R-:W0:Y:S08]  /*9ff0*/  MUFU.TANH R15, R31 ;  /* 0x0000001f000f7308 */ /* 0x000e300000002400 */
[----:B------:R-:W-:Y:S08]  /*a000*/  MUFU.TANH R40, R40 ;  /* 0x0000002800287308 */ /* 0x000ff00000002400 */
[----:B------:R-:W1:Y:S01]  /*a010*/  MUFU.TANH R34, R34 ;  /* 0x0000002200227308 */ /* 0x000e620000002400 */
[----:B0-----:R-:W-:-:S02]  /*a020*/  FSEL R15, R15, -INF , P4 ;  /* 0xff8000000f0f7808 */ /* 0x001fc40002000000 */
[----:B------:R-:W-:-:S05]  /*a030*/  ISETP.GT.AND P4, PT, R152, 0x21, PT ;  /* 0x000000219800780c */ /* 0x000fca0003f84270 */
[----:B------:R0:W2:Y:S08]  /*a040*/  MUFU.TANH R21, R35 ;  /* 0x0000002300157308 */ /* 0x0000b00000002400 */
[----:B------:R3:W4:Y:S01]  /*a050*/  MUFU.TANH R26, R41 ;  /* 0x00000029001a7308 */ /* 0x0007220000002400 */
[----:B0-----:R-:W-:Y:S01]  /*a060*/  FSEL R35, R20, -INF , P6 ;  /* 0xff80000014237808 */ /* 0x001fe20003000000 */
[----:B------:R-:W-:Y:S01]  /*a070*/  FMUL.FTZ R20, R49, UR4 ;  /* 0x0000000431147c20 */ /* 0x000fe20008410000 */
[----:B-1----:R-:W-:-:S02]  /*a080*/  FSEL R31, R34, -INF , P5 ;  /* 0xff800000221f7808 */ /* 0x002fc40002800000 */
[----:B------:R-:W-:Y:S02]  /*a090*/  FMNMX.FTZ R30, R35, R30, !PT ;  /* 0x0000001e231e7209 */ /* 0x000fe40007810000 */
[C---:B------:R-:W-:Y:S01]  /*a0a0*/  ISETP.GT.AND P5, PT, R152.reuse, 0x28, PT ;  /* 0x000000289800780c */ /* 0x040fe20003fa4270 */
[----:B------:R0:W1:Y:S01]  /*a0b0*/  MUFU.TANH R24, R39 ;  /* 0x0000002700187308 */ /* 0x0000620000002400 */
[----:B---3--:R-:W-:Y:S02]  /*a0c0*/  FSEL R41, R37, -INF , P2 ;  /* 0xff80000025297808 */ /* 0x008fe40001000000 */
[----:B--2---:R-:W-:Y:S01]  /*a0d0*/  FSEL R37, R21, -INF , P6 ;  /* 0xff80000015257808 */ /* 0x004fe20003000000 */
[----:B------:R-:W-:Y:S01]  /*a0e0*/  FMUL.FTZ R21, R53, UR4 ;  /* 0x0000000435157c20 */ /* 0x000fe20008410000 */
[----:B------:R-:W-:-:S03]  /*a0f0*/  ISETP.GT.AND P6, PT, R152, 0x29, PT ;  /* 0x000000299800780c */ /* 0x000fc60003fc4270 */
[----:B------:R-:W2:Y:S01]  /*a100*/  MUFU.TANH R44, R44 ;  /* 0x0000002c002c7308 */ /* 0x000ea20000002400 */
[----:B0-----:R-:W-:Y:S02]  /*a110*/  FSEL R39, R36, -INF , P1 ;  /* 0xff80000024277808 */ /* 0x001fe40000800000 */
[----:B----4-:R-:W-:Y:S02]  /*a120*/  FSEL R49, R26, -INF , P4 ;  /* 0xff8000001a317808 */ /* 0x010fe40002000000 */
[----:B------:R-:W-:-:S03]  /*a130*/  FMNMX.FTZ R30, R39, R30, !PT ;  /* 0x0000001e271e7209 */ /* 0x000fc60007810000 */
[----:B------:R-:W-:Y:S01]  /*a140*/  MUFU.TANH R38, R38 ;  /* 0x0000002600267308 */ /* 0x000fe20000002400 */
[----:B------:R-:W-:Y:S02]  /*a150*/  FMNMX.FTZ R30, R41, R30, !PT ;  /* 0x0000001e291e7209 */ /* 0x000fe40007810000 */
[----:B-1----:R-:W-:Y:S02]  /*a160*/  FSEL R53, R24, -INF , P2 ;  /* 0xff80000018357808 */ /* 0x002fe40001000000 */
[----:B------:R-:W-:-:S03]  /*a170*/  ISETP.GT.AND P2, PT, R152, 0x31, PT ;  /* 0x000000319800780c */ /* 0x000fc60003f44270 */
[----:B------:R0:W1:Y:S01]  /*a180*/  MUFU.TANH R28, R45 ;  /* 0x0000002d001c7308 */ /* 0x0000620000002400 */
[----:B--2---:R-:W-:-:S07]  /*a190*/  FSEL R63, R44, -INF , P5 ;  /* 0xff8000002c3f7808 */ /* 0x004fce0002800000 */
[----:B------:R-:W-:Y:S01]  /*a1a0*/  MUFU.TANH R48, R48 ;  /* 0x0000003000307308 */ /* 0x000fe20000002400 */
[----:B0-----:R-:W-:-:S04]  /*a1b0*/  FSEL R45, R40, -INF , P3 ;  /* 0xff800000282d7808 */ /* 0x001fc80001800000 */
[----:B------:R-:W-:-:S03]  /*a1c0*/  FMNMX.FTZ R30, R45, R30, !PT ;  /* 0x0000001e2d1e7209 */ /* 0x000fc60007810000 */
[----:B------:R-:W0:Y:S01]  /*a1d0*/  MUFU.TANH R42, R42 ;  /* 0x0000002a002a7308 */ /* 0x000e220000002400 */
[----:B------:R-:W-:Y:S02]  /*a1e0*/  FMNMX.FTZ R30, R49, R30, !PT ;  /* 0x0000001e311e7209 */ /* 0x000fe40007810000 */
[----:B-1----:R-:W-:Y:S02]  /*a1f0*/  FSEL R67, R28, -INF , P6 ;  /* 0xff8000001c437808 */ /* 0x002fe40003000000 */
[----:B------:R-:W-:-:S03]  /*a200*/  FMNMX.FTZ R30, R63, R30, !PT ;  /* 0x0000001e3f1e7209 */ /* 0x000fc60007810000 */
[----:B------:R-:W1:Y:S01]  /*a210*/  MUFU.TANH R20, R20 ;  /* 0x0000001400147308 */ /* 0x000e620000002400 */
[----:B------:R-:W-:-:S07]  /*a220*/  FMNMX.FTZ R30, R67, R30, !PT ;  /* 0x0000001e431e7209 */ /* 0x000fce0007810000 */
[----:B------:R2:W3:Y:S01]  /*a230*/  MUFU.TANH R59, R43 ;  /* 0x0000002b003b7308 */ /* 0x0004e20000002400 */
[----:B0-----:R-:W-:Y:S02]  /*a240*/  FSEL R57, R42, -INF , P3 ;  /* 0xff8000002a397808 */ /* 0x001fe40001800000 */
[----:B------:R-:W-:-:S05]  /*a250*/  ISETP.GT.AND P3, PT, R152, 0x38, PT ;  /* 0x000000389800780c */ /* 0x000fca0003f64270 */
[----:B------:R-:W0:Y:S01]  /*a260*/  MUFU.TANH R52, R52 ;  /* 0x0000003400347308 */ /* 0x000e220000002400 */
[----:B--2---:R-:W-:Y:S02]  /*a270*/  FSEL R43, R38, -INF , P1 ;  /* 0xff800000262b7808 */ /* 0x004fe40000800000 */
[----:B------:R-:W-:Y:S02]  /*a280*/  ISETP.GT.AND P1, PT, R152, 0x30, PT ;  /* 0x000000309800780c */ /* 0x000fe40003f24270 */
[----:B-1----:R-:W-:Y:S02]  /*a290*/  FSEL R75, R20, -INF , P2 ;  /* 0xff800000144b7808 */ /* 0x002fe40001000000 */
[----:B------:R-:W-:Y:S01]  /*a2a0*/  FSEL R71, R48, -INF , P1 ;  /* 0xff80000030477808 */ /* 0x000fe20000800000 */
[----:B------:R-:W1:Y:S01]  /*a2b0*/  MUFU.TANH R21, R21 ;  /* 0x0000001500157308 */ /* 0x000e620000002400 */
[----:B---3--:R-:W-:Y:S02]  /*a2c0*/  FSEL R59, R59, -INF , P4 ;  /* 0xff8000003b3b7808 */ /* 0x008fe40002000000 */
[----:B------:R-:W-:-:S02]  /*a2d0*/  FMNMX.FTZ R30, R71, R30, !PT ;  /* 0x0000001e471e7209 */ /* 0x000fc40007810000 */
[----:B------:R-:W-:Y:S02]  /*a2e0*/  ISETP.GT.AND P4, PT, R152, 0x39, PT ;  /* 0x000000399800780c */ /* 0x000fe40003f84270 */
[----:B------:R-:W-:Y:S01]  /*a2f0*/  FMNMX.FTZ R30, R75, R30, !PT ;  /* 0x0000001e4b1e7209 */ /* 0x000fe20007810000 */
[----:B------:R-:W2:Y:S01]  /*a300*/  MUFU.TANH R46, R46 ;  /* 0x0000002e002e7308 */ /* 0x000ea20000002400 */
[----:B0-----:R-:W-:Y:S02]  /*a310*/  FSEL R77, R52, -INF , P3 ;  /* 0xff800000344d7808 */ /* 0x001fe40001800000 */
[----:B------:R-:W-:Y:S02]  /*a320*/  FMNMX.FTZ R20, R3, R10, !PT ;  /* 0x0000000a03147209 */ /* 0x000fe40007810000 */
[----:B------:R-:W-:Y:S02]  /*a330*/  FMNMX.FTZ R30, R77, R30, !PT ;  /* 0x0000001e4d1e7209 */ /* 0x000fe40007810000 */
[----:B------:R-:W-:Y:S01]  /*a340*/  FMNMX.FTZ R20, R11, R20, !PT ;  /* 0x000000140b147209 */ /* 0x000fe20007810000 */
[----:B------:R-:W0:Y:S01]  /*a350*/  MUFU.TANH R47, R47 ;  /* 0x0000002f002f7308 */ /* 0x000e220000002400 */
[----:B-1----:R-:W-:-:S02]  /*a360*/  FSEL R79, R21, -INF , P4 ;  /* 0xff800000154f7808 */ /* 0x002fc40002000000 */
[----:B------:R-:W-:Y:S02]  /*a370*/  FMNMX.FTZ R20, R15, R20, !PT ;  /* 0x000000140f147209 */ /* 0x000fe40007810000 */
[----:B------:R-:W-:Y:S02]  /*a380*/  FMNMX.FTZ R30, R79, R30, !PT ;  /* 0x0000001e4f1e7209 */ /* 0x000fe40007810000 */
[----:B------:R-:W-:Y:S01]  /*a390*/  FMNMX.FTZ R20, R31, R20, !PT ;  /* 0x000000141f147209 */ /* 0x000fe20007810000 */
[----:B------:R-:W1:Y:S01]  /*a3a0*/  MUFU.TANH R50, R50 ;  /* 0x0000003200327308 */ /* 0x000e620000002400 */
[----:B--2---:R-:W-:Y:S01]  /*a3b0*/  FSEL R61, R46, -INF , P5 ;  /* 0xff8000002e3d7808 */ /* 0x004fe20002800000 */
[----:B------:R-:W2:Y:S01]  /*a3c0*/  SHFL.BFLY PT, R21, R30, 0x2, 0x1f ;  /* 0x0c401f001e157f89 */ /* 0x000ea200000e0000 */
[----:B------:R-:W-:-:S04]  /*a3d0*/  FMNMX.FTZ R20, R37, R20, !PT ;  /* 0x0000001425147209 */ /* 0x000fc80007810000 */
[----:B------:R-:W-:Y:S01]  /*a3e0*/  FMNMX.FTZ R24, R43, R20, !PT ;  /* 0x000000142b187209 */ /* 0x000fe20007810000 */
[----:B------:R-:W3:Y:S01]  /*a3f0*/  MUFU.TANH R51, R51 ;  /* 0x0000003300337308 */ /* 0x000ee20000002400 */
[----:B0-----:R-:W-:Y:S01]  /*a400*/  FSEL R65, R47, -INF , P6 ;  /* 0xff8000002f417808 */ /* 0x001fe20003000000 */
[----:B------:R-:W-:Y:S01]  /*a410*/  IMAD.U32 R20, RZ, RZ, UR5 ;  /* 0x00000005ff147e24 */ /* 0x000fe2000f8e00ff */
[----:B------:R-:W-:-:S04]  /*a420*/  FMNMX.FTZ R24, R53, R24, !PT ;  /* 0x0000001835187209 */ /* 0x000fc80007810000 */
[----:B------:R-:W-:Y:S01]  /*a430*/  FMNMX.FTZ R24, R57, R24, !PT ;  /* 0x0000001839187209 */ /* 0x000fe20007810000 */
[----:B------:R-:W0:Y:S01]  /*a440*/  MUFU.TANH R54, R54 ;  /* 0x0000003600367308 */ /* 0x000e220000002400 */
[----:B-1----:R-:W-:Y:S02]  /*a450*/  FSEL R69, R50, -INF , P1 ;  /* 0xff80000032457808 */ /* 0x002fe40000800000 */
[----:B------:R-:W-:-:S04]  /*a460*/  FMNMX.FTZ R24, R59, R24, !PT ;  /* 0x000000183b187209 */ /* 0x000fc80007810000 */
[----:B------:R-:W-:Y:S01]  /*a470*/  FMNMX.FTZ R24, R61, R24, !PT ;  /* 0x000000183d187209 */ /* 0x000fe20007810000 */
[----:B------:R-:W1:Y:S01]  /*a480*/  MUFU.TANH R55, R55 ;  /* 0x0000003700377308 */ /* 0x000e620000002400 */
[----:B---3--:R-:W-:Y:S02]  /*a490*/  FSEL R73, R51, -INF , P2 ;  /* 0xff80000033497808 */ /* 0x008fe40001000000 */
[----:B--2---:R-:W-:Y:S02]  /*a4a0*/  FMNMX.FTZ R21, R30, R21, !PT ;  /* 0x000000151e157209 */ /* 0x004fe40007810000 */
[----:B------:R-:W-:-:S03]  /*a4b0*/  FMNMX.FTZ R24, R65, R24, !PT ;  /* 0x0000001841187209 */ /* 0x000fc60007810000 */
[----:B------:R-:W2:Y:S01]  /*a4c0*/  SHFL.BFLY PT, R26, R21, 0x1, 0x1f ;  /* 0x0c201f00151a7f89 */ /* 0x000ea200000e0000 */
[----:B------:R-:W-:Y:S02]  /*a4d0*/  FMNMX.FTZ R24, R69, R24, !PT ;  /* 0x0000001845187209 */ /* 0x000fe40007810000 */
[----:B0-----:R-:W-:Y:S02]  /*a4e0*/  FSEL R47, R54, -INF , P3 ;  /* 0xff800000362f7808 */ /* 0x001fe40001800000 */
[----:B------:R-:W-:Y:S02]  /*a4f0*/  FMNMX.FTZ R24, R73, R24, !PT ;  /* 0x0000001849187209 */ /* 0x000fe40007810000 */
[----:B-1----:R-:W-:Y:S02]  /*a500*/  FSEL R51, R55, -INF , P4 ;  /* 0xff80000037337808 */ /* 0x002fe40002000000 */
[----:B------:R-:W-:-:S04]  /*a510*/  FMNMX.FTZ R24, R47, R24, !PT ;  /* 0x000000182f187209 */ /* 0x000fc80007810000 */
[----:B------:R-:W-:Y:S02]  /*a520*/  FMNMX.FTZ R24, R51, R24, !PT ;  /* 0x0000001833187209 */ /* 0x000fe40007810000 */
[----:B--2---:R-:W-:-:S04]  /*a530*/  FMNMX.FTZ R21, R21, R26, !PT ;  /* 0x0000001a15157209 */ /* 0x004fc80007810000 */
[C---:B------:R-:W-:Y:S01]  /*a540*/  FSETP.NEU.FTZ.AND P5, PT, R21.reuse, -INF , PT ;  /* 0xff8000001500780b */ /* 0x040fe20003fbd000 */
[----:B------:R-:W-:-:S05]  /*a550*/  FMUL.FTZ R26, R21, R20 ;  /* 0x00000014151a7220 */ /* 0x000fca0000410000 */
[----:B------:R-:W-:-:S05]  /*a560*/  FSEL R26, R26, RZ, P5 ;  /* 0x000000ff1a1a7208 */ /* 0x000fca0002800000 */
[-CC-:B-----5:R-:W-:Y:S01]  /*a570*/  FFMA.FTZ R154, R25, R20.reuse, -R26.reuse ;  /* 0x00000014199a7223 */ /* 0x1a0fe2000001081a */
[-CC-:B------:R-:W-:Y:S01]  /*a580*/  FFMA.FTZ R25, R29, R20.reuse, -R26.reuse ;  /* 0x000000141d197223 */ /* 0x180fe2000001081a */
[-CC-:B------:R-:W-:Y:S01]  /*a590*/  FFMA.FTZ R152, R14, R20.reuse, -R26.reuse ;  /* 0x000000140e987223 */ /* 0x180fe2000001081a */
[----:B------:R-:W0:Y:S01]  /*a5a0*/  SHFL.BFLY PT, R29, R24, 0x2, 0x1f ;  /* 0x0c401f00181d7f89 */ /* 0x000e2200000e0000 */
[-CC-:B------:R-:W-:Y:S01]  /*a5b0*/  FFMA.FTZ R27, R27, R20.reuse, -R26.reuse ;  /* 0x000000141b1b7223 */ /* 0x180fe2000001081a */
[-CC-:B------:R-:W-:Y:S01]  /*a5c0*/  FFMA.FTZ R156, R33, R20.reuse, -R26.reuse ;  /* 0x00000014219c7223 */ /* 0x180fe2000001081a */
[----:B------:R-:W-:Y:S01]  /*a5d0*/  MUFU.EX2 R154, R154 ;  /* 0x0000009a009a7308 */ /* 0x000fe20000000800 */
[-CC-:B------:R-:W-:Y:S01]  /*a5e0*/  FFMA.FTZ R35, R35, R20.reuse, -R26.reuse ;  /* 0x0000001423237223 */ /* 0x180fe2000001081a */
[-CC-:B------:R-:W-:Y:S01]  /*a5f0*/  FFMA.FTZ R158, R39, R20.reuse, -R26.reuse ;  /* 0x00000014279e7223 */ /* 0x180fe2000001081a */
[-CC-:B------:R-:W-:Y:S01]  /*a600*/  FFMA.FTZ R41, R41, R20.reuse, -R26.reuse ;  /* 0x0000001429297223 */ /* 0x180fe2000001081a */
[-CC-:B------:R-:W-:Y:S01]  /*a610*/  FFMA.FTZ R45, R45, R20.reuse, -R26.reuse ;  /* 0x000000142d2d7223 */ /* 0x180fe2000001081a */
[-CC-:B------:R-:W-:Y:S01]  /*a620*/  FFMA.FTZ R49, R49, R20.reuse, -R26.reuse ;  /* 0x0000001431317223 */ /* 0x180fe2000001081a */
[-CC-:B------:R-:W-:Y:S01]  /*a630*/  FFMA.FTZ R63, R63, R20.reuse, -R26.reuse ;  /* 0x000000143f3f7223 */ /* 0x180fe2000001081a */
[-CC-:B------:R-:W-:Y:S01]  /*a640*/  FFMA.FTZ R67, R67, R20.reuse, -R26.reuse ;  /* 0x0000001443437223 */ /* 0x180fe2000001081a */
[----:B------:R-:W-:Y:S01]  /*a650*/  MUFU.EX2 R152, R152 ;  /* 0x0000009800987308 */ /* 0x000fe20000000800 */
[-CC-:B------:R-:W-:Y:S01]  /*a660*/  FFMA.FTZ R14, R71, R20.reuse, -R26.reuse ;  /* 0x00000014470e7223 */ /* 0x180fe2000001081a */
[-CC-:B------:R-:W-:Y:S01]  /*a670*/  FFMA.FTZ R75, R75, R20.reuse, -R26.reuse ;  /* 0x000000144b4b7223 */ /* 0x180fe2000001081a */
[----:B------:R-:W-:-:S05]  /*a680*/  FFMA.FTZ R33, R79, R20, -R26 ;  /* 0x000000144f217223 */ /* 0x000fca000001081a */
[----:B------:R-:W1:Y:S01]  /*a690*/  MUFU.EX2 R27, R27 ;  /* 0x0000001b001b7308 */ /* 0x000e620000000800 */
[----:B0-----:R-:W-:-:S07]  /*a6a0*/  FMNMX.FTZ R29, R24, R29, !PT ;  /* 0x0000001d181d7209 */ /* 0x001fce0007810000 */
[----:B------:R-:W0:Y:S01]  /*a6b0*/  MUFU.EX2 R25, R25 ;  /* 0x0000001900197308 */ /* 0x000e220000000800 */
[----:B------:R-:W2:Y:S07]  /*a6c0*/  SHFL.BFLY PT, R24, R29, 0x1, 0x1f ;  /* 0x0c201f001d187f89 */ /* 0x000eae00000e0000 */
[----:B------:R-:W-:Y:S08]  /*a6d0*/  MUFU.EX2 R156, R156 ;  /* 0x0000009c009c7308 */ /* 0x000ff00000000800 */
[----:B------:R-:W-:Y:S08]  /*a6e0*/  MUFU.EX2 R35, R35 ;  /* 0x0000002300237308 */ /* 0x000ff00000000800 */
[----:B------:R-:W-:Y:S01]  /*a6f0*/  MUFU.EX2 R158, R158 ;  /* 0x0000009e009e7308 */ /* 0x000fe20000000800 */
[----:B--2---:R-:W-:Y:S01]  /*a700*/  FMNMX.FTZ R169, R29, R24, !PT ;  /* 0x000000181da97209 */ /* 0x004fe20007810000 */
[----:B------:R-:W-:-:S03]  /*a710*/  FFMA.FTZ R24, R77, R20, -R26 ;  /* 0x000000144d187223 */ /* 0x000fc6000001081a */
[C---:B------:R-:W-:Y:S01]  /*a720*/  FSETP.NEU.FTZ.AND P1, PT, R169.reuse, -INF , PT ;  /* 0xff800000a900780b */ /* 0x040fe20003f3d000 */
[----:B------:R-:W-:Y:S02]  /*a730*/  FMUL.FTZ R28, R169, R20 ;  /* 0x00000014a91c7220 */ /* 0x000fe40000410000 */
[----:B------:R-:W-:Y:S03]  /*a740*/  MUFU.EX2 R41, R41 ;  /* 0x0000002900297308 */ /* 0x000fe60000000800 */
[----:B------:R-:W-:Y:S02]  /*a750*/  FSEL R28, R28, RZ, P1 ;  /* 0x000000ff1c1c7208 */ /* 0x000fe40000800000 */
[----:B------:R-:W-:-:S03]  /*a760*/  ISETP.NE.AND P1, PT, R58, RZ, PT ;  /* 0x000000ff3a00720c */ /* 0x000fc60003f25270 */
        /* <DEDUP_REMOVED lines=8> */
[----:B------:R1:W-:Y:S01]  /*a7f0*/  MUFU.EX2 R153, R3 ;  /* 0x0000000300997308 */ /* 0x0003e20000000800 */
[-CC-:B------:R-:W-:Y:S01]  /*a800*/  FFMA.FTZ R53, R53, R20.reuse, -R28.reuse ;  /* 0x0000001435357223 */ /* 0x180fe2000001081c */
[-CC-:B------:R-:W-:Y:S01]  /*a810*/  FFMA.FTZ R57, R57, R20.reuse, -R28.reuse ;  /* 0x0000001439397223 */ /* 0x180fe2000001081c */
[-CC-:B------:R-:W-:Y:S01]  /*a820*/  FFMA.FTZ R59, R59, R20.reuse, -R28.reuse ;  /* 0x000000143b3b7223 */ /* 0x180fe2000001081c */
[-CC-:B------:R-:W-:Y:S01]  /*a830*/  FFMA.FTZ R61, R61, R20.reuse, -R28.reuse ;  /* 0x000000143d3d7223 */ /* 0x180fe2000001081c */
[-CC-:B------:R-:W-:Y:S01]  /*a840*/  FFMA.FTZ R65, R65, R20.reuse, -R28.reuse ;  /* 0x0000001441417223 */ /* 0x180fe2000001081c */
[-CC-:B------:R-:W-:Y:S01]  /*a850*/  FFMA.FTZ R69, R69, R20.reuse, -R28.reuse ;  /* 0x0000001445457223 */ /* 0x180fe2000001081c */
[-CC-:B------:R-:W-:Y:S01]  /*a860*/  FFMA.FTZ R73, R73, R20.reuse, -R28.reuse ;  /* 0x0000001449497223 */ /* 0x180fe2000001081c */
[----:B------:R-:W2:Y:S01]  /*a870*/  MUFU.EX2 R10, R10 ;  /* 0x0000000a000a7308 */ /* 0x000ea20000000800 */
[----:B-1----:R-:W-:Y:S01]  /*a880*/  FADD.FTZ R3, R152, R27 ;  /* 0x0000001b98037221 */ /* 0x002fe20000010000 */
[-CC-:B------:R-:W-:Y:S01]  /*a890*/  FFMA.FTZ R47, R47, R20.reuse, -R28.reuse ;  /* 0x000000142f2f7223 */ /* 0x180fe2000001081c */
[----:B------:R-:W-:Y:S01]  /*a8a0*/  FFMA.FTZ R28, R51, R20, -R28 ;  /* 0x00000014331c7223 */ /* 0x000fe2000001081c */
[----:B------:R-:W-:Y:S01]  /*a8b0*/  F2FP.BF16.F32.PACK_AB R152, R27, R152 ;  /* 0x000000981b98723e */ /* 0x000fe200000010ff */
[----:B------:R-:W-:Y:S01]  /*a8c0*/  FADD.FTZ R40, R154, R3 ;  /* 0x000000039a287221 */ /* 0x000fe20000010000 */
[----:B0-----:R-:W-:-:S02]  /*a8d0*/  F2FP.BF16.F32.PACK_AB R154, R25, R154 ;  /* 0x0000009a199a723e */ /* 0x001fc400000010ff */
[----:B------:R-:W0:Y:S01]  /*a8e0*/  MUFU.EX2 R11, R11 ;  /* 0x0000000b000b7308 */ /* 0x000e220000000800 */
[----:B------:R-:W-:-:S07]  /*a8f0*/  FADD.FTZ R3, R25, R40 ;  /* 0x0000002819037221 */ /* 0x000fce0000010000 */
[----:B------:R0:W1:Y:S01]  /*a900*/  MUFU.EX2 R26, R15 ;  /* 0x0000000f001a7308 */ /* 0x0000620000000800 */
[----:B--2---:R-:W-:Y:S01]  /*a910*/  FADD.FTZ R38, R153, R10 ;  /* 0x0000000a99267221 */ /* 0x004fe20000010000 */
[----:B------:R-:W-:-:S06]  /*a920*/  F2FP.BF16.F32.PACK_AB R153, R10, R153 ;  /* 0x000000990a99723e */ /* 0x000fcc00000010ff */
[----:B------:R-:W2:Y:S01]  /*a930*/  MUFU.EX2 R31, R31 ;  /* 0x0000001f001f7308 */ /* 0x000ea20000000800 */
[----:B0-----:R-:W-:Y:S01]  /*a940*/  FADD.FTZ R15, R11, R38 ;  /* 0x000000260b0f7221 */ /* 0x001fe20000010000 */
[----:B------:R-:W-:Y:S01]  /*a950*/  FADD.FTZ R38, R156, R3 ;  /* 0x000000039c267221 */ /* 0x000fe20000010000 */
[----:B------:R-:W-:Y:S01]  /*a960*/  @!P1 VIADD R3, R12, 0x28c40 ;  /* 0x00028c400c039836 */ /* 0x000fe20000000000 */
[----:B------:R-:W-:-:S04]  /*a970*/  F2FP.BF16.F32.PACK_AB R156, R35, R156 ;  /* 0x0000009c239c723e */ /* 0x000fc800000010ff */
[----:B------:R0:W3:Y:S01]  /*a980*/  MUFU.EX2 R30, R37 ;  /* 0x00000025001e7308 */ /* 0x0000e20000000800 */
[C---:B-1----:R-:W-:Y:S01]  /*a990*/  FADD.FTZ R40, R26.reuse, R15 ;  /* 0x0000000f1a287221 */ /* 0x042fe20000010000 */
[----:B------:R-:W-:Y:S02]  /*a9a0*/  @!P1 PRMT R3, RZ, 0x654, R3 ;  /* 0x00000654ff039816 */ /* 0x000fe40000000003 */
[----:B------:R-:W-:Y:S02]  /*a9b0*/  F2FP.BF16.F32.PACK_AB R155, R26, R11 ;  /* 0x0000000b1a9b723e */ /* 0x000fe400000010ff */
[----:B------:R1:W-:Y:S01]  /*a9c0*/  @!P1 SYNCS.ARRIVE.TRANS64.RED.A1T0 RZ, [R3+URZ], RZ ;  /* 0x000000ff03ff99a7 */ /* 0x0003e2000810043f */
[----:B------:R-:W-:Y:S01]  /*a9d0*/  BAR.SYNC.DEFER_BLOCKING 0xf, 0x100 ;  /* 0x03c4000000007b1d */ /* 0x000fe20000010000 */
[----:B--2---:R-:W-:Y:S01]  /*a9e0*/  FADD.FTZ R15, R31, R40 ;  /* 0x000000281f0f7221 */ /* 0x004fe20000010000 */
[----:B0-----:R-:W-:-:S04]  /*a9f0*/  FADD.FTZ R37, R35, R38 ;  /* 0x0000002623257221 */ /* 0x001fc80000010000 */
[----:B------:R-:W1:Y:S01]  /*aa00*/  MUFU.EX2 R43, R43 ;  /* 0x0000002b002b7308 */ /* 0x000e620000000800 */
[----:B------:R-:W-:Y:S01]  /*aa10*/  FADD.FTZ R42, R158, R37 ;  /* 0x000000259e2a7221 */ /* 0x000fe20000010000 */
[C---:B------:R-:W-:Y:S01]  /*aa20*/  F2FP.BF16.F32.PACK_AB R158, R41.reuse, R158 ;  /* 0x0000009e299e723e */ /* 0x040fe200000010ff */
[C---:B---3--:R-:W-:Y:S02]  /*aa30*/  FADD.FTZ R40, R30.reuse, R15 ;  /* 0x0000000f1e287221 */ /* 0x048fe40000010000 */
[----:B------:R-:W-:Y:S01]  /*aa40*/  FADD.FTZ R42, R41, R42 ;  /* 0x0000002a292a7221 */ /* 0x000fe20000010000 */
[----:B------:R-:W-:Y:S02]  /*aa50*/  F2FP.BF16.F32.PACK_AB R157, R30, R31 ;  /* 0x0000001f1e9d723e */ /* 0x000fe400000010ff */
[----:B------:R-:W0:Y:S01]  /*aa60*/  MUFU.EX2 R32, R53 ;  /* 0x0000003500207308 */ /* 0x000e220000000800 */
[----:B------:R-:W-:-:S07]  /*aa70*/  FADD.FTZ R15, R45, R42 ;  /* 0x0000002a2d0f7221 */ /* 0x000fce0000010000 */
[----:B------:R-:W2:Y:S01]  /*aa80*/  MUFU.EX2 R57, R57 ;  /* 0x0000003900397308 */ /* 0x000ea20000000800 */
[----:B-1----:R-:W-:Y:S01]  /*aa90*/  FADD.FTZ R3, R43, R40 ;  /* 0x000000282b037221 */ /* 0x002fe20000010000 */
[----:B------:R1:W-:Y:S06]  /*aaa0*/  STSM.16.M88.4 [R195+0x26800], R152 ;  /* 0x02680098c3007844 */ /* 0x0003ec0000000200 */
[----:B------:R-:W3:Y:S01]  /*aab0*/  MUFU.EX2 R160, R49 ;  /* 0x0000003100a07308 */ /* 0x000ee20000000800 */
[C---:B0-----:R-:W-:Y:S01]  /*aac0*/  FADD.FTZ R40, R32.reuse, R3 ;  /* 0x0000000320287221 */ /* 0x041fe20000010000 */
[----:B------:R-:W-:-:S05]  /*aad0*/  F2FP.BF16.F32.PACK_AB R159, R32, R43 ;  /* 0x0000002b209f723e */ /* 0x000fca00000010ff */
[----:B------:R1:W-:Y:S01]  /*aae0*/  STSM.16.M88.4 [R196], R156 ;  /* 0x0000009cc4007844 */ /* 0x0003e20000000200 */
[----:B------:R-:W0:Y:S01]  /*aaf0*/  MUFU.EX2 R34, R59 ;  /* 0x0000003b00227308 */ /* 0x000e220000000800 */
[----:B--2---:R-:W-:-:S07]  /*ab00*/  FADD.FTZ R3, R57, R40 ;  /* 0x0000002839037221 */ /* 0x004fce0000010000 */
[----:B------:R-:W2:Y:S01]  /*ab10*/  MUFU.EX2 R63, R63 ;  /* 0x0000003f003f7308 */ /* 0x000ea20000000800 */
[C---:B---3--:R-:W-:Y:S01]  /*ab20*/  FADD.FTZ R42, R160.reuse, R15 ;  /* 0x0000000fa02a7221 */ /* 0x048fe20000010000 */
[----:B------:R-:W-:-:S06]  /*ab30*/  F2FP.BF16.F32.PACK_AB R160, R160, R45 ;  /* 0x0000002da0a0723e */ /* 0x000fcc00000010ff */
[----:B------:R-:W3:Y:S01]  /*ab40*/  MUFU.EX2 R61, R61 ;  /* 0x0000003d003d7308 */ /* 0x000ee20000000800 */
[C---:B0-----:R-:W-:Y:S01]  /*ab50*/  FADD.FTZ R40, R34.reuse, R3 ;  /* 0x0000000322287221 */ /* 0x041fe20000010000 */
[----:B------:R-:W-:-:S06]  /*ab60*/  F2FP.BF16.F32.PACK_AB R161, R34, R57 ;  /* 0x0000003922a1723e */ /* 0x000fcc00000010ff */
[----:B------:R-:W0:Y:S01]  /*ab70*/  MUFU.EX2 R162, R67 ;  /* 0x0000004300a27308 */ /* 0x000e220000000800 */
[----:B--2---:R-:W-:-:S07]  /*ab80*/  FADD.FTZ R15, R63, R42 ;  /* 0x0000002a3f0f7221 */ /* 0x004fce0000010000 */
[----:B------:R-:W2:Y:S01]  /*ab90*/  MUFU.EX2 R36, R65 ;  /* 0x0000004100247308 */ /* 0x000ea20000000800 */
[----:B---3--:R-:W-:-:S07]  /*aba0*/  FADD.FTZ R3, R61, R40 ;  /* 0x000000283d037221 */ /* 0x008fce0000010000 */
[----:B------:R-:W-:Y:S01]  /*abb0*/  MUFU.EX2 R14, R14 ;  /* 0x0000000e000e7308 */ /* 0x000fe20000000800 */
[C---:B0-----:R-:W-:Y:S01]  /*abc0*/  FADD.FTZ R15, R162.reuse, R15 ;  /* 0x0000000fa20f7221 */ /* 0x041fe20000010000 */
[----:B------:R-:W-:-:S06]  /*abd0*/  F2FP.BF16.F32.PACK_AB R162, R162, R63 ;  /* 0x0000003fa2a2723e */ /* 0x000fcc00000010ff */
[----:B------:R-:W0:Y:S01]  /*abe0*/  MUFU.EX2 R29, R75 ;  /* 0x0000004b001d7308 */ /* 0x000e220000000800 */
[C---:B--2---:R-:W-:Y:S01]  /*abf0*/  FADD.FTZ R10, R36.reuse, R3 ;  /* 0x00000003240a7221 */ /* 0x044fe20000010000 */
[----:B------:R-:W-:-:S05]  /*ac00*/  F2FP.BF16.F32.PACK_AB R163, R36, R61 ;  /* 0x0000003d24a3723e */ /* 0x000fca00000010ff */
[----:B------:R1:W-:Y:S01]  /*ac10*/  STSM.16.M88.4 [R198], R160 ;  /* 0x000000a0c6007844 */ /* 0x0003e20000000200 */
[----:B------:R-:W-:Y:S08]  /*ac20*/  MUFU.EX2 R69, R69 ;  /* 0x0000004500457308 */ /* 0x000ff00000000800 */
[----:B------:R-:W2:Y:S01]  /*ac30*/  MUFU.EX2 R38, R73 ;  /* 0x0000004900267308 */ /* 0x000ea20000000800 */
[----:B0-----:R-:W-:Y:S01]  /*ac40*/  F2FP.BF16.F32.PACK_AB R164, R29, R14 ;  /* 0x0000000e1da4723e */ /* 0x001fe200000010ff */
[----:B------:R-:W-:-:S04]  /*ac50*/  FADD.FTZ R14, R14, R15 ;  /* 0x0000000f0e0e7221 */ /* 0x000fc80000010000 */
[----:B------:R-:W-:Y:S02]  /*ac60*/  FADD.FTZ R29, R29, R14 ;  /* 0x0000000e1d1d7221 */ /* 0x000fe40000010000 */
[----:B------:R-:W-:Y:S08]  /*ac70*/  MUFU.EX2 R24, R24 ;  /* 0x0000001800187308 */ /* 0x000ff00000000800 */
[----:B------:R-:W0:Y:S01]  /*ac80*/  MUFU.EX2 R33, R33 ;  /* 0x0000002100217308 */ /* 0x000e220000000800 */
[----:B--2---:R-:W-:Y:S01]  /*ac90*/  F2FP.BF16.F32.PACK_AB R165, R38, R69 ;  /* 0x0000004526a5723e */ /* 0x004fe200000010ff */
[----:B------:R-:W-:-:S04]  /*aca0*/  FADD.FTZ R69, R69, R10 ;  /* 0x0000000a45457221 */ /* 0x000fc80000010000 */
[----:B------:R-:W-:Y:S02]  /*acb0*/  FADD.FTZ R38, R38, R69 ;  /* 0x0000004526267221 */ /* 0x000fe40000010000 */
[----:B------:R-:W-:Y:S08]  /*acc0*/  MUFU.EX2 R47, R47 ;  /* 0x0000002f002f7308 */ /* 0x000ff00000000800 */
[----:B------:R-:W2:Y:S01]  /*acd0*/  MUFU.EX2 R28, R28 ;  /* 0x0000001c001c7308 */ /* 0x000ea20000000800 */
[----:B0-----:R-:W-:Y:S01]  /*ace0*/  F2FP.BF16.F32.PACK_AB R166, R33, R24 ;  /* 0x0000001821a6723e */ /* 0x001fe200000010ff */
[----:B------:R-:W-:-:S04]  /*acf0*/  FADD.FTZ R24, R24, R29 ;  /* 0x0000001d18187221 */ /* 0x000fc80000010000 */
[----:B------:R-:W-:Y:S01]  /*ad00*/  FADD.FTZ R3, R33, R24 ;  /* 0x0000001821037221 */ /* 0x000fe20000010000 */
[----:B--2---:R-:W-:Y:S01]  /*ad10*/  F2FP.BF16.F32.PACK_AB R167, R28, R47 ;  /* 0x0000002f1ca7723e */ /* 0x004fe200000010ff */
[----:B------:R-:W-:-:S04]  /*ad20*/  FADD.FTZ R47, R47, R38 ;  /* 0x000000262f2f7221 */ /* 0x000fc80000010000 */
[----:B------:R1:W-:Y:S01]  /*ad30*/  STSM.16.M88.4 [R197], R164 ;  /* 0x000000a4c5007844 */ /* 0x0003e20000000200 */
[----:B------:R-:W-:Y:S01]  /*ad40*/  FADD.FTZ R10, R28, R47 ;  /* 0x0000002f1c0a7221 */ /* 0x000fe20000010000 */
[----:B------:R-:W-:Y:S06]  /*ad50*/  @!P0 BRA `(.L_x_738) ;  /* 0x0000000000048947 */ /* 0x000fec0003800000 */
[----:B------:R-:W-:Y:S01]  /*ad60*/  BPT.TRAP 0x1 ;  /* 0x000000040000795c */ /* 0x000fe20000300000 */
.L_x_738:
[----:B------:R0:W2:Y:S01]  /*ad70*/  SYNCS.PHASECHK.TRANS64.TRYWAIT P2, [R12+URZ+0x28c50], R13 ;  /* 0x028c500d0c0075a7 */ /* 0x0000a2000804017f */
[----:B------:R-:W-:Y:S05]  /*ad80*/  @!P0 BRA `(.L_x_739) ;  /* 0x0000000000048947 */ /* 0x000fea0003800000 */
[----:B------:R-:W-:Y:S01]  /*ad90*/  BPT.TRAP 0x1 ;  /* 0x000000040000795c */ /* 0x000fe20000300000 */
.L_x_739:
[----:B------:R-:W-:Y:S01]  /*ada0*/  LOP3.LUT R11, R56, 0x2000000, RZ, 0xfc, !PT ;  /* 0x02000000380b7812 */ /* 0x000fe200078efcff */
[----:B------:R-:W-:Y:S01]  /*adb0*/  ULDC UR37, c[0x0][0x9d8] ;  /* 0x0002760000257ab9 */ /* 0x000fe20000000800 */
[----:B------:R-:W-:Y:S01]  /*adc0*/  ULDC UR36, c[0x0][0x988] ;  /* 0x0002620000247ab9 */ /* 0x000fe20000000800 */
[----:B------:R-:W-:Y:S01]  /*add0*/  BSSY B0, `(.L_x_740) ;  /* 0x0000006000007945 */ /* 0x000fe20003800000 */
[----:B------:R-:W-:Y:S02]  /*ade0*/  IMAD.MOV.U32 R27, RZ, RZ, 0x40000040 ;  /* 0x40000040ff1b7424 */ /* 0x000fe400078e00ff */
[----:B------:R-:W-:Y:S01]  /*adf0*/  IMAD R26, R18, 0x1000, R11 ;  /* 0x00001000121a7824 */ /* 0x000fe200078e020b */
[----:B--2---:R-:W-:Y:S06]  /*ae00*/  @P2 BRA `(.L_x_741) ;  /* 0x0000000000082947 */ /* 0x004fec0003800000 */
[----:B------:R-:W2:Y:S02]  /*ae10*/  SYNCS.PHASECHK.TRANS64.TRYWAIT P2, [R12+URZ+0x28c50], R13 ;  /* 0x028c500d0c0075a7 */ /* 0x000ea4000804017f */
[----:B--2---:R-:W-:Y:S05]  /*ae20*/  @!P2 BRA `(.L_x_742) ;  /* 0x0000010c0010a947 */ /* 0x004fea0003800000 */
.L_x_741:
[----:B------:R-:W-:Y:S05]  /*ae30*/  BSYNC B0 ;  /* 0x0000000000007941 */ /* 0x000fea0003800000 */
.L_x_740:
[C---:B------:R-:W-:Y:S01]  /*ae40*/  R2UR UR6, R26.reuse ;  /* 0x000000001a0672ca */ /* 0x040fe200000e0000 */
[C---:B------:R-:W-:Y:S01]  /*ae50*/  VIADD R24, R26.reuse, 0x80 ;  /* 0x000000801a187836 */ /* 0x040fe20000000000 */
[----:B------:R-:W-:Y:S01]  /*ae60*/  R2UR UR7, R27 ;  /* 0x000000001b0772ca */ /* 0x000fe200000e0000 */
[C---:B------:R-:W-:Y:S01]  /*ae70*/  VIADD R14, R26.reuse, 0x100 ;  /* 0x000001001a0e7836 */ /* 0x040fe20000000000 */
[----:B------:R-:W-:Y:S01]  /*ae80*/  BSSY B0, `(.L_x_743) ;  /* 0x000020e000007945 */ /* 0x000fe20003800000 */
[----:B------:R-:W-:Y:S01]  /*ae90*/  VIADD R26, R26, 0x180 ;  /* 0x000001801a1a7836 */ /* 0x000fe20000000000 */
[----:B------:R-:W-:Y:S01]  /*aea0*/  R2UR UR10, R24 ;  /* 0x00000000180a72ca */ /* 0x000fe200000e0000 */
[----:B------:R-:W-:Y:S01]  /*aeb0*/  IMAD.MOV.U32 R25, RZ, RZ, 0x40000040 ;  /* 0x40000040ff197424 */ /* 0x000fe200078e00ff */
[----:B------:R-:W-:Y:S01]  /*aec0*/  R2UR UR14, R14 ;  /* 0x000000000e0e72ca */ /* 0x000fe200000e0000 */
[----:B------:R-:W-:Y:S01]  /*aed0*/  IMAD.MOV.U32 R27, RZ, RZ, 0x40000040 ;  /* 0x40000040ff1b7424 */ /* 0x000fe200078e00ff */
[----:B------:R-:W-:Y:S01]  /*aee0*/  R2UR UR18, R26 ;  /* 0x000000001a1272ca */ /* 0x000fe200000e0000 */
[----:B------:R-:W-:Y:S01]  /*aef0*/  IMAD.MOV.U32 R15, RZ, RZ, 0x40000040 ;  /* 0x40000040ff0f7424 */ /* 0x000fe200078e00ff */
[----:B------:R-:W-:Y:S01]  /*af00*/  R2UR UR11, R25 ;  /* 0x00000000190b72ca */ /* 0x000fe200000e0000 */
[----:B------:R-:W-:Y:S01]  /*af10*/  VIADD R168, R168, 0xfffffffe ;  /* 0xfffffffea8a87836 */ /* 0x000fe20000000000 */
[----:B------:R-:W-:Y:S01]  /*af20*/  R2UR UR19, R27 ;  /* 0x000000001b1372ca */ /* 0x000fe200000e0000 */
[----:B0-2---:R-:W-:Y:S01]  /*af30*/  @!P1 VIADD R12, R12, 0x28c60 ;  /* 0x00028c600c0c9836 */ /* 0x005fe20000000000 */
[----:B------:R-:W-:Y:S01]  /*af40*/  WARPGROUP.ARRIVE ;  /* 0x00000000000079c5 */ /* 0x000fe20000000000 */
[----:B------:R-:W-:-:S02]  /*af50*/  R2UR UR15, R15 ;  /* 0x000000000f0f72ca */ /* 0x000fc400000e0000 */
[----:B------:R-:W-:Y:S02]  /*af60*/  ISETP.GE.AND P2, PT, R168, R192, PT ;  /* 0x000000c0a800720c */ /* 0x000fe40003f46270 */
[----:B------:R-:W-:Y:S01]  /*af70*/  @!P1 PRMT R12, RZ, 0x654, R12 ;  /* 0x00000654ff0c9816 */ /* 0x000fe2000000000c */
[----:B------:R-:W-:Y:S03]  /*af80*/  HGMMA.64x256x16.F32.BF16 R24, R152, gdesc[UR4].tnspB, RZ, !UPT, gsb0 ;  /* 0x43e0000498187df0 */ /* 0x000fe6000c0018ff */
[----:B------:R-:W-:Y:S02]  /*af90*/  WARPGROUP.DEPBAR.LE gsb0, 0x0 ;  /* 0x00008000000079c5 */ /* 0x000fe40000010000 */
[----:B------:R-:W-:-:S15]  /*afa0*/  WARPGROUP.ARRIVE ;  /* 0x00000000000079c5 */ /* 0x000fde0000000000 */
[----:B------:R-:W-:-:S08]  /*afb0*/  NOP ;  /* 0x0000000000007918 */ /* 0x000fd00000000000 */
[----:B------:R-:W-:Y:S03]  /*afc0*/  HGMMA.64x256x16.F32.BF16 R24, R156, gdesc[UR8].tnspB, R24, gsb0 ;  /* 0x43e000089c187df0 */ /* 0x000fe60008001818 */
        /* <DEDUP_REMOVED lines=19> */
[----:B------:R-:W-:Y:S02]  /*b100*/  IMAD.MOV.U32 R217, RZ, RZ, R168 ;  /* 0x000000ffffd97224 */ /* 0x000fe400078e00a8 */
[----:B------:R-:W-:Y:S02]  /*b110*/  IMAD.MOV.U32 R13, RZ, RZ, R169 ;  /* 0x000000ffff0d7224 */ /* 0x000fe400078e00a9 */
[----:B------:R-:W-:Y:S02]  /*b120*/  IMAD.MOV.U32 R227, RZ, RZ, R21 ;  /* 0x000000ffffe37224 */ /* 0x000fe400078e0015 */
[----:B------:R-:W-:-:S07]  /*b130*/  IMAD.MOV.U32 R226, RZ, RZ, R18 ;  /* 0x000000ffffe27224 */ /* 0x000fce00078e0012 */
.L_x_755:
[----:B------:R-:W-:Y:S02]  /*b140*/  VIADD R18, R226, 0x1 ;  /* 0x00000001e2127836 */ /* 0x000fe40000000000 */
[----:B0-----:R-:W-:Y:S02]  /*b150*/  IMAD.MOV.U32 R12, RZ, RZ, R217 ;  /* 0x000000ffff0c7224 */ /* 0x001fe400078e00d9 */
[----:B------:R-:W-:Y:S01]  /*b160*/  VIADD R217, R217, 0xffffffff ;  /* 0xffffffffd9d97836 */ /* 0x000fe20000000000 */
[----:B------:R-:W-:Y:S02]  /*b170*/  ISETP.NE.AND P3, PT, R18, 0x2, PT ;  /* 0x000000021200780c */ /* 0x000fe40003f65270 */
[----:B------:R-:W-:Y:S02]  /*b180*/  ISETP.GT.AND P2, PT, R12, R192, PT ;  /* 0x000000c00c00720c */ /* 0x000fe40003f44270 */
[----:B------:R-:W-:Y:S02]  /*b190*/  SEL R12, RZ, 0x1, P3 ;  /* 0x00000001ff0c7807 */ /* 0x000fe40001800000 */
[----:B------:R-:W-:-:S02]  /*b1a0*/  SEL R18, R18, RZ, P3 ;  /* 0x000000ff12127207 */ /* 0x000fc40001800000 */
[----:B------:R-:W-:Y:S01]  /*b1b0*/  LOP3.LUT R23, R23, R12, RZ, 0x3c, !PT ;  /* 0x0000000c17177212 */ /* 0x000fe200078e3cff */
[----:B--2---:R-:W-:Y:S06]  /*b1c0*/  @!P0 BRA `(.L_x_745) ;  /* 0x0000000000048947 */ /* 0x004fec0003800000 */
[----:B------:R-:W-:Y:S01]  /*b1d0*/  BPT.TRAP 0x1 ;  /* 0x000000040000795c */ /* 0x000fe20000300000 */
.L_x_745:
[----:B------:R-:W-:Y:S01]  /*b1e0*/  IMAD R218, R18, 0x8, R2 ;  /* 0x0000000812da7824 */ /* 0x000fe200078e0202 */
[----:B------:R-:W-:-:S04]  /*b1f0*/  SHF.L.U32 R12, R23, 0x1f, RZ ;  /* 0x0000001f170c7819 */ /* 0x000fc800000006ff */
[----:B------:R0:W2:Y:S01]  /*b200*/  SYNCS.PHASECHK.TRANS64.TRYWAIT P3, [R218+URZ+0x28c30], R12 ;  /* 0x028c300cda0075a7 */ /* 0x0000a2000806017f */
[----:B------:R-:W-:Y:S05]  /*b210*/  @!P0 BRA `(.L_x_746) ;  /* 0x0000000000048947 */ /* 0x000fea0003800000 */
[----:B------:R-:W-:Y:S01]  /*b220*/  BPT.TRAP 0x1 ;  /* 0x000000040000795c */ /* 0x000fe20000300000 */
.L_x_746:
[----:B------:R-:W-:Y:S01]  /*b230*/  VIADD R14, R2, 0x20400 ;  /* 0x00020400020e7836 */ /* 0x000fe20000000000 */
[----:B------:R-:W-:Y:S01]  /*b240*/  BSSY B1, `(.L_x_747) ;  /* 0x0000009000017945 */ /* 0x000fe20003800000 */
[----:B-1----:R-:W-:Y:S02]  /*b250*/  IMAD R152, R18, 0x200, R0 ;  /* 0x0000020012987824 */ /* 0x002fe400078e0200 */
[----:B------:R-:W-:Y:S01]  /*b260*/  IMAD.MOV.U32 R153, RZ, RZ, 0x40000040 ;  /* 0x40000040ff997424 */ /* 0x000fe200078e00ff */
[----:B------:R-:W-:-:S04]  /*b270*/  SHF.R.U32.HI R14, RZ, 0x4, R14 ;  /* 0x00000004ff0e7819 */ /* 0x000fc8000001160e */
[----:B------:R-:W-:-:S04]  /*b280*/  LOP3.LUT R14, R14, 0x3fff, RZ, 0xc0, !PT ;  /* 0x00003fff0e0e7812 */ /* 0x000fc800078ec0ff */
[----:B------:R-:W-:Y:S01]  /*b290*/  LOP3.LUT R14, R14, 0x10000, RZ, 0xfc, !PT ;  /* 0x000100000e0e7812 */ /* 0x000fe200078efcff */
[----:B--2---:R-:W-:Y:S06]  /*b2a0*/  @P3 BRA `(.L_x_748) ;  /* 0x0000000000083947 */ /* 0x004fec0003800000 */
[----:B------:R-:W1:Y:S02]  /*b2b0*/  SYNCS.PHASECHK.TRANS64.TRYWAIT P3, [R218+URZ+0x28c30], R12 ;  /* 0x028c300cda0075a7 */ /* 0x000e64000806017f */
[----:B-1----:R-:W-:Y:S05]  /*b2c0*/  @!P3 BRA `(.L_x_749) ;  /* 0x0000010400fcb947 */ /* 0x002fea0003800000 */
.L_x_748:
[----:B------:R-:W-:Y:S05]  /*b2d0*/  BSYNC B1 ;  /* 0x0000000000017941 */ /* 0x000fea0003800000 */
.L_x_747:
[----:B------:R-:W-:Y:S01]  /*b2e0*/  IMAD.MOV.U32 R15, RZ, RZ, 0x40000040 ;  /* 0x40000040ff0f7424 */ /* 0x000fe200078e00ff */
[----:B------:R-:W-:Y:S01]  /*b2f0*/  R2UR UR4, R14 ;  /* 0x000000000e0472ca */ /* 0x000fe200000e0000 */
[C---:B------:R-:W-:Y:S01]  /*b300*/  VIADD R20, R152.reuse, 0x2 ;  /* 0x0000000298147836 */ /* 0x040fe20000000000 */
[C---:B------:R-:W-:Y:S01]  /*b310*/  R2UR UR6, R152.reuse ;  /* 0x00000000980672ca */ /* 0x040fe200000e0000 */
[C---:B------:R-:W-:Y:S01]  /*b320*/  VIADD R14, R152.reuse, 0x4 ;  /* 0x00000004980e7836 */ /* 0x040fe20000000000 */
[----:B------:R-:W-:Y:S01]  /*b330*/  R2UR UR7, R153 ;  /* 0x00000000990772ca */ /* 0x000fe200000e0000 */
[----:B------:R-:W-:Y:S01]  /*b340*/  VIADD R152, R152, 0x6 ;  /* 0x0000000698987836 */ /* 0x000fe20000000000 */
[----:B------:R-:W-:Y:S01]  /*b350*/  R2UR UR5, R15 ;  /* 0x000000000f0572ca */ /* 0x000fe200000e0000 */
[----:B------:R-:W-:Y:S01]  /*b360*/  IMAD.MOV.U32 R153, RZ, RZ, 0x40000040 ;  /* 0x40000040ff997424 */ /* 0x000fe200078e00ff */
[----:B------:R-:W-:Y:S01]  /*b370*/  R2UR UR10, R20 ;  /* 0x00000000140a72ca */ /* 0x000fe200000e0000 */
[----:B------:R-:W-:Y:S01]  /*b380*/  IMAD.MOV.U32 R21, RZ, RZ, 0x40000040 ;  /* 0x40000040ff157424 */ /* 0x000fe200078e00ff */
[----:B------:R-:W-:-:S02]  /*b390*/  R2UR UR18, R152 ;  /* 0x00000000981272ca */ /* 0x000fc400000e0000 */
[----:B------:R-:W-:Y:S02]  /*b3a0*/  R2UR UR19, R153 ;  /* 0x00000000991372ca */ /* 0x000fe400000e0000 */
[----:B------:R-:W-:Y:S01]  /*b3b0*/  WARPGROUP.ARRIVE ;  /* 0x00000000000079c5 */ /* 0x000fe20000000000 */
[----:B------:R-:W-:Y:S02]  /*b3c0*/  R2UR UR11, R21 ;  /* 0x00000000150b72ca */ /* 0x000fe400000e0000 */
[----:B------:R-:W-:Y:S02]  /*b3d0*/  R2UR UR8, R8 ;  /* 0x00000000080872ca */ /* 0x000fe400000e0000 */
[----:B------:R-:W-:Y:S01]  /*b3e0*/  R2UR UR9, R9 ;  /* 0x00000000090972ca */ /* 0x000fe200000e0000 */
[----:B------:R-:W-:Y:S01]  /*b3f0*/  HGMMA.64x64x16.F32.BF16 R152, gdesc[UR4], RZ, !UPT, gsb0 ;  /* 0x00e00000049879f0 */ /* 0x000fe2000c0018ff */
[----:B------:R-:W-:Y:S02]  /*b400*/  R2UR UR14, R14 ;  /* 0x000000000e0e72ca */ /* 0x000fe400000e0000 */
[----:B------:R-:W-:-:S02]  /*b410*/  R2UR UR15, R15 ;  /* 0x000000000f0f72ca */ /* 0x000fc400000e0000 */
[----:B------:R-:W-:Y:S02]  /*b420*/  R2UR UR12, R6 ;  /* 0x00000000060c72ca */ /* 0x000fe400000e0000 */
[----:B------:R-:W-:Y:S02]  /*b430*/  R2UR UR13, R7 ;  /* 0x00000000070d72ca */ /* 0x000fe400000e0000 */
[----:B------:R-:W-:Y:S02]  /*b440*/  R2UR UR16, R4 ;  /* 0x00000000041072ca */ /* 0x000fe400000e0000 */
[----:B------:R-:W-:Y:S02]  /*b450*/  R2UR UR17, R5 ;  /* 0x00000000051172ca */ /* 0x000fe400000e0000 */
[----:B------:R-:W-:Y:S01]  /*b460*/  ISETP.NE.AND P3, PT, R193, RZ, PT ;  /* 0x000000ffc100720c */ /* 0x000fe20003f65270 */
        /* <DEDUP_REMOVED lines=33> */
[----:B--2---:R-:W-:Y:S01]  /*b680*/  FMNMX.FTZ R20, R14, R227, !PT ;  /* 0x000000e30e147209 */ /* 0x004fe20007810000 */
[----:B------:R-:W-:Y:S01]  /*b690*/  FMUL.FTZ R159, R159, UR37 ;  /* 0x000000259f9f7c20 */ /* 0x000fe20008410000 */
[----:B------:R-:W-:Y:S01]  /*b6a0*/  FMUL.FTZ R170, R170, UR37 ;  /* 0x00000025aaaa7c20 */ /* 0x000fe20008410000 */
[----:B------:R-:W-:Y:S01]  /*b6b0*/  FMUL.FTZ R174, R174, UR37 ;  /* 0x00000025aeae7c20 */ /* 0x000fe20008410000 */
[----:B------:R-:W-:Y:S01]  /*b6c0*/  FMUL.FTZ R175, R175, UR37 ;  /* 0x00000025afaf7c20 */ /* 0x000fe20008410000 */
[----:B------:R-:W-:Y:S01]  /*b6d0*/  FMUL.FTZ R178, R178, UR37 ;  /* 0x00000025b2b27c20 */ /* 0x000fe20008410000 */
[----:B------:R-:W-:Y:S01]  /*b6e0*/  FMUL.FTZ R179, R179, UR37 ;  /* 0x00000025b3b37c20 */ /* 0x000fe20008410000 */
[----:B------:R-:W2:Y:S01]  /*b6f0*/  MUFU.TANH R153, R153 ;  /* 0x0000009900997308 */ /* 0x000ea20000002400 */
[----:B---3--:R-:W-:-:S07]  /*b700*/  FMNMX.FTZ R20, R15, R20, !PT ;  /* 0x000000140f147209 */ /* 0x008fce0007810000 */
[----:B------:R-:W3:Y:S01]  /*b710*/  MUFU.TANH R156, R156 ;  /* 0x0000009c009c7308 */ /* 0x000ee20000002400 */
[----:B----4-:R-:W-:-:S07]  /*b720*/  FMNMX.FTZ R20, R152, R20, !PT ;  /* 0x0000001498147209 */ /* 0x010fce0007810000 */
[----:B------:R-:W4:Y:S01]  /*b730*/  MUFU.TANH R157, R157 ;  /* 0x0000009d009d7308 */ /* 0x000f220000002400 */
[----:B--2---:R-:W-:-:S07]  /*b740*/  FMNMX.FTZ R20, R153, R20, !PT ;  /* 0x0000001499147209 */ /* 0x004fce0007810000 */
        /* <DEDUP_REMOVED lines=20> */
[----:B------:R-:W-:Y:S01]  /*b890*/  MUFU.TANH R154, R154 ;  /* 0x0000009a009a7308 */ /* 0x000fe20000002400 */
[----:B----4-:R-:W-:-:S07]  /*b8a0*/  FMNMX.FTZ R20, R176, R20, !PT ;  /* 0x00000014b0147209 */ /* 0x010fce0007810000 */
[----:B------:R-:W-:Y:S01]  /*b8b0*/  MUFU.TANH R155, R155 ;  /* 0x0000009b009b7308 */ /* 0x000fe20000002400 */
[----:B--2---:R-:W-:-:S05]  /*b8c0*/  FMNMX.FTZ R21, R177, R20, !PT ;  /* 0x00000014b1157209 */ /* 0x004fca0007810000 */
[----:B------:R-:W2:Y:S02]  /*b8d0*/  SHFL.BFLY PT, R20, R21, 0x2, 0x1f ;  /* 0x0c401f0015147f89 */ /* 0x000ea400000e0000 */
[----:B------:R-:W-:Y:S08]  /*b8e0*/  MUFU.TANH R158, R158 ;  /* 0x0000009e009e7308 */ /* 0x000ff00000002400 */
[----:B------:R-:W-:Y:S08]  /*b8f0*/  MUFU.TANH R159, R159 ;  /* 0x0000009f009f7308 */ /* 0x000ff00000002400 */
[----:B------:R-:W-:Y:S01]  /*b900*/  MUFU.TANH R174, R174 ;  /* 0x000000ae00ae7308 */ /* 0x000fe20000002400 */
[----:B--2---:R-:W-:-:S07]  /*b910*/  FMNMX.FTZ R21, R21, R20, !PT ;  /* 0x0000001415157209 */ /* 0x004fce0007810000 */
[----:B------:R-:W-:Y:S01]  /*b920*/  MUFU.TANH R175, R175 ;  /* 0x000000af00af7308 */ /* 0x000fe20000002400 */
[----:B------:R-:W2:Y:S07]  /*b930*/  SHFL.BFLY PT, R20, R21, 0x1, 0x1f ;  /* 0x0c201f0015147f89 */ /* 0x000eae00000e0000 */
[----:B------:R-:W-:Y:S08]  /*b940*/  MUFU.TANH R178, R178 ;  /* 0x000000b200b27308 */ /* 0x000ff00000002400 */
[----:B------:R-:W-:Y:S01]  /*b950*/  MUFU.TANH R179, R179 ;  /* 0x000000b300b37308 */ /* 0x000fe20000002400 */
[----:B--2---:R-:W-:Y:S01]  /*b960*/  FMNMX.FTZ R21, R21, R20, !PT ;  /* 0x0000001415157209 */ /* 0x004fe20007810000 */
[----:B------:R-:W-:-:S04]  /*b970*/  IMAD.U32 R20, RZ, RZ, UR36 ;  /* 0x00000024ff147e24 */ /* 0x000fc8000f8e00ff */
[C---:B------:R-:W-:Y:S01]  /*b980*/  FADD.FTZ R181, -R21.reuse, R227 ;  /* 0x000000e315b57221 */ /* 0x040fe20000010100 */
[----:B------:R-:W-:-:S03]  /*b990*/  FMUL.FTZ R180, R21, R20 ;  /* 0x0000001415b47220 */ /* 0x000fc60000410000 */
[-C--:B------:R-:W-:Y:S01]  /*b9a0*/  FMUL.FTZ R181, R181, R20.reuse ;  /* 0x00000014b5b57220 */ /* 0x080fe20000410000 */
[-CC-:B------:R-:W-:Y:S01]  /*b9b0*/  FFMA.FTZ R227, R14, R20.reuse, -R180.reuse ;  /* 0x000000140ee37223 */ /* 0x180fe200000108b4 */
[-CC-:B------:R-:W-:Y:S01]  /*b9c0*/  FFMA.FTZ R14, R152, R20.reuse, -R180.reuse ;  /* 0x00000014980e7223 */ /* 0x180fe200000108b4 */
        /* <DEDUP_REMOVED lines=11> */
[-CC-:B------:R-:W-:Y:S01]  /*ba80*/  FFMA.FTZ R168, R168, R20.reuse, -R180.reuse ;  /* 0x00000014a8a87223 */ /* 0x180fe200000108b4 */
[-CC-:B------:R-:W-:Y:S01]  /*ba90*/  FFMA.FTZ R172, R172, R20.reuse, -R180.reuse ;  /* 0x00000014acac7223 */ /* 0x180fe200000108b4 */
[-CC-:B------:R-:W-:Y:S01]  /*baa0*/  FFMA.FTZ R173, R173, R20.reuse, -R180.reuse ;  /* 0x00000014adad7223 */ /* 0x180fe200000108b4 */
[-CC-:B------:R-:W-:Y:S01]  /*bab0*/  FFMA.FTZ R176, R176, R20.reuse, -R180.reuse ;  /* 0x00000014b0b07223 */ /* 0x180fe200000108b4 */
[----:B------:R-:W-:Y:S01]  /*bac0*/  FFMA.FTZ R177, R177, R20, -R180 ;  /* 0x00000014b1b17223 */ /* 0x000fe200000108b4 */
[----:B------:R-:W-:-:S02]  /*bad0*/  FMUL.FTZ R180, R182, UR37 ;  /* 0x00000025b6b47c20 */ /* 0x000fc40008410000 */
[----:B------:R3:W4:Y:S08]  /*bae0*/  MUFU.EX2 R169, R15 ;  /* 0x0000000f00a97308 */ /* 0x0007300000000800 */
[----:B------:R-:W-:Y:S01]  /*baf0*/  MUFU.TANH R180, R180 ;  /* 0x000000b400b47308 */ /* 0x000fe20000002400 */
[----:B---3--:R-:W-:Y:S01]  /*bb00*/  FMUL.FTZ R15, R162, UR37 ;  /* 0x00000025a20f7c20 */ /* 0x008fe20008410000 */
[----:B------:R-:W-:Y:S01]  /*bb10*/  FMUL.FTZ R162, R163, UR37 ;  /* 0x00000025a3a27c20 */ /* 0x000fe20008410000 */
[----:B--2---:R-:W-:Y:S01]  /*bb20*/  FFMA.FTZ R163, R181, R3, R152 ;  /* 0x00000003b5a37223 */ /* 0x004fe20000010098 */
[-C--:B------:R-:W-:Y:S01]  /*bb30*/  FMUL.FTZ R24, R24, R181.reuse ;  /* 0x000000b518187220 */ /* 0x080fe20000410000 */
[-C--:B------:R-:W-:Y:S01]  /*bb40*/  FMUL.FTZ R25, R25, R181.reuse ;  /* 0x000000b519197220 */ /* 0x080fe20000410000 */
[-C--:B------:R-:W-:Y:S01]  /*bb50*/  FMUL.FTZ R28, R28, R181.reuse ;  /* 0x000000b51c1c7220 */ /* 0x080fe20000410000 */
[----:B------:R-:W-:Y:S01]  /*bb60*/  FMUL.FTZ R29, R29, R181 ;  /* 0x000000b51d1d7220 */ /* 0x000fe20000410000 */
[----:B------:R2:W-:Y:S01]  /*bb70*/  MUFU.TANH R3, R166 ;  /* 0x000000a600037308 */ /* 0x0005e20000002400 */
[C---:B----4-:R-:W-:Y:S01]  /*bb80*/  FADD.FTZ R163, R169.reuse, R163 ;  /* 0x000000a3a9a37221 */ /* 0x050fe20000010000 */
[----:B------:R-:W-:Y:S01]  /*bb90*/  F2FP.BF16.F32.PACK_AB R152, R169, R152 ;  /* 0x00000098a998723e */ /* 0x000fe200000010ff */
[----:B------:R-:W-:-:S02]  /*bba0*/  @!P3 IMAD R169, R226, 0x40, R191 ;  /* 0x00000040e2a9b824 */ /* 0x000fc400078e02bf */
[-C--:B------:R-:W-:Y:S01]  /*bbb0*/  FMUL.FTZ R32, R32, R181.reuse ;  /* 0x000000b520207220 */ /* 0x080fe20000410000 */
[-C--:B------:R-:W-:Y:S01]  /*bbc0*/  FMUL.FTZ R33, R33, R181.reuse ;  /* 0x000000b521217220 */ /* 0x080fe20000410000 */
[-C--:B------:R-:W-:Y:S01]  /*bbd0*/  FMUL.FTZ R36, R36, R181.reuse ;  /* 0x000000b524247220 */ /* 0x080fe20000410000 */
[-C--:B------:R-:W-:Y:S01]  /*bbe0*/  FMUL.FTZ R37, R37, R181.reuse ;  /* 0x000000b525257220 */ /* 0x080fe20000410000 */
[----:B------:R-:W3:Y:S01]  /*bbf0*/  MUFU.TANH R15, R15 ;  /* 0x0000000f000f7308 */ /* 0x000ee20000002400 */
[----:B--2---:R-:W-:Y:S01]  /*bc00*/  FMUL.FTZ R166, R167, UR37 ;  /* 0x00000025a7a67c20 */ /* 0x004fe20008410000 */
[----:B------:R-:W-:Y:S02]  /*bc10*/  @!P1 VIADD R167, R218, 0x28c40 ;  /* 0x00028c40daa79836 */ /* 0x000fe40000000000 */
[-C--:B------:R-:W-:Y:S01]  /*bc20*/  FMUL.FTZ R40, R40, R181.reuse ;  /* 0x000000b528287220 */ /* 0x080fe20000410000 */
[-C--:B------:R-:W-:Y:S01]  /*bc30*/  FMUL.FTZ R41, R41, R181.reuse ;  /* 0x000000b529297220 */ /* 0x080fe20000410000 */
[-C--:B------:R-:W-:Y:S01]  /*bc40*/  FMUL.FTZ R44, R44, R181.reuse ;  /* 0x000000b52c2c7220 */ /* 0x080fe20000410000 */
[-C--:B------:R-:W-:Y:S01]  /*bc50*/  FMUL.FTZ R45, R45, R181.reuse ;  /* 0x000000b52d2d7220 */ /* 0x080fe20000410000 */
[----:B------:R-:W-:Y:S01]  /*bc60*/  @!P1 PRMT R167, RZ, 0x654, R167 ;  /* 0x00000654ffa79816 */ /* 0x000fe200000000a7 */
[----:B------:R-:W2:Y:S01]  /*bc70*/  MUFU.TANH R162, R162 ;  /* 0x000000a200a27308 */ /* 0x000ea20000002400 */
[-C--:B------:R-:W-:Y:S01]  /*bc80*/  FMUL.FTZ R48, R48, R181.reuse ;  /* 0x000000b530307220 */ /* 0x080fe20000410000 */
[-C--:B------:R-:W-:Y:S01]  /*bc90*/  FMUL.FTZ R49, R49, R181.reuse ;  /* 0x000000b531317220 */ /* 0x080fe20000410000 */
[----:B------:R4:W-:Y:S01]  /*bca0*/  @!P1 SYNCS.ARRIVE.TRANS64.RED.A1T0 RZ, [R167+URZ], RZ ;  /* 0x000000ffa7ff99a7 */ /* 0x0009e2000810043f */
[-C--:B------:R-:W-:Y:S01]  /*bcb0*/  FMUL.FTZ R52, R52, R181.reuse ;  /* 0x000000b534347220 */ /* 0x080fe20000410000 */
[-C--:B------:R-:W-:Y:S01]  /*bcc0*/  FMUL.FTZ R53, R53, R181.reuse ;  /* 0x000000b535357220 */ /* 0x080fe20000410000 */
[-C--:B------:R-:W-:Y:S01]  /*bcd0*/  FMUL.FTZ R56, R56, R181.reuse ;  /* 0x000000b538387220 */ /* 0x080fe20000410000 */
[-C--:B------:R-:W-:Y:S01]  /*bce0*/  FMUL.FTZ R57, R57, R181.reuse ;  /* 0x000000b539397220 */ /* 0x080fe20000410000 */
[----:B------:R-:W5:Y:S01]  /*bcf0*/  MUFU.TANH R166, R166 ;  /* 0x000000a600a67308 */ /* 0x000f620000002400 */
[-C--:B------:R-:W-:Y:S01]  /*bd00*/  FMUL.FTZ R60, R60, R181.reuse ;  /* 0x000000b53c3c7220 */ /* 0x080fe20000410000 */
[-C--:B------:R-:W-:Y:S01]  /*bd10*/  FMUL.FTZ R61, R61, R181.reuse ;  /* 0x000000b53d3d7220 */ /* 0x080fe20000410000 */
[-C--:B------:R-:W-:Y:S01]  /*bd20*/  FMUL.FTZ R64, R64, R181.reuse ;  /* 0x000000b540407220 */ /* 0x080fe20000410000 */
[-C--:B------:R-:W-:Y:S01]  /*bd30*/  FMUL.FTZ R65, R65, R181.reuse ;  /* 0x000000b541417220 */ /* 0x080fe20000410000 */
[-C--:B------:R-:W-:Y:S01]  /*bd40*/  FMUL.FTZ R68, R68, R181.reuse ;  /* 0x000000b544447220 */ /* 0x080fe20000410000 */
[-C--:B------:R-:W-:Y:S01]  /*bd50*/  FMUL.FTZ R69, R69, R181.reuse ;  /* 0x000000b545457220 */ /* 0x080fe20000410000 */
[-C--:B------:R-:W-:Y:S01]  /*bd60*/  FMUL.FTZ R72, R72, R181.reuse ;  /* 0x000000b548487220 */ /* 0x080fe20000410000 */
[----:B----4-:R4:W0:Y:S01]  /*bd70*/  MUFU.TANH R167, R170 ;  /* 0x000000aa00a77308 */ /* 0x0108220000002400 */
        /* <DEDUP_REMOVED lines=8> */
[----:B----4-:R-:W-:Y:S01]  /*be00*/  FMUL.FTZ R170, R171, UR37 ;  /* 0x00000025abaa7c20 */ /* 0x010fe20008410000 */
[----:B------:R-:W-:Y:S01]  /*be10*/  @!P3 IMAD R171, R169, 0x4, R2 ;  /* 0x00000004a9abb824 */ /* 0x000fe200078e0202 */
        /* <DEDUP_REMOVED lines=13> */
[-C--:B------:R-:W-:Y:S01]  /*bef0*/  FMUL.FTZ R105, R105, R181.reuse ;  /* 0x000000b569697220 */ /* 0x080fe20000410000 */
[-C--:B------:R-:W-:Y:S01]  /*bf00*/  FMUL.FTZ R108, R108, R181.reuse ;  /* 0x000000b56c6c7220 */ /* 0x080fe20000410000 */
[----:B------:R-:W-:Y:S01]  /*bf10*/  FMUL.FTZ R109, R109, R181 ;  /* 0x000000b56d6d7220 */ /* 0x000fe20000410000 */
[----:B---3--:R-:W-:Y:S01]  /*bf20*/  FMNMX.FTZ R169, R15, R169, !PT ;  /* 0x000000a90fa97209 */ /* 0x008fe20007810000 */
[-C--:B------:R-:W-:Y:S01]  /*bf30*/  FMUL.FTZ R112, R112, R181.reuse ;  /* 0x000000b570707220 */ /* 0x080fe20000410000 */
[-C--:B------:R-:W-:Y:S01]  /*bf40*/  FMUL.FTZ R113, R113, R181.reuse ;  /* 0x000000b571717220 */ /* 0x080fe20000410000 */
[----:B------:R-:W-:Y:S01]  /*bf50*/  FMUL.FTZ R116, R116, R181 ;  /* 0x000000b574747220 */ /* 0x000fe20000410000 */
[----:B--2---:R-:W-:Y:S01]  /*bf60*/  FMNMX.FTZ R169, R162, R169, !PT ;  /* 0x000000a9a2a97209 */ /* 0x004fe20007810000 */
[-C--:B------:R-:W-:Y:S01]  /*bf70*/  FMUL.FTZ R117, R117, R181.reuse ;  /* 0x000000b575757220 */ /* 0x080fe20000410000 */
[-C--:B------:R-:W-:Y:S01]  /*bf80*/  FMUL.FTZ R120, R120, R181.reuse ;  /* 0x000000b578787220 */ /* 0x080fe20000410000 */
[----:B------:R-:W-:Y:S01]  /*bf90*/  FMUL.FTZ R121, R121, R181 ;  /* 0x000000b579797220 */ /* 0x000fe20000410000 */
[----:B------:R-:W-:Y:S01]  /*bfa0*/  FMNMX.FTZ R169, R3, R169, !PT ;  /* 0x000000a903a97209 */ /* 0x000fe20007810000 */
[-C--:B------:R-:W-:Y:S01]  /*bfb0*/  FMUL.FTZ R124, R124, R181.reuse ;  /* 0x000000b57c7c7220 */ /* 0x080fe20000410000 */
[-C--:B------:R-:W-:Y:S01]  /*bfc0*/  FMUL.FTZ R125, R125, R181.reuse ;  /* 0x000000b57d7d7220 */ /* 0x080fe20000410000 */
[----:B------:R-:W-:Y:S01]  /*bfd0*/  FMUL.FTZ R128, R128, R181 ;  /* 0x000000b580807220 */ /* 0x000fe20000410000 */
[----:B-----5:R-:W-:Y:S01]  /*bfe0*/  FMNMX.FTZ R169, R166, R169, !PT ;  /* 0x000000a9a6a97209 */ /* 0x020fe20007810000 */
[-C--:B------:R-:W-:Y:S01]  /*bff0*/  FMUL.FTZ R129, R129, R181.reuse ;  /* 0x000000b581817220 */ /* 0x080fe20000410000 */
[-C--:B------:R-:W-:Y:S01]  /*c000*/  FMUL.FTZ R132, R132, R181.reuse ;  /* 0x000000b584847220 */ /* 0x080fe20000410000 */
[----:B------:R-:W-:Y:S01]  /*c010*/  FMUL.FTZ R133, R133, R181 ;  /* 0x000000b585857220 */ /* 0x000fe20000410000 */
[----:B0-----:R-:W-:Y:S01]  /*c020*/  FMNMX.FTZ R169, R167, R169, !PT ;  /* 0x000000a9a7a97209 */ /* 0x001fe20007810000 */
        /* <DEDUP_REMOVED lines=8> */
[----:B------:R0:W-:Y:S01]  /*c0b0*/  @!P3 STS [R171+0x28800], R181 ;  /* 0x028800b5ab00b388 */ /* 0x0001e20000000800 */
[----:B----4-:R-:W-:Y:S01]  /*c0c0*/  FMNMX.FTZ R169, R170, R169, !PT ;  /* 0x000000a9aaa97209 */ /* 0x010fe20007810000 */
[----:B------:R-:W-:Y:S03]  /*c0d0*/  MUFU.EX2 R14, R14 ;  /* 0x0000000e000e7308 */ /* 0x000fe60000000800 */
[----:B------:R-:W-:-:S04]  /*c0e0*/  FMNMX.FTZ R169, R174, R169, !PT ;  /* 0x000000a9aea97209 */ /* 0x000fc80007810000 */
[----:B------:R-:W-:Y:S01]  /*c0f0*/  FMNMX.FTZ R169, R175, R169, !PT ;  /* 0x000000a9afa97209 */ /* 0x000fe20007810000 */
[----:B0-----:R-:W-:Y:S01]  /*c100*/  FMUL.FTZ R181, R183, UR37 ;  /* 0x00000025b7b57c20 */ /* 0x001fe20008410000 */
[----:B------:R-:W-:Y:S02]  /*c110*/  MUFU.EX2 R153, R153 ;  /* 0x0000009900997308 */ /* 0x000fe40000000800 */
[----:B------:R-:W-:-:S04]  /*c120*/  FMNMX.FTZ R169, R178, R169, !PT ;  /* 0x000000a9b2a97209 */ /* 0x000fc80007810000 */
[----:B------:R-:W-:Y:S02]  /*c130*/  FMNMX.FTZ R169, R179, R169, !PT ;  /* 0x000000a9b3a97209 */ /* 0x000fe40007810000 */
[----:B------:R-:W0:Y:S02]  /*c140*/  MUFU.TANH R181, R181 ;  /* 0x000000b500b57308 */ /* 0x000e240000002400 */
[----:B------:R-:W-:-:S06]  /*c150*/  FMNMX.FTZ R169, R180, R169, !PT ;  /* 0x000000a9b4a97209 */ /* 0x000fcc0007810000 */
[----:B------:R-:W-:Y:S08]  /*c160*/  MUFU.EX2 R156, R156 ;  /* 0x0000009c009c7308 */ /* 0x000ff00000000800 */
[----:B------:R-:W-:Y:S01]  /*c170*/  MUFU.EX2 R157, R157 ;  /* 0x0000009d009d7308 */ /* 0x000fe20000000800 */
[----:B0-----:R-:W-:-:S05]  /*c180*/  FMNMX.FTZ R169, R181, R169, !PT ;  /* 0x000000a9b5a97209 */ /* 0x001fca0007810000 */
[----:B------:R-:W0:Y:S02]  /*c190*/  SHFL.BFLY PT, R182, R169, 0x2, 0x1f ;  /* 0x0c401f00a9b67f89 */ /* 0x000e2400000e0000 */
[----:B------:R-:W-:Y:S08]  /*c1a0*/  MUFU.EX2 R160, R160 ;  /* 0x000000a000a07308 */ /* 0x000ff00000000800 */
[----:B------:R-:W-:Y:S08]  /*c1b0*/  MUFU.EX2 R161, R161 ;  /* 0x000000a100a17308 */ /* 0x000ff00000000800 */
[----:B------:R-:W-:Y:S01]  /*c1c0*/  MUFU.EX2 R164, R164 ;  /* 0x000000a400a47308 */ /* 0x000fe20000000800 */
[----:B0-----:R-:W-:-:S07]  /*c1d0*/  FMNMX.FTZ R169, R169, R182, !PT ;  /* 0x000000b6a9a97209 */ /* 0x001fce0007810000 */
[----:B------:R-:W-:Y:S01]  /*c1e0*/  MUFU.EX2 R165, R165 ;  /* 0x000000a500a57308 */ /* 0x000fe20000000800 */
[----:B------:R-:W0:Y:S07]  /*c1f0*/  SHFL.BFLY PT, R182, R169, 0x1, 0x1f ;  /* 0x0c201f00a9b67f89 */ /* 0x000e2e00000e0000 */
[----:B------:R-:W-:Y:S08]  /*c200*/  MUFU.EX2 R168, R168 ;  /* 0x000000a800a87308 */ /* 0x000ff00000000800 */
[----:B------:R-:W-:Y:S08]  /*c210*/  MUFU.EX2 R230, R230 ;  /* 0x000000e600e67308 */ /* 0x000ff00000000800 */
[----:B------:R-:W-:Y:S01]  /*c220*/  MUFU.EX2 R172, R172 ;  /* 0x000000ac00ac7308 */ /* 0x000fe20000000800 */
[----:B0-----:R-:W-:-:S05]  /*c230*/  FMNMX.FTZ R169, R169, R182, !PT ;  /* 0x000000b6a9a97209 */ /* 0x001fca0007810000 */
[----:B------:R-:W-:Y:S02]  /*c240*/  FADD.FTZ R13, -R169, R13 ;  /* 0x0000000da90d7221 */ /* 0x000fe40000010100 */
[----:B------:R-:W-:Y:S02]  /*c250*/  MUFU.EX2 R173, R173 ;  /* 0x000000ad00ad7308 */ /* 0x000fe40000000800 */
[----:B------:R-:W-:-:S06]  /*c260*/  FMUL.FTZ R13, R13, R20 ;  /* 0x000000140d0d7220 */ /* 0x000fcc0000410000 */
[----:B------:R-:W-:Y:S08]  /*c270*/  MUFU.EX2 R176, R176 ;  /* 0x000000b000b07308 */ /* 0x000ff00000000800 */
[----:B------:R-:W0:Y:S02]  /*c280*/  MUFU.EX2 R13, R13 ;  /* 0x0000000d000d7308 */ /* 0x000e240000000800 */
        /* <DEDUP_REMOVED lines=10> */
[-C--:B0-----:R-:W-:Y:S01]  /*c330*/  FMUL.FTZ R171, R169, R20.reuse ;  /* 0x00000014a9ab7220 */ /* 0x081fe20000410000 */
[-C--:B------:R-:W-:Y:S01]  /*c340*/  FMUL.FTZ R43, R43, R13.reuse ;  /* 0x0000000d2b2b7220 */ /* 0x080fe20000410000 */
[-C--:B------:R-:W-:Y:S01]  /*c350*/  FMUL.FTZ R46, R46, R13.reuse ;  /* 0x0000000d2e2e7220 */ /* 0x080fe20000410000 */
[-C--:B------:R-:W-:Y:S01]  /*c360*/  FMUL.FTZ R47, R47, R13.reuse ;  /* 0x0000000d2f2f7220 */ /* 0x080fe20000410000 */
        /* <DEDUP_REMOVED lines=13> */
[----:B------:R0:W2:Y:S01]  /*c440*/  MUFU.EX2 R177, R154 ;  /* 0x0000009a00b17308 */ /* 0x0000a20000000800 */
[-CC-:B------:R-:W-:Y:S01]  /*c450*/  FFMA.FTZ R178, R178, R20.reuse, -R171.reuse ;  /* 0x00000014b2b27223 */ /* 0x180fe200000108ab */
[-CC-:B------:R-:W-:Y:S01]  /*c460*/  FFMA.FTZ R179, R179, R20.reuse, -R171.reuse ;  /* 0x00000014b3b37223 */ /* 0x180fe200000108ab */
[-CC-:B------:R-:W-:Y:S01]  /*c470*/  FFMA.FTZ R180, R180, R20.reuse, -R171.reuse ;  /* 0x00000014b4b47223 */ /* 0x180fe200000108ab */
[----:B------:R-:W-:Y:S01]  /*c480*/  FFMA.FTZ R171, R181, R20, -R171 ;  /* 0x00000014b5ab7223 */ /* 0x000fe200000108ab */
[-C--:B------:R-:W-:Y:S01]  /*c490*/  FMUL.FTZ R50, R50, R13.reuse ;  /* 0x0000000d32327220 */ /* 0x080fe20000410000 */
[-C--:B------:R-:W-:Y:S01]  /*c4a0*/  FMUL.FTZ R51, R51, R13.reuse ;  /* 0x0000000d33337220 */ /* 0x080fe20000410000 */
[-C--:B------:R-:W-:Y:S01]  /*c4b0*/  FMUL.FTZ R54, R54, R13.reuse ;  /* 0x0000000d36367220 */ /* 0x080fe20000410000 */
[----:B------:R-:W3:Y:S01]  /*c4c0*/  MUFU.EX2 R155, R155 ;  /* 0x0000009b009b7308 */ /* 0x000ee20000000800 */
[----:B0-----:R-:W-:Y:S01]  /*c4d0*/  FADD.FTZ R154, R14, R163 ;  /* 0x000000a30e9a7221 */ /* 0x001fe20000010000 */
        /* <DEDUP_REMOVED lines=13> */
[-C--:B------:R-:W-:Y:S01]  /*c5b0*/  FMUL.FTZ R78, R78, R13.reuse ;  /* 0x0000000d4e4e7220 */ /* 0x080fe20000410000 */
[----:B------:R-:W2:Y:S01]  /*c5c0*/  MUFU.EX2 R159, R159 ;  /* 0x0000009f009f7308 */ /* 0x000ea20000000800 */
[----:B0-----:R-:W-:Y:S01]  /*c5d0*/  FADD.FTZ R158, R153, R154 ;  /* 0x0000009a999e7221 */ /* 0x001fe20000010000 */
[----:B---3--:R-:W-:Y:S01]  /*c5e0*/  FADD.FTZ R10, R155, R10 ;  /* 0x0000000a9b0a7221 */ /* 0x008fe20000010000 */
[----:B------:R-:W-:Y:S01]  /*c5f0*/  F2FP.BF16.F32.PACK_AB R154, R153, R14 ;  /* 0x0000000e999a723e */ /* 0x000fe200000010ff */
[----:B------:R-:W-:Y:S01]  /*c600*/  FMUL.FTZ R79, R79, R13 ;  /* 0x0000000d4f4f7220 */ /* 0x000fe20000410000 */
[----:B------:R-:W-:Y:S01]  /*c610*/  FADD.FTZ R158, R156, R158 ;  /* 0x0000009e9c9e7221 */ /* 0x000fe20000010000 */
[----:B------:R-:W-:Y:S01]  /*c620*/  F2FP.BF16.F32.PACK_AB R153, R155, R177 ;  /* 0x000000b19b99723e */ /* 0x000fe200000010ff */
[-C--:B------:R-:W-:Y:S01]  /*c630*/  FMUL.FTZ R82, R82, R13.reuse ;  /* 0x0000000d52527220 */ /* 0x080fe20000410000 */
[----:B------:R-:W0:Y:S01]  /*c640*/  MUFU.EX2 R15, R15 ;  /* 0x0000000f000f7308 */ /* 0x000e220000000800 */
[----:B------:R-:W-:Y:S01]  /*c650*/  FADD.FTZ R158, R157, R158 ;  /* 0x0000009e9d9e7221 */ /* 0x000fe20000010000 */
[----:B----4-:R-:W-:Y:S01]  /*c660*/  FADD.FTZ R10, R181, R10 ;  /* 0x0000000ab50a7221 */ /* 0x010fe20000010000 */
[----:B------:R-:W-:Y:S01]  /*c670*/  F2FP.BF16.F32.PACK_AB R156, R157, R156 ;  /* 0x0000009c9d9c723e */ /* 0x000fe200000010ff */
[-C--:B------:R-:W-:Y:S01]  /*c680*/  FMUL.FTZ R83, R83, R13.reuse ;  /* 0x0000000d53537220 */ /* 0x080fe20000410000 */
[----:B------:R-:W-:Y:S01]  /*c690*/  FADD.FTZ R158, R160, R158 ;  /* 0x0000009ea09e7221 */ /* 0x000fe20000010000 */
[-C--:B------:R-:W-:Y:S01]  /*c6a0*/  FMUL.FTZ R86, R86, R13.reuse ;  /* 0x0000000d56567220 */ /* 0x080fe20000410000 */
[----:B------:R-:W-:Y:S01]  /*c6b0*/  FMUL.FTZ R87, R87, R13 ;  /* 0x0000000d57577220 */ /* 0x000fe20000410000 */
[----:B------:R3:W4:Y:S01]  /*c6c0*/  MUFU.EX2 R163, R162 ;  /* 0x000000a200a37308 */ /* 0x0007220000000800 */
[C---:B--2---:R-:W-:Y:S01]  /*c6d0*/  FADD.FTZ R10, R159.reuse, R10 ;  /* 0x0000000a9f0a7221 */ /* 0x044fe20000010000 */
[----:B------:R-:W-:Y:S01]  /*c6e0*/  F2FP.BF16.F32.PACK_AB R155, R159, R181 ;  /* 0x000000b59f9b723e */ /* 0x000fe200000010ff */
[----:B------:R-:W-:Y:S01]  /*c6f0*/  BAR.SYNC.DEFER_BLOCKING 0xf, 0x100 ;  /* 0x03c4000000007b1d */ /* 0x000fe20000010000 */
[-C--:B------:R-:W-:Y:S01]  /*c700*/  FMUL.FTZ R90, R90, R13.reuse ;  /* 0x0000000d5a5a7220 */ /* 0x080fe20000410000 */
[-C--:B------:R-:W-:Y:S01]  /*c710*/  FMUL.FTZ R91, R91, R13.reuse ;  /* 0x0000000d5b5b7220 */ /* 0x080fe20000410000 */
[-C--:B------:R-:W-:Y:S01]  /*c720*/  FMUL.FTZ R94, R94, R13.reuse ;  /* 0x0000000d5e5e7220 */ /* 0x080fe20000410000 */
[-C--:B------:R-:W-:Y:S01]  /*c730*/  FMUL.FTZ R95, R95, R13.reuse ;  /* 0x0000000d5f5f7220 */ /* 0x080fe20000410000 */
[-C--:B------:R-:W-:Y:S01]  /*c740*/  FMUL.FTZ R98, R98, R13.reuse ;  /* 0x0000000d62627220 */ /* 0x080fe20000410000 */
[----:B------:R-:W2:Y:S01]  /*c750*/  MUFU.EX2 R182, R182 ;  /* 0x000000b600b67308 */ /* 0x000ea20000000800 */
[----:B0-----:R-:W-:Y:S01]  /*c760*/  FADD.FTZ R10, R15, R10 ;  /* 0x0000000a0f0a7221 */ /* 0x001fe20000010000 */
[----:B---3--:R-:W-:Y:S01]  /*c770*/  F2FP.BF16.F32.PACK_AB R162, R230, R168 ;  /* 0x000000a8e6a2723e */ /* 0x008fe200000010ff */
[-C--:B------:R-:W-:Y:S01]  /*c780*/  FMUL.FTZ R99, R99, R13.reuse ;  /* 0x0000000d63637220 */ /* 0x080fe20000410000 */
[-C--:B------:R-:W-:Y:S01]  /*c790*/  FMUL.FTZ R102, R102, R13.reuse ;  /* 0x0000000d66667220 */ /* 0x080fe20000410000 */
[-C--:B------:R-:W-:Y:S01]  /*c7a0*/  FMUL.FTZ R103, R103, R13.reuse ;  /* 0x0000000d67677220 */ /* 0x080fe20000410000 */
[-C--:B------:R-:W-:Y:S01]  /*c7b0*/  FMUL.FTZ R106, R106, R13.reuse ;  /* 0x0000000d6a6a7220 */ /* 0x080fe20000410000 */
[----:B------:R-:W-:Y:S01]  /*c7c0*/  FMUL.FTZ R107, R107, R13 ;  /* 0x0000000d6b6b7220 */ /* 0x000fe20000410000 */
[----:B------:R0:W3:Y:S01]  /*c7d0*/  MUFU.EX2 R14, R3 ;  /* 0x00000003000e7308 */ /* 0x0000e20000000800 */
[C---:B----4-:R-:W-:Y:S01]  /*c7e0*/  FADD.FTZ R10, R163.reuse, R10 ;  /* 0x0000000aa30a7221 */ /* 0x050fe20000010000 */
[----:B------:R-:W-:Y:S01]  /*c7f0*/  F2FP.BF16.F32.PACK_AB R157, R163, R15 ;  /* 0x0000000fa39d723e */ /* 0x000fe200000010ff */
[-C--:B------:R-:W-:Y:S01]  /*c800*/  FMUL.FTZ R110, R110, R13.reuse ;  /* 0x0000000d6e6e7220 */ /* 0x080fe20000410000 */
[-C--:B------:R-:W-:Y:S01]  /*c810*/  FMUL.FTZ R111, R111, R13.reuse ;  /* 0x0000000d6f6f7220 */ /* 0x080fe20000410000 */
[-C--:B------:R-:W-:Y:S01]  /*c820*/  FMUL.FTZ R114, R114, R13.reuse ;  /* 0x0000000d72727220 */ /* 0x080fe20000410000 */
[-C--:B------:R-:W-:Y:S01]  /*c830*/  FMUL.FTZ R115, R115, R13.reuse ;  /* 0x0000000d73737220 */ /* 0x080fe20000410000 */
[-C--:B------:R-:W-:Y:S01]  /*c840*/  FMUL.FTZ R118, R118, R13.reuse ;  /* 0x0000000d76767220 */ /* 0x080fe20000410000 */
[----:B------:R-:W-:Y:S01]  /*c850*/  MUFU.EX2 R170, R170 ;  /* 0x000000aa00aa7308 */ /* 0x000fe20000000800 */
[C---:B0-----:R-:W-:Y:S01]  /*c860*/  FADD.FTZ R3, R161.reuse, R158 ;  /* 0x0000009ea1037221 */ /* 0x041fe20000010000 */
[----:B------:R-:W-:Y:S01]  /*c870*/  F2FP.BF16.F32.PACK_AB R158, R161, R160 ;  /* 0x000000a0a19e723e */ /* 0x000fe200000010ff */
[----:B--2---:R-:W-:Y:S01]  /*c880*/  FADD.FTZ R10, R182, R10 ;  /* 0x0000000ab60a7221 */ /* 0x004fe20000010000 */
[----:B------:R-:W-:Y:S01]  /*c890*/  F2FP.BF16.F32.PACK_AB R160, R165, R164 ;  /* 0x000000a4a5a0723e */ /* 0x000fe200000010ff */
[----:B------:R-:W-:Y:S01]  /*c8a0*/  FADD.FTZ R3, R164, R3 ;  /* 0x00000003a4037221 */ /* 0x000fe20000010000 */
[----:B------:R-:W-:Y:S01]  /*c8b0*/  F2FP.BF16.F32.PACK_AB R164, R173, R172 ;  /* 0x000000acada4723e */ /* 0x000fe200000010ff */
[----:B------:R0:W-:Y:S01]  /*c8c0*/  STSM.16.M88.4 [R195+0x26800], R152 ;  /* 0x02680098c3007844 */ /* 0x0001e20000000200 */
[----:B------:R-:W2:Y:S01]  /*c8d0*/  MUFU.EX2 R161, R167 ;  /* 0x000000a700a17308 */ /* 0x000ea20000000800 */
[C---:B---3--:R-:W-:Y:S01]  /*c8e0*/  FADD.FTZ R10, R14.reuse, R10 ;  /* 0x0000000a0e0a7221 */ /* 0x048fe20000010000 */
[----:B------:R-:W-:Y:S01]  /*c8f0*/  FADD.FTZ R3, R165, R3 ;  /* 0x00000003a5037221 */ /* 0x000fe20000010000 */
[----:B------:R-:W-:Y:S01]  /*c900*/  F2FP.BF16.F32.PACK_AB R159, R14, R182 ;  /* 0x000000b60e9f723e */ /* 0x000fe200000010ff */
[-C--:B------:R-:W-:Y:S01]  /*c910*/  FMUL.FTZ R119, R119, R13.reuse ;  /* 0x0000000d77777220 */ /* 0x080fe20000410000 */
[-C--:B------:R-:W-:Y:S01]  /*c920*/  FMUL.FTZ R122, R122, R13.reuse ;  /* 0x0000000d7a7a7220 */ /* 0x080fe20000410000 */
[----:B------:R-:W-:Y:S01]  /*c930*/  FADD.FTZ R3, R168, R3 ;  /* 0x00000003a8037221 */ /* 0x000fe20000010000 */
[-C--:B------:R-:W-:Y:S01]  /*c940*/  FMUL.FTZ R123, R123, R13.reuse ;  /* 0x0000000d7b7b7220 */ /* 0x080fe20000410000 */
[----:B------:R-:W3:Y:S01]  /*c950*/  MUFU.EX2 R174, R174 ;  /* 0x000000ae00ae7308 */ /* 0x000ee20000000800 */
[----:B------:R0:W-:Y:S01]  /*c960*/  STSM.16.M88.4 [R196], R156 ;  /* 0x0000009cc4007844 */ /* 0x0001e20000000200 */
[----:B------:R-:W-:Y:S01]  /*c970*/  FADD.FTZ R3, R230, R3 ;  /* 0x00000003e6037221 */ /* 0x000fe20000010000 */
[-C--:B------:R-:W-:Y:S01]  /*c980*/  FMUL.FTZ R126, R126, R13.reuse ;  /* 0x0000000d7e7e7220 */ /* 0x080fe20000410000 */
[-C--:B------:R-:W-:Y:S01]  /*c990*/  FMUL.FTZ R127, R127, R13.reuse ;  /* 0x0000000d7f7f7220 */ /* 0x080fe20000410000 */
[-C--:B------:R-:W-:Y:S01]  /*c9a0*/  FMUL.FTZ R130, R130, R13.reuse ;  /* 0x0000000d82827220 */ /* 0x080fe20000410000 */
[----:B------:R-:W-:Y:S01]  /*c9b0*/  FADD.FTZ R3, R172, R3 ;  /* 0x00000003ac037221 */ /* 0x000fe20000010000 */
[----:B------:R-:W-:Y:S01]  /*c9c0*/  FMUL.FTZ R131, R131, R13 ;  /* 0x0000000d83837220 */ /* 0x000fe20000410000 */
[----:B------:R-:W4:Y:S01]  /*c9d0*/  MUFU.EX2 R175, R175 ;  /* 0x000000af00af7308 */ /* 0x000f220000000800 */
[----:B--2---:R-:W-:Y:S01]  /*c9e0*/  FADD.FTZ R10, R161, R10 ;  /* 0x0000000aa10a7221 */ /* 0x004fe20000010000 */
[----:B------:R-:W-:Y:S01]  /*c9f0*/  FADD.FTZ R3, R173, R3 ;  /* 0x00000003ad037221 */ /* 0x000fe20000010000 */
[----:B------:R-:W-:Y:S01]  /*ca00*/  F2FP.BF16.F32.PACK_AB R161, R170, R161 ;  /* 0x000000a1aaa1723e */ /* 0x000fe200000010ff */
[-C--:B------:R-:W-:Y:S01]  /*ca10*/  FMUL.FTZ R134, R134, R13.reuse ;  /* 0x0000000d86867220 */ /* 0x080fe20000410000 */
[----:B------:R-:W-:Y:S01]  /*ca20*/  FADD.FTZ R10, R170, R10 ;  /* 0x0000000aaa0a7221 */ /* 0x000fe20000010000 */
[----:B------:R-:W-:Y:S01]  /*ca30*/  FADD.FTZ R3, R176, R3 ;  /* 0x00000003b0037221 */ /* 0x000fe20000010000 */
[-C--:B------:R-:W-:Y:S01]  /*ca40*/  FMUL.FTZ R135, R135, R13.reuse ;  /* 0x0000000d87877220 */ /* 0x080fe20000410000 */
[----:B------:R-:W2:Y:S01]  /*ca50*/  MUFU.EX2 R165, R178 ;  /* 0x000000b200a57308 */ /* 0x000ea20000000800 */
[----:B---3--:R-:W-:Y:S01]  /*ca60*/  FADD.FTZ R10, R174, R10 ;  /* 0x0000000aae0a7221 */ /* 0x008fe20000010000 */
[C---:B------:R-:W-:Y:S01]  /*ca70*/  FADD.FTZ R3, R166.reuse, R3 ;  /* 0x00000003a6037221 */ /* 0x040fe20000010000 */
[----:B------:R-:W-:Y:S01]  /*ca80*/  F2FP.BF16.F32.PACK_AB R166, R166, R176 ;  /* 0x000000b0a6a6723e */ /* 0x000fe200000010ff */
[-C--:B------:R-:W-:Y:S01]  /*ca90*/  FMUL.FTZ R138, R138, R13.reuse ;  /* 0x0000000d8a8a7220 */ /* 0x080fe20000410000 */
[-C--:B------:R-:W-:Y:S01]  /*caa0*/  FMUL.FTZ R139, R139, R13.reuse ;  /* 0x0000000d8b8b7220 */ /* 0x080fe20000410000 */
[-C--:B------:R-:W-:Y:S01]  /*cab0*/  FMUL.FTZ R142, R142, R13.reuse ;  /* 0x0000000d8e8e7220 */ /* 0x080fe20000410000 */
[-C--:B------:R-:W-:Y:S01]  /*cac0*/  FMUL.FTZ R143, R143, R13.reuse ;  /* 0x0000000d8f8f7220 */ /* 0x080fe20000410000 */
[----:B------:R-:W3:Y:S01]  /*cad0*/  MUFU.EX2 R179, R179 ;  /* 0x000000b300b37308 */ /* 0x000ee20000000800 */
[C---:B----4-:R-:W-:Y:S01]  /*cae0*/  FADD.FTZ R10, R175.reuse, R10 ;  /* 0x0000000aaf0a7221 */ /* 0x050fe20000010000 */
[----:B------:R-:W-:Y:S01]  /*caf0*/  F2FP.BF16.F32.PACK_AB R163, R175, R174 ;  /* 0x000000aeafa3723e */ /* 0x000fe200000010ff */
[-C--:B------:R-:W-:Y:S01]  /*cb00*/  FMUL.FTZ R146, R146, R13.reuse ;  /* 0x0000000d92927220 */ /* 0x080fe20000410000 */
[-C--:B------:R-:W-:Y:S01]  /*cb10*/  FMUL.FTZ R147, R147, R13.reuse ;  /* 0x0000000d93937220 */ /* 0x080fe20000410000 */
[-C--:B------:R-:W-:Y:S01]  /*cb20*/  FMUL.FTZ R150, R150, R13.reuse ;  /* 0x0000000d96967220 */ /* 0x080fe20000410000 */
[----:B------:R-:W-:Y:S01]  /*cb30*/  FMUL.FTZ R151, R151, R13 ;  /* 0x0000000d97977220 */ /* 0x000fe20000410000 */
[----:B------:R0:W-:Y:S01]  /*cb40*/  STSM.16.M88.4 [R198], R160 ;  /* 0x000000a0c6007844 */ /* 0x0001e20000000200 */
[----:B------:R-:W4:Y:S01]  /*cb50*/  MUFU.EX2 R167, R180 ;  /* 0x000000b400a77308 */ /* 0x000f220000000800 */
[----:B--2---:R-:W-:-:S07]  /*cb60*/  FADD.FTZ R10, R165, R10 ;  /* 0x0000000aa50a7221 */ /* 0x004fce0000010000 */
[----:B------:R-:W2:Y:S01]  /*cb70*/  MUFU.EX2 R171, R171 ;  /* 0x000000ab00ab7308 */ /* 0x000ea20000000800 */
[C---:B---3--:R-:W-:Y:S01]  /*cb80*/  FADD.FTZ R10, R179.reuse, R10 ;  /* 0x0000000ab30a7221 */ /* 0x048fe20000010000 */
[----:B------:R-:W-:-:S03]  /*cb90*/  F2FP.BF16.F32.PACK_AB R165, R179, R165 ;  /* 0x000000a5b3a5723e */ /* 0x000fc600000010ff */
[----:B----4-:R-:W-:Y:S01]  /*cba0*/  FADD.FTZ R10, R167, R10 ;  /* 0x0000000aa70a7221 */ /* 0x010fe20000010000 */
[----:B--2---:R-:W-:-:S03]  /*cbb0*/  F2FP.BF16.F32.PACK_AB R167, R171, R167 ;  /* 0x000000a7aba7723e */ /* 0x004fc600000010ff */
[----:B------:R-:W-:Y:S02]  /*cbc0*/  FADD.FTZ R10, R171, R10 ;  /* 0x0000000aab0a7221 */ /* 0x000fe40000010000 */
[----:B------:R0:W-:Y:S01]  /*cbd0*/  STSM.16.M88.4 [R197], R164 ;  /* 0x000000a4c5007844 */ /* 0x0001e20000000200 */
[----:B------:R-:W-:Y:S05]  /*cbe0*/  @!P0 BRA `(.L_x_750) ;  /* 0x0000000000048947 */ /* 0x000fea0003800000 */
[----:B------:R-:W-:Y:S01]  /*cbf0*/  BPT.TRAP 0x1 ;  /* 0x000000040000795c */ /* 0x000fe20000300000 */
.L_x_750:
[----:B------:R2:W3:Y:S01]  /*cc00*/  SYNCS.PHASECHK.TRANS64.TRYWAIT P3, [R218+URZ+0x28c50], R12 ;  /* 0x028c500cda0075a7 */ /* 0x0004e2000806017f */
[----:B------:R-:W-:Y:S05]  /*cc10*/  @!P0 BRA `(.L_x_751) ;  /* 0x0000000000048947 */ /* 0x000fea0003800000 */
[----:B------:R-:W-:Y:S01]  /*cc20*/  BPT.TRAP 0x1 ;  /* 0x000000040000795c */ /* 0x000fe20000300000 */
.L_x_751:
[----:B------:R-:W-:Y:S04]  /*cc30*/  BSSY B1, `(.L_x_752) ;  /* 0x0000004000017945 */ /* 0x000fe80003800000 */
[----:B---3--:R-:W-:Y:S05]  /*cc40*/  @P3 BRA `(.L_x_753) ;  /* 0x0000000000083947 */ /* 0x008fea0003800000 */
[----:B------:R-:W3:Y:S02]  /*cc50*/  SYNCS.PHASECHK.TRANS64.TRYWAIT P3, [R218+URZ+0x28c50], R12 ;  /* 0x028c500cda0075a7 */ /* 0x000ee4000806017f */
[----:B---3--:R-:W-:Y:S05]  /*cc60*/  @!P3 BRA `(.L_x_754) ;  /* 0x000000ec00a8b947 */ /* 0x008fea0003800000 */
.L_x_753:
[----:B------:R-:W-:Y:S05]  /*cc70*/  BSYNC B1 ;  /* 0x0000000000017941 */ /* 0x000fea0003800000 */
.L_x_752:
[----:B-123--:R-:W-:Y:S01]  /*cc80*/  IMAD R12, R18, 0x1000, R11 ;  /* 0x00001000120c7824 */ /* 0x00efe200078e020b */
[----:B------:R-:W-:Y:S01]  /*cc90*/  WARPGROUP.ARRIVE ;  /* 0x00000000000079c5 */ /* 0x000fe20000000000 */
[----:B------:R-:W-:Y:S02]  /*cca0*/  IMAD.MOV.U32 R13, RZ, RZ, 0x40000040 ;  /* 0x40000040ff0d7424 */ /* 0x000fe400078e00ff */
[C---:B------:R-:W-:Y:S01]  /*ccb0*/  VIADD R14, R12.reuse, 0x80 ;  /* 0x000000800c0e7836 */ /* 0x040fe20000000000 */
[----:B------:R-:W-:Y:S01]  /*ccc0*/  R2UR UR6, R12 ;  /* 0x000000000c0672ca */ /* 0x000fe200000e0000 */
[----:B------:R-:W-:Y:S01]  /*ccd0*/  IMAD.MOV.U32 R15, RZ, RZ, 0x40000040 ;  /* 0x40000040ff0f7424 */ /* 0x000fe200078e00ff */
[----:B------:R-:W-:Y:S01]  /*cce0*/  R2UR UR7, R13 ;  /* 0x000000000d0772ca */ /* 0x000fe200000e0000 */
[----:B------:R-:W-:Y:S02]  /*ccf0*/  IMAD.MOV.U32 R13, RZ, RZ, 0x40000040 ;  /* 0x40000040ff0d7424 */ /* 0x000fe400078e00ff */
[----:B------:R-:W-:-:S02]  /*cd00*/  @!P1 VIADD R218, R218, 0x28c60 ;  /* 0x00028c60dada9836 */ /* 0x000fc40000000000 */
[----:B------:R-:W-:Y:S02]  /*cd10*/  IMAD.MOV.U32 R227, RZ, RZ, R21 ;  /* 0x000000ffffe37224 */ /* 0x000fe400078e0015 */
[----:B------:R-:W-:Y:S01]  /*cd20*/  IMAD.MOV.U32 R226, RZ, RZ, R18 ;  /* 0x000000ffffe27224 */ /* 0x000fe200078e0012 */
[----:B------:R-:W-:-:S05]  /*cd30*/  @!P1 PRMT R218, RZ, 0x654, R218 ;  /* 0x00000654ffda9816 */ /* 0x000fca00000000da */
[----:B------:R-:W-:Y:S01]  /*cd40*/  HGMMA.64x256x16.F32.BF16 R24, R152, gdesc[UR4].tnspB, R24, gsb0 ;  /* 0x43e0000498187df0 */ /* 0x000fe20008001818 */
[----:B------:R-:W-:Y:S01]  /*cd50*/  R2UR UR6, R14 ;  /* 0x000000000e0672ca */ /* 0x000fe200000e0000 */
[C---:B------:R-:W-:Y:S01]  /*cd60*/  VIADD R14, R12.reuse, 0x100 ;  /* 0x000001000c0e7836 */ /* 0x040fe20000000000 */
[----:B------:R-:W-:Y:S01]  /*cd70*/  R2UR UR7, R15 ;  /* 0x000000000f0772ca */ /* 0x000fe200000e0000 */
[----:B------:R-:W-:Y:S02]  /*cd80*/  IMAD.MOV.U32 R15, RZ, RZ, 0x40000040 ;  /* 0x40000040ff0f7424 */ /* 0x000fe400078e00ff */
[----:B------:R-:W-:Y:S01]  /*cd90*/  VIADD R12, R12, 0x180 ;  /* 0x000001800c0c7836 */ /* 0x000fe20000000000 */
[----:B------:R-:W-:Y:S02]  /*cda0*/  WARPGROUP.DEPBAR.LE gsb0, 0x0 ;  /* 0x00008000000079c5 */ /* 0x000fe40000010000 */
[----:B------:R-:W-:-:S15]  /*cdb0*/  WARPGROUP.ARRIVE ;  /* 0x00000000000079c5 */ /* 0x000fde0000000000 */
[----:B------:R-:W-:-:S04]  /*cdc0*/  NOP ;  /* 0x0000000000007918 */ /* 0x000fc80000000000 */
[----:B------:R-:W-:Y:S01]  /*cdd0*/  HGMMA.64x256x16.F32.BF16 R24, R156, gdesc[UR4].tnspB, R24, gsb0 ;  /* 0x43e000049c187df0 */ /* 0x000fe20008001818 */
[----:B------:R-:W-:Y:S02]  /*cde0*/  R2UR UR6, R14 ;  /* 0x000000000e0672ca */ /* 0x000fe400000e0000 */
[----:B------:R-:W-:Y:S01]  /*cdf0*/  R2UR UR7, R15 ;  /* 0x000000000f0772ca */ /* 0x000fe200000e0000 */
[----:B------:R-:W-:Y:S02]  /*ce00*/  WARPGROUP.DEPBAR.LE gsb0, 0x0 ;  /* 0x00008000000079c5 */ /* 0x000fe40000010000 */
[----:B------:R-:W-:-:S15]  /*ce10*/  WARPGROUP.ARRIVE ;  /* 0x00000000000079c5 */ /* 0x000fde0000000000 */
[----:B------:R-:W-:-:S07]  /*ce20*/  NOP ;  /* 0x0000000000007918 */ /* 0x000fce0000000000 */
[----:B------:R-:W-:Y:S01]  /*ce30*/  HGMMA.64x256x16.F32.BF16 R24, R160, gdesc[UR4].tnspB, R24, gsb0 ;  /* 0x43e00004a0187df0 */ /* 0x000fe20008001818 */
[----:B------:R-:W-:Y:S02]  /*ce40*/  R2UR UR6, R12 ;  /* 0x000000000c0672ca */ /* 0x000fe400000e0000 */
[----:B------:R-:W-:Y:S01]  /*ce50*/  R2UR UR7, R13 ;  /* 0x000000000d0772ca */ /* 0x000fe200000e0000 */
[----:B------:R-:W-:Y:S01]  /*ce60*/  IMAD.MOV.U32 R13, RZ, RZ, R169 ;  /* 0x000000ffff0d7224 */ /* 0x000fe200078e00a9 */
[----:B------:R-:W-:Y:S02]  /*ce70*/  WARPGROUP.DEPBAR.LE gsb0, 0x0 ;  /* 0x00008000000079c5 */ /* 0x000fe40000010000 */
[----:B------:R-:W-:-:S15]  /*ce80*/  WARPGROUP.ARRIVE ;  /* 0x00000000000079c5 */ /* 0x000fde0000000000 */
[----:B------:R-:W-:-:S06]  /*ce90*/  NOP ;  /* 0x0000000000007918 */ /* 0x000fcc0000000000 */
        /* <DEDUP_REMOVED lines=10> */
[----:B------:R2:W-:Y:S01]  /*cf40*/  @!P1 SYNCS.ARRIVE.TRANS64.RED.A1T0 RZ, [R218+URZ], RZ ;  /* 0x000000ffdaff99a7 */ /* 0x0005e2000810043f */
[----:B------:R-:W-:Y:S05]  /*cf50*/  @P2 BRA `(.L_x_755) ;  /* 0xffffffe000782947 */ /* 0x000fea000383ffff */
.L_x_744:
[----:B------:R-:W-:Y:S05]  /*cf60*/  BSYNC B0 ;  /* 0x0000000000007941 */ /* 0x000fea0003800000 */
.L_x_743:
[----:B------:R-:W3:Y:S01]  /*cf70*/  SHFL.BFLY PT, R0, R3, 0x2, 0x1f ;  /* 0x0c401f0003007f89 */ /* 0x000ee200000e0000 */
[----:B------:R-:W-:Y:S02]  /*cf80*/  IMAD.MOV.U32 R4, RZ, RZ, RZ ;  /* 0x000000ffff047224 */ /* 0x000fe400078e00ff */
[----:B------:R-:W-:Y:S01]  /*cf90*/  VIADD R210, R210, 0x1 ;  /* 0x00000001d2d27836 */ /* 0x000fe20000000000 */
[----:B------:R-:W-:Y:S08]  /*cfa0*/  BAR.ARV 0x8, 0x100 ;  /* 0x0204000000007b1d */ /* 0x000ff00000002000 */
[----:B------:R-:W-:Y:S01]  /*cfb0*/  BAR.SYNC.DEFER_BLOCKING 0xf, 0x100 ;  /* 0x03c4000000007b1d */ /* 0x000fe20000010000 */
[----:B---3--:R-:W-:-:S05]  /*cfc0*/  FADD.FTZ R0, R0, R3 ;  /* 0x0000000300007221 */ /* 0x008fca0000010000 */
[----:B------:R-:W3:Y:S02]  /*cfd0*/  SHFL.BFLY PT, R3, R0, 0x1, 0x1f ;  /* 0x0c201f0000037f89 */ /* 0x000ee400000e0000 */
[----:B---3--:R-:W-:-:S05]  /*cfe0*/  FADD.FTZ R3, R0, R3 ;  /* 0x0000000300037221 */ /* 0x008fca0000010000 */
[----:B------:R-:W-:-:S13]  /*cff0*/  FSETP.NE.FTZ.AND P0, PT, R3, RZ, PT ;  /* 0x000000ff0300720b */ /* 0x000fda0003f15000 */
[----:B------:R-:W3:Y:S01]  /*d000*/  @P0 MUFU.LG2 R0, R3 ;  /* 0x0000000300000308 */ /* 0x000ee20000000c00 */
[----:B------:R-:W-:-:S07]  /*d010*/  @P0 FMUL.FTZ R5, R20, 0.69314718246459960938 ;  /* 0x3f31721814050820 */ /* 0x000fce0000410000 */
[----:B------:R4:W5:Y:S01]  /*d020*/  @P0 MUFU.RCP R4, R3 ;  /* 0x0000000300040308 */ /* 0x0009620000001000 */
[----:B---3--:R-:W-:Y:S01]  /*d030*/  @P0 FMUL.FTZ R0, R0, 0.69314718246459960938 ;  /* 0x3f31721800000820 */ /* 0x008fe20000410000 */
[----:B----4-:R-:W-:-:S03]  /*d040*/  IMAD.MOV.U32 R3, RZ, RZ, -0x800000 ;  /* 0xff800000ff037424 */ /* 0x010fc600078e00ff */
[----:B------:R-:W-:Y:S02]  /*d050*/  @P0 FFMA.FTZ R3, R5, R21, R0 ;  /* 0x0000001505030223 */ /* 0x000fe40000010000 */
[----:B------:R-:W3:Y:S01]  /*d060*/  SHFL.BFLY PT, R0, R10, 0x2, 0x1f ;  /* 0x0c401f000a007f89 */ /* 0x000ee200000e0000 */
[-C--:B-----5:R-:W-:Y:S01]  /*d070*/  FMUL.FTZ R24, R24, R4.reuse ;  /* 0x0000000418187220 */ /* 0x0a0fe20000410000 */
        /* <DEDUP_REMOVED lines=21> */
[----:B---3--:R-:W-:Y:S01]  /*d1d0*/  FADD.FTZ R0, R0, R10 ;  /* 0x0000000a00007221 */ /* 0x008fe20000010000 */
[-C--:B------:R-:W-:Y:S01]  /*d1e0*/  FMUL.FTZ R68, R68, R4.reuse ;  /* 0x0000000444447220 */ /* 0x080fe20000410000 */
[-C--:B------:R-:W-:Y:S01]  /*d1f0*/  FMUL.FTZ R69, R69, R4.reuse ;  /* 0x0000000445457220 */ /* 0x080fe20000410000 */
[-C--:B------:R-:W-:Y:S01]  /*d200*/  FMUL.FTZ R72, R72, R4.reuse ;  /* 0x0000000448487220 */ /* 0x080fe20000410000 */
[-C--:B------:R-:W-:Y:S01]  /*d210*/  FMUL.FTZ R73, R73, R4.reuse ;  /* 0x0000000449497220 */ /* 0x080fe20000410000 */
[----:B------:R-:W3:Y:S01]  /*d220*/  SHFL.BFLY PT, R5, R0, 0x1, 0x1f ;  /* 0x0c201f0000057f89 */ /* 0x000ee200000e0000 */
        /* <DEDUP_REMOVED lines=23> */
[----:B---3--:R-:W-:Y:S01]  /*d3a0*/  FADD.FTZ R5, R0, R5 ;  /* 0x0000000500057221 */ /* 0x008fe20000010000 */
[----:B------:R-:W-:-:S02]  /*d3b0*/  IMAD.MOV.U32 R0, RZ, RZ, RZ ;  /* 0x000000ffff007224 */ /* 0x000fc400078e00ff */
[-C--:B------:R-:W-:Y:S01]  /*d3c0*/  FMUL.FTZ R121, R121, R4.reuse ;  /* 0x0000000479797220 */ /* 0x080fe20000410000 */
[-C--:B------:R-:W-:Y:S01]  /*d3d0*/  FMUL.FTZ R124, R124, R4.reuse ;  /* 0x000000047c7c7220 */ /* 0x080fe20000410000 */
[-C--:B------:R-:W-:Y:S01]  /*d3e0*/  FMUL.FTZ R125, R125, R4.reuse ;  /* 0x000000047d7d7220 */ /* 0x080fe20000410000 */
[----:B------:R-:W-:Y:S01]  /*d3f0*/  FSETP.NE.FTZ.AND P0, PT, R5, RZ, PT ;  /* 0x000000ff0500720b */ /* 0x000fe20003f15000 */
        /* <DEDUP_REMOVED lines=12> */
[----:B------:R-:W3:Y:S08]  /*d4c0*/  @P0 MUFU.LG2 R6, R5 ;  /* 0x0000000500060308 */ /* 0x000ef00000000c00 */
[----:B------:R4:W5:Y:S02]  /*d4d0*/  @P0 MUFU.RCP R0, R5 ;  /* 0x0000000500000308 */ /* 0x0009640000001000 */
[----:B----4-:R-:W-:Y:S01]  /*d4e0*/  @P0 FMUL.FTZ R5, R20, 0.69314718246459960938 ;  /* 0x3f31721814050820 */ /* 0x010fe20000410000 */
[----:B---3--:R-:W-:Y:S01]  /*d4f0*/  @P0 FMUL.FTZ R6, R6, 0.69314718246459960938 ;  /* 0x3f31721806060820 */ /* 0x008fe20000410000 */
[----:B------:R-:W-:-:S03]  /*d500*/  IMAD.MOV.U32 R20, RZ, RZ, -0x800000 ;  /* 0xff800000ff147424 */ /* 0x000fc600078e00ff */
[----:B------:R-:W-:Y:S01]  /*d510*/  @P0 FFMA.FTZ R20, R5, R169, R6 ;  /* 0x000000a905140223 */ /* 0x000fe20000010006 */
[----:B------:R-:W-:Y:S01]  /*d520*/  ISETP.NE.AND P0, PT, R193, RZ, PT ;  /* 0x000000ffc100720c */ /* 0x000fe20003f05270 */
        /* <DEDUP_REMOVED lines=10> */
[----:B------:R-:W-:-:S02]  /*d5d0*/  FMUL.FTZ R46, R46, R0 ;  /* 0x000000002e2e7220 */ /* 0x000fc40000410000 */
[C---:B------:R-:W-:Y:S02]  /*d5e0*/  @!P0 IMAD R5, R18.reuse, 0x40, R191 ;  /* 0x0000004012058824 */ /* 0x040fe400078e02bf */
[-C--:B------:R-:W-:Y:S01]  /*d5f0*/  FMUL.FTZ R47, R47, R0.reuse ;  /* 0x000000002f2f7220 */ /* 0x080fe20000410000 */
[----:B------:R-:W-:Y:S02]  /*d600*/  VIADD R18, R18, 0x1 ;  /* 0x0000000112127836 */ /* 0x000fe40000000000 */
[-C--:B------:R-:W-:Y:S01]  /*d610*/  FMUL.FTZ R50, R50, R0.reuse ;  /* 0x0000000032327220 */ /* 0x080fe20000410000 */
[----:B------:R-:W-:Y:S02]  /*d620*/  @!P0 IMAD R5, R5, 0x4, R2 ;  /* 0x0000000405058824 */ /* 0x000fe400078e0202 */
[-C--:B------:R-:W-:Y:S01]  /*d630*/  FMUL.FTZ R51, R51, R0.reuse ;  /* 0x0000000033337220 */ /* 0x080fe20000410000 */
[-C--:B------:R-:W-:Y:S01]  /*d640*/  FMUL.FTZ R54, R54, R0.reuse ;  /* 0x0000000036367220 */ /* 0x080fe20000410000 */
[----:B------:R-:W-:Y:S01]  /*d650*/  ISETP.NE.AND P1, PT, R18, 0x2, PT ;  /* 0x000000021200780c */ /* 0x000fe20003f25270 */
[-C--:B------:R-:W-:Y:S01]  /*d660*/  FMUL.FTZ R55, R55, R0.reuse ;  /* 0x0000000037377220 */ /* 0x080fe20000410000 */
[----:B------:R-:W-:Y:S01]  /*d670*/  @!P0 STS [R5+0x28800], R4 ;  /* 0x0288000405008388 */ /* 0x000fe20000000800 */
[-C--:B------:R-:W-:Y:S01]  /*d680*/  FMUL.FTZ R58, R58, R0.reuse ;  /* 0x000000003a3a7220 */ /* 0x080fe20000410000 */
[-C--:B------:R-:W-:Y:S01]  /*d690*/  FMUL.FTZ R59, R59, R0.reuse ;  /* 0x000000003b3b7220 */ /* 0x080fe20000410000 */
[-C--:B------:R-:W-:Y:S01]  /*d6a0*/  FMUL.FTZ R62, R62, R0.reuse ;  /* 0x000000003e3e7220 */ /* 0x080fe20000410000 */
[----:B------:R3:W-:Y:S01]  /*d6b0*/  @!P0 STS [R5+0x28820], R0 ;  /* 0x0288200005008388 */ /* 0x0007e20000000800 */
        /* <DEDUP_REMOVED lines=45> */
[----:B---3--:R-:W-:Y:S01]  /*d990*/  SEL R0, RZ, 0x1, P1 ;  /* 0x00000001ff007807 */ /* 0x008fe20000800000 */
[----:B------:R-:W-:Y:S06]  /*d9a0*/  BAR.ARV 0xe, 0x100 ;  /* 0x0384000000007b1d */ /* 0x000fec0000002000 */
[----:B------:R-:W-:-:S02]  /*d9b0*/  PLOP3.LUT P0, PT, PT, PT, PT, 0x8, 0x0 ;  /* 0x000000000000781c */ /* 0x000fc40003f0e170 */
[----:B------:R-:W-:Y:S02]  /*d9c0*/  LOP3.LUT R23, R23, R0, RZ, 0x3c, !PT ;  /* 0x0000000017177212 */ /* 0x000fe400078e3cff */
[----:B------:R-:W-:-:S09]  /*d9d0*/  SEL R18, R18, RZ, P1 ;  /* 0x000000ff12127207 */ /* 0x000fd20000800000 */
.L_x_690:
[----:B------:R-:W-:Y:S05]  /*d9e0*/  BSYNC B7 ;  /* 0x0000000000077941 */ /* 0x000fea0003800000 */
.L_x_686:
[----:B------:R-:W3:Y:S08]  /*d9f0*/  S2UR UR5, SR_CgaCtaId ;  /* 0x00000000000579c3 */ /* 0x000ef00000008800 */
[----:B------:R-:W-:Y:S06]  /*da00*/  BAR.SYNC.DEFER_BLOCKING 0x5, 0x180 ;  /* 0x0146000000007b1d */ /* 0x000fec0000010000 */
[----:B------:R-:W-:Y:S01]  /*da10*/  UMOV UR4, 0x400 ;  /* 0x0000040000047882 */ /* 0x000fe20000000000 */
[----:B------:R-:W-:Y:S01]  /*da20*/  BSSY B0, `(.L_x_756) ;  /* 0x000048f000007945 */ /* 0x000fe20003800000 */
[----:B---3--:R-:W-:-:S06]  /*da30*/  ULEA UR4, UR5, UR4, 0x18 ;  /* 0x0000000405047291 */ /* 0x008fcc000f8ec03f */
[----:B------:R-:W-:-:S05]  /*da40*/  IMAD.U32 R2, RZ, RZ, UR4 ;  /* 0x00000004ff027e24 */ /* 0x000fca000f8e00ff */
[----:B01---5:R0:W1:Y:S01]  /*da50*/  LDS.128 R152, [R2+0x28cd0] ;  /* 0x028cd00002987984 */ /* 0x0230620000000c00 */
[----:B------:R-:W-:Y:S06]  /*da60*/  BAR.ARV 0x4, 0x180 ;  /* 0x0106000000007b1d */ /* 0x000fec0000002000 */
[----:B------:R-:W-:Y:S05]  /*da70*/  @P0 BRA `(.L_x_757) ;  /* 0x0000003800600947 */ /* 0x000fea0003800000 */
[----:B------:R-:W3:Y:S01]  /*da80*/  LDL R4, [R1+0x78] ;  /* 0x0000780001047983 */ /* 0x000ee20000100800 */
[----:B------:R-:W-:Y:S01]  /*da90*/  F2FP.BF16.F32.PACK_AB R6, R29, R28 ;  /* 0x0000001c1d06723e */ /* 0x000fe200000010ff */
[----:B------:R-:W-:Y:S01]  /*daa0*/  ULDC.64 UR6, c[0x0][0xc00] ;  /* 0x0003000000067ab9 */ /* 0x000fe20000000a00 */
[----:B------:R-:W-:Y:S01]  /*dab0*/  F2FP.BF16.F32.PACK_AB R7, R31, R30 ;  /* 0x0000001e1f07723e */ /* 0x000fe200000010ff */
[----:B------:R-:W4:Y:S01]  /*dac0*/  S2R R0, SR_SWINHI ;  /* 0x0000000000007919 */ /* 0x000f220000002f00 */
[----:B------:R-:W-:Y:S01]  /*dad0*/  F2FP.BF16.F32.PACK_AB R8, R33, R32 ;  /* 0x000000202108723e */ /* 0x000fe200000010ff */
[----:B------:R-:W-:Y:S01]  /*dae0*/  ULDC.64 UR4, c[0x0][0xc08] ;  /* 0x0003020000047ab9 */ /* 0x000fe20000000a00 */
[----:B------:R-:W-:Y:S02]  /*daf0*/  F2FP.BF16.F32.PACK_AB R9, R35, R34 ;  /* 0x000000222309723e */ /* 0x000fe400000010ff */
[----:B------:R-:W-:Y:S02]  /*db00*/  F2FP.BF16.F32.PACK_AB R10, R37, R36 ;  /* 0x00000024250a723e */ /* 0x000fe400000010ff */
[----:B------:R-:W-:-:S02]  /*db10*/  F2FP.BF16.F32.PACK_AB R11, R39, R38 ;  /* 0x00000026270b723e */ /* 0x000fc400000010ff */
[----:B------:R-:W-:Y:S02]  /*db20*/  MOV R12, R2 ;  /* 0x00000002000c7202 */ /* 0x000fe40000000f00 */
[----:B----4-:R-:W-:Y:S01]  /*db30*/  MOV R13, R0 ;  /* 0x00000000000d7202 */ /* 0x010fe20000000f00 */
[----:B------:R-:W-:Y:S02]  /*db40*/  BAR.SYNC.DEFER_BLOCKING 0x1, 0x100 ;  /* 0x0044000000007b1d */ /* 0x000fe40000010000 */
[----:B---3--:R-:W-:-:S04]  /*db50*/  IMAD.WIDE R14, R4, 0x2, R12 ;  /* 0x00000002040e7825 */ /* 0x008fc800078e020c */
[----:B------:R-:W-:Y:S01]  /*db60*/  IMAD.MOV.U32 R5, RZ, RZ, R15 ;  /* 0x000000ffff057224 */ /* 0x000fe200078e000f */
[----:B------:R-:W-:-:S04]  /*db70*/  LOP3.LUT R0, R14, 0x380, RZ, 0xc0, !PT ;  /* 0x000003800e007812 */ /* 0x000fc800078ec0ff */
[----:B------:R-:W-:-:S04]  /*db80*/  SHF.R.U64 R0, R0, 0x3, RZ ;  /* 0x0000000300007819 */ /* 0x000fc800000012ff */
[----:B------:R-:W-:-:S04]  /*db90*/  LOP3.LUT R4, R0, R14, RZ, 0x3c, !PT ;  /* 0x0000000e00047212 */ /* 0x000fc800078e3cff */
[----:B------:R-:W-:Y:S02]  /*dba0*/  MOV R0, R4 ;  /* 0x0000000400007202 */ /* 0x000fe40000000f00 */
[----:B------:R-:W-:Y:S02]  /*dbb0*/  F2FP.BF16.F32.PACK_AB R4, R25, R24 ;  /* 0x000000181904723e */ /* 0x000fe400000010ff */
[----:B------:R-:W-:-:S05]  /*dbc0*/  F2FP.BF16.F32.PACK_AB R5, R27, R26 ;  /* 0x0000001a1b05723e */ /* 0x000fca00000010ff */
[----:B------:R3:W-:Y:S02]  /*dbd0*/  STSM.16.M88.4 [R0], R4 ;  /* 0x0000000400007844 */ /* 0x0007e40000000200 */
[----:B---3--:R-:W-:Y:S02]  /*dbe0*/  IADD3 R4, P0, R14, 0x20, RZ ;  /* 0x000000200e047810 */ /* 0x008fe40007f1e0ff */
[----:B------:R-:W-:Y:S02]  /*dbf0*/  F2FP.BF16.F32.PACK_AB R6, R45, R44 ;  /* 0x0000002c2d06723e */ /* 0x000fe400000010ff */
[----:B------:R-:W-:Y:S01]  /*dc00*/  LOP3.LUT R0, R4, 0x380, RZ, 0xc0, !PT ;  /* 0x0000038004007812 */ /* 0x000fe200078ec0ff */
[----:B------:R-:W-:Y:S01]  /*dc10*/  IMAD.X R5, RZ, RZ, R15, P0 ;  /* 0x000000ffff057224 */ /* 0x000fe200000e060f */
[----:B------:R-:W-:Y:S02]  /*dc20*/  F2FP.BF16.F32.PACK_AB R7, R47, R46 ;  /* 0x0000002e2f07723e */ /* 0x000fe400000010ff */
[----:B------:R-:W-:-:S04]  /*dc30*/  SHF.R.U64 R0, R0, 0x3, RZ ;  /* 0x0000000300007819 */ /* 0x000fc800000012ff */
[----:B------:R-:W-:-:S04]  /*dc40*/  LOP3.LUT R4, R0, R4, RZ, 0x3c, !PT ;  /* 0x0000000400047212 */ /* 0x000fc800078e3cff */
[----:B------:R-:W-:-:S05]  /*dc50*/  MOV R4, R4 ;  /* 0x0000000400047202 */ /* 0x000fca0000000f00 */
[----:B------:R3:W-:Y:S02]  /*dc60*/  STSM.16.M88.4 [R4], R8 ;  /* 0x0000000804007844 */ /* 0x0007e40000000200 */
[----:B---3--:R-:W-:Y:S02]  /*dc70*/  IADD3 R4, P0, R14, 0x40, RZ ;  /* 0x000000400e047810 */ /* 0x008fe40007f1e0ff */
[----:B------:R-:W-:Y:S02]  /*dc80*/  F2FP.BF16.F32.PACK_AB R8, R49, R48 ;  /* 0x000000303108723e */ /* 0x000fe400000010ff */
[----:B------:R-:W-:Y:S01]  /*dc90*/  LOP3.LUT R0, R4, 0x380, RZ, 0xc0, !PT ;  /* 0x0000038004007812 */ /* 0x000fe200078ec0ff */
[----:B------:R-:W-:Y:S01]  /*dca0*/  IMAD.X R5, RZ, RZ, R15, P0 ;  /* 0x000000ffff057224 */ /* 0x000fe200000e060f */
[----:B------:R-:W-:Y:S02]  /*dcb0*/  F2FP.BF16.F32.PACK_AB R9, R51, R50 ;  /* 0x000000323309723e */ /* 0x000fe400000010ff */
[----:B------:R-:W-:-:S02]  /*dcc0*/  SHF.R.U64 R0, R0, 0x3, RZ ;  /* 0x0000000300007819 */ /* 0x000fc400000012ff */
[----:B------:R-:W-:Y:S02]  /*dcd0*/  F2FP.BF16.F32.PACK_AB R10, R53, R52 ;  /* 0x00000034350a723e */ /* 0x000fe400000010ff */
[----:B------:R-:W-:Y:S02]  /*dce0*/  LOP3.LUT R4, R0, R4, RZ, 0x3c, !PT ;  /* 0x0000000400047212 */ /* 0x000fe400078e3cff */
[----:B------:R-:W-:Y:S02]  /*dcf0*/  F2FP.BF16.F32.PACK_AB R11, R55, R54 ;  /* 0x00000036370b723e */ /* 0x000fe400000010ff */
        /* <DEDUP_REMOVED lines=131> */
[----:B------:R-:W-:Y:S02]  /*e530*/  IADD3 R0, P0, R14, 0x6060, RZ ;  /* 0x000060600e007810 */ /* 0x000fe40007f1e0ff */
[----:B------:R-:W-:Y:S02]  /*e540*/  MOV R8, R4 ;  /* 0x0000000400087202 */ /* 0x000fe40000000f00 */
[----:B------:R-:W-:Y:S01]  /*e550*/  F2FP.BF16.F32.PACK_AB R4, R137, R136 ;  /* 0x000000888904723e */ /* 0x000fe200000010ff */
[----:B------:R-:W-:Y:S01]  /*e560*/  IMAD.X R15, RZ, RZ, R15, P0 ;  /* 0x000000ffff0f7224 */ /* 0x000fe200000e060f */
[----:B------:R-:W-:-:S02]  /*e570*/  F2FP.BF16.F32.PACK_AB R5, R139, R138 ;  /* 0x0000008a8b05723e */ /* 0x000fc400000010ff */
[----:B------:R-:W-:-:S03]  /*e580*/  ISETP.NE.U32.AND P1, PT, RZ, UR6, PT ;  /* 0x00000006ff007c0c */ /* 0x000fc6000bf25070 */
[----:B------:R3:W-:Y:S01]  /*e590*/  STSM.16.M88.4 [R8], R4 ;  /* 0x0000000408007844 */ /* 0x0007e20000000200 */
[----:B------:R-:W-:Y:S02]  /*e5a0*/  ISETP.NE.AND.EX P1, PT, RZ, UR7, PT, P1 ;  /* 0x00000007ff007c0c */ /* 0x000fe4000bf25310 */
[----:B---3--:R-:W-:Y:S02]  /*e5b0*/  LOP3.LUT R4, R0, 0x380, RZ, 0xc0, !PT ;  /* 0x0000038000047812 */ /* 0x008fe400078ec0ff */
[----:B------:R-:W-:Y:S02]  /*e5c0*/  IADD3 R6, P0, R203, UR6, RZ ;  /* 0x00000006cb067c10 */ /* 0x000fe4000ff1e0ff */
[----:B------:R-:W-:Y:S02]  /*e5d0*/  SHF.R.U64 R4, R4, 0x3, RZ ;  /* 0x0000000304047819 */ /* 0x000fe400000012ff */
[----:B------:R-:W-:Y:S02]  /*e5e0*/  F2FP.BF16.F32.PACK_AB R8, R145, R144 ;  /* 0x000000909108723e */ /* 0x000fe400000010ff */
[----:B------:R-:W-:Y:S01]  /*e5f0*/  LOP3.LUT R14, R4, R0, RZ, 0x3c, !PT ;  /* 0x00000000040e7212 */ /* 0x000fe200078e3cff */
[----:B------:R-:W-:Y:S01]  /*e600*/  IMAD.MOV.U32 R0, RZ, RZ, RZ ;  /* 0x000000ffff007224 */ /* 0x000fe200078e00ff */
[----:B------:R-:W-:-:S02]  /*e610*/  IADD3.X R7, R204, UR7, RZ, P0, !PT ;  /* 0x00000007cc077c10 */ /* 0x000fc400087fe4ff */
[----:B------:R-:W-:Y:S02]  /*e620*/  MOV R14, R14 ;  /* 0x0000000e000e7202 */ /* 0x000fe40000000f00 */
[----:B------:R-:W-:-:S03]  /*e630*/  ISETP.NE.U32.AND P0, PT, RZ, UR4, PT ;  /* 0x00000004ff007c0c */ /* 0x000fc6000bf05070 */
[----:B------:R3:W-:Y:S01]  /*e640*/  STSM.16.M88.4 [R14], R8 ;  /* 0x000000080e007844 */ /* 0x0007e20000000200 */
[----:B------:R-:W-:Y:S01]  /*e650*/  BAR.SYNC.DEFER_BLOCKING 0x1, 0x100 ;  /* 0x0044000000007b1d */ /* 0x000fe20000010000 */
[----:B------:R-:W-:-:S13]  /*e660*/  ISETP.NE.AND.EX P0, PT, RZ, UR5, PT, P0 ;  /* 0x00000005ff007c0c */ /* 0x000fda000bf05300 */
[----:B---3--:R-:W-:Y:S01]  /*e670*/  @P0 IADD3 R8, P2, R203, UR4, RZ ;  /* 0x00000004cb080c10 */ /* 0x008fe2000ff5e0ff */
[----:B------:R-:W-:Y:S02]  /*e680*/  ULDC UR4, c[0x0][0xa88] ;  /* 0x0002a20000047ab9 */ /* 0x000fe40000000800 */
[----:B------:R-:W-:Y:S01]  /*e690*/  IMAD.U32 R4, RZ, RZ, UR4 ;  /* 0x00000004ff047e24 */ /* 0x000fe2000f8e00ff */
[----:B------:R-:W-:Y:S01]  /*e6a0*/  @P0 IADD3.X R9, R204, UR5, RZ, P2, !PT ;  /* 0x00000005cc090c10 */ /* 0x000fe200097fe4ff */
[----:B------:R3:W5:Y:S04]  /*e6b0*/  @P1 LDG.E R0, desc[UR40][R6.64] ;  /* 0x0000002806001981 */ /* 0x000768000c1e1900 */
[----:B------:R3:W5:Y:S01]  /*e6c0*/  @P0 LDG.E R4, desc[UR40][R8.64] ;  /* 0x0000002808040981 */ /* 0x000762000c1e1900 */
[----:B------:R-:W-:Y:S05]  /*e6d0*/  @P0 BRA `(.L_x_758) ;  /* 0x0000000000100947 */ /* 0x000fea0003800000 */
[----:B------:R-:W-:Y:S05]  /*e6e0*/  @!P1 BRA `(.L_x_758) ;  /* 0x00000000000c9947 */ /* 0x000fea0003800000 */
[----:B-----5:R-:W4:Y:S04]  /*e6f0*/  LDG.E R4, desc[UR40][R6.64] ;  /* 0x0000002806047981 */ /* 0x020f28000c1e1900 */
[----:B---3--:R-:W4:Y:S02]  /*e700*/  LDG.E R6, desc[UR40][R6.64+0x4] ;  /* 0x0000042806067981 */ /* 0x008f24000c1e1900 */
[----:B----4-:R-:W-:-:S07]  /*e710*/  IMAD.IADD R4, R6, 0x1, -R4 ;  /* 0x0000000106047824 */ /* 0x010fce00078e0a04 */
.L_x_758:
[----:B------:R-:W4:Y:S01]  /*e720*/  LDL R5, [R1+0x30] ;  /* 0x0000300001057983 */ /* 0x000f220000100800 */
[----:B------:R-:W-:Y:S01]  /*e730*/  ISETP.NE.AND P1, PT, R201, RZ, PT ;  /* 0x000000ffc900720c */ /* 0x000fe20003f25270 */
[----:B------:R-:W-:-:S03]  /*e740*/  ULDC UR4, c[0x0][0xad4] ;  /* 0x0002b50000047ab9 */ /* 0x000fc60000000800 */
[----:B------:R-:W-:Y:S01]  /*e750*/  SEL R201, R201, UR4, P1 ;  /* 0x00000004c9c97c07 */ /* 0x000fe20008800000 */
[----:B----4-:R-:W4:Y:S02]  /*e760*/  SHFL.IDX PT, R5, R5, RZ, 0x1f ;  /* 0x00001fff05057589 */ /* 0x010f2400000e0000 */
[----:B----4-:R-:W-:Y:S02]  /*e770*/  ISETP.NE.AND P0, PT, R5, RZ, PT ;  /* 0x000000ff0500720c */ /* 0x010fe40003f05270 */
[----:B-----5:R-:W-:-:S11]  /*e780*/  SHF.R.S32.HI R5, RZ, 0x1f, R0 ;  /* 0x0000001fff057819 */ /* 0x020fd60000011400 */
[----:B------:R-:W-:Y:S05]  /*e790*/  @P0 BRA `(.L_x_759) ;  /* 0x0000000400000947 */ /* 0x000fea0003800000 */
[----:B------:R-:W4:Y:S01]  /*e7a0*/  LDL.LU R11, [R1+0x2c] ;  /* 0x00002c00010b7983 */ /* 0x000f220000300800 */
[----:B------:R-:W-:Y:S01]  /*e7b0*/  IMAD.MOV.U32 R10, RZ, RZ, 0x9b8 ;  /* 0x000009b8ff0a7424 */ /* 0x000fe200078e00ff */
[----:B------:R-:W-:Y:S01]  /*e7c0*/  ISETP.GT.AND P1, PT, R201, 0x1, PT ;  /* 0x00000001c900780c */ /* 0x000fe20003f24270 */
[----:B------:R-:W5:Y:S01]  /*e7d0*/  LDC R156, c[0x0][0xbe8] ;  /* 0x0002fa00ff9c7b82 */ /* 0x000f620000000800 */
[----:B------:R-:W2:Y:S01]  /*e7e0*/  LDL R21, [R1+0x6c] ;  /* 0x00006c0001157983 */ /* 0x000ea20000100800 */
[----:B------:R-:W-:Y:S02]  /*e7f0*/  ISETP.NE.U32.AND P0, PT, RZ, UR6, PT ;  /* 0x00000006ff007c0c */ /* 0x000fe4000bf05070 */
[----:B------:R-:W-:Y:S01]  /*e800*/  SEL R10, R10, 0x978, P1 ;  /* 0x000009780a0a7807 */ /* 0x000fe20000800000 */
[----:B------:R-:W2:Y:S01]  /*e810*/  LDL R158, [R1+0x74] ;  /* 0x00007400019e7983 */ /* 0x000ea20000100800 */
[----:B------:R-:W-:Y:S02]  /*e820*/  ISETP.NE.AND.EX P0, PT, RZ, UR7, PT, P0 ;  /* 0x00000007ff007c0c */ /* 0x000fe4000bf05300 */
[----:B---3--:R-:W3:Y:S01]  /*e830*/  LDC.64 R8, c[0x0][R10+0x220] ;  /* 0x000088000a087b82 */ /* 0x008ee20000000a00 */
[----:B------:R-:W2:Y:S01]  /*e840*/  LDL R157, [R1+0x34] ;  /* 0x00003400019d7983 */ /* 0x000ea20000100800 */
[----:B------:R-:W-:-:S06]  /*e850*/  SEL R14, R200, RZ, !P0 ;  /* 0x000000ffc80e7207 */ /* 0x000fcc0004000000 */
[----:B------:R-:W0:Y:S01]  /*e860*/  LDC.64 R6, c[0x0][R10+0x218] ;  /* 0x000086000a067b82 */ /* 0x000e220000000a00 */
[----:B---3--:R-:W-:Y:S01]  /*e870*/  IMAD R9, R9, R14, RZ ;  /* 0x0000000e09097224 */ /* 0x008fe200078e02ff */
[----:B-1----:R-:W-:Y:S02]  /*e880*/  SEL R152, R211, RZ, P1 ;  /* 0x000000ffd3987207 */ /* 0x002fe40000800000 */
[----:B----4-:R-:W-:Y:S02]  /*e890*/  SEL R11, R11, RZ, !P0 ;  /* 0x000000ff0b0b7207 */ /* 0x010fe40004000000 */
[----:B-----5:R-:W-:-:S03]  /*e8a0*/  ISETP.NE.AND P0, PT, R156, 0x1, PT ;  /* 0x000000019c00780c */ /* 0x020fc60003f05270 */
[C---:B------:R-:W-:Y:S02]  /*e8b0*/  IMAD R11, R8.reuse, R11, R9 ;  /* 0x0000000b080b7224 */ /* 0x040fe400078e0209 */
[----:B------:R-:W-:-:S04]  /*e8c0*/  IMAD.WIDE.U32 R8, R8, R14, RZ ;  /* 0x0000000e08087225 */ /* 0x000fc800078e00ff */
[-C--:B0-----:R-:W-:Y:S02]  /*e8d0*/  IMAD R14, R7, R199.reuse, RZ ;  /* 0x000000c7070e7224 */ /* 0x081fe400078e02ff */
[----:B------:R-:W-:-:S04]  /*e8e0*/  IMAD.WIDE.U32 R6, R6, R199, RZ ;  /* 0x000000c706067225 */ /* 0x000fc800078e00ff */
[----:B------:R-:W-:Y:S02]  /*e8f0*/  IMAD.IADD R14, R7, 0x1, R14 ;  /* 0x00000001070e7824 */ /* 0x000fe400078e020e */
[----:B------:R-:W0:Y:S01]  /*e900*/  @P0 LDC R7, c[0x0][0xbec] ;  /* 0x0002fb00ff070b82 */ /* 0x000e220000000800 */
[----:B------:R-:W-:-:S07]  /*e910*/  IADD3 R15, P2, P3, R8, R6, R0 ;  /* 0x00000006080f7210 */ /* 0x000fce0007b5e000 */
[----:B------:R-:W1:Y:S01]  /*e920*/  @P0 LDC R6, c[0x0][0xbf0] ;  /* 0x0002fc00ff060b82 */ /* 0x000e620000000800 */
[----:B--2---:R-:W-:Y:S02]  /*e930*/  IMAD R21, R202, 0x40, R21 ;  /* 0x00000040ca157824 */ /* 0x004fe400078e0215 */
[----:B------:R-:W-:-:S05]  /*e940*/  IMAD.IADD R11, R9, 0x1, R11 ;  /* 0x00000001090b7824 */ /* 0x000fca00078e020b */
[----:B------:R-:W-:Y:S01]  /*e950*/  IADD3.X R11, R11, R14, R5, P2, P3 ;  /* 0x0000000e0b0b7210 */ /* 0x000fe200017e6405 */
[----:B------:R-:W-:Y:S02]  /*e960*/  IMAD.MOV.U32 R14, RZ, RZ, R21 ;  /* 0x000000ffff0e7224 */ /* 0x000fe400078e0015 */
[----:B0-----:R-:W-:-:S05]  /*e970*/  @P0 IMAD.HI.U32 R7, R21, R7, RZ ;  /* 0x0000000715070227 */ /* 0x001fca00078e00ff */
[----:B-1----:R-:W-:Y:S02]  /*e980*/  @P0 SHF.R.U32.HI R14, RZ, R6, R7 ;  /* 0x00000006ff0e0219 */ /* 0x002fe40000011607 */
[----:B------:R-:W0:Y:S02]  /*e990*/  LDC.64 R6, c[0x0][R10+0x228] ;  /* 0x00008a000a067b82 */ /* 0x000e240000000a00 */
[----:B0-----:R-:W-:-:S04]  /*e9a0*/  IMAD.WIDE.U32 R8, R6, R152, RZ ;  /* 0x0000009806087225 */ /* 0x001fc800078e00ff */
[----:B------:R-:W-:-:S04]  /*e9b0*/  IMAD R6, R7, R152, RZ ;  /* 0x0000009807067224 */ /* 0x000fc800078e02ff */
[----:B------:R-:W-:Y:S02]  /*e9c0*/  IMAD.IADD R9, R9, 0x1, R6 ;  /* 0x0000000109097824 */ /* 0x000fe400078e0206 */
[----:B------:R0:W1:Y:S01]  /*e9d0*/  LDC.64 R6, c[0x0][R10+0x210] ;  /* 0x000084000a067b82 */ /* 0x0000620000000a00 */
[----:B------:R-:W-:Y:S01]  /*e9e0*/  IADD3 R8, P0, P2, R14, R15, R8 ;  /* 0x0000000f0e087210 */ /* 0x000fe20007a1e008 */
[--C-:B------:R-:W-:Y:S01]  /*e9f0*/  IMAD.MOV R15, RZ, RZ, -R14.reuse ;  /* 0x000000ffff0f7224 */ /* 0x100fe200078e0a0e */
[----:B------:R-:W-:-:S03]  /*ea00*/  SHF.R.S32.HI R14, RZ, 0x1f, R14 ;  /* 0x0000001fff0e7819 */ /* 0x000fc6000001140e */
[----:B------:R-:W-:Y:S01]  /*ea10*/  IMAD R15, R156, R15, R21 ;  /* 0x0000000f9c0f7224 */ /* 0x000fe200078e0215 */
[----:B------:R-:W-:-:S04]  /*ea20*/  IADD3.X R9, R14, R11, R9, P0, P2 ;  /* 0x0000000b0e097210 */ /* 0x000fc800007e4409 */
[----:B0-----:R-:W-:Y:S01]  /*ea30*/  SHF.R.S32.HI R10, RZ, 0x1f, R15 ;  /* 0x0000001fff0a7819 */ /* 0x001fe2000001140f */
[-C--:B-1----:R-:W-:Y:S02]  /*ea40*/  IMAD R7, R7, R15.reuse, RZ ;  /* 0x0000000f07077224 */ /* 0x082fe400078e02ff */
[----:B------:R-:W-:-:S04]  /*ea50*/  IMAD.WIDE.U32 R8, R6, R15, R8 ;  /* 0x0000000f06087225 */ /* 0x000fc800078e0008 */
[----:B------:R-:W-:Y:S02]  /*ea60*/  IMAD R10, R6, R10, R7 ;  /* 0x0000000a060a7224 */ /* 0x000fe400078e0207 */
[----:B------:R-:W0:Y:S08]  /*ea70*/  LDC.64 R6, c[0x0][0xba8] ;  /* 0x0002ea00ff067b82 */ /* 0x000e300000000a00 */
[----:B0-----:R-:W0:Y:S08]  /*ea80*/  @!P1 LDC R6, c[0x0][0xb50] ;  /* 0x0002d400ff069b82 */ /* 0x001e300000000800 */
[----:B------:R-:W1:Y:S01]  /*ea90*/  @!P1 LDC R7, c[0x0][0xb54] ;  /* 0x0002d500ff079b82 */ /* 0x000e620000000800 */
[----:B------:R-:W-:-:S02]  /*eaa0*/  IMAD.IADD R10, R9, 0x1, R10 ;  /* 0x00000001090a7824 */ /* 0x000fc400078e020a */
[----:B------:R-:W-:Y:S01]  /*eab0*/  IMAD R11, R202, 0x40, R191 ;  /* 0x00000040ca0b7824 */ /* 0x000fe200078e02bf */
[----:B0-----:R-:W-:Y:S01]  /*eac0*/  LEA R9, P0, R8, R6, 0x2 ;  /* 0x0000000608097211 */ /* 0x001fe200078010ff */
[----:B------:R-:W-:-:S03]  /*ead0*/  IMAD.MOV R6, RZ, RZ, -R158 ;  /* 0x000000ffff067224 */ /* 0x000fc600078e0a9e */
[----:B-1----:R-:W-:Y:S02]  /*eae0*/  LEA.HI.X R10, R8, R7, R10, 0x2, P0 ;  /* 0x00000007080a7211 */ /* 0x002fe400000f140a */
[----:B------:R-:W-:Y:S01]  /*eaf0*/  ISETP.NE.AND P0, PT, R157, R6, PT ;  /* 0x000000069d00720c */ /* 0x000fe20003f05270 */
[----:B------:R-:W-:Y:S04]  /*eb00*/  SHFL.IDX PT, R8, R9, 0x1, 0x1c1f ;  /* 0x003c1f0009087f89 */ /* 0x000fe800000e0000 */
[----:B------:R-:W-:Y:S04]  /*eb10*/  SHFL.IDX PT, R6, R9, RZ, 0x1c1f ;  /* 0x001c1fff09067589 */ /* 0x000fe800000e0000 */
[----:B------:R-:W0:Y:S04]  /*eb20*/  SHFL.IDX PT, R7, R10, RZ, 0x1c1f ;  /* 0x001c1fff0a077589 */ /* 0x000e2800000e0000 */
[----:B------:R1:W2:Y:S02]  /*eb30*/  SHFL.IDX PT, R9, R10, 0x1, 0x1c1f ;  /* 0x003c1f000a097f89 */ /* 0x0002a400000e0000 */
[----:B-1----:R-:W-:-:S05]  /*eb40*/  IMAD R10, R4, R156, RZ ;  /* 0x0000009c040a7224 */ /* 0x002fca00078e02ff */
[C---:B------:R-:W-:Y:S01]  /*eb50*/  ISETP.GE.OR P1, PT, R11.reuse, R10, P0 ;  /* 0x0000000a0b00720c */ /* 0x040fe20000726670 */
[----:B------:R-:W-:-:S05]  /*eb60*/  VIADD R11, R11, 0x8 ;  /* 0x000000080b0b7836 */ /* 0x000fca0000000000 */
[----:B------:R-:W-:-:S07]  /*eb70*/  ISETP.GE.OR P0, PT, R11, R10, P0 ;  /* 0x0000000a0b00720c */ /* 0x000fce0000706670 */
[----:B0-----:R4:W-:Y:S06]  /*eb80*/  @!P1 ST.E desc[UR40][R6.64], R3 ;  /* 0x0000000306009985 */ /* 0x0019ec000c101928 */
[----:B--2---:R4:W-:Y:S02]  /*eb90*/  @!P0 ST.E desc[UR40][R8.64], R20 ;  /* 0x0000001408008985 */ /* 0x0049e4000c101928 */
.L_x_759:
[----:B------:R-:W-:Y:S02]  /*eba0*/  ISETP.GT.AND P1, PT, R201, 0x1, PT ;  /* 0x00000001c900780c */ /* 0x000fe40003f24270 */
[----:B------:R-:W-:-:S04]  /*ebb0*/  ISETP.NE.U32.AND P0, PT, RZ, UR6, PT ;  /* 0x00000006ff007c0c */ /* 0x000fc8000bf05070 */
[----:B------:R-:W-:-:S04]  /*ebc0*/  ISETP.NE.AND.EX P0, PT, RZ, UR7, PT, P0 ;  /* 0x00000007ff007c0c */ /* 0x000fc8000bf05300 */
[----:B------:R-:W-:-:S03]  /*ebd0*/  SEL R200, R200, RZ, !P0 ;  /* 0x000000ffc8c87207 */ /* 0x000fc60004000000 */
[----:B------:R-:W-:Y:S06]  /*ebe0*/  @P1 BRA `(.L_x_760) ;  /* 0x0000001000381947 */ /* 0x000fec0003800000 */
[----:B----4-:R-:W4:Y:S01]  /*ebf0*/  S2R R20, SR_TID.X ;  /* 0x0000000000147919 */ /* 0x010f220000002100 */
[----:B------:R-:W0:Y:S01]  /*ec00*/  LDC R83, c[0x0][0xbe8] ;  /* 0x0002fa00ff537b82 */ /* 0x000e220000000800 */
[----:B------:R-:W-:Y:S01]  /*ec10*/  ULDC.64 UR4, c[0x0][0xaa0] ;  /* 0x0002a80000047ab9 */ /* 0x000fe20000000a00 */
[----:B----4-:R-:W-:-:S05]  /*ec20*/  VIADD R20, R20, 0xffffff80 ;  /* 0xffffff8014147836 */ /* 0x010fca0000000000 */
[----:B------:R-:W-:-:S04]  /*ec30*/  SHF.R.S32.HI R21, RZ, 0x1f, R20 ;  /* 0x0000001fff157819 */ /* 0x000fc80000011414 */
[----:B------:R-:W-:-:S04]  /*ec40*/  LEA.HI R21, R21, R20, RZ, 0x3 ;  /* 0x0000001415157211 */ /* 0x000fc800078f18ff */
[----:B------:R-:W-:-:S05]  /*ec50*/  SHF.R.S32.HI R3, RZ, 0x3, R21 ;  /* 0x00000003ff037819 */ /* 0x000fca0000011415 */
[----:B---3--:R-:W-:-:S04]  /*ec60*/  IMAD R7, R3, 0x40, R188 ;  /* 0x0000004003077824 */ /* 0x008fc800078e02bc */
[----:B------:R-:W-:-:S03]  /*ec70*/  IMAD.WIDE R6, R7, 0x2, R12 ;  /* 0x0000000207067825 */ /* 0x000fc600078e020c */
[C---:B------:R-:W-:Y:S02]  /*ec80*/  IADD3 R13, P3, R6.reuse, 0x1000, RZ ;  /* 0x00001000060d7810 */ /* 0x040fe40007f7e0ff */
[C---:B------:R-:W-:Y:S02]  /*ec90*/  IADD3 R25, P4, R6.reuse, 0x2000, RZ ;  /* 0x0000200006197810 */ /* 0x040fe40007f9e0ff */
[----:B------:R-:W-:Y:S02]  /*eca0*/  LOP3.LUT R12, R13, 0x380, RZ, 0xc0, !PT ;  /* 0x000003800d0c7812 */ /* 0x000fe400078ec0ff */
[----:B------:R-:W-:Y:S02]  /*ecb0*/  IADD3 R29, P5, R6, 0x3000, RZ ;  /* 0x00003000061d7810 */ /* 0x000fe40007fbe0ff */
[----:B------:R-:W-:Y:S02]  /*ecc0*/  SHF.R.U64 R12, R12, 0x3, RZ ;  /* 0x000000030c0c7819 */ /* 0x000fe400000012ff */
[----:B------:R-:W-:-:S02]  /*ecd0*/  IADD3 R33, P6, R6, 0x4000, RZ ;  /* 0x0000400006217810 */ /* 0x000fc40007fde0ff */
[----:B------:R-:W-:Y:S01]  /*ece0*/  LOP3.LUT R12, R12, R13, RZ, 0x3c, !PT ;  /* 0x0000000d0c0c7212 */ /* 0x000fe200078e3cff */
[----:B------:R-:W-:Y:S01]  /*ecf0*/  IMAD.X R13, RZ, RZ, R7, P3 ;  /* 0x000000ffff0d7224 */ /* 0x000fe200018e0607 */
[C---:B------:R-:W-:Y:S02]  /*ed00*/  IADD3 R37, P0, R6.reuse, 0x5000, RZ ;  /* 0x0000500006257810 */ /* 0x040fe40007f1e0ff */
[C---:B------:R-:W-:Y:S02]  /*ed10*/  IADD3 R41, P1, R6.reuse, 0x6000, RZ ;  /* 0x0000600006297810 */ /* 0x040fe40007f3e0ff */
[C---:B------:R-:W-:Y:S02]  /*ed20*/  IADD3 R45, P2, R6.reuse, 0x7000, RZ ;  /* 0x00007000062d7810 */ /* 0x040fe40007f5e0ff */
[----:B------:R-:W-:Y:S02]  /*ed30*/  IADD3 R49, P3, R6, 0x8000, RZ ;  /* 0x0000800006317810 */ /* 0x000fe40007f7e0ff */
[----:B------:R-:W-:-:S02]  /*ed40*/  LOP3.LUT R24, R25, 0x380, RZ, 0xc0, !PT ;  /* 0x0000038019187812 */ /* 0x000fc400078ec0ff */
[----:B------:R-:W-:Y:S02]  /*ed50*/  LOP3.LUT R28, R29, 0x380, RZ, 0xc0, !PT ;  /* 0x000003801d1c7812 */ /* 0x000fe400078ec0ff */
[----:B------:R-:W-:Y:S02]  /*ed60*/  LOP3.LUT R32, R33, 0x380, RZ, 0xc0, !PT ;  /* 0x0000038021207812 */ /* 0x000fe400078ec0ff */
[----:B------:R-:W-:Y:S02]  /*ed70*/  LOP3.LUT R36, R37, 0x380, RZ, 0xc0, !PT ;  /* 0x0000038025247812 */ /* 0x000fe400078ec0ff */
[----:B------:R-:W-:Y:S02]  /*ed80*/  LOP3.LUT R40, R41, 0x380, RZ, 0xc0, !PT ;  /* 0x0000038029287812 */ /* 0x000fe400078ec0ff */
[----:B------:R-:W-:Y:S02]  /*ed90*/  LOP3.LUT R44, R45, 0x380, RZ, 0xc0, !PT ;  /* 0x000003802d2c7812 */ /* 0x000fe400078ec0ff */
[----:B------:R-:W-:-:S02]  /*eda0*/  LOP3.LUT R48, R49, 0x380, RZ, 0xc0, !PT ;  /* 0x0000038031307812 */ /* 0x000fc400078ec0ff */
[----:B------:R-:W-:Y:S02]  /*edb0*/  SHF.R.U64 R24, R24, 0x3, RZ ;  /* 0x0000000318187819 */ /* 0x000fe400000012ff */
[----:B------:R-:W-:Y:S02]  /*edc0*/  SHF.R.U64 R28, R28, 0x3, RZ ;  /* 0x000000031c1c7819 */ /* 0x000fe400000012ff */
[----:B------:R-:W-:Y:S02]  /*edd0*/  SHF.R.U64 R32, R32, 0x3, RZ ;  /* 0x0000000320207819 */ /* 0x000fe400000012ff */
[----:B------:R-:W-:Y:S02]  /*ede0*/  SHF.R.U64 R36, R36, 0x3, RZ ;  /* 0x0000000324247819 */ /* 0x000fe400000012ff */
[----:B------:R-:W-:Y:S02]  /*edf0*/  SHF.R.U64 R40, R40, 0x3, RZ ;  /* 0x0000000328287819 */ /* 0x000fe400000012ff */
[----:B------:R-:W-:-:S02]  /*ee00*/  SHF.R.U64 R44, R44, 0x3, RZ ;  /* 0x000000032c2c7819 */ /* 0x000fc400000012ff */
[----:B------:R-:W-:Y:S02]  /*ee10*/  SHF.R.U64 R48, R48, 0x3, RZ ;  /* 0x0000000330307819 */ /* 0x000fe400000012ff */
[----:B------:R-:W-:Y:S01]  /*ee20*/  LOP3.LUT R24, R24, R25, RZ, 0x3c, !PT ;  /* 0x0000001918187212 */ /* 0x000fe200078e3cff */
[--C-:B------:R-:W-:Y:S01]  /*ee30*/  IMAD.X R25, RZ, RZ, R7.reuse, P4 ;  /* 0x000000ffff197224 */ /* 0x100fe200020e0607 */
        /* <DEDUP_REMOVED lines=11> */
[----:B------:R-:W-:Y:S01]  /*eef0*/  IMAD.X R49, RZ, RZ, R7, P3 ;  /* 0x000000ffff317224 */ /* 0x000fe200018e0607 */
[C---:B------:R-:W-:Y:S01]  /*ef00*/  IADD3 R53, P4, R6.reuse, 0x9000, RZ ;  /* 0x0000900006357810 */ /* 0x040fe20007f9e0ff */
[----:B------:R-:W-:Y:S01]  /*ef10*/  IMAD R5, R5, UR4, RZ ;  /* 0x0000000405057c24 */ /* 0x000fe2000f8e02ff */
[----:B------:R-:W-:Y:S01]  /*ef20*/  IADD3 R57, P5, R6, 0xa000, RZ ;  /* 0x0000a00006397810 */ /* 0x000fe20007fbe0ff */
[----:B0-----:R-:W-:Y:S01]  /*ef30*/  IMAD R88, R4, R83, RZ ;  /* 0x0000005304587224 */ /* 0x001fe200078e02ff */
[C---:B------:R-:W-:Y:S01]  /*ef40*/  IADD3 R61, P6, R6.reuse, 0xb000, RZ ;  /* 0x0000b000063d7810 */ /* 0x040fe20007fde0ff */
[----:B------:R-:W5:Y:S01]  /*ef50*/  LD.E.128 R24, desc[UR40][R24.64] ;  /* 0x0000002818187980 */ /* 0x000f62000c101d00 */
[----:B------:R-:W-:-:S02]  /*ef60*/  IADD3 R65, P0, R6, 0xc000, RZ ;  /* 0x0000c00006417810 */ /* 0x000fc40007f1e0ff */
[C---:B------:R-:W-:Y:S01]  /*ef70*/  IADD3 R69, P1, R6.reuse, 0xd000, RZ ;  /* 0x0000d00006457810 */ /* 0x040fe20007f3e0ff */
[----:B------:R-:W5:Y:S01]  /*ef80*/  LD.E.128 R28, desc[UR40][R28.64] ;  /* 0x000000281c1c7980 */ /* 0x000f62000c101d00 */
[C---:B------:R-:W-:Y:S02]  /*ef90*/  IADD3 R73, P2, R6.reuse, 0xe000, RZ ;  /* 0x0000e00006497810 */ /* 0x040fe40007f5e0ff */
[C---:B------:R-:W-:Y:S01]  /*efa0*/  LOP3.LUT R15, R6.reuse, 0x380, RZ, 0xc0, !PT ;  /* 0x00000380060f7812 */ /* 0x040fe200078ec0ff */
[----:B------:R-:W5:Y:S01]  /*efb0*/  LD.E.128 R32, desc[UR40][R32.64] ;  /* 0x0000002820207980 */ /* 0x000f62000c101d00 */
[----:B------:R-:W-:Y:S02]  /*efc0*/  IADD3 R11, P3, R6, 0xf000, RZ ;  /* 0x0000f000060b7810 */ /* 0x000fe40007f7e0ff */
[----:B------:R-:W-:Y:S01]  /*efd0*/  LOP3.LUT R52, R53, 0x380, RZ, 0xc0, !PT ;  /* 0x0000038035347812 */ /* 0x000fe200078ec0ff */
[----:B------:R-:W5:Y:S01]  /*efe0*/  LD.E.128 R36, desc[UR40][R36.64] ;  /* 0x0000002824247980 */ /* 0x000f62000c101d00 */
[----:B------:R-:W-:Y:S01]  /*eff0*/  LOP3.LUT R56, R57, 0x380, RZ, 0xc0, !PT ;  /* 0x0000038039387812 */ /* 0x000fe200078ec0ff */
[----:B------:R-:W-:Y:S01]  /*f000*/  IMAD.X R77, RZ, RZ, R7, P3 ;  /* 0x000000ffff4d7224 */ /* 0x000fe200018e0607 */
[----:B------:R-:W-:Y:S01]  /*f010*/  LOP3.LUT R60, R61, 0x380, RZ, 0xc0, !PT ;  /* 0x000003803d3c7812 */ /* 0x000fe200078ec0ff */
[----:B------:R-:W5:Y:S01]  /*f020*/  LD.E.128 R40, desc[UR40][R40.64] ;  /* 0x0000002828287980 */ /* 0x000f62000c101d00 */
[----:B------:R-:W-:-:S02]  /*f030*/  LOP3.LUT R64, R65, 0x380, RZ, 0xc0, !PT ;  /* 0x0000038041407812 */ /* 0x000fc400078ec0ff */
[----:B------:R-:W-:Y:S01]  /*f040*/  LOP3.LUT R68, R69, 0x380, RZ, 0xc0, !PT ;  /* 0x0000038045447812 */ /* 0x000fe200078ec0ff */
[----:B------:R-:W5:Y:S01]  /*f050*/  LD.E.128 R44, desc[UR40][R44.64] ;  /* 0x000000282c2c7980 */ /* 0x000f62000c101d00 */
[----:B------:R-:W-:Y:S02]  /*f060*/  LOP3.LUT R72, R73, 0x380, RZ, 0xc0, !PT ;  /* 0x0000038049487812 */ /* 0x000fe400078ec0ff */
[----:B------:R-:W-:Y:S01]  /*f070*/  SHF.R.U64 R15, R15, 0x3, RZ ;  /* 0x000000030f0f7819 */ /* 0x000fe200000012ff */
[----:B------:R-:W5:Y:S01]  /*f080*/  LD.E.128 R48, desc[UR40][R48.64] ;  /* 0x0000002830307980 */ /* 0x000f62000c101d00 */
[----:B------:R-:W-:Y:S02]  /*f090*/  LOP3.LUT R9, R11, 0x380, RZ, 0xc0, !PT ;  /* 0x000003800b097812 */ /* 0x000fe400078ec0ff */
[----:B------:R-:W-:Y:S02]  /*f0a0*/  SHF.R.U64 R52, R52, 0x3, RZ ;  /* 0x0000000334347819 */ /* 0x000fe400000012ff */
[----:B------:R-:W-:-:S02]  /*f0b0*/  SHF.R.U64 R56, R56, 0x3, RZ ;  /* 0x0000000338387819 */ /* 0x000fc400000012ff */
[----:B------:R-:W-:Y:S02]  /*f0c0*/  SHF.R.U64 R60, R60, 0x3, RZ ;  /* 0x000000033c3c7819 */ /* 0x000fe400000012ff */
[----:B------:R-:W-:Y:S02]  /*f0d0*/  SHF.R.U64 R64, R64, 0x3, RZ ;  /* 0x0000000340407819 */ /* 0x000fe400000012ff */
[----:B------:R-:W-:Y:S02]  /*f0e0*/  SHF.R.U64 R68, R68, 0x3, RZ ;  /* 0x0000000344447819 */ /* 0x000fe400000012ff */
[----:B------:R-:W-:Y:S02]  /*f0f0*/  SHF.R.U64 R72, R72, 0x3, RZ ;  /* 0x0000000348487819 */ /* 0x000fe400000012ff */
[----:B------:R-:W-:Y:S02]  /*f100*/  LOP3.LUT R8, R15, R6, RZ, 0x3c, !PT ;  /* 0x000000060f087212 */ /* 0x000fe400078e3cff */
[----:B------:R-:W-:Y:S01]  /*f110*/  SHF.R.U64 R6, R9, 0x3, RZ ;  /* 0x0000000309067819 */ /* 0x000fe200000012ff */
[--C-:B------:R-:W-:Y:S01]  /*f120*/  IMAD.MOV.U32 R9, RZ, RZ, R7.reuse ;  /* 0x000000ffff097224 */ /* 0x100fe200078e0007 */
        /* <DEDUP_REMOVED lines=12> */
[----:B------:R-:W-:Y:S01]  /*f1f0*/  LOP3.LUT R76, R6, R11, RZ, 0x3c, !PT ;  /* 0x0000000b064c7212 */ /* 0x000fe200078e3cff */
[C---:B------:R-:W-:Y:S01]  /*f200*/  IMAD R5, R0.reuse, UR5, R5 ;  /* 0x0000000500057c24 */ /* 0x040fe2000f8e0205 */
[----:B------:R-:W-:Y:S01]  /*f210*/  ISETP.NE.AND P3, PT, R83, 0x1, PT ;  /* 0x000000015300780c */ /* 0x000fe20003f65270 */
[----:B------:R-:W-:Y:S01]  /*f220*/  IMAD.WIDE.U32 R6, R0, UR4, RZ ;  /* 0x0000000400067c25 */ /* 0x000fe2000f8e00ff */
[----:B------:R-:W-:Y:S01]  /*f230*/  LOP3.LUT R21, R21, 0xfffffff8, RZ, 0xc0, !PT ;  /* 0xfffffff815157812 */ /* 0x000fe200078ec0ff */
[----:B------:R-:W0:Y:S01]  /*f240*/  LDC R0, c[0x0][0xac8] ;  /* 0x0002b200ff007b82 */ /* 0x000e220000000800 */
[----:B------:R-:W-:Y:S01]  /*f250*/  ULDC.64 UR4, c[0x0][0xae8] ;  /* 0x0002ba0000047ab9 */ /* 0x000fe20000000a00 */
[----:B------:R-:W-:Y:S01]  /*f260*/  IMAD.IADD R7, R7, 0x1, R5 ;  /* 0x0000000107077824 */ /* 0x000fe200078e0205 */
[----:B------:R-:W5:Y:S01]  /*f270*/  LD.E.128 R8, desc[UR40][R8.64] ;  /* 0x0000002808087980 */ /* 0x000f62000c101d00 */
[----:B------:R-:W-:-:S02]  /*f280*/  IMAD.IADD R80, R20, 0x1, -R21 ;  /* 0x0000000114507824 */ /* 0x000fc400078e0a15 */
[C---:B------:R-:W-:Y:S01]  /*f290*/  IMAD.WIDE.U32 R6, R199.reuse, UR4, R6 ;  /* 0x00000004c7067c25 */ /* 0x040fe2000f8e0006 */
[----:B------:R-:W5:Y:S03]  /*f2a0*/  LD.E.128 R12, desc[UR40][R12.64] ;  /* 0x000000280c0c7980 */ /* 0x000f66000c101d00 */
[----:B------:R-:W3:Y:S01]  /*f2b0*/  @P3 LDC R85, c[0x0][0xbec] ;  /* 0x0002fb00ff553b82 */ /* 0x000ee20000000800 */
[----:B------:R-:W-:Y:S01]  /*f2c0*/  SHF.R.S32.HI R20, RZ, 0x1f, R200 ;  /* 0x0000001fff147819 */ /* 0x000fe200000114c8 */
[----:B------:R-:W-:Y:S01]  /*f2d0*/  IMAD R5, R80, 0x20, R3 ;  /* 0x0000002050057824 */ /* 0x000fe200078e0203 */
[----:B------:R-:W5:Y:S01]  /*f2e0*/  LD.E.128 R52, desc[UR40][R52.64] ;  /* 0x0000002834347980 */ /* 0x000f62000c101d00 */
[----:B------:R-:W-:Y:S01]  /*f2f0*/  IMAD R7, R199, UR5, R7 ;  /* 0x00000005c7077c24 */ /* 0x000fe2000f8e0207 */
[----:B------:R-:W-:Y:S02]  /*f300*/  ULDC.64 UR4, c[0x0][0xaf0] ;  /* 0x0002bc0000047ab9 */ /* 0x000fe40000000a00 */
[----:B------:R-:W5:Y:S01]  /*f310*/  LD.E.128 R56, desc[UR40][R56.64] ;  /* 0x0000002838387980 */ /* 0x000f62000c101d00 */
[----:B------:R-:W4:Y:S01]  /*f320*/  @P3 LDC R87, c[0x0][0xbf0] ;  /* 0x0002fc00ff573b82 */ /* 0x000f220000000800 */
[----:B------:R-:W-:-:S02]  /*f330*/  IMAD R82, R202, 0x40, R5 ;  /* 0x00000040ca527824 */ /* 0x000fc400078e0205 */
[----:B------:R-:W-:Y:S01]  /*f340*/  IMAD R5, R20, UR4, RZ ;  /* 0x0000000414057c24 */ /* 0x000fe2000f8e02ff */
[----:B------:R-:W5:Y:S01]  /*f350*/  LD.E.128 R60, desc[UR40][R60.64] ;  /* 0x000000283c3c7980 */ /* 0x000f62000c101d00 */
[-C--:B0-----:R-:W-:Y:S02]  /*f360*/  ISETP.GE.AND P1, PT, R209, R0.reuse, PT ;  /* 0x00000000d100720c */ /* 0x081fe40003f26270 */
[----:B------:R-:W-:Y:S01]  /*f370*/  IMAD R81, R200, UR5, R5 ;  /* 0x00000005c8517c24 */ /* 0x000fe2000f8e0205 */
[-C--:B------:R-:W-:Y:S01]  /*f380*/  ISETP.GE.AND P0, PT, R208, R0.reuse, PT ;  /* 0x00000000d000720c */ /* 0x080fe20003f06270 */
[----:B------:R-:W5:Y:S01]  /*f390*/  LD.E.128 R64, desc[UR40][R64.64] ;  /* 0x0000002840407980 */ /* 0x000f62000c101d00 */
[----:B------:R-:W-:Y:S02]  /*f3a0*/  SEL R5, RZ, 0xffffffff, P1 ;  /* 0xffffffffff057807 */ /* 0x000fe40000800000 */
[-C--:B------:R-:W-:Y:S01]  /*f3b0*/  ISETP.GE.AND P2, PT, R188, R0.reuse, PT ;  /* 0x00000000bc00720c */ /* 0x080fe20003f46270 */
[----:B------:R-:W5:Y:S01]  /*f3c0*/  LD.E.128 R68, desc[UR40][R68.64] ;  /* 0x0000002844447980 */ /* 0x000f62000c101d00 */
[----:B------:R-:W-:Y:S01]  /*f3d0*/  SEL R80, RZ, 0xffffffff, P0 ;  /* 0xffffffffff507807 */ /* 0x000fe20000000000 */
[----:B------:R-:W-:Y:S01]  /*f3e0*/  IMAD.SHL.U32 R84, R5, 0x2, RZ ;  /* 0x0000000205547824 */ /* 0x000fe200078e00ff */
[----:B------:R-:W-:Y:S01]  /*f3f0*/  SEL R21, RZ, 0x1, P2 ;  /* 0x00000001ff157807 */ /* 0x000fe20001000000 */
[----:B---3--:R-:W-:Y:S01]  /*f400*/  @P3 IMAD.HI.U32 R20, R82, R85, RZ ;  /* 0x0000005552143227 */ /* 0x008fe200078e00ff */
[----:B------:R-:W-:Y:S01]  /*f410*/  ISETP.GE.AND P0, PT, R207, R0, PT ;  /* 0x00000000cf00720c */ /* 0x000fe20003f06270 */
[----:B------:R-:W5:Y:S01]  /*f420*/  LD.E.128 R72, desc[UR40][R72.64] ;  /* 0x0000002848487980 */ /* 0x000f62000c101d00 */
[----:B------:R-:W-:Y:S01]  /*f430*/  LOP3.LUT R21, R84, 0x2, R21, 0xe2, !PT ;  /* 0x0000000254157812 */ /* 0x000fe200078ee215 */
[----:B------:R-:W-:-:S02]  /*f440*/  IMAD.SHL.U32 R80, R80, 0x4, RZ ;  /* 0x0000000450507824 */ /* 0x000fc400078e00ff */
[----:B------:R-:W-:Y:S01]  /*f450*/  IMAD.MOV.U32 R5, RZ, RZ, R82 ;  /* 0x000000ffff057224 */ /* 0x000fe200078e0052 */
[----:B----4-:R-:W-:Y:S01]  /*f460*/  @P3 SHF.R.U32.HI R5, RZ, R87, R20 ;  /* 0x00000057ff053219 */ /* 0x010fe20000011614 */
[----:B------:R-:W-:Y:S01]  /*f470*/  IMAD.WIDE.U32 R6, R200, UR4, R6 ;  /* 0x00000004c8067c25 */ /* 0x000fe2000f8e0006 */
[----:B------:R-:W-:Y:S01]  /*f480*/  LOP3.LUT R20, R80, 0x4, R21, 0xe2, !PT ;  /* 0x0000000450147812 */ /* 0x000fe200078ee215 */
[----:B------:R-:W-:Y:S01]  /*f490*/  ULDC.64 UR4, c[0x0][0xae0] ;  /* 0x0002b80000047ab9 */ /* 0x000fe20000000a00 */
[----:B------:R-:W-:Y:S01]  /*f4a0*/  SEL R21, RZ, 0xffffffff, P0 ;  /* 0xffffffffff157807 */ /* 0x000fe20000000000 */
[----:B------:R-:W5:Y:S01]  /*f4b0*/  LD.E.128 R76, desc[UR40][R76.64] ;  /* 0x000000284c4c7980 */ /* 0x000f62000c101d00 */
[-C--:B------:R-:W-:Y:S01]  /*f4c0*/  ISETP.GE.AND P0, PT, R206, R0.reuse, PT ;  /* 0x00000000ce00720c */ /* 0x080fe20003f06270 */
[----:B------:R-:W-:Y:S01]  /*f4d0*/  IMAD.IADD R7, R7, 0x1, R81 ;  /* 0x0000000107077824 */ /* 0x000fe200078e0251 */
[--C-:B------:R-:W-:Y:S01]  /*f4e0*/  SHF.R.S32.HI R80, RZ, 0x1f, R5.reuse ;  /* 0x0000001fff507819 */ /* 0x100fe20000011405 */
[----:B------:R-:W-:Y:S01]  /*f4f0*/  IMAD.MOV R81, RZ, RZ, -R5 ;  /* 0x000000ffff517224 */ /* 0x000fe200078e0a05 */
[----:B------:R-:W-:Y:S01]  /*f500*/  SEL R4, RZ, 0xffffffff, P0 ;  /* 0xffffffffff047807 */ /* 0x000fe20000000000 */
[----:B------:R-:W-:Y:S01]  /*f510*/  IMAD.SHL.U32 R85, R21, 0x8, RZ ;  /* 0x0000000815557824 */ /* 0x000fe200078e00ff */
[----:B------:R-:W-:Y:S01]  /*f520*/  ISETP.GE.AND P0, PT, R205, R0, PT ;  /* 0x00000000cd00720c */ /* 0x000fe20003f06270 */
[----:B------:R-:W-:Y:S01]  /*f530*/  IMAD R80, R80, UR4, RZ ;  /* 0x0000000450507c24 */ /* 0x000fe2000f8e02ff */
[----:B------:R-:W-:Y:S01]  /*f540*/  @!PT LDS RZ, [RZ] ;  /* 0x00000000fffff984 */ /* 0x000fe20000000800 */
[----:B------:R-:W-:Y:S01]  /*f550*/  @!PT LDS RZ, [RZ] ;  /* 0x00000000fffff984 */ /* 0x000fe20000000800 */
[----:B------:R-:W-:Y:S01]  /*f560*/  @!PT LDS RZ, [RZ] ;  /* 0x00000000fffff984 */ /* 0x000fe20000000800 */
[----:B------:R-:W-:Y:S01]  /*f570*/  @!PT LDS RZ, [RZ] ;  /* 0x00000000fffff984 */ /* 0x000fe20000000800 */
[----:B------:R0:W-:Y:S06]  /*f580*/  MEMBAR.ALL.CTA ;  /* 0x0000000000007992 */ /* 0x0001ec0000008000 */
[----:B0-----:R-:W0:Y:S01]  /*f590*/  FENCE.VIEW.ASYNC.S ;  /* 0x00000000000073c6 */ /* 0x001e220000000000 */
[----:B------:R-:W-:Y:S01]  /*f5a0*/  IMAD R21, R83, R81, R82 ;  /* 0x0000005153157224 */ /* 0x000fe200078e0252 */
[----:B------:R-:W-:Y:S01]  /*f5b0*/  LOP3.LUT R20, R85, 0x8, R20, 0xe2, !PT ;  /* 0x0000000855147812 */ /* 0x000fe200078ee214 */
[----:B------:R-:W-:Y:S01]  /*f5c0*/  IMAD.SHL.U32 R83, R4, 0x10, RZ ;  /* 0x0000001004537824 */ /* 0x000fe200078e00ff */
[----:B------:R-:W-:Y:S01]  /*f5d0*/  SEL R4, RZ, 0xffffffff, P0 ;  /* 0xffffffffff047807 */ /* 0x000fe20000000000 */
[----:B------:R-:W-:-:S04]  /*f5e0*/  IMAD.WIDE.U32 R6, R5, UR4, R6 ;  /* 0x0000000405067c25 */ /* 0x000fc8000f8e0006 */
[----:B------:R-:W-:Y:S01]  /*f5f0*/  IMAD R81, R5, UR5, R80 ;  /* 0x0000000505517c24 */ /* 0x000fe2000f8e0250 */
[----:B------:R-:W-:Y:S01]  /*f600*/  SHF.R.S32.HI R5, RZ, 0x1f, R21 ;  /* 0x0000001fff057819 */ /* 0x000fe20000011415 */
[----:B------:R-:W-:Y:S01]  /*f610*/  ULDC.64 UR4, c[0x0][0xad8] ;  /* 0x0002b60000047ab9 */ /* 0x000fe20000000a00 */
[----:B------:R-:W-:Y:S01]  /*f620*/  LOP3.LUT R20, R83, 0x10, R20, 0xe2, !PT ;  /* 0x0000001053147812 */ /* 0x000fe200078ee214 */
[----:B------:R-:W-:Y:S02]  /*f630*/  IMAD.IADD R7, R7, 0x1, R81 ;  /* 0x0000000107077824 */ /* 0x000fe400078e0251 */
[----:B------:R-:W-:Y:S02]  /*f640*/  VIADD R83, R188, 0x180 ;  /* 0x00000180bc537836 */ /* 0x000fe40000000000 */
[----:B------:R-:W-:Y:S02]  /*f650*/  IMAD.SHL.U32 R81, R4, 0x20, RZ ;  /* 0x0000002004517824 */ /* 0x000fe400078e00ff */
[----:B------:R-:W-:-:S02]  /*f660*/  IMAD R4, R5, UR4, RZ ;  /* 0x0000000405047c24 */ /* 0x000fc4000f8e02ff */
[----:B------:R-:W-:Y:S01]  /*f670*/  IMAD R3, R202, 0x40, R3 ;  /* 0x00000040ca037824 */ /* 0x000fe200078e0203 */
[----:B------:R-:W-:Y:S01]  /*f680*/  ISETP.GE.AND P0, PT, R83, R0, PT ;  /* 0x000000005300720c */ /* 0x000fe20003f06270 */
[----:B------:R-:W-:Y:S01]  /*f690*/  VIADD R87, R188, 0x1c0 ;  /* 0x000001c0bc577836 */ /* 0x000fe20000000000 */
[----:B------:R-:W-:Y:S01]  /*f6a0*/  LOP3.LUT R20, R81, 0x20, R20, 0xe2, !PT ;  /* 0x0000002051147812 */ /* 0x000fe200078ee214 */
[C---:B------:R-:W-:Y:S02]  /*f6b0*/  IMAD R81, R21.reuse, UR5, R4 ;  /* 0x0000000515517c24 */ /* 0x040fe4000f8e0204 */
[----:B------:R-:W-:Y:S01]  /*f6c0*/  IMAD.WIDE.U32 R6, R21, UR4, R6 ;  /* 0x0000000415067c25 */ /* 0x000fe2000f8e0006 */
[----:B------:R-:W-:Y:S01]  /*f6d0*/  ISETP.GE.AND P1, PT, R3, R88, PT ;  /* 0x000000580300720c */ /* 0x000fe20003f26270 */
[----:B------:R-:W-:Y:S01]  /*f6e0*/  ULDC.64 UR4, c[0x0][0xa80] ;  /* 0x0002a00000047ab9 */ /* 0x000fe20000000a00 */
[----:B------:R-:W-:Y:S01]  /*f6f0*/  SEL R5, RZ, 0x40, P0 ;  /* 0x00000040ff057807 */ /* 0x000fe20000000000 */
[----:B------:R-:W-:Y:S01]  /*f700*/  VIADD R4, R2, 0x28c20 ;  /* 0x00028c2002047836 */ /* 0x000fe20000000000 */
[----:B------:R-:W-:Y:S01]  /*f710*/  ISETP.GE.AND P0, PT, R87, R0, PT ;  /* 0x000000005700720c */ /* 0x000fe20003f06270 */
[----:B------:R-:W-:Y:S01]  /*f720*/  IMAD.IADD R7, R7, 0x1, R81 ;  /* 0x0000000107077824 */ /* 0x000fe200078e0251 */
[----:B------:R-:W-:-:S02]  /*f730*/  LEA R85, P2, R6, UR4, 0x1 ;  /* 0x0000000406557c11 */ /* 0x000fc4000f8408ff */
[----:B------:R-:W-:Y:S02]  /*f740*/  LOP3.LUT R82, R20, R5, RZ, 0xfc, !PT ;  /* 0x0000000514527212 */ /* 0x000fe400078efcff */
[----:B------:R-:W-:Y:S02]  /*f750*/  PRMT R4, RZ, 0x654, R4 ;  /* 0x00000654ff047816 */ /* 0x000fe40000000004 */
[----:B------:R-:W-:Y:S02]  /*f760*/  SEL R5, RZ, 0x80, P0 ;  /* 0x00000080ff057807 */ /* 0x000fe40000000000 */
[----:B------:R-:W-:Y:S01]  /*f770*/  LEA.HI.X R86, R6, UR5, R7, 0x1, P2 ;  /* 0x0000000506567c11 */ /* 0x000fe200090f0c07 */
[----:B0-----:R0:W-:Y:S01]  /*f780*/  SYNCS.ARRIVE.TRANS64.RED.A1T0 RZ, [R4+URZ], RZ ;  /* 0x000000ff04ff79a7 */ /* 0x0011e2000810043f */
[----:B------:R-:W-:Y:S01]  /*f790*/  LOP3.LUT R84, R82, R5, RZ, 0xfc, !PT ;  /* 0x0000000552547212 */ /* 0x000fe200078efcff */
[----:B------:R-:W-:Y:S02]  /*f7a0*/  BSSY B1, `(.L_x_761) ;  /* 0x000002a000017945 */ /* 0x000fe40003800000 */
[----:B------:R3:W4:Y:S01]  /*f7b0*/  SHFL.IDX PT, R5, R86, RZ, 0x181f ;  /* 0x00181fff56057589 */ /* 0x00072200000e0000 */
[----:B-1----:R-:W-:-:S03]  /*f7c0*/  SHF.R.S32.HI R152, RZ, 0x1f, R205 ;  /* 0x0000001fff987819 */ /* 0x002fc600000114cd */
[----:B0-----:R3:W0:Y:S01]  /*f7d0*/  SHFL.IDX PT, R4, R85, RZ, 0x181f ;  /* 0x00181fff55047589 */ /* 0x00162200000e0000 */
[----:B------:R-:W-:Y:S02]  /*f7e0*/  SHF.R.S32.HI R156, RZ, 0x1f, R206 ;  /* 0x0000001fff9c7819 */ /* 0x000fe400000114ce */
[----:B------:R-:W-:Y:S02]  /*f7f0*/  SHF.R.S32.HI R157, RZ, 0x1f, R207 ;  /* 0x0000001fff9d7819 */ /* 0x000fe400000114cf */
[----:B------:R-:W-:Y:S02]  /*f800*/  SHF.R.S32.HI R158, RZ, 0x1f, R208 ;  /* 0x0000001fff9e7819 */ /* 0x000fe400000114d0 */
[----:B------:R-:W-:Y:S01]  /*f810*/  SHF.R.S32.HI R159, RZ, 0x1f, R209 ;  /* 0x0000001fff9f7819 */ /* 0x000fe200000114d1 */
[----:B---3--:R-:W-:Y:S06]  /*f820*/  @P1 BRA `(.L_x_762) ;  /* 0x0000000000841947 */ /* 0x008fec0003800000 */
[-C--:B------:R-:W-:Y:S02]  /*f830*/  ISETP.GE.AND P2, PT, R188, R0.reuse, PT ;  /* 0x00000000bc00720c */ /* 0x080fe40003f46270 */
[-C--:B------:R-:W-:Y:S02]  /*f840*/  ISETP.GE.AND P4, PT, R209, R0.reuse, PT ;  /* 0x00000000d100720c */ /* 0x080fe40003f86270 */
[-C--:B------:R-:W-:Y:S02]  /*f850*/  ISETP.GE.AND P6, PT, R208, R0.reuse, PT ;  /* 0x00000000d000720c */ /* 0x080fe40003fc6270 */
[-C--:B------:R-:W-:Y:S02]  /*f860*/  ISETP.GE.AND P0, PT, R207, R0.reuse, PT ;  /* 0x00000000cf00720c */ /* 0x080fe40003f06270 */
[----:B------:R-:W-:Y:S02]  /*f870*/  ISETP.GE.AND P1, PT, R206, R0, PT ;  /* 0x00000000ce00720c */ /* 0x000fe40003f26270 */
[----:B------:R-:W-:-:S03]  /*f880*/  SHF.R.S32.HI R89, RZ, 0x1f, R83 ;  /* 0x0000001fff597819 */ /* 0x000fc60000011453 */
[----:B0---4-:R-:W-:Y:S02]  /*f890*/  @!P2 IMAD.WIDE R20, R188, 0x2, R4 ;  /* 0x00000002bc14a825 */ /* 0x011fe400078e0204 */
[CC--:B------:R-:W-:Y:S02]  /*f8a0*/  @!P4 LEA R6, P3, R209.reuse, R4.reuse, 0x1 ;  /* 0x00000004d106c211 */ /* 0x0c0fe400078608ff */
[----:B------:R-:W-:Y:S01]  /*f8b0*/  @!P6 LEA R80, P5, R208, R4, 0x1 ;  /* 0x00000004d050e211 */ /* 0x000fe200078a08ff */
[----:B-----5:R0:W-:Y:S01]  /*f8c0*/  @!P2 ST.E.128 desc[UR40][R20.64], R8 ;  /* 0x000000081400a985 */ /* 0x0201e2000c101d28 */
[----:B------:R-:W-:Y:S02]  /*f8d0*/  @!P4 LEA.HI.X R7, R209, R5, R159, 0x1, P3 ;  /* 0x00000005d107c211 */ /* 0x000fe400018f0c9f */
[----:B------:R-:W-:Y:S02]  /*f8e0*/  LOP3.LUT P2, RZ, R82, 0x40, RZ, 0xc0, !PT ;  /* 0x0000004052ff7812 */ /* 0x000fe4000784c0ff */
[----:B------:R-:W-:Y:S01]  /*f8f0*/  LOP3.LUT P3, RZ, R84, 0x80, RZ, 0xc0, !PT ;  /* 0x0000008054ff7812 */ /* 0x000fe2000786c0ff */
[----:B------:R1:W-:Y:S01]  /*f900*/  @!P4 ST.E.128 desc[UR40][R6.64], R24 ;  /* 0x000000180600c985 */ /* 0x0003e2000c101d28 */
[----:B------:R-:W-:-:S02]  /*f910*/  ISETP.GE.AND P4, PT, R205, R0, PT ;  /* 0x00000000cd00720c */ /* 0x000fc40003f86270 */
[----:B------:R-:W-:-:S05]  /*f920*/  @!P6 LEA.HI.X R81, R208, R5, R158, 0x1, P5 ;  /* 0x00000005d051e211 */ /* 0x000fca00028f0c9e */
[----:B------:R3:W-:Y:S01]  /*f930*/  @!P6 ST.E.128 desc[UR40][R80.64], R32 ;  /* 0x000000205000e985 */ /* 0x0007e2000c101d28 */
[CC--:B0-----:R-:W-:Y:S02]  /*f940*/  @!P1 LEA R20, P6, R206.reuse, R4.reuse, 0x1 ;  /* 0x00000004ce149211 */ /* 0x0c1fe400078c08ff */
[----:B------:R-:W-:Y:S02]  /*f950*/  SHF.R.S32.HI R9, RZ, 0x1f, R87 ;  /* 0x0000001fff097819 */ /* 0x000fe40000011457 */
[-C--:B------:R-:W-:Y:S02]  /*f960*/  @!P1 LEA.HI.X R21, R206, R5.reuse, R156, 0x1, P6 ;  /* 0x00000005ce159211 */ /* 0x080fe400030f0c9c */
[-C--:B-1----:R-:W-:Y:S02]  /*f970*/  @!P0 LEA R6, P5, R207, R4.reuse, 0x1 ;  /* 0x00000004cf068211 */ /* 0x082fe400078a08ff */
[----:B------:R-:W-:Y:S02]  /*f980*/  @P3 LEA R8, P6, R87, R4, 0x1 ;  /* 0x0000000457083211 */ /* 0x000fe400078c08ff */
[----:B------:R-:W-:-:S02]  /*f990*/  @!P0 LEA.HI.X R7, R207, R5, R157, 0x1, P5 ;  /* 0x00000005cf078211 */ /* 0x000fc400028f0c9d */
[-C--:B------:R-:W-:Y:S02]  /*f9a0*/  @P2 LEA R10, P5, R83, R4.reuse, 0x1 ;  /* 0x00000004530a2211 */ /* 0x080fe400078a08ff */
[-C--:B------:R-:W-:Y:S01]  /*f9b0*/  @P3 LEA.HI.X R9, R87, R5.reuse, R9, 0x1, P6 ;  /* 0x0000000557093211 */ /* 0x080fe200030f0c09 */
[----:B------:R3:W-:Y:S01]  /*f9c0*/  @!P0 ST.E.128 desc[UR40][R6.64], R40 ;  /* 0x0000002806008985 */ /* 0x0007e2000c101d28 */
[-C--:B------:R-:W-:Y:S02]  /*f9d0*/  @P2 LEA.HI.X R11, R83, R5.reuse, R89, 0x1, P5 ;  /* 0x00000005530b2211 */ /* 0x080fe400028f0c59 */
[C---:B------:R-:W-:Y:S01]  /*f9e0*/  @!P4 LEA R4, P5, R205.reuse, R4, 0x1 ;  /* 0x00000004cd04c211 */ /* 0x040fe200078a08ff */
[----:B------:R3:W-:Y:S03]  /*f9f0*/  @!P1 ST.E.128 desc[UR40][R20.64], R48 ;  /* 0x0000003014009985 */ /* 0x0007e6000c101d28 */
[----:B------:R-:W-:-:S05]  /*fa00*/  @!P4 LEA.HI.X R5, R205, R5, R152, 0x1, P5 ;  /* 0x00000005cd05c211 */ /* 0x000fca00028f0c98 */
[----:B------:R3:W-:Y:S04]  /*fa10*/  @!P4 ST.E.128 desc[UR40][R4.64], R56 ;  /* 0x000000380400c985 */ /* 0x0007e8000c101d28 */
[----:B------:R3:W-:Y:S04]  /*fa20*/  @P2 ST.E.128 desc[UR40][R10.64], R64 ;  /* 0x000000400a002985 */ /* 0x0007e8000c101d28 */
[----:B------:R3:W-:Y:S02]  /*fa30*/  @P3 ST.E.128 desc[UR40][R8.64], R72 ;  /* 0x0000004808003985 */ /* 0x0007e4000c101d28 */
.L_x_762:
[----:B------:R-:W-:Y:S05]  /*fa40*/  BSYNC B1 ;  /* 0x0000000000017941 */ /* 0x000fea0003800000 */
.L_x_761:
[----:B------:R-:W-:Y:S01]  /*fa50*/  VIADD R3, R3, 0x20 ;  /* 0x0000002003037836 */ /* 0x000fe20000000000 */
[----:B---34-:R1:W3:Y:S04]  /*fa60*/  SHFL.IDX PT, R5, R86, 0x1, 0x181f ;  /* 0x00381f0056057f89 */ /* 0x0182e800000e0000 */
[----:B------:R-:W-:Y:S01]  /*fa70*/  ISETP.GE.AND P0, PT, R3, R88, PT ;  /* 0x000000580300720c */ /* 0x000fe20003f06270 */
[----:B0-----:R1:W0:-:S12]  /*fa80*/  SHFL.IDX PT, R4, R85, 0x1, 0x181f ;  /* 0x00381f0055047f89 */ /* 0x00121800000e0000 */
[----:B-1----:R-:W-:Y:S05]  /*fa90*/  @P0 BRA `(.L_x_763) ;  /* 0x00000028001c0947 */ /* 0x002fea0003800000 */
[-C--:B------:R-:W-:Y:S02]  /*faa0*/  ISETP.GE.AND P5, PT, R209, R0.reuse, PT ;  /* 0x00000000d100720c */ /* 0x080fe40003fa6270 */
[-C--:B------:R-:W-:Y:S02]  /*fab0*/  ISETP.GE.AND P6, PT, R188, R0.reuse, PT ;  /* 0x00000000bc00720c */ /* 0x080fe40003fc6270 */
[-C--:B------:R-:W-:Y:S02]  /*fac0*/  ISETP.GE.AND P4, PT, R208, R0.reuse, PT ;  /* 0x00000000d000720c */ /* 0x080fe40003f86270 */
[-C--:B------:R-:W-:Y:S02]  /*fad0*/  ISETP.GE.AND P2, PT, R206, R0.reuse, PT ;  /* 0x00000000ce00720c */ /* 0x080fe40003f46270 */
[----:B------:R-:W-:Y:S02]  /*fae0*/  ISETP.GE.AND P3, PT, R207, R0, PT ;  /* 0x00000000cf00720c */ /* 0x000fe40003f66270 */
[----:B------:R-:W-:-:S03]  /*faf0*/  LOP3.LUT P0, RZ, R82, 0x40, RZ, 0xc0, !PT ;  /* 0x0000004052ff7812 */ /* 0x000fc6000780c0ff */
[C---:B0----5:R-:W-:Y:S02]  /*fb00*/  @!P5 LEA R8, P1, R209.reuse, R4, 0x1 ;  /* 0x00000004d108d211 */ /* 0x061fe400078208ff */
[----:B---3--:R-:W-:Y:S02]  /*fb10*/  @!P6 IMAD.WIDE R6, R188, 0x2, R4 ;  /* 0x00000002bc06e825 */ /* 0x008fe400078e0204 */
[----:B------:R-:W-:Y:S02]  /*fb20*/  @!P5 LEA.HI.X R9, R209, R5, R159, 0x1, P1 ;  /* 0x00000005d109d211 */ /* 0x000fe400008f0c9f */
[----:B------:R-:W-:Y:S01]  /*fb30*/  ISETP.GE.AND P1, PT, R205, R0, PT ;  /* 0x00000000cd00720c */ /* 0x000fe20003f26270 */
[----:B------:R0:W-:Y:S01]  /*fb40*/  @!P6 ST.E.128 desc[UR40][R6.64], R12 ;  /* 0x0000000c0600e985 */ /* 0x0001e2000c101d28 */
[----:B------:R-:W-:-:S03]  /*fb50*/  SHF.R.S32.HI R0, RZ, 0x1f, R83 ;  /* 0x0000001fff007819 */ /* 0x000fc60000011453 */
[----:B------:R1:W-:Y:S01]  /*fb60*/  @!P5 ST.E.128 desc[UR40][R8.64], R28 ;  /* 0x0000001c0800d985 */ /* 0x0003e2000c101d28 */
[----:B0-----:R-:W-:-:S04]  /*fb70*/  @!P4 LEA R6, P6, R208, R4, 0x1 ;  /* 0x00000004d006c211 */ /* 0x001fc800078c08ff */
[-C--:B------:R-:W-:Y:S02]  /*fb80*/  @!P4 LEA.HI.X R7, R208, R5.reuse, R158, 0x1, P6 ;  /* 0x00000005d007c211 */ /* 0x080fe400030f0c9e */
[CC--:B------:R-:W-:Y:S02]  /*fb90*/  @!P2 LEA R10, P6, R206.reuse, R4.reuse, 0x1 ;  /* 0x00000004ce0aa211 */ /* 0x0c0fe400078c08ff */
[CC--:B-1----:R-:W-:Y:S01]  /*fba0*/  @!P3 LEA R8, P5, R207.reuse, R4.reuse, 0x1 ;  /* 0x00000004cf08b211 */ /* 0x0c2fe200078a08ff */
[----:B------:R0:W-:Y:S01]  /*fbb0*/  @!P4 ST.E.128 desc[UR40][R6.64], R36 ;  /* 0x000000240600c985 */ /* 0x0001e2000c101d28 */
[-C--:B------:R-:W-:Y:S02]  /*fbc0*/  @!P2 LEA.HI.X R11, R206, R5.reuse, R156, 0x1, P6 ;  /* 0x00000005ce0ba211 */ /* 0x080fe400030f0c9c */
[----:B------:R-:W-:Y:S02]  /*fbd0*/  @!P3 LEA.HI.X R9, R207, R5, R157, 0x1, P5 ;  /* 0x00000005cf09b211 */ /* 0x000fe400028f0c9d */
[----:B------:R-:W-:-:S02]  /*fbe0*/  @!P1 LEA R14, P6, R205, R4, 0x1 ;  /* 0x00000004cd0e9211 */ /* 0x000fc400078c08ff */
[----:B------:R-:W-:Y:S01]  /*fbf0*/  @P0 LEA R12, P5, R83, R4, 0x1 ;  /* 0x00000004530c0211 */ /* 0x000fe200078a08ff */
[----:B------:R0:W-:Y:S01]  /*fc00*/  @!P3 ST.E.128 desc[UR40][R8.64], R44 ;  /* 0x0000002c0800b985 */ /* 0x0001e2000c101d28 */
[-C--:B------:R-:W-:Y:S02]  /*fc10*/  @!P1 LEA.HI.X R15, R205, R5.reuse, R152, 0x1, P6 ;  /* 0x00000005cd0f9211 */ /* 0x080fe400030f0c98 */
[----:B------:R-:W-:Y:S01]  /*fc20*/  @P0 LEA.HI.X R13, R83, R5, R0, 0x1, P5 ;  /* 0x00000005530d0211 */ /* 0x000fe200028f0c00 */
[----:B------:R0:W-:Y:S04]  /*fc30*/  @!P2 ST.E.128 desc[UR40][R10.64], R52 ;  /* 0x000000340a00a985 */ /* 0x0001e8000c101d28 */
[----:B------:R0:W-:Y:S04]  /*fc40*/  @!P1 ST.E.128 desc[UR40][R14.64], R60 ;  /* 0x0000003c0e009985 */ /* 0x0001e8000c101d28 */
[----:B------:R0:W-:Y:S01]  /*fc50*/  @P0 ST.E.128 desc[UR40][R12.64], R68 ;  /* 0x000000440c000985 */ /* 0x0001e2000c101d28 */
[----:B------:R-:W-:-:S13]  /*fc60*/  LOP3.LUT P0, RZ, R84, 0x80, RZ, 0xc0, !PT ;  /* 0x0000008054ff7812 */ /* 0x000fda000780c0ff */
[----:B------:R-:W-:Y:S05]  /*fc70*/  @!P0 BRA `(.L_x_763) ;  /* 0x0000002400a48947 */ /* 0x000fea0003800000 */
[----:B------:R-:W-:Y:S02]  /*fc80*/  LEA R4, P0, R87, R4, 0x1 ;  /* 0x0000000457047211 */ /* 0x000fe400078008ff */
[----:B------:R-:W-:-:S04]  /*fc90*/  SHF.R.S32.HI R0, RZ, 0x1f, R87 ;  /* 0x0000001fff007819 */ /* 0x000fc80000011457 */
[----:B------:R-:W-:-:S05]  /*fca0*/  LEA.HI.X R5, R87, R5, R0, 0x1, P0 ;  /* 0x0000000557057211 */ /* 0x000fca00000f0c00 */
[----:B------:R1:W-:Y:S01]  /*fcb0*/  ST.E.128 desc[UR40][R4.64], R76 ;  /* 0x0000004c04007985 */ /* 0x0003e2000c101d28 */
[----:B------:R-:W-:Y:S05]  /*fcc0*/  BRA `(.L_x_763) ;  /* 0x0000002400907947 */ /* 0x000fea0003800000 */
.L_x_760:
[----:B------:R-:W5:Y:S01]  /*fcd0*/  LDL R10, [R1+0x6c] ;  /* 0x00006c00010a7983 */ /* 0x000f620000100800 */
[----:B---34-:R-:W3:Y:S01]  /*fce0*/  LDC R9, c[0x0][0xbe8] ;  /* 0x0002fa00ff097b82 */ /* 0x018ee20000000800 */
[----:B------:R-:W-:Y:S01]  /*fcf0*/  ULDC.64 UR4, c[0x0][0xb08] ;  /* 0x0002c20000047ab9 */ /* 0x000fe20000000a00 */
[----:B------:R-:W-:Y:S01]  /*fd00*/  IMAD R11, R202, 0x40, R191 ;  /* 0x00000040ca0b7824 */ /* 0x000fe200078e02bf */
[----:B------:R-:W-:Y:S01]  /*fd10*/  BSSY B1, `(.L_x_764) ;  /* 0x00000e6000017945 */ /* 0x000fe20003800000 */
[----:B------:R-:W-:Y:S01]  /*fd20*/  IMAD R3, R5, UR4, RZ ;  /* 0x0000000405037c24 */ /* 0x000fe2000f8e02ff */
[----:B------:R-:W-:Y:S01]  /*fd30*/  SHF.R.S32.HI R21, RZ, 0x1f, R212 ;  /* 0x0000001fff157819 */ /* 0x000fe200000114d4 */
[C---:B------:R-:W-:Y:S01]  /*fd40*/  IMAD.WIDE.U32 R6, R0.reuse, UR4, RZ ;  /* 0x0000000400067c25 */ /* 0x040fe2000f8e00ff */
[----:B-1----:R-:W-:Y:S02]  /*fd50*/  SHF.R.S32.HI R152, RZ, 0x1f, R213 ;  /* 0x0000001fff987819 */ /* 0x002fe400000114d5 */
[----:B------:R-:W-:Y:S01]  /*fd60*/  SHF.R.S32.HI R156, RZ, 0x1f, R214 ;  /* 0x0000001fff9c7819 */ /* 0x000fe200000114d6 */
[----:B------:R-:W-:Y:S01]  /*fd70*/  IMAD R3, R0, UR5, R3 ;  /* 0x0000000500037c24 */ /* 0x000fe2000f8e0203 */
[----:B------:R-:W-:Y:S01]  /*fd80*/  ULDC.64 UR4, c[0x0][0xb38] ;  /* 0x0002ce0000047ab9 */ /* 0x000fe20000000a00 */
[----:B------:R-:W-:Y:S01]  /*fd90*/  SHF.R.S32.HI R0, RZ, 0x1f, R200 ;  /* 0x0000001fff007819 */ /* 0x000fe200000114c8 */
[----:B------:R-:W-:Y:S01]  /*fda0*/  VIADD R176, R193, 0x50 ;  /* 0x00000050c1b07836 */ /* 0x000fe20000000000 */
[----:B------:R-:W-:Y:S01]  /*fdb0*/  SHF.R.S32.HI R157, RZ, 0x1f, R215 ;  /* 0x0000001fff9d7819 */ /* 0x000fe200000114d7 */
[----:B------:R-:W-:Y:S01]  /*fdc0*/  IMAD.IADD R7, R7, 0x1, R3 ;  /* 0x0000000107077824 */ /* 0x000fe200078e0203 */
[----:B------:R-:W-:Y:S01]  /*fdd0*/  SHF.R.S32.HI R158, RZ, 0x1f, R216 ;  /* 0x0000001fff9e7819 */ /* 0x000fe200000114d8 */
[----:B------:R-:W-:Y:S01]  /*fde0*/  VIADD R178, R193, 0x48 ;  /* 0x00000048c1b27836 */ /* 0x000fe20000000000 */
[----:B------:R-:W-:Y:S01]  /*fdf0*/  SHF.R.S32.HI R159, RZ, 0x1f, R219 ;  /* 0x0000001fff9f7819 */ /* 0x000fe200000114db */
[----:B------:R-:W-:Y:S01]  /*fe00*/  IMAD.WIDE.U32 R6, R199, UR4, R6 ;  /* 0x00000004c7067c25 */ /* 0x000fe2000f8e0006 */
[----:B------:R-:W-:-:S02]  /*fe10*/  SHF.R.S32.HI R160, RZ, 0x1f, R220 ;  /* 0x0000001fffa07819 */ /* 0x000fc400000114dc */
[----:B------:R-:W-:Y:S01]  /*fe20*/  SHF.R.S32.HI R161, RZ, 0x1f, R221 ;  /* 0x0000001fffa17819 */ /* 0x000fe200000114dd */
[----:B------:R-:W-:Y:S01]  /*fe30*/  IMAD R7, R199, UR5, R7 ;  /* 0x00000005c7077c24 */ /* 0x000fe2000f8e0207 */
[----:B---3--:R-:W-:Y:S01]  /*fe40*/  ISETP.NE.AND P0, PT, R9, 0x1, PT ;  /* 0x000000010900780c */ /* 0x008fe20003f05270 */
[----:B------:R-:W-:Y:S01]  /*fe50*/  ULDC.64 UR4, c[0x0][0xb40] ;  /* 0x0002d00000047ab9 */ /* 0x000fe20000000a00 */
[C---:B------:R-:W-:Y:S01]  /*fe60*/  VIADD R180, R193.reuse, 0x40 ;  /* 0x00000040c1b47836 */ /* 0x040fe20000000000 */
[----:B------:R-:W-:Y:S01]  /*fe70*/  SHF.R.S32.HI R162, RZ, 0x1f, R222 ;  /* 0x0000001fffa27819 */ /* 0x000fe200000114de */
[----:B------:R-:W-:Y:S01]  /*fe80*/  IMAD R0, R0, UR4, RZ ;  /* 0x0000000400007c24 */ /* 0x000fe2000f8e02ff */
[----:B------:R-:W-:Y:S01]  /*fe90*/  SHF.R.S32.HI R163, RZ, 0x1f, R223 ;  /* 0x0000001fffa37819 */ /* 0x000fe200000114df */
[C---:B------:R-:W-:Y:S01]  /*fea0*/  IMAD.WIDE.U32 R6, R200.reuse, UR4, R6 ;  /* 0x00000004c8067c25 */ /* 0x040fe2000f8e0006 */
[----:B------:R-:W-:Y:S02]  /*feb0*/  SHF.R.S32.HI R164, RZ, 0x1f, R224 ;  /* 0x0000001fffa47819 */ /* 0x000fe400000114e0 */
[----:B------:R-:W-:Y:S01]  /*fec0*/  SHF.R.S32.HI R165, RZ, 0x1f, R225 ;  /* 0x0000001fffa57819 */ /* 0x000fe200000114e1 */
[----:B------:R-:W-:Y:S01]  /*fed0*/  IMAD R0, R200, UR5, R0 ;  /* 0x00000005c8007c24 */ /* 0x000fe2000f8e0200 */
[----:B------:R-:W-:Y:S01]  /*fee0*/  ULDC.64 UR4, c[0x0][0xb48] ;  /* 0x0002d20000047ab9 */ /* 0x000fe20000000a00 */
[----:B------:R-:W-:Y:S01]  /*fef0*/  VIADD R182, R193, 0x38 ;  /* 0x00000038c1b67836 */ /* 0x000fe20000000000 */
[----:B------:R-:W1:Y:S01]  /*ff00*/  @P0 LDC R8, c[0x0][0xbec] ;  /* 0x0002fb00ff080b82 */ /* 0x000e620000000800 */
[----:B------:R-:W-:Y:S01]  /*ff10*/  IMAD.IADD R7, R7, 0x1, R0 ;  /* 0x0000000107077824 */ /* 0x000fe200078e0200 */
[----:B------:R-:W-:Y:S01]  /*ff20*/  SHF.R.S32.HI R166, RZ, 0x1f, R228 ;  /* 0x0000001fffa67819 */ /* 0x000fe200000114e4 */
[----:B------:R-:W-:Y:S01]  /*ff30*/  VIADD R192, R193, 0x30 ;  /* 0x00000030c1c07836 */ /* 0x000fe20000000000 */
[----:B------:R-:W-:Y:S01]  /*ff40*/  SHF.R.S32.HI R167, RZ, 0x1f, R229 ;  /* 0x0000001fffa77819 */ /* 0x000fe200000114e5 */
[----:B------:R-:W-:Y:S01]  /*ff50*/  IMAD.WIDE.U32 R6, R211, UR4, R6 ;  /* 0x00000004d3067c25 */ /* 0x000fe2000f8e0006 */
[----:B------:R-:W-:-:S02]  /*ff60*/  SHF.R.S32.HI R168, RZ, 0x1f, R231 ;  /* 0x0000001fffa87819 */ /* 0x000fc400000114e7 */
[----:B------:R-:W3:Y:S01]  /*ff70*/  @P0 LDC R0, c[0x0][0xbf0] ;  /* 0x0002fc00ff000b82 */ /* 0x000ee20000000800 */
[----:B------:R-:W-:Y:S01]  /*ff80*/  IMAD R7, R211, UR5, R7 ;  /* 0x00000005d3077c24 */ /* 0x000fe2000f8e0207 */
[----:B------:R-:W-:Y:S01]  /*ff90*/  ULDC.64 UR4, c[0x0][0xb30] ;  /* 0x0002cc0000047ab9 */ /* 0x000fe20000000a00 */
[C---:B------:R-:W-:Y:S01]  /*ffa0*/  VIADD R200, R193.reuse, 0x28 ;  /* 0x00000028c1c87836 */ /* 0x040fe20000000000 */
[----:B------:R-:W-:Y:S01]  /*ffb0*/  SHF.R.S32.HI R169, RZ, 0x1f, R232 ;  /* 0x0000001fffa97819 */ /* 0x000fe200000114e8 */
[C---:B------:R-:W-:Y:S01]  /*ffc0*/  VIADD R203, R193.reuse, 0x20 ;  /* 0x00000020c1cb7836 */ /* 0x040fe20000000000 */
[----:B------:R-:W-:Y:S01]  /*ffd0*/  SHF.R.S32.HI R170, RZ, 0x1f, R233 ;  /* 0x0000001fffaa7819 */ /* 0x000fe200000114e9 */
[C---:B------:R-:W-:Y:S01]  /*ffe0*/  VIADD R211, R193.reuse, 0x18 ;  /* 0x00000018c1d37836 */ /* 0x040fe20000000000 */
[----:B------:R-:W-:Y:S01]  /*fff0*/  SHF.R.S32.HI R171, RZ, 0x1f, R234 ;  /* 0x0000001fffab7819 */ /* 0x000fe200000114ea */
[C---:B--2---:R-:W-:Y:S01]  /*10000*/  VIADD R218, R193.reuse, 0x10 ;  /* 0x00000010c1da7836 */ /* 0x044fe20000000000 */
        /* <DEDUP_REMOVED lines=22> */
[----:B------:R-:W-:-:S02]  /*10170*/  SHF.R.S32.HI R218, RZ, 0x1f, R218 ;  /* 0x0000001fffda7819 */ /* 0x000fc400000114da */
[----:B------:R-:W-:Y:S02]  /*10180*/  SHF.R.S32.HI R227, RZ, 0x1f, R227 ;  /* 0x0000001fffe37819 */ /* 0x000fe400000114e3 */
[----:B------:R-:W-:Y:S01]  /*10190*/  SHF.R.S32.HI R230, RZ, 0x1f, R193 ;  /* 0x0000001fffe67819 */ /* 0x000fe200000114c1 */
[----:B-----5:R-:W-:-:S04]  /*101a0*/  IMAD R3, R202, 0x40, R10 ;  /* 0x00000040ca037824 */ /* 0x020fc800078e020a */
[----:B-1----:R-:W-:-:S04]  /*101b0*/  @P0 IMAD.HI.U32 R8, R3, R8, RZ ;  /* 0x0000000803080227 */ /* 0x002fc800078e00ff */
[----:B------:R-:W-:Y:S01]  /*101c0*/  IMAD.MOV.U32 R5, RZ, RZ, R3 ;  /* 0x000000ffff057224 */ /* 0x000fe200078e0003 */
[----:B---3--:R-:W-:-:S05]  /*101d0*/  @P0 SHF.R.U32.HI R5, RZ, R0, R8 ;  /* 0x00000000ff050219 */ /* 0x008fca0000011608 */
[----:B------:R-:W-:Y:S02]  /*101e0*/  IMAD.MOV R0, RZ, RZ, -R5 ;  /* 0x000000ffff007224 */ /* 0x000fe400078e0a05 */
[----:B------:R-:W-:-:S04]  /*101f0*/  IMAD.WIDE.U32 R6, R5, UR4, R6 ;  /* 0x0000000405067c25 */ /* 0x000fc8000f8e0006 */
[----:B------:R-:W-:Y:S02]  /*10200*/  IMAD R3, R9, R0, R3 ;  /* 0x0000000009037224 */ /* 0x000fe400078e0203 */
[----:B------:R-:W-:Y:S01]  /*10210*/  IMAD R0, R4, R9, RZ ;  /* 0x0000000904007224 */ /* 0x000fe200078e02ff */
[----:B------:R-:W-:-:S05]  /*10220*/  SHF.R.S32.HI R4, RZ, 0x1f, R5 ;  /* 0x0000001fff047819 */ /* 0x000fca0000011405 */
[----:B------:R-:W-:-:S04]  /*10230*/  IMAD R4, R4, UR4, RZ ;  /* 0x0000000404047c24 */ /* 0x000fc8000f8e02ff */
[----:B------:R-:W-:Y:S01]  /*10240*/  IMAD R4, R5, UR5, R4 ;  /* 0x0000000505047c24 */ /* 0x000fe2000f8e0204 */
[----:B------:R-:W-:-:S03]  /*10250*/  ULDC.64 UR4, c[0x0][0xb28] ;  /* 0x0002ca0000047ab9 */ /* 0x000fc60000000a00 */
[----:B------:R-:W-:Y:S01]  /*10260*/  IMAD.IADD R7, R7, 0x1, R4 ;  /* 0x0000000107077824 */ /* 0x000fe200078e0204 */
[----:B------:R-:W-:Y:S01]  /*10270*/  SHF.R.S32.HI R4, RZ, 0x1f, R3 ;  /* 0x0000001fff047819 */ /* 0x000fe20000011403 */
[----:B------:R-:W-:-:S04]  /*10280*/  IMAD.WIDE.U32 R6, R3, UR4, R6 ;  /* 0x0000000403067c25 */ /* 0x000fc8000f8e0006 */
[----:B------:R-:W-:-:S04]  /*10290*/  IMAD R4, R4, UR4, RZ ;  /* 0x0000000404047c24 */ /* 0x000fc8000f8e02ff */
[----:B------:R-:W-:Y:S01]  /*102a0*/  IMAD R4, R3, UR5, R4 ;  /* 0x0000000503047c24 */ /* 0x000fe2000f8e0204 */
[----:B------:R-:W-:Y:S02]  /*102b0*/  ULDC.64 UR4, c[0x0][0xb00] ;  /* 0x0002c00000047ab9 */ /* 0x000fe40000000a00 */
[----:B------:R-:W-:Y:S01]  /*102c0*/  LEA R3, P0, R6, UR4, 0x2 ;  /* 0x0000000406037c11 */ /* 0x000fe2000f8010ff */
[----:B------:R-:W-:-:S04]  /*102d0*/  IMAD.IADD R4, R7, 0x1, R4 ;  /* 0x0000000107047824 */ /* 0x000fc800078e0204 */
[----:B------:R1:W2:Y:S01]  /*102e0*/  SHFL.IDX PT, R13, R3, RZ, 0x1c1f ;  /* 0x001c1fff030d7589 */ /* 0x0002a200000e0000 */
[----:B------:R-:W-:Y:S01]  /*102f0*/  LEA.HI.X R10, R6, UR5, R4, 0x2, P0 ;  /* 0x00000005060a7c11 */ /* 0x000fe200080f1404 */
[----:B------:R-:W-:Y:S01]  /*10300*/  VIADD R4, R2, 0x28c20 ;  /* 0x00028c2002047836 */ /* 0x000fe20000000000 */
[----:B------:R-:W-:-:S03]  /*10310*/  ISETP.GE.AND P0, PT, R11, R0, PT ;  /* 0x000000000b00720c */ /* 0x000fc60003f06270 */
[----:B------:R1:W3:Y:S01]  /*10320*/  SHFL.IDX PT, R12, R10, RZ, 0x1c1f ;  /* 0x001c1fff0a0c7589 */ /* 0x0002e200000e0000 */
[----:B------:R-:W-:-:S04]  /*10330*/  PRMT R4, RZ, 0x654, R4 ;  /* 0x00000654ff047816 */ /* 0x000fc80000000004 */
[----:B------:R1:W-:Y:S05]  /*10340*/  SYNCS.ARRIVE.TRANS64.RED.A1T0 RZ, [R4+URZ], RZ ;  /* 0x000000ff04ff79a7 */ /* 0x0003ea000810043f */
[----:B------:R-:W-:Y:S05]  /*10350*/  @P0 BRA `(.L_x_765) ;  /* 0x0000000800040947 */ /* 0x000fea0003800000 */
[----:B------:R-:W-:Y:S02]  /*10360*/  ULDC UR4, c[0x0][0xac8] ;  /* 0x0002b20000047ab9 */ /* 0x000fe40000000800 */
[----:B------:R-:W-:Y:S02]  /*10370*/  ISETP.GE.AND P0, PT, R193, UR4, PT ;  /* 0x00000004c1007c0c */ /* 0x000fe4000bf06270 */
[----:B------:R-:W-:Y:S02]  /*10380*/  ISETP.GE.AND P5, PT, R237, UR4, PT ;  /* 0x00000004ed007c0c */ /* 0x000fe4000bfa6270 */
[----:B------:R-:W-:Y:S02]  /*10390*/  ISETP.GE.AND P4, PT, R236, UR4, PT ;  /* 0x00000004ec007c0c */ /* 0x000fe4000bf86270 */
[----:B------:R-:W-:-:S07]  /*103a0*/  ISETP.GE.AND P3, PT, R235, UR4, PT ;  /* 0x00000004eb007c0c */ /* 0x000fce000bf66270 */
[----:B-12---:R-:W-:-:S04]  /*103b0*/  @!P0 LEA R4, P1, R193, R13, 0x2 ;  /* 0x0000000dc1048211 */ /* 0x006fc800078210ff */
[----:B---3--:R-:W-:-:S05]  /*103c0*/  @!P0 LEA.HI.X R5, R193, R12, R230, 0x2, P1 ;  /* 0x0000000cc1058211 */ /* 0x008fca00008f14e6 */
[----:B------:R1:W-:Y:S01]  /*103d0*/  @!P0 ST.E.64 desc[UR40][R4.64], R24 ;  /* 0x0000001804008985 */ /* 0x0003e2000c101b28 */
[----:B------:R-:W-:-:S13]  /*103e0*/  ISETP.GE.AND P0, PT, R226, UR4, PT ;  /* 0x00000004e2007c0c */ /* 0x000fda000bf06270 */
[----:B-1----:R-:W-:-:S04]  /*103f0*/  @!P0 LEA R4, P1, R226, R13, 0x2 ;  /* 0x0000000de2048211 */ /* 0x002fc800078210ff */
[----:B------:R-:W-:Y:S02]  /*10400*/  @!P0 LEA.HI.X R5, R226, R12, R227, 0x2, P1 ;  /* 0x0000000ce2058211 */ /* 0x000fe400008f14e3 */
[----:B------:R-:W-:-:S03]  /*10410*/  ISETP.GE.AND P1, PT, R204, UR4, PT ;  /* 0x00000004cc007c0c */ /* 0x000fc6000bf26270 */
[----:B------:R1:W-:Y:S01]  /*10420*/  @!P0 ST.E.64 desc[UR40][R4.64], R28 ;  /* 0x0000001c04008985 */ /* 0x0003e2000c101b28 */
[----:B------:R-:W-:-:S13]  /*10430*/  ISETP.GE.AND P0, PT, R217, UR4, PT ;  /* 0x00000004d9007c0c */ /* 0x000fda000bf06270 */
[----:B-1----:R-:W-:-:S04]  /*10440*/  @!P0 LEA R4, P2, R217, R13, 0x2 ;  /* 0x0000000dd9048211 */ /* 0x002fc800078410ff */
[----:B------:R-:W-:-:S05]  /*10450*/  @!P0 LEA.HI.X R5, R217, R12, R218, 0x2, P2 ;  /* 0x0000000cd9058211 */ /* 0x000fca00010f14da */
[----:B------:R1:W-:Y:S01]  /*10460*/  @!P0 ST.E.64 desc[UR40][R4.64], R32 ;  /* 0x0000002004008985 */ /* 0x0003e2000c101b28 */
[----:B------:R-:W-:Y:S02]  /*10470*/  ISETP.GE.AND P0, PT, R201, UR4, PT ;  /* 0x00000004c9007c0c */ /* 0x000fe4000bf06270 */
        /* <DEDUP_REMOVED lines=25> */
[----:B------:R-:W-:Y:S02]  /*10610*/  @!P1 LEA.HI.X R5, R177, R12, R178, 0x2, P2 ;  /* 0x0000000cb1059211 */ /* 0x000fe400010f14b2 */
[----:B------:R-:W-:-:S03]  /*10620*/  @!P4 LEA R6, P2, R236, R13, 0x2 ;  /* 0x0000000dec06c211 */ /* 0x000fc600078410ff */
[----:B------:R1:W-:Y:S01]  /*10630*/  @!P1 ST.E.64 desc[UR40][R4.64], R60 ;  /* 0x0000003c04009985 */ /* 0x0003e2000c101b28 */
[----:B------:R-:W-:Y:S02]  /*10640*/  @!P4 LEA.HI.X R7, R236, R12, R173, 0x2, P2 ;  /* 0x0000000cec07c211 */ /* 0x000fe400010f14ad */
[----:B------:R-:W-:Y:S02]  /*10650*/  ISETP.GE.AND P2, PT, R232, UR4, PT ;  /* 0x00000004e8007c0c */ /* 0x000fe4000bf46270 */
[----:B-1----:R-:W-:-:S04]  /*10660*/  @!P0 LEA R4, P1, R175, R13, 0x2 ;  /* 0x0000000daf048211 */ /* 0x002fc800078210ff */
[----:B------:R-:W-:Y:S02]  /*10670*/  @!P0 LEA.HI.X R5, R175, R12, R176, 0x2, P1 ;  /* 0x0000000caf058211 */ /* 0x000fe400008f14b0 */
[----:B------:R-:W-:-:S03]  /*10680*/  ISETP.GE.AND P1, PT, R233, UR4, PT ;  /* 0x00000004e9007c0c */ /* 0x000fc6000bf26270 */
[----:B------:R1:W-:Y:S01]  /*10690*/  @!P0 ST.E.64 desc[UR40][R4.64], R64 ;  /* 0x0000004004008985 */ /* 0x0003e2000c101b28 */
[----:B------:R-:W-:Y:S02]  /*106a0*/  ISETP.GE.AND P0, PT, R234, UR4, PT ;  /* 0x00000004ea007c0c */ /* 0x000fe4000bf06270 */
[----:B-1----:R-:W-:-:S04]  /*106b0*/  @!P5 LEA R4, P6, R237, R13, 0x2 ;  /* 0x0000000ded04d211 */ /* 0x002fc800078c10ff */
[----:B------:R-:W-:Y:S02]  /*106c0*/  @!P5 LEA.HI.X R5, R237, R12, R174, 0x2, P6 ;  /* 0x0000000ced05d211 */ /* 0x000fe400030f14ae */
[----:B------:R-:W-:-:S03]  /*106d0*/  @!P3 LEA R8, P6, R235, R13, 0x2 ;  /* 0x0000000deb08b211 */ /* 0x000fc600078c10ff */
[----:B------:R1:W-:Y:S01]  /*106e0*/  @!P5 ST.E.64 desc[UR40][R4.64], R68 ;  /* 0x000000440400d985 */ /* 0x0003e2000c101b28 */
[----:B------:R-:W-:-:S03]  /*106f0*/  @!P3 LEA.HI.X R9, R235, R12, R172, 0x2, P6 ;  /* 0x0000000ceb09b211 */ /* 0x000fc600030f14ac */
[----:B------:R2:W-:Y:S04]  /*10700*/  @!P4 ST.E.64 desc[UR40][R6.64], R72 ;  /* 0x000000480600c985 */ /* 0x0005e8000c101b28 */
        /* <DEDUP_REMOVED lines=19> */
[-C--:B------:R-:W-:Y:S02]  /*10840*/  @!P4 LEA.HI.X R7, R229, R12.reuse, R167, 0x2, P0 ;  /* 0x0000000ce507c211 */ /* 0x080fe400000f14a7 */
[----:B------:R-:W-:Y:S02]  /*10850*/  ISETP.GE.AND P0, PT, R223, UR4, PT ;  /* 0x00000004df007c0c */ /* 0x000fe4000bf06270 */
[CC--:B---3--:R-:W-:Y:S01]  /*10860*/  @!P5 LEA R8, P6, R228.reuse, R13.reuse, 0x2 ;  /* 0x0000000de408d211 */ /* 0x0c8fe200078c10ff */
[----:B------:R2:W-:Y:S01]  /*10870*/  @!P4 ST.E.64 desc[UR40][R6.64], R96 ;  /* 0x000000600600c985 */ /* 0x0005e2000c101b28 */
[----:B------:R-:W-:Y:S02]  /*10880*/  ISETP.GE.AND P4, PT, R221, UR4, PT ;  /* 0x00000004dd007c0c */ /* 0x000fe4000bf86270 */
[----:B------:R-:W-:Y:S02]  /*10890*/  @!P5 LEA.HI.X R9, R228, R12, R166, 0x2, P6 ;  /* 0x0000000ce409d211 */ /* 0x000fe400030f14a6 */
[----:B-1----:R-:W-:-:S03]  /*108a0*/  @!P2 LEA R4, P6, R225, R13, 0x2 ;  /* 0x0000000de104a211 */ /* 0x002fc600078c10ff */
[----:B------:R1:W-:Y:S01]  /*108b0*/  @!P5 ST.E.64 desc[UR40][R8.64], R100 ;  /* 0x000000640800d985 */ /* 0x0003e2000c101b28 */
[----:B------:R-:W-:Y:S02]  /*108c0*/  ISETP.GE.AND P5, PT, R222, UR4, PT ;  /* 0x00000004de007c0c */ /* 0x000fe4000bfa6270 */
        /* <DEDUP_REMOVED lines=42> */
.L_x_765:
[----:B------:R-:W-:Y:S05]  /*10b70*/  BSYNC B1 ;  /* 0x0000000000017941 */ /* 0x000fea0003800000 */
.L_x_764:
[----:B------:R-:W-:Y:S01]  /*10b80*/  VIADD R11, R11, 0x8 ;  /* 0x000000080b0b7836 */ /* 0x000fe20000000000 */
[----:B------:R0:W0:Y:S04]  /*10b90*/  SHFL.IDX PT, R20, R10, 0x1, 0x1c1f ;  /* 0x003c1f000a147f89 */ /* 0x00002800000e0000 */
[----:B------:R-:W-:Y:S01]  /*10ba0*/  ISETP.GE.AND P0, PT, R11, R0, PT ;  /* 0x000000000b00720c */ /* 0x000fe20003f06270 */
[----:B------:R0:W0:-:S12]  /*10bb0*/  SHFL.IDX PT, R24, R3, 0x1, 0x1c1f ;  /* 0x003c1f0003187f89 */ /* 0x00001800000e0000 */
[----:B------:R-:W-:Y:S05]  /*10bc0*/  @P0 BRA `(.L_x_763) ;  /* 0x0000001400d00947 */ /* 0x000fea0003800000 */
[----:B------:R-:W-:Y:S02]  /*10bd0*/  ULDC UR4, c[0x0][0xac8] ;  /* 0x0002b20000047ab9 */ /* 0x000fe40000000800 */
[----:B------:R-:W-:Y:S02]  /*10be0*/  ISETP.GE.AND P4, PT, R193, UR4, PT ;  /* 0x00000004c1007c0c */ /* 0x000fe4000bf86270 */
[----:B------:R-:W-:Y:S02]  /*10bf0*/  ISETP.GE.AND P2, PT, R226, UR4, PT ;  /* 0x00000004e2007c0c */ /* 0x000fe4000bf46270 */
[----:B------:R-:W-:Y:S02]  /*10c00*/  ISETP.GE.AND P1, PT, R217, UR4, PT ;  /* 0x00000004d9007c0c */ /* 0x000fe4000bf26270 */
[----:B------:R-:W-:-:S07]  /*10c10*/  ISETP.GE.AND P0, PT, R204, UR4, PT ;  /* 0x00000004cc007c0c */ /* 0x000fce000bf06270 */
[----:B01--4-:R-:W-:-:S04]  /*10c20*/  @!P4 LEA R4, P3, R193, R24, 0x2 ;  /* 0x00000018c104c211 */ /* 0x013fc800078610ff */
[----:B------:R-:W-:Y:S02]  /*10c30*/  @!P4 LEA.HI.X R5, R193, R20, R230, 0x2, P3 ;  /* 0x00000014c105c211 */ /* 0x000fe400018f14e6 */
[----:B------:R-:W-:Y:S02]  /*10c40*/  ISETP.GE.AND P3, PT, R201, UR4, PT ;  /* 0x00000004c9007c0c */ /* 0x000fe4000bf66270 */
[----:B------:R-:W-:Y:S01]  /*10c50*/  @!P1 LEA R6, P5, R217, R24, 0x2 ;  /* 0x00000018d9069211 */ /* 0x000fe200078a10ff */
[----:B------:R0:W-:Y:S01]  /*10c60*/  @!P4 ST.E.64 desc[UR40][R4.64], R26 ;  /* 0x0000001a0400c985 */ /* 0x0001e2000c101b28 */
[----:B------:R-:W-:Y:S02]  /*10c70*/  ISETP.GE.AND P4, PT, R199, UR4, PT ;  /* 0x00000004c7007c0c */ /* 0x000fe4000bf86270 */
[----:B------:R-:W-:Y:S02]  /*10c80*/  @!P1 LEA.HI.X R7, R217, R20, R218, 0x2, P5 ;  /* 0x00000014d9079211 */ /* 0x000fe400028f14da */
[----:B------:R-:W-:-:S02]  /*10c90*/  ISETP.GE.AND P5, PT, R183, UR4, PT ;  /* 0x00000004b7007c0c */ /* 0x000fc4000bfa6270 */
[----:B0-----:R-:W-:-:S04]  /*10ca0*/  @!P2 LEA R4, P6, R226, R24, 0x2 ;  /* 0x00000018e204a211 */ /* 0x001fc800078c10ff */
[----:B------:R-:W-:Y:S02]  /*10cb0*/  @!P2 LEA.HI.X R5, R226, R20, R227, 0x2, P6 ;  /* 0x00000014e205a211 */ /* 0x000fe400030f14e3 */
[----:B------:R-:W-:-:S03]  /*10cc0*/  @!P0 LEA R8, P6, R204, R24, 0x2 ;  /* 0x00000018cc088211 */ /* 0x000fc600078c10ff */
[----:B------:R0:W-:Y:S01]  /*10cd0*/  @!P2 ST.E.64 desc[UR40][R4.64], R30 ;  /* 0x0000001e0400a985 */ /* 0x0001e2000c101b28 */
[----:B------:R-:W-:-:S03]  /*10ce0*/  @!P0 LEA.HI.X R9, R204, R20, R211, 0x2, P6 ;  /* 0x00000014cc098211 */ /* 0x000fc600030f14d3 */
[----:B------:R1:W-:Y:S04]  /*10cf0*/  @!P1 ST.E.64 desc[UR40][R6.64], R34 ;  /* 0x0000002206009985 */ /* 0x0003e8000c101b28 */
[----:B------:R4:W-:Y:S01]  /*10d00*/  @!P0 ST.E.64 desc[UR40][R8.64], R38 ;  /* 0x0000002608008985 */ /* 0x0009e2000c101b28 */
[----:B------:R-:W-:Y:S02]  /*10d10*/  ISETP.GE.AND P0, PT, R181, UR4, PT ;  /* 0x00000004b5007c0c */ /* 0x000fe4000bf06270 */
[-C--:B0-----:R-:W-:Y:S02]  /*10d20*/  @!P3 LEA R4, P1, R201, R24.reuse, 0x2 ;  /* 0x00000018c904b211 */ /* 0x081fe400078210ff */
[----:B-1----:R-:W-:Y:S02]  /*10d30*/  @!P4 LEA R6, P2, R199, R24, 0x2 ;  /* 0x00000018c706c211 */ /* 0x002fe400078410ff */
[----:B------:R-:W-:-:S02]  /*10d40*/  @!P3 LEA.HI.X R5, R201, R20, R203, 0x2, P1 ;  /* 0x00000014c905b211 */ /* 0x000fc400008f14cb */
[----:B------:R-:W-:Y:S02]  /*10d50*/  ISETP.GE.AND P1, PT, R179, UR4, PT ;  /* 0x00000004b3007c0c */ /* 0x000fe4000bf26270 */
[----:B------:R-:W-:Y:S01]  /*10d60*/  @!P4 LEA.HI.X R7, R199, R20, R200, 0x2, P2 ;  /* 0x00000014c707c211 */ /* 0x000fe200010f14c8 */
[----:B------:R0:W-:Y:S01]  /*10d70*/  @!P3 ST.E.64 desc[UR40][R4.64], R42 ;  /* 0x0000002a0400b985 */ /* 0x0001e2000c101b28 */
[----:B------:R-:W-:Y:S02]  /*10d80*/  ISETP.GE.AND P2, PT, R177, UR4, PT ;  /* 0x00000004b1007c0c */ /* 0x000fe4000bf46270 */
[----:B----4-:R-:W-:Y:S01]  /*10d90*/  @!P5 LEA R8, P6, R183, R24, 0x2 ;  /* 0x00000018b708d211 */ /* 0x010fe200078c10ff */
[----:B------:R1:W-:Y:S01]  /*10da0*/  @!P4 ST.E.64 desc[UR40][R6.64], R46 ;  /* 0x0000002e0600c985 */ /* 0x0003e2000c101b28 */
[----:B------:R-:W-:Y:S02]  /*10db0*/  ISETP.GE.AND P3, PT, R175, UR4, PT ;  /* 0x00000004af007c0c */ /* 0x000fe4000bf66270 */
[----:B------:R-:W-:-:S02]  /*10dc0*/  @!P5 LEA.HI.X R9, R183, R20, R192, 0x2, P6 ;  /* 0x00000014b709d211 */ /* 0x000fc400030f14c0 */
[----:B------:R-:W-:-:S03]  /*10dd0*/  ISETP.GE.AND P4, PT, R237, UR4, PT ;  /* 0x00000004ed007c0c */ /* 0x000fc6000bf86270 */
[----:B------:R4:W-:Y:S01]  /*10de0*/  @!P5 ST.E.64 desc[UR40][R8.64], R50 ;  /* 0x000000320800d985 */ /* 0x0009e2000c101b28 */
[-C--:B0-----:R-:W-:Y:S02]  /*10df0*/  @!P0 LEA R4, P6, R181, R24.reuse, 0x2 ;  /* 0x00000018b5048211 */ /* 0x081fe400078c10ff */
[----:B-1----:R-:W-:Y:S02]  /*10e00*/  @!P1 LEA R6, P5, R179, R24, 0x2 ;  /* 0x00000018b3069211 */ /* 0x002fe400078a10ff */
[-C--:B------:R-:W-:Y:S02]  /*10e10*/  @!P0 LEA.HI.X R5, R181, R20.reuse, R182, 0x2, P6 ;  /* 0x00000014b5058211 */ /* 0x080fe400030f14b6 */
[----:B------:R-:W-:Y:S02]  /*10e20*/  @!P1 LEA.HI.X R7, R179, R20, R180, 0x2, P5 ;  /* 0x00000014b3079211 */ /* 0x000fe400028f14b4 */
[----:B------:R-:W-:Y:S01]  /*10e30*/  ISETP.GE.AND P5, PT, R236, UR4, PT ;  /* 0x00000004ec007c0c */ /* 0x000fe2000bfa6270 */
[----:B------:R0:W-:Y:S01]  /*10e40*/  @!P0 ST.E.64 desc[UR40][R4.64], R54 ;  /* 0x0000003604008985 */ /* 0x0001e2000c101b28 */
[----:B----4-:R-:W-:-:S02]  /*10e50*/  @!P2 LEA R8, P6, R177, R24, 0x2 ;  /* 0x00000018b108a211 */ /* 0x010fc400078c10ff */
[----:B------:R-:W-:Y:S01]  /*10e60*/  ISETP.GE.AND P0, PT, R235, UR4, PT ;  /* 0x00000004eb007c0c */ /* 0x000fe2000bf06270 */
[----:B------:R1:W-:Y:S01]  /*10e70*/  @!P1 ST.E.64 desc[UR40][R6.64], R58 ;  /* 0x0000003a06009985 */ /* 0x0003e2000c101b28 */
[----:B------:R-:W-:Y:S02]  /*10e80*/  @!P2 LEA.HI.X R9, R177, R20, R178, 0x2, P6 ;  /* 0x00000014b109a211 */ /* 0x000fe400030f14b2 */
        /* <DEDUP_REMOVED lines=8> */
[----:B----4-:R-:W-:-:S03]  /*10f10*/  @!P5 LEA R8, P6, R236, R24, 0x2 ;  /* 0x00000018ec08d211 */ /* 0x010fc600078c10ff */
[----:B------:R1:W-:Y:S01]  /*10f20*/  @!P4 ST.E.64 desc[UR40][R6.64], R70 ;  /* 0x000000460600c985 */ /* 0x0003e2000c101b28 */
[----:B------:R-:W-:-:S05]  /*10f30*/  @!P5 LEA.HI.X R9, R236, R20, R173, 0x2, P6 ;  /* 0x00000014ec09d211 */ /* 0x000fca00030f14ad */
[----:B------:R4:W-:Y:S01]  /*10f40*/  @!P5 ST.E.64 desc[UR40][R8.64], R74 ;  /* 0x0000004a0800d985 */ /* 0x0009e2000c101b28 */
[----:B------:R-:W-:Y:S02]  /*10f50*/  ISETP.GE.AND P5, PT, R232, UR4, PT ;  /* 0x00000004e8007c0c */ /* 0x000fe4000bfa6270 */
[----:B0-----:R-:W-:-:S04]  /*10f60*/  @!P0 LEA R4, P4, R235, R24, 0x2 ;  /* 0x00000018eb048211 */ /* 0x001fc800078810ff */
[----:B------:R-:W-:Y:S02]  /*10f70*/  @!P0 LEA.HI.X R5, R235, R20, R172, 0x2, P4 ;  /* 0x00000014eb058211 */ /* 0x000fe400020f14ac */
[----:B------:R-:W-:Y:S02]  /*10f80*/  ISETP.GE.AND P4, PT, R231, UR4, PT ;  /* 0x00000004e7007c0c */ /* 0x000fe4000bf86270 */
[CC--:B-1----:R-:W-:Y:S01]  /*10f90*/  @!P1 LEA R6, P3, R234.reuse, R24.reuse, 0x2 ;  /* 0x00000018ea069211 */ /* 0x0c2fe200078610ff */
[----:B------:R0:W-:Y:S01]  /*10fa0*/  @!P0 ST.E.64 desc[UR40][R4.64], R78 ;  /* 0x0000004e04008985 */ /* 0x0001e2000c101b28 */
[----:B----4-:R-:W-:Y:S02]  /*10fb0*/  @!P2 LEA R8, P6, R233, R24, 0x2 ;  /* 0x00000018e908a211 */ /* 0x010fe400078c10ff */
[----:B------:R-:W-:Y:S02]  /*10fc0*/  @!P1 LEA.HI.X R7, R234, R20, R171, 0x2, P3 ;  /* 0x00000014ea079211 */ /* 0x000fe400018f14ab */
[----:B------:R-:W-:-:S02]  /*10fd0*/  ISETP.GE.AND P3, PT, R229, UR4, PT ;  /* 0x00000004e5007c0c */ /* 0x000fc4000bf66270 */
[----:B------:R-:W-:Y:S01]  /*10fe0*/  @!P2 LEA.HI.X R9, R233, R20, R170, 0x2, P6 ;  /* 0x00000014e909a211 */ /* 0x000fe200030f14aa */
[----:B------:R1:W-:Y:S01]  /*10ff0*/  @!P1 ST.E.64 desc[UR40][R6.64], R82 ;  /* 0x0000005206009985 */ /* 0x0003e2000c101b28 */
[----:B------:R-:W-:-:S03]  /*11000*/  ISETP.GE.AND P1, PT, R225, UR4, PT ;  /* 0x00000004e1007c0c */ /* 0x000fc6000bf26270 */
[----:B------:R4:W-:Y:S01]  /*11010*/  @!P2 ST.E.64 desc[UR40][R8.64], R86 ;  /* 0x000000560800a985 */ /* 0x0009e2000c101b28 */
[----:B------:R-:W-:Y:S02]  /*11020*/  ISETP.GE.AND P2, PT, R228, UR4, PT ;  /* 0x00000004e4007c0c */ /* 0x000fe4000bf46270 */
[----:B0-----:R-:W-:-:S04]  /*11030*/  @!P5 LEA R4, P6, R232, R24, 0x2 ;  /* 0x00000018e804d211 */ /* 0x001fc800078c10ff */
[----:B------:R-:W-:Y:S02]  /*11040*/  @!P5 LEA.HI.X R5, R232, R20, R169, 0x2, P6 ;  /* 0x00000014e805d211 */ /* 0x000fe400030f14a9 */
[----:B-1----:R-:W-:-:S03]  /*11050*/  @!P4 LEA R6, P0, R231, R24, 0x2 ;  /* 0x00000018e706c211 */ /* 0x002fc600078010ff */
[----:B------:R0:W-:Y:S01]  /*11060*/  @!P5 ST.E.64 desc[UR40][R4.64], R90 ;  /* 0x0000005a0400d985 */ /* 0x0001e2000c101b28 */
[----:B------:R-:W-:Y:S02]  /*11070*/  ISETP.GE.AND P5, PT, R223, UR4, PT ;  /* 0x00000004df007c0c */ /* 0x000fe4000bfa6270 */
[----:B------:R-:W-:Y:S02]  /*11080*/  @!P4 LEA.HI.X R7, R231, R20, R168, 0x2, P0 ;  /* 0x00000014e707c211 */ /* 0x000fe400000f14a8 */
[----:B------:R-:W-:Y:S02]  /*11090*/  ISETP.GE.AND P0, PT, R224, UR4, PT ;  /* 0x00000004e0007c0c */ /* 0x000fe4000bf06270 */
[C---:B----4-:R-:W-:Y:S01]  /*110a0*/  @!P3 LEA R8, P6, R229.reuse, R24, 0x2 ;  /* 0x00000018e508b211 */ /* 0x050fe200078c10ff */
[----:B------:R1:W-:Y:S01]  /*110b0*/  @!P4 ST.E.64 desc[UR40][R6.64], R94 ;  /* 0x0000005e0600c985 */ /* 0x0003e2000c101b28 */
[----:B------:R-:W-:Y:S02]  /*110c0*/  ISETP.GE.AND P4, PT, R222, UR4, PT ;  /* 0x00000004de007c0c */ /* 0x000fe4000bf86270 */
[----:B------:R-:W-:-:S02]  /*110d0*/  @!P3 LEA.HI.X R9, R229, R20, R167, 0x2, P6 ;  /* 0x00000014e509b211 */ /* 0x000fc400030f14a7 */
[----:B0-----:R-:W-:-:S03]  /*110e0*/  @!P2 LEA R4, P6, R228, R24, 0x2 ;  /* 0x00000018e404a211 */ /* 0x001fc600078c10ff */
[----:B------:R0:W-:Y:S01]  /*110f0*/  @!P3 ST.E.64 desc[UR40][R8.64], R98 ;  /* 0x000000620800b985 */ /* 0x0001e2000c101b28 */
[----:B------:R-:W-:Y:S02]  /*11100*/  @!P2 LEA.HI.X R5, R228, R20, R166, 0x2, P6 ;  /* 0x00000014e405a211 */ /* 0x000fe400030f14a6 */
[----:B-1----:R-:W-:-:S03]  /*11110*/  @!P1 LEA R6, P3, R225, R24, 0x2 ;  /* 0x00000018e1069211 */ /* 0x002fc600078610ff */
[----:B------:R-:W-:Y:S01]  /*11120*/  @!P2 ST.E.64 desc[UR40][R4.64], R102 ;  /* 0x000000660400a985 */ /* 0x000fe2000c101b28 */
[----:B---3--:R-:W-:Y:S02]  /*11130*/  @!P4 LEA R12, P2, R222, R24, 0x2 ;  /* 0x00000018de0cc211 */ /* 0x008fe400078410ff */
[----:B------:R-:W-:Y:S02]  /*11140*/  @!P1 LEA.HI.X R7, R225, R20, R165, 0x2, P3 ;  /* 0x00000014e1079211 */ /* 0x000fe400018f14a5 */
[----:B------:R-:W-:Y:S02]  /*11150*/  ISETP.GE.AND P3, PT, R221, UR4, PT ;  /* 0x00000004dd007c0c */ /* 0x000fe4000bf66270 */
[CC--:B0-----:R-:W-:Y:S01]  /*11160*/  @!P0 LEA R8, P6, R224.reuse, R24.reuse, 0x2 ;  /* 0x00000018e0088211 */ /* 0x0c1fe200078c10ff */
[----:B------:R0:W-:Y:S01]  /*11170*/  @!P1 ST.E.64 desc[UR40][R6.64], R106 ;  /* 0x0000006a06009985 */ /* 0x0001e2000c101b28 */
[----:B------:R-:W-:Y:S02]  /*11180*/  @!P5 LEA R10, P1, R223, R24, 0x2 ;  /* 0x00000018df0ad211 */ /* 0x000fe400078210ff */
[----:B------:R-:W-:-:S02]  /*11190*/  @!P0 LEA.HI.X R9, R224, R20, R164, 0x2, P6 ;  /* 0x00000014e0098211 */ /* 0x000fc400030f14a4 */
[----:B------:R-:W-:Y:S02]  /*111a0*/  @!P5 LEA.HI.X R11, R223, R20, R163, 0x2, P1 ;  /* 0x00000014df0bd211 */ /* 0x000fe400008f14a3 */
[----:B------:R-:W-:Y:S01]  /*111b0*/  ISETP.GE.AND P1, PT, R219, UR4, PT ;  /* 0x00000004db007c0c */ /* 0x000fe2000bf26270 */
[----:B------:R1:W-:Y:S01]  /*111c0*/  @!P0 ST.E.64 desc[UR40][R8.64], R110 ;  /* 0x0000006e08008985 */ /* 0x0003e2000c101b28 */
[----:B------:R-:W-:Y:S02]  /*111d0*/  ISETP.GE.AND P0, PT, R220, UR4, PT ;  /* 0x00000004dc007c0c */ /* 0x000fe4000bf06270 */
[C---:B------:R-:W-:Y:S01]  /*111e0*/  @!P3 LEA R14, P6, R221.reuse, R24, 0x2 ;  /* 0x00000018dd0eb211 */ /* 0x040fe200078c10ff */
[----:B------:R-:W-:Y:S01]  /*111f0*/  @!P5 ST.E.64 desc[UR40][R10.64], R114 ;  /* 0x000000720a00d985 */ /* 0x000fe2000c101b28 */
[-C--:B--2---:R-:W-:Y:S02]  /*11200*/  @!P4 LEA.HI.X R13, R222, R20.reuse, R162, 0x2, P2 ;  /* 0x00000014de0dc211 */ /* 0x084fe400010f14a2 */
[----:B------:R-:W-:-:S02]  /*11210*/  @!P3 LEA.HI.X R15, R221, R20, R161, 0x2, P6 ;  /* 0x00000014dd0fb211 */ /* 0x000fc400030f14a1 */
[----:B------:R-:W-:Y:S01]  /*11220*/  ISETP.GE.AND P2, PT, R214, UR4, PT ;  /* 0x00000004d6007c0c */ /* 0x000fe2000bf46270 */
[----:B------:R2:W-:Y:S01]  /*11230*/  @!P4 ST.E.64 desc[UR40][R12.64], R118 ;  /* 0x000000760c00c985 */ /* 0x0005e2000c101b28 */
[----:B------:R-:W-:Y:S02]  /*11240*/  ISETP.GE.AND P4, PT, R216, UR4, PT ;  /* 0x00000004d8007c0c */ /* 0x000fe4000bf86270 */
[-C--:B0-----:R-:W-:Y:S01]  /*11250*/  @!P1 LEA R6, P6, R219, R24.reuse, 0x2 ;  /* 0x00000018db069211 */ /* 0x081fe200078c10ff */
[----:B------:R0:W-:Y:S01]  /*11260*/  @!P3 ST.E.64 desc[UR40][R14.64], R122 ;  /* 0x0000007a0e00b985 */ /* 0x0001e2000c101b28 */
[C---:B------:R-:W-:Y:S02]  /*11270*/  @!P0 LEA R4, P5, R220.reuse, R24, 0x2 ;  /* 0x00000018dc048211 */ /* 0x040fe400078a10ff */
[----:B------:R-:W-:Y:S02]  /*11280*/  ISETP.GE.AND P3, PT, R215, UR4, PT ;  /* 0x00000004d7007c0c */ /* 0x000fe4000bf66270 */
[----:B------:R-:W-:-:S02]  /*11290*/  @!P0 LEA.HI.X R5, R220, R20, R160, 0x2, P5 ;  /* 0x00000014dc058211 */ /* 0x000fc400028f14a0 */
[----:B------:R-:W-:Y:S02]  /*112a0*/  ISETP.GE.AND P5, PT, R213, UR4, PT ;  /* 0x00000004d5007c0c */ /* 0x000fe4000bfa6270 */
[----:B------:R-:W-:Y:S01]  /*112b0*/  @!P1 LEA.HI.X R7, R219, R20, R159, 0x2, P6 ;  /* 0x00000014db079211 */ /* 0x000fe200030f149f */
[----:B------:R3:W-:Y:S01]  /*112c0*/  @!P0 ST.E.64 desc[UR40][R4.64], R126 ;  /* 0x0000007e04008985 */ /* 0x0007e2000c101b28 */
[----:B-1----:R-:W-:-:S03]  /*112d0*/  @!P4 LEA R8, P0, R216, R24, 0x2 ;  /* 0x00000018d808c211 */ /* 0x002fc600078010ff */
[----:B------:R3:W-:Y:S01]  /*112e0*/  @!P1 ST.E.64 desc[UR40][R6.64], R130 ;  /* 0x0000008206009985 */ /* 0x0007e2000c101b28 */
[-C--:B--2---:R-:W-:Y:S02]  /*112f0*/  @!P2 LEA R12, P1, R214, R24.reuse, 0x2 ;  /* 0x00000018d60ca211 */ /* 0x084fe400078210ff */
[----:B------:R-:W-:Y:S02]  /*11300*/  @!P3 LEA R10, P6, R215, R24, 0x2 ;  /* 0x00000018d70ab211 */ /* 0x000fe400078c10ff */
[----:B------:R-:W-:Y:S02]  /*11310*/  @!P4 LEA.HI.X R9, R216, R20, R158, 0x2, P0 ;  /* 0x00000014d809c211 */ /* 0x000fe400000f149e */
[----:B0-----:R-:W-:Y:S02]  /*11320*/  @!P5 LEA R14, P0, R213, R24, 0x2 ;  /* 0x00000018d50ed211 */ /* 0x001fe400078010ff */
[-C--:B------:R-:W-:Y:S01]  /*11330*/  @!P3 LEA.HI.X R11, R215, R20.reuse, R157, 0x2, P6 ;  /* 0x00000014d70bb211 */ /* 0x080fe200030f149d */
[----:B------:R3:W-:Y:S01]  /*11340*/  @!P4 ST.E.64 desc[UR40][R8.64], R134 ;  /* 0x000000860800c985 */ /* 0x0007e2000c101b28 */
[----:B------:R-:W-:-:S02]  /*11350*/  @!P2 LEA.HI.X R13, R214, R20, R156, 0x2, P1 ;  /* 0x00000014d60da211 */ /* 0x000fc400008f149c */
[----:B------:R-:W-:Y:S01]  /*11360*/  @!P5 LEA.HI.X R15, R213, R20, R152, 0x2, P0 ;  /* 0x00000014d50fd211 */ /* 0x000fe200000f1498 */
[----:B------:R3:W-:Y:S01]  /*11370*/  @!P3 ST.E.64 desc[UR40][R10.64], R138 ;  /* 0x0000008a0a00b985 */ /* 0x0007e2000c101b28 */
[----:B------:R-:W-:-:S03]  /*11380*/  ISETP.GE.AND P0, PT, R212, UR4, PT ;  /* 0x00000004d4007c0c */ /* 0x000fc6000bf06270 */
[----:B------:R3:W-:Y:S04]  /*11390*/  @!P2 ST.E.64 desc[UR40][R12.64], R142 ;  /* 0x0000008e0c00a985 */ /* 0x0007e8000c101b28 */
[----:B------:R3:W-:Y:S06]  /*113a0*/  @!P5 ST.E.64 desc[UR40][R14.64], R146 ;  /* 0x000000920e00d985 */ /* 0x0007ec000c101b28 */
[----:B------:R-:W-:Y:S05]  /*113b0*/  @P0 BRA `(.L_x_763) ;  /* 0x0000000c00d40947 */ /* 0x000fea0003800000 */
[----:B------:R-:W-:-:S04]  /*113c0*/  LEA R24, P0, R212, R24, 0x2 ;  /* 0x00000018d4187211 */ /* 0x000fc800078010ff */
[----:B------:R-:W-:-:S05]  /*113d0*/  LEA.HI.X R25, R212, R20, R21, 0x2, P0 ;  /* 0x00000014d4197211 */ /* 0x000fca00000f1415 */
[----:B------:R0:W-:Y:S01]  /*113e0*/  ST.E.64 desc[UR40][R24.64], R150 ;  /* 0x0000009618007985 */ /* 0x0001e2000c101b28 */
[----:B------:R-:W-:Y:S05]  /*113f0*/  BRA `(.L_x_763) ;  /* 0x0000000c00c47947 */ /* 0x000fea0003800000 */
.L_x_757:
[----:B------:R-:W-:Y:S01]  /*11400*/  ULDC.64 UR6, c[0x0][0xc08] ;  /* 0x0003020000067ab9 */ /* 0x000fe20000000a00 */
[----:B------:R-:W-:Y:S01]  /*11410*/  ULDC.64 UR4, c[0x0][0xc00] ;  /* 0x0003000000047ab9 */ /* 0x000fe20000000a00 */
[----:B------:R-:W-:Y:S01]  /*11420*/  ISETP.NE.U32.AND P1, PT, RZ, UR6, PT ;  /* 0x00000006ff007c0c */ /* 0x000fe2000bf25070 */
[----:B------:R-:W-:Y:S01]  /*11430*/  IMAD.MOV.U32 R3, RZ, RZ, RZ ;  /* 0x000000ffff037224 */ /* 0x000fe200078e00ff */
[----:B------:R-:W-:Y:S02]  /*11440*/  ISETP.NE.U32.AND P0, PT, RZ, UR4, PT ;  /* 0x00000004ff007c0c */ /* 0x000fe4000bf05070 */
[----:B------:R-:W-:Y:S02]  /*11450*/  ISETP.NE.AND.EX P1, PT, RZ, UR7, PT, P1 ;  /* 0x00000007ff007c0c */ /* 0x000fe4000bf25310 */
[----:B------:R-:W-:Y:S02]  /*11460*/  IADD3 R4, P2, R203, UR4, RZ ;  /* 0x00000004cb047c10 */ /* 0x000fe4000ff5e0ff */
[----:B------:R-:W-:-:S02]  /*11470*/  ISETP.NE.AND.EX P0, PT, RZ, UR5, PT, P0 ;  /* 0x00000005ff007c0c */ /* 0x000fc4000bf05300 */
[----:B------:R-:W-:Y:S01]  /*11480*/  IADD3.X R5, R204, UR5, RZ, P2, !PT ;  /* 0x00000005cc057c10 */ /* 0x000fe200097fe4ff */
[----:B------:R-:W-:Y:S02]  /*11490*/  ULDC UR4, c[0x0][0xa88] ;  /* 0x0002a20000047ab9 */ /* 0x000fe40000000800 */
[----:B------:R-:W-:-:S04]  /*114a0*/  IMAD.U32 R0, RZ, RZ, UR4 ;  /* 0x00000004ff007e24 */ /* 0x000fc8000f8e00ff */
[----:B------:R-:W-:-:S04]  /*114b0*/  @P1 IADD3 R6, P2, R203, UR6, RZ ;  /* 0x00000006cb061c10 */ /* 0x000fc8000ff5e0ff */
[----:B------:R-:W-:Y:S01]  /*114c0*/  @P1 IADD3.X R7, R204, UR7, RZ, P2, !PT ;  /* 0x00000007cc071c10 */ /* 0x000fe200097fe4ff */
[----:B------:R3:W5:Y:S04]  /*114d0*/  @P0 LDG.E R3, desc[UR40][R4.64] ;  /* 0x0000002804030981 */ /* 0x000768000c1e1900 */
[----:B------:R3:W5:Y:S01]  /*114e0*/  @P1 LDG.E R0, desc[UR40][R6.64] ;  /* 0x0000002806001981 */ /* 0x000762000c1e1900 */
[----:B------:R-:W-:Y:S01]  /*114f0*/  ISETP.NE.AND P2, PT, R201, RZ, PT ;  /* 0x000000ffc900720c */ /* 0x000fe20003f45270 */
[----:B------:R-:W4:-:S12]  /*11500*/  S2R R8, SR_TID.X ;  /* 0x0000000000087919 */ /* 0x000f180000002100 */
[----:B------:R-:W2:Y:S01]  /*11510*/  @!P2 LDC R201, c[0x0][0xad4] ;  /* 0x0002b500ffc9ab82 */ /* 0x000ea20000000800 */
[----:B----4-:R-:W-:Y:S01]  /*11520*/  VIADD R30, R8, 0xffffff80 ;  /* 0xffffff80081e7836 */ /* 0x010fe20000000000 */
[----:B--2---:R-:W-:-:S04]  /*11530*/  ISETP.GT.AND P2, PT, R201, 0x1, PT ;  /* 0x00000001c900780c */ /* 0x004fc80003f44270 */
[----:B------:R-:W-:Y:S01]  /*11540*/  ISETP.GT.AND P3, PT, R30, 0x3f, PT ;  /* 0x0000003f1e00780c */ /* 0x000fe20003f64270 */
[----:B---3--:R-:W-:-:S12]  /*11550*/  @P1 BRA `(.L_x_766) ;  /* 0x0000000000101947 */ /* 0x008fd80003800000 */
[----:B------:R-:W-:Y:S05]  /*11560*/  @!P0 BRA `(.L_x_766) ;  /* 0x00000000000c8947 */ /* 0x000fea0003800000 */
[----:B------:R-:W2:Y:S04]  /*11570*/  LDG.E R7, desc[UR40][R4.64] ;  /* 0x0000002804077981 */ /* 0x000ea8000c1e1900 */
[----:B-----5:R-:W2:Y:S02]  /*11580*/  LDG.E R0, desc[UR40][R4.64+0x4] ;  /* 0x0000042804007981 */ /* 0x020ea4000c1e1900 */
[----:B--2---:R-:W-:-:S07]  /*11590*/  IMAD.IADD R0, R0, 0x1, -R7 ;  /* 0x0000000100007824 */ /* 0x004fce00078e0a07 */
.L_x_766:
[----:B------:R-:W2:Y:S01]  /*115a0*/  LDL.LU R4, [R1+0x2c] ;  /* 0x00002c0001047983 */ /* 0x000ea20000300800 */
[----:B------:R-:W-:Y:S01]  /*115b0*/  BSSY B1, `(.L_x_767) ;  /* 0x0000037000017945 */ /* 0x000fe20003800000 */
[----:B------:R-:W-:Y:S02]  /*115c0*/  SEL R27, R200, RZ, !P0 ;  /* 0x000000ffc81b7207 */ /* 0x000fe40004000000 */
[----:B-----5:R-:W-:Y:S02]  /*115d0*/  SHF.R.S32.HI R26, RZ, 0x1f, R3 ;  /* 0x0000001fff1a7819 */ /* 0x020fe40000011403 */
[----:B--2---:R-:W-:Y:S01]  /*115e0*/  SEL R28, R4, RZ, !P0 ;  /* 0x000000ff041c7207 */ /* 0x004fe20004000000 */
[----:B------:R-:W-:Y:S06]  /*115f0*/  @P3 BRA `(.L_x_768) ;  /* 0x0000000000c83947 */ /* 0x000fec0003800000 */
[----:B------:R-:W2:Y:S01]  /*11600*/  S2R R5, SR_TID.X ;  /* 0x0000000000057919 */ /* 0x000ea20000002100 */
[----:B------:R-:W3:Y:S01]  /*11610*/  LDC R31, c[0x0][0xbe8] ;  /* 0x0002fa00ff1f7b82 */ /* 0x000ee20000000800 */
[----:B--2---:R-:W-:Y:S02]  /*11620*/  IMAD R4, R202, 0x40, R5 ;  /* 0x00000040ca047824 */ /* 0x004fe400078e0205 */
[----:B---3--:R-:W-:Y:S02]  /*11630*/  IMAD R5, R0, R31, RZ ;  /* 0x0000001f00057224 */ /* 0x008fe400078e02ff */
[----:B------:R-:W-:-:S05]  /*11640*/  VIADD R29, R4, 0xffffff80 ;  /* 0xffffff80041d7836 */ /* 0x000fca0000000000 */
[----:B------:R-:W-:-:S13]  /*11650*/  ISETP.GE.AND P0, PT, R29, R5, PT ;  /* 0x000000051d00720c */ /* 0x000fda0003f06270 */
[----:B------:R-:W-:Y:S05]  /*11660*/  @P0 BRA `(.L_x_768) ;  /* 0x0000000000ac0947 */ /* 0x000fea0003800000 */
[----:B------:R-:W-:Y:S01]  /*11670*/  IMAD.MOV.U32 R24, RZ, RZ, 0x9b8 ;  /* 0x000009b8ff187424 */ /* 0x000fe200078e00ff */
[----:B------:R-:W-:Y:S01]  /*11680*/  ISETP.GT.AND P0, PT, R201, 0x1, PT ;  /* 0x00000001c900780c */ /* 0x000fe20003f04270 */
[----:B------:R-:W2:Y:S01]  /*11690*/  LDC.64 R4, c[0x0][0xba8] ;  /* 0x0002ea00ff047b82 */ /* 0x000ea20000000a00 */
[----:B------:R-:W-:Y:S01]  /*116a0*/  ISETP.NE.AND P1, PT, R31, 0x1, PT ;  /* 0x000000011f00780c */ /* 0x000fe20003f25270 */
[----:B------:R-:W-:Y:S01]  /*116b0*/  IMAD.MOV.U32 R21, RZ, RZ, R29 ;  /* 0x000000ffff157224 */ /* 0x000fe200078e001d */
[----:B------:R-:W-:Y:S02]  /*116c0*/  SEL R24, R24, 0x978, P0 ;  /* 0x0000097818187807 */ /* 0x000fe40000000000 */
[----:B------:R-:W-:-:S03]  /*116d0*/  SEL R211, R211, RZ, P0 ;  /* 0x000000ffd3d37207 */ /* 0x000fc60000000000 */
[----:B------:R-:W3:Y:S08]  /*116e0*/  LDC.64 R12, c[0x0][R24+0x220] ;  /* 0x00008800180c7b82 */ /* 0x000ef00000000a00 */
[----:B------:R-:W4:Y:S08]  /*116f0*/  LDC.64 R14, c[0x0][R24+0x218] ;  /* 0x00008600180e7b82 */ /* 0x000f300000000a00 */
[----:B------:R-:W5:Y:S08]  /*11700*/  LDC.64 R8, c[0x0][R24+0x228] ;  /* 0x00008a0018087b82 */ /* 0x000f700000000a00 */
[----:B------:R-:W0:Y:S08]  /*11710*/  LDC.64 R6, c[0x0][R24+0x210] ;  /* 0x0000840018067b82 */ /* 0x000e300000000a00 */
[----:B------:R-:W1:Y:S08]  /*11720*/  @P1 LDC R20, c[0x0][0xbec] ;  /* 0x0002fb00ff141b82 */ /* 0x000e700000000800 */
[----:B------:R-:W5:Y:S01]  /*11730*/  @P1 LDC R33, c[0x0][0xbf0] ;  /* 0x0002fc00ff211b82 */ /* 0x000f620000000800 */
[----:B---3--:R-:W-:-:S07]  /*11740*/  IMAD R13, R13, R27, RZ ;  /* 0x0000001b0d0d7224 */ /* 0x008fce00078e02ff */
[----:B--2---:R-:W2:Y:S01]  /*11750*/  @!P0 LDC R4, c[0x0][0xb50] ;  /* 0x0002d400ff048b82 */ /* 0x004ea20000000800 */
[----:B------:R-:W-:-:S04]  /*11760*/  IMAD.WIDE.U32 R10, R12, R27, RZ ;  /* 0x0000001b0c0a7225 */ /* 0x000fc800078e00ff */
[----:B------:R-:W-:Y:S02]  /*11770*/  IMAD R13, R12, R28, R13 ;  /* 0x0000001c0c0d7224 */ /* 0x000fe400078e020d */
[----:B-1----:R-:W-:Y:S01]  /*11780*/  @P1 IMAD.HI.U32 R20, R29, R20, RZ ;  /* 0x000000141d141227 */ /* 0x002fe200078e00ff */
[----:B------:R-:W1:Y:S03]  /*11790*/  @!P0 LDC R5, c[0x0][0xb54] ;  /* 0x0002d500ff058b82 */ /* 0x000e660000000800 */
[-C--:B----4-:R-:W-:Y:S02]  /*117a0*/  IMAD R25, R15, R199.reuse, RZ ;  /* 0x000000c70f197224 */ /* 0x090fe400078e02ff */
[----:B------:R-:W-:Y:S01]  /*117b0*/  IMAD.WIDE.U32 R14, R14, R199, RZ ;  /* 0x000000c70e0e7225 */ /* 0x000fe200078e00ff */
[----:B-----5:R-:W-:-:S03]  /*117c0*/  @P1 SHF.R.U32.HI R21, RZ, R33, R20 ;  /* 0x00000021ff151219 */ /* 0x020fc60000011614 */
[----:B------:R-:W-:Y:S01]  /*117d0*/  IMAD.IADD R12, R11, 0x1, R13 ;  /* 0x000000010b0c7824 */ /* 0x000fe200078e020d */
[----:B------:R-:W-:Y:S01]  /*117e0*/  IADD3 R14, P1, P3, R10, R14, R3 ;  /* 0x0000000e0a0e7210 */ /* 0x000fe20007b3e003 */
[----:B------:R-:W-:Y:S02]  /*117f0*/  IMAD.IADD R25, R15, 0x1, R25 ;  /* 0x000000010f197824 */ /* 0x000fe400078e0219 */
[----:B------:R-:W-:Y:S02]  /*11800*/  IMAD.MOV R10, RZ, RZ, -R21 ;  /* 0x000000ffff0a7224 */ /* 0x000fe400078e0a15 */
[-C--:B------:R-:W-:Y:S02]  /*11810*/  IMAD R13, R9, R211.reuse, RZ ;  /* 0x000000d3090d7224 */ /* 0x080fe400078e02ff */
[----:B------:R-:W-:-:S04]  /*11820*/  IMAD.WIDE.U32 R8, R8, R211, RZ ;  /* 0x000000d308087225 */ /* 0x000fc800078e00ff */
[----:B------:R-:W-:Y:S01]  /*11830*/  IMAD R11, R31, R10, R29 ;  /* 0x0000000a1f0b7224 */ /* 0x000fe200078e021d */
[----:B------:R-:W-:Y:S01]  /*11840*/  IADD3.X R10, R12, R25, R26, P1, P3 ;  /* 0x000000190c0a7210 */ /* 0x000fe20000fe641a */
[----:B------:R-:W-:Y:S01]  /*11850*/  IMAD.IADD R13, R9, 0x1, R13 ;  /* 0x00000001090d7824 */ /* 0x000fe200078e020d */
[----:B------:R-:W-:Y:S01]  /*11860*/  IADD3 R8, P0, P1, R21, R14, R8 ;  /* 0x0000000e15087210 */ /* 0x000fe2000791e008 */
[----:B0-----:R-:W-:Y:S01]  /*11870*/  IMAD R7, R7, R11, RZ ;  /* 0x0000000b07077224 */ /* 0x001fe200078e02ff */
[----:B------:R-:W-:-:S04]  /*11880*/  SHF.R.S32.HI R21, RZ, 0x1f, R21 ;  /* 0x0000001fff157819 */ /* 0x000fc80000011415 */
[----:B------:R-:W-:Y:S02]  /*11890*/  IADD3.X R9, R21, R10, R13, P0, P1 ;  /* 0x0000000a15097210 */ /* 0x000fe400007e240d */
[----:B------:R-:W-:Y:S01]  /*118a0*/  SHF.R.S32.HI R13, RZ, 0x1f, R11 ;  /* 0x0000001fff0d7819 */ /* 0x000fe2000001140b */
[----:B------:R-:W-:-:S04]  /*118b0*/  IMAD.WIDE.U32 R8, R6, R11, R8 ;  /* 0x0000000b06087225 */ /* 0x000fc800078e0008 */
[----:B------:R-:W-:Y:S01]  /*118c0*/  IMAD R7, R6, R13, R7 ;  /* 0x0000000d06077224 */ /* 0x000fe200078e0207 */
[----:B--2---:R-:W-:-:S03]  /*118d0*/  LEA R4, P0, R8, R4, 0x2 ;  /* 0x0000000408047211 */ /* 0x004fc600078010ff */
[----:B------:R-:W-:Y:S02]  /*118e0*/  IMAD.IADD R6, R9, 0x1, R7 ;  /* 0x0000000109067824 */ /* 0x000fe400078e0207 */
[----:B------:R-:W-:-:S03]  /*118f0*/  IMAD.MOV.U32 R7, RZ, RZ, -0x800000 ;  /* 0xff800000ff077424 */ /* 0x000fc600078e00ff */
[----:B-1----:R-:W-:-:S05]  /*11900*/  LEA.HI.X R5, R8, R5, R6, 0x2, P0 ;  /* 0x0000000508057211 */ /* 0x002fca00000f1406 */
[----:B------:R2:W-:Y:S02]  /*11910*/  STG.E desc[UR40][R4.64], R7 ;  /* 0x0000000704007986 */ /* 0x0005e4000c101928 */
.L_x_768:
[----:B------:R-:W-:Y:S05]  /*11920*/  BSYNC B1 ;  /* 0x0000000000017941 */ /* 0x000fea0003800000 */
.L_x_767:
[----:B------:R-:W-:Y:S05]  /*11930*/  @P2 BRA `(.L_x_763) ;  /* 0x0000000800742947 */ /* 0x000fea0003800000 */
[----:B------:R-:W3:Y:S01]  /*11940*/  LDC R9, c[0x0][0xbe8] ;  /* 0x0002fa00ff097b82 */ /* 0x000ee20000000800 */
[----:B------:R-:W-:Y:S01]  /*11950*/  ULDC.64 UR4, c[0x0][0xaa0] ;  /* 0x0002a80000047ab9 */ /* 0x000fe20000000a00 */
[----:B--2---:R-:W-:Y:S01]  /*11960*/  SHF.R.S32.HI R7, RZ, 0x1f, R30 ;  /* 0x0000001fff077819 */ /* 0x004fe2000001141e */
[----:B------:R-:W-:Y:S01]  /*11970*/  IMAD R6, R26, UR4, RZ ;  /* 0x000000041a067c24 */ /* 0x000fe2000f8e02ff */
[----:B------:R-:W-:Y:S01]  /*11980*/  BSSY B1, `(.L_x_769) ;  /* 0x0000074000017945 */ /* 0x000fe20003800000 */
[----:B------:R-:W-:Y:S01]  /*11990*/  IMAD.WIDE.U32 R4, R3, UR4, RZ ;  /* 0x0000000403047c25 */ /* 0x000fe2000f8e00ff */
[----:B------:R-:W-:Y:S02]  /*119a0*/  LEA.HI R7, R7, R30, RZ, 0x3 ;  /* 0x0000001e07077211 */ /* 0x000fe400078f18ff */
[----:B------:R-:W2:Y:S01]  /*119b0*/  LDC R21, c[0x0][0xac8] ;  /* 0x0002b200ff157b82 */ /* 0x000ea20000000800 */
[----:B------:R-:W-:Y:S01]  /*119c0*/  IMAD R3, R3, UR5, R6 ;  /* 0x0000000503037c24 */ /* 0x000fe2000f8e0206 */
[----:B------:R-:W-:Y:S01]  /*119d0*/  SHF.R.S32.HI R15, RZ, 0x3, R7 ;  /* 0x00000003ff0f7819 */ /* 0x000fe20000011407 */
[----:B------:R-:W-:Y:S01]  /*119e0*/  ULDC.64 UR4, c[0x0][0xae8] ;  /* 0x0002ba0000047ab9 */ /* 0x000fe20000000a00 */
[----:B------:R-:W-:Y:S01]  /*119f0*/  VIADD R31, R188, 0x180 ;  /* 0x00000180bc1f7836 */ /* 0x000fe20000000000 */
[----:B------:R-:W-:Y:S01]  /*11a00*/  SHF.R.S32.HI R32, RZ, 0x1f, R205 ;  /* 0x0000001fff207819 */ /* 0x000fe200000114cd */
[----:B------:R-:W-:Y:S01]  /*11a10*/  IMAD.IADD R5, R5, 0x1, R3 ;  /* 0x0000000105057824 */ /* 0x000fe200078e0203 */
[----:B------:R-:W-:Y:S01]  /*11a20*/  LOP3.LUT R3, R7, 0xfffffff8, RZ, 0xc0, !PT ;  /* 0xfffffff807037812 */ /* 0x000fe200078ec0ff */
[----:B------:R-:W-:Y:S01]  /*11a30*/  IMAD R26, R202, 0x40, R15 ;  /* 0x00000040ca1a7824 */ /* 0x000fe200078e020f */
[----:B------:R-:W-:Y:S01]  /*11a40*/  SHF.R.S32.HI R33, RZ, 0x1f, R206 ;  /* 0x0000001fff217819 */ /* 0x000fe200000114ce */
[----:B------:R-:W-:Y:S01]  /*11a50*/  IMAD.WIDE.U32 R4, R199, UR4, R4 ;  /* 0x00000004c7047c25 */ /* 0x000fe2000f8e0004 */
[----:B------:R-:W-:-:S02]  /*11a60*/  SHF.R.S32.HI R34, RZ, 0x1f, R207 ;  /* 0x0000001fff227819 */ /* 0x000fc400000114cf */
[----:B------:R-:W-:Y:S01]  /*11a70*/  SHF.R.S32.HI R35, RZ, 0x1f, R208 ;  /* 0x0000001fff237819 */ /* 0x000fe200000114d0 */
[----:B------:R-:W-:Y:S01]  /*11a80*/  IMAD.IADD R30, R30, 0x1, -R3 ;  /* 0x000000011e1e7824 */ /* 0x000fe200078e0a03 */
[----:B------:R-:W-:Y:S01]  /*11a90*/  SHF.R.S32.HI R36, RZ, 0x1f, R209 ;  /* 0x0000001fff247819 */ /* 0x000fe200000114d1 */
[----:B------:R-:W-:Y:S01]  /*11aa0*/  IMAD R5, R199, UR5, R5 ;  /* 0x00000005c7057c24 */ /* 0x000fe2000f8e0205 */
[----:B---3--:R-:W-:Y:S01]  /*11ab0*/  ISETP.NE.AND P0, PT, R9, 0x1, PT ;  /* 0x000000010900780c */ /* 0x008fe20003f05270 */
[----:B------:R-:W-:Y:S01]  /*11ac0*/  IMAD R7, R30, 0x20, R15 ;  /* 0x000000201e077824 */ /* 0x000fe200078e020f */
[----:B------:R-:W-:Y:S01]  /*11ad0*/  ULDC.64 UR4, c[0x0][0xaf0] ;  /* 0x0002bc0000047ab9 */ /* 0x000fe20000000a00 */
[----:B------:R-:W-:Y:S01]  /*11ae0*/  VIADD R29, R188, 0x1c0 ;  /* 0x000001c0bc1d7836 */ /* 0x000fe20000000000 */
[----:B------:R-:W-:Y:S01]  /*11af0*/  SHF.R.S32.HI R30, RZ, 0x1f, R31 ;  /* 0x0000001fff1e7819 */ /* 0x000fe2000001141f */
[----:B------:R-:W-:Y:S02]  /*11b00*/  IMAD R8, R202, 0x40, R7 ;  /* 0x00000040ca087824 */ /* 0x000fe400078e0207 */
[----:B------:R-:W-:Y:S01]  /*11b10*/  IMAD R3, R28, UR4, RZ ;  /* 0x000000041c037c24 */ /* 0x000fe2000f8e02ff */
[-C--:B--2---:R-:W-:Y:S01]  /*11b20*/  ISETP.GE.AND P1, PT, R209, R21.reuse, PT ;  /* 0x00000015d100720c */ /* 0x084fe20003f26270 */
[----:B------:R-:W-:Y:S01]  /*11b30*/  IMAD.WIDE.U32 R4, R27, UR4, R4 ;  /* 0x000000041b047c25 */ /* 0x000fe2000f8e0004 */
[----:B------:R-:W-:-:S02]  /*11b40*/  ISETP.GE.AND P2, PT, R188, R21, PT ;  /* 0x00000015bc00720c */ /* 0x000fc40003f46270 */
[----:B------:R-:W-:Y:S01]  /*11b50*/  SHF.R.S32.HI R28, RZ, 0x1f, R29 ;  /* 0x0000001fff1c7819 */ /* 0x000fe2000001141d */
[----:B------:R-:W2:Y:S01]  /*11b60*/  @P0 LDC R11, c[0x0][0xbec] ;  /* 0x0002fb00ff0b0b82 */ /* 0x000ea20000000800 */
[----:B------:R-:W-:Y:S01]  /*11b70*/  IMAD R7, R27, UR5, R3 ;  /* 0x000000051b077c24 */ /* 0x000fe2000f8e0203 */
[----:B------:R-:W-:Y:S01]  /*11b80*/  ULDC.64 UR4, c[0x0][0xae0] ;  /* 0x0002b80000047ab9 */ /* 0x000fe20000000a00 */
[----:B------:R-:W-:Y:S02]  /*11b90*/  IMAD.MOV.U32 R3, RZ, RZ, R8 ;  /* 0x000000ffff037224 */ /* 0x000fe400078e0008 */
[----:B------:R-:W-:Y:S02]  /*11ba0*/  IMAD.IADD R5, R5, 0x1, R7 ;  /* 0x0000000105057824 */ /* 0x000fe400078e0207 */
[----:B------:R-:W-:Y:S01]  /*11bb0*/  IMAD R27, R0, R9, RZ ;  /* 0x00000009001b7224 */ /* 0x000fe200078e02ff */
[----:B------:R-:W3:Y:S01]  /*11bc0*/  @P0 LDC R13, c[0x0][0xbf0] ;  /* 0x0002fc00ff0d0b82 */ /* 0x000ee20000000800 */
[----:B------:R-:W-:-:S02]  /*11bd0*/  SEL R0, RZ, 0x1, P2 ;  /* 0x00000001ff007807 */ /* 0x000fc40001000000 */
[----:B------:R-:W-:Y:S01]  /*11be0*/  ISETP.GE.AND P2, PT, R29, R21, PT ;  /* 0x000000151d00720c */ /* 0x000fe20003f46270 */
[----:B--2---:R-:W-:-:S05]  /*11bf0*/  @P0 IMAD.HI.U32 R6, R8, R11, RZ ;  /* 0x0000000b08060227 */ /* 0x004fca00078e00ff */
[----:B---3--:R-:W-:Y:S02]  /*11c00*/  @P0 SHF.R.U32.HI R3, RZ, R13, R6 ;  /* 0x0000000dff030219 */ /* 0x008fe40000011606 */
[----:B------:R-:W-:Y:S02]  /*11c10*/  ISETP.GE.AND P0, PT, R208, R21, PT ;  /* 0x00000015d000720c */ /* 0x000fe40003f06270 */
[--C-:B------:R-:W-:Y:S01]  /*11c20*/  SHF.R.S32.HI R6, RZ, 0x1f, R3.reuse ;  /* 0x0000001fff067819 */ /* 0x100fe20000011403 */
[----:B------:R-:W-:Y:S02]  /*11c30*/  IMAD.MOV R7, RZ, RZ, -R3 ;  /* 0x000000ffff077224 */ /* 0x000fe400078e0a03 */
[----:B------:R-:W-:-:S04]  /*11c40*/  IMAD.WIDE.U32 R4, R3, UR4, R4 ;  /* 0x0000000403047c25 */ /* 0x000fc8000f8e0004 */
[----:B------:R-:W-:Y:S02]  /*11c50*/  IMAD R6, R6, UR4, RZ ;  /* 0x0000000406067c24 */ /* 0x000fe4000f8e02ff */
[----:B------:R-:W-:Y:S01]  /*11c60*/  IMAD R7, R9, R7, R8 ;  /* 0x0000000709077224 */ /* 0x000fe200078e0208 */
[----:B------:R-:W-:Y:S01]  /*11c70*/  SEL R8, RZ, 0xffffffff, P1 ;  /* 0xffffffffff087807 */ /* 0x000fe20000800000 */
[----:B------:R-:W-:Y:S01]  /*11c80*/  IMAD R9, R3, UR5, R6 ;  /* 0x0000000503097c24 */ /* 0x000fe2000f8e0206 */
[----:B------:R-:W-:Y:S01]  /*11c90*/  SEL R3, RZ, 0xffffffff, P0 ;  /* 0xffffffffff037807 */ /* 0x000fe20000000000 */
[----:B------:R-:W-:Y:S01]  /*11ca0*/  ULDC.64 UR4, c[0x0][0xad8] ;  /* 0x0002b60000047ab9 */ /* 0x000fe20000000a00 */
[-C--:B------:R-:W-:Y:S01]  /*11cb0*/  ISETP.GE.AND P0, PT, R207, R21.reuse, PT ;  /* 0x00000015cf00720c */ /* 0x080fe20003f06270 */
[----:B------:R-:W-:Y:S02]  /*11cc0*/  IMAD.SHL.U32 R11, R8, 0x2, RZ ;  /* 0x00000002080b7824 */ /* 0x000fe400078e00ff */
[----:B------:R-:W-:Y:S01]  /*11cd0*/  IMAD.SHL.U32 R3, R3, 0x4, RZ ;  /* 0x0000000403037824 */ /* 0x000fe200078e00ff */
[----:B------:R-:W-:Y:S01]  /*11ce0*/  SEL R6, RZ, 0xffffffff, P0 ;  /* 0xffffffffff067807 */ /* 0x000fe20000000000 */
[----:B------:R-:W-:Y:S01]  /*11cf0*/  IMAD.IADD R5, R5, 0x1, R9 ;  /* 0x0000000105057824 */ /* 0x000fe200078e0209 */
[----:B------:R-:W-:-:S02]  /*11d00*/  ISETP.GE.AND P0, PT, R206, R21, PT ;  /* 0x00000015ce00720c */ /* 0x000fc40003f06270 */
[----:B------:R-:W-:Y:S01]  /*11d10*/  LOP3.LUT R0, R11, 0x2, R0, 0xe2, !PT ;  /* 0x000000020b007812 */ /* 0x000fe200078ee200 */
[----:B------:R-:W-:Y:S01]  /*11d20*/  IMAD.SHL.U32 R8, R6, 0x8, RZ ;  /* 0x0000000806087824 */ /* 0x000fe200078e00ff */
[----:B------:R-:W-:Y:S01]  /*11d30*/  SEL R6, RZ, 0xffffffff, P0 ;  /* 0xffffffffff067807 */ /* 0x000fe20000000000 */
[----:B------:R-:W-:Y:S01]  /*11d40*/  IMAD.WIDE.U32 R4, R7, UR4, R4 ;  /* 0x0000000407047c25 */ /* 0x000fe2000f8e0004 */
[----:B------:R-:W-:Y:S02]  /*11d50*/  LOP3.LUT R3, R3, 0x4, R0, 0xe2, !PT ;  /* 0x0000000403037812 */ /* 0x000fe400078ee200 */
[----:B------:R-:W-:Y:S01]  /*11d60*/  ISETP.GE.AND P0, PT, R205, R21, PT ;  /* 0x00000015cd00720c */ /* 0x000fe20003f06270 */
[----:B------:R-:W-:Y:S01]  /*11d70*/  IMAD.SHL.U32 R6, R6, 0x10, RZ ;  /* 0x0000001006067824 */ /* 0x000fe200078e00ff */
[----:B------:R-:W-:Y:S02]  /*11d80*/  SHF.R.S32.HI R0, RZ, 0x1f, R7 ;  /* 0x0000001fff007819 */ /* 0x000fe40000011407 */
[----:B------:R-:W-:-:S02]  /*11d90*/  LOP3.LUT R3, R8, 0x8, R3, 0xe2, !PT ;  /* 0x0000000808037812 */ /* 0x000fc400078ee203 */
[----:B------:R-:W-:Y:S01]  /*11da0*/  SEL R8, RZ, 0xffffffff, P0 ;  /* 0xffffffffff087807 */ /* 0x000fe20000000000 */
[----:B------:R-:W-:Y:S01]  /*11db0*/  IMAD R0, R0, UR4, RZ ;  /* 0x0000000400007c24 */ /* 0x000fe2000f8e02ff */
[----:B------:R-:W-:Y:S02]  /*11dc0*/  ISETP.GE.AND P0, PT, R31, R21, PT ;  /* 0x000000151f00720c */ /* 0x000fe40003f06270 */
[----:B------:R-:W-:Y:S01]  /*11dd0*/  LOP3.LUT R6, R6, 0x10, R3, 0xe2, !PT ;  /* 0x0000001006067812 */ /* 0x000fe200078ee203 */
[----:B------:R-:W-:Y:S02]  /*11de0*/  IMAD.SHL.U32 R9, R8, 0x20, RZ ;  /* 0x0000002008097824 */ /* 0x000fe400078e00ff */
[----:B------:R-:W-:Y:S01]  /*11df0*/  IMAD R3, R7, UR5, R0 ;  /* 0x0000000507037c24 */ /* 0x000fe2000f8e0200 */
[----:B------:R-:W-:Y:S01]  /*11e00*/  SEL R7, RZ, 0x40, P0 ;  /* 0x00000040ff077807 */ /* 0x000fe20000000000 */
[----:B------:R-:W-:Y:S01]  /*11e10*/  ULDC.64 UR4, c[0x0][0xa80] ;  /* 0x0002a00000047ab9 */ /* 0x000fe20000000a00 */
[----:B------:R-:W-:Y:S01]  /*11e20*/  ISETP.GE.AND P0, PT, R26, R27, PT ;  /* 0x0000001b1a00720c */ /* 0x000fe20003f06270 */
[----:B------:R-:W-:Y:S01]  /*11e30*/  IMAD.IADD R3, R5, 0x1, R3 ;  /* 0x0000000105037824 */ /* 0x000fe200078e0203 */
[----:B------:R-:W-:-:S02]  /*11e40*/  LOP3.LUT R6, R9, 0x20, R6, 0xe2, !PT ;  /* 0x0000002009067812 */ /* 0x000fc400078ee206 */
[----:B------:R-:W-:Y:S02]  /*11e50*/  LEA R20, P1, R4, UR4, 0x1 ;  /* 0x0000000404147c11 */ /* 0x000fe4000f8208ff */
[----:B------:R-:W-:Y:S02]  /*11e60*/  SEL R5, RZ, 0x80, P2 ;  /* 0x00000080ff057807 */ /* 0x000fe40001000000 */
[----:B------:R-:W-:Y:S02]  /*11e70*/  LOP3.LUT R24, R6, R7, RZ, 0xfc, !PT ;  /* 0x0000000706187212 */ /* 0x000fe400078efcff */
[----:B------:R-:W-:Y:S02]  /*11e80*/  LEA.HI.X R3, R4, UR5, R3, 0x1, P1 ;  /* 0x0000000504037c11 */ /* 0x000fe400088f0c03 */
[----:B------:R-:W-:Y:S01]  /*11e90*/  LOP3.LUT R25, R24, R5, RZ, 0xfc, !PT ;  /* 0x0000000518197212 */ /* 0x000fe200078efcff */
[----:B------:R2:W3:Y:S04]  /*11ea0*/  SHFL.IDX PT, R4, R20, RZ, 0x181f ;  /* 0x00181fff14047589 */ /* 0x0004e800000e0000 */
[----:B------:R2:W4:Y:S01]  /*11eb0*/  SHFL.IDX PT, R5, R3, RZ, 0x181f ;  /* 0x00181fff03057589 */ /* 0x00052200000e0000 */
[----:B------:R-:W-:Y:S05]  /*11ec0*/  @P0 BRA `(.L_x_770) ;  /* 0x00000000007c0947 */ /* 0x000fea0003800000 */
[-C--:B------:R-:W-:Y:S02]  /*11ed0*/  ISETP.GE.AND P2, PT, R209, R21.reuse, PT ;  /* 0x00000015d100720c */ /* 0x080fe40003f46270 */
[-C--:B------:R-:W-:Y:S02]  /*11ee0*/  ISETP.GE.AND P1, PT, R188, R21.reuse, PT ;  /* 0x00000015bc00720c */ /* 0x080fe40003f26270 */
[-C--:B------:R-:W-:Y:S02]  /*11ef0*/  ISETP.GE.AND P5, PT, R208, R21.reuse, PT ;  /* 0x00000015d000720c */ /* 0x080fe40003fa6270 */
[----:B------:R-:W-:-:S07]  /*11f00*/  ISETP.GE.AND P3, PT, R207, R21, PT ;  /* 0x00000015cf00720c */ /* 0x000fce0003f66270 */
[CC--:B---3--:R-:W-:Y:S02]  /*11f10*/  @!P2 LEA R8, P0, R209.reuse, R4.reuse, 0x1 ;  /* 0x00000004d108a211 */ /* 0x0c8fe400078008ff */
[----:B----4-:R-:W-:Y:S02]  /*11f20*/  @!P1 IMAD.WIDE R6, R188, 0x2, R4 ;  /* 0x00000002bc069825 */ /* 0x010fe400078e0204 */
[----:B------:R-:W-:Y:S02]  /*11f30*/  @!P2 LEA.HI.X R9, R209, R5, R36, 0x1, P0 ;  /* 0x00000005d109a211 */ /* 0x000fe400000f0c24 */
[----:B------:R-:W-:Y:S01]  /*11f40*/  @!P5 LEA R14, P4, R208, R4, 0x1 ;  /* 0x00000004d00ed211 */ /* 0x000fe200078808ff */
[----:B------:R-:W-:Y:S01]  /*11f50*/  @!P1 ST.E.128 desc[UR40][R6.64], RZ ;  /* 0x000000ff06009985 */ /* 0x000fe2000c101d28 */
[-C--:B------:R-:W-:Y:S02]  /*11f60*/  ISETP.GE.AND P1, PT, R205, R21.reuse, PT ;  /* 0x00000015cd00720c */ /* 0x080fe40003f26270 */
[----:B------:R-:W-:Y:S01]  /*11f70*/  LOP3.LUT P0, RZ, R24, 0x40, RZ, 0xc0, !PT ;  /* 0x0000004018ff7812 */ /* 0x000fe2000780c0ff */
[----:B------:R3:W-:Y:S01]  /*11f80*/  @!P2 ST.E.128 desc[UR40][R8.64], RZ ;  /* 0x000000ff0800a985 */ /* 0x0007e2000c101d28 */
[----:B------:R-:W-:-:S02]  /*11f90*/  ISETP.GE.AND P2, PT, R206, R21, PT ;  /* 0x00000015ce00720c */ /* 0x000fc40003f46270 */
[-C--:B------:R-:W-:Y:S02]  /*11fa0*/  @!P5 LEA.HI.X R15, R208, R5.reuse, R35, 0x1, P4 ;  /* 0x00000005d00fd211 */ /* 0x080fe400020f0c23 */
[----:B------:R-:W-:Y:S02]  /*11fb0*/  LOP3.LUT P4, RZ, R25, 0x80, RZ, 0xc0, !PT ;  /* 0x0000008019ff7812 */ /* 0x000fe4000788c0ff */
[CC--:B------:R-:W-:Y:S01]  /*11fc0*/  @!P3 LEA R12, P6, R207.reuse, R4.reuse, 0x1 ;  /* 0x00000004cf0cb211 */ /* 0x0c0fe200078c08ff */
[----:B------:R4:W-:Y:S03]  /*11fd0*/  @!P5 ST.E.128 desc[UR40][R14.64], RZ ;  /* 0x000000ff0e00d985 */ /* 0x0009e6000c101d28 */
[----:B------:R-:W-:Y:S02]  /*11fe0*/  @!P3 LEA.HI.X R13, R207, R5, R34, 0x1, P6 ;  /* 0x00000005cf0db211 */ /* 0x000fe400030f0c22 */
[----:B---3--:R-:W-:-:S02]  /*11ff0*/  @!P1 LEA R8, P6, R205, R4, 0x1 ;  /* 0x00000004cd089211 */ /* 0x008fc400078c08ff */
        /* <DEDUP_REMOVED lines=12> */
.L_x_770:
[----:B------:R-:W-:Y:S05]  /*120c0*/  BSYNC B1 ;  /* 0x0000000000017941 */ /* 0x000fea0003800000 */
.L_x_769:
[----:B------:R-:W-:Y:S01]  /*120d0*/  VIADD R0, R26, 0x20 ;  /* 0x000000201a007836 */ /* 0x000fe20000000000 */
[----:B----4-:R4:W0:Y:S04]  /*120e0*/  SHFL.IDX PT, R5, R3, 0x1, 0x181f ;  /* 0x00381f0003057f89 */ /* 0x01082800000e0000 */
[----:B------:R-:W-:Y:S01]  /*120f0*/  ISETP.GE.AND P0, PT, R0, R27, PT ;  /* 0x0000001b0000720c */ /* 0x000fe20003f06270 */
[----:B---3--:R4:W3:-:S12]  /*12100*/  SHFL.IDX PT, R4, R20, 0x1, 0x181f ;  /* 0x00381f0014047f89 */ /* 0x0088d800000e0000 */
[----:B----4-:R-:W-:Y:S05]  /*12110*/  @P0 BRA `(.L_x_763) ;  /* 0x00000000007c0947 */ /* 0x010fea0003800000 */
[-C--:B------:R-:W-:Y:S02]  /*12120*/  ISETP.GE.AND P5, PT, R209, R21.reuse, PT ;  /* 0x00000015d100720c */ /* 0x080fe40003fa6270 */
[-C--:B------:R-:W-:Y:S02]  /*12130*/  ISETP.GE.AND P4, PT, R188, R21.reuse, PT ;  /* 0x00000015bc00720c */ /* 0x080fe40003f86270 */
[-C--:B------:R-:W-:Y:S02]  /*12140*/  ISETP.GE.AND P0, PT, R208, R21.reuse, PT ;  /* 0x00000015d000720c */ /* 0x080fe40003f06270 */
[----:B------:R-:W-:Y:S02]  /*12150*/  ISETP.GE.AND P1, PT, R207, R21, PT ;  /* 0x00000015cf00720c */ /* 0x000fe40003f26270 */
[----:B------:R-:W-:-:S05]  /*12160*/  LOP3.LUT P2, RZ, R24, 0x40, RZ, 0xc0, !PT ;  /* 0x0000004018ff7812 */ /* 0x000fca000784c0ff */
[CC--:B---3--:R-:W-:Y:S02]  /*12170*/  @!P5 LEA R8, P3, R209.reuse, R4.reuse, 0x1 ;  /* 0x00000004d108d211 */ /* 0x0c8fe400078608ff */
[----:B0-----:R-:W-:Y:S02]  /*12180*/  @!P4 IMAD.WIDE R6, R188, 0x2, R4 ;  /* 0x00000002bc06c825 */ /* 0x001fe400078e0204 */
[----:B------:R-:W-:Y:S02]  /*12190*/  @!P5 LEA.HI.X R9, R209, R5, R36, 0x1, P3 ;  /* 0x00000005d109d211 */ /* 0x000fe400018f0c24 */
[-C--:B------:R-:W-:Y:S01]  /*121a0*/  ISETP.GE.AND P3, PT, R206, R21.reuse, PT ;  /* 0x00000015ce00720c */ /* 0x080fe20003f66270 */
[----:B------:R0:W-:Y:S01]  /*121b0*/  @!P4 ST.E.128 desc[UR40][R6.64], RZ ;  /* 0x000000ff0600c985 */ /* 0x0001e2000c101d28 */
[----:B------:R-:W-:Y:S02]  /*121c0*/  @!P0 LEA R10, P6, R208, R4, 0x1 ;  /* 0x00000004d00a8211 */ /* 0x000fe400078c08ff */
[----:B------:R-:W-:Y:S01]  /*121d0*/  LOP3.LUT P4, RZ, R25, 0x80, RZ, 0xc0, !PT ;  /* 0x0000008019ff7812 */ /* 0x000fe2000788c0ff */
[----:B------:R4:W-:Y:S01]  /*121e0*/  @!P5 ST.E.128 desc[UR40][R8.64], RZ ;  /* 0x000000ff0800d985 */ /* 0x0009e2000c101d28 */
[----:B------:R-:W-:-:S02]  /*121f0*/  ISETP.GE.AND P5, PT, R205, R21, PT ;  /* 0x00000015cd00720c */ /* 0x000fc40003fa6270 */
[----:B------:R-:W-:Y:S02]  /*12200*/  @!P0 LEA.HI.X R11, R208, R5, R35, 0x1, P6 ;  /* 0x00000005d00b8211 */ /* 0x000fe400030f0c23 */
[----:B------:R-:W-:-:S03]  /*12210*/  @!P1 LEA R12, P6, R207, R4, 0x1 ;  /* 0x00000004cf0c9211 */ /* 0x000fc600078c08ff */
[----:B------:R4:W-:Y:S01]  /*12220*/  @!P0 ST.E.128 desc[UR40][R10.64], RZ ;  /* 0x000000ff0a008985 */ /* 0x0009e2000c101d28 */
[-C--:B------:R-:W-:Y:S02]  /*12230*/  @!P1 LEA.HI.X R13, R207, R5.reuse, R34, 0x1, P6 ;  /* 0x00000005cf0d9211 */ /* 0x080fe400030f0c22 */
[CC--:B0-----:R-:W-:Y:S02]  /*12240*/  @!P3 LEA R6, P6, R206.reuse, R4.reuse, 0x1 ;  /* 0x00000004ce06b211 */ /* 0x0c1fe400078c08ff */
[CC--:B------:R-:W-:Y:S01]  /*12250*/  @P2 LEA R14, P0, R31.reuse, R4.reuse, 0x1 ;  /* 0x000000041f0e2211 */ /* 0x0c0fe200078008ff */
[----:B------:R4:W-:Y:S01]  /*12260*/  @!P1 ST.E.128 desc[UR40][R12.64], RZ ;  /* 0x000000ff0c009985 */ /* 0x0009e2000c101d28 */
[-C--:B------:R-:W-:Y:S02]  /*12270*/  @!P3 LEA.HI.X R7, R206, R5.reuse, R33, 0x1, P6 ;  /* 0x00000005ce07b211 */ /* 0x080fe400030f0c21 */
[----:B------:R-:W-:Y:S02]  /*12280*/  @P2 LEA.HI.X R15, R31, R5, R30, 0x1, P0 ;  /* 0x000000051f0f2211 */ /* 0x000fe400000f0c1e */
[-C--:B--2---:R-:W-:Y:S01]  /*12290*/  @P4 LEA R20, P6, R29, R4.reuse, 0x1 ;  /* 0x000000041d144211 */ /* 0x084fe200078c08ff */
[----:B------:R4:W-:Y:S01]  /*122a0*/  @!P3 ST.E.128 desc[UR40][R6.64], RZ ;  /* 0x000000ff0600b985 */ /* 0x0009e2000c101d28 */
[----:B------:R-:W-:-:S02]  /*122b0*/  @!P5 LEA R4, P0, R205, R4, 0x1 ;  /* 0x00000004cd04d211 */ /* 0x000fc400078008ff */
[-C--:B------:R-:W-:Y:S02]  /*122c0*/  @P4 LEA.HI.X R21, R29, R5.reuse, R28, 0x1, P6 ;  /* 0x000000051d154211 */ /* 0x080fe400030f0c1c */
[----:B------:R-:W-:-:S05]  /*122d0*/  @!P5 LEA.HI.X R5, R205, R5, R32, 0x1, P0 ;  /* 0x00000005cd05d211 */ /* 0x000fca00000f0c20 */
[----:B------:R4:W-:Y:S04]  /*122e0*/  @!P5 ST.E.128 desc[UR40][R4.64], RZ ;  /* 0x000000ff0400d985 */ /* 0x0009e8000c101d28 */
[----:B------:R4:W-:Y:S04]  /*122f0*/  @P2 ST.E.128 desc[UR40][R14.64], RZ ;  /* 0x000000ff0e002985 */ /* 0x0009e8000c101d28 */
[----:B------:R4:W-:Y:S02]  /*12300*/  @P4 ST.E.128 desc[UR40][R20.64], RZ ;  /* 0x000000ff14004985 */ /* 0x0009e4000c101d28 */
.L_x_763:
[----:B------:R-:W-:Y:S05]  /*12310*/  BSYNC B0 ;  /* 0x0000000000007941 */ /* 0x000fea0003800000 */
.L_x_756:
[----:B------:R-:W-:Y:S02]  /*12320*/  ULDC UR4, c[0x0][0xc3c] ;  /* 0x00030f0000047ab9 */ /* 0x000fe40000000800 */
[----:B-1----:R-:W-:-:S13]  /*12330*/  ISETP.GE.AND P0, PT, R155, UR4, PT ;  /* 0x000000049b007c0c */ /* 0x002fda000bf06270 */
[----:B------:R-:W-:Y:S05]  /*12340*/  @!P0 BRA `(.L_x_771) ;  /* 0xfffffef000a48947 */ /* 0x000fea000383ffff */
[----:B------:R-:W-:Y:S05]  /*12350*/  BRA `(.L_x_643) ;  /* 0x00000090001c7947 */ /* 0x000fea0003800000 */
.L_x_641:
[----:B------:R-:W-:-:S08]  /*12360*/  NOP ;  /* 0x0000000000007918 */ /* 0x000fd00000000000 */
[----:B---3--:R-:W0:-:S00]  /*12370*/  USETMAXREG.DEALLOC.CTAPOOL 0x18 ;  /* 0x00000018000079c8 */ /* 0x008e0000080e0500 */
[----:B0-----:R-:W2:Y:S01]  /*12380*/  LDL.LU R2, [R1+0x28] ;  /* 0x0000280001027983 */ /* 0x001ea20000300800 */
[----:B------:R-:W-:Y:S01]  /*12390*/  LOP3.LUT R0, R0, 0x3, RZ, 0xc0, !PT ;  /* 0x0000000300007812 */ /* 0x000fe200078ec0ff */
[----:B------:R-:W-:-:S05]  /*123a0*/  IMAD.MOV.U32 R7, RZ, RZ, RZ ;  /* 0x000000ffff077224 */ /* 0x000fca00078e00ff */
[----:B------:R-:W0:Y:S02]  /*123b0*/  SHFL.IDX PT, R0, R0, RZ, 0x1f ;  /* 0x00001fff00007589 */ /* 0x000e2400000e0000 */
[----:B0-----:R-:W-:Y:S02]  /*123c0*/  ISETP.NE.AND P0, PT, R0, RZ, PT ;  /* 0x000000ff0000720c */ /* 0x001fe40003f05270 */
[----:B--2---:R-:W-:-:S11]  /*123d0*/  LOP3.LUT R2, R2, 0xfffffffd, RZ, 0xc0, !PT ;  /* 0xfffffffd02027812 */ /* 0x004fd600078ec0ff */
[----:B------:R-:W-:-:S05]  /*123e0*/  @P0 LOP3.LUT R2, R2, 0x2, RZ, 0xfc, !PT ;  /* 0x0000000202020812 */ /* 0x000fca00078efcff */
[----:B------:R0:W-:Y:S01]  /*123f0*/  STL [R1+0x28], R2 ;  /* 0x0000280201007387 */ /* 0x0001e20000100800 */
        /* <DEDUP_REMOVED lines=10> */
.L_x_772:
[----:B------:R-:W-:Y:S01]  /*124a0*/  LOP3.LUT R0, R6, 0x1f, RZ, 0xc0, !PT ;  /* 0x0000001f06007812 */ /* 0x000fe200078ec0ff */
[----:B------:R-:W-:Y:S01]  /*124b0*/  ULDC UR4, c[0x0][0xc3c] ;  /* 0x00030f0000047ab9 */ /* 0x000fe20000000800 */
[----:B------:R-:W-:Y:S01]  /*124c0*/  IMAD.MOV.U32 R10, RZ, RZ, RZ ;  /* 0x000000ffff0a7224 */ /* 0x000fe200078e00ff */
[----:B------:R-:W1:Y:S01]  /*124d0*/  S2UR UR6, SR_CTAID.X ;  /* 0x00000000000679c3 */ /* 0x000e620000002500 */
[----:B------:R-:W-:Y:S01]  /*124e0*/  ISETP.NE.AND P0, PT, R0, 0x1f, PT ;  /* 0x0000001f0000780c */ /* 0x000fe20003f05270 */
[----:B------:R-:W-:-:S03]  /*124f0*/  ULDC UR5, c[0x0][0xc38] ;  /* 0x00030e0000057ab9 */ /* 0x000fc60000000800 */
[----:B------:R-:W-:-:S13]  /*12500*/  ISETP.GE.OR P1, PT, R0, UR4, !P0 ;  /* 0x0000000400007c0c */ /* 0x000fda000c726670 */
[----:B0-----:R-:W0:Y:S08]  /*12510*/  @!P1 LDC.64 R2, c[0x0][0xc80] ;  /* 0x00032000ff029b82 */ /* 0x001e300000000a00 */
[----:B------:R-:W2:Y:S01]  /*12520*/  @!P1 LDC.64 R4, c[0x0][0xc78] ;  /* 0x00031e00ff049b82 */ /* 0x000ea20000000a00 */
[----:B0-----:R-:W-:-:S05]  /*12530*/  @!P1 IMAD.WIDE.U32 R2, R0, 0x4, R2 ;  /* 0x0000000400029825 */ /* 0x001fca00078e0002 */
        /* <DEDUP_REMOVED lines=27> */
[----:B------:R-:W-:Y:S01]  /*126f0*/  IMAD.MOV.U32 R11, RZ, RZ, R8 ;  /* 0x000000ffff0b7224 */ /* 0x000fe200078e0008 */
[----:B-1----:R-:W-:-:S13]  /*12700*/  ISETP.GT.AND P6, PT, R8, UR6, PT ;  /* 0x0000000608007c0c */ /* 0x002fda000bfc4270 */
[----:B------:R-:W-:Y:S05]  /*12710*/  @P6 BRA `(.L_x_774) ;  /* 0x0000000000a46947 */ /* 0x000fea0003800000 */
[----:B------:R-:W-:Y:S01]  /*12720*/  IMAD.MOV.U32 R8, RZ, RZ, R11 ;  /* 0x000000ffff087224 */ /* 0x000fe200078e000b */
[----:B------:R-:W-:Y:S01]  /*12730*/  UMOV UR4, URZ ;  /* 0x0000003f00047c82 */ /* 0x000fe20008000000 */
[----:B------:R-:W-:-:S05]  /*12740*/  ULDC UR5, c[0x0][0xc38] ;  /* 0x00030e0000057ab9 */ /* 0x000fca0000000800 */
.L_x_776:
        /* <DEDUP_REMOVED lines=38> */
.L_x_774:
        /* <DEDUP_REMOVED lines=20> */
.L_x_777:
        /* <DEDUP_REMOVED lines=54> */
.L_x_775:
[----:B------:R-:W-:Y:S01]  /*12e50*/  IMAD.U32 R2, RZ, RZ, UR6 ;  /* 0x00000006ff027e24 */ /* 0x000fe2000f8e00ff */
[----:B------:R1:W-:Y:S04]  /*12e60*/  STL [R1+0x4], RZ ;  /* 0x000004ff01007387 */ /* 0x0003e80000100800 */
[----:B------:R1:W-:Y:S04]  /*12e70*/  STL [R1+0x8], RZ ;  /* 0x000008ff01007387 */ /* 0x0003e80000100800 */
[----:B------:R1:W-:Y:S02]  /*12e80*/  STL [R1], R2 ;  /* 0x0000000201007387 */ /* 0x0003e40000100800 */
.L_x_778:
        /* <DEDUP_REMOVED lines=10> */
.L_x_773:
[----:B--2---:R-:W2:Y:S01]  /*12f30*/  LDL R0, [R1+0xc] ;  /* 0x00000c0001007983 */ /* 0x004ea20000100800 */
[----:B------:R-:W-:Y:S01]  /*12f40*/  ULDC UR4, c[0x0][0xc3c] ;  /* 0x00030f0000047ab9 */ /* 0x000fe20000000800 */
[----:B------:R-:W-:Y:S01]  /*12f50*/  IMAD.MOV.U32 R19, RZ, RZ, RZ ;  /* 0x000000ffff137224 */ /* 0x000fe200078e00ff */
[----:B--2---:R-:W-:Y:S01]  /*12f60*/  ISETP.GE.AND P0, PT, R0, UR4, PT ;  /* 0x0000000400007c0c */ /* 0x004fe2000bf06270 */
[----:B------:R-:W-:-:S05]  /*12f70*/  IMAD.MOV.U32 R0, RZ, RZ, 0x1 ;  /* 0x00000001ff007424 */ /* 0x000fca00078e00ff */
[----:B------:R2:W-:Y:S04]  /*12f80*/  STL [R1+0x14], R0 ;  /* 0x0000140001007387 */ /* 0x0005e80000100800 */
[----:B------:R2:W-:Y:S03]  /*12f90*/  STL [R1+0x54], RZ ;  /* 0x000054ff01007387 */ /* 0x0005e60000100800 */
[----:B------:R-:W-:Y:S05]  /*12fa0*/  @P0 BRA `(.L_x_779) ;  /* 0x0000008000280947 */ /* 0x000fea0003800000 */
[----:B------:R-:W3:Y:S01]  /*12fb0*/  S2UR UR5, SR_CgaCtaId ;  /* 0x00000000000579c3 */ /* 0x000ee20000008800 */
[C---:B--2---:R-:W-:Y:S01]  /*12fc0*/  IMAD.SHL.U32 R0, R6.reuse, 0x8, RZ ;  /* 0x0000000806007824 */ /* 0x044fe200078e00ff */
[----:B------:R-:W-:Y:S01]  /*12fd0*/  LOP3.LUT R4, R6, 0x7f, RZ, 0xc0, !PT ;  /* 0x0000007f06047812 */ /* 0x000fe200078ec0ff */
[----:B------:R-:W-:Y:S01]  /*12fe0*/  UMOV UR4, 0x400 ;  /* 0x0000040000047882 */ /* 0x000fe20000000000 */
[----:B------:R-:W-:Y:S01]  /*12ff0*/  BSSY B8, `(.L_x_779) ;  /* 0x0000805000087945 */ /* 0x000fe20003800000 */
[----:B------:R-:W-:Y:S01]  /*13000*/  IMAD.MOV.U32 R19, RZ, RZ, RZ ;  /* 0x000000ffff137224 */ /* 0x000fe200078e00ff */
[----:B------:R-:W-:Y:S01]  /*13010*/  LOP3.LUT R3, R0, 0x1f8, RZ, 0xc0, !PT ;  /* 0x000001f800037812 */ /* 0x000fe200078ec0ff */
[----:B01----:R-:W-:Y:S01]  /*13020*/  IMAD.SHL.U32 R2, R4, 0x8, RZ ;  /* 0x0000000804027824 */ /* 0x003fe200078e00ff */
[----:B------:R-:W-:Y:S01]  /*13030*/  ULDC.64 UR38, c[0x0][0x198] ;  /* 0x0000660000267ab9 */ /* 0x000fe20000000a00 */
[----:B------:R-:W-:Y:S01]  /*13040*/  IMAD.MOV.U32 R0, RZ, RZ, 0x1 ;  /* 0x00000001ff007424 */ /* 0x000fe200078e00ff */
[----:B------:R-:W-:Y:S01]  /*13050*/  LOP3.LUT R3, R3, 0x38, R6, 0x78, !PT ;  /* 0x0000003803037812 */ /* 0x000fe200078e7806 */
[----:B------:R-:W-:Y:S01]  /*13060*/  IMAD.SHL.U32 R6, R6, 0x10, RZ ;  /* 0x0000001006067824 */ /* 0x000fe200078e00ff */
[----:B------:R-:W-:-:S02]  /*13070*/  ULDC UR36, c[0x0][0xc] ;  /* 0x0000030000247ab9 */ /* 0x000fc40000000800 */
[----:B------:R-:W-:Y:S02]  /*13080*/  LOP3.LUT R3, R3, 0x200, R2, 0xf8, !PT ;  /* 0x0000020003037812 */ /* 0x000fe400078ef802 */
[----:B------:R-:W-:-:S04]  /*13090*/  SHF.R.U32.HI R2, RZ, 0x3, R4 ;  /* 0x00000003ff027819 */ /* 0x000fc80000011604 */
[----:B------:R-:W-:Y:S01]  /*130a0*/  LOP3.LUT R4, R2, 0x70, R6, 0xf8, !PT ;  /* 0x0000007002047812 */ /* 0x000fe200078ef806 */
[----:B---3--:R-:W-:-:S06]  /*130b0*/  ULEA UR4, UR5, UR4, 0x18 ;  /* 0x0000000405047291 */ /* 0x008fcc000f8ec03f */
[----:B------:R-:W-:-:S04]  /*130c0*/  IMAD.U32 R18, RZ, RZ, UR4 ;  /* 0x00000004ff127e24 */ /* 0x000fc8000f8e00ff */
[----:B------:R-:W-:-:S05]  /*130d0*/  IMAD R2, R3, 0x2, R18 ;  /* 0x0000000203027824 */ /* 0x000fca00078e0212 */
[----:B------:R0:W-:Y:S04]  /*130e0*/  STL [R1+0x60], R2 ;  /* 0x0000600201007387 */ /* 0x0001e80000100800 */
[----:B------:R0:W-:Y:S04]  /*130f0*/  STL [R1+0x54], RZ ;  /* 0x000054ff01007387 */ /* 0x0001e80000100800 */
[----:B------:R0:W-:Y:S04]  /*13100*/  STL [R1+0x18], R0 ;  /* 0x0000180001007387 */ /* 0x0001e80000100800 */
[----:B------:R0:W-:Y:S04]  /*13110*/  STL [R1+0x10], RZ ;  /* 0x000010ff01007387 */ /* 0x0001e80000100800 */
[----:B------:R0:W-:Y:S02]  /*13120*/  STL [R1+0x14], R0 ;  /* 0x0000140001007387 */ /* 0x0001e40000100800 */
.L_x_945:
[----:B0-----:R-:W2:Y:S01]  /*13130*/  LDL R0, [R1+0xc] ;  /* 0x00000c0001007983 */ /* 0x001ea20000100800 */
[----:B------:R-:W2:Y:S01]  /*13140*/  LDC.64 R2, c[0x0][0xc88] ;  /* 0x00032200ff027b82 */ /* 0x000ea20000000a00 */
[----:B------:R-:W-:Y:S05]  /*13150*/  YIELD ;  /* 0x0000000000007946 */ /* 0x000fea0003800000 */
[----:B------:R-:W-:Y:S01]  /*13160*/  ULDC.64 UR4, c[0x0][0xa28] ;  /* 0x00028a0000047ab9 */ /* 0x000fe20000000a00 */
[----:B------:R-:W-:Y:S02]  /*13170*/  CS2R R8, SRZ ;  /* 0x0000000000087805 */ /* 0x000fe4000001ff00 */
[----:B------:R-:W-:Y:S01]  /*13180*/  ISETP.NE.U32.AND P0, PT, RZ, UR4, PT ;  /* 0x00000004ff007c0c */ /* 0x000fe2000bf05070 */
[----:B------:R-:W-:Y:S01]  /*13190*/  ULDC.64 UR10, c[0x0][0xa18] ;  /* 0x00028600000a7ab9 */ /* 0x000fe20000000a00 */
[----:B------:R-:W-:Y:S01]  /*131a0*/  ULDC.64 UR8, c[0x0][0xa10] ;  /* 0x0002840000087ab9 */ /* 0x000fe20000000a00 */
[----:B------:R-:W-:Y:S01]  /*131b0*/  ULDC.64 UR6, c[0x0][0xa08] ;  /* 0x0002820000067ab9 */ /* 0x000fe20000000a00 */
[----:B--2---:R-:W-:-:S05]  /*131c0*/  IMAD.WIDE R2, R0, 0x4, R2 ;  /* 0x0000000400027825 */ /* 0x004fca00078e0202 */
[----:B------:R-:W2:Y:S01]  /*131d0*/  LDG.E R13, desc[UR40][R2.64] ;  /* 0x00000028020d7981 */ /* 0x000ea2000c1e1900 */
[----:B------:R-:W-:Y:S02]  /*131e0*/  ISETP.NE.AND.EX P0, PT, RZ, UR5, PT, P0 ;  /* 0x00000005ff007c0c */ /* 0x000fe4000bf05300 */
        /* <DEDUP_REMOVED lines=9> */
[----:B-1----:R1:W5:Y:S01]  /*13280*/  @P0 LDG.E R8, desc[UR40][R2.64] ;  /* 0x0000002802080981 */ /* 0x002362000c1e1900 */
[----:B------:R-:W-:Y:S01]  /*13290*/  ISETP.NE.AND.EX P1, PT, RZ, UR5, PT, P1 ;  /* 0x00000005ff007c0c */ /* 0x000fe2000bf25310 */
[----:B---3--:R-:W-:Y:S01]  /*132a0*/  IMAD.MOV.U32 R12, RZ, RZ, RZ ;  /* 0x000000ffff0c7224 */ /* 0x008fe200078e00ff */
[----:B------:R-:W-:Y:S01]  /*132b0*/  ISETP.NE.U32.AND P3, PT, RZ, UR10, PT ;  /* 0x0000000aff007c0c */ /* 0x000fe2000bf65070 */
[----:B------:R-:W-:Y:S01]  /*132c0*/  STL [R1+0x1c], R14 ;  /* 0x00001c0e01007387 */ /* 0x000fe20000100800 */
[----:B------:R-:W-:Y:S01]  /*132d0*/  ISETP.NE.U32.AND P0, PT, RZ, UR6, PT ;  /* 0x00000006ff007c0c */ /* 0x000fe2000bf05070 */
[----:B0-----:R-:W-:Y:S01]  /*132e0*/  IMAD.MOV.U32 R0, RZ, RZ, RZ ;  /* 0x000000ffff007224 */ /* 0x001fe200078e00ff */
[----:B------:R-:W-:Y:S02]  /*132f0*/  ISETP.NE.U32.AND P2, PT, RZ, UR8, PT ;  /* 0x00000008ff007c0c */ /* 0x000fe4000bf45070 */
[C---:B------:R-:W-:Y:S02]  /*13300*/  IADD3 R6, P5, R17.reuse, UR6, RZ ;  /* 0x0000000611067c10 */ /* 0x040fe4000ffbe0ff */
[----:B-1----:R-:W-:-:S02]  /*13310*/  IADD3 R2, P4, R17, UR4, RZ ;  /* 0x0000000411027c10 */ /* 0x002fc4000ff9e0ff */
[----:B------:R-:W-:Y:S02]  /*13320*/  ISETP.NE.AND.EX P3, PT, RZ, UR11, PT, P3 ;  /* 0x0000000bff007c0c */ /* 0x000fe4000bf65330 */
[C---:B------:R-:W-:Y:S02]  /*13330*/  IADD3.X R3, R14.reuse, UR5, RZ, P4, !PT ;  /* 0x000000050e037c10 */ /* 0x040fe4000a7fe4ff */
[----:B------:R-:W-:Y:S02]  /*13340*/  IADD3 R4, P4, R17, UR8, RZ ;  /* 0x0000000811047c10 */ /* 0x000fe4000ff9e0ff */
[----:B------:R-:W-:Y:S01]  /*13350*/  ISETP.NE.AND.EX P0, PT, RZ, UR7, PT, P0 ;  /* 0x00000007ff007c0c */ /* 0x000fe2000bf05300 */
[----:B------:R-:W2:Y:S01]  /*13360*/  @P1 LDG.E R9, desc[UR40][R2.64] ;  /* 0x0000002802091981 */ /* 0x000ea2000c1e1900 */
[----:B------:R-:W-:Y:S01]  /*13370*/  IADD3.X R5, R14, UR9, RZ, P4, !PT ;  /* 0x000000090e057c10 */ /* 0x000fe2000a7fe4ff */
[----:B------:R-:W-:Y:S01]  /*13380*/  ULDC UR4, c[0x0][0x288] ;  /* 0x0000a20000047ab9 */ /* 0x000fe20000000800 */
[----:B------:R-:W-:-:S02]  /*13390*/  ISETP.NE.AND.EX P2, PT, RZ, UR9, PT, P2 ;  /* 0x00000009ff007c0c */ /* 0x000fc4000bf45320 */
[----:B------:R-:W-:Y:S02]  /*133a0*/  IADD3.X R7, R14, UR7, RZ, P5, !PT ;  /* 0x000000070e077c10 */ /* 0x000fe4000affe4ff */
[----:B------:R-:W-:-:S04]  /*133b0*/  @P3 IADD3 R10, P4, R17, UR10, RZ ;  /* 0x0000000a110a3c10 */ /* 0x000fc8000ff9e0ff */
[----:B------:R-:W-:Y:S01]  /*133c0*/  @P3 IADD3.X R11, R14, UR11, RZ, P4, !PT ;  /* 0x0000000b0e0b3c10 */ /* 0x000fe2000a7fe4ff */
[----:B------:R-:W5:Y:S04]  /*133d0*/  @P0 LDG.E R12, desc[UR40][R6.64] ;  /* 0x00000028060c0981 */ /* 0x000f68000c1e1900 */
[----:B------:R-:W5:Y:S04]  /*133e0*/  @P2 LDG.E R0, desc[UR40][R4.64] ;  /* 0x0000002804002981 */ /* 0x000f68000c1e1900 */
[----:B--2---:R0:W-:Y:S02]  /*133f0*/  STL [R1+0x44], R9 ;  /* 0x0000440901007387 */ /* 0x0041e40000100800 */
[----:B0-----:R-:W-:Y:S01]  /*13400*/  IMAD.U32 R9, RZ, RZ, UR4 ;  /* 0x00000004ff097e24 */ /* 0x001fe2000f8e00ff */
[----:B------:R-:W-:-:S05]  /*13410*/  ULDC.64 UR4, c[0x0][0x418] ;  /* 0x0001060000047ab9 */ /* 0x000fca0000000a00 */
[----:B------:R0:W2:Y:S01]  /*13420*/  @P3 LDG.E R9, desc[UR40][R10.64] ;  /* 0x000000280a093981 */ /* 0x0000a2000c1e1900 */
[----:B------:R-:W-:-:S03]  /*13430*/  UISETP.NE.U32.AND UP0, UPT, UR4, URZ, UPT ;  /* 0x0000003f0400728c */ /* 0x000fc6000bf05070 */
[----:B------:R-:W-:Y:S01]  /*13440*/  ULDC UR4, c[0x0][0x424] ;  /* 0x0001090000047ab9 */ /* 0x000fe20000000800 */
[----:B------:R-:W-:-:S03]  /*13450*/  UISETP.NE.AND.EX UP0, UPT, UR5, URZ, UPT, UP0 ;  /* 0x0000003f0500728c */ /* 0x000fc6000bf05300 */
[----:B------:R-:W-:Y:S01]  /*13460*/  ULDC UR5, c[0x0][0x2f0] ;  /* 0x0000bc0000057ab9 */ /* 0x000fe20000000800 */
[----:B------:R-:W-:-:S04]  /*13470*/  USEL UR4, UR4, 0x1, UP0 ;  /* 0x0000000104047887 */ /* 0x000fc80008000000 */
[----:B------:R-:W-:-:S03]  /*13480*/  UIMAD UR4, UR4, UR5, URZ ;  /* 0x00000005040472a4 */ /* 0x000fc6000f8e023f */
[----:B------:R-:W-:Y:S02]  /*13490*/  ULDC UR5, c[0x0][0x348] ;  /* 0x0000d20000057ab9 */ /* 0x000fe40000000800 */
[----:B0-----:R-:W-:Y:S01]  /*134a0*/  IMAD.U32 R11, RZ, RZ, UR5 ;  /* 0x00000005ff0b7e24 */ /* 0x001fe2000f8e00ff */
[----:B--2---:R0:W-:Y:S02]  /*134b0*/  STL [R1+0x58], R9 ;  /* 0x0000580901007387 */ /* 0x0041e40000100800 */
[----:B0-----:R-:W-:Y:S01]  /*134c0*/  IMAD.U32 R9, RZ, RZ, UR4 ;  /* 0x00000004ff097e24 */ /* 0x001fe2000f8e00ff */
[----:B------:R-:W-:Y:S06]  /*134d0*/  @P3 BRA `(.L_x_780) ;  /* 0x0000000000143947 */ /* 0x000fec0003800000 */
[----:B------:R-:W-:Y:S05]  /*134e0*/  @!P1 BRA `(.L_x_780) ;  /* 0x0000000000109947 */ /* 0x000fea0003800000 */
[----:B------:R-:W2:Y:S04]  /*134f0*/  LDG.E R10, desc[UR40][R2.64] ;  /* 0x00000028020a7981 */ /* 0x000ea8000c1e1900 */
[----:B------:R-:W2:Y:S02]  /*13500*/  LDG.E R2, desc[UR40][R2.64+0x4] ;  /* 0x0000042802027981 */ /* 0x000ea4000c1e1900 */
[----:B--2---:R-:W-:-:S05]  /*13510*/  IMAD.IADD R2, R2, 0x1, -R10 ;  /* 0x0000000102027824 */ /* 0x004fca00078e0a0a */
[----:B------:R0:W-:Y:S02]  /*13520*/  STL [R1+0x58], R2 ;  /* 0x0000580201007387 */ /* 0x0001e40000100800 */
.L_x_780:
[----:B------:R-:W2:Y:S01]  /*13530*/  LDL.LU R3, [R1+0x8] ;  /* 0x0000080001037983 */ /* 0x000ea20000300800 */
[----:B------:R-:W-:Y:S02]  /*13540*/  ULDC.64 UR4, c[0x0][0xa20] ;  /* 0x0002880000047ab9 */ /* 0x000fe40000000a00 */
[----:B------:R-:W-:Y:S01]  /*13550*/  ISETP.NE.U32.AND P1, PT, RZ, UR4, PT ;  /* 0x00000004ff007c0c */ /* 0x000fe2000bf25070 */
[----:B------:R1:W-:Y:S03]  /*13560*/  STL [R1+0x8], R13 ;  /* 0x0000080d01007387 */ /* 0x0003e60000100800 */
[----:B------:R-:W-:Y:S02]  /*13570*/  ISETP.NE.AND.EX P1, PT, RZ, UR5, PT, P1 ;  /* 0x00000005ff007c0c */ /* 0x000fe4000bf25310 */
[C---:B--2---:R-:W-:Y:S02]  /*13580*/  LOP3.LUT R10, R3.reuse, 0xff000000, RZ, 0xc0, !PT ;  /* 0xff000000030a7812 */ /* 0x044fe400078ec0ff */
[----:B0-----:R-:W-:-:S02]  /*13590*/  LOP3.LUT R2, R3, 0xff0000, RZ, 0xc0, !PT ;  /* 0x00ff000003027812 */ /* 0x001fc400078ec0ff */
[----:B------:R-:W-:Y:S02]  /*135a0*/  SHF.R.U32.HI R10, RZ, 0x8, R10 ;  /* 0x00000008ff0a7819 */ /* 0x000fe4000001160a */
[----:B------:R-:W-:Y:S02]  /*135b0*/  LOP3.LUT R16, R3, 0xffff, RZ, 0xc0, !PT ;  /* 0x0000ffff03107812 */ /* 0x000fe400078ec0ff */
[----:B------:R-:W-:Y:S01]  /*135c0*/  LEA.HI R10, R2, R10, RZ, 0x10 ;  /* 0x0000000a020a7211 */ /* 0x000fe200078f80ff */
[----:B-----5:R-:W-:-:S05]  /*135d0*/  IMAD.IADD R2, R12, 0x1, R8 ;  /* 0x000000010c027824 */ /* 0x020fca00078e0208 */
[----:B------:R1:W-:Y:S01]  /*135e0*/  STL [R1+0x20], R2 ;  /* 0x0000200201007387 */ /* 0x0003e20000100800 */
[----:B------:R-:W-:Y:S05]  /*135f0*/  @!P1 BRA `(.L_x_781) ;  /* 0x0000000000109947 */ /* 0x000fea0003800000 */
[----:B-1----:R-:W-:-:S04]  /*13600*/  IADD3 R2, P0, R17, UR4, RZ ;  /* 0x0000000411027c10 */ /* 0x002fc8000ff1e0ff */
[----:B------:R-:W-:-:S05]  /*13610*/  IADD3.X R3, R14, UR5, RZ, P0, !PT ;  /* 0x000000050e037c10 */ /* 0x000fca00087fe4ff */
[----:B------:R0:W5:Y:S01]  /*13620*/  LDG.E R9, desc[UR40][R2.64] ;  /* 0x0000002802097981 */ /* 0x000162000c1e1900 */
[----:B------:R-:W-:Y:S05]  /*13630*/  BRA `(.L_x_782) ;  /* 0x0000000000107947 */ /* 0x000fea0003800000 */
.L_x_781:
[----:B------:R-:W-:Y:S05]  /*13640*/  @!P0 BRA `(.L_x_782) ;  /* 0x00000000000c8947 */ /* 0x000fea0003800000 */
[----:B------:R-:W2:Y:S04]  /*13650*/  LDG.E R9, desc[UR40][R6.64] ;  /* 0x0000002806097981 */ /* 0x000ea8000c1e1900 */
[----:B------:R-:W2:Y:S02]  /*13660*/  LDG.E R6, desc[UR40][R6.64+0x4] ;  /* 0x0000042806067981 */ /* 0x000ea4000c1e1900 */
[----:B--2---:R-:W-:-:S07]  /*13670*/  IMAD.IADD R9, R6, 0x1, -R9 ;  /* 0x0000000106097824 */ /* 0x004fce00078e0a09 */
.L_x_782:
[----:B01----:R-:W2:Y:S01]  /*13680*/  @P2 LDG.E R2, desc[UR40][R4.64] ;  /* 0x0000002804022981 */ /* 0x003ea2000c1e1900 */
[----:B-----5:R-:W-:-:S03]  /*13690*/  IMAD.IADD R6, R9, 0x1, -R8 ;  /* 0x0000000109067824 */ /* 0x020fc600078e0a08 */
[----:B------:R-:W2:Y:S01]  /*136a0*/  @P2 LDG.E R4, desc[UR40][R4.64+0x4] ;  /* 0x0000042804042981 */ /* 0x000ea2000c1e1900 */
[----:B------:R-:W-:-:S05]  /*136b0*/  LOP3.LUT R14, R10, 0xff, RZ, 0xc0, !PT ;  /* 0x000000ff0a0e7812 */ /* 0x000fca00078ec0ff */
[----:B------:R0:W-:Y:S01]  /*136c0*/  STL [R1+0x5c], R14 ;  /* 0x00005c0e01007387 */ /* 0x0001e20000100800 */
[----:B------:R-:W-:Y:S01]  /*136d0*/  BSSY B0, `(.L_x_783) ;  /* 0x0000029000007945 */ /* 0x000fe20003800000 */
[----:B------:R-:W-:Y:S01]  /*136e0*/  SHF.R.U32.HI R10, RZ, 0x10, R10 ;  /* 0x00000010ff0a7819 */ /* 0x000fe2000001160a */
[----:B--2---:R-:W-:-:S04]  /*136f0*/  @P2 IMAD.IADD R11, R4, 0x1, -R2 ;  /* 0x00000001040b2824 */ /* 0x004fc800078e0a02 */
[----:B------:R-:W-:-:S04]  /*13700*/  IMAD.IADD R3, R6, 0x1, R11 ;  /* 0x0000000106037824 */ /* 0x000fc800078e020b */
[C---:B------:R-:W-:Y:S01]  /*13710*/  VIADD R2, R3.reuse, 0x3f ;  /* 0x0000003f03027836 */ /* 0x040fe20000000000 */
[----:B------:R-:W-:-:S04]  /*13720*/  ISETP.GE.AND P1, PT, R3, 0x1, PT ;  /* 0x000000010300780c */ /* 0x000fc80003f26270 */
[----:B------:R-:W-:-:S04]  /*13730*/  SHF.R.S32.HI R3, RZ, 0x1f, R2 ;  /* 0x0000001fff037819 */ /* 0x000fc80000011402 */
[----:B------:R-:W-:-:S04]  /*13740*/  LEA.HI R3, R3, R2, RZ, 0x6 ;  /* 0x0000000203037211 */ /* 0x000fc800078f30ff */
[----:B------:R-:W-:-:S05]  /*13750*/  SHF.R.S32.HI R12, RZ, 0x6, R3 ;  /* 0x00000006ff0c7819 */ /* 0x000fca0000011403 */
[----:B------:R0:W-:Y:S01]  /*13760*/  STL [R1+0x38], R12 ;  /* 0x0000380c01007387 */ /* 0x0001e20000100800 */
[----:B------:R-:W-:Y:S01]  /*13770*/  IMAD.MOV.U32 R4, RZ, RZ, RZ ;  /* 0x000000ffff047224 */ /* 0x000fe200078e00ff */
[----:B------:R-:W-:Y:S06]  /*13780*/  @!P1 BRA `(.L_x_784) ;  /* 0x0000000000749947 */ /* 0x000fec0003800000 */
[----:B------:R-:W-:Y:S01]  /*13790*/  ISETP.NE.AND P0, PT, R10, RZ, PT ;  /* 0x000000ff0a00720c */ /* 0x000fe20003f05270 */
[----:B------:R-:W-:-:S03]  /*137a0*/  ULDC UR4, c[0x0][0x9f0] ;  /* 0x00027c0000047ab9 */ /* 0x000fc60000000800 */
[----:B------:R-:W-:-:S04]  /*137b0*/  SEL R2, R10, UR4, P0 ;  /* 0x000000040a027c07 */ /* 0x000fc80008000000 */
[----:B------:R-:W-:Y:S02]  /*137c0*/  IABS R3, R2 ;  /* 0x0000000200037213 */ /* 0x000fe40000000000 */
[----:B------:R-:W-:Y:S02]  /*137d0*/  IADD3 R7, R2, -0x1, R12 ;  /* 0xffffffff02077810 */ /* 0x000fe40007ffe00c */
[----:B------:R-:W1:Y:S08]  /*137e0*/  I2F.RP R4, R3 ;  /* 0x0000000300047306 */ /* 0x000e700000209400 */
[----:B-1----:R-:W1:Y:S02]  /*137f0*/  MUFU.RCP R4, R4 ;  /* 0x0000000400047308 */ /* 0x002e640000001000 */
[----:B-1----:R-:W-:-:S06]  /*13800*/  VIADD R4, R4, 0xffffffe ;  /* 0x0ffffffe04047836 */ /* 0x002fcc0000000000 */
[----:B------:R1:W2:Y:S02]  /*13810*/  F2I.FTZ.U32.TRUNC.NTZ R5, R4 ;  /* 0x0000000400057305 */ /* 0x0002a4000021f000 */
[----:B-1----:R-:W-:-:S04]  /*13820*/  LOP3.LUT R4, R7, R2, RZ, 0x3c, !PT ;  /* 0x0000000207047212 */ /* 0x002fc800078e3cff */
[----:B------:R-:W-:Y:S01]  /*13830*/  ISETP.GE.AND P4, PT, R4, RZ, PT ;  /* 0x000000ff0400720c */ /* 0x000fe20003f86270 */
[----:B--2---:R-:W-:-:S04]  /*13840*/  IMAD.MOV R4, RZ, RZ, -R5 ;  /* 0x000000ffff047224 */ /* 0x004fc800078e0a05 */
[----:B------:R-:W-:Y:S02]  /*13850*/  IMAD R8, R4, R3, RZ ;  /* 0x0000000304087224 */ /* 0x000fe400078e02ff */
[----:B------:R-:W-:-:S04]  /*13860*/  IMAD.MOV.U32 R4, RZ, RZ, RZ ;  /* 0x000000ffff047224 */ /* 0x000fc800078e00ff */
[----:B------:R-:W-:Y:S01]  /*13870*/  IMAD.HI.U32 R8, R5, R8, R4 ;  /* 0x0000000805087227 */ /* 0x000fe200078e0004 */
[----:B------:R-:W-:Y:S02]  /*13880*/  IABS R4, R2 ;  /* 0x0000000200047213 */ /* 0x000fe40000000000 */
[----:B------:R-:W-:-:S03]  /*13890*/  IABS R5, R7 ;  /* 0x0000000700057213 */ /* 0x000fc60000000000 */
[----:B------:R-:W-:-:S04]  /*138a0*/  IMAD.MOV R4, RZ, RZ, -R4 ;  /* 0x000000ffff047224 */ /* 0x000fc800078e0a04 */
        /* <DEDUP_REMOVED lines=10> */
[----:B------:R-:W-:-:S07]  /*13950*/  @!P3 LOP3.LUT R4, RZ, R2, RZ, 0x33, !PT ;  /* 0x00000002ff04b212 */ /* 0x000fce00078e33ff */
.L_x_784:
[----:B------:R-:W-:Y:S05]  /*13960*/  BSYNC B0 ;  /* 0x0000000000007941 */ /* 0x000fea0003800000 */
.L_x_783:
[-C--:B------:R-:W-:Y:S01]  /*13970*/  IMAD R2, R14, R4.reuse, RZ ;  /* 0x000000040e027224 */ /* 0x080fe200078e02ff */
[----:B------:R-:W-:Y:S03]  /*13980*/  BSSY B0, `(.L_x_785) ;  /* 0x00001b8000007945 */ /* 0x000fe60003800000 */
[C---:B------:R-:W-:Y:S01]  /*13990*/  IMAD R3, R2.reuse, 0x40, -R6 ;  /* 0x0000004002037824 */ /* 0x040fe200078e0a06 */
[----:B------:R-:W-:-:S04]  /*139a0*/  VIADDMNMX R4, R2, R4, R12, PT ;  /* 0x0000000402047246 */ /* 0x000fc8000380010c */
[----:B------:R-:W-:Y:S01]  /*139b0*/  VIMNMX R3, RZ, R3, !PT ;  /* 0x00000003ff037248 */ /* 0x000fe20007fe0100 */
[----:B------:R-:W-:-:S05]  /*139c0*/  IMAD R2, R4, 0x40, -R6 ;  /* 0x0000004004027824 */ /* 0x000fca00078e0a06 */
[----:B------:R-:W-:-:S04]  /*139d0*/  VIMNMX R2, R2, R11, PT ;  /* 0x0000000b02027248 */ /* 0x000fc80003fe0100 */
[----:B------:R-:W-:Y:S02]  /*139e0*/  ISETP.GT.AND P0, PT, R2, R3, PT ;  /* 0x000000030200720c */ /* 0x000fe40003f04270 */
[----:B------:R-:W-:-:S05]  /*139f0*/  SHF.R.U32.HI R3, RZ, 0x6, R3 ;  /* 0x00000006ff037819 */ /* 0x000fca0000011603 */
[----:B------:R-:W-:-:S06]  /*13a00*/  IMAD.MOV.U32 R8, RZ, RZ, R3 ;  /* 0x000000ffff087224 */ /* 0x000fcc00078e0003 */
[----:B------:R-:W-:-:S05]  /*13a10*/  @P0 VIADD R2, R2, 0x3f ;  /* 0x0000003f02020836 */ /* 0x000fca0000000000 */
[----:B------:R-:W-:-:S04]  /*13a20*/  @P0 SHF.R.S32.HI R4, RZ, 0x1f, R2 ;  /* 0x0000001fff040819 */ /* 0x000fc80000011402 */
[----:B------:R-:W-:-:S04]  /*13a30*/  @P0 LEA.HI R2, R4, R2, RZ, 0x6 ;  /* 0x0000000204020211 */ /* 0x000fc800078f30ff */
[----:B------:R-:W-:Y:S02]  /*13a40*/  @P0 SHF.R.S32.HI R8, RZ, 0x6, R2 ;  /* 0x00000006ff080819 */ /* 0x000fe40000011402 */
[----:B------:R-:W-:Y:S02]  /*13a50*/  PLOP3.LUT P0, PT, PT, PT, PT, 0x80, 0x0 ;  /* 0x000000000000781c */ /* 0x000fe40003f0f070 */
[----:B------:R-:W-:-:S13]  /*13a60*/  ISETP.GT.AND P3, PT, R8, R3, PT ;  /* 0x000000030800720c */ /* 0x000fda0003f64270 */
[----:B------:R-:W-:Y:S05]  /*13a70*/  @!P3 BRA `(.L_x_786) ;  /* 0x0000001800a0b947 */ /* 0x000fea0003800000 */
[----:B------:R-:W-:Y:S01]  /*13a80*/  UMOV UR4, 0xffffffff ;  /* 0xffffffff00047882 */ /* 0x000fe20000000000 */
[----:B------:R-:W-:Y:S02]  /*13a90*/  SEL R2, R13, RZ, !P2 ;  /* 0x000000ff0d027207 */ /* 0x000fe40005000000 */
[----:B------:R-:W-:Y:S05]  /*13aa0*/  BRA.DIV UR4, `(.L_x_787) ;  /* 0x00000082042c7947 */ /* 0x000fea000b800000 */
[----:B------:R-:W1:Y:S02]  /*13ab0*/  S2R R4, SR_TID.X ;  /* 0x0000000000047919 */ /* 0x000e640000002100 */
[----:B-1----:R-:W-:-:S04]  /*13ac0*/  SHF.R.U32.HI R4, RZ, 0x5, R4 ;  /* 0x00000005ff047819 */ /* 0x002fc80000011604 */
[----:B------:R-:W-:-:S05]  /*13ad0*/  LOP3.LUT R4, R4, 0x3, RZ, 0xc0, !PT ;  /* 0x0000000304047812 */ /* 0x000fca00078ec0ff */
[----:B0-----:R0:W1:Y:S02]  /*13ae0*/  SHFL.IDX PT, R14, R4, RZ, 0x1f ;  /* 0x00001fff040e7589 */ /* 0x00106400000e0000 */
.L_x_977:
[----:B-1----:R-:W-:Y:S02]  /*13af0*/  ISETP.NE.AND P0, PT, R14, RZ, PT ;  /* 0x000000ff0e00720c */ /* 0x002fe40003f05270 */
[----:B------:R-:W-:-:S11]  /*13b00*/  PLOP3.LUT P6, PT, PT, PT, PT, 0x8, 0x0 ;  /* 0x000000000000781c */ /* 0x000fd60003fce170 */
[----:B------:R-:W-:Y:S05]  /*13b10*/  @P0 BRA `(.L_x_788) ;  /* 0x00000000000c0947 */ /* 0x000fea0003800000 */
[----:B------:R-:W-:-:S03]  /*13b20*/  UMOV UR4, 0xffffffff ;  /* 0xffffffff00047882 */ /* 0x000fc60000000000 */
[----:B------:R-:W-:Y:S05]  /*13b30*/  BRA.DIV UR4, `(.L_x_789) ;  /* 0x00000082043c7947 */ /* 0x000fea000b800000 */
[----:B------:R-:W-:-:S13]  /*13b40*/  ELECT P6, URZ, PT ;  /* 0x00000000003f782f */ /* 0x000fda00038c0000 */
.L_x_788:
[----:B0-----:R-:W2:Y:S01]  /*13b50*/  LDL R4, [R1+0x54] ;  /* 0x0000540001047983 */ /* 0x001ea20000100800 */
[----:B------:R-:W-:Y:S01]  /*13b60*/  BSSY B1, `(.L_x_790) ;  /* 0x0000008000017945 */ /* 0x000fe20003800000 */
[----:B--2---:R-:W-:-:S05]  /*13b70*/  VIADD R4, R4, 0x1 ;  /* 0x0000000104047836 */ /* 0x004fca0000000000 */
[----:B------:R-:W-:-:S04]  /*13b80*/  LEA.HI R5, R4, R4, RZ, 0x1 ;  /* 0x0000000404057211 */ /* 0x000fc800078f08ff */
[----:B------:R-:W-:-:S05]  /*13b90*/  LOP3.LUT R5, R5, 0xfffffffe, RZ, 0xc0, !PT ;  /* 0xfffffffe05057812 */ /* 0x000fca00078ec0ff */
[----:B------:R-:W-:-:S05]  /*13ba0*/  IMAD.IADD R4, R4, 0x1, -R5 ;  /* 0x0000000104047824 */ /* 0x000fca00078e0a05 */
[----:B------:R-:W-:-:S04]  /*13bb0*/  SHF.L.U32 R4, R4, 0x1f, RZ ;  /* 0x0000001f04047819 */ /* 0x000fc800000006ff */
[----:B------:R-:W0:Y:S02]  /*13bc0*/  SYNCS.PHASECHK.TRANS64.TRYWAIT P0, [R18+URZ+0x28c20], R4 ;  /* 0x028c2004120075a7 */ /* 0x000e24000800017f */
[----:B0-----:R-:W-:Y:S05]  /*13bd0*/  @!P0 BRA `(.L_x_791) ;  /* 0x0000008000348947 */ /* 0x001fea0003800000 */
.L_x_980:
[----:B------:R-:W-:Y:S05]  /*13be0*/  BSYNC B1 ;  /* 0x0000000000017941 */ /* 0x000fea0003800000 */
.L_x_790:
[----:B------:R-:W-:Y:S04]  /*13bf0*/  BSSY B1, `(.L_x_792) ;  /* 0x00000bb000017945 */ /* 0x000fe80003800000 */
[----:B------:R-:W-:Y:S05]  /*13c00*/  @!P6 BRA `(.L_x_793) ;  /* 0x0000000800e4e947 */ /* 0x000fea0003800000 */
[----:B------:R-:W2:Y:S04]  /*13c10*/  LDL R5, [R1+0x10] ;  /* 0x0000100001057983 */ /* 0x000ea80000100800 */
[----:B------:R-:W3:Y:S01]  /*13c20*/  LDL R7, [R1+0x18] ;  /* 0x0000180001077983 */ /* 0x000ee20000100800 */
[----:B------:R-:W-:Y:S01]  /*13c30*/  BSSY B2, `(.L_x_794) ;  /* 0x0000008000027945 */ /* 0x000fe20003800000 */
[----:B------:R-:W1:Y:S02]  /*13c40*/  S2R R6, SR_TID.X ;  /* 0x0000000000067919 */ /* 0x000e640000002100 */
[----:B-1----:R-:W-:-:S04]  /*13c50*/  LOP3.LUT R6, R6, 0x7f, RZ, 0xc0, !PT ;  /* 0x0000007f06067812 */ /* 0x002fc800078ec0ff */
[----:B------:R-:W-:Y:S01]  /*13c60*/  ISETP.NE.AND P2, PT, R6, RZ, PT ;  /* 0x000000ff0600720c */ /* 0x000fe20003f45270 */
[----:B--2---:R-:W-:Y:S01]  /*13c70*/  IMAD R5, R5, 0x8, R18 ;  /* 0x0000000805057824 */ /* 0x004fe200078e0212 */
[----:B---3--:R-:W-:-:S04]  /*13c80*/  SHF.L.U32 R9, R7, 0x1f, RZ ;  /* 0x0000001f07097819 */ /* 0x008fc800000006ff */
[----:B------:R-:W1:Y:S02]  /*13c90*/  SYNCS.PHASECHK.TRANS64.TRYWAIT P0, [R5+URZ+0x28ca0], R9 ;  /* 0x028ca009050075a7 */ /* 0x000e64000800017f */
[----:B-1----:R-:W-:Y:S05]  /*13ca0*/  @!P0 BRA `(.L_x_795) ;  /* 0x0000008000148947 */ /* 0x002fea0003800000 */
.L_x_981:
[----:B------:R-:W-:Y:S05]  /*13cb0*/  BSYNC B2 ;  /* 0x0000000000027941 */ /* 0x000fea0003800000 */
.L_x_794:
[----:B------:R-:W-:Y:S04]  /*13cc0*/  BSSY B2, `(.L_x_796) ;  /* 0x0000009000027945 */ /* 0x000fe80003800000 */
[----:B------:R-:W-:Y:S05]  /*13cd0*/  @P2 BRA `(.L_x_797) ;  /* 0x00000000001c2947 */ /* 0x000fea0003800000 */
[----:B------:R-:W2:Y:S01]  /*13ce0*/  S2R R6, SR_TID.X ;  /* 0x0000000000067919 */ /* 0x000ea20000002100 */
[----:B0-----:R-:W-:-:S04]  /*13cf0*/  IMAD.MOV.U32 R4, RZ, RZ, 0x2000 ;  /* 0x00002000ff047424 */ /* 0x001fc800078e00ff */
[----:B------:R3:W-:Y:S01]  /*13d00*/  SYNCS.ARRIVE.TRANS64 RZ, [R5+URZ+0x28c90], R4 ;  /* 0x028c900405ff79a7 */ /* 0x0007e2000800003f */
[----:B--2---:R-:W-:-:S04]  /*13d10*/  LOP3.LUT R6, R6, 0x1f, RZ, 0xc0, !PT ;  /* 0x0000001f06067812 */ /* 0x004fc800078ec0ff */
[----:B------:R-:W-:-:S13]  /*13d20*/  ISETP.NE.AND P0, PT, R6, RZ, PT ;  /* 0x000000ff0600720c */ /* 0x000fda0003f05270 */
[----:B---3--:R-:W-:Y:S05]  /*13d30*/  @!P0 BRA `(.L_x_797) ;  /* 0x0000000000048947 */ /* 0x008fea0003800000 */
[----:B------:R-:W-:Y:S01]  /*13d40*/  BPT.TRAP 0x1 ;  /* 0x000000040000795c */ /* 0x000fe20000300000 */
.L_x_797:
[----:B------:R-:W-:Y:S05]  /*13d50*/  BSYNC B2 ;  /* 0x0000000000027941 */ /* 0x000fea0003800000 */
.L_x_796:
[----:B------:R-:W2:Y:S01]  /*13d60*/  LDL R6, [R1+0x10] ;  /* 0x0000100001067983 */ /* 0x000ea20000100800 */
[----:B------:R-:W-:Y:S01]  /*13d70*/  IMAD.MOV.U32 R11, RZ, RZ, RZ ;  /* 0x000000ffff0b7224 */ /* 0x000fe200078e00ff */
[----:B------:R-:W-:Y:S01]  /*13d80*/  UIADD3 UR4, UP0, UR38, 0x570, URZ ;  /* 0x0000057026047890 */ /* 0x000fe2000ff1e03f */
[----:B0-----:R-:W-:Y:S01]  /*13d90*/  IMAD R4, R8, 0x40, R0 ;  /* 0x0000004008047824 */ /* 0x001fe200078e0200 */
[----:B------:R-:W-:Y:S01]  /*13da0*/  PLOP3.LUT P0, PT, PT, PT, PT, 0x80, 0x0 ;  /* 0x000000000000781c */ /* 0x000fe20003f0f070 */
[----:B------:R-:W-:Y:S01]  /*13db0*/  VIADD R7, R5, 0x28c90 ;  /* 0x00028c9005077836 */ /* 0x000fe20000000000 */
[----:B------:R-:W-:Y:S01]  /*13dc0*/  R2UR UR10, R11 ;  /* 0x000000000b0a72ca */ /* 0x000fe200000e0000 */
[----:B------:R-:W-:Y:S01]  /*13dd0*/  VIADD R4, R4, 0xffffffc0 ;  /* 0xffffffc004047836 */ /* 0x000fe20000000000 */
[----:B------:R-:W-:Y:S01]  /*13de0*/  UIADD3.X UR5, URZ, UR39, URZ, UP0, !UPT ;  /* 0x000000273f057290 */ /* 0x000fe200087fe43f */
[----:B------:R-:W-:Y:S01]  /*13df0*/  UMOV UR6, 0x0 ;  /* 0x0000000000067882 */ /* 0x000fe20000000000 */
[----:B------:R-:W-:Y:S01]  /*13e00*/  UMOV UR7, 0x12f00000 ;  /* 0x12f0000000077882 */ /* 0x000fe20000000000 */
[----:B--2---:R-:W-:-:S04]  /*13e10*/  IMAD R6, R6, 0x2000, R18 ;  /* 0x0000200006067824 */ /* 0x004fc800078e0212 */
[----:B------:R-:W-:-:S07]  /*13e20*/  VIADD R6, R6, 0x22400 ;  /* 0x0002240006067836 */ /* 0x000fce0000000000 */
.L_x_798:
        /* <DEDUP_REMOVED lines=13> */
.L_x_982:
[----:B------:R-:W-:Y:S05]  /*13f00*/  BSYNC B2 ;  /* 0x0000000000027941 */ /* 0x000fea0003800000 */
.L_x_799:
[----:B------:R-:W-:Y:S01]  /*13f10*/  BSSY B2, `(.L_x_801) ;  /* 0x000000b000027945 */ /* 0x000fe20003800000 */
[----:B------:R-:W-:Y:S02]  /*13f20*/  IMAD.MOV.U32 R12, RZ, RZ, 0x0 ;  /* 0x00000000ff0c7424 */ /* 0x000fe400078e00ff */
[----:B------:R-:W-:Y:S01]  /*13f30*/  IMAD.MOV.U32 R13, RZ, RZ, 0x12f00000 ;  /* 0x12f00000ff0d7424 */ /* 0x000fe200078e00ff */
[----:B------:R-:W-:Y:S06]  /*13f40*/  @P2 BRA `(.L_x_802) ;  /* 0x00000000001c2947 */ /* 0x000fec0003800000 */
[----:B------:R-:W2:Y:S01]  /*13f50*/  S2R R7, SR_TID.X ;  /* 0x0000000000077919 */ /* 0x000ea20000002100 */
[----:B------:R-:W-:-:S04]  /*13f60*/  IMAD.MOV.U32 R6, RZ, RZ, 0x10000 ;  /* 0x00010000ff067424 */ /* 0x000fc800078e00ff */
[----:B------:R3:W-:Y:S01]  /*13f70*/  SYNCS.ARRIVE.TRANS64 RZ, [R5+URZ+0x28cb0], R6 ;  /* 0x028cb00605ff79a7 */ /* 0x0007e2000800003f */
[----:B--2---:R-:W-:-:S04]  /*13f80*/  LOP3.LUT R7, R7, 0x1f, RZ, 0xc0, !PT ;  /* 0x0000001f07077812 */ /* 0x004fc800078ec0ff */
[----:B------:R-:W-:-:S13]  /*13f90*/  ISETP.NE.AND P0, PT, R7, RZ, PT ;  /* 0x000000ff0700720c */ /* 0x000fda0003f05270 */
[----:B---3--:R-:W-:Y:S05]  /*13fa0*/  @!P0 BRA `(.L_x_802) ;  /* 0x0000000000048947 */ /* 0x008fea0003800000 */
[----:B------:R-:W-:Y:S01]  /*13fb0*/  BPT.TRAP 0x1 ;  /* 0x000000040000795c */ /* 0x000fe20000300000 */
.L_x_802:
[----:B------:R-:W-:Y:S05]  /*13fc0*/  BSYNC B2 ;  /* 0x0000000000027941 */ /* 0x000fea0003800000 */
.L_x_801:
[----:B------:R-:W2:Y:S01]  /*13fd0*/  LDL R6, [R1+0x10] ;  /* 0x0000100001067983 */ /* 0x000ea20000100800 */
[----:B------:R-:W-:Y:S01]  /*13fe0*/  R2UR UR10, R11 ;  /* 0x000000000b0a72ca */ /* 0x000fe200000e0000 */
[----:B------:R-:W-:Y:S01]  /*13ff0*/  UIADD3 UR4, UP0, UR38, 0x670, URZ ;  /* 0x0000067026047890 */ /* 0x000fe2000ff1e03f */
[----:B------:R-:W-:Y:S01]  /*14000*/  R2UR UR6, R12 ;  /* 0x000000000c0672ca */ /* 0x000fe200000e0000 */
[----:B01----:R-:W-:Y:S01]  /*14010*/  VIADD R5, R5, 0x28cb0 ;  /* 0x00028cb005057836 */ /* 0x003fe20000000000 */
[----:B------:R-:W-:Y:S01]  /*14020*/  R2UR UR7, R13 ;  /* 0x000000000d0772ca */ /* 0x000fe200000e0000 */
[----:B------:R-:W-:Y:S01]  /*14030*/  UIADD3.X UR5, URZ, UR39, URZ, UP0, !UPT ;  /* 0x000000273f057290 */ /* 0x000fe200087fe43f */
[----:B------:R-:W-:Y:S01]  /*14040*/  PLOP3.LUT P0, PT, PT, PT, PT, 0x80, 0x0 ;  /* 0x000000000000781c */ /* 0x000fe20003f0f070 */
[----:B--2---:R-:W-:-:S04]  /*14050*/  IMAD R6, R6, 0x10000, R18 ;  /* 0x0001000006067824 */ /* 0x004fc800078e0212 */
[----:B------:R-:W-:-:S08]  /*14060*/  VIADD R7, R6, 0x400 ;  /* 0x0000040006077836 */ /* 0x000fd00000000000 */
.L_x_803:
        /* <DEDUP_REMOVED lines=15> */
.L_x_804:
        /* <DEDUP_REMOVED lines=15> */
.L_x_805:
        /* <DEDUP_REMOVED lines=15> */
.L_x_806:
        /* <DEDUP_REMOVED lines=15> */
.L_x_807:
        /* <DEDUP_REMOVED lines=15> */
.L_x_808:
        /* <DEDUP_REMOVED lines=15> */
.L_x_809:
        /* <DEDUP_REMOVED lines=15> */
.L_x_810:
        /* <DEDUP_REMOVED lines=10> */
.L_x_793:
[----:B------:R-:W-:Y:S05]  /*147a0*/  BSYNC B1 ;  /* 0x0000000000017941 */ /* 0x000fea0003800000 */
.L_x_792:
[----:B------:R-:W2:Y:S04]  /*147b0*/  LDL.LU R9, [R1+0x10] ;  /* 0x0000100001097983 */ /* 0x000ea80000300800 */
[----:B------:R-:W3:Y:S01]  /*147c0*/  LDL.LU R7, [R1+0x18] ;  /* 0x0000180001077983 */ /* 0x000ee20000300800 */
[----:B0-----:R-:W-:Y:S01]  /*147d0*/  VIADD R4, R8, 0xfffffffe ;  /* 0xfffffffe08047836 */ /* 0x001fe20000000000 */
[----:B------:R-:W-:-:S04]  /*147e0*/  PLOP3.LUT P0, PT, PT, PT, PT, 0x8, 0x0 ;  /* 0x000000000000781c */ /* 0x000fc80003f0e170 */
[----:B------:R-:W-:Y:S01]  /*147f0*/  ISETP.GE.AND P3, PT, R4, R3, PT ;  /* 0x000000030400720c */ /* 0x000fe20003f66270 */
[----:B--2---:R-:W-:-:S05]  /*14800*/  VIADD R5, R9, 0x1 ;  /* 0x0000000109057836 */ /* 0x004fca0000000000 */
[----:B------:R-:W-:-:S04]  /*14810*/  ISETP.NE.AND P2, PT, R5, 0x2, PT ;  /* 0x000000020500780c */ /* 0x000fc80003f45270 */
[----:B------:R-:W-:Y:S02]  /*14820*/  SEL R6, RZ, 0x1, P2 ;  /* 0x00000001ff067807 */ /* 0x000fe40001000000 */
[----:B------:R-:W-:Y:S02]  /*14830*/  SEL R5, R5, RZ, P2 ;  /* 0x000000ff05057207 */ /* 0x000fe40001000000 */
[----:B---3--:R-:W-:-:S03]  /*14840*/  LOP3.LUT R7, R7, R6, RZ, 0x3c, !PT ;  /* 0x0000000607077212 */ /* 0x008fc600078e3cff */
[----:B------:R1:W-:Y:S04]  /*14850*/  STL [R1+0x10], R5 ;  /* 0x0000100501007387 */ /* 0x0003e80000100800 */
[----:B------:R1:W-:Y:S01]  /*14860*/  STL [R1+0x18], R7 ;  /* 0x0000180701007387 */ /* 0x0003e20000100800 */
[----:B------:R-:W-:Y:S05]  /*14870*/  @!P3 BRA `(.L_x_786) ;  /* 0x0000000c0020b947 */ /* 0x000fea0003800000 */
.L_x_830:
[----:B------:R-:W-:Y:S05]  /*14880*/  YIELD ;  /* 0x0000000000007946 */ /* 0x000fea0003800000 */
[----:B------:R-:W-:Y:S04]  /*14890*/  BSSY B1, `(.L_x_811) ;  /* 0x00000ba000017945 */ /* 0x000fe80003800000 */
[----:B--2---:R-:W-:Y:S05]  /*148a0*/  @!P6 BRA `(.L_x_812) ;  /* 0x0000000800e0e947 */ /* 0x004fea0003800000 */
[----:B-1----:R-:W2:Y:S04]  /*148b0*/  LDL R5, [R1+0x10] ;  /* 0x0000100001057983 */ /* 0x002ea80000100800 */
[----:B------:R-:W3:Y:S01]  /*148c0*/  LDL R6, [R1+0x18] ;  /* 0x0000180001067983 */ /* 0x000ee20000100800 */
[----:B------:R-:W-:Y:S01]  /*148d0*/  BSSY B2, `(.L_x_813) ;  /* 0x0000008000027945 */ /* 0x000fe20003800000 */
[----:B------:R-:W0:Y:S02]  /*148e0*/  S2R R7, SR_TID.X ;  /* 0x0000000000077919 */ /* 0x000e240000002100 */
[----:B0-----:R-:W-:-:S04]  /*148f0*/  LOP3.LUT R7, R7, 0x7f, RZ, 0xc0, !PT ;  /* 0x0000007f07077812 */ /* 0x001fc800078ec0ff */
[----:B------:R-:W-:Y:S01]  /*14900*/  ISETP.NE.AND P3, PT, R7, RZ, PT ;  /* 0x000000ff0700720c */ /* 0x000fe20003f65270 */
[----:B--2---:R-:W-:Y:S01]  /*14910*/  IMAD R5, R5, 0x8, R18 ;  /* 0x0000000805057824 */ /* 0x004fe200078e0212 */
[----:B---3--:R-:W-:-:S04]  /*14920*/  SHF.L.U32 R6, R6, 0x1f, RZ ;  /* 0x0000001f06067819 */ /* 0x008fc800000006ff */
[----:B------:R-:W0:Y:S02]  /*14930*/  SYNCS.PHASECHK.TRANS64.TRYWAIT P2, [R5+URZ+0x28ca0], R6 ;  /* 0x028ca006050075a7 */ /* 0x000e24000804017f */
[----:B0-----:R-:W-:Y:S05]  /*14940*/  @!P2 BRA `(.L_x_814) ;  /* 0x000000740014a947 */ /* 0x001fea0003800000 */
.L_x_983:
[----:B------:R-:W-:Y:S05]  /*14950*/  BSYNC B2 ;  /* 0x0000000000027941 */ /* 0x000fea0003800000 */
.L_x_813:
        /* <DEDUP_REMOVED lines=9> */
.L_x_816:
[----:B------:R-:W-:Y:S05]  /*149f0*/  BSYNC B2 ;  /* 0x0000000000027941 */ /* 0x000fea0003800000 */
.L_x_815:
[----:B------:R-:W2:Y:S01]  /*14a00*/  LDL R7, [R1+0x10] ;  /* 0x0000100001077983 */ /* 0x000ea20000100800 */
[----:B------:R-:W-:Y:S01]  /*14a10*/  IMAD.MOV.U32 R11, RZ, RZ, RZ ;  /* 0x000000ffff0b7224 */ /* 0x000fe200078e00ff */
[----:B------:R-:W-:Y:S01]  /*14a20*/  UIADD3 UR4, UP0, UR38, 0x570, URZ ;  /* 0x0000057026047890 */ /* 0x000fe2000ff1e03f */
[----:B------:R-:W-:Y:S01]  /*14a30*/  PLOP3.LUT P2, PT, PT, PT, PT, 0x80, 0x0 ;  /* 0x000000000000781c */ /* 0x000fe20003f4f070 */
[----:B------:R-:W-:Y:S01]  /*14a40*/  IMAD R8, R4, 0x40, R0 ;  /* 0x0000004004087824 */ /* 0x000fe200078e0200 */
[----:B------:R-:W-:Y:S01]  /*14a50*/  UMOV UR6, 0x0 ;  /* 0x0000000000067882 */ /* 0x000fe20000000000 */
[----:B------:R-:W-:Y:S01]  /*14a60*/  R2UR UR10, R11 ;  /* 0x000000000b0a72ca */ /* 0x000fe200000e0000 */
[----:B------:R-:W-:Y:S01]  /*14a70*/  VIADD R9, R5, 0x28c90 ;  /* 0x00028c9005097836 */ /* 0x000fe20000000000 */
[----:B------:R-:W-:Y:S01]  /*14a80*/  UIADD3.X UR5, URZ, UR39, URZ, UP0, !UPT ;  /* 0x000000273f057290 */ /* 0x000fe200087fe43f */
[----:B------:R-:W-:Y:S01]  /*14a90*/  UMOV UR7, 0x12f00000 ;  /* 0x12f0000000077882 */ /* 0x000fe20000000000 */
[----:B--2---:R-:W-:-:S04]  /*14aa0*/  IMAD R7, R7, 0x2000, R18 ;  /* 0x0000200007077824 */ /* 0x004fc800078e0212 */
[----:B------:R-:W-:-:S07]  /*14ab0*/  VIADD R7, R7, 0x22400 ;  /* 0x0002240007077836 */ /* 0x000fce0000000000 */
.L_x_817:
        /* <DEDUP_REMOVED lines=13> */
.L_x_984:
[----:B------:R-:W-:Y:S05]  /*14b90*/  BSYNC B2 ;  /* 0x0000000000027941 */ /* 0x000fea0003800000 */
.L_x_818:
[----:B------:R-:W-:Y:S01]  /*14ba0*/  BSSY B2, `(.L_x_820) ;  /* 0x000000b000027945 */ /* 0x000fe20003800000 */
[----:B------:R-:W-:Y:S02]  /*14bb0*/  IMAD.MOV.U32 R12, RZ, RZ, 0x0 ;  /* 0x00000000ff0c7424 */ /* 0x000fe400078e00ff */
[----:B------:R-:W-:Y:S01]  /*14bc0*/  IMAD.MOV.U32 R13, RZ, RZ, 0x12f00000 ;  /* 0x12f00000ff0d7424 */ /* 0x000fe200078e00ff */
[----:B------:R-:W-:Y:S06]  /*14bd0*/  @P3 BRA `(.L_x_821) ;  /* 0x00000000001c3947 */ /* 0x000fec0003800000 */
[----:B------:R-:W2:Y:S01]  /*14be0*/  S2R R7, SR_TID.X ;  /* 0x0000000000077919 */ /* 0x000ea20000002100 */
[----:B01----:R-:W-:-:S04]  /*14bf0*/  IMAD.MOV.U32 R6, RZ, RZ, 0x10000 ;  /* 0x00010000ff067424 */ /* 0x003fc800078e00ff */
[----:B------:R3:W-:Y:S01]  /*14c00*/  SYNCS.ARRIVE.TRANS64 RZ, [R5+URZ+0x28cb0], R6 ;  /* 0x028cb00605ff79a7 */ /* 0x0007e2000800003f */
[----:B--2---:R-:W-:-:S04]  /*14c10*/  LOP3.LUT R7, R7, 0x1f, RZ, 0xc0, !PT ;  /* 0x0000001f07077812 */ /* 0x004fc800078ec0ff */
[----:B------:R-:W-:-:S13]  /*14c20*/  ISETP.NE.AND P2, PT, R7, RZ, PT ;  /* 0x000000ff0700720c */ /* 0x000fda0003f45270 */
[----:B---3--:R-:W-:Y:S05]  /*14c30*/  @!P2 BRA `(.L_x_821) ;  /* 0x000000000004a947 */ /* 0x008fea0003800000 */
[----:B------:R-:W-:Y:S01]  /*14c40*/  BPT.TRAP 0x1 ;  /* 0x000000040000795c */ /* 0x000fe20000300000 */
.L_x_821:
[----:B------:R-:W-:Y:S05]  /*14c50*/  BSYNC B2 ;  /* 0x0000000000027941 */ /* 0x000fea0003800000 */
.L_x_820:
[----:B01----:R-:W2:Y:S01]  /*14c60*/  LDL R6, [R1+0x10] ;  /* 0x0000100001067983 */ /* 0x003ea20000100800 */
[----:B------:R-:W-:Y:S01]  /*14c70*/  R2UR UR10, R11 ;  /* 0x000000000b0a72ca */ /* 0x000fe200000e0000 */
[----:B------:R-:W-:Y:S01]  /*14c80*/  UIADD3 UR4, UP0, UR38, 0x670, URZ ;  /* 0x0000067026047890 */ /* 0x000fe2000ff1e03f */
[----:B------:R-:W-:Y:S01]  /*14c90*/  R2UR UR6, R12 ;  /* 0x000000000c0672ca */ /* 0x000fe200000e0000 */
[----:B------:R-:W-:Y:S01]  /*14ca0*/  VIADD R5, R5, 0x28cb0 ;  /* 0x00028cb005057836 */ /* 0x000fe20000000000 */
[----:B------:R-:W-:Y:S01]  /*14cb0*/  R2UR UR7, R13 ;  /* 0x000000000d0772ca */ /* 0x000fe200000e0000 */
[----:B------:R-:W-:Y:S01]  /*14cc0*/  UIADD3.X UR5, URZ, UR39, URZ, UP0, !UPT ;  /* 0x000000273f057290 */ /* 0x000fe200087fe43f */
[----:B------:R-:W-:Y:S01]  /*14cd0*/  PLOP3.LUT P2, PT, PT, PT, PT, 0x80, 0x0 ;  /* 0x000000000000781c */ /* 0x000fe20003f4f070 */
[----:B--2---:R-:W-:-:S04]  /*14ce0*/  IMAD R6, R6, 0x10000, R18 ;  /* 0x0001000006067824 */ /* 0x004fc800078e0212 */
[----:B------:R-:W-:-:S08]  /*14cf0*/  VIADD R7, R6, 0x400 ;  /* 0x0000040006077836 */ /* 0x000fd00000000000 */
.L_x_822:
        /* <DEDUP_REMOVED lines=15> */
.L_x_823:
        /* <DEDUP_REMOVED lines=15> */
.L_x_824:
        /* <DEDUP_REMOVED lines=15> */
.L_x_825:
        /* <DEDUP_REMOVED lines=15> */
.L_x_826:
        /* <DEDUP_REMOVED lines=15> */
.L_x_827:
        /* <DEDUP_REMOVED lines=15> */
.L_x_828:
        /* <DEDUP_REMOVED lines=15> */
.L_x_829:
        /* <DEDUP_REMOVED lines=10> */
.L_x_812:
[----:B------:R-:W-:Y:S05]  /*15430*/  BSYNC B1 ;  /* 0x0000000000017941 */ /* 0x000fea0003800000 */
.L_x_811:
[----:B------:R-:W2:Y:S04]  /*15440*/  LDL.LU R9, [R1+0x10] ;  /* 0x0000100001097983 */ /* 0x000ea80000300800 */
[----:B-1----:R-:W3:Y:S01]  /*15450*/  LDL.LU R7, [R1+0x18] ;  /* 0x0000180001077983 */ /* 0x002ee20000300800 */
[C---:B------:R-:W-:Y:S01]  /*15460*/  ISETP.GT.AND P3, PT, R4.reuse, R3, PT ;  /* 0x000000030400720c */ /* 0x040fe20003f64270 */
[----:B------:R-:W-:Y:S02]  /*15470*/  VIADD R4, R4, 0xffffffff ;  /* 0xffffffff04047836 */ /* 0x000fe40000000000 */
[----:B--2---:R-:W-:-:S05]  /*15480*/  VIADD R5, R9, 0x1 ;  /* 0x0000000109057836 */ /* 0x004fca0000000000 */
[----:B------:R-:W-:-:S04]  /*15490*/  ISETP.NE.AND P2, PT, R5, 0x2, PT ;  /* 0x000000020500780c */ /* 0x000fc80003f45270 */
[----:B------:R-:W-:Y:S02]  /*154a0*/  SEL R6, RZ, 0x1, P2 ;  /* 0x00000001ff067807 */ /* 0x000fe40001000000 */
[----:B------:R-:W-:Y:S02]  /*154b0*/  SEL R5, R5, RZ, P2 ;  /* 0x000000ff05057207 */ /* 0x000fe40001000000 */
[----:B---3--:R-:W-:-:S05]  /*154c0*/  LOP3.LUT R7, R7, R6, RZ, 0x3c, !PT ;  /* 0x0000000607077212 */ /* 0x008fca00078e3cff */
[----:B------:R2:W-:Y:S04]  /*154d0*/  STL [R1+0x18], R7 ;  /* 0x0000180701007387 */ /* 0x0005e80000100800 */
[----:B------:R2:W-:Y:S01]  /*154e0*/  STL [R1+0x10], R5 ;  /* 0x0000100501007387 */ /* 0x0005e20000100800 */
[----:B------:R-:W-:Y:S05]  /*154f0*/  @P3 BRA `(.L_x_830) ;  /* 0xfffffff000e03947 */ /* 0x000fea000383ffff */
.L_x_786:
[----:B------:R-:W-:Y:S05]  /*15500*/  BSYNC B0 ;  /* 0x0000000000007941 */ /* 0x000fea0003800000 */
.L_x_785:
[----:B-12---:R1:W5:Y:S01]  /*15510*/  LDL R7, [R1+0x38] ;  /* 0x0000380001077983 */ /* 0x0063620000100800 */
[----:B------:R-:W-:Y:S05]  /*15520*/  @!P0 WARPSYNC.ALL ;  /* 0x0000000000008948 */ /* 0x000fea0003800000 */
[----:B------:R1:W-:Y:S01]  /*15530*/  STL [R1+0x40], RZ ;  /* 0x000040ff01007387 */ /* 0x0003e20000100800 */
[----:B------:R-:W-:Y:S01]  /*15540*/  BSSY B0, `(.L_x_831) ;  /* 0x0000020000007945 */ /* 0x000fe20003800000 */
[----:B------:R-:W-:Y:S06]  /*15550*/  @!P0 BAR.SYNC.DEFER_BLOCKING 0xc, 0x180 ;  /* 0x0306000000008b1d */ /* 0x000fec0000010000 */
[----:B-1----:R-:W-:Y:S05]  /*15560*/  @!P1 BRA `(.L_x_832) ;  /* 0x0000000000749947 */ /* 0x002fea0003800000 */
        /* <DEDUP_REMOVED lines=10> */
[----:B------:R-:W-:Y:S01]  /*15610*/  IMAD.HI.U32 R6, R3, R4, R2 ;  /* 0x0000000403067227 */ /* 0x000fe200078e0002 */
[----:B------:R-:W-:Y:S02]  /*15620*/  IABS R2, R10 ;  /* 0x0000000a00027213 */ /* 0x000fe40000000000 */
[----:B-----5:R-:W-:-:S03]  /*15630*/  IADD3 R4, R7, -0x1, R10 ;  /* 0xffffffff07047810 */ /* 0x020fc60007ffe00a */
        /* <DEDUP_REMOVED lines=15> */
[----:B------:R1:W-:Y:S02]  /*15730*/  STL [R1+0x40], R2 ;  /* 0x0000400201007387 */ /* 0x0003e40000100800 */
.L_x_832:
[----:B------:R-:W-:Y:S05]  /*15740*/  BSYNC B0 ;  /* 0x0000000000007941 */ /* 0x000fea0003800000 */
.L_x_831:
[----:B------:R-:W2:Y:S04]  /*15750*/  LDL R0, [R1+0x40] ;  /* 0x0000400001007983 */ /* 0x000ea80000100800 */
[----:B-1----:R-:W2:Y:S01]  /*15760*/  LDL R2, [R1+0x5c] ;  /* 0x00005c0001027983 */ /* 0x002ea20000100800 */
[----:B------:R-:W-:Y:S01]  /*15770*/  BSSY B7, `(.L_x_833) ;  /* 0x00004b1000077945 */ /* 0x000fe20003800000 */
[----:B--2---:R-:W-:-:S05]  /*15780*/  IMAD R2, R2, R0, RZ ;  /* 0x0000000002027224 */ /* 0x004fca00078e02ff */
[----:B-----5:R-:W-:Y:S01]  /*15790*/  VIADDMNMX R0, R2, R0, R7, PT ;  /* 0x0000000002007246 */ /* 0x020fe20003800107 */
[----:B------:R1:W-:Y:S03]  /*157a0*/  STL [R1+0x24], R2 ;  /* 0x0000240201007387 */ /* 0x0003e60000100800 */
[----:B------:R-:W-:Y:S01]  /*157b0*/  ISETP.GT.AND P0, PT, R0, R2, PT ;  /* 0x000000020000720c */ /* 0x000fe20003f04270 */
[----:B------:R1:W-:-:S12]  /*157c0*/  STL [R1+0x3c], R0 ;  /* 0x00003c0001007387 */ /* 0x0003d80000100800 */
[----:B-1----:R-:W-:Y:S05]  /*157d0*/  @P0 BRA `(.L_x_834) ;  /* 0x0000000000480947 */ /* 0x002fea0003800000 */
[----:B------:R-:W1:Y:S02]  /*157e0*/  S2R R0, SR_TID.X ;  /* 0x0000000000007919 */ /* 0x000e640000002100 */
[----:B-1----:R-:W-:-:S04]  /*157f0*/  LOP3.LUT R0, R0, 0x7f, RZ, 0xc0, !PT ;  /* 0x0000007f00007812 */ /* 0x002fc800078ec0ff */
[----:B------:R-:W-:-:S13]  /*15800*/  ISETP.NE.AND P0, PT, R0, RZ, PT ;  /* 0x000000ff0000720c */ /* 0x000fda0003f05270 */
[----:B------:R-:W-:Y:S05]  /*15810*/  @P0 BRA `(.L_x_835) ;  /* 0x0000004800980947 */ /* 0x000fea0003800000 */
[----:B------:R-:W1:Y:S01]  /*15820*/  S2R R3, SR_LANEID ;  /* 0x0000000000037919 */ /* 0x000e620000000000 */
[----:B------:R-:W-:Y:S02]  /*15830*/  VOTEU.ANY UR4, UPT, PT ;  /* 0x0000000000047886 */ /* 0x000fe400038e0100 */
[----:B------:R-:W1:Y:S08]  /*15840*/  FLO.U32 R0, UR4 ;  /* 0x0000000400007d00 */ /* 0x000e7000080e0000 */
[----:B------:R-:W2:Y:S01]  /*15850*/  POPC R5, UR4 ;  /* 0x0000000400057d09 */ /* 0x000ea20008000000 */
[----:B-1----:R-:W-:-:S02]  /*15860*/  ISETP.EQ.U32.AND P0, PT, R0, R3, PT ;  /* 0x000000030000720c */ /* 0x002fc40003f02070 */
[----:B------:R-:W2:Y:S11]  /*15870*/  LDC.64 R2, c[0x0][0xc60] ;  /* 0x00031800ff027b82 */ /* 0x000eb60000000a00 */
[----:B--2---:R-:W2:Y:S01]  /*15880*/  @P0 ATOMG.E.ADD.STRONG.GPU PT, R3, desc[UR40][R2.64], R5 ;  /* 0x00000005020309a8 */ /* 0x004ea200081ee1e8 */
[----:B------:R-:W1:Y:S02]  /*15890*/  S2R R4, SR_LTMASK ;  /* 0x0000000000047919 */ /* 0x000e640000003900 */
[----:B-1----:R-:W-:-:S04]  /*158a0*/  LOP3.LUT R4, R4, UR4, RZ, 0xc0, !PT ;  /* 0x0000000404047c12 */ /* 0x002fc8000f8ec0ff */
[----:B------:R-:W1:Y:S01]  /*158b0*/  POPC R7, R4 ;  /* 0x0000000400077309 */ /* 0x000e620000000000 */
[----:B--2---:R-:W1:Y:S02]  /*158c0*/  SHFL.IDX PT, R0, R3, R0, 0x1f ;  /* 0x00001f0003007589 */ /* 0x004e6400000e0000 */
[----:B-1----:R-:W-:-:S05]  /*158d0*/  IADD3 R0, R0, UR36, R7 ;  /* 0x0000002400007c10 */ /* 0x002fca000fffe007 */
[----:B------:R1:W-:Y:S01]  /*158e0*/  STL [R1], R0 ;  /* 0x0000000001007387 */ /* 0x0003e20000100800 */
[----:B------:R-:W-:Y:S05]  /*158f0*/  BRA `(.L_x_835) ;  /* 0x0000004800607947 */ /* 0x000fea0003800000 */
.L_x_834:
        /* <DEDUP_REMOVED lines=13> */
[----:B------:R-:W-:Y:S02]  /*159d0*/  IMAD.U32 R10, RZ, RZ, UR4 ;  /* 0x00000004ff0a7e24 */ /* 0x000fe4000f8e00ff */
[----:B------:R-:W-:Y:S02]  /*159e0*/  IMAD.U32 R11, RZ, RZ, UR5 ;  /* 0x00000005ff0b7e24 */ /* 0x000fe4000f8e00ff */
[----:B------:R-:W-:Y:S02]  /*159f0*/  IMAD.MOV.U32 R8, RZ, RZ, 0x70 ;  /* 0x00000070ff087424 */ /* 0x000fe400078e00ff */
[----:B0-----:R-:W-:Y:S02]  /*15a00*/  IMAD.MOV.U32 R12, RZ, RZ, 0x1 ;  /* 0x00000001ff0c7424 */ /* 0x001fe400078e00ff */
[----:B------:R-:W-:-:S07]  /*15a10*/  IMAD.MOV.U32 R13, RZ, RZ, RZ ;  /* 0x000000ffff0d7224 */ /* 0x000fce00078e00ff */
[----:B------:R-:W-:-:S07]  /*15a20*/  LEPC R20, `(.L_x_837) ;  /* 0x000000001014794e */ /* 0x000fce0000000000 */
[----:B-1----:R-:W-:Y:S05]  /*15a30*/  CALL.ABS.NOINC R2 ;  /* 0x0000000002007343 */ /* 0x002fea0003c00000 */
.L_x_837:
[----:B------:R-:W-:Y:S05]  /*15a40*/  BSYNC B6 ;  /* 0x0000000000067941 */ /* 0x000fea0003800000 */
.L_x_836:
        /* <DEDUP_REMOVED lines=8> */
[----:B------:R1:W2:Y:S01]  /*15ad0*/  LDC.64 R2, c[0x4][R0] ;  /* 0x0100000000027b82 */ /* 0x0002a20000000a00 */
[----:B------:R-:W-:Y:S02]  /*15ae0*/  IMAD.U32 R4, RZ, RZ, UR6 ;  /* 0x00000006ff047e24 */ /* 0x000fe4000f8e00ff */
[----:B------:R-:W-:Y:S02]  /*15af0*/  IMAD.U32 R5, RZ, RZ, UR7 ;  /* 0x00000007ff057e24 */ /* 0x000fe4000f8e00ff */
[----:B------:R-:W-:Y:S02]  /*15b00*/  IMAD.U32 R6, RZ, RZ, UR8 ;  /* 0x00000008ff067e24 */ /* 0x000fe4000f8e00ff */
[----:B------:R-:W-:-:S02]  /*15b10*/  IMAD.U32 R7, RZ, RZ, UR9 ;  /* 0x00000009ff077e24 */ /* 0x000fc4000f8e00ff */
[----:B------:R-:W-:Y:S02]  /*15b20*/  IMAD.U32 R10, RZ, RZ, UR4 ;  /* 0x00000004ff0a7e24 */ /* 0x000fe4000f8e00ff */
[----:B------:R-:W-:Y:S02]  /*15b30*/  IMAD.U32 R11, RZ, RZ, UR5 ;  /* 0x00000005ff0b7e24 */ /* 0x000fe4000f8e00ff */
[----:B------:R-:W-:Y:S02]  /*15b40*/  IMAD.MOV.U32 R8, RZ, RZ, 0x70 ;  /* 0x00000070ff087424 */ /* 0x000fe400078e00ff */
[----:B0-----:R-:W-:Y:S02]  /*15b50*/  IMAD.MOV.U32 R12, RZ, RZ, 0x1 ;  /* 0x00000001ff0c7424 */ /* 0x001fe400078e00ff */
[----:B-1----:R-:W-:-:S07]  /*15b60*/  IMAD.MOV.U32 R13, RZ, RZ, RZ ;  /* 0x000000ffff0d7224 */ /* 0x002fce00078e00ff */
[----:B------:R-:W-:-:S07]  /*15b70*/  LEPC R20, `(.L_x_840) ;  /* 0x000000001014794e */ /* 0x000fce0000000000 */
[----:B--2---:R-:W-:Y:S05]  /*15b80*/  CALL.ABS.NOINC R2 ;  /* 0x0000000002007343 */ /* 0x004fea0003c00000 */
.L_x_840:
        /* <DEDUP_REMOVED lines=16> */
.L_x_839:
[----:B------:R-:W-:Y:S05]  /*15c90*/  BSYNC B6 ;  /* 0x0000000000067941 */ /* 0x000fea0003800000 */
.L_x_838:
[----:B------:R-:W2:Y:S01]  /*15ca0*/  LDL.LU R4, [R1+0x1c] ;  /* 0x00001c0001047983 */ /* 0x000ea20000300800 */
[----:B------:R-:W-:-:S03]  /*15cb0*/  ULDC.64 UR4, c[0x0][0x9f8] ;  /* 0x00027e0000047ab9 */ /* 0x000fc60000000a00 */
[----:B------:R-:W3:Y:S01]  /*15cc0*/  LDL R7, [R1+0x8] ;  /* 0x0000080001077983 */ /* 0x000ee20000100800 */
[----:B------:R-:W-:-:S03]  /*15cd0*/  ISETP.NE.U32.AND P0, PT, RZ, UR4, PT ;  /* 0x00000004ff007c0c */ /* 0x000fc6000bf05070 */
[----:B------:R-:W4:Y:S01]  /*15ce0*/  LDL R0, [R1+0x3c] ;  /* 0x00003c0001007983 */ /* 0x000f220000100800 */
[----:B------:R-:W-:-:S13]  /*15cf0*/  ISETP.NE.AND.EX P0, PT, RZ, UR5, PT, P0 ;  /* 0x00000005ff007c0c */ /* 0x000fda000bf05300 */
[----:B------:R-:W-:-:S04]  /*15d00*/  @P0 IADD3 R2, P1, R17, UR4, RZ ;  /* 0x0000000411020c10 */ /* 0x000fc8000ff3e0ff */
[----:B--2---:R-:W-:Y:S01]  /*15d10*/  @P0 IADD3.X R3, R4, UR5, RZ, P1, !PT ;  /* 0x0000000504030c10 */ /* 0x004fe20008ffe4ff */
[----:B------:R-:W-:-:S04]  /*15d20*/  ULDC.64 UR4, c[0x0][0xa08] ;  /* 0x0002820000047ab9 */ /* 0x000fc80000000a00 */
[----:B---3--:R1:W2:Y:S02]  /*15d30*/  @P0 LDG.E R7, desc[UR40][R2.64] ;  /* 0x0000002802070981 */ /* 0x0082a4000c1e1900 */
[----:B-1----:R-:W1:Y:S01]  /*15d40*/  LDC.64 R2, c[0x0][0x418] ;  /* 0x00010600ff027b82 */ /* 0x002e620000000a00 */
[----:B----4-:R-:W-:Y:S01]  /*15d50*/  VIADD R0, R0, 0xffffffff ;  /* 0xffffffff00007836 */ /* 0x010fe20000000000 */
        /* <DEDUP_REMOVED lines=11> */
[----:B0-----:R0:W1:Y:S02]  /*15e10*/  SHFL.IDX PT, R14, R4, RZ, 0x1f ;  /* 0x00001fff040e7589 */ /* 0x00106400000e0000 */
.L_x_987:
[----:B0-----:R-:W2:Y:S01]  /*15e20*/  LDL.LU R4, [R1+0x28] ;  /* 0x0000280001047983 */ /* 0x001ea20000300800 */
[----:B------:R-:W-:Y:S02]  /*15e30*/  PLOP3.LUT P1, PT, PT, PT, PT, 0x8, 0x0 ;  /* 0x000000000000781c */ /* 0x000fe40003f2e170 */
[----:B-1----:R-:W-:Y:S01]  /*15e40*/  ISETP.NE.AND P0, PT, R14, RZ, PT ;  /* 0x000000ff0e00720c */ /* 0x002fe20003f05270 */
[----:B------:R0:W-:Y:S01]  /*15e50*/  STL [R1+0x30], R0 ;  /* 0x0000300001007387 */ /* 0x0001e20000100800 */
[----:B--2---:R-:W-:-:S09]  /*15e60*/  LOP3.LUT R4, R4, 0xfffffffe, RZ, 0xc0, !PT ;  /* 0xfffffffe04047812 */ /* 0x004fd200078ec0ff */
[----:B------:R-:W-:-:S05]  /*15e70*/  @P1 LOP3.LUT R4, R4, 0x1, RZ, 0xfc, !PT ;  /* 0x0000000104041812 */ /* 0x000fca00078efcff */
[----:B------:R0:W-:Y:S01]  /*15e80*/  STL [R1+0x28], R4 ;  /* 0x0000280401007387 */ /* 0x0001e20000100800 */
[----:B------:R-:W-:Y:S05]  /*15e90*/  @P0 BRA `(.L_x_842) ;  /* 0x00000004000c0947 */ /* 0x000fea0003800000 */
[----:B------:R-:W-:-:S03]  /*15ea0*/  UMOV UR4, 0xffffffff ;  /* 0xffffffff00047882 */ /* 0x000fc60000000000 */
[----:B------:R-:W-:Y:S05]  /*15eb0*/  BRA.DIV UR4, `(.L_x_843) ;  /* 0x0000006204147947 */ /* 0x000fea000b800000 */
[----:B------:R-:W-:-:S13]  /*15ec0*/  ELECT P6, URZ, PT ;  /* 0x00000000003f782f */ /* 0x000fda00038c0000 */
.L_x_990:
[----:B------:R-:W-:Y:S05]  /*15ed0*/  @!P6 BRA `(.L_x_842) ;  /* 0x0000000000fce947 */ /* 0x000fea0003800000 */
[----:B------:R-:W-:-:S04]  /*15ee0*/  ISETP.NE.U32.AND P0, PT, R2, RZ, PT ;  /* 0x000000ff0200720c */ /* 0x000fc80003f05070 */
[----:B------:R-:W-:-:S13]  /*15ef0*/  ISETP.NE.AND.EX P0, PT, R3, RZ, PT, P0 ;  /* 0x000000ff0300720c */ /* 0x000fda0003f05300 */
[----:B------:R-:W-:Y:S05]  /*15f00*/  @!P0 BRA `(.L_x_844) ;  /* 0x0000000000508947 */ /* 0x000fea0003800000 */
[----:B------:R-:W1:Y:S01]  /*15f10*/  LDC R6, c[0x0][0x43c] ;  /* 0x00010f00ff067b82 */ /* 0x000e620000000800 */
[----:B------:R-:W-:Y:S01]  /*15f20*/  IMAD.MOV.U32 R9, RZ, RZ, R0 ;  /* 0x000000ffff097224 */ /* 0x000fe200078e0000 */
[----:B------:R-:W-:-:S03]  /*15f30*/  ULDC.64 UR4, c[0x0][0x428] ;  /* 0x00010a0000047ab9 */ /* 0x000fc60000000a00 */
[----:B0-----:R-:W-:Y:S01]  /*15f40*/  IMAD.MOV.U32 R0, RZ, RZ, R9 ;  /* 0x000000ffff007224 */ /* 0x001fe200078e0009 */
[----:B-1----:R-:W-:-:S13]  /*15f50*/  ISETP.NE.AND P0, PT, R6, 0x1, PT ;  /* 0x000000010600780c */ /* 0x002fda0003f05270 */
[----:B------:R-:W0:Y:S02]  /*15f60*/  @P0 LDC.64 R4, c[0x0][0x440] ;  /* 0x00011000ff040b82 */ /* 0x000e240000000a00 */
[----:B0-----:R-:W-:-:S05]  /*15f70*/  @P0 IMAD.HI.U32 R4, R9, R4, RZ ;  /* 0x0000000409040227 */ /* 0x001fca00078e00ff */
        /* <DEDUP_REMOVED lines=13> */
.L_x_844:
[----:B-1----:R-:W2:Y:S01]  /*16050*/  LDL R2, [R1+0x14] ;  /* 0x0000140001027983 */ /* 0x002ea20000100800 */
[----:B0-----:R-:W-:Y:S01]  /*16060*/  IMAD R0, R19, 0x8, R18 ;  /* 0x0000000813007824 */ /* 0x001fe200078e0212 */
[----:B--2---:R-:W-:-:S04]  /*16070*/  SHF.L.U32 R2, R2, 0x1f, RZ ;  /* 0x0000001f02027819 */ /* 0x004fc800000006ff */
[----:B------:R-:W0:Y:S02]  /*16080*/  SYNCS.PHASECHK.TRANS64.TRYWAIT P0, [R0+URZ+0x28c40], R2 ;  /* 0x028c4002000075a7 */ /* 0x000e24000800017f */
[----:B0-----:R-:W-:Y:S05]  /*16090*/  @!P0 BRA `(.L_x_845) ;  /* 0x0000005c00bc8947 */ /* 0x001fea0003800000 */
.L_x_991:
[----:B------:R-:W1:Y:S02]  /*160a0*/  S2R R3, SR_TID.X ;  /* 0x0000000000037919 */ /* 0x000e640000002100 */
[----:B-1----:R-:W-:-:S04]  /*160b0*/  LOP3.LUT R3, R3, 0x7f, RZ, 0xc0, !PT ;  /* 0x0000007f03037812 */ /* 0x002fc800078ec0ff */
[----:B------:R-:W-:-:S13]  /*160c0*/  ISETP.NE.AND P0, PT, R3, RZ, PT ;  /* 0x000000ff0300720c */ /* 0x000fda0003f05270 */
        /* <DEDUP_REMOVED lines=8> */
.L_x_846:
[----:B------:R-:W2:Y:S04]  /*16150*/  LDL R4, [R1+0x30] ;  /* 0x0000300001047983 */ /* 0x000ea80000100800 */
[----:B------:R-:W3:Y:S04]  /*16160*/  LDL R3, [R1+0x20] ;  /* 0x0000200001037983 */ /* 0x000ee80000100800 */
[----:B0-----:R-:W4:Y:S01]  /*16170*/  LDL.LU R2, [R1+0x28] ;  /* 0x0000280001027983 */ /* 0x001f220000300800 */
[----:B------:R-:W-:Y:S01]  /*16180*/  R2UR UR9, R0 ;  /* 0x00000000000972ca */ /* 0x000fe200000e0000 */
[----:B------:R-:W-:Y:S01]  /*16190*/  IMAD R0, R19, 0x2000, R18 ;  /* 0x0000200013007824 */ /* 0x000fe200078e0212 */
[----:B------:R-:W-:Y:S01]  /*161a0*/  PLOP3.LUT P0, PT, PT, PT, PT, 0x80, 0x0 ;  /* 0x000000000000781c */ /* 0x000fe20003f0f070 */
[----:B------:R-:W-:Y:S01]  /*161b0*/  UIADD3 UR6, UP0, UR38, 0x370, URZ ;  /* 0x0000037026067890 */ /* 0x000fe2000ff1e03f */
[----:B------:R-:W-:Y:S01]  /*161c0*/  R2UR UR12, R16 ;  /* 0x00000000100c72ca */ /* 0x000fe200000e0000 */
[----:B------:R-:W-:Y:S01]  /*161d0*/  UMOV UR5, 0x14f00000 ;  /* 0x14f0000000057882 */ /* 0x000fe20000000000 */
[----:B------:R-:W-:Y:S01]  /*161e0*/  R2UR UR8, R0 ;  /* 0x00000000000872ca */ /* 0x000fe200000e0000 */
[----:B------:R-:W-:Y:S01]  /*161f0*/  UIADD3.X UR7, URZ, UR39, URZ, UP0, !UPT ;  /* 0x000000273f077290 */ /* 0x000fe200087fe43f */
[----:B-----5:R-:W-:Y:S01]  /*16200*/  R2UR UR13, R17 ;  /* 0x00000000110d72ca */ /* 0x020fe200000e0000 */
[----:B------:R-:W-:-:S04]  /*16210*/  UMOV UR10, URZ ;  /* 0x0000003f000a7c82 */ /* 0x000fc80008000000 */
[----:B------:R-:W-:-:S06]  /*16220*/  UIADD3 UR9, UR9, 0x28c30, URZ ;  /* 0x00028c3009097890 */ /* 0x000fcc000fffe03f */
[----:B------:R-:W-:Y:S01]  /*16230*/  UIADD3 UR8, UR8, 0x22400, URZ ;  /* 0x0002240008087890 */ /* 0x000fe2000fffe03f */
[----:B--2---:R-:W-:Y:S02]  /*16240*/  R2UR UR11, R4 ;  /* 0x00000000040b72ca */ /* 0x004fe400000e0000 */
[----:B---3--:R-:W-:Y:S02]  /*16250*/  R2UR UR4, R3 ;  /* 0x00000000030472ca */ /* 0x008fe400000e0000 */
[----:B----4-:R-:W-:-:S04]  /*16260*/  LOP3.LUT R2, R2, 0xfffffffe, RZ, 0xc0, !PT ;  /* 0xfffffffe02027812 */ /* 0x010fc800078ec0ff */
[----:B------:R-:W-:-:S07]  /*16270*/  @P0 LOP3.LUT R2, R2, 0x1, RZ, 0xfc, !PT ;  /* 0x0000000102020812 */ /* 0x000fce00078efcff */
[----:B------:R-:W-:Y:S01]  /*16280*/  ULEA UR11, UR11, UR4, 0x6 ;  /* 0x000000040b0b7291 */ /* 0x000fe2000f8e303f */
[----:B------:R1:W-:Y:S02]  /*16290*/  STL [R1+0x28], R2 ;  /* 0x0000280201007387 */ /* 0x0003e40000100800 */
[----:B------:R-:W-:-:S06]  /*162a0*/  UMOV UR4, 0x0 ;  /* 0x0000000000047882 */ /* 0x000fcc0000000000 */
[----:B------:R1:W-:Y:S01]  /*162b0*/  UTMALDG.4D [UR8], [UR6], desc[UR4] ;  /* 0x00000408060075b4 */ /* 0x0003e20008019000 */
[----:B------:R-:W-:Y:S02]  /*162c0*/  NOP ;  /* 0x0000000000007918 */ /* 0x000fe40000000000 */
.L_x_842:
[----:B------:R-:W2:Y:S04]  /*162d0*/  LDL.LU R3, [R1+0x44] ;  /* 0x0000440001037983 */ /* 0x000ea80000300800 */
[----:B------:R-:W3:Y:S04]  /*162e0*/  LDL.LU R5, [R1+0x2c] ;  /* 0x00002c0001057983 */ /* 0x000ee80000300800 */
[----:B0-----:R-:W4:Y:S01]  /*162f0*/  LDL.LU R4, [R1+0x50] ;  /* 0x0000500001047983 */ /* 0x001f220000300800 */
[----:B------:R-:W-:Y:S05]  /*16300*/  WARPSYNC.ALL ;  /* 0x0000000000007948 */ /* 0x000fea0003800000 */
[----:B-1----:R-:W-:Y:S01]  /*16310*/  ULDC.64 UR6, c[0x0][0xa00] ;  /* 0x0002800000067ab9 */ /* 0x002fe20000000a00 */
        /* <DEDUP_REMOVED lines=8> */
[----:B---3--:R-:W-:-:S03]  /*163a0*/  SEL R5, R5, RZ, !P0 ;  /* 0x000000ff05057207 */ /* 0x008fc60004000000 */
        /* <DEDUP_REMOVED lines=10> */
[----:B0-----:R-:W-:Y:S01]  /*16450*/  MOV R2, 0x0 ;  /* 0x0000000000027802 */ /* 0x001fe20000000f00 */
        /* <DEDUP_REMOVED lines=15> */
.L_x_848:
[----:B------:R-:W-:Y:S05]  /*16550*/  BSYNC B6 ;  /* 0x0000000000067941 */ /* 0x000fea0003800000 */
.L_x_847:
[----:B0-----:R-:W2:Y:S01]  /*16560*/  LDL.LU R0, [R1+0x50] ;  /* 0x0000500001007983 */ /* 0x001ea20000300800 */
[----:B------:R-:W-:Y:S01]  /*16570*/  ULDC.64 UR4, c[0x0][0x2d8] ;  /* 0x0000b60000047ab9 */ /* 0x000fe20000000a00 */
[----:B------:R-:W0:Y:S01]  /*16580*/  LDC R7, c[0x0][0x448] ;  /* 0x00011200ff077b82 */ /* 0x000e220000000800 */
[----:B------:R-:W-:Y:S01]  /*16590*/  ULDC UR6, c[0x0][0x2b8] ;  /* 0x0000ae0000067ab9 */ /* 0x000fe20000000800 */
[----:B------:R-:W3:Y:S04]  /*165a0*/  LDL.LU R4, [R1+0x44] ;  /* 0x0000440001047983 */ /* 0x000ee80000300800 */
[----:B------:R-:W3:Y:S04]  /*165b0*/  LDL.LU.64 R2, [R1+0x48] ;  /* 0x0000480001027983 */ /* 0x000ee80000300a00 */
[----:B------:R-:W4:Y:S04]  /*165c0*/  LDL.LU R5, [R1+0x2c] ;  /* 0x00002c0001057983 */ /* 0x000f280000300800 */
[----:B------:R-:W4:Y:S04]  /*165d0*/  LDL R10, [R1+0x4] ;  /* 0x00000400010a7983 */ /* 0x000f280000100800 */
[----:B------:R1:W5:Y:S01]  /*165e0*/  LDL R8, [R1+0x60] ;  /* 0x0000600001087983 */ /* 0x0003620000100800 */
[----:B0-----:R-:W-:-:S13]  /*165f0*/  ISETP.NE.AND P0, PT, R7, 0x1, PT ;  /* 0x000000010700780c */ /* 0x001fda0003f05270 */
[----:B------:R-:W0:Y:S01]  /*16600*/  @P0 LDC R6, c[0x0][0x450] ;  /* 0x00011400ff060b82 */ /* 0x000e220000000800 */
[----:B------:R-:W1:Y:S02]  /*16610*/  S2R R9, SR_TID.X ;  /* 0x0000000000097919 */ /* 0x000e640000002100 */
[----:B-1----:R-:W-:-:S05]  /*16620*/  IMAD.SHL.U32 R9, R9, 0x8, RZ ;  /* 0x0000000809097824 */ /* 0x002fca00078e00ff */
[----:B------:R-:W-:Y:S01]  /*16630*/  LOP3.LUT R9, R9, 0x38, RZ, 0xc0, !PT ;  /* 0x0000003809097812 */ /* 0x000fe200078ec0ff */
[----:B---3--:R-:W-:Y:S02]  /*16640*/  IMAD.MOV.U32 R3, RZ, RZ, R4 ;  /* 0x000000ffff037224 */ /* 0x008fe400078e0004 */
[----:B------:R-:W1:Y:S01]  /*16650*/  S2R R4, SR_TID.X ;  /* 0x0000000000047919 */ /* 0x000e620000002100 */
[----:B------:R-:W-:-:S04]  /*16660*/  IMAD.WIDE.U32 R2, R16, UR4, R2 ;  /* 0x0000000410027c25 */ /* 0x000fc8000f8e0002 */
[----:B------:R-:W-:Y:S01]  /*16670*/  IMAD R3, R16, UR5, R3 ;  /* 0x0000000510037c24 */ /* 0x000fe2000f8e0203 */
[----:B------:R-:W-:Y:S02]  /*16680*/  ULDC.64 UR4, c[0x0][0x2e0] ;  /* 0x0000b80000047ab9 */ /* 0x000fe40000000a00 */
[----:B--2---:R-:W-:Y:S02]  /*16690*/  IMAD R0, R0, UR4, RZ ;  /* 0x0000000400007c24 */ /* 0x004fe4000f8e02ff */
[----:B----4-:R-:W-:-:S04]  /*166a0*/  IMAD.WIDE.U32 R2, R5, UR4, R2 ;  /* 0x0000000405027c25 */ /* 0x010fc8000f8e0002 */
[----:B------:R-:W-:Y:S01]  /*166b0*/  IMAD R0, R5, UR5, R0 ;  /* 0x0000000505007c24 */ /* 0x000fe2000f8e0200 */
[----:B------:R-:W-:-:S03]  /*166c0*/  ULDC.64 UR4, c[0x0][0x2d0] ;  /* 0x0000b40000047ab9 */ /* 0x000fc60000000a00 */
[----:B------:R-:W-:Y:S01]  /*166d0*/  IMAD.IADD R3, R3, 0x1, R0 ;  /* 0x0000000103037824 */ /* 0x000fe200078e0200 */
[----:B-1----:R-:W-:-:S04]  /*166e0*/  LOP3.LUT R4, R4, 0x7f, RZ, 0xc0, !PT ;  /* 0x0000007f04047812 */ /* 0x002fc800078ec0ff */
[----:B------:R-:W-:Y:S02]  /*166f0*/  SHF.R.U32.HI R5, RZ, 0x3, R4 ;  /* 0x00000003ff057819 */ /* 0x000fe40000011604 */
[----:B------:R-:W1:Y:S02]  /*16700*/  S2R R4, SR_TID.X ;  /* 0x0000000000047919 */ /* 0x000e640000002100 */
[----:B-1----:R-:W-:-:S05]  /*16710*/  IMAD.SHL.U32 R4, R4, 0x10, RZ ;  /* 0x0000001004047824 */ /* 0x002fca00078e00ff */
[----:B------:R-:W-:Y:S02]  /*16720*/  LOP3.LUT R4, R5, 0x70, R4, 0xf8, !PT ;  /* 0x0000007005047812 */ /* 0x000fe400078ef804 */
[----:B------:R-:W1:Y:S03]  /*16730*/  @P0 LDC R5, c[0x0][0x44c] ;  /* 0x00011300ff050b82 */ /* 0x000e660000000800 */
[----:B------:R-:W-:-:S04]  /*16740*/  IMAD R4, R10, 0x40, R4 ;  /* 0x000000400a047824 */ /* 0x000fc800078e0204 */
[----:B------:R-:W-:Y:S02]  /*16750*/  IMAD.MOV.U32 R0, RZ, RZ, R4 ;  /* 0x000000ffff007224 */ /* 0x000fe400078e0004 */
[----:B-1----:R-:W-:-:S05]  /*16760*/  @P0 IMAD.HI.U32 R5, R4, R5, RZ ;  /* 0x0000000504050227 */ /* 0x002fca00078e00ff */
[----:B0-----:R-:W-:-:S05]  /*16770*/  @P0 SHF.R.U32.HI R0, RZ, R6, R5 ;  /* 0x00000006ff000219 */ /* 0x001fca0000011605 */
        /* <DEDUP_REMOVED lines=55> */
.L_x_1000:
        /* <DEDUP_REMOVED lines=10> */
.L_x_850:
        /* <DEDUP_REMOVED lines=18> */
.L_x_1001:
[----:B------:R-:W-:Y:S05]  /*16cb0*/  BSYNC B0 ;  /* 0x0000000000007941 */ /* 0x000fea0003800000 */
.L_x_851:
[----:B------:R-:W2:Y:S01]  /*16cc0*/  LDL R2, [R1+0x28] ;  /* 0x0000280001027983 */ /* 0x000ea20000100800 */
[----:B------:R-:W-:Y:S01]  /*16cd0*/  BSSY B0, `(.L_x_853) ;  /* 0x0000096000007945 */ /* 0x000fe20003800000 */
[----:B--2---:R-:W-:-:S13]  /*16ce0*/  LOP3.LUT P0, RZ, R2, 0x1, RZ, 0xc0, !PT ;  /* 0x0000000102ff7812 */ /* 0x004fda000780c0ff */
        /* <DEDUP_REMOVED lines=10> */
.L_x_1002:
[----:B------:R-:W-:Y:S05]  /*16d90*/  BSYNC B1 ;  /* 0x0000000000017941 */ /* 0x000fea0003800000 */
.L_x_855:
        /* <DEDUP_REMOVED lines=9> */
.L_x_858:
[----:B------:R-:W-:Y:S05]  /*16e30*/  BSYNC B1 ;  /* 0x0000000000017941 */ /* 0x000fea0003800000 */
.L_x_857:
        /* <DEDUP_REMOVED lines=12> */
.L_x_859:
        /* <DEDUP_REMOVED lines=15> */
.L_x_860:
        /* <DEDUP_REMOVED lines=15> */
.L_x_861:
        /* <DEDUP_REMOVED lines=15> */
.L_x_862:
        /* <DEDUP_REMOVED lines=15> */
.L_x_863:
        /* <DEDUP_REMOVED lines=15> */
.L_x_864:
        /* <DEDUP_REMOVED lines=15> */
.L_x_865:
        /* <DEDUP_REMOVED lines=15> */
.L_x_866:
        /* <DEDUP_REMOVED lines=10> */
.L_x_854:
[----:B------:R-:W-:Y:S05]  /*17630*/  BSYNC B0 ;  /* 0x0000000000007941 */ /* 0x000fea0003800000 */
.L_x_853:
        /* <DEDUP_REMOVED lines=27> */
[----:B--2---:R-:W-:Y:S02]  /*177f0*/  LOP3.LUT P2, RZ, R5, 0x1, RZ, 0xc0, !PT ;  /* 0x0000000105ff7812 */ /* 0x004fe4000784c0ff */
        /* <DEDUP_REMOVED lines=26> */
.L_x_873:
[----:B------:R-:W-:Y:S01]  /*179a0*/  IMAD R2, R19, 0x8, R18 ;  /* 0x0000000813027824 */ /* 0x000fe200078e0212 */
[----:B-1----:R-:W-:Y:S01]  /*179b0*/  SHF.L.U32 R6, R9, 0x1f, RZ ;  /* 0x0000001f09067819 */ /* 0x002fe200000006ff */
[----:B------:R-:W1:Y:S01]  /*179c0*/  S2R R3, SR_TID.X ;  /* 0x0000000000037919 */ /* 0x000e620000002100 */
[----:B------:R-:W-:Y:S02]  /*179d0*/  BSSY B3, `(.L_x_874) ;  /* 0x0000005000037945 */ /* 0x000fe40003800000 */
[----:B------:R-:W2:Y:S01]  /*179e0*/  SYNCS.PHASECHK.TRANS64.TRYWAIT P0, [R2+URZ+0x28c40], R6 ;  /* 0x028c4006020075a7 */ /* 0x000ea2000800017f */
[----:B-1----:R-:W-:-:S04]  /*179f0*/  LOP3.LUT R3, R3, 0x7f, RZ, 0xc0, !PT ;  /* 0x0000007f03037812 */ /* 0x002fc800078ec0ff */
[----:B------:R-:W-:Y:S01]  /*17a00*/  ISETP.NE.AND P1, PT, R3, RZ, PT ;  /* 0x000000ff0300720c */ /* 0x000fe20003f25270 */
[----:B--2---:R-:W-:-:S12]  /*17a10*/  @!P0 BRA `(.L_x_875) ;  /* 0x0000004800e48947 */ /* 0x004fd80003800000 */
.L_x_1003:
[----:B------:R-:W-:Y:S05]  /*17a20*/  BSYNC B3 ;  /* 0x0000000000037941 */ /* 0x000fea0003800000 */
.L_x_874:
        /* <DEDUP_REMOVED lines=9> */
.L_x_877:
[----:B------:R-:W-:Y:S05]  /*17ac0*/  BSYNC B3 ;  /* 0x0000000000037941 */ /* 0x000fea0003800000 */
.L_x_876:
        /* <DEDUP_REMOVED lines=12> */
.L_x_878:
        /* <DEDUP_REMOVED lines=13> */
.L_x_1004:
[----:B------:R-:W-:Y:S05]  /*17c60*/  BSYNC B3 ;  /* 0x0000000000037941 */ /* 0x000fea0003800000 */
.L_x_879:
        /* <DEDUP_REMOVED lines=11> */
.L_x_882:
[----:B------:R-:W-:Y:S05]  /*17d20*/  BSYNC B3 ;  /* 0x0000000000037941 */ /* 0x000fea0003800000 */
.L_x_881:
        /* <DEDUP_REMOVED lines=9> */
.L_x_883:
        /* <DEDUP_REMOVED lines=15> */
.L_x_884:
        /* <DEDUP_REMOVED lines=15> */
.L_x_885:
        /* <DEDUP_REMOVED lines=15> */
.L_x_886:
        /* <DEDUP_REMOVED lines=15> */
.L_x_887:
        /* <DEDUP_REMOVED lines=15> */
.L_x_888:
        /* <DEDUP_REMOVED lines=15> */
.L_x_889:
        /* <DEDUP_REMOVED lines=15> */
.L_x_890:
        /* <DEDUP_REMOVED lines=10> */
.L_x_872:
[----:B------:R-:W-:Y:S05]  /*184f0*/  BSYNC B1 ;  /* 0x0000000000017941 */ /* 0x000fea0003800000 */
.L_x_871:
[----:B------:R-:W2:Y:S02]  /*18500*/  LDL.LU R5, [R1+0x3c] ;  /* 0x00003c0001057983 */ /* 0x000ea40000300800 */
[----:B--2---:R-:W-:-:S07]  /*18510*/  VIADD R0, R5, 0xfffffffd ;  /* 0xfffffffd05007836 */ /* 0x004fce0000000000 */
.L_x_870:
[----:B------:R-:W-:Y:S05]  /*18520*/  BSYNC B2 ;  /* 0x0000000000027941 */ /* 0x000fea0003800000 */
.L_x_869:
[----:B------:R-:W-:Y:S01]  /*18530*/  VIADD R8, R8, 0xfffffffe ;  /* 0xfffffffe08087836 */ /* 0x000fe20000000000 */
[----:B------:R-:W-:-:S04]  /*18540*/  LOP3.LUT R4, RZ, R4, RZ, 0x33, !PT ;  /* 0x00000004ff047212 */ /* 0x000fc800078e33ff */
[----:B------:R-:W-:-:S13]  /*18550*/  ISETP.NE.AND P0, PT, R8, R4, PT ;  /* 0x000000040800720c */ /* 0x000fda0003f05270 */
[----:B------:R-:W-:Y:S05]  /*18560*/  @!P0 BRA `(.L_x_868) ;  /* 0x0000001800d88947 */ /* 0x000fea0003800000 */
.L_x_931:
        /* <DEDUP_REMOVED lines=8> */
[----:B--2---:R-:W-:Y:S02]  /*185f0*/  LOP3.LUT P1, RZ, R3, 0x1, RZ, 0xc0, !PT ;  /* 0x0000000103ff7812 */ /* 0x004fe4000782c0ff */
[----:B---3--:R-:W-:-:S11]  /*18600*/  LOP3.LUT R6, R2, R6, RZ, 0x3c, !PT ;  /* 0x0000000602067212 */ /* 0x008fd600078e3cff */
[----:B------:R-:W-:Y:S05]  /*18610*/  @!P1 BRA `(.L_x_892) ;  /* 0x0000000c00349947 */ /* 0x000fea0003800000 */
[----:B------:R-:W-:Y:S01]  /*18620*/  ULDC.64 UR4, c[0x0][0x418] ;  /* 0x0001060000047ab9 */ /* 0x000fe20000000a00 */
[----:B------:R-:W-:Y:S01]  /*18630*/  IMAD.MOV.U32 R8, RZ, RZ, R0 ;  /* 0x000000ffff087224 */ /* 0x000fe200078e0000 */
[----:B------:R-:W-:-:S04]  /*18640*/  ISETP.NE.U32.AND P0, PT, RZ, UR4, PT ;  /* 0x00000004ff007c0c */ /* 0x000fc8000bf05070 */
[----:B------:R-:W-:-:S13]  /*18650*/  ISETP.NE.AND.EX P0, PT, RZ, UR5, PT, P0 ;  /* 0x00000005ff007c0c */ /* 0x000fda000bf05300 */
[----:B------:R-:W-:Y:S05]  /*18660*/  @!P0 BRA `(.L_x_893) ;  /* 0x00000000004c8947 */ /* 0x000fea0003800000 */
[----:B0-----:R-:W2:Y:S01]  /*18670*/  LDL R9, [R1+0x1c] ;  /* 0x00001c0001097983 */ /* 0x001ea20000100800 */
        /* <DEDUP_REMOVED lines=18> */
.L_x_893:
        /* <DEDUP_REMOVED lines=8> */
.L_x_1005:
[----:B------:R-:W-:Y:S05]  /*18820*/  BSYNC B2 ;  /* 0x0000000000027941 */ /* 0x000fea0003800000 */
.L_x_894:
        /* <DEDUP_REMOVED lines=9> */
.L_x_897:
[----:B------:R-:W-:Y:S05]  /*188c0*/  BSYNC B2 ;  /* 0x0000000000027941 */ /* 0x000fea0003800000 */
.L_x_896:
        /* <DEDUP_REMOVED lines=12> */
.L_x_898:
        /* <DEDUP_REMOVED lines=13> */
.L_x_1006:
[----:B------:R-:W-:Y:S05]  /*18a60*/  BSYNC B2 ;  /* 0x0000000000027941 */ /* 0x000fea0003800000 */
.L_x_899:
[----:B------:R-:W-:Y:S01]  /*18a70*/  BSSY B2, `(.L_x_901) ;  /* 0x000000b000027945 */ /* 0x000fe20003800000 */
[----:B------:R-:W-:Y:S02]  /*18a80*/  IMAD.MOV.U32 R8, RZ, RZ, 0x0 ;  /* 0x00000000ff087424 */ /* 0x000fe400078e00ff */
[----:B0-----:R-:W-:Y:S01]  /*18a90*/  IMAD.MOV.U32 R9, RZ, RZ, 0x14f00000 ;  /* 0x14f00000ff097424 */ /* 0x001fe200078e00ff */
        /* <DEDUP_REMOVED lines=8> */
.L_x_902:
[----:B------:R-:W-:Y:S05]  /*18b20*/  BSYNC B2 ;  /* 0x0000000000027941 */ /* 0x000fea0003800000 */
.L_x_901:
        /* <DEDUP_REMOVED lines=9> */
.L_x_903:
        /* <DEDUP_REMOVED lines=15> */
.L_x_904:
        /* <DEDUP_REMOVED lines=15> */
.L_x_905:
        /* <DEDUP_REMOVED lines=15> */
.L_x_906:
        /* <DEDUP_REMOVED lines=15> */
.L_x_907:
        /* <DEDUP_REMOVED lines=15> */
.L_x_908:
        /* <DEDUP_REMOVED lines=15> */
.L_x_909:
        /* <DEDUP_REMOVED lines=15> */
.L_x_910:
        /* <DEDUP_REMOVED lines=10> */
.L_x_892:
[----:B------:R-:W-:Y:S05]  /*192f0*/  BSYNC B1 ;  /* 0x0000000000017941 */ /* 0x000fea0003800000 */
.L_x_891:
[----:B------:R-:W2:Y:S01]  /*19300*/  LDL R5, [R1+0x28] ;  /* 0x0000280001057983 */ /* 0x000ea20000100800 */
[----:B------:R-:W-:Y:S01]  /*19310*/  VIADD R7, R7, 0x1 ;  /* 0x0000000107077836 */ /* 0x000fe20000000000 */
[----:B------:R-:W-:Y:S04]  /*19320*/  BSSY B1, `(.L_x_911) ;  /* 0x00000d6000017945 */ /* 0x000fe80003800000 */
[----:B------:R-:W-:-:S04]  /*19330*/  ISETP.NE.AND P0, PT, R7, 0x2, PT ;  /* 0x000000020700780c */ /* 0x000fc80003f05270 */
[----:B------:R-:W-:Y:S02]  /*19340*/  SEL R2, RZ, 0x1, P0 ;  /* 0x00000001ff027807 */ /* 0x000fe40000000000 */
[----:B------:R-:W-:Y:S02]  /*19350*/  SEL R19, R7, RZ, P0 ;  /* 0x000000ff07137207 */ /* 0x000fe40000000000 */
[----:B------:R-:W-:Y:S01]  /*19360*/  LOP3.LUT R8, R6, R2, RZ, 0x3c, !PT ;  /* 0x0000000206087212 */ /* 0x000fe200078e3cff */
[----:B------:R-:W-:-:S04]  /*19370*/  VIADD R6, R0, 0xffffffff ;  /* 0xffffffff00067836 */ /* 0x000fc80000000000 */
[----:B------:R1:W-:Y:S01]  /*19380*/  STL [R1+0x14], R8 ;  /* 0x0000140801007387 */ /* 0x0003e20000100800 */
[----:B--2---:R-:W-:-:S13]  /*19390*/  LOP3.LUT P2, RZ, R5, 0x1, RZ, 0xc0, !PT ;  /* 0x0000000105ff7812 */ /* 0x004fda000784c0ff */
[----:B-1----:R-:W-:Y:S05]  /*193a0*/  @!P2 BRA `(.L_x_912) ;  /* 0x0000000c0034a947 */ /* 0x002fea0003800000 */
        /* <DEDUP_REMOVED lines=24> */
.L_x_913:
        /* <DEDUP_REMOVED lines=8> */
.L_x_1007:
[----:B------:R-:W-:Y:S05]  /*195b0*/  BSYNC B2 ;  /* 0x0000000000027941 */ /* 0x000fea0003800000 */
.L_x_914:
        /* <DEDUP_REMOVED lines=9> */
.L_x_917:
[----:B------:R-:W-:Y:S05]  /*19650*/  BSYNC B2 ;  /* 0x0000000000027941 */ /* 0x000fea0003800000 */
.L_x_916:
        /* <DEDUP_REMOVED lines=12> */
.L_x_918:
        /* <DEDUP_REMOVED lines=13> */
.L_x_1008:
[----:B------:R-:W-:Y:S05]  /*197f0*/  BSYNC B2 ;  /* 0x0000000000027941 */ /* 0x000fea0003800000 */
.L_x_919:
        /* <DEDUP_REMOVED lines=11> */
.L_x_922:
[----:B------:R-:W-:Y:S05]  /*198b0*/  BSYNC B2 ;  /* 0x0000000000027941 */ /* 0x000fea0003800000 */
.L_x_921:
        /* <DEDUP_REMOVED lines=9> */
.L_x_923:
        /* <DEDUP_REMOVED lines=15> */
.L_x_924:
        /* <DEDUP_REMOVED lines=15> */
.L_x_925:
        /* <DEDUP_REMOVED lines=15> */
.L_x_926:
        /* <DEDUP_REMOVED lines=15> */
.L_x_927:
        /* <DEDUP_REMOVED lines=15> */
.L_x_928:
        /* <DEDUP_REMOVED lines=15> */
.L_x_929:
        /* <DEDUP_REMOVED lines=15> */
.L_x_930:
        /* <DEDUP_REMOVED lines=10> */
.L_x_912:
[----:B------:R-:W-:Y:S05]  /*1a080*/  BSYNC B1 ;  /* 0x0000000000017941 */ /* 0x000fea0003800000 */
.L_x_911:
[----:B------:R-:W2:Y:S01]  /*1a090*/  LDL R5, [R1+0x24] ;  /* 0x0000240001057983 */ /* 0x000ea20000100800 */
[----:B------:R-:W-:Y:S01]  /*1a0a0*/  VIADD R0, R0, 0xfffffffe ;  /* 0xfffffffe00007836 */ /* 0x000fe20000000000 */
[----:B--2---:R-:W-:-:S13]  /*1a0b0*/  ISETP.GT.AND P0, PT, R6, R5, PT ;  /* 0x000000050600720c */ /* 0x004fda0003f04270 */
[----:B------:R-:W-:Y:S05]  /*1a0c0*/  @P0 BRA `(.L_x_931) ;  /* 0xffffffe400280947 */ /* 0x000fea000383ffff */
.L_x_868:
[----:B------:R-:W-:Y:S05]  /*1a0d0*/  BSYNC B0 ;  /* 0x0000000000007941 */ /* 0x000fea0003800000 */
.L_x_867:
        /* <DEDUP_REMOVED lines=12> */
[----:B------:R-:W-:Y:S02]  /*1a1a0*/  VOTEU.ANY UR4, UPT, PT ;  /* 0x0000000000047886 */ /* 0x000fe400038e0100 */
[----:B------:R-:W2:Y:S08]  /*1a1b0*/  FLO.U32 R0, UR4 ;  /* 0x0000000400007d00 */ /* 0x000eb000080e0000 */
[----:B------:R-:W3:Y:S01]  /*1a1c0*/  POPC R5, UR4 ;  /* 0x0000000400057d09 */ /* 0x000ee20008000000 */
[----:B--2---:R-:W-:-:S02]  /*1a1d0*/  ISETP.EQ.U32.AND P1, PT, R0, R3, PT ;  /* 0x000000030000720c */ /* 0x004fc40003f22070 */
[----:B-1----:R-:W3:Y:S11]  /*1a1e0*/  LDC.64 R2, c[0x0][0xc60] ;  /* 0x00031800ff027b82 */ /* 0x002ef60000000a00 */
[----:B---3--:R-:W2:Y:S01]  /*1a1f0*/  @P1 ATOMG.E.ADD.STRONG.GPU PT, R3, desc[UR40][R2.64], R5 ;  /* 0x00000005020319a8 */ /* 0x008ea200081ee1e8 */
[----:B------:R-:W1:Y:S02]  /*1a200*/  S2R R4, SR_LTMASK ;  /* 0x0000000000047919 */ /* 0x000e640000003900 */
[----:B-1----:R-:W-:-:S04]  /*1a210*/  LOP3.LUT R4, R4, UR4, RZ, 0xc0, !PT ;  /* 0x0000000404047c12 */ /* 0x002fc8000f8ec0ff */
[----:B------:R-:W1:Y:S01]  /*1a220*/  POPC R7, R4 ;  /* 0x0000000400077309 */ /* 0x000e620000000000 */
[----:B--2---:R-:W1:Y:S02]  /*1a230*/  SHFL.IDX PT, R0, R3, R0, 0x1f ;  /* 0x00001f0003007589 */ /* 0x004e6400000e0000 */
[----:B-1----:R-:W-:-:S05]  /*1a240*/  IADD3 R0, R0, UR36, R7 ;  /* 0x0000002400007c10 */ /* 0x002fca000fffe007 */
[----:B------:R2:W-:Y:S02]  /*1a250*/  STL [R1], R0 ;  /* 0x0000000001007387 */ /* 0x0005e40000100800 */
.L_x_933:
[----:B------:R-:W-:Y:S05]  /*1a260*/  BSYNC B0 ;  /* 0x0000000000007941 */ /* 0x000fea0003800000 */
.L_x_932:
[----:B------:R-:W-:-:S07]  /*1a270*/  SEL R19, R19, RZ, P0 ;  /* 0x000000ff13137207 */ /* 0x000fce0000000000 */
.L_x_835:
[----:B------:R-:W-:Y:S05]  /*1a280*/  BSYNC B7 ;  /* 0x0000000000077941 */ /* 0x000fea0003800000 */
.L_x_833:
[----:B-12---:R-:W2:Y:S02]  /*1a290*/  LDL R0, [R1+0x28] ;  /* 0x0000280001007983 */ /* 0x006ea40000100800 */
[----:B--2---:R-:W-:-:S13]  /*1a2a0*/  LOP3.LUT P0, RZ, R0, 0x2, RZ, 0xc0, !PT ;  /* 0x0000000200ff7812 */ /* 0x004fda000780c0ff */
[----:B------:R-:W-:Y:S05]  /*1a2b0*/  @!P0 BRA `(.L_x_934) ;  /* 0x00000000002c8947 */ /* 0x000fea0003800000 */
[----:B------:R-:W-:Y:S05]  /*1a2c0*/  WARPSYNC.ALL ;  /* 0x0000000000007948 */ /* 0x000fea0003800000 */
[----:B------:R-:W1:Y:S08]  /*1a2d0*/  S2UR UR5, SR_CgaCtaId ;  /* 0x00000000000579c3 */ /* 0x000e700000008800 */
[----:B------:R-:W-:Y:S06]  /*1a2e0*/  BAR.SYNC.DEFER_BLOCKING 0x5, 0x180 ;  /* 0x0146000000007b1d */ /* 0x000fec0000010000 */
[----:B------:R-:W-:-:S02]  /*1a2f0*/  UMOV UR4, 0x400 ;  /* 0x0000040000047882 */ /* 0x000fc40000000000 */
[----:B-1----:R-:W-:-:S06]  /*1a300*/  ULEA UR4, UR5, UR4, 0x18 ;  /* 0x0000000405047291 */ /* 0x002fcc000f8ec03f */
[----:B------:R-:W-:-:S05]  /*1a310*/  IMAD.U32 R18, RZ, RZ, UR4 ;  /* 0x00000004ff127e24 */ /* 0x000fca000f8e00ff */
[----:B------:R-:W1:Y:S04]  /*1a320*/  LDS.128 R4, [R18+0x28cd0] ;  /* 0x028cd00012047984 */ /* 0x000e680000000c00 */
[----:B-1----:R1:W-:Y:S04]  /*1a330*/  STL.64 [R1], R4 ;  /* 0x0000000401007387 */ /* 0x0023e80000100a00 */
[----:B------:R1:W-:Y:S01]  /*1a340*/  STL.64 [R1+0x8], R6 ;  /* 0x0000080601007387 */ /* 0x0003e20000100a00 */
[----:B------:R-:W-:Y:S06]  /*1a350*/  BAR.ARV 0x4, 0x180 ;  /* 0x0106000000007b1d */ /* 0x000fec0000002000 */
[----:B------:R-:W-:Y:S05]  /*1a360*/  BRA `(.L_x_935) ;  /* 0x0000000c00247947 */ /* 0x000fea0003800000 */
.L_x_934:
[----:B------:R-:W1:Y:S01]  /*1a370*/  S2R R16, SR_TID.X ;  /* 0x0000000000107919 */ /* 0x000e620000002100 */
[----:B------:R-:W-:Y:S01]  /*1a380*/  UMOV UR4, 0xffffffff ;  /* 0xffffffff00047882 */ /* 0x000fe20000000000 */
[----:B-1----:R-:W-:-:S04]  /*1a390*/  LOP3.LUT R16, R16, 0x1f, RZ, 0xc0, !PT ;  /* 0x0000001f10107812 */ /* 0x002fc800078ec0ff */
[----:B------:R-:W-:Y:S01]  /*1a3a0*/  ISETP.NE.AND P0, PT, R16, 0x1f, PT ;  /* 0x0000001f1000780c */ /* 0x000fe20003f05270 */
[----:B------:R-:W-:-:S12]  /*1a3b0*/  BRA.DIV UR4, `(.L_x_936) ;  /* 0x0000002204f47947 */ /* 0x000fd8000b800000 */
[----:B------:R-:W2:Y:S01]  /*1a3c0*/  LDL.LU R2, [R1] ;  /* 0x0000000001027983 */ /* 0x000ea20000300800 */
[----:B------:R-:W-:-:S03]  /*1a3d0*/  ULDC UR4, c[0x0][0xc3c] ;  /* 0x00030f0000047ab9 */ /* 0x000fc60000000800 */
[----:B------:R-:W3:Y:S01]  /*1a3e0*/  LDL R4, [R1+0xc] ;  /* 0x00000c0001047983 */ /* 0x000ee20000100800 */
[----:B--2---:R-:W-:Y:S02]  /*1a3f0*/  IMAD.MOV.U32 R10, RZ, RZ, R2 ;  /* 0x000000ffff0a7224 */ /* 0x004fe400078e0002 */
[----:B---3--:R-:W-:-:S05]  /*1a400*/  IMAD.IADD R0, R4, 0x1, R16 ;  /* 0x0000000104007824 */ /* 0x008fca00078e0210 */
[----:B------:R-:W-:-:S13]  /*1a410*/  ISETP.GE.OR P1, PT, R0, UR4, !P0 ;  /* 0x0000000400007c0c */ /* 0x000fda000c726670 */
[----:B------:R-:W1:Y:S08]  /*1a420*/  @!P1 LDC.64 R2, c[0x0][0xc80] ;  /* 0x00032000ff029b82 */ /* 0x000e700000000a00 */
[----:B------:R-:W2:Y:S01]  /*1a430*/  @!P1 LDC.64 R4, c[0x0][0xc78] ;  /* 0x00031e00ff049b82 */ /* 0x000ea20000000a00 */
[----:B-1----:R-:W-:-:S05]  /*1a440*/  @!P1 IMAD.WIDE R2, R0, 0x4, R2 ;  /* 0x0000000400029825 */ /* 0x002fca00078e0202 */
[----:B------:R2:W3:Y:S02]  /*1a450*/  @!P1 LDG.E R6, desc[UR40][R2.64] ;  /* 0x0000002802069981 */ /* 0x0004e4000c1e1900 */
[----:B--2---:R-:W-:-:S06]  /*1a460*/  @!P1 IMAD.WIDE R2, R0, 0x4, R4 ;  /* 0x0000000400029825 */ /* 0x004fcc00078e0204 */
[----:B------:R-:W2:Y:S01]  /*1a470*/  @!P1 LDG.E R2, desc[UR40][R2.64] ;  /* 0x0000002802029981 */ /* 0x000ea2000c1e1900 */
[----:B------:R-:W-:Y:S01]  /*1a480*/  IMAD.MOV.U32 R5, RZ, RZ, RZ ;  /* 0x000000ffff057224 */ /* 0x000fe200078e00ff */
[C---:B------:R-:W-:Y:S01]  /*1a490*/  ISETP.GE.U32.AND P2, PT, R16.reuse, 0x2, PT ;  /* 0x000000021000780c */ /* 0x040fe20003f46070 */
[----:B------:R-:W-:Y:S01]  /*1a4a0*/  IMAD.MOV.U32 R8, RZ, RZ, RZ ;  /* 0x000000ffff087224 */ /* 0x000fe200078e00ff */
[C---:B------:R-:W-:Y:S01]  /*1a4b0*/  ISETP.GE.U32.AND P3, PT, R16.reuse, 0x4, PT ;  /* 0x000000041000780c */ /* 0x040fe20003f66070 */
[----:B------:R-:W-:Y:S01]  /*1a4c0*/  SHFL.IDX PT, R0, R10, RZ, 0x1f ;  /* 0x00001fff0a007589 */ /* 0x000fe200000e0000 */
[C---:B------:R-:W-:Y:S02]  /*1a4d0*/  ISETP.GE.U32.AND P4, PT, R16.reuse, 0x8, PT ;  /* 0x000000081000780c */ /* 0x040fe40003f86070 */
[----:B------:R-:W-:Y:S01]  /*1a4e0*/  ISETP.GE.U32.AND P5, PT, R16, 0x10, PT ;  /* 0x000000101000780c */ /* 0x000fe20003fa6070 */
[----:B---3--:R-:W-:Y:S02]  /*1a4f0*/  @!P1 IMAD.MOV.U32 R5, RZ, RZ, R6 ;  /* 0x000000ffff059224 */ /* 0x008fe400078e0006 */
[----:B------:R-:W-:-:S02]  /*1a500*/  IMAD.MOV.U32 R6, RZ, RZ, RZ ;  /* 0x000000ffff067224 */ /* 0x000fc400078e00ff */
[----:B--2---:R-:W-:Y:S01]  /*1a510*/  @!P1 IMAD.MOV.U32 R6, RZ, RZ, R2 ;  /* 0x000000ffff069224 */ /* 0x004fe200078e0002 */
[----:B------:R-:W-:-:S03]  /*1a520*/  ISETP.NE.AND P1, PT, R16, RZ, PT ;  /* 0x000000ff1000720c */ /* 0x000fc60003f25270 */
[----:B------:R-:W-:-:S05]  /*1a530*/  IMAD R2, R6, R5, RZ ;  /* 0x0000000506027224 */ /* 0x000fca00078e02ff */
[----:B------:R-:W1:Y:S02]  /*1a540*/  SHFL.UP PT, R3, R2, 0x1, RZ ;  /* 0x0420000002037989 */ /* 0x000e6400000e00ff */
[----:B-1----:R-:W-:-:S05]  /*1a550*/  SEL R7, R3, RZ, P1 ;  /* 0x000000ff03077207 */ /* 0x002fca0000800000 */
[----:B------:R-:W-:Y:S02]  /*1a560*/  IMAD.IADD R2, R2, 0x1, R7 ;  /* 0x0000000102027824 */ /* 0x000fe400078e0207 */
[----:B------:R-:W-:Y:S04]  /*1a570*/  SHFL.IDX PT, R7, R10, 0x1, 0x1f ;  /* 0x00201f000a077f89 */ /* 0x000fe800000e0000 */
        /* <DEDUP_REMOVED lines=12> */
[----:B0-----:R0:W1:Y:S02]  /*1a640*/  SHFL.IDX PT, R9, R3, 0x1f, 0x1f ;  /* 0x03e01f0003097f89 */ /* 0x00106400000e0000 */
.L_x_1018:
[----:B------:R-:W-:Y:S02]  /*1a650*/  ULDC UR4, c[0x0][0xc38] ;  /* 0x00030e0000047ab9 */ /* 0x000fe40000000800 */
[----:B------:R-:W-:-:S04]  /*1a660*/  IMAD.U32 R2, RZ, RZ, UR4 ;  /* 0x00000004ff027e24 */ /* 0x000fc8000f8e00ff */
[----:B-1----:R-:W-:-:S04]  /*1a670*/  IMAD R9, R9, R2, RZ ;  /* 0x0000000209097224 */ /* 0x002fc800078e02ff */
[----:B------:R-:W-:Y:S02]  /*1a680*/  IMAD.IADD R4, R7, 0x1, R9 ;  /* 0x0000000107047824 */ /* 0x000fe400078e0209 */
[----:B------:R-:W-:-:S03]  /*1a690*/  IMAD.MOV.U32 R7, RZ, RZ, R3 ;  /* 0x000000ffff077224 */ /* 0x000fc600078e0003 */
[----:B------:R-:W-:-:S13]  /*1a6a0*/  ISETP.GT.AND P6, PT, R4, R0, PT ;  /* 0x000000000400720c */ /* 0x000fda0003fc4270 */
[----:B------:R-:W-:Y:S05]  /*1a6b0*/  @P6 BRA `(.L_x_937) ;  /* 0x0000000000ac6947 */ /* 0x000fea0003800000 */
.L_x_940:
[----:B------:R-:W2:Y:S01]  /*1a6c0*/  LDL.LU R2, [R1+0xc] ;  /* 0x00000c0001027983 */ /* 0x000ea20000300800 */
[----:B0-----:R-:W0:Y:S01]  /*1a6d0*/  LDC R3, c[0x0][0xc3c] ;  /* 0x00030f00ff037b82 */ /* 0x001e220000000800 */
        /* <DEDUP_REMOVED lines=11> */
[----:B------:R0:W2:Y:S02]  /*1a790*/  @!P6 LDG.E R5, desc[UR40][R2.64] ;  /* 0x000000280205e981 */ /* 0x0000a4000c1e1900 */
[----:B0-----:R-:W0:Y:S02]  /*1a7a0*/  @!P6 LDC.64 R2, c[0x0][0xc78] ;  /* 0x00031e00ff02eb82 */ /* 0x001e240000000a00 */
[----:B0-----:R-:W-:-:S04]  /*1a7b0*/  @!P6 IMAD.WIDE R2, R6, 0x4, R2 ;  /* 0x000000040602e825 */ /* 0x001fc800078e0202 */
[----:B------:R-:W-:-:S06]  /*1a7c0*/  IMAD.MOV.U32 R6, RZ, RZ, RZ ;  /* 0x000000ffff067224 */ /* 0x000fcc00078e00ff */
        /* <DEDUP_REMOVED lines=20> */
.L_x_1026:
[----:B------:R-:W-:Y:S02]  /*1a910*/  ULDC UR4, c[0x0][0xc38] ;  /* 0x00030e0000047ab9 */ /* 0x000fe40000000800 */
[----:B------:R-:W-:-:S04]  /*1a920*/  IMAD.U32 R2, RZ, RZ, UR4 ;  /* 0x00000004ff027e24 */ /* 0x000fc8000f8e00ff */
[----:B-1----:R-:W-:-:S04]  /*1a930*/  IMAD R9, R9, R2, RZ ;  /* 0x0000000209097224 */ /* 0x002fc800078e02ff */
[----:B------:R-:W-:-:S05]  /*1a940*/  IMAD.IADD R4, R9, 0x1, R4 ;  /* 0x0000000109047824 */ /* 0x000fca00078e0204 */
[----:B------:R-:W-:-:S13]  /*1a950*/  ISETP.GT.AND P6, PT, R4, R0, PT ;  /* 0x000000000400720c */ /* 0x000fda0003fc4270 */
[----:B------:R-:W-:Y:S05]  /*1a960*/  @!P6 BRA `(.L_x_940) ;  /* 0xfffffffc0054e947 */ /* 0x000fea000383ffff */
.L_x_937:
[----:B------:R-:W-:Y:S01]  /*1a970*/  IMAD.IADD R9, R4, 0x1, -R9 ;  /* 0x0000000104097824 */ /* 0x000fe200078e0a09 */
[----:B------:R-:W-:-:S03]  /*1a980*/  UMOV UR4, 0xffffffff ;  /* 0xffffffff00047882 */ /* 0x000fc60000000000 */
[----:B0-----:R-:W-:-:S05]  /*1a990*/  IMAD R3, R7, R2, R9 ;  /* 0x0000000207037224 */ /* 0x001fca00078e0209 */
[----:B------:R-:W-:Y:S01]  /*1a9a0*/  ISETP.GT.AND P6, PT, R3, R0, PT ;  /* 0x000000000300720c */ /* 0x000fe20003fc4270 */
[----:B------:R-:W-:-:S12]  /*1a9b0*/  BRA.DIV UR4, `(.L_x_941) ;  /* 0x0000002604ac7947 */ /* 0x000fd8000b800000 */
[----:B------:R-:W-:-:S04]  /*1a9c0*/  VOTE.ANY R3, PT, !P6 ;  /* 0x0000000000037806 */ /* 0x000fc800070e0100 */
[----:B------:R-:W0:Y:S02]  /*1a9d0*/  POPC R4, R3 ;  /* 0x0000000300047309 */ /* 0x000e240000000000 */
[----:B0-----:R0:W1:Y:S04]  /*1a9e0*/  SHFL.IDX PT, R5, R5, R4, 0x1f ;  /* 0x00001f0405057589 */ /* 0x00106800000e0000 */
[----:B------:R0:W2:Y:S02]  /*1a9f0*/  SHFL.IDX PT, R6, R6, R4, 0x1f ;  /* 0x00001f0406067589 */ /* 0x0000a400000e0000 */
.L_x_1031:
[----:B------:R-:W-:-:S13]  /*1aa00*/  ISETP.NE.AND P0, PT, R3, RZ, PT ;  /* 0x000000ff0300720c */ /* 0x000fda0003f05270 */
[----:B------:R-:W-:Y:S05]  /*1aa10*/  @!P0 BRA `(.L_x_942) ;  /* 0x0000000000148947 */ /* 0x000fea0003800000 */
[----:B------:R-:W-:Y:S01]  /*1aa20*/  UMOV UR4, 0xffffffff ;  /* 0xffffffff00047882 */ /* 0x000fe20000000000 */
[----:B------:R-:W-:Y:S02]  /*1aa30*/  VIADD R12, R4, 0xffffffff ;  /* 0xffffffff040c7836 */ /* 0x000fe40000000000 */
[----:B------:R-:W-:Y:S05]  /*1aa40*/  BRA.DIV UR4, `(.L_x_943) ;  /* 0x0000002604e47947 */ /* 0x000fea000b800000 */
[----:B------:R3:W4:Y:S02]  /*1aa50*/  SHFL.IDX PT, R7, R7, R12, 0x1f ;  /* 0x00001f0c07077589 */ /* 0x00072400000e0000 */
.L_x_1034:
[----:B----4-:R-:W-:-:S07]  /*1aa60*/  IMAD.MOV.U32 R8, RZ, RZ, R7 ;  /* 0x000000ffff087224 */ /* 0x010fce00078e0007 */
.L_x_942:
[----:B------:R-:W4:Y:S01]  /*1aa70*/  LDL.LU R10, [R1+0xc] ;  /* 0x00000c00010a7983 */ /* 0x000f220000300800 */
[----:B-1----:R-:W-:Y:S01]  /*1aa80*/  IABS R7, R5 ;  /* 0x0000000500077213 */ /* 0x002fe20000000000 */
[----:B------:R-:W-:-:S03]  /*1aa90*/  IMAD R9, R8, R2, R9 ;  /* 0x0000000208097224 */ /* 0x000fc600078e0209 */
[----:B------:R-:W1:Y:S01]  /*1aaa0*/  I2F.RP R2, R7 ;  /* 0x0000000700027306 */ /* 0x000e620000209400 */
[----:B------:R-:W-:Y:S01]  /*1aab0*/  IMAD.IADD R0, R0, 0x1, -R9 ;  /* 0x0000000100007824 */ /* 0x000fe200078e0a09 */
[----:B------:R5:W-:Y:S02]  /*1aac0*/  STL [R1], R9 ;  /* 0x0000000901007387 */ /* 0x000be40000100800 */
[----:B-----5:R-:W-:-:S04]  /*1aad0*/  IABS R9, R5 ;  /* 0x0000000500097213 */ /* 0x020fc80000000000 */
[----:B-1----:R-:W1:Y:S01]  /*1aae0*/  MUFU.RCP R2, R2 ;  /* 0x0000000200027308 */ /* 0x002e620000001000 */
[----:B------:R-:W-:Y:S02]  /*1aaf0*/  IMAD.MOV R9, RZ, RZ, -R9 ;  /* 0x000000ffff097224 */ /* 0x000fe400078e0a09 */
[----:B-1----:R-:W-:-:S05]  /*1ab00*/  VIADD R2, R2, 0xffffffe ;  /* 0x0ffffffe02027836 */ /* 0x002fca0000000000 */
[----:B------:R-:W1:Y:S02]  /*1ab10*/  F2I.FTZ.U32.TRUNC.NTZ R3, R2 ;  /* 0x0000000200037305 */ /* 0x000e64000021f000 */
[----:B-1----:R-:W-:-:S04]  /*1ab20*/  IMAD.MOV R2, RZ, RZ, -R3 ;  /* 0x000000ffff027224 */ /* 0x002fc800078e0a03 */
        /* <DEDUP_REMOVED lines=11> */
[----:B--2---:R-:W-:-:S04]  /*1abe0*/  IABS R7, R6 ;  /* 0x0000000600077213 */ /* 0x004fc80000000000 */
[----:B------:R-:W1:Y:S07]  /*1abf0*/  I2F.RP R2, R7 ;  /* 0x0000000700027306 */ /* 0x000e6e0000209400 */
[----:B------:R-:W-:Y:S01]  /*1ac00*/  @P0 VIADD R8, R8, 0x1 ;  /* 0x0000000108080836 */ /* 0x000fe20000000000 */
[----:B-1----:R-:W1:Y:S02]  /*1ac10*/  MUFU.RCP R2, R2 ;  /* 0x0000000200027308 */ /* 0x002e640000001000 */
[----:B-1----:R-:W-:-:S06]  /*1ac20*/  VIADD R2, R2, 0xffffffe ;  /* 0x0ffffffe02027836 */ /* 0x002fcc0000000000 */
[----:B------:R-:W1:Y:S02]  /*1ac30*/  F2I.FTZ.U32.TRUNC.NTZ R3, R2 ;  /* 0x0000000200037305 */ /* 0x000e64000021f000 */
[----:B-1----:R-:W-:-:S04]  /*1ac40*/  IMAD.MOV R2, RZ, RZ, -R3 ;  /* 0x000000ffff027224 */ /* 0x002fc800078e0a03 */
        /* <DEDUP_REMOVED lines=9> */
[-C--:B------:R-:W-:Y:S01]  /*1ace0*/  IABS R3, R8.reuse ;  /* 0x0000000800037213 */ /* 0x080fe20000000000 */
[----:B------:R-:W-:-:S04]  /*1acf0*/  IMAD R5, R5, R8, RZ ;  /* 0x0000000805057224 */ /* 0x000fc800078e02ff */
[----:B------:R-:W-:-:S04]  /*1ad00*/  IMAD.HI.U32 R2, R2, R3, RZ ;  /* 0x0000000302027227 */ /* 0x000fc800078e00ff */
[----:B------:R-:W-:-:S05]  /*1ad10*/  IMAD R3, R2, R9, R3 ;  /* 0x0000000902037224 */ /* 0x000fca00078e0203 */
[----:B------:R-:W-:-:S13]  /*1ad20*/  ISETP.GT.U32.AND P1, PT, R7, R3, PT ;  /* 0x000000030700720c */ /* 0x000fda0003f24070 */
[----:B------:R-:W-:Y:S02]  /*1ad30*/  @!P1 IMAD.IADD R3, R3, 0x1, -R7 ;  /* 0x0000000103039824 */ /* 0x000fe400078e0a07 */
[----:B------:R-:W-:Y:S01]  /*1ad40*/  @!P1 VIADD R2, R2, 0x1 ;  /* 0x0000000102029836 */ /* 0x000fe20000000000 */
[----:B------:R-:W-:Y:S02]  /*1ad50*/  ISETP.NE.AND P1, PT, R6, RZ, PT ;  /* 0x000000ff0600720c */ /* 0x000fe40003f25270 */
[----:B------:R-:W-:Y:S02]  /*1ad60*/  ISETP.GE.U32.AND P0, PT, R3, R7, PT ;  /* 0x000000070300720c */ /* 0x000fe40003f06070 */
[----:B------:R-:W-:-:S04]  /*1ad70*/  LOP3.LUT R3, R8, R6, RZ, 0x3c, !PT ;  /* 0x0000000608037212 */ /* 0x000fc800078e3cff */
[----:B------:R-:W-:-:S07]  /*1ad80*/  ISETP.GE.AND P2, PT, R3, RZ, PT ;  /* 0x000000ff0300720c */ /* 0x000fce0003f46270 */
[----:B------:R-:W-:-:S06]  /*1ad90*/  @P0 VIADD R2, R2, 0x1 ;  /* 0x0000000102020836 */ /* 0x000fcc0000000000 */
[----:B------:R-:W-:Y:S01]  /*1ada0*/  @!P2 IMAD.MOV R2, RZ, RZ, -R2 ;  /* 0x000000ffff02a224 */ /* 0x000fe200078e0a02 */
[----:B------:R-:W-:-:S05]  /*1adb0*/  @!P1 LOP3.LUT R2, RZ, R6, RZ, 0x33, !PT ;  /* 0x00000006ff029212 */ /* 0x000fca00078e33ff */
[--C-:B------:R-:W-:Y:S02]  /*1adc0*/  IMAD.MOV R3, RZ, RZ, -R2.reuse ;  /* 0x000000ffff037224 */ /* 0x100fe400078e0a02 */
[C---:B------:R-:W-:Y:S02]  /*1add0*/  IMAD R2, R6.reuse, 0x1000000, R2 ;  /* 0x0100000006027824 */ /* 0x040fe400078e0202 */
[----:B------:R-:W-:Y:S02]  /*1ade0*/  IMAD R3, R6, R3, R8 ;  /* 0x0000000306037224 */ /* 0x000fe400078e0208 */
[----:B----4-:R-:W-:Y:S02]  /*1adf0*/  IMAD.IADD R10, R4, 0x1, R10 ;  /* 0x00000001040a7824 */ /* 0x010fe400078e020a */
[----:B0-----:R-:W-:Y:S02]  /*1ae00*/  IMAD.IADD R4, R0, 0x1, -R5 ;  /* 0x0000000100047824 */ /* 0x001fe400078e0a05 */
[----:B------:R-:W-:-:S05]  /*1ae10*/  IMAD R0, R3, 0x10000, R2 ;  /* 0x0001000003007824 */ /* 0x000fca00078e0202 */
[----:B------:R0:W-:Y:S04]  /*1ae20*/  STL [R1+0x8], R0 ;  /* 0x0000080001007387 */ /* 0x0001e80000100800 */
[----:B------:R0:W-:Y:S04]  /*1ae30*/  STL [R1+0xc], R10 ;  /* 0x00000c0a01007387 */ /* 0x0001e80000100800 */
[----:B------:R0:W-:Y:S01]  /*1ae40*/  STL [R1+0x4], R4 ;  /* 0x0000040401007387 */ /* 0x0001e20000100800 */
[----:B------:R-:W-:Y:S05]  /*1ae50*/  BRA `(.L_x_944) ;  /* 0x0000000000287947 */ /* 0x000fea0003800000 */
.L_x_938:
        /* <DEDUP_REMOVED lines=10> */
.L_x_944:
[----:B-1----:R-:W2:Y:S04]  /*1af00*/  LDL R3, [R1+0x8] ;  /* 0x0000080001037983 */ /* 0x002ea80000100800 */
[----:B------:R-:W4:Y:S04]  /*1af10*/  LDL R2, [R1+0xc] ;  /* 0x00000c0001027983 */ /* 0x000f280000100800 */
[----:B------:R-:W5:Y:S04]  /*1af20*/  LDL R5, [R1+0x4] ;  /* 0x0000040001057983 */ /* 0x000f680000100800 */
[----:B0-----:R-:W5:Y:S01]  /*1af30*/  LDL R4, [R1] ;  /* 0x0000000001047983 */ /* 0x001f620000100800 */
        /* <DEDUP_REMOVED lines=8> */
[----:B----4-:R-:W-:Y:S01]  /*1afc0*/  IMAD.MOV.U32 R7, RZ, RZ, R2 ;  /* 0x000000ffff077224 */ /* 0x010fe200078e0002 */
[----:B0-----:R-:W-:-:S05]  /*1afd0*/  @!P0 LEA R18, R3, R0, 0x18 ;  /* 0x0000000003128211 */ /* 0x001fca00078ec0ff */
[----:B-----5:R0:W-:Y:S01]  /*1afe0*/  @!P0 STS.128 [R18+0x28cd0], R4 ;  /* 0x028cd00412008388 */ /* 0x0201e20000000c00 */
[----:B------:R-:W-:Y:S06]  /*1aff0*/  BAR.ARV 0x5, 0x180 ;  /* 0x0146000000007b1d */ /* 0x000fec0000002000 */
.L_x_935:
[----:B------:R-:W2:Y:S01]  /*1b000*/  LDL R0, [R1+0xc] ;  /* 0x00000c0001007983 */ /* 0x000ea20000100800 */
[----:B------:R-:W-:Y:S02]  /*1b010*/  ULDC UR4, c[0x0][0xc3c] ;  /* 0x00030f0000047ab9 */ /* 0x000fe40000000800 */
[----:B--2---:R-:W-:-:S13]  /*1b020*/  ISETP.GE.AND P0, PT, R0, UR4, PT ;  /* 0x0000000400007c0c */ /* 0x004fda000bf06270 */
[----:B------:R-:W-:Y:S05]  /*1b030*/  @!P0 BRA `(.L_x_945) ;  /* 0xffffff80003c8947 */ /* 0x000fea000383ffff */
[----:B------:R-:W-:Y:S05]  /*1b040*/  BSYNC B8 ;  /* 0x0000000000087941 */ /* 0x000fea0003800000 */
.L_x_779:
[----:B--2---:R-:W2:Y:S01]  /*1b050*/  LDL.LU R0, [R1+0x54] ;  /* 0x0000540001007983 */ /* 0x004ea20000300800 */
[----:B------:R-:W-:Y:S01]  /*1b060*/  BSSY B0, `(.L_x_946) ;  /* 0x000000b000007945 */ /* 0x000fe20003800000 */
[----:B01----:R-:W0:Y:S01]  /*1b070*/  S2R R5, SR_CgaCtaId ;  /* 0x0000000000057919 */ /* 0x003e220000008800 */
[----:B--2---:R-:W-:-:S05]  /*1b080*/  VIADD R0, R0, 0x1 ;  /* 0x0000000100007836 */ /* 0x004fca0000000000 */
        /* <DEDUP_REMOVED lines=8> */
.L_x_1035:
[----:B------:R-:W-:Y:S05]  /*1b110*/  BSYNC B0 ;  /* 0x0000000000007941 */ /* 0x000fea0003800000 */
.L_x_946:
[----:B------:R-:W-:-:S03]  /*1b120*/  UMOV UR4, 0xffffffff ;  /* 0xffffffff00047882 */ /* 0x000fc60000000000 */
[----:B------:R-:W-:Y:S05]  /*1b130*/  BRA.DIV UR4, `(.L_x_948) ;  /* 0x0000002204647947 */ /* 0x000fea000b800000 */
[----:B------:R-:W1:Y:S02]  /*1b140*/  S2R R2, SR_TID.X ;  /* 0x0000000000027919 */ /* 0x000e640000002100 */
[----:B-1----:R-:W-:-:S04]  /*1b150*/  SHF.R.U32.HI R2, RZ, 0x5, R2 ;  /* 0x00000005ff027819 */ /* 0x002fc80000011602 */
[----:B------:R-:W-:-:S05]  /*1b160*/  LOP3.LUT R2, R2, 0x3, RZ, 0xc0, !PT ;  /* 0x0000000302027812 */ /* 0x000fca00078ec0ff */
[----:B------:R1:W2:Y:S02]  /*1b170*/  SHFL.IDX PT, R14, R2, RZ, 0x1f ;  /* 0x00001fff020e7589 */ /* 0x0002a400000e0000 */
.L_x_1038:
[----:B--2---:R-:W-:-:S13]  /*1b180*/  ISETP.NE.AND P0, PT, R14, RZ, PT ;  /* 0x000000ff0e00720c */ /* 0x004fda0003f05270 */
[----:B------:R-:W-:Y:S05]  /*1b190*/  @P0 BRA `(.L_x_643) ;  /* 0x00000000008c0947 */ /* 0x000fea0003800000 */
[----:B------:R-:W-:-:S03]  /*1b1a0*/  UMOV UR4, 0xffffffff ;  /* 0xffffffff00047882 */ /* 0x000fc60000000000 */
[----:B------:R-:W-:Y:S05]  /*1b1b0*/  BRA.DIV UR4, `(.L_x_949) ;  /* 0x0000002204787947 */ /* 0x000fea000b800000 */
[----:B------:R-:W-:-:S13]  /*1b1c0*/  ELECT P6, URZ, PT ;  /* 0x00000000003f782f */ /* 0x000fda00038c0000 */
.L_x_1041:
[----:B------:R-:W-:Y:S05]  /*1b1d0*/  @!P6 BRA `(.L_x_643) ;  /* 0x00000000007ce947 */ /* 0x000fea0003800000 */
[----:B-1----:R-:W2:Y:S02]  /*1b1e0*/  LDL.LU R2, [R1+0x64] ;  /* 0x0000640001027983 */ /* 0x002ea40000300800 */
[----:B--2---:R-:W-:-:S04]  /*1b1f0*/  LOP3.LUT R2, R2, 0x2, RZ, 0xfc, !PT ;  /* 0x0000000202027812 */ /* 0x004fc800078efcff */
[----:B------:R-:W-:-:S13]  /*1b200*/  ISETP.NE.AND P2, PT, R2, 0x3, PT ;  /* 0x000000030200780c */ /* 0x000fda0003f45270 */
[----:B------:R-:W-:Y:S05]  /*1b210*/  @!P2 BRA `(.L_x_950) ;  /* 0x000000000004a947 */ /* 0x000fea0003800000 */
[----:B------:R-:W-:Y:S01]  /*1b220*/  BPT.TRAP 0x1 ;  /* 0x000000040000795c */ /* 0x000fe20000300000 */
.L_x_950:
[----:B------:R-:W2:Y:S01]  /*1b230*/  LDL.LU R7, [R1+0x14] ;  /* 0x0000140001077983 */ /* 0x000ea20000300800 */
[----:B------:R-:W-:Y:S02]  /*1b240*/  VIADD R2, R0, 0x28c40 ;  /* 0x00028c4000027836 */ /* 0x000fe40000000000 */
[C---:B0-----:R-:W-:Y:S02]  /*1b250*/  VIADD R3, R19.reuse, 0x1 ;  /* 0x0000000113037836 */ /* 0x041fe40000000000 */
[----:B------:R-:W-:-:S03]  /*1b260*/  IMAD R6, R19, 0x8, R2 ;  /* 0x0000000813067824 */ /* 0x000fc600078e0202 */
[----:B------:R-:W-:-:S04]  /*1b270*/  ISETP.NE.AND P1, PT, R3, 0x2, PT ;  /* 0x000000020300780c */ /* 0x000fc80003f25270 */
[----:B------:R-:W-:Y:S02]  /*1b280*/  SEL R4, RZ, 0x1, P1 ;  /* 0x00000001ff047807 */ /* 0x000fe40000800000 */
[----:B------:R-:W-:Y:S02]  /*1b290*/  SEL R3, R3, RZ, P1 ;  /* 0x000000ff03037207 */ /* 0x000fe40000800000 */
[C---:B--2---:R-:W-:Y:S02]  /*1b2a0*/  SHF.L.U32 R5, R7.reuse, 0x1f, RZ ;  /* 0x0000001f07057819 */ /* 0x044fe400000006ff */
[----:B------:R-:W-:Y:S01]  /*1b2b0*/  LOP3.LUT R4, R7, R4, RZ, 0x3c, !PT ;  /* 0x0000000407047212 */ /* 0x000fe200078e3cff */
[----:B------:R-:W-:Y:S01]  /*1b2c0*/  IMAD R7, R3, 0x8, R2 ;  /* 0x0000000803077824 */ /* 0x000fe200078e0202 */
[----:B------:R-:W0:Y:S02]  /*1b2d0*/  SYNCS.PHASECHK.TRANS64.TRYWAIT P0, [R6+URZ], R5 ;  /* 0x00000005060075a7 */ /* 0x000e24000800017f */
[----:B------:R-:W-:Y:S01]  /*1b2e0*/  SHF.L.U32 R2, R4, 0x1f, RZ ;  /* 0x0000001f04027819 */ /* 0x000fe200000006ff */
[----:B0-----:R-:W-:Y:S06]  /*1b2f0*/  @!P0 BRA `(.L_x_951) ;  /* 0x0000002000488947 */ /* 0x001fec0003800000 */
.L_x_1042:
[----:B------:R-:W1:Y:S02]  /*1b300*/  SYNCS.PHASECHK.TRANS64.TRYWAIT P0, [R7+URZ], R2 ;  /* 0x00000002070075a7 */ /* 0x000e64000800017f */
[----:B-1----:R-:W-:Y:S05]  /*1b310*/  @!P0 BRA `(.L_x_952) ;  /* 0x0000002000548947 */ /* 0x002fea0003800000 */
.L_x_1043:
[----:B------:R-:W-:Y:S05]  /*1b320*/  @!P2 BRA `(.L_x_953) ;  /* 0x000000000004a947 */ /* 0x000fea0003800000 */
[----:B------:R-:W-:Y:S01]  /*1b330*/  BPT.TRAP 0x1 ;  /* 0x000000040000795c */ /* 0x000fe20000300000 */
.L_x_953:
[----:B------:R-:W-:-:S04]  /*1b340*/  VIADD R0, R0, 0x28c60 ;  /* 0x00028c6000007836 */ /* 0x000fc80000000000 */
[----:B------:R-:W-:-:S04]  /*1b350*/  IMAD R4, R19, 0x8, R0 ;  /* 0x0000000813047824 */ /* 0x000fc800078e0200 */
[----:B------:R-:W2:Y:S02]  /*1b360*/  SYNCS.PHASECHK.TRANS64.TRYWAIT P0, [R4+URZ], R5 ;  /* 0x00000005040075a7 */ /* 0x000ea4000800017f */
[----:B--2---:R-:W-:Y:S05]  /*1b370*/  @!P0 BRA `(.L_x_954) ;  /* 0x0000002000508947 */ /* 0x004fea0003800000 */
.L_x_1044:
[----:B------:R-:W-:-:S07]  /*1b380*/  IMAD R3, R3, 0x8, R0 ;  /* 0x0000000803037824 */ /* 0x000fce00078e0200 */
.L_x_955:
[----:B----4-:R4:W0:Y:S02]  /*1b390*/  SYNCS.PHASECHK.TRANS64.TRYWAIT P0, [R3+URZ], R2 ;  /* 0x00000002030075a7 */ /* 0x010824000800017f */
[----:B0-----:R-:W-:Y:S05]  /*1b3a0*/  @!P0 NANOSLEEP.SYNCS 0x989680 ;  /* 0x009896800000895d */ /* 0x001fea0003900000 */
[----:B------:R-:W0:Y:S02]  /*1b3b0*/  @!P0 SYNCS.PHASECHK.TRANS64 P0, [R3+URZ], R2 ;  /* 0x00000002030085a7 */ /* 0x000e24000800007f */
[----:B0-----:R-:W-:Y:S05]  /*1b3c0*/  @!P0 BRA `(.L_x_955) ;  /* 0xfffffffc00f08947 */ /* 0x001fea000383ffff */
.L_x_643:
[----:B------:R-:W-:Y:S05]  /*1b3d0*/  BSYNC B9 ;  /* 0x0000000000097941 */ /* 0x000fea0003800000 */
.L_x_640:
[----:B------:R-:W-:Y:S05]  /*1b3e0*/  EXIT ;  /* 0x000000000000794d */ /* 0x000fea0003800000 */
.L_x_661:
[----:B0-----:R0:W1:Y:S02]  /*1b3f0*/  SYNCS.PHASECHK.TRANS64.TRYWAIT P5, [R73+URZ+0x28c90], R76 ;  /* 0x028c904c490075a7 */ /* 0x00106400080a017f */
[----:B-1----:R-:W-:Y:S05]  /*1b400*/  @!P5 NANOSLEEP.SYNCS 0x989680 ;  /* 0x009896800000d95d */ /* 0x002fea0003900000 */
[----:B------:R-:W1:Y:S02]  /*1b410*/  @!P5 SYNCS.PHASECHK.TRANS64 P5, [R73+URZ+0x28c90], R76 ;  /* 0x028c904c4900d5a7 */ /* 0x000e6400080a007f */
[----:B-1----:R-:W-:Y:S05]  /*1b420*/  @!P5 BRA `(.L_x_661) ;  /* 0xfffffffc00f0d947 */ /* 0x002fea000383ffff */
[----:B------:R-:W-:Y:S05]  /*1b430*/  BRA `(.L_x_956) ;  /* 0xfffffe78003c7947 */ /* 0x000fea000383ffff */
.L_x_671:
[----:B0-----:R0:W1:Y:S02]  /*1b440*/  SYNCS.PHASECHK.TRANS64.TRYWAIT P5, [R73+URZ+0x28c90], R76 ;  /* 0x028c904c490075a7 */ /* 0x00106400080a017f */
[----:B-1----:R-:W-:Y:S05]  /*1b450*/  @!P5 NANOSLEEP.SYNCS 0x989680 ;  /* 0x009896800000d95d */ /* 0x002fea0003900000 */
[----:B------:R-:W1:Y:S02]  /*1b460*/  @!P5 SYNCS.PHASECHK.TRANS64 P5, [R73+URZ+0x28c90], R76 ;  /* 0x028c904c4900d5a7 */ /* 0x000e6400080a007f */
[----:B-1----:R-:W-:Y:S05]  /*1b470*/  @!P5 BRA `(.L_x_671) ;  /* 0xfffffffc00f0d947 */ /* 0x002fea000383ffff */
[----:B------:R-:W-:Y:S05]  /*1b480*/  BRA `(.L_x_957) ;  /* 0xfffffe8000b87947 */ /* 0x000fea000383ffff */
.L_x_676:
[----:B0-----:R0:W1:Y:S02]  /*1b490*/  SYNCS.PHASECHK.TRANS64.TRYWAIT P4, [R73+URZ+0x28c90], R76 ;  /* 0x028c904c490075a7 */ /* 0x001064000808017f */
[----:B-1----:R-:W-:Y:S05]  /*1b4a0*/  @!P4 NANOSLEEP.SYNCS 0x989680 ;  /* 0x009896800000c95d */ /* 0x002fea0003900000 */
[----:B------:R-:W1:Y:S02]  /*1b4b0*/  @!P4 SYNCS.PHASECHK.TRANS64 P4, [R73+URZ+0x28c90], R76 ;  /* 0x028c904c4900c5a7 */ /* 0x000e64000808007f */
[----:B-1----:R-:W-:Y:S05]  /*1b4c0*/  @!P4 BRA `(.L_x_676) ;  /* 0xfffffffc00f0c947 */ /* 0x002fea000383ffff */
[----:B------:R-:W-:Y:S05]  /*1b4d0*/  BRA `(.L_x_958) ;  /* 0xfffffe8800ec7947 */ /* 0x000fea000383ffff */
.L_x_680:
[----:B--2---:R2:W0:Y:S02]  /*1b4e0*/  SYNCS.PHASECHK.TRANS64.TRYWAIT P3, [R73+URZ+0x28cb0], R76 ;  /* 0x028cb04c490075a7 */ /* 0x004424000806017f */
[----:B0-----:R-:W-:Y:S05]  /*1b4f0*/  @!P3 NANOSLEEP.SYNCS 0x989680 ;  /* 0x009896800000b95d */ /* 0x001fea0003900000 */
[----:B------:R-:W0:Y:S02]  /*1b500*/  @!P3 SYNCS.PHASECHK.TRANS64 P3, [R73+URZ+0x28cb0], R76 ;  /* 0x028cb04c4900b5a7 */ /* 0x000e24000806007f */
[----:B0-----:R-:W-:Y:S05]  /*1b510*/  @!P3 BRA `(.L_x_680) ;  /* 0xfffffffc00f0b947 */ /* 0x001fea000383ffff */
[----:B------:R-:W-:Y:S05]  /*1b520*/  BRA `(.L_x_959) ;  /* 0xfffffe8c00687947 */ /* 0x000fea000383ffff */
.L_x_693:
[----:B0-----:R0:W1:Y:S02]  /*1b530*/  SYNCS.PHASECHK.TRANS64.TRYWAIT P0, [R5+URZ+0x28c50], R8 ;  /* 0x028c5008050075a7 */ /* 0x001064000800017f */
[----:B-1----:R-:W-:Y:S05]  /*1b540*/  @!P0 NANOSLEEP.SYNCS 0x989680 ;  /* 0x009896800000895d */ /* 0x002fea0003900000 */
[----:B------:R-:W1:Y:S02]  /*1b550*/  @!P0 SYNCS.PHASECHK.TRANS64 P0, [R5+URZ+0x28c50], R8 ;  /* 0x028c5008050085a7 */ /* 0x000e64000800007f */
[----:B-1----:R-:W-:Y:S05]  /*1b560*/  @!P0 BRA `(.L_x_693) ;  /* 0xfffffffc00f08947 */ /* 0x002fea000383ffff */
[----:B------:R-:W-:Y:S05]  /*1b570*/  BRA `(.L_x_960) ;  /* 0xfffffe9c00187947 */ /* 0x000fea000383ffff */
.L_x_700:
[----:B-1----:R1:W2:Y:S02]  /*1b580*/  SYNCS.PHASECHK.TRANS64.TRYWAIT P0, [R4+URZ+0x28c50], R5 ;  /* 0x028c5005040075a7 */ /* 0x0022a4000800017f */
[----:B--2---:R-:W-:Y:S05]  /*1b590*/  @!P0 NANOSLEEP.SYNCS 0x989680 ;  /* 0x009896800000895d */ /* 0x004fea0003900000 */
[----:B------:R-:W2:Y:S02]  /*1b5a0*/  @!P0 SYNCS.PHASECHK.TRANS64 P0, [R4+URZ+0x28c50], R5 ;  /* 0x028c5005040085a7 */ /* 0x000ea4000800007f */
[----:B--2---:R-:W-:Y:S05]  /*1b5b0*/  @!P0 BRA `(.L_x_700) ;  /* 0xfffffffc00f08947 */ /* 0x004fea000383ffff */
[----:B------:R-:W-:Y:S05]  /*1b5c0*/  BRA `(.L_x_699) ;  /* 0xfffffea800507947 */ /* 0x000fea000383ffff */
.L_x_715:
        /* <DEDUP_REMOVED lines=8> */
.L_x_962:
[----:B------:R-:W-:Y:S05]  /*1b650*/  BSYNC B1 ;  /* 0x0000000000017941 */ /* 0x000fea0003800000 */
.L_x_961:
[----:B------:R-:W-:Y:S02]  /*1b660*/  IMAD.MOV.U32 R13, RZ, RZ, R24 ;  /* 0x000000ffff0d7224 */ /* 0x000fe400078e0018 */
[----:B------:R-:W-:Y:S02]  /*1b670*/  IMAD.MOV.U32 R12, RZ, RZ, RZ ;  /* 0x000000ffff0c7224 */ /* 0x000fe400078e00ff */
[----:B------:R-:W-:Y:S02]  /*1b680*/  IMAD.MOV.U32 R11, RZ, RZ, 0x1c1f ;  /* 0x00001c1fff0b7424 */ /* 0x000fe400078e00ff */
[----:B------:R-:W-:Y:S02]  /*1b690*/  IMAD.MOV.U32 R15, RZ, RZ, -0x1 ;  /* 0xffffffffff0f7424 */ /* 0x000fe400078e00ff */
[----:B------:R-:W-:-:S07]  /*1b6a0*/  IMAD.MOV.U32 R3, RZ, RZ, R14 ;  /* 0x000000ffff037224 */ /* 0x000fce00078e000e */
[----:B------:R-:W-:Y:S05]  /*1b6b0*/  WARPSYNC.COLLECTIVE R15, `(.L_x_963) ;  /* 0x000000000f087348 */ /* 0x000fea0003c00000 */
[----:B------:R0:W1:Y:S02]  /*1b6c0*/  SHFL.IDX P6, R14, R13, R12, R11 ;  /* 0x0000000c0d0e7389 */ /* 0x00006400000c000b */
[----:B01----:R-:W-:Y:S01]  /*1b6d0*/  ENDCOLLECTIVE ;  /* 0x000000000000791b */ /* 0x003fe20003800000 */
.L_x_963:
[----:B------:R-:W-:Y:S02]  /*1b6e0*/  IMAD.MOV.U32 R13, RZ, RZ, R26 ;  /* 0x000000ffff0d7224 */ /* 0x000fe400078e001a */
[----:B------:R-:W-:-:S07]  /*1b6f0*/  IMAD.MOV.U32 R0, RZ, RZ, R14 ;  /* 0x000000ffff007224 */ /* 0x000fce00078e000e */
[----:B------:R-:W-:Y:S05]  /*1b700*/  WARPSYNC.COLLECTIVE R15, `(.L_x_964) ;  /* 0x000000000f087348 */ /* 0x000fea0003c00000 */
[----:B------:R0:W1:Y:S02]  /*1b710*/  SHFL.IDX P6, R14, R13, R12, R11 ;  /* 0x0000000c0d0e7389 */ /* 0x00006400000c000b */
[----:B01----:R-:W-:Y:S01]  /*1b720*/  ENDCOLLECTIVE ;  /* 0x000000000000791b */ /* 0x003fe20003800000 */
.L_x_964:
[----:B------:R-:W-:Y:S02]  /*1b730*/  IMAD.MOV.U32 R13, RZ, RZ, R27 ;  /* 0x000000ffff0d7224 */ /* 0x000fe400078e001b */
[----:B------:R-:W-:-:S07]  /*1b740*/  IMAD.MOV.U32 R26, RZ, RZ, R14 ;  /* 0x000000ffff1a7224 */ /* 0x000fce00078e000e */
[----:B------:R-:W-:Y:S05]  /*1b750*/  WARPSYNC.COLLECTIVE R15, `(.L_x_965) ;  /* 0x000000000f087348 */ /* 0x000fea0003c00000 */
[----:B------:R0:W1:Y:S02]  /*1b760*/  SHFL.IDX P6, R14, R13, R12, R11 ;  /* 0x0000000c0d0e7389 */ /* 0x00006400000c000b */
[----:B01----:R-:W-:Y:S01]  /*1b770*/  ENDCOLLECTIVE ;  /* 0x000000000000791b */ /* 0x003fe20003800000 */
.L_x_965:
[----:B------:R-:W-:Y:S01]  /*1b780*/  IMAD.MOV.U32 R21, RZ, RZ, R14 ;  /* 0x000000ffff157224 */ /* 0x000fe200078e000e */
[----:B------:R-:W-:Y:S06]  /*1b790*/  BRA `(.L_x_966) ;  /* 0xfffffec000187947 */ /* 0x000fec000383ffff */
.L_x_719:
[----:B0-----:R0:W1:Y:S02]  /*1b7a0*/  SYNCS.PHASECHK.TRANS64.TRYWAIT P0, [R2+URZ+0x28c00], R27 ;  /* 0x028c001b020075a7 */ /* 0x001064000800017f */
[----:B-1----:R-:W-:Y:S05]  /*1b7b0*/  @!P0 NANOSLEEP.SYNCS 0x989680 ;  /* 0x009896800000895d */ /* 0x002fea0003900000 */
[----:B------:R-:W1:Y:S02]  /*1b7c0*/  @!P0 SYNCS.PHASECHK.TRANS64 P0, [R2+URZ+0x28c00], R27 ;  /* 0x028c001b020085a7 */ /* 0x000e64000800007f */
[----:B-1----:R-:W-:Y:S05]  /*1b7d0*/  @!P0 BRA `(.L_x_719) ;  /* 0xfffffffc00f08947 */ /* 0x002fea000383ffff */
[----:B------:R-:W-:Y:S05]  /*1b7e0*/  BRA `(.L_x_967) ;  /* 0xfffffec400307947 */ /* 0x000fea000383ffff */
.L_x_727:
        /* <DEDUP_REMOVED lines=8> */
.L_x_969:
[----:B------:R-:W-:Y:S05]  /*1b870*/  BSYNC B1 ;  /* 0x0000000000017941 */ /* 0x000fea0003800000 */
.L_x_968:
        /* <DEDUP_REMOVED lines=8> */
.L_x_970:
[----:B------:R-:W-:Y:S02]  /*1b900*/  IMAD.MOV.U32 R13, RZ, RZ, R26 ;  /* 0x000000ffff0d7224 */ /* 0x000fe400078e001a */
[----:B------:R-:W-:-:S07]  /*1b910*/  IMAD.MOV.U32 R3, RZ, RZ, R14 ;  /* 0x000000ffff037224 */ /* 0x000fce00078e000e */
[----:B------:R-:W-:Y:S05]  /*1b920*/  WARPSYNC.COLLECTIVE R15, `(.L_x_971) ;  /* 0x000000000f087348 */ /* 0x000fea0003c00000 */
[----:B------:R0:W1:Y:S02]  /*1b930*/  SHFL.IDX P6, R14, R13, R12, R11 ;  /* 0x0000000c0d0e7389 */ /* 0x00006400000c000b */
[----:B01----:R-:W-:Y:S01]  /*1b940*/  ENDCOLLECTIVE ;  /* 0x000000000000791b */ /* 0x003fe20003800000 */
.L_x_971:
[----:B------:R-:W-:Y:S02]  /*1b950*/  IMAD.MOV.U32 R13, RZ, RZ, R27 ;  /* 0x000000ffff0d7224 */ /* 0x000fe400078e001b */
[----:B------:R-:W-:-:S07]  /*1b960*/  IMAD.MOV.U32 R4, RZ, RZ, R14 ;  /* 0x000000ffff047224 */ /* 0x000fce00078e000e */
[----:B------:R-:W-:Y:S05]  /*1b970*/  WARPSYNC.COLLECTIVE R15, `(.L_x_972) ;  /* 0x000000000f087348 */ /* 0x000fea0003c00000 */
[----:B------:R0:W1:Y:S02]  /*1b980*/  SHFL.IDX P6, R14, R13, R12, R11 ;  /* 0x0000000c0d0e7389 */ /* 0x00006400000c000b */
[----:B01----:R-:W-:Y:S01]  /*1b990*/  ENDCOLLECTIVE ;  /* 0x000000000000791b */ /* 0x003fe20003800000 */
.L_x_972:
[----:B------:R-:W-:Y:S02]  /*1b9a0*/  IMAD.MOV.U32 R12, RZ, RZ, R3 ;  /* 0x000000ffff0c7224 */ /* 0x000fe400078e0003 */
[----:B------:R-:W-:Y:S01]  /*1b9b0*/  IMAD.MOV.U32 R13, RZ, RZ, R0 ;  /* 0x000000ffff0d7224 */ /* 0x000fe200078e0000 */
[----:B------:R-:W-:Y:S06]  /*1b9c0*/  BRA `(.L_x_973) ;  /* 0xfffffecc009c7947 */ /* 0x000fec000383ffff */
.L_x_731:
[----:B0-----:R0:W1:Y:S02]  /*1b9d0*/  SYNCS.PHASECHK.TRANS64.TRYWAIT P1, [R2+URZ+0x28c00], R27 ;  /* 0x028c001b020075a7 */ /* 0x001064000802017f */
[----:B-1----:R-:W-:Y:S05]  /*1b9e0*/  @!P1 NANOSLEEP.SYNCS 0x989680 ;  /* 0x009896800000995d */ /* 0x002fea0003900000 */
[----:B------:R-:W1:Y:S02]  /*1b9f0*/  @!P1 SYNCS.PHASECHK.TRANS64 P1, [R2+URZ+0x28c00], R27 ;  /* 0x028c001b020095a7 */ /* 0x000e64000802007f */
[----:B-1----:R-:W-:Y:S05]  /*1ba00*/  @!P1 BRA `(.L_x_731) ;  /* 0xfffffffc00f09947 */ /* 0x002fea000383ffff */
[----:B------:R-:W-:Y:S05]  /*1ba10*/  BRA `(.L_x_974) ;  /* 0xfffffed000687947 */ /* 0x000fea000383ffff */
.L_x_737:
[----:B0-----:R0:W1:Y:S02]  /*1ba20*/  SYNCS.PHASECHK.TRANS64.TRYWAIT P1, [R12+URZ+0x28c30], R13 ;  /* 0x028c300d0c0075a7 */ /* 0x001064000802017f */
[----:B-1----:R-:W-:Y:S05]  /*1ba30*/  @!P1 NANOSLEEP.SYNCS 0x989680 ;  /* 0x009896800000995d */ /* 0x002fea0003900000 */
[----:B------:R-:W1:Y:S02]  /*1ba40*/  @!P1 SYNCS.PHASECHK.TRANS64 P1, [R12+URZ+0x28c30], R13 ;  /* 0x028c300d0c0095a7 */ /* 0x000e64000802007f */
[----:B-1----:R-:W-:Y:S05]  /*1ba50*/  @!P1 BRA `(.L_x_737) ;  /* 0xfffffffc00f09947 */ /* 0x002fea000383ffff */
[----:B------:R-:W-:Y:S05]  /*1ba60*/  BRA `(.L_x_736) ;  /* 0xfffffedc00987947 */ /* 0x000fea000383ffff */
.L_x_742:
[----:B--2---:R2:W3:Y:S02]  /*1ba70*/  SYNCS.PHASECHK.TRANS64.TRYWAIT P2, [R12+URZ+0x28c50], R13 ;  /* 0x028c500d0c0075a7 */ /* 0x0044e4000804017f */
[----:B---3--:R-:W-:Y:S05]  /*1ba80*/  @!P2 NANOSLEEP.SYNCS 0x989680 ;  /* 0x009896800000a95d */ /* 0x008fea0003900000 */
[----:B------:R-:W3:Y:S02]  /*1ba90*/  @!P2 SYNCS.PHASECHK.TRANS64 P2, [R12+URZ+0x28c50], R13 ;  /* 0x028c500d0c00a5a7 */ /* 0x000ee4000804007f */
[----:B---3--:R-:W-:Y:S05]  /*1baa0*/  @!P2 BRA `(.L_x_742) ;  /* 0xfffffffc00f0a947 */ /* 0x008fea000383ffff */
[----:B------:R-:W-:Y:S05]  /*1bab0*/  BRA `(.L_x_741) ;  /* 0xfffffef000dc7947 */ /* 0x000fea000383ffff */
.L_x_749:
[----:B-1----:R1:W2:Y:S02]  /*1bac0*/  SYNCS.PHASECHK.TRANS64.TRYWAIT P3, [R218+URZ+0x28c30], R12 ;  /* 0x028c300cda0075a7 */ /* 0x0022a4000806017f */
[----:B--2---:R-:W-:Y:S05]  /*1bad0*/  @!P3 NANOSLEEP.SYNCS 0x989680 ;  /* 0x009896800000b95d */ /* 0x004fea0003900000 */
[----:B------:R-:W2:Y:S02]  /*1bae0*/  @!P3 SYNCS.PHASECHK.TRANS64 P3, [R218+URZ+0x28c30], R12 ;  /* 0x028c300cda00b5a7 */ /* 0x000ea4000806007f */
[----:B--2---:R-:W-:Y:S05]  /*1baf0*/  @!P3 BRA `(.L_x_749) ;  /* 0xfffffffc00f0b947 */ /* 0x004fea000383ffff */
[----:B------:R-:W-:Y:S05]  /*1bb00*/  BRA `(.L_x_748) ;  /* 0xfffffef400f07947 */ /* 0x000fea000383ffff */
.L_x_754:
[----:B---3--:R3:W4:Y:S02]  /*1bb10*/  SYNCS.PHASECHK.TRANS64.TRYWAIT P3, [R218+URZ+0x28c50], R12 ;  /* 0x028c500cda0075a7 */ /* 0x008724000806017f */
[----:B----4-:R-:W-:Y:S05]  /*1bb20*/  @!P3 NANOSLEEP.SYNCS 0x989680 ;  /* 0x009896800000b95d */ /* 0x010fea0003900000 */
[----:B------:R-:W4:Y:S02]  /*1bb30*/  @!P3 SYNCS.PHASECHK.TRANS64 P3, [R218+URZ+0x28c50], R12 ;  /* 0x028c500cda00b5a7 */ /* 0x000f24000806007f */
[----:B----4-:R-:W-:Y:S05]  /*1bb40*/  @!P3 BRA `(.L_x_754) ;  /* 0xfffffffc00f0b947 */ /* 0x010fea000383ffff */
[----:B------:R-:W-:Y:S05]  /*1bb50*/  BRA `(.L_x_753) ;  /* 0xffffff1000447947 */ /* 0x000fea000383ffff */
.L_x_787:
[----:B------:R-:W1:Y:S01]  /*1bb60*/  S2R R5, SR_TID.X ;  /* 0x0000000000057919 */ /* 0x000e620000002100 */
[----:B------:R-:W-:Y:S01]  /*1bb70*/  BSSY B1, `(.L_x_975) ;  /* 0x000000a000017945 */ /* 0x000fe20003800000 */
[----:B0-----:R-:W-:Y:S02]  /*1bb80*/  IMAD.MOV.U32 R12, RZ, RZ, RZ ;  /* 0x000000ffff0c7224 */ /* 0x001fe400078e00ff */
[----:B------:R-:W-:Y:S02]  /*1bb90*/  IMAD.MOV.U32 R11, RZ, RZ, 0x1f ;  /* 0x0000001fff0b7424 */ /* 0x000fe400078e00ff */
[----:B------:R-:W-:Y:S01]  /*1bba0*/  IMAD.MOV.U32 R15, RZ, RZ, -0x1 ;  /* 0xffffffffff0f7424 */ /* 0x000fe200078e00ff */
[----:B-1----:R-:W-:-:S04]  /*1bbb0*/  SHF.R.U32.HI R5, RZ, 0x5, R5 ;  /* 0x00000005ff057819 */ /* 0x002fc80000011605 */
[----:B------:R-:W-:-:S05]  /*1bbc0*/  LOP3.LUT R5, R5, 0x3, RZ, 0xc0, !PT ;  /* 0x0000000305057812 */ /* 0x000fca00078ec0ff */
[----:B------:R-:W-:-:S07]  /*1bbd0*/  IMAD.MOV.U32 R13, RZ, RZ, R5 ;  /* 0x000000ffff0d7224 */ /* 0x000fce00078e0005 */
[----:B------:R-:W-:Y:S05]  /*1bbe0*/  WARPSYNC.COLLECTIVE R15, `(.L_x_976) ;  /* 0x000000000f087348 */ /* 0x000fea0003c00000 */
[----:B------:R0:W1:Y:S02]  /*1bbf0*/  SHFL.IDX P6, R14, R13, R12, R11 ;  /* 0x0000000c0d0e7389 */ /* 0x00006400000c000b */
[----:B01----:R-:W-:Y:S01]  /*1bc00*/  ENDCOLLECTIVE ;  /* 0x000000000000791b */ /* 0x003fe20003800000 */
.L_x_976:
[----:B------:R-:W-:Y:S05]  /*1bc10*/  BSYNC B1 ;  /* 0x0000000000017941 */ /* 0x000fea0003800000 */
.L_x_975:
[----:B------:R-:W-:Y:S05]  /*1bc20*/  BRA `(.L_x_977) ;  /* 0xffffff7c00b07947 */ /* 0x000fea000383ffff */
.L_x_789:
[----:B------:R-:W-:Y:S01]  /*1bc30*/  BSSY B1, `(.L_x_978) ;  /* 0x0000006000017945 */ /* 0x000fe20003800000 */
[----:B------:R-:W-:-:S07]  /*1bc40*/  IMAD.MOV.U32 R15, RZ, RZ, -0x1 ;  /* 0xffffffffff0f7424 */ /* 0x000fce00078e00ff */
[----:B0-----:R-:W-:Y:S05]  /*1bc50*/  WARPSYNC.COLLECTIVE R15, `(.L_x_979) ;  /* 0x000000000f0c7348 */ /* 0x001fea0003c00000 */
[----:B------:R-:W-:Y:S02]  /*1bc60*/  ELECT P6, UR62, PT ;  /* 0x00000000003e782f */ /* 0x000fe400038c0000 */
[----:B------:R-:W-:Y:S01]  /*1bc70*/  MOV R14, UR62 ;  /* 0x0000003e000e7c02 */ /* 0x000fe20008000f00 */
[----:B0-----:R-:W-:Y:S10]  /*1bc80*/  ENDCOLLECTIVE ;  /* 0x000000000000791b */ /* 0x001ff40003800000 */
.L_x_979:
[----:B------:R-:W-:Y:S05]  /*1bc90*/  BSYNC B1 ;  /* 0x0000000000017941 */ /* 0x000fea0003800000 */
.L_x_978:
[----:B------:R-:W-:Y:S05]  /*1bca0*/  BRA `(.L_x_788) ;  /* 0xffffff7c00a87947 */ /* 0x000fea000383ffff */
.L_x_791:
[----:B0-----:R0:W1:Y:S02]  /*1bcb0*/  SYNCS.PHASECHK.TRANS64.TRYWAIT P0, [R18+URZ+0x28c20], R4 ;  /* 0x028c2004120075a7 */ /* 0x001064000800017f */
[----:B-1----:R-:W-:Y:S05]  /*1bcc0*/  @!P0 NANOSLEEP.SYNCS 0x989680 ;  /* 0x009896800000895d */ /* 0x002fea0003900000 */
[----:B------:R-:W1:Y:S02]  /*1bcd0*/  @!P0 SYNCS.PHASECHK.TRANS64 P0, [R18+URZ+0x28c20], R4 ;  /* 0x028c2004120085a7 */ /* 0x000e64000800007f */
[----:B-1----:R-:W-:Y:S05]  /*1bce0*/  @!P0 BRA `(.L_x_791) ;  /* 0xfffffffc00f08947 */ /* 0x002fea000383ffff */
[----:B------:R-:W-:Y:S05]  /*1bcf0*/  BRA `(.L_x_980) ;  /* 0xffffff7c00b87947 */ /* 0x000fea000383ffff */
.L_x_795:
[----:B-1----:R1:W2:Y:S02]  /*1bd00*/  SYNCS.PHASECHK.TRANS64.TRYWAIT P0, [R5+URZ+0x28ca0], R9 ;  /* 0x028ca009050075a7 */ /* 0x0022a4000800017f */
[----:B--2---:R-:W-:Y:S05]  /*1bd10*/  @!P0 NANOSLEEP.SYNCS 0x989680 ;  /* 0x009896800000895d */ /* 0x004fea0003900000 */
[----:B------:R-:W2:Y:S02]  /*1bd20*/  @!P0 SYNCS.PHASECHK.TRANS64 P0, [R5+URZ+0x28ca0], R9 ;  /* 0x028ca009050085a7 */ /* 0x000ea4000800007f */
[----:B--2---:R-:W-:Y:S05]  /*1bd30*/  @!P0 BRA `(.L_x_795) ;  /* 0xfffffffc00f08947 */ /* 0x004fea000383ffff */
[----:B------:R-:W-:Y:S05]  /*1bd40*/  BRA `(.L_x_981) ;  /* 0xffffff7c00d87947 */ /* 0x000fea000383ffff */
.L_x_800:
[----:B0-----:R0:W2:Y:S02]  /*1bd50*/  SYNCS.PHASECHK.TRANS64.TRYWAIT P0, [R5+URZ+0x28cc0], R9 ;  /* 0x028cc009050075a7 */ /* 0x0010a4000800017f */
[----:B--2---:R-:W-:Y:S05]  /*1bd60*/  @!P0 NANOSLEEP.SYNCS 0x989680 ;  /* 0x009896800000895d */ /* 0x004fea0003900000 */
[----:B------:R-:W2:Y:S02]  /*1bd70*/  @!P0 SYNCS.PHASECHK.TRANS64 P0, [R5+URZ+0x28cc0], R9 ;  /* 0x028cc009050085a7 */ /* 0x000ea4000800007f */
[----:B--2---:R-:W-:Y:S05]  /*1bd80*/  @!P0 BRA `(.L_x_800) ;  /* 0xfffffffc00f08947 */ /* 0x004fea000383ffff */
[----:B------:R-:W-:Y:S05]  /*1bd90*/  BRA `(.L_x_982) ;  /* 0xffffff8000587947 */ /* 0x000fea000383ffff */
.L_x_814:
[----:B0-----:R0:W1:Y:S02]  /*1bda0*/  SYNCS.PHASECHK.TRANS64.TRYWAIT P2, [R5+URZ+0x28ca0], R6 ;  /* 0x028ca006050075a7 */ /* 0x001064000804017f */
[----:B-1----:R-:W-:Y:S05]  /*1bdb0*/  @!P2 NANOSLEEP.SYNCS 0x989680 ;  /* 0x009896800000a95d */ /* 0x002fea0003900000 */
[----:B------:R-:W1:Y:S02]  /*1bdc0*/  @!P2 SYNCS.PHASECHK.TRANS64 P2, [R5+URZ+0x28ca0], R6 ;  /* 0x028ca0060500a5a7 */ /* 0x000e64000804007f */
[----:B-1----:R-:W-:Y:S05]  /*1bdd0*/  @!P2 BRA `(.L_x_814) ;  /* 0xfffffffc00f0a947 */ /* 0x002fea000383ffff */
[----:B------:R-:W-:Y:S05]  /*1bde0*/  BRA `(.L_x_983) ;  /* 0xffffff8800d87947 */ /* 0x000fea000383ffff */
.L_x_819:
[----:B-1----:R1:W2:Y:S02]  /*1bdf0*/  SYNCS.PHASECHK.TRANS64.TRYWAIT P2, [R5+URZ+0x28cc0], R6 ;  /* 0x028cc006050075a7 */ /* 0x0022a4000804017f */
[----:B--2---:R-:W-:Y:S05]  /*1be00*/  @!P2 NANOSLEEP.SYNCS 0x989680 ;  /* 0x009896800000a95d */ /* 0x004fea0003900000 */
[----:B------:R-:W2:Y:S02]  /*1be10*/  @!P2 SYNCS.PHASECHK.TRANS64 P2, [R5+URZ+0x28cc0], R6 ;  /* 0x028cc0060500a5a7 */ /* 0x000ea4000804007f */
[----:B--2---:R-:W-:Y:S05]  /*1be20*/  @!P2 BRA `(.L_x_819) ;  /* 0xfffffffc00f0a947 */ /* 0x004fea000383ffff */
[----:B------:R-:W-:Y:S05]  /*1be30*/  BRA `(.L_x_984) ;  /* 0xffffff8c00547947 */ /* 0x000fea000383ffff */
.L_x_841:
        /* <DEDUP_REMOVED lines=11> */
.L_x_986:
[----:B------:R-:W-:Y:S05]  /*1bef0*/  BSYNC B0 ;  /* 0x0000000000007941 */ /* 0x000fea0003800000 */
.L_x_985:
[----:B------:R-:W-:Y:S05]  /*1bf00*/  BRA `(.L_x_987) ;  /* 0xffffff9c00c47947 */ /* 0x000fea000383ffff */
.L_x_843:
[----:B------:R-:W-:Y:S01]  /*1bf10*/  BSSY B0, `(.L_x_988) ;  /* 0x0000006000007945 */ /* 0x000fe20003800000 */
[----:B------:R-:W-:-:S07]  /*1bf20*/  IMAD.MOV.U32 R15, RZ, RZ, -0x1 ;  /* 0xffffffffff0f7424 */ /* 0x000fce00078e00ff */
[----:B0-----:R-:W-:Y:S05]  /*1bf30*/  WARPSYNC.COLLECTIVE R15, `(.L_x_989) ;  /* 0x000000000f0c7348 */ /* 0x001fea0003c00000 */
[----:B------:R-:W-:Y:S02]  /*1bf40*/  ELECT P6, UR62, PT ;  /* 0x00000000003e782f */ /* 0x000fe400038c0000 */
[----:B------:R-:W-:Y:S01]  /*1bf50*/  MOV R14, UR62 ;  /* 0x0000003e000e7c02 */ /* 0x000fe20008000f00 */
[----:B0-----:R-:W-:Y:S10]  /*1bf60*/  ENDCOLLECTIVE ;  /* 0x000000000000791b */ /* 0x001ff40003800000 */
.L_x_989:
[----:B------:R-:W-:Y:S05]  /*1bf70*/  BSYNC B0 ;  /* 0x0000000000007941 */ /* 0x000fea0003800000 */
.L_x_988:
[----:B------:R-:W-:Y:S05]  /*1bf80*/  BRA `(.L_x_990) ;  /* 0xffffff9c00d07947 */ /* 0x000fea000383ffff */
.L_x_845:
[----:B0-----:R0:W1:Y:S02]  /*1bf90*/  SYNCS.PHASECHK.TRANS64.TRYWAIT P0, [R0+URZ+0x28c40], R2 ;  /* 0x028c4002000075a7 */ /* 0x001064000800017f */
[----:B-1----:R-:W-:Y:S05]  /*1bfa0*/  @!P0 NANOSLEEP.SYNCS 0x989680 ;  /* 0x009896800000895d */ /* 0x002fea0003900000 */
[----:B------:R-:W1:Y:S02]  /*1bfb0*/  @!P0 SYNCS.PHASECHK.TRANS64 P0, [R0+URZ+0x28c40], R2 ;  /* 0x028c4002000085a7 */ /* 0x000e64000800007f */
[----:B-1----:R-:W-:Y:S05]  /*1bfc0*/  @!P0 BRA `(.L_x_845) ;  /* 0xfffffffc00f08947 */ /* 0x002fea000383ffff */
[----:B------:R-:W-:Y:S05]  /*1bfd0*/  BRA `(.L_x_991) ;  /* 0xffffffa000307947 */ /* 0x000fea000383ffff */
.L_x_849:
        /* <DEDUP_REMOVED lines=15> */
.L_x_992:
[----:B------:R-:W-:Y:S02]  /*1c0d0*/  IMAD.MOV.U32 R13, RZ, RZ, R4 ;  /* 0x000000ffff0d7224 */ /* 0x000fe400078e0004 */
[----:B------:R-:W-:-:S07]  /*1c0e0*/  IMAD.MOV.U32 R6, RZ, RZ, R14 ;  /* 0x000000ffff067224 */ /* 0x000fce00078e000e */
[----:B------:R-:W-:Y:S05]  /*1c0f0*/  WARPSYNC.COLLECTIVE R15, `(.L_x_993) ;  /* 0x000000000f087348 */ /* 0x000fea0003c00000 */
[----:B------:R0:W1:Y:S02]  /*1c100*/  SHFL.IDX P6, R14, R13, R12, R11 ;  /* 0x0000000c0d0e7389 */ /* 0x00006400000c000b */
[----:B01----:R-:W-:Y:S01]  /*1c110*/  ENDCOLLECTIVE ;  /* 0x000000000000791b */ /* 0x003fe20003800000 */
.L_x_993:
[----:B------:R-:W-:Y:S02]  /*1c120*/  IMAD.MOV.U32 R13, RZ, RZ, R3 ;  /* 0x000000ffff0d7224 */ /* 0x000fe400078e0003 */
[----:B------:R-:W-:Y:S02]  /*1c130*/  IMAD.MOV.U32 R12, RZ, RZ, 0x1 ;  /* 0x00000001ff0c7424 */ /* 0x000fe400078e00ff */
[----:B------:R-:W-:-:S07]  /*1c140*/  IMAD.MOV.U32 R7, RZ, RZ, R14 ;  /* 0x000000ffff077224 */ /* 0x000fce00078e000e */
[----:B------:R-:W-:Y:S05]  /*1c150*/  WARPSYNC.COLLECTIVE R15, `(.L_x_994) ;  /* 0x000000000f087348 */ /* 0x000fea0003c00000 */
[----:B------:R0:W1:Y:S02]  /*1c160*/  SHFL.IDX P6, R14, R13, R12, R11 ;  /* 0x0000000c0d0e7389 */ /* 0x00006400000c000b */
[----:B01----:R-:W-:Y:S01]  /*1c170*/  ENDCOLLECTIVE ;  /* 0x000000000000791b */ /* 0x003fe20003800000 */
.L_x_994:
        /* <DEDUP_REMOVED lines=15> */
.L_x_995:
[----:B------:R-:W-:Y:S02]  /*1c270*/  IMAD.MOV.U32 R13, RZ, RZ, R3 ;  /* 0x000000ffff0d7224 */ /* 0x000fe400078e0003 */
[----:B------:R-:W-:Y:S02]  /*1c280*/  IMAD.MOV.U32 R12, RZ, RZ, 0x2 ;  /* 0x00000002ff0c7424 */ /* 0x000fe400078e00ff */
[----:B------:R-:W-:-:S07]  /*1c290*/  IMAD.MOV.U32 R5, RZ, RZ, R14 ;  /* 0x000000ffff057224 */ /* 0x000fce00078e000e */
[----:B------:R-:W-:Y:S05]  /*1c2a0*/  WARPSYNC.COLLECTIVE R15, `(.L_x_996) ;  /* 0x000000000f087348 */ /* 0x000fea0003c00000 */
[----:B------:R0:W1:Y:S02]  /*1c2b0*/  SHFL.IDX P6, R14, R13, R12, R11 ;  /* 0x0000000c0d0e7389 */ /* 0x00006400000c000b */
[----:B01----:R-:W-:Y:S01]  /*1c2c0*/  ENDCOLLECTIVE ;  /* 0x000000000000791b */ /* 0x003fe20003800000 */
.L_x_996:
        /* <DEDUP_REMOVED lines=15> */
.L_x_997:
[----:B------:R-:W-:Y:S02]  /*1c3c0*/  IMAD.MOV.U32 R13, RZ, RZ, R3 ;  /* 0x000000ffff0d7224 */ /* 0x000fe400078e0003 */
[----:B------:R-:W-:Y:S02]  /*1c3d0*/  IMAD.MOV.U32 R12, RZ, RZ, 0x3 ;  /* 0x00000003ff0c7424 */ /* 0x000fe400078e00ff */
[----:B------:R-:W-:-:S07]  /*1c3e0*/  IMAD.MOV.U32 R5, RZ, RZ, R14 ;  /* 0x000000ffff057224 */ /* 0x000fce00078e000e */
[----:B------:R-:W-:Y:S05]  /*1c3f0*/  WARPSYNC.COLLECTIVE R15, `(.L_x_998) ;  /* 0x000000000f087348 */ /* 0x000fea0003c00000 */
[----:B------:R0:W1:Y:S02]  /*1c400*/  SHFL.IDX P6, R14, R13, R12, R11 ;  /* 0x0000000c0d0e7389 */ /* 0x00006400000c000b */
[----:B01----:R-:W-:Y:S01]  /*1c410*/  ENDCOLLECTIVE ;  /* 0x000000000000791b */ /* 0x003fe20003800000 */
.L_x_998:
        /* <DEDUP_REMOVED lines=13> */
.L_x_999:
[----:B------:R-:W-:Y:S01]  /*1c4f0*/  IMAD.MOV.U32 R3, RZ, RZ, R14 ;  /* 0x000000ffff037224 */ /* 0x000fe200078e000e */
[----:B------:R-:W-:Y:S06]  /*1c500*/  BRA `(.L_x_1000) ;  /* 0xffffffa400787947 */ /* 0x000fec000383ffff */
.L_x_852:
[----:B0-----:R0:W1:Y:S02]  /*1c510*/  SYNCS.PHASECHK.TRANS64.TRYWAIT P0, [R18+URZ+0x28c20], R0 ;  /* 0x028c2000120075a7 */ /* 0x001064000800017f */
[----:B-1----:R-:W-:Y:S05]  /*1c520*/  @!P0 NANOSLEEP.SYNCS 0x989680 ;  /* 0x009896800000895d */ /* 0x002fea0003900000 */
[----:B------:R-:W1:Y:S02]  /*1c530*/  @!P0 SYNCS.PHASECHK.TRANS64 P0, [R18+URZ+0x28c20], R0 ;  /* 0x028c2000120085a7 */ /* 0x000e64000800007f */
[----:B-1----:R-:W-:Y:S05]  /*1c540*/  @!P0 BRA `(.L_x_852) ;  /* 0xfffffffc00f08947 */ /* 0x002fea000383ffff */
[----:B------:R-:W-:Y:S05]  /*1c550*/  BRA `(.L_x_1001) ;  /* 0xffffffa400d47947 */ /* 0x000fea000383ffff */
.L_x_856:
[----:B0-----:R0:W1:Y:S02]  /*1c560*/  SYNCS.PHASECHK.TRANS64.TRYWAIT P0, [R0+URZ+0x28c60], R2 ;  /* 0x028c6002000075a7 */ /* 0x001064000800017f */
[----:B-1----:R-:W-:Y:S05]  /*1c570*/  @!P0 NANOSLEEP.SYNCS 0x989680 ;  /* 0x009896800000895d */ /* 0x002fea0003900000 */
[----:B------:R-:W1:Y:S02]  /*1c580*/  @!P0 SYNCS.PHASECHK.TRANS64 P0, [R0+URZ+0x28c60], R2 ;  /* 0x028c6002000085a7 */ /* 0x000e64000800007f */
[----:B-1----:R-:W-:Y:S05]  /*1c590*/  @!P0 BRA `(.L_x_856) ;  /* 0xfffffffc00f08947 */ /* 0x002fea000383ffff */
[----:B------:R-:W-:Y:S05]  /*1c5a0*/  BRA `(.L_x_1002) ;  /* 0xffffffa400f87947 */ /* 0x000fea000383ffff */
.L_x_875:
[----:B-1----:R1:W2:Y:S02]  /*1c5b0*/  SYNCS.PHASECHK.TRANS64.TRYWAIT P0, [R2+URZ+0x28c40], R6 ;  /* 0x028c4006020075a7 */ /* 0x0022a4000800017f */
[----:B--2---:R-:W-:Y:S05]  /*1c5c0*/  @!P0 NANOSLEEP.SYNCS 0x989680 ;  /* 0x009896800000895d */ /* 0x004fea0003900000 */
[----:B------:R-:W2:Y:S02]  /*1c5d0*/  @!P0 SYNCS.PHASECHK.TRANS64 P0, [R2+URZ+0x28c40], R6 ;  /* 0x028c4006020085a7 */ /* 0x000ea4000800007f */
[----:B--2---:R-:W-:Y:S05]  /*1c5e0*/  @!P0 BRA `(.L_x_875) ;  /* 0xfffffffc00f08947 */ /* 0x004fea000383ffff */
[----:B------:R-:W-:Y:S05]  /*1c5f0*/  BRA `(.L_x_1003) ;  /* 0xffffffb400087947 */ /* 0x000fea000383ffff */
.L_x_880:
[----:B0-----:R0:W2:Y:S02]  /*1c600*/  SYNCS.PHASECHK.TRANS64.TRYWAIT P0, [R2+URZ+0x28c60], R6 ;  /* 0x028c6006020075a7 */ /* 0x0010a4000800017f */
[----:B--2---:R-:W-:Y:S05]  /*1c610*/  @!P0 NANOSLEEP.SYNCS 0x989680 ;  /* 0x009896800000895d */ /* 0x004fea0003900000 */
[----:B------:R-:W2:Y:S02]  /*1c620*/  @!P0 SYNCS.PHASECHK.TRANS64 P0, [R2+URZ+0x28c60], R6 ;  /* 0x028c6006020085a7 */ /* 0x000ea4000800007f */
[----:B--2---:R-:W-:Y:S05]  /*1c630*/  @!P0 BRA `(.L_x_880) ;  /* 0xfffffffc00f08947 */ /* 0x004fea000383ffff */
[----:B------:R-:W-:Y:S05]  /*1c640*/  BRA `(.L_x_1004) ;  /* 0xffffffb400847947 */ /* 0x000fea000383ffff */
.L_x_895:
[----:B-1----:R1:W2:Y:S02]  /*1c650*/  SYNCS.PHASECHK.TRANS64.TRYWAIT P0, [R2+URZ+0x28c40], R3 ;  /* 0x028c4003020075a7 */ /* 0x0022a4000800017f */
[----:B--2---:R-:W-:Y:S05]  /*1c660*/  @!P0 NANOSLEEP.SYNCS 0x989680 ;  /* 0x009896800000895d */ /* 0x004fea0003900000 */
[----:B------:R-:W2:Y:S02]  /*1c670*/  @!P0 SYNCS.PHASECHK.TRANS64 P0, [R2+URZ+0x28c40], R3 ;  /* 0x028c4003020085a7 */ /* 0x000ea4000800007f */
[----:B--2---:R-:W-:Y:S05]  /*1c680*/  @!P0 BRA `(.L_x_895) ;  /* 0xfffffffc00f08947 */ /* 0x004fea000383ffff */
[----:B------:R-:W-:Y:S05]  /*1c690*/  BRA `(.L_x_1005) ;  /* 0xffffffc000607947 */ /* 0x000fea000383ffff */
.L_x_900:
[----:B--2---:R2:W3:Y:S02]  /*1c6a0*/  SYNCS.PHASECHK.TRANS64.TRYWAIT P0, [R2+URZ+0x28c60], R3 ;  /* 0x028c6003020075a7 */ /* 0x0044e4000800017f */
[----:B---3--:R-:W-:Y:S05]  /*1c6b0*/  @!P0 NANOSLEEP.SYNCS 0x989680 ;  /* 0x009896800000895d */ /* 0x008fea0003900000 */
[----:B------:R-:W3:Y:S02]  /*1c6c0*/  @!P0 SYNCS.PHASECHK.TRANS64 P0, [R2+URZ+0x28c60], R3 ;  /* 0x028c6003020085a7 */ /* 0x000ee4000800007f */
[----:B---3--:R-:W-:Y:S05]  /*1c6d0*/  @!P0 BRA `(.L_x_900) ;  /* 0xfffffffc00f08947 */ /* 0x008fea000383ffff */
[----:B------:R-:W-:Y:S05]  /*1c6e0*/  BRA `(.L_x_1006) ;  /* 0xffffffc000dc7947 */ /* 0x000fea000383ffff */
.L_x_915:
[----:B-1----:R1:W2:Y:S02]  /*1c6f0*/  SYNCS.PHASECHK.TRANS64.TRYWAIT P0, [R3+URZ+0x28c40], R2 ;  /* 0x028c4002030075a7 */ /* 0x0022a4000800017f */
[----:B--2---:R-:W-:Y:S05]  /*1c700*/  @!P0 NANOSLEEP.SYNCS 0x989680 ;  /* 0x009896800000895d */ /* 0x004fea0003900000 */
[----:B------:R-:W2:Y:S02]  /*1c710*/  @!P0 SYNCS.PHASECHK.TRANS64 P0, [R3+URZ+0x28c40], R2 ;  /* 0x028c4002030085a7 */ /* 0x000ea4000800007f */
[----:B--2---:R-:W-:Y:S05]  /*1c720*/  @!P0 BRA `(.L_x_915) ;  /* 0xfffffffc00f08947 */ /* 0x004fea000383ffff */
[----:B------:R-:W-:Y:S05]  /*1c730*/  BRA `(.L_x_1007) ;  /* 0xffffffcc009c7947 */ /* 0x000fea000383ffff */
.L_x_920:
[----:B--2---:R2:W3:Y:S02]  /*1c740*/  SYNCS.PHASECHK.TRANS64.TRYWAIT P0, [R3+URZ+0x28c60], R2 ;  /* 0x028c6002030075a7 */ /* 0x0044e4000800017f */
[----:B---3--:R-:W-:Y:S05]  /*1c750*/  @!P0 NANOSLEEP.SYNCS 0x989680 ;  /* 0x009896800000895d */ /* 0x008fea0003900000 */
[----:B------:R-:W3:Y:S02]  /*1c760*/  @!P0 SYNCS.PHASECHK.TRANS64 P0, [R3+URZ+0x28c60], R2 ;  /* 0x028c6002030085a7 */ /* 0x000ee4000800007f */
[----:B---3--:R-:W-:Y:S05]  /*1c770*/  @!P0 BRA `(.L_x_920) ;  /* 0xfffffffc00f08947 */ /* 0x008fea000383ffff */
[----:B------:R-:W-:Y:S05]  /*1c780*/  BRA `(.L_x_1008) ;  /* 0xffffffd000187947 */ /* 0x000fea000383ffff */
.L_x_936:
[----:B------:R-:W2:Y:S01]  /*1c790*/  LDL R3, [R1] ;  /* 0x0000000001037983 */ /* 0x000ea20000100800 */
[----:B------:R-:W-:Y:S01]  /*1c7a0*/  BSSY B0, `(.L_x_1009) ;  /* 0x0000008000007945 */ /* 0x000fe20003800000 */
[----:B0-----:R-:W-:Y:S02]  /*1c7b0*/  IMAD.MOV.U32 R12, RZ, RZ, RZ ;  /* 0x000000ffff0c7224 */ /* 0x001fe400078e00ff */
[----:B------:R-:W-:Y:S02]  /*1c7c0*/  IMAD.MOV.U32 R11, RZ, RZ, 0x1f ;  /* 0x0000001fff0b7424 */ /* 0x000fe400078e00ff */
[----:B------:R-:W-:Y:S02]  /*1c7d0*/  IMAD.MOV.U32 R15, RZ, RZ, -0x1 ;  /* 0xffffffffff0f7424 */ /* 0x000fe400078e00ff */
[----:B--2---:R-:W-:-:S07]  /*1c7e0*/  IMAD.MOV.U32 R13, RZ, RZ, R3 ;  /* 0x000000ffff0d7224 */ /* 0x004fce00078e0003 */
[----:B------:R-:W-:Y:S05]  /*1c7f0*/  WARPSYNC.COLLECTIVE R15, `(.L_x_1010) ;  /* 0x000000000f087348 */ /* 0x000fea0003c00000 */
[----:B------:R0:W1:Y:S02]  /*1c800*/  SHFL.IDX P6, R14, R13, R12, R11 ;  /* 0x0000000c0d0e7389 */ /* 0x00006400000c000b */
[----:B01----:R-:W-:Y:S01]  /*1c810*/  ENDCOLLECTIVE ;  /* 0x000000000000791b */ /* 0x003fe20003800000 */
.L_x_1010:
[----:B------:R-:W-:Y:S05]  /*1c820*/  BSYNC B0 ;  /* 0x0000000000007941 */ /* 0x000fea0003800000 */
.L_x_1009:
        /* <DEDUP_REMOVED lines=9> */
.L_x_1011:
        /* <DEDUP_REMOVED lines=9> */
[----:B-1----:R-:W-:-:S06]  /*1c950*/  @!P1 IMAD.WIDE R2, R8, 0x4, R4 ;  /* 0x0000000408029825 */ /* 0x002fcc00078e0204 */
[----:B------:R-:W3:Y:S01]  /*1c960*/  @!P1 LDG.E R2, desc[UR40][R2.64] ;  /* 0x0000002802029981 */ /* 0x000ee2000c1e1900 */
[----:B------:R-:W-:Y:S01]  /*1c970*/  IMAD.MOV.U32 R5, RZ, RZ, RZ ;  /* 0x000000ffff057224 */ /* 0x000fe200078e00ff */
[C---:B------:R-:W-:Y:S01]  /*1c980*/  ISETP.GE.U32.AND P2, PT, R16.reuse, 0x2, PT ;  /* 0x000000021000780c */ /* 0x040fe20003f46070 */
[----:B------:R-:W-:Y:S01]  /*1c990*/  IMAD.MOV.U32 R8, RZ, RZ, RZ ;  /* 0x000000ffff087224 */ /* 0x000fe200078e00ff */
[C---:B------:R-:W-:Y:S02]  /*1c9a0*/  ISETP.GE.U32.AND P3, PT, R16.reuse, 0x4, PT ;  /* 0x000000041000780c */ /* 0x040fe40003f66070 */
[C---:B------:R-:W-:Y:S02]  /*1c9b0*/  ISETP.GE.U32.AND P4, PT, R16.reuse, 0x8, PT ;  /* 0x000000081000780c */ /* 0x040fe40003f86070 */
[----:B------:R-:W-:Y:S01]  /*1c9c0*/  ISETP.GE.U32.AND P5, PT, R16, 0x10, PT ;  /* 0x000000101000780c */ /* 0x000fe20003fa6070 */
[----:B--2---:R-:W-:Y:S02]  /*1c9d0*/  @!P1 IMAD.MOV.U32 R5, RZ, RZ, R6 ;  /* 0x000000ffff059224 */ /* 0x004fe400078e0006 */
[----:B------:R-:W-:-:S02]  /*1c9e0*/  IMAD.MOV.U32 R6, RZ, RZ, RZ ;  /* 0x000000ffff067224 */ /* 0x000fc400078e00ff */
[----:B---3--:R-:W-:Y:S01]  /*1c9f0*/  @!P1 IMAD.MOV.U32 R6, RZ, RZ, R2 ;  /* 0x000000ffff069224 */ /* 0x008fe200078e0002 */
[----:B------:R-:W-:-:S03]  /*1ca00*/  ISETP.NE.AND P1, PT, R16, RZ, PT ;  /* 0x000000ff1000720c */ /* 0x000fc60003f25270 */
[----:B------:R-:W-:-:S04]  /*1ca10*/  IMAD R2, R6, R5, RZ ;  /* 0x0000000506027224 */ /* 0x000fc800078e02ff */
[----:B------:R-:W-:-:S07]  /*1ca20*/  IMAD.MOV.U32 R13, RZ, RZ, R2 ;  /* 0x000000ffff0d7224 */ /* 0x000fce00078e0002 */
[----:B------:R-:W-:Y:S05]  /*1ca30*/  WARPSYNC.COLLECTIVE R15, `(.L_x_1012) ;  /* 0x000000000f087348 */ /* 0x000fea0003c00000 */
[----:B------:R0:W1:Y:S02]  /*1ca40*/  SHFL.UP P6, R14, R13, R12, R11 ;  /* 0x0400000c0d0e7389 */ /* 0x00006400000c000b */
[----:B01----:R-:W-:Y:S01]  /*1ca50*/  ENDCOLLECTIVE ;  /* 0x000000000000791b */ /* 0x003fe20003800000 */
.L_x_1012:
[----:B------:R-:W-:Y:S02]  /*1ca60*/  IMAD.MOV.U32 R12, RZ, RZ, 0x2 ;  /* 0x00000002ff0c7424 */ /* 0x000fe400078e00ff */
[----:B------:R-:W-:-:S05]  /*1ca70*/  IMAD.MOV.U32 R3, RZ, RZ, R14 ;  /* 0x000000ffff037224 */ /* 0x000fca00078e000e */
[----:B------:R-:W-:-:S05]  /*1ca80*/  SEL R3, R3, RZ, P1 ;  /* 0x000000ff03037207 */ /* 0x000fca0000800000 */
[----:B------:R-:W-:-:S04]  /*1ca90*/  IMAD.IADD R2, R2, 0x1, R3 ;  /* 0x0000000102027824 */ /* 0x000fc800078e0203 */
[----:B------:R-:W-:-:S07]  /*1caa0*/  IMAD.MOV.U32 R13, RZ, RZ, R2 ;  /* 0x000000ffff0d7224 */ /* 0x000fce00078e0002 */
[----:B------:R-:W-:Y:S05]  /*1cab0*/  WARPSYNC.COLLECTIVE R15, `(.L_x_1013) ;  /* 0x000000000f087348 */ /* 0x000fea0003c00000 */
[----:B------:R0:W1:Y:S02]  /*1cac0*/  SHFL.UP P6, R14, R13, R12, R11 ;  /* 0x0400000c0d0e7389 */ /* 0x00006400000c000b */
[----:B01----:R-:W-:Y:S01]  /*1cad0*/  ENDCOLLECTIVE ;  /* 0x000000000000791b */ /* 0x003fe20003800000 */
.L_x_1013:
        /* <DEDUP_REMOVED lines=8> */
.L_x_1014:
        /* <DEDUP_REMOVED lines=8> */
.L_x_1015:
        /* <DEDUP_REMOVED lines=8> */
.L_x_1016:
[----:B------:R-:W-:Y:S02]  /*1cc60*/  IMAD.MOV.U32 R12, RZ, RZ, 0x1f ;  /* 0x0000001fff0c7424 */ /* 0x000fe400078e00ff */
[----:B------:R-:W-:Y:S02]  /*1cc70*/  IMAD.MOV.U32 R11, RZ, RZ, 0x1f ;  /* 0x0000001fff0b7424 */ /* 0x000fe400078e00ff */
[----:B------:R-:W-:-:S05]  /*1cc80*/  IMAD.MOV.U32 R3, RZ, RZ, R14 ;  /* 0x000000ffff037224 */ /* 0x000fca00078e000e */
[----:B------:R-:W-:-:S05]  /*1cc90*/  SEL R3, R3, RZ, P5 ;  /* 0x000000ff03037207 */ /* 0x000fca0002800000 */
[----:B------:R-:W-:-:S04]  /*1cca0*/  IMAD.IADD R3, R2, 0x1, R3 ;  /* 0x0000000102037824 */ /* 0x000fc800078e0203 */
[----:B------:R-:W-:-:S07]  /*1ccb0*/  IMAD.MOV.U32 R13, RZ, RZ, R3 ;  /* 0x000000ffff0d7224 */ /* 0x000fce00078e0003 */
[----:B------:R-:W-:Y:S05]  /*1ccc0*/  WARPSYNC.COLLECTIVE R15, `(.L_x_1017) ;  /* 0x000000000f087348 */ /* 0x000fea0003c00000 */
[----:B------:R0:W1:Y:S02]  /*1ccd0*/  SHFL.IDX P6, R14, R13, R12, R11 ;  /* 0x0000000c0d0e7389 */ /* 0x00006400000c000b */
[----:B01----:R-:W-:Y:S01]  /*1cce0*/  ENDCOLLECTIVE ;  /* 0x000000000000791b */ /* 0x003fe20003800000 */
.L_x_1017:
[----:B------:R-:W-:Y:S01]  /*1ccf0*/  IMAD.MOV.U32 R9, RZ, RZ, R14 ;  /* 0x000000ffff097224 */ /* 0x000fe200078e000e */
[----:B------:R-:W-:Y:S06]  /*1cd00*/  BRA `(.L_x_1018) ;  /* 0xffffffd800507947 */ /* 0x000fec000383ffff */
.L_x_939:
        /* <DEDUP_REMOVED lines=8> */
.L_x_1020:
[----:B------:R-:W-:Y:S05]  /*1cd90*/  BSYNC B0 ;  /* 0x0000000000007941 */ /* 0x000fea0003800000 */
.L_x_1019:
[----:B------:R-:W-:Y:S02]  /*1cda0*/  IMAD.MOV.U32 R3, RZ, RZ, R14 ;  /* 0x000000ffff037224 */ /* 0x000fe400078e000e */
[----:B------:R-:W-:Y:S02]  /*1cdb0*/  IMAD.MOV.U32 R12, RZ, RZ, 0x2 ;  /* 0x00000002ff0c7424 */ /* 0x000fe400078e00ff */
[----:B------:R-:W-:Y:S01]  /*1cdc0*/  IMAD.MOV.U32 R11, RZ, RZ, RZ ;  /* 0x000000ffff0b7224 */ /* 0x000fe200078e00ff */
[----:B------:R-:W-:Y:S01]  /*1cdd0*/  SEL R3, R3, RZ, P1 ;  /* 0x000000ff03037207 */ /* 0x000fe20000800000 */
[----:B------:R-:W-:-:S04]  /*1cde0*/  IMAD.MOV.U32 R15, RZ, RZ, -0x1 ;  /* 0xffffffffff0f7424 */ /* 0x000fc800078e00ff */
[----:B------:R-:W-:-:S04]  /*1cdf0*/  IMAD.IADD R2, R2, 0x1, R3 ;  /* 0x0000000102027824 */ /* 0x000fc800078e0203 */
[----:B------:R-:W-:-:S07]  /*1ce00*/  IMAD.MOV.U32 R13, RZ, RZ, R2 ;  /* 0x000000ffff0d7224 */ /* 0x000fce00078e0002 */
[----:B------:R-:W-:Y:S05]  /*1ce10*/  WARPSYNC.COLLECTIVE R15, `(.L_x_1021) ;  /* 0x000000000f087348 */ /* 0x000fea0003c00000 */
[----:B------:R0:W1:Y:S02]  /*1ce20*/  SHFL.UP P6, R14, R13, R12, R11 ;  /* 0x0400000c0d0e7389 */ /* 0x00006400000c000b */
[----:B01----:R-:W-:Y:S01]  /*1ce30*/  ENDCOLLECTIVE ;  /* 0x000000000000791b */ /* 0x003fe20003800000 */
.L_x_1021:
        /* <DEDUP_REMOVED lines=8> */
.L_x_1022:
        /* <DEDUP_REMOVED lines=8> */
.L_x_1023:
        /* <DEDUP_REMOVED lines=8> */
.L_x_1024:
        /* <DEDUP_REMOVED lines=9> */
.L_x_1025:
[----:B------:R-:W-:Y:S01]  /*1d050*/  IMAD.MOV.U32 R9, RZ, RZ, R14 ;  /* 0x000000ffff097224 */ /* 0x000fe200078e000e */
[----:B------:R-:W-:Y:S06]  /*1d060*/  BRA `(.L_x_1026) ;  /* 0xffffffd800287947 */ /* 0x000fec000383ffff */
.L_x_941:
[----:B------:R-:W-:Y:S01]  /*1d070*/  BSSY B0, `(.L_x_1027) ;  /* 0x0000006000007945 */ /* 0x000fe20003800000 */
[----:B------:R-:W-:Y:S01]  /*1d080*/  PLOP3.LUT P6, PT, P6, PT, PT, 0x8, 0x0 ;  /* 0x000000000000781c */ /* 0x000fe200037ce170 */
[----:B------:R-:W-:-:S12]  /*1d090*/  IMAD.MOV.U32 R15, RZ, RZ, -0x1 ;  /* 0xffffffffff0f7424 */ /* 0x000fd800078e00ff */
[----:B------:R-:W-:Y:S05]  /*1d0a0*/  WARPSYNC.COLLECTIVE R15, `(.L_x_1028) ;  /* 0x000000000f087348 */ /* 0x000fea0003c00000 */
[----:B------:R-:W-:Y:S01]  /*1d0b0*/  VOTE.ANY R14, PT, P6 ;  /* 0x00000000000e7806 */ /* 0x000fe200030e0100 */
[----:B------:R-:W-:Y:S06]  /*1d0c0*/  ENDCOLLECTIVE ;  /* 0x000000000000791b */ /* 0x000fec0003800000 */
.L_x_1028:
[----:B------:R-:W-:Y:S05]  /*1d0d0*/  BSYNC B0 ;  /* 0x0000000000007941 */ /* 0x000fea0003800000 */
.L_x_1027:
        /* <DEDUP_REMOVED lines=9> */
.L_x_1029:
[----:B------:R-:W-:Y:S02]  /*1d170*/  IMAD.MOV.U32 R13, RZ, RZ, R6 ;  /* 0x000000ffff0d7224 */ /* 0x000fe400078e0006 */
[----:B------:R-:W-:-:S07]  /*1d180*/  IMAD.MOV.U32 R5, RZ, RZ, R14 ;  /* 0x000000ffff057224 */ /* 0x000fce00078e000e */
[----:B------:R-:W-:Y:S05]  /*1d190*/  WARPSYNC.COLLECTIVE R15, `(.L_x_1030) ;  /* 0x000000000f087348 */ /* 0x000fea0003c00000 */
[----:B------:R0:W1:Y:S02]  /*1d1a0*/  SHFL.IDX P6, R14, R13, R12, R11 ;  /* 0x0000000c0d0e7389 */ /* 0x00006400000c000b */
[----:B01----:R-:W-:Y:S01]  /*1d1b0*/  ENDCOLLECTIVE ;  /* 0x000000000000791b */ /* 0x003fe20003800000 */
.L_x_1030:
[----:B------:R-:W-:Y:S01]  /*1d1c0*/  IMAD.MOV.U32 R6, RZ, RZ, R14 ;  /* 0x000000ffff067224 */ /* 0x000fe200078e000e */
[----:B------:R-:W-:Y:S06]  /*1d1d0*/  BRA `(.L_x_1031) ;  /* 0xffffffd800087947 */ /* 0x000fec000383ffff */
.L_x_943:
[----:B------:R-:W-:Y:S01]  /*1d1e0*/  BSSY B0, `(.L_x_1032) ;  /* 0x0000007000007945 */ /* 0x000fe20003800000 */
[----:B------:R-:W-:Y:S02]  /*1d1f0*/  IMAD.MOV.U32 R13, RZ, RZ, R7 ;  /* 0x000000ffff0d7224 */ /* 0x000fe400078e0007 */
[----:B------:R-:W-:Y:S02]  /*1d200*/  IMAD.MOV.U32 R11, RZ, RZ, 0x1f ;  /* 0x0000001fff0b7424 */ /* 0x000fe400078e00ff */
[----:B------:R-:W-:-:S07]  /*1d210*/  IMAD.MOV.U32 R15, RZ, RZ, -0x1 ;  /* 0xffffffffff0f7424 */ /* 0x000fce00078e00ff */
[----:B012---:R-:W-:Y:S05]  /*1d220*/  WARPSYNC.COLLECTIVE R15, `(.L_x_1033) ;  /* 0x000000000f087348 */ /* 0x007fea0003c00000 */
[----:B------:R3:W4:Y:S02]  /*1d230*/  SHFL.IDX P6, R14, R13, R12, R11 ;  /* 0x0000000c0d0e7389 */ /* 0x00072400000c000b */
[----:B01234-:R-:W-:Y:S01]  /*1d240*/  ENDCOLLECTIVE ;  /* 0x000000000000791b */ /* 0x01ffe20003800000 */
.L_x_1033:
[----:B------:R-:W-:Y:S05]  /*1d250*/  BSYNC B0 ;  /* 0x0000000000007941 */ /* 0x000fea0003800000 */
.L_x_1032:
[----:B------:R-:W-:Y:S01]  /*1d260*/  IMAD.MOV.U32 R7, RZ, RZ, R14 ;  /* 0x000000ffff077224 */ /* 0x000fe200078e000e */
[----:B------:R-:W-:Y:S06]  /*1d270*/  BRA `(.L_x_1034) ;  /* 0xffffffd400f87947 */ /* 0x000fec000383ffff */
.L_x_947:
[----:B0-----:R0:W1:Y:S02]  /*1d280*/  SYNCS.PHASECHK.TRANS64.TRYWAIT P0, [R0+URZ+0x28c20], R3 ;  /* 0x028c2003000075a7 */ /* 0x001064000800017f */
[----:B-1----:R-:W-:Y:S05]  /*1d290*/  @!P0 NANOSLEEP.SYNCS 0x989680 ;  /* 0x009896800000895d */ /* 0x002fea0003900000 */
[----:B------:R-:W1:Y:S02]  /*1d2a0*/  @!P0 SYNCS.PHASECHK.TRANS64 P0, [R0+URZ+0x28c20], R3 ;  /* 0x028c2003000085a7 */ /* 0x000e64000800007f */
[----:B-1----:R-:W-:Y:S05]  /*1d2b0*/  @!P0 BRA `(.L_x_947) ;  /* 0xfffffffc00f08947 */ /* 0x002fea000383ffff */
[----:B------:R-:W-:Y:S05]  /*1d2c0*/  BRA `(.L_x_1035) ;  /* 0xffffffdc00907947 */ /* 0x000fea000383ffff */
.L_x_948:
[----:B------:R-:W1:Y:S01]  /*1d2d0*/  S2R R2, SR_TID.X ;  /* 0x0000000000027919 */ /* 0x000e620000002100 */
[----:B------:R-:W-:Y:S01]  /*1d2e0*/  BSSY B0, `(.L_x_1036) ;  /* 0x000000a000007945 */ /* 0x000fe20003800000 */
[----:B---3--:R-:W-:Y:S02]  /*1d2f0*/  IMAD.MOV.U32 R12, RZ, RZ, RZ ;  /* 0x000000ffff0c7224 */ /* 0x008fe400078e00ff */
[----:B------:R-:W-:Y:S02]  /*1d300*/  IMAD.MOV.U32 R11, RZ, RZ, 0x1f ;  /* 0x0000001fff0b7424 */ /* 0x000fe400078e00ff */
[----:B------:R-:W-:Y:S01]  /*1d310*/  IMAD.MOV.U32 R15, RZ, RZ, -0x1 ;  /* 0xffffffffff0f7424 */ /* 0x000fe200078e00ff */
[----:B-1----:R-:W-:-:S04]  /*1d320*/  SHF.R.U32.HI R2, RZ, 0x5, R2 ;  /* 0x00000005ff027819 */ /* 0x002fc80000011602 */
[----:B------:R-:W-:-:S05]  /*1d330*/  LOP3.LUT R2, R2, 0x3, RZ, 0xc0, !PT ;  /* 0x0000000302027812 */ /* 0x000fca00078ec0ff */
[----:B------:R-:W-:-:S07]  /*1d340*/  IMAD.MOV.U32 R13, RZ, RZ, R2 ;  /* 0x000000ffff0d7224 */ /* 0x000fce00078e0002 */
[----:B0-----:R-:W-:Y:S05]  /*1d350*/  WARPSYNC.COLLECTIVE R15, `(.L_x_1037) ;  /* 0x000000000f087348 */ /* 0x001fea0003c00000 */
[----:B------:R1:W2:Y:S02]  /*1d360*/  SHFL.IDX P6, R14, R13, R12, R11 ;  /* 0x0000000c0d0e7389 */ /* 0x0002a400000c000b */
[----:B012---:R-:W-:Y:S01]  /*1d370*/  ENDCOLLECTIVE ;  /* 0x000000000000791b */ /* 0x007fe20003800000 */
.L_x_1037:
[----:B------:R-:W-:Y:S05]  /*1d380*/  BSYNC B0 ;  /* 0x0000000000007941 */ /* 0x000fea0003800000 */
.L_x_1036:
[----:B------:R-:W-:Y:S05]  /*1d390*/  BRA `(.L_x_1038) ;  /* 0xffffffdc00787947 */ /* 0x000fea000383ffff */
.L_x_949:
[----:B------:R-:W-:Y:S01]  /*1d3a0*/  BSSY B0, `(.L_x_1039) ;  /* 0x0000006000007945 */ /* 0x000fe20003800000 */
[----:B------:R-:W-:-:S07]  /*1d3b0*/  IMAD.MOV.U32 R15, RZ, RZ, -0x1 ;  /* 0xffffffffff0f7424 */ /* 0x000fce00078e00ff */
[----:B01-3--:R-:W-:Y:S05]  /*1d3c0*/  WARPSYNC.COLLECTIVE R15, `(.L_x_1040) ;  /* 0x000000000f0c7348 */ /* 0x00bfea0003c00000 */
[----:B------:R-:W-:Y:S02]  /*1d3d0*/  ELECT P6, UR62, PT ;  /* 0x00000000003e782f */ /* 0x000fe400038c0000 */
[----:B------:R-:W-:Y:S01]  /*1d3e0*/  MOV R14, UR62 ;  /* 0x0000003e000e7c02 */ /* 0x000fe20008000f00 */
[----:B01-3--:R-:W-:Y:S10]  /*1d3f0*/  ENDCOLLECTIVE ;  /* 0x000000000000791b */ /* 0x00bff40003800000 */
.L_x_1040:
[----:B------:R-:W-:Y:S05]  /*1d400*/  BSYNC B0 ;  /* 0x0000000000007941 */ /* 0x000fea0003800000 */
.L_x_1039:
[----:B------:R-:W-:Y:S05]  /*1d410*/  BRA `(.L_x_1041) ;  /* 0xffffffdc006c7947 */ /* 0x000fea000383ffff */
.L_x_951:
[----:B0-----:R0:W1:Y:S02]  /*1d420*/  SYNCS.PHASECHK.TRANS64.TRYWAIT P0, [R6+URZ], R5 ;  /* 0x00000005060075a7 */ /* 0x001064000800017f */
[----:B-1----:R-:W-:Y:S05]  /*1d430*/  @!P0 NANOSLEEP.SYNCS 0x989680 ;  /* 0x009896800000895d */ /* 0x002fea0003900000 */
[----:B------:R-:W1:Y:S02]  /*1d440*/  @!P0 SYNCS.PHASECHK.TRANS64 P0, [R6+URZ], R5 ;  /* 0x00000005060085a7 */ /* 0x000e64000800007f */
[----:B-1----:R-:W-:Y:S05]  /*1d450*/  @!P0 BRA `(.L_x_951) ;  /* 0xfffffffc00f08947 */ /* 0x002fea000383ffff */
[----:B------:R-:W-:Y:S05]  /*1d460*/  BRA `(.L_x_1042) ;  /* 0xffffffdc00a47947 */ /* 0x000fea000383ffff */
.L_x_952:
[----:B-1----:R1:W2:Y:S02]  /*1d470*/  SYNCS.PHASECHK.TRANS64.TRYWAIT P0, [R7+URZ], R2 ;  /* 0x00000002070075a7 */ /* 0x0022a4000800017f */
[----:B--2---:R-:W-:Y:S05]  /*1d480*/  @!P0 NANOSLEEP.SYNCS 0x989680 ;  /* 0x009896800000895d */ /* 0x004fea0003900000 */
[----:B------:R-:W2:Y:S02]  /*1d490*/  @!P0 SYNCS.PHASECHK.TRANS64 P0, [R7+URZ], R2 ;  /* 0x00000002070085a7 */ /* 0x000ea4000800007f */
[----:B--2---:R-:W-:Y:S05]  /*1d4a0*/  @!P0 BRA `(.L_x_952) ;  /* 0xfffffffc00f08947 */ /* 0x004fea000383ffff */
[----:B------:R-:W-:Y:S05]  /*1d4b0*/  BRA `(.L_x_1043) ;  /* 0xffffffdc00987947 */ /* 0x000fea000383ffff */
.L_x_954:
[----:B--2---:R2:W4:Y:S02]  /*1d4c0*/  SYNCS.PHASECHK.TRANS64.TRYWAIT P0, [R4+URZ], R5 ;  /* 0x00000005040075a7 */ /* 0x004524000800017f */
[----:B----4-:R-:W-:Y:S05]  /*1d4d0*/  @!P0 NANOSLEEP.SYNCS 0x989680 ;  /* 0x009896800000895d */ /* 0x010fea0003900000 */
[----:B------:R-:W4:Y:S02]  /*1d4e0*/  @!P0 SYNCS.PHASECHK.TRANS64 P0, [R4+URZ], R5 ;  /* 0x00000005040085a7 */ /* 0x000f24000800007f */
[----:B----4-:R-:W-:Y:S05]  /*1d4f0*/  @!P0 BRA `(.L_x_954) ;  /* 0xfffffffc00f08947 */ /* 0x010fea000383ffff */
[----:B------:R-:W-:Y:S05]  /*1d500*/  BRA `(.L_x_1044) ;  /* 0xffffffdc009c7947 */ /* 0x000fea000383ffff */
.L_x_1045:
        /* <DEDUP_REMOVED lines=15> */
.L_x_6041:


//--------------------- .text._ZN7cutlass13device_kernelIN5flash11enable_sm90INS1_16FlashAttnFwdSm90INS1_25CollectiveMainloopFwdSm90ILi2EN4cute5tupleIJNS5_1CILi1EEES8_S8_EEENS6_IJNS7_ILi64EEESA_SA_EEELi512ENS_10bfloat16_tEfNS_4arch4Sm90ELb0ELb0ELb1ELb1ELb0ELb0ELb1ELb0ELb0ELb1ELb1ELb0EEENS1_21CollectiveEpilogueFwdINS6_IJSA_NS7_ILi512EEESA_EEES9_SC_SE_Li256ELb1ELb1ELb1ELb0EEENS1_36VarlenDynamicPersistentTileSchedulerILi64ELi64ELi256ELi128ELb1ELb1ELb1ELb0ELb1ELb1EEEEEEEEEvNT_6ParamsE --------------------------
	.section	.text._ZN7cutlass13device_kernelIN5flash11enable_sm90INS1_16FlashAttnFwdSm90INS1_25CollectiveMainloopFwdSm90ILi2EN4cute5tupleIJNS5_1CILi1EEES8_S8_EEENS6_IJNS7_ILi64EEESA_SA_EEELi512ENS_10bfloat16_tEfNS_4arch4Sm90ELb0ELb0ELb1ELb1ELb0ELb0ELb1ELb0ELb0ELb1ELb1ELb0EEENS1_21CollectiveEpilogueFwdINS6_IJSA_NS7_ILi512EEESA_EEES9_SC_SE_Li256ELb1ELb1ELb1ELb0EEENS1_36VarlenDynamicPersistentTileSchedulerILi64ELi64ELi256ELi128ELb1ELb1ELb1ELb0ELb1ELb1EEEEEEEEEvNT_6ParamsE,"ax",@progbits
	.align	128
.text._ZN7cutlass13device_kernelIN5flash11enable_sm90INS1_16FlashAttnFwdSm90INS1_25CollectiveMainloopFwdSm90ILi2EN4cute5tupleIJNS5_1CILi1EEES8_S8_EEENS6_IJNS7_ILi64EEESA_SA_EEELi512ENS_10bfloat16_tEfNS_4arch4Sm90ELb0ELb0ELb1ELb1ELb0ELb0ELb1ELb0ELb0ELb1ELb1ELb0EEENS1_21CollectiveEpilogueFwdINS6_IJSA_NS7_ILi512EEESA_EEES9_SC_SE_Li256ELb1ELb1ELb1ELb0EEENS1_36VarlenDynamicPersistentTileSchedulerILi64ELi64ELi256ELi128ELb1ELb1ELb1ELb0ELb1ELb1EEEEEEEEEvNT_6ParamsE:
        .type           _ZN7cutlass13device_kernelIN5flash11enable_sm90INS1_16FlashAttnFwdSm90INS1_25CollectiveMainloopFwdSm90ILi2EN4cute5tupleIJNS5_1CILi1EEES8_S8_EEENS6_IJNS7_ILi64EEESA_SA_EEELi512ENS_10bfloat16_tEfNS_4arch4Sm90ELb0ELb0ELb1ELb1ELb0ELb0ELb1ELb0ELb0ELb1ELb1ELb0EEENS1_21CollectiveEpilogueFwdINS6_IJSA_NS7_ILi512EEESA_EEES9_SC_SE_Li256ELb1ELb1ELb1ELb0EEENS1_36VarlenDynamicPersistentTileSchedulerILi64ELi64ELi256ELi128ELb1ELb1ELb1ELb0ELb1ELb1EEEEEEEEEvNT_6ParamsE,@function
        .size           _ZN7cutlass13device_kernelIN5flash11enable_sm90INS1_16FlashAttnFwdSm90INS1_25CollectiveMainloopFwdSm90ILi2EN4cute5tupleIJNS5_1CILi1EEES8_S8_EEENS6_IJNS7_ILi64EEESA_SA_EEELi512ENS_10bfloat16_tEfNS_4arch4Sm90ELb0ELb0ELb1ELb1ELb0ELb0ELb1ELb0ELb0ELb1ELb1ELb0EEENS1_21CollectiveEpilogueFwdINS6_IJSA_NS7_ILi512EEESA_EEES9_SC_SE_Li256ELb1ELb1ELb1ELb0EEENS1_36VarlenDynamicPersistentTileSchedulerILi64ELi64ELi256ELi128ELb1ELb1ELb1ELb0ELb1ELb1EEEEEEEEEvNT_6ParamsE,(.L_x_6042 - _ZN7cutlass13device_kernelIN5flash11enable_sm90INS1_16FlashAttnFwdSm90INS1_25CollectiveMainloopFwdSm90ILi2EN4cute5tupleIJNS5_1CILi1EEES8_S8_EEENS6_IJNS7_ILi64EEESA_SA_EEELi512ENS_10bfloat16_tEfNS_4arch4Sm90ELb0ELb0ELb1ELb1ELb0ELb0ELb1ELb0ELb0ELb1ELb1ELb0EEENS1_21CollectiveEpilogueFwdINS6_IJSA_NS7_ILi512EEESA_EEES9_SC_SE_Li256ELb1ELb1ELb1ELb0EEENS1_36VarlenDynamicPersistentTileSchedulerILi64ELi64ELi256ELi128ELb1ELb1ELb1ELb0ELb1ELb1EEEEEEEEEvNT_6ParamsE)
        .other          _ZN7cutlass13device_kernelIN5flash11enable_sm90INS1_16FlashAttnFwdSm90INS1_25CollectiveMainloopFwdSm90ILi2EN4cute5tupleIJNS5_1CILi1EEES8_S8_EEENS6_IJNS7_ILi64EEESA_SA_EEELi512ENS_10bfloat16_tEfNS_4arch4Sm90ELb0ELb0ELb1ELb1ELb0ELb0ELb1ELb0ELb0ELb1ELb1ELb0EEENS1_21CollectiveEpilogueFwdINS6_IJSA_NS7_ILi512EEESA_EEES9_SC_SE_Li256ELb1ELb1ELb1ELb0EEENS1_36VarlenDynamicPersistentTileSchedulerILi64ELi64ELi256ELi128ELb1ELb1ELb1ELb0ELb1ELb1EEEEEEEEEvNT_6ParamsE,@"STO_CUDA_ENTRY STV_DEFAULT"
_ZN7cutlass13device_kernelIN5flash11enable_sm90INS1_16FlashAttnFwdSm90INS1_25CollectiveMainloopFwdSm90ILi2EN4cute5tupleIJNS5_1CILi1EEES8_S8_EEENS6_IJNS7_ILi64EEESA_SA_EEELi512ENS_10bfloat16_tEfNS_4arch4Sm90ELb0ELb0ELb1ELb1ELb0ELb0ELb1ELb0ELb0ELb1ELb1ELb0EEENS1_21CollectiveEpilogueFwdINS6_IJSA_NS7_ILi512EEESA_EEES9_SC_SE_Li256ELb1ELb1ELb1ELb0EEENS1_36VarlenDynamicPersistentTileSchedulerILi64ELi64ELi256ELi128ELb1ELb1ELb1ELb0ELb1ELb1EEEEEEEEEvNT_6ParamsE:
        /* <DEDUP_REMOVED lines=17> */
.L_x_1047:
[----:B------:R-:W-:Y:S05]  /*0110*/  BSYNC B0 ;  /* 0x0000000000007941 */ /* 0x000fea0003800000 */
.L_x_1046:
[----:B------:R-:W-:Y:S01]  /*0120*/  SHF.R.U32.HI R3, RZ, 0x7, R6 ;  /* 0x00000007ff037819 */ /* 0x000fe20000011606 */
[----:B------:R-:W-:Y:S01]  /*0130*/  VOTEU.ANY UP0, P0 ;  /* 0x00000000003f7886 */ /* 0x000fe20000000100 */
[----:B------:R-:W0:Y:S01]  /*0140*/  SHFL.IDX PT, R2, R0, RZ, 0x1f ;  /* 0x00001fff00027589 */ /* 0x000e2200000e0000 */
[----:B------:R-:W-:Y:S01]  /*0150*/  UMOV UR4, 0x80 ;  /* 0x0000008000047882 */ /* 0x000fe20000000000 */
[----:B------:R-:W-:Y:S01]  /*0160*/  UMOV UR7, 0x100 ;  /* 0x0000010000077882 */ /* 0x000fe20000000000 */
[----:B------:R-:W-:Y:S01]  /*0170*/  VOTEU.ANY UP1, P0 ;  /* 0x00000000003f7886 */ /* 0x000fe20000020100 */
[----:B------:R-:W1:Y:S01]  /*0180*/  SHFL.IDX PT, R3, R3, RZ, 0x1f ;  /* 0x00001fff03037589 */ /* 0x000e6200000e0000 */
[----:B------:R-:W2:Y:S01]  /*0190*/  @UP0 S2UR UR8, SR_CgaCtaId ;  /* 0x00000000000809c3 */ /* 0x000ea20000008800 */
[----:B------:R-:W-:Y:S01]  /*01a0*/  @UP0 UMOV UR6, 0x400 ;  /* 0x0000040000060882 */ /* 0x000fe20000000000 */
[----:B------:R-:W-:-:S04]  /*01b0*/  @UP0 UIADD3 UR4, -UR4, 0x100000, URZ ;  /* 0x0010000004040890 */ /* 0x000fc8000fffe13f */
[----:B------:R-:W-:Y:S02]  /*01c0*/  @UP0 USHF.L.U32 UR5, UR4, 0xb, URZ ;  /* 0x0000000b04050899 */ /* 0x000fe4000800063f */
[----:B------:R-:W-:Y:S01]  /*01d0*/  @UP0 USHF.L.U32 UR4, UR4, 0x1, URZ ;  /* 0x0000000104040899 */ /* 0x000fe2000800063f */
[----:B------:R-:W-:Y:S01]  /*01e0*/  VOTEU.ANY UP2, P0 ;  /* 0x00000000003f7886 */ /* 0x000fe20000040100 */
[----:B0-----:R-:W-:Y:S01]  /*01f0*/  ISETP.NE.AND P1, PT, R2, RZ, PT ;  /* 0x000000ff0200720c */ /* 0x001fe20003f25270 */
[----:B-1----:R0:W-:Y:S01]  /*0200*/  STL [R1], R3 ;  /* 0x0000000301007387 */ /* 0x0021e20000100800 */
[----:B--2---:R-:W-:Y:S02]  /*0210*/  @UP0 ULEA UR8, UR8, UR6, 0x18 ;  /* 0x0000000608080291 */ /* 0x004fe4000f8ec03f */
[----:B------:R-:W-:-:S04]  /*0220*/  @UP0 UIADD3 UR6, -UR7, 0x100000, URZ ;  /* 0x0010000007060890 */ /* 0x000fc8000fffe13f */
[----:B------:R-:W-:Y:S02]  /*0230*/  @UP0 USHF.L.U32 UR7, UR6, 0xb, URZ ;  /* 0x0000000b06070899 */ /* 0x000fe4000800063f */
[----:B------:R-:W-:Y:S01]  /*0240*/  @UP0 USHF.L.U32 UR6, UR6, 0x1, URZ ;  /* 0x0000000106060899 */ /* 0x000fe2000800063f */
[----:B------:R-:W-:Y:S01]  /*0250*/  VOTEU.ANY UP0, P0 ;  /* 0x00000000003f7886 */ /* 0x000fe20000000100 */
[----:B------:R-:W1:Y:S04]  /*0260*/  FENCE.VIEW.ASYNC.S ;  /* 0x00000000000073c6 */ /* 0x000e680000000000 */
[----:B-1----:R0:W1:Y:S01]  /*0270*/  @UP0 SYNCS.EXCH.64 URZ, [UR8+0x38800], UR4 ;  /* 0x03880004083f05b2 */ /* 0x0020620008000100 */
[----:B------:R0:W2:Y:S05]  /*0280*/  @UP1 SYNCS.EXCH.64 URZ, [UR8+0x38810], UR4 ;  /* 0x03881004083f15b2 */ /* 0x0000aa0008000100 */
        /* <DEDUP_REMOVED lines=16> */
.L_x_1048:
        /* <DEDUP_REMOVED lines=22> */
.L_x_1049:
        /* <DEDUP_REMOVED lines=18> */
.L_x_1050:
        /* <DEDUP_REMOVED lines=22> */
.L_x_1051:
        /* <DEDUP_REMOVED lines=22> */
.L_x_1052:
[----:B------:R-:W-:Y:S01]  /*08d0*/  ISETP.NE.AND P0, PT, R3, RZ, PT ;  /* 0x000000ff0300720c */ /* 0x000fe20003f05270 */
[----:B------:R-:W-:Y:S01]  /*08e0*/  NOP ;  /* 0x0000000000007918 */ /* 0x000fe20000000000 */
[----:B------:R-:W-:Y:S01]  /*08f0*/  ULDC.64 UR38, c[0x0][0x208] ;  /* 0x0000820000267ab9 */ /* 0x000fe20000000a00 */
[----:B01234-:R-:W-:Y:S10]  /*0900*/  BAR.SYNC.DEFER_BLOCKING 0x0 ;  /* 0x0000000000007b1d */ /* 0x01fff40000010000 */
[----:B------:R-:W-:Y:S05]  /*0910*/  @!P0 BRA `(.L_x_1053) ;  /* 0x000000dc00dc8947 */ /* 0x000fea0003800000 */
.L_x_1054:
        /* <DEDUP_REMOVED lines=22> */
[----:B------:R-:W-:Y:S01]  /*0a80*/  UMOV UR36, URZ ;  /* 0x0000003f00247c82 */ /* 0x000fe20008000000 */
[----:B------:R-:W-:Y:S01]  /*0a90*/  SHF.R.S32.HI R3, RZ, 0x1f, R6 ;  /* 0x0000001fff037819 */ /* 0x000fe20000011406 */
[----:B------:R-:W-:Y:S01]  /*0aa0*/  UMOV UR37, URZ ;  /* 0x0000003f00257c82 */ /* 0x000fe20008000000 */
[----:B------:R-:W-:Y:S02]  /*0ab0*/  UMOV UR40, URZ ;  /* 0x0000003f00287c82 */ /* 0x000fe40008000000 */
[CC--:B------:R-:W-:Y:S02]  /*0ac0*/  LEA.HI R2, R3.reuse, R6.reuse, RZ, 0x4 ;  /* 0x0000000603027211 */ /* 0x0c0fe400078f20ff */
[----:B------:R-:W-:-:S02]  /*0ad0*/  LEA.HI R5, R3, R6, RZ, 0x3 ;  /* 0x0000000603057211 */ /* 0x000fc400078f18ff */
[CC--:B------:R-:W-:Y:S02]  /*0ae0*/  LEA.HI R4, R3.reuse, R6.reuse, RZ, 0x5 ;  /* 0x0000000603047211 */ /* 0x0c0fe400078f28ff */
[CC--:B------:R-:W-:Y:S02]  /*0af0*/  LEA.HI R0, R3.reuse, R6.reuse, RZ, 0x7 ;  /* 0x0000000603007211 */ /* 0x0c0fe400078f38ff */
[----:B------:R-:W-:Y:S02]  /*0b00*/  LEA.HI R3, R3, R6, RZ, 0x2 ;  /* 0x0000000603037211 */ /* 0x000fe400078f10ff */
[----:B------:R-:W-:Y:S02]  /*0b10*/  SHF.R.S32.HI R7, RZ, 0x4, R2 ;  /* 0x00000004ff077819 */ /* 0x000fe40000011402 */
[----:B------:R-:W-:Y:S02]  /*0b20*/  LOP3.LUT R11, R5, 0xfffffff8, RZ, 0xc0, !PT ;  /* 0xfffffff8050b7812 */ /* 0x000fe400078ec0ff */
[----:B------:R-:W-:-:S02]  /*0b30*/  LOP3.LUT R5, R2, 0xfffffff0, RZ, 0xc0, !PT ;  /* 0xfffffff002057812 */ /* 0x000fc400078ec0ff */
[--C-:B------:R-:W-:Y:S01]  /*0b40*/  SHF.R.S32.HI R9, RZ, 0x5, R4.reuse ;  /* 0x00000005ff097819 */ /* 0x100fe20000011404 */
[C---:B------:R-:W-:Y:S01]  /*0b50*/  IMAD.IADD R11, R6.reuse, 0x1, -R11 ;  /* 0x00000001060b7824 */ /* 0x040fe200078e0a0b */
[----:B------:R-:W-:Y:S01]  /*0b60*/  LOP3.LUT R13, R3, 0xfffffffc, RZ, 0xc0, !PT ;  /* 0xfffffffc030d7812 */ /* 0x000fe200078ec0ff */
[----:B------:R-:W-:Y:S01]  /*0b70*/  IMAD.IADD R8, R6, 0x1, -R5 ;  /* 0x0000000106087824 */ /* 0x000fe200078e0a05 */
[----:B------:R-:W-:Y:S02]  /*0b80*/  SHF.R.S32.HI R4, RZ, 0x1f, R4 ;  /* 0x0000001fff047819 */ /* 0x000fe40000011404 */
[----:B------:R-:W-:Y:S01]  /*0b90*/  LOP3.LUT R3, R0, 0xffffff80, RZ, 0xc0, !PT ;  /* 0xffffff8000037812 */ /* 0x000fe200078ec0ff */
[----:B------:R-:W-:Y:S01]  /*0ba0*/  IMAD.IADD R13, R6, 0x1, -R13 ;  /* 0x00000001060d7824 */ /* 0x000fe200078e0a0d */
[----:B------:R-:W-:Y:S02]  /*0bb0*/  LEA.HI R2, R2, R7, RZ, 0x1 ;  /* 0x0000000702027211 */ /* 0x000fe400078f08ff */
[----:B------:R-:W-:Y:S01]  /*0bc0*/  LEA.HI R4, R4, R9, RZ, 0x2 ;  /* 0x0000000904047211 */ /* 0x000fe200078f10ff */
[----:B------:R-:W-:Y:S01]  /*0bd0*/  IMAD.IADD R3, R6, 0x1, -R3 ;  /* 0x0000000106037824 */ /* 0x000fe200078e0a03 */
[----:B------:R-:W-:-:S02]  /*0be0*/  LOP3.LUT R2, R2, 0x1ffffffe, RZ, 0xc0, !PT ;  /* 0x1ffffffe02027812 */ /* 0x000fc400078ec0ff */
[----:B------:R-:W-:Y:S02]  /*0bf0*/  SHF.R.S32.HI R227, RZ, 0x7, R0 ;  /* 0x00000007ffe37819 */ /* 0x000fe40000011400 */
[----:B------:R-:W-:Y:S01]  /*0c00*/  LOP3.LUT R4, R4, 0x3ffffc, RZ, 0xc0, !PT ;  /* 0x003ffffc04047812 */ /* 0x000fe200078ec0ff */
[----:B------:R-:W-:Y:S01]  /*0c10*/  IMAD.IADD R7, R7, 0x1, -R2 ;  /* 0x0000000107077824 */ /* 0x000fe200078e0a02 */
[--C-:B------:R-:W-:Y:S01]  /*0c20*/  SHF.R.S32.HI R5, RZ, 0x1f, R8.reuse ;  /* 0x0000001fff057819 */ /* 0x100fe20000011408 */
[----:B------:R-:W-:Y:S01]  /*0c30*/  IMAD R15, R227, 0x100, R8 ;  /* 0x00000100e30f7824 */ /* 0x000fe200078e0208 */
[----:B------:R-:W-:Y:S01]  /*0c40*/  SHF.R.S32.HI R2, RZ, 0x1f, R3 ;  /* 0x0000001fff027819 */ /* 0x000fe20000011403 */
[----:B------:R-:W-:Y:S01]  /*0c50*/  IMAD.IADD R10, R9, 0x1, -R4 ;  /* 0x00000001090a7824 */ /* 0x000fe200078e0a04 */
        /* <DEDUP_REMOVED lines=19> */
[----:B------:R-:W-:Y:S01]  /*0d90*/  LOP3.LUT R0, R0, 0xfffffe, RZ, 0xc0, !PT ;  /* 0x00fffffe00007812 */ /* 0x000fe200078ec0ff */
[--C-:B------:R-:W-:Y:S01]  /*0da0*/  IMAD.U32 R12, R16, 0x40, R7.reuse ;  /* 0x00000040100c7824 */ /* 0x100fe200078e0007 */
[----:B------:R-:W-:Y:S02]  /*0db0*/  LEA.HI R3, R3, R2, RZ, 0x3 ;  /* 0x0000000203037211 */ /* 0x000fe400078f18ff */
[----:B------:R-:W-:Y:S01]  /*0dc0*/  LOP3.LUT R7, R4, 0x8, R7, 0xf8, !PT ;  /* 0x0000000804077812 */ /* 0x000fe200078ef807 */
[----:B------:R-:W-:Y:S01]  /*0dd0*/  IMAD.IADD R0, R227, 0x1, -R0 ;  /* 0x00000001e3007824 */ /* 0x000fe200078e0a00 */
[----:B------:R-:W-:Y:S01]  /*0de0*/  LOP3.LUT R6, R6, 0x7ffffe00, RZ, 0xc0, !PT ;  /* 0x7ffffe0006067812 */ /* 0x000fe200078ec0ff */
[----:B------:R0:W-:Y:S01]  /*0df0*/  STL [R1+0x70], R12 ;  /* 0x0000700c01007387 */ /* 0x0001e20000100800 */
[----:B------:R-:W-:-:S02]  /*0e00*/  SHF.R.U32.HI R4, RZ, 0x3, R4 ;  /* 0x00000003ff047819 */ /* 0x000fc40000011604 */
[----:B------:R-:W-:Y:S01]  /*0e10*/  LOP3.LUT R3, R3, 0xfffffff8, RZ, 0xc0, !PT ;  /* 0xfffffff803037812 */ /* 0x000fe200078ec0ff */
[----:B------:R-:W-:Y:S01]  /*0e20*/  IMAD R6, R9, 0x400, R6 ;  /* 0x0000040009067824 */ /* 0x000fe200078e0206 */
[----:B------:R-:W-:Y:S02]  /*0e30*/  LOP3.LUT R7, R7, R4, RZ, 0x3c, !PT ;  /* 0x0000000407077212 */ /* 0x000fe400078e3cff */
[----:B------:R-:W-:Y:S01]  /*0e40*/  SHF.R.S32.HI R5, RZ, 0x5, R5 ;  /* 0x00000005ff057819 */ /* 0x000fe20000011405 */
[----:B------:R-:W-:Y:S01]  /*0e50*/  IMAD.IADD R16, R2, 0x1, -R3 ;  /* 0x0000000102107824 */ /* 0x000fe200078e0a03 */
[----:B------:R-:W-:Y:S01]  /*0e60*/  R2P PR, R8, 0x6 ;  /* 0x0000000608007804 */ /* 0x000fe20000000000 */
[----:B0-----:R-:W-:Y:S02]  /*0e70*/  IMAD.SHL.U32 R12, R0, 0x100, RZ ;  /* 0x00000100000c7824 */ /* 0x001fe400078e00ff */
[----:B------:R-:W-:Y:S02]  /*0e80*/  IMAD.IADD R7, R6, 0x1, R7 ;  /* 0x0000000106077824 */ /* 0x000fe400078e0207 */
[----:B------:R-:W-:Y:S01]  /*0e90*/  IMAD.SHL.U32 R2, R11, 0x8, RZ ;  /* 0x000000080b027824 */ /* 0x000fe200078e00ff */
[----:B------:R-:W-:Y:S01]  /*0ea0*/  STL [R1+0x6c], R12 ;  /* 0x00006c0c01007387 */ /* 0x000fe20000100800 */
[----:B------:R-:W-:Y:S01]  /*0eb0*/  IMAD.IADD R17, R230, 0x1, R12 ;  /* 0x00000001e6117824 */ /* 0x000fe200078e020c */
[----:B------:R-:W-:Y:S01]  /*0ec0*/  LEA R19, R7, UR41, 0x1 ;  /* 0x0000002907137c11 */ /* 0x000fe2000f8e08ff */
[----:B------:R-:W-:Y:S01]  /*0ed0*/  IMAD R16, R5, 0x10, R16 ;  /* 0x0000001005107824 */ /* 0x000fe200078e0210 */
[----:B------:R-:W-:Y:S01]  /*0ee0*/  SEL R185, R185, 0xffffffc0, !P2 ;  /* 0xffffffc0b9b97807 */ /* 0x000fe20005000000 */
[----:B------:R-:W-:Y:S01]  /*0ef0*/  VIADD R193, R2, 0x40 ;  /* 0x0000004002c17836 */ /* 0x000fe20000000000 */
[----:B------:R-:W-:Y:S01]  /*0f00*/  SHF.R.S32.HI R0, RZ, 0x1f, R17 ;  /* 0x0000001fff007819 */ /* 0x000fe20000011411 */
        /* <DEDUP_REMOVED lines=69> */
[----:B------:R-:W-:-:S02]  /*1360*/  IMAD.MOV.U32 R6, RZ, RZ, R14 ;  /* 0x000000ffff067224 */ /* 0x000fc400078e000e */
[C---:B------:R-:W-:Y:S02]  /*1370*/  VIADD R192, R2.reuse, 0x80 ;  /* 0x0000008002c07836 */ /* 0x040fe40000000000 */
[C---:B------:R-:W-:Y:S02]  /*1380*/  VIADD R191, R2.reuse, 0xc0 ;  /* 0x000000c002bf7836 */ /* 0x040fe40000000000 */
[C---:B------:R-:W-:Y:S02]  /*1390*/  VIADD R190, R2.reuse, 0x100 ;  /* 0x0000010002be7836 */ /* 0x040fe40000000000 */
[C---:B------:R-:W-:Y:S02]  /*13a0*/  VIADD R189, R2.reuse, 0x140 ;  /* 0x0000014002bd7836 */ /* 0x040fe40000000000 */
[C---:B------:R-:W-:Y:S02]  /*13b0*/  VIADD R229, R2.reuse, 0x180 ;  /* 0x0000018002e57836 */ /* 0x040fe40000000000 */
[----:B------:R-:W-:-:S02]  /*13c0*/  VIADD R228, R2, 0x1c0 ;  /* 0x000001c002e47836 */ /* 0x000fc40000000000 */
[----:B------:R-:W-:-:S07]  /*13d0*/  IMAD.IADD R185, R185, 0x1, R184 ;  /* 0x00000001b9b97824 */ /* 0x000fce00078e02b8 */
.L_x_1098:
[----:B------:R-:W-:Y:S01]  /*13e0*/  ULDC.64 UR6, c[0x0][0xd88] ;  /* 0x0003620000067ab9 */ /* 0x000fe20000000a00 */
[----:B0123-5:R-:W0:Y:S01]  /*13f0*/  LDC.64 R12, c[0x0][0x418] ;  /* 0x00010600ff0c7b82 */ /* 0x02fe220000000a00 */
[----:B------:R-:W-:-:S06]  /*1400*/  UIMAD.WIDE UR6, UR5, 0x4, UR6 ;  /* 0x00000004050678a5 */ /* 0x000fcc000f8e0206 */
[----:B------:R-:W-:Y:S01]  /*1410*/  IMAD.U32 R8, RZ, RZ, UR6 ;  /* 0x00000006ff087e24 */ /* 0x000fe2000f8e00ff */
[----:B------:R-:W1:Y:S01]  /*1420*/  LDC R0, c[0x0][0x424] ;  /* 0x00010900ff007b82 */ /* 0x000e620000000800 */
[----:B------:R-:W-:Y:S01]  /*1430*/  IMAD.U32 R9, RZ, RZ, UR7 ;  /* 0x00000007ff097e24 */ /* 0x000fe2000f8e00ff */
[----:B------:R-:W-:-:S04]  /*1440*/  ULDC.64 UR6, c[0x0][0xb20] ;  /* 0x0002c80000067ab9 */ /* 0x000fc80000000a00 */
[----:B------:R-:W2:Y:S01]  /*1450*/  LDG.E R187, desc[UR38][R8.64] ;  /* 0x0000002608bb7981 */ /* 0x000ea2000c1e1900 */
[----:B------:R-:W-:Y:S01]  /*1460*/  ISETP.NE.U32.AND P0, PT, RZ, UR6, PT ;  /* 0x00000006ff007c0c */ /* 0x000fe2000bf05070 */
[----:B------:R-:W3:Y:S01]  /*1470*/  LDC R153, c[0x0][0x2f0] ;  /* 0x0000bc00ff997b82 */ /* 0x000ee20000000800 */
[----:B------:R-:W-:Y:S02]  /*1480*/  IMAD.MOV.U32 R10, RZ, RZ, RZ ;  /* 0x000000ffff0a7224 */ /* 0x000fe400078e00ff */
[----:B------:R-:W-:-:S05]  /*1490*/  ISETP.NE.AND.EX P0, PT, RZ, UR7, PT, P0 ;  /* 0x00000007ff007c0c */ /* 0x000fca000bf05300 */
[----:B----4-:R-:W4:Y:S01]  /*14a0*/  LDC R7, c[0x0][0xae8] ;  /* 0x0002ba00ff077b82 */ /* 0x010f220000000800 */
[----:B--2---:R-:W-:-:S07]  /*14b0*/  SHF.R.S32.HI R220, RZ, 0x1f, R187 ;  /* 0x0000001fffdc7819 */ /* 0x004fce00000114bb */
[----:B------:R-:W-:-:S04]  /*14c0*/  @P0 LEA R4, P1, R187, UR6, 0x2 ;  /* 0x00000006bb040c11 */ /* 0x000fc8000f8210ff */
[----:B------:R-:W-:Y:S01]  /*14d0*/  @P0 LEA.HI.X R5, R187, UR7, R220, 0x2, P1 ;  /* 0x00000007bb050c11 */ /* 0x000fe200088f14dc */
[----:B------:R-:W-:Y:S02]  /*14e0*/  ULDC.64 UR6, c[0x0][0xb18] ;  /* 0x0002c60000067ab9 */ /* 0x000fe40000000a00 */
[----:B------:R-:W-:Y:S02]  /*14f0*/  ISETP.NE.U32.AND P1, PT, RZ, UR6, PT ;  /* 0x00000006ff007c0c */ /* 0x000fe4000bf25070 */
[----:B------:R2:W5:Y:S01]  /*1500*/  @P0 LDG.E R10, desc[UR38][R4.64] ;  /* 0x00000026040a0981 */ /* 0x000562000c1e1900 */
[----:B0-----:R-:W-:Y:S02]  /*1510*/  ISETP.NE.U32.AND P0, PT, R12, RZ, PT ;  /* 0x000000ff0c00720c */ /* 0x001fe40003f05070 */
[----:B------:R-:W-:Y:S02]  /*1520*/  ISETP.NE.AND.EX P1, PT, RZ, UR7, PT, P1 ;  /* 0x00000007ff007c0c */ /* 0x000fe4000bf25310 */
[----:B------:R-:W-:-:S04]  /*1530*/  ISETP.NE.AND.EX P0, PT, R13, RZ, PT, P0 ;  /* 0x000000ff0d00720c */ /* 0x000fc80003f05300 */
[----:B-1----:R-:W-:-:S05]  /*1540*/  SEL R0, R0, 0x1, P0 ;  /* 0x0000000100007807 */ /* 0x002fca0000000000 */
[----:B---3--:R-:W-:Y:S02]  /*1550*/  IMAD R153, R0, R153, RZ ;  /* 0x0000009900997224 */ /* 0x008fe400078e02ff */
[----:B------:R-:W-:-:S04]  /*1560*/  @P1 LEA R8, P0, R187, UR6, 0x2 ;  /* 0x00000006bb081c11 */ /* 0x000fc8000f8010ff */
[----:B------:R-:W-:-:S05]  /*1570*/  @P1 LEA.HI.X R9, R187, UR7, R220, 0x2, P0 ;  /* 0x00000007bb091c11 */ /* 0x000fca00080f14dc */
[----:B------:R2:W5:Y:S01]  /*1580*/  @P1 LDG.E R153, desc[UR38][R8.64] ;  /* 0x0000002608991981 */ /* 0x000562000c1e1900 */
[C---:B------:R-:W-:Y:S01]  /*1590*/  LOP3.LUT R3, R6.reuse, 0xff000000, RZ, 0xc0, !PT ;  /* 0xff00000006037812 */ /* 0x040fe200078ec0ff */
[----:B------:R-:W-:Y:S01]  /*15a0*/  UMOV UR42, UR4 ;  /* 0x00000004002a7c82 */ /* 0x000fe20008000000 */
[----:B------:R-:W-:Y:S02]  /*15b0*/  LOP3.LUT R0, R6, 0xff0000, RZ, 0xc0, !PT ;  /* 0x00ff000006007812 */ /* 0x000fe400078ec0ff */
[----:B------:R-:W-:Y:S01]  /*15c0*/  SHF.R.U32.HI R3, RZ, 0x8, R3 ;  /* 0x00000008ff037819 */ /* 0x000fe20000011603 */
[----:B----4-:R-:W-:Y:S06]  /*15d0*/  @P1 BRA `(.L_x_1055) ;  /* 0x0000000000241947 */ /* 0x010fec0003800000 */
[----:B------:R-:W-:Y:S02]  /*15e0*/  ULDC.64 UR4, c[0x0][0xb00] ;  /* 0x0002c00000047ab9 */ /* 0x000fe40000000a00 */
[----:B------:R-:W-:-:S04]  /*15f0*/  ISETP.NE.U32.AND P0, PT, RZ, UR4, PT ;  /* 0x00000004ff007c0c */ /* 0x000fc8000bf05070 */
[----:B------:R-:W-:-:S13]  /*1600*/  ISETP.NE.AND.EX P0, PT, RZ, UR5, PT, P0 ;  /* 0x00000005ff007c0c */ /* 0x000fda000bf05300 */
[----:B------:R-:W-:Y:S05]  /*1610*/  @!P0 BRA `(.L_x_1055) ;  /* 0x0000000000148947 */ /* 0x000fea0003800000 */
[----:B--2---:R-:W0:Y:S02]  /*1620*/  LDC.64 R4, c[0x0][0xb00] ;  /* 0x0002c000ff047b82 */ /* 0x004e240000000a00 */
[----:B0-----:R-:W-:-:S05]  /*1630*/  IMAD.WIDE R4, R187, 0x4, R4 ;  /* 0x00000004bb047825 */ /* 0x001fca00078e0204 */
[----:B-----5:R-:W2:Y:S04]  /*1640*/  LDG.E R153, desc[UR38][R4.64] ;  /* 0x0000002604997981 */ /* 0x020ea8000c1e1900 */
[----:B------:R-:W2:Y:S02]  /*1650*/  LDG.E R8, desc[UR38][R4.64+0x4] ;  /* 0x0000042604087981 */ /* 0x000ea4000c1e1900 */
[----:B--2---:R-:W-:-:S07]  /*1660*/  IMAD.IADD R153, R8, 0x1, -R153 ;  /* 0x0000000108997824 */ /* 0x004fce00078e0a99 */
.L_x_1055:
[----:B--2---:R-:W2:Y:S01]  /*1670*/  LDL R4, [R1] ;  /* 0x0000000001047983 */ /* 0x004ea20000100800 */
[----:B-----5:R-:W-:Y:S01]  /*1680*/  IMAD.IADD R153, R153, 0x1, -R10 ;  /* 0x0000000199997824 */ /* 0x020fe200078e0a0a */
[----:B------:R-:W-:Y:S02]  /*1690*/  LEA.HI R194, R0, R3, RZ, 0x10 ;  /* 0x0000000300c27211 */ /* 0x000fe400078f80ff */
[----:B------:R-:W-:Y:S01]  /*16a0*/  LOP3.LUT R188, R6, 0xffff, RZ, 0xc0, !PT ;  /* 0x0000ffff06bc7812 */ /* 0x000fe200078ec0ff */
[----:B------:R-:W-:Y:S01]  /*16b0*/  VIADD R0, R153, 0x3f ;  /* 0x0000003f99007836 */ /* 0x000fe20000000000 */
[----:B------:R-:W-:Y:S02]  /*16c0*/  SHF.R.U32.HI R22, RZ, 0x10, R194 ;  /* 0x00000010ff167819 */ /* 0x000fe400000116c2 */
[----:B------:R-:W-:Y:S02]  /*16d0*/  LOP3.LUT R194, R194, 0xff, RZ, 0xc0, !PT ;  /* 0x000000ffc2c27812 */ /* 0x000fe400078ec0ff */
[----:B------:R-:W-:-:S02]  /*16e0*/  SHF.R.S32.HI R3, RZ, 0x1f, R0 ;  /* 0x0000001fff037819 */ /* 0x000fc40000011400 */
[C---:B------:R-:W-:Y:S02]  /*16f0*/  ISETP.NE.AND P0, PT, R22.reuse, RZ, PT ;  /* 0x000000ff1600720c */ /* 0x040fe40003f05270 */
[----:B------:R-:W-:Y:S02]  /*1700*/  LEA.HI R3, R3, R0, RZ, 0x6 ;  /* 0x0000000003037211 */ /* 0x000fe400078f30ff */
[----:B------:R-:W-:Y:S02]  /*1710*/  SEL R10, R22, R7, P0 ;  /* 0x00000007160a7207 */ /* 0x000fe40000000000 */
[----:B------:R-:W-:Y:S02]  /*1720*/  SHF.R.S32.HI R9, RZ, 0x6, R3 ;  /* 0x00000006ff097819 */ /* 0x000fe40000011403 */
[----:B--2---:R-:W-:-:S13]  /*1730*/  ISETP.NE.AND P1, PT, R4, 0x1, PT ;  /* 0x000000010400780c */ /* 0x004fda0003f25270 */
[----:B------:R-:W-:Y:S05]  /*1740*/  @!P1 BRA `(.L_x_1056) ;  /* 0x0000001c006c9947 */ /* 0x000fea0003800000 */
[----:B------:R-:W-:Y:S01]  /*1750*/  ISETP.GE.AND P0, PT, R153, 0x1, PT ;  /* 0x000000019900780c */ /* 0x000fe20003f06270 */
[----:B------:R-:W-:-:S12]  /*1760*/  IMAD.MOV.U32 R3, RZ, RZ, RZ ;  /* 0x000000ffff037224 */ /* 0x000fd800078e00ff */
[----:B------:R-:W-:Y:S05]  /*1770*/  @!P0 BRA `(.L_x_1057) ;  /* 0x0000000000688947 */ /* 0x000fea0003800000 */
[-C--:B------:R-:W-:Y:S02]  /*1780*/  IABS R6, R10.reuse ;  /* 0x0000000a00067213 */ /* 0x080fe40000000000 */
[----:B------:R-:W-:Y:S02]  /*1790*/  IADD3 R0, R9, -0x1, R10 ;  /* 0xffffffff09007810 */ /* 0x000fe40007ffe00a */
[----:B------:R-:W0:Y:S01]  /*17a0*/  I2F.RP R3, R6 ;  /* 0x0000000600037306 */ /* 0x000e220000209400 */
[----:B------:R-:W-:Y:S02]  /*17b0*/  IABS R11, R10 ;  /* 0x0000000a000b7213 */ /* 0x000fe40000000000 */
        /* <DEDUP_REMOVED lines=22> */
.L_x_1057:
[-C--:B------:R-:W-:Y:S01]  /*1920*/  IMAD R0, R194, R3.reuse, RZ ;  /* 0x00000003c2007224 */ /* 0x080fe200078e02ff */
[----:B------:R-:W-:Y:S01]  /*1930*/  PLOP3.LUT P0, PT, PT, PT, PT, 0x80, 0x0 ;  /* 0x000000000000781c */ /* 0x000fe20003f0f070 */
[----:B------:R-:W-:Y:S01]  /*1940*/  IMAD.MOV.U32 R152, RZ, RZ, RZ ;  /* 0x000000ffff987224 */ /* 0x000fe200078e00ff */
[----:B------:R-:W-:Y:S02]  /*1950*/  CS2R R150, SRZ ;  /* 0x0000000000967805 */ /* 0x000fe4000001ff00 */
[----:B------:R-:W-:Y:S02]  /*1960*/  CS2R R148, SRZ ;  /* 0x0000000000947805 */ /* 0x000fe4000001ff00 */
[----:B------:R-:W-:Y:S02]  /*1970*/  VIADDMNMX R3, R0, R3, R9, PT ;  /* 0x0000000300037246 */ /* 0x000fe40003800109 */
[----:B------:R-:W-:Y:S02]  /*1980*/  CS2R R146, SRZ ;  /* 0x0000000000927805 */ /* 0x000fe4000001ff00 */
[----:B------:R-:W-:-:S02]  /*1990*/  CS2R R144, SRZ ;  /* 0x0000000000907805 */ /* 0x000fc4000001ff00 */
[----:B------:R-:W-:Y:S02]  /*19a0*/  CS2R R142, SRZ ;  /* 0x00000000008e7805 */ /* 0x000fe4000001ff00 */
[----:B------:R-:W-:Y:S01]  /*19b0*/  R2UR UR16, R3 ;  /* 0x00000000031072ca */ /* 0x000fe200000e0000 */
[----:B------:R-:W-:Y:S01]  /*19c0*/  IMAD.MOV.U32 R3, RZ, RZ, RZ ;  /* 0x000000ffff037224 */ /* 0x000fe200078e00ff */
        /* <DEDUP_REMOVED lines=11> */
[----:B------:R-:W-:Y:S02]  /*1a80*/  ISETP.LT.AND P1, PT, R0, UR16, PT ;  /* 0x0000001000007c0c */ /* 0x000fe4000bf21270 */
        /* <DEDUP_REMOVED lines=49> */
[----:B------:R-:W0:Y:S01]  /*1da0*/  SHFL.IDX PT, R3, R227, RZ, 0x1f ;  /* 0x00001fffe3037589 */ /* 0x000e2200000e0000 */
[----:B------:R-:W-:Y:S01]  /*1db0*/  UMOV UR7, 0x40000040 ;  /* 0x4000004000077882 */ /* 0x000fe20000000000 */
[----:B------:R-:W-:Y:S01]  /*1dc0*/  UMOV UR9, 0x40000040 ;  /* 0x4000004000097882 */ /* 0x000fe20000000000 */
[----:B------:R-:W-:Y:S01]  /*1dd0*/  UMOV UR11, 0x40000040 ;  /* 0x40000040000b7882 */ /* 0x000fe20000000000 */
[----:B------:R-:W-:Y:S06]  /*1de0*/  BAR.SYNC.DEFER_BLOCKING 0xe, 0x100 ;  /* 0x0384000000007b1d */ /* 0x000fec0000010000 */
[----:B------:R-:W-:Y:S01]  /*1df0*/  UMOV UR13, 0x40000040 ;  /* 0x40000040000d7882 */ /* 0x000fe20000000000 */
[----:B------:R-:W-:Y:S01]  /*1e00*/  UMOV UR15, 0x40000040 ;  /* 0x40000040000f7882 */ /* 0x000fe20000000000 */
[----:B------:R-:W-:Y:S01]  /*1e10*/  UMOV UR17, 0x40000040 ;  /* 0x4000004000117882 */ /* 0x000fe20000000000 */
[----:B------:R-:W-:Y:S01]  /*1e20*/  UMOV UR19, 0x40000040 ;  /* 0x4000004000137882 */ /* 0x000fe20000000000 */
[----:B------:R-:W1:Y:S01]  /*1e30*/  S2R R4, SR_TID.X ;  /* 0x0000000000047919 */ /* 0x000e620000002100 */
[----:B0-----:R-:W-:Y:S01]  /*1e40*/  R2UR UR4, R3 ;  /* 0x00000000030472ca */ /* 0x001fe200000e0000 */
[----:B------:R-:W-:Y:S01]  /*1e50*/  IMAD.U32 R3, RZ, RZ, UR37 ;  /* 0x00000025ff037e24 */ /* 0x000fe2000f8e00ff */
[----:B------:R-:W-:-:S11]  /*1e60*/  WARPGROUP.ARRIVE ;  /* 0x00000000000079c5 */ /* 0x000fd60000000000 */
[----:B------:R-:W-:-:S04]  /*1e70*/  ULEA.HI UR5, UR4, UR4, URZ, 0x1 ;  /* 0x0000000404057291 */ /* 0x000fc8000f8f083f */
[----:B------:R-:W-:-:S04]  /*1e80*/  ULOP3.LUT UR5, UR5, 0x1fffe, URZ, 0xc0, !UPT ;  /* 0x0001fffe05057892 */ /* 0x000fc8000f8ec03f */
[----:B------:R-:W-:Y:S01]  /*1e90*/  UIADD3 UR5, UR4, -UR5, URZ ;  /* 0x8000000504057290 */ /* 0x000fe2000fffe03f */
[----:B-1----:R-:W-:Y:S01]  /*1ea0*/  LOP3.LUT R4, R4, 0x7f, RZ, 0xc0, !PT ;  /* 0x0000007f04047812 */ /* 0x002fe200078ec0ff */
[----:B------:R-:W-:Y:S02]  /*1eb0*/  UIADD3 UR4, UR41, 0x36400, URZ ;  /* 0x0003640029047890 */ /* 0x000fe4000fffe03f */
[----:B------:R-:W-:Y:S01]  /*1ec0*/  ULEA UR5, UR5, UR41, 0xf ;  /* 0x0000002905057291 */ /* 0x000fe2000f8e783f */
[----:B------:R-:W-:Y:S01]  /*1ed0*/  ISETP.NE.AND P1, PT, R4, RZ, PT ;  /* 0x000000ff0400720c */ /* 0x000fe20003f25270 */
[----:B------:R-:W-:Y:S02]  /*1ee0*/  USHF.R.U32.HI UR4, URZ, 0x4, UR4 ;  /* 0x000000043f047899 */ /* 0x000fe40008011604 */
[----:B------:R-:W-:Y:S02]  /*1ef0*/  UIADD3 UR5, UR5, 0x400, URZ ;  /* 0x0000040005057890 */ /* 0x000fe4000fffe03f */
[----:B------:R-:W-:-:S02]  /*1f00*/  ULOP3.LUT UR4, UR4, 0x3fff, URZ, 0xc0, !UPT ;  /* 0x00003fff04047892 */ /* 0x000fc4000f8ec03f */
[----:B------:R-:W-:Y:S02]  /*1f10*/  USHF.R.U32.HI UR5, URZ, 0x4, UR5 ;  /* 0x000000043f057899 */ /* 0x000fe40008011605 */
[----:B------:R-:W-:Y:S02]  /*1f20*/  ULOP3.LUT UR4, UR4, 0x10000, URZ, 0xfc, !UPT ;  /* 0x0001000004047892 */ /* 0x000fe4000f8efc3f */
[----:B------:R-:W-:Y:S02]  /*1f30*/  ULOP3.LUT UR5, UR5, 0x3fff, URZ, 0xc0, !UPT ;  /* 0x00003fff05057892 */ /* 0x000fe4000f8ec03f */
[----:B------:R-:W-:Y:S01]  /*1f40*/  UIADD3 UR8, UR4, 0x2, URZ ;  /* 0x0000000204087890 */ /* 0x000fe2000fffe03f */
[----:B------:R-:W-:Y:S01]  /*1f50*/  @!P1 LEA R3, R3, UR41, 0x3 ;  /* 0x0000002903039c11 */ /* 0x000fe2000f8e18ff */
[----:B------:R-:W-:Y:S02]  /*1f60*/  ULOP3.LUT UR20, UR5, 0x2000000, URZ, 0xfc, !UPT ;  /* 0x0200000005147892 */ /* 0x000fe4000f8efc3f */
[----:B------:R-:W-:-:S02]  /*1f70*/  UIADD3 UR12, UR4, 0x4, URZ ;  /* 0x00000004040c7890 */ /* 0x000fc4000fffe03f */
[----:B------:R-:W-:Y:S01]  /*1f80*/  ULEA UR6, UR37, UR20, 0xc ;  /* 0x0000001425067291 */ /* 0x000fe2000f8e603f */
[----:B------:R-:W-:Y:S01]  /*1f90*/  @!P1 VIADD R3, R3, 0x38860 ;  /* 0x0003886003039836 */ /* 0x000fe20000000000 */
[----:B------:R-:W-:Y:S02]  /*1fa0*/  UMOV UR5, 0x40000040 ;  /* 0x4000004000057882 */ /* 0x000fe40000000000 */
[----:B------:R-:W-:Y:S02]  /*1fb0*/  UIADD3 UR10, UR6, 0x80, URZ ;  /* 0x00000080060a7890 */ /* 0x000fe4000fffe03f */
[----:B------:R-:W-:Y:S01]  /*1fc0*/  UIADD3 UR14, UR6, 0x100, URZ ;  /* 0x00000100060e7890 */ /* 0x000fe2000fffe03f */
[----:B------:R-:W-:Y:S01]  /*1fd0*/  @!P1 PRMT R3, RZ, 0x654, R3 ;  /* 0x00000654ff039816 */ /* 0x000fe20000000003 */
[----:B------:R-:W-:Y:S02]  /*1fe0*/  UIADD3 UR18, UR6, 0x180, URZ ;  /* 0x0000018006127890 */ /* 0x000fe4000fffe03f */
[----:B------:R-:W-:Y:S01]  /*1ff0*/  HGMMA.64x256x16.F32.BF16 R24, gdesc[UR4].tnspB, RZ, !UPT, gsb0 ;  /* 0x43e00000041879f0 */ /* 0x000fe2000c0018ff */
[----:B------:R-:W-:-:S02]  /*2000*/  UIADD3 UR7, UR16, -0x2, URZ ;  /* 0xfffffffe10077890 */ /* 0x000fc4000fffe03f */
[----:B------:R-:W-:-:S04]  /*2010*/  UIADD3 UR16, UR4, 0x6, URZ ;  /* 0x0000000604107890 */ /* 0x000fc8000fffe03f */
[----:B------:R-:W-:Y:S01]  /*2020*/  ISETP.LE.AND P0, PT, R0, UR7, PT ;  /* 0x0000000700007c0c */ /* 0x000fe2000bf03270 */
        /* <DEDUP_REMOVED lines=16> */
[----:B------:R-:W-:-:S05]  /*2130*/  UMOV UR21, UR7 ;  /* 0x0000000700157c82 */ /* 0x000fca0008000000 */
.L_x_1060:
[----:B------:R-:W-:Y:S01]  /*2140*/  BAR.SYNC.DEFER_BLOCKING 0xe, 0x100 ;  /* 0x0384000000007b1d */ /* 0x000fe20000010000 */
[----:B01----:R-:W-:Y:S01]  /*2150*/  IMAD.U32 R3, RZ, RZ, UR37 ;  /* 0x00000025ff037e24 */ /* 0x003fe2000f8e00ff */
[----:B------:R-:W-:-:S03]  /*2160*/  UIADD3 UR37, UR37, 0x1, URZ ;  /* 0x0000000125257890 */ /* 0x000fc6000fffe03f */
[----:B------:R-:W-:Y:S01]  /*2170*/  IMAD R3, R3, 0x40, R16 ;  /* 0x0000004003037824 */ /* 0x000fe200078e0210 */
[----:B------:R-:W-:Y:S01]  /*2180*/  UISETP.NE.AND UP0, UPT, UR37, 0x2, UPT ;  /* 0x000000022500788c */ /* 0x000fe2000bf05270 */
[----:B------:R-:W-:Y:S01]  /*2190*/  UMOV UR7, 0x40000040 ;  /* 0x4000004000077882 */ /* 0x000fe20000000000 */
[----:B------:R-:W-:Y:S02]  /*21a0*/  UMOV UR11, 0x40000040 ;  /* 0x40000040000b7882 */ /* 0x000fe40000000000 */
[----:B------:R-:W-:Y:S01]  /*21b0*/  LEA R3, R3, UR41, 0x2 ;  /* 0x0000002903037c11 */ /* 0x000fe2000f8e10ff */
[----:B------:R-:W-:Y:S01]  /*21c0*/  USEL UR37, UR37, URZ, UP0 ;  /* 0x0000003f25257287 */ /* 0x000fe20008000000 */
[----:B------:R-:W-:Y:S01]  /*21d0*/  UMOV UR15, 0x40000040 ;  /* 0x40000040000f7882 */ /* 0x000fe20000000000 */
[----:B------:R-:W-:Y:S02]  /*21e0*/  UMOV UR19, 0x40000040 ;  /* 0x4000004000137882 */ /* 0x000fe40000000000 */
[----:B------:R-:W-:-:S04]  /*21f0*/  ULEA UR6, UR37, UR20, 0xc ;  /* 0x0000001425067291 */ /* 0x000fc8000f8e603f */
[----:B------:R-:W-:Y:S02]  /*2200*/  UIADD3 UR10, UR6, 0x80, URZ ;  /* 0x00000080060a7890 */ /* 0x000fe4000fffe03f */
[----:B------:R-:W-:Y:S02]  /*2210*/  UIADD3 UR14, UR6, 0x100, URZ ;  /* 0x00000100060e7890 */ /* 0x000fe4000fffe03f */
[----:B------:R-:W-:Y:S01]  /*2220*/  UIADD3 UR18, UR6, 0x180, URZ ;  /* 0x0000018006127890 */ /* 0x000fe2000fffe03f */
[----:B------:R-:W0:Y:S04]  /*2230*/  LDS R4, [R3+0x38400] ;  /* 0x0384000003047984 */ /* 0x000e280000000800 */
[----:B------:R1:W2:Y:S02]  /*2240*/  LDS R5, [R3+0x38420] ;  /* 0x0384200003057984 */ /* 0x0002a40000000800 */
[----:B-1----:R-:W-:-:S05]  /*2250*/  IMAD.U32 R3, RZ, RZ, UR37 ;  /* 0x00000025ff037e24 */ /* 0x002fca000f8e00ff */
[----:B------:R-:W-:-:S05]  /*2260*/  @!P1 LEA R3, R3, UR41, 0x3 ;  /* 0x0000002903039c11 */ /* 0x000fca000f8e18ff */
[----:B------:R-:W-:-:S05]  /*2270*/  @!P1 VIADD R3, R3, 0x38860 ;  /* 0x0003886003039836 */ /* 0x000fca0000000000 */
[----:B------:R-:W-:Y:S01]  /*2280*/  @!P1 PRMT R3, RZ, 0x654, R3 ;  /* 0x00000654ff039816 */ /* 0x000fe20000000003 */
        /* <DEDUP_REMOVED lines=129> */
[----:B------:R-:W-:Y:S01]  /*2aa0*/  HGMMA.64x256x16.F32.BF16 R24, gdesc[UR4].tnspB, R24, gsb0 ;  /* 0x43e00000041879f0 */ /* 0x000fe20008001818 */
[----:B------:R-:W-:Y:S01]  /*2ab0*/  UMOV UR6, UR21 ;  /* 0x0000001500067c82 */ /* 0x000fe20008000000 */
[----:B------:R-:W-:Y:S01]  /*2ac0*/  USEL UR7, URZ, 0x1, UP0 ;  /* 0x000000013f077887 */ /* 0x000fe20008000000 */
[----:B------:R-:W-:Y:S01]  /*2ad0*/  ISETP.LT.AND P0, PT, R0, UR6, PT ;  /* 0x0000000600007c0c */ /* 0x000fe2000bf01270 */
[----:B------:R-:W-:Y:S02]  /*2ae0*/  UIADD3 UR21, UR21, -0x1, URZ ;  /* 0xffffffff15157890 */ /* 0x000fe4000fffe03f */
[----:B------:R-:W-:Y:S01]  /*2af0*/  ULOP3.LUT UR36, UR36, UR7, URZ, 0x3c, !UPT ;  /* 0x0000000724247292 */ /* 0x000fe2000f8e3c3f */
[----:B------:R-:W-:Y:S02]  /*2b00*/  WARPGROUP.DEPBAR.LE gsb0, 0x0 ;  /* 0x00008000000079c5 */ /* 0x000fe40000010000 */
[----:B------:R-:W-:-:S15]  /*2b10*/  WARPGROUP.ARRIVE ;  /* 0x00000000000079c5 */ /* 0x000fde0000000000 */
[----:B------:R-:W-:-:S04]  /*2b20*/  NOP ;  /* 0x0000000000007918 */ /* 0x000fc80000000000 */
        /* <DEDUP_REMOVED lines=13> */
.L_x_1059:
[----:B------:R-:W-:Y:S01]  /*2c00*/  BAR.SYNC.DEFER_BLOCKING 0xe, 0x100 ;  /* 0x0384000000007b1d */ /* 0x000fe20000010000 */
[----:B01----:R-:W-:Y:S01]  /*2c10*/  IMAD.U32 R3, RZ, RZ, UR37 ;  /* 0x00000025ff037e24 */ /* 0x003fe2000f8e00ff */
[----:B------:R-:W-:Y:S01]  /*2c20*/  UIADD3 UR37, UR37, 0x1, URZ ;  /* 0x0000000125257890 */ /* 0x000fe2000fffe03f */
[----:B------:R-:W-:Y:S01]  /*2c30*/  PLOP3.LUT P0, PT, PT, PT, PT, 0x8, 0x0 ;  /* 0x000000000000781c */ /* 0x000fe20003f0e170 */
[----:B------:R-:W-:Y:S02]  /*2c40*/  IMAD.MOV.U32 R152, RZ, RZ, RZ ;  /* 0x000000ffff987224 */ /* 0x000fe400078e00ff */
        /* <DEDUP_REMOVED lines=136> */
[----:B------:R-:W-:Y:S01]  /*34d0*/  IMAD.MOV.U32 R3, RZ, RZ, RZ ;  /* 0x000000ffff037224 */ /* 0x000fe200078e00ff */
[----:B------:R-:W-:Y:S06]  /*34e0*/  BAR.ARV 0xf, 0x100 ;  /* 0x03c4000000007b1d */ /* 0x000fec0000002000 */
[----:B------:R-:W-:Y:S05]  /*34f0*/  BRA `(.L_x_1058) ;  /* 0x0000006800c07947 */ /* 0x000fea0003800000 */
.L_x_1056:
[----:B------:R-:W-:Y:S01]  /*3500*/  ISETP.GE.AND P0, PT, R153, 0x1, PT ;  /* 0x000000019900780c */ /* 0x000fe20003f06270 */
[----:B------:R-:W-:-:S12]  /*3510*/  IMAD.MOV.U32 R23, RZ, RZ, RZ ;  /* 0x000000ffff177224 */ /* 0x000fd800078e00ff */
        /* <DEDUP_REMOVED lines=27> */
.L_x_1061:
[-C--:B------:R-:W-:Y:S01]  /*36d0*/  IMAD R18, R194, R23.reuse, RZ ;  /* 0x00000017c2127224 */ /* 0x080fe200078e02ff */
[----:B------:R-:W-:Y:S01]  /*36e0*/  PLOP3.LUT P0, PT, PT, PT, PT, 0x80, 0x0 ;  /* 0x000000000000781c */ /* 0x000fe20003f0f070 */
[----:B------:R-:W-:Y:S01]  /*36f0*/  IMAD.MOV.U32 R152, RZ, RZ, RZ ;  /* 0x000000ffff987224 */ /* 0x000fe200078e00ff */
[----:B------:R-:W-:Y:S01]  /*3700*/  CS2R R150, SRZ ;  /* 0x0000000000967805 */ /* 0x000fe2000001ff00 */
[----:B------:R-:W-:Y:S01]  /*3710*/  IMAD.MOV.U32 R3, RZ, RZ, RZ ;  /* 0x000000ffff037224 */ /* 0x000fe200078e00ff */
[----:B------:R-:W-:Y:S02]  /*3720*/  VIADDMNMX R23, R18, R23, R9, PT ;  /* 0x0000001712177246 */ /* 0x000fe40003800109 */
[----:B------:R-:W-:Y:S02]  /*3730*/  CS2R R148, SRZ ;  /* 0x0000000000947805 */ /* 0x000fe4000001ff00 */
        /* <DEDUP_REMOVED lines=93> */
.L_x_1062:
[----:B------:R-:W2:Y:S01]  /*3d10*/  LDL R20, [R1] ;  /* 0x0000000001147983 */ /* 0x000ea20000100800 */
[----:B------:R-:W-:-:S04]  /*3d20*/  ULEA.HI UR4, UR40, UR40, URZ, 0x1 ;  /* 0x0000002828047291 */ /* 0x000fc8000f8f083f */
[----:B------:R-:W-:-:S04]  /*3d30*/  ULOP3.LUT UR4, UR4, 0xfffffffe, URZ, 0xc0, !UPT ;  /* 0xfffffffe04047892 */ /* 0x000fc8000f8ec03f */
[----:B------:R-:W-:-:S06]  /*3d40*/  UIADD3 UR4, UR40, -UR4, URZ ;  /* 0x8000000428047290 */ /* 0x000fcc000fffe03f */
[----:B------:R-:W-:-:S05]  /*3d50*/  IMAD.U32 R3, RZ, RZ, UR4 ;  /* 0x00000004ff037e24 */ /* 0x000fca000f8e00ff */
[----:B------:R-:W-:-:S04]  /*3d60*/  SHF.L.U32 R3, R3, 0x1f, RZ ;  /* 0x0000001f03037819 */ /* 0x000fc800000006ff */
[----:B------:R-:W0:Y:S01]  /*3d70*/  SYNCS.PHASECHK.TRANS64.TRYWAIT P1, [UR41+0x38800], R3 ;  /* 0x03880003ff0075a7 */ /* 0x000e220008020169 */
[----:B--2---:R-:W-:Y:S01]  /*3d80*/  ISETP.NE.AND P0, PT, R20, RZ, PT ;  /* 0x000000ff1400720c */ /* 0x004fe20003f05270 */
[----:B0-----:R-:W-:-:S12]  /*3d90*/  @!P1 BRA `(.L_x_1063) ;  /* 0x0000012c005c9947 */ /* 0x001fd80003800000 */
.L_x_1241:
[----:B------:R-:W-:Y:S05]  /*3da0*/  @P0 BRA `(.L_x_1064) ;  /* 0x0000000000040947 */ /* 0x000fea0003800000 */
[----:B------:R-:W-:Y:S01]  /*3db0*/  BPT.TRAP 0x1 ;  /* 0x000000040000795c */ /* 0x000fe20000300000 */
.L_x_1064:
[----:B------:R-:W-:Y:S02]  /*3dc0*/  IMAD.U32 R4, RZ, RZ, UR37 ;  /* 0x00000025ff047e24 */ /* 0x000fe4000f8e00ff */
[----:B------:R-:W-:-:S03]  /*3dd0*/  IMAD.U32 R5, RZ, RZ, UR36 ;  /* 0x00000024ff057e24 */ /* 0x000fc6000f8e00ff */
[----:B------:R-:W-:Y:S02]  /*3de0*/  LEA R4, R4, UR41, 0x3 ;  /* 0x0000002904047c11 */ /* 0x000fe4000f8e18ff */
[----:B------:R-:W-:-:S04]  /*3df0*/  SHF.L.U32 R5, R5, 0x1f, RZ ;  /* 0x0000001f05057819 */ /* 0x000fc800000006ff */
[----:B------:R1:W2:Y:S01]  /*3e00*/  SYNCS.PHASECHK.TRANS64.TRYWAIT P1, [R4+URZ+0x38830], R5 ;  /* 0x03883005040075a7 */ /* 0x0002a2000802017f */
[----:B------:R-:W-:Y:S05]  /*3e10*/  @P0 BRA `(.L_x_1065) ;  /* 0x0000000000040947 */ /* 0x000fea0003800000 */
[----:B------:R-:W-:Y:S01]  /*3e20*/  BPT.TRAP 0x1 ;  /* 0x000000040000795c */ /* 0x000fe20000300000 */
.L_x_1065:
[----:B--2---:R-:W-:Y:S05]  /*3e30*/  @P1 BRA `(.L_x_1066) ;  /* 0x0000000000081947 */ /* 0x004fea0003800000 */
[----:B------:R-:W2:Y:S02]  /*3e40*/  SYNCS.PHASECHK.TRANS64.TRYWAIT P1, [R4+URZ+0x38830], R5 ;  /* 0x03883005040075a7 */ /* 0x000ea4000802017f */
[----:B--2---:R-:W-:Y:S05]  /*3e50*/  @!P1 BRA `(.L_x_1067) ;  /* 0x0000012c00449947 */ /* 0x004fea0003800000 */
.L_x_1066:
[----:B------:R-:W-:-:S04]  /*3e60*/  UIADD3 UR4, UR41, 0x22400, URZ ;  /* 0x0002240029047890 */ /* 0x000fc8000fffe03f */
[----:B------:R-:W-:-:S04]  /*3e70*/  USHF.R.U32.HI UR4, URZ, 0x4, UR4 ;  /* 0x000000043f047899 */ /* 0x000fc80008011604 */
[----:B------:R-:W-:-:S06]  /*3e80*/  ULOP3.LUT UR4, UR4, 0x3fff, URZ, 0xc0, !UPT ;  /* 0x00003fff04047892 */ /* 0x000fcc000f8ec03f */
[----:B0-----:R-:W-:Y:S01]  /*3e90*/  IMAD.U32 R0, RZ, RZ, UR4 ;  /* 0x00000004ff007e24 */ /* 0x001fe2000f8e00ff */
[----:B------:R-:W-:Y:S05]  /*3ea0*/  WARPSYNC.ALL ;  /* 0x0000000000007948 */ /* 0x000fea0003800000 */
[----:B------:R-:W-:-:S04]  /*3eb0*/  LOP3.LUT R0, R0, 0x10000, RZ, 0xfc, !PT ;  /* 0x0001000000007812 */ /* 0x000fc800078efcff */
        /* <DEDUP_REMOVED lines=10> */
[----:B------:R-:W-:-:S02]  /*3f60*/  UMOV UR13, 0x40000040 ;  /* 0x40000040000d7882 */ /* 0x000fc40000000000 */
[----:B------:R-:W-:Y:S02]  /*3f70*/  ULEA UR6, UR37, UR6, 0x9 ;  /* 0x0000000625067291 */ /* 0x000fe4000f8e483f */
[----:B------:R-:W-:Y:S02]  /*3f80*/  ULOP3.LUT UR4, UR4, 0x10000, URZ, 0xfc, !UPT ;  /* 0x0001000004047892 */ /* 0x000fe4000f8efc3f */
[----:B------:R-:W-:Y:S02]  /*3f90*/  UIADD3 UR10, UR6, 0x2, URZ ;  /* 0x00000002060a7890 */ /* 0x000fe4000fffe03f */
[----:B------:R-:W-:Y:S02]  /*3fa0*/  UIADD3 UR8, UR4, 0x2, URZ ;  /* 0x0000000204087890 */ /* 0x000fe4000fffe03f */
[----:B------:R-:W-:Y:S02]  /*3fb0*/  UIADD3 UR14, UR6, 0x4, URZ ;  /* 0x00000004060e7890 */ /* 0x000fe4000fffe03f */
[----:B------:R-:W-:-:S02]  /*3fc0*/  UIADD3 UR12, UR4, 0x4, URZ ;  /* 0x00000004040c7890 */ /* 0x000fc4000fffe03f */
[----:B------:R-:W-:Y:S01]  /*3fd0*/  HGMMA.64x64x16.F32.BF16 R24, gdesc[UR4], RZ, !UPT, gsb0 ;  /* 0x00e00000041879f0 */ /* 0x000fe2000c0018ff */
[----:B------:R-:W-:Y:S02]  /*3fe0*/  UIADD3 UR18, UR6, 0x6, URZ ;  /* 0x0000000606127890 */ /* 0x000fe4000fffe03f */
[----:B------:R-:W-:Y:S01]  /*3ff0*/  UIADD3 UR16, UR4, 0x6, URZ ;  /* 0x0000000604107890 */ /* 0x000fe2000fffe03f */
[----:B------:R-:W-:Y:S01]  /*4000*/  UMOV UR19, 0x40000040 ;  /* 0x4000004000137882 */ /* 0x000fe20000000000 */
        /* <DEDUP_REMOVED lines=11> */
[----:B------:R-:W0:Y:S02]  /*40c0*/  SYNCS.PHASECHK.TRANS64.TRYWAIT P1, [UR41+0x38810], R3 ;  /* 0x03881003ff0075a7 */ /* 0x000e240008020169 */
[----:B0-----:R-:W-:Y:S05]  /*40d0*/  @!P1 BRA `(.L_x_1068) ;  /* 0x0000012800b89947 */ /* 0x001fea0003800000 */
.L_x_1242:
[----:B------:R-:W-:Y:S05]  /*40e0*/  @P0 BRA `(.L_x_1069) ;  /* 0x0000000000040947 */ /* 0x000fea0003800000 */
[----:B------:R-:W-:Y:S01]  /*40f0*/  BPT.TRAP 0x1 ;  /* 0x000000040000795c */ /* 0x000fe20000300000 */
.L_x_1069:
[----:B------:R3:W4:Y:S01]  /*4100*/  SYNCS.PHASECHK.TRANS64.TRYWAIT P1, [R4+URZ+0x38850], R5 ;  /* 0x03885005040075a7 */ /* 0x000722000802017f */
[----:B------:R-:W-:Y:S05]  /*4110*/  @P0 BRA `(.L_x_1070) ;  /* 0x0000000000040947 */ /* 0x000fea0003800000 */
[----:B------:R-:W-:Y:S01]  /*4120*/  BPT.TRAP 0x1 ;  /* 0x000000040000795c */ /* 0x000fe20000300000 */
.L_x_1070:
[----:B----4-:R-:W-:Y:S05]  /*4130*/  @P1 BRA `(.L_x_1071) ;  /* 0x0000000000081947 */ /* 0x010fea0003800000 */
[----:B------:R-:W4:Y:S02]  /*4140*/  SYNCS.PHASECHK.TRANS64.TRYWAIT P1, [R4+URZ+0x38850], R5 ;  /* 0x03885005040075a7 */ /* 0x000f24000802017f */
[----:B----4-:R-:W-:Y:S05]  /*4150*/  @!P1 BRA `(.L_x_1072) ;  /* 0x0000012800b09947 */ /* 0x010fea0003800000 */
.L_x_1071:
[----:B------:R-:W-:Y:S01]  /*4160*/  UIADD3 UR4, UR41, 0x400, URZ ;  /* 0x0000040029047890 */ /* 0x000fe2000fffe03f */
[----:B------:R-:W-:Y:S01]  /*4170*/  WARPGROUP.ARRIVE ;  /* 0x00000000000079c5 */ /* 0x000fe20000000000 */
[----:B------:R-:W-:-:S05]  /*4180*/  UIADD3 UR5, UR41, 0x26400, URZ ;  /* 0x0002640029057890 */ /* 0x000fca000fffe03f */
[----:B0-----:R-:W0:Y:S01]  /*4190*/  S2R R3, SR_TID.X ;  /* 0x0000000000037919 */ /* 0x001e220000002100 */
[----:B------:R-:W-:Y:S01]  /*41a0*/  USHF.R.U32.HI UR4, URZ, 0x4, UR4 ;  /* 0x000000043f047899 */ /* 0x000fe20008011604 */
[C---:B------:R-:W-:Y:S01]  /*41b0*/  IMAD R153, R23.reuse, -0x40, R153 ;  /* 0xffffffc017997824 */ /* 0x040fe200078e0299 */
[----:B------:R-:W-:Y:S01]  /*41c0*/  USHF.R.U32.HI UR5, URZ, 0x4, UR5 ;  /* 0x000000043f057899 */ /* 0x000fe20008011605 */
[----:B------:R-:W5:Y:S01]  /*41d0*/  S2R R15, SR_TID.X ;  /* 0x00000000000f7919 */ /* 0x000f620000002100 */
[----:B------:R-:W-:Y:S01]  /*41e0*/  ULOP3.LUT UR4, UR4, 0x3fff, URZ, 0xc0, !UPT ;  /* 0x00003fff04047892 */ /* 0x000fe2000f8ec03f */
[----:B------:R-:W-:Y:S01]  /*41f0*/  VIADD R23, R23, 0xfffffffe ;  /* 0xfffffffe17177836 */ /* 0x000fe20000000000 */
[----:B------:R-:W-:Y:S01]  /*4200*/  ULOP3.LUT UR5, UR5, 0x3fff, URZ, 0xc0, !UPT ;  /* 0x00003fff05057892 */ /* 0x000fe2000f8ec03f */
[----:B------:R-:W-:Y:S01]  /*4210*/  IADD3 R153, -R230, 0x40, R153 ;  /* 0x00000040e6997810 */ /* 0x000fe20007ffe199 */
[----:B------:R-:W-:Y:S02]  /*4220*/  ULOP3.LUT UR4, UR4, 0x10000, URZ, 0xfc, !UPT ;  /* 0x0001000004047892 */ /* 0x000fe4000f8efc3f */
[----:B------:R-:W-:Y:S01]  /*4230*/  ULOP3.LUT UR6, UR5, 0x10000, URZ, 0xfc, !UPT ;  /* 0x0001000005067892 */ /* 0x000fe2000f8efc3f */
[C---:B------:R-:W-:Y:S01]  /*4240*/  ISETP.GT.AND P1, PT, R153.reuse, RZ, PT ;  /* 0x000000ff9900720c */ /* 0x040fe20003f24270 */
[----:B------:R-:W-:Y:S01]  /*4250*/  ULEA UR10, UR37, UR4, 0xc ;  /* 0x00000004250a7291 */ /* 0x000fe2000f8e603f */
[C---:B------:R-:W-:Y:S01]  /*4260*/  ISETP.GT.AND P2, PT, R153.reuse, 0x1, PT ;  /* 0x000000019900780c */ /* 0x040fe20003f44270 */
[----:B------:R-:W-:Y:S01]  /*4270*/  UMOV UR21, 0x40000040 ;  /* 0x4000004000157882 */ /* 0x000fe20000000000 */
[----:B------:R-:W-:Y:S01]  /*4280*/  UMOV UR23, 0x40000040 ;  /* 0x4000004000177882 */ /* 0x000fe20000000000 */
[----:B------:R-:W-:Y:S01]  /*4290*/  UIADD3 UR14, UR6, 0x800, URZ ;  /* 0x00000800060e7890 */ /* 0x000fe2000fffe03f */
[C---:B------:R-:W-:Y:S01]  /*42a0*/  ISETP.GT.AND P3, PT, R153.reuse, 0x8, PT ;  /* 0x000000089900780c */ /* 0x040fe20003f64270 */
[----:B------:R-:W-:Y:S01]  /*42b0*/  UMOV UR20, UR6 ;  /* 0x0000000600147c82 */ /* 0x000fe20008000000 */
[----:B------:R-:W-:Y:S01]  /*42c0*/  UMOV UR22, UR10 ;  /* 0x0000000a00167c82 */ /* 0x000fe20008000000 */
[----:B------:R-:W-:Y:S01]  /*42d0*/  UIADD3 UR15, UR10, 0x800, URZ ;  /* 0x000008000a0f7890 */ /* 0x000fe2000fffe03f */
[----:B------:R-:W-:Y:S01]  /*42e0*/  HGMMA.64x64x16.F32.BF16 R24, gdesc[UR20], R24, gsb0 ;  /* 0x00e00000141879f0 */ /* 0x000fe20008001818 */
[----:B------:R-:W-:Y:S01]  /*42f0*/  UIADD3 UR20, UR6, 0x2, URZ ;  /* 0x0000000206147890 */ /* 0x000fe2000fffe03f */
[C---:B------:R-:W-:Y:S01]  /*4300*/  ISETP.GT.AND P4, PT, R153.reuse, 0x9, PT ;  /* 0x000000099900780c */ /* 0x040fe20003f84270 */
[----:B------:R-:W-:Y:S01]  /*4310*/  UIADD3 UR22, UR10, 0x2, URZ ;  /* 0x000000020a167890 */ /* 0x000fe2000fffe03f */
[C---:B------:R-:W-:Y:S01]  /*4320*/  ISETP.GT.AND P5, PT, R153.reuse, 0x10, PT ;  /* 0x000000109900780c */ /* 0x040fe20003fa4270 */
[----:B------:R-:W-:Y:S01]  /*4330*/  UMOV UR21, 0x40000040 ;  /* 0x4000004000157882 */ /* 0x000fe20000000000 */
[----:B------:R-:W-:Y:S01]  /*4340*/  UMOV UR23, 0x40000040 ;  /* 0x4000004000177882 */ /* 0x000fe20000000000 */
[----:B------:R-:W-:Y:S01]  /*4350*/  ISETP.GT.AND P6, PT, R153, 0x11, PT ;  /* 0x000000119900780c */ /* 0x000fe20003fc4270 */
[----:B------:R-:W-:Y:S01]  /*4360*/  UMOV UR19, 0x40000040 ;  /* 0x4000004000137882 */ /* 0x000fe20000000000 */
[----:B0-----:R-:W-:-:S02]  /*4370*/  SHF.R.U32.HI R3, RZ, 0x7, R3 ;  /* 0x00000007ff037819 */ /* 0x001fc40000011603 */
[----:B-----5:R-:W-:-:S04]  /*4380*/  LOP3.LUT R15, R15, 0x7f, RZ, 0xc0, !PT ;  /* 0x0000007f0f0f7812 */ /* 0x020fc800078ec0ff */
[----:B------:R-:W0:Y:S02]  /*4390*/  SHFL.IDX PT, R3, R3, RZ, 0x1f ;  /* 0x00001fff03037589 */ /* 0x000e2400000e0000 */
[----:B0-----:R-:W-:-:S13]  /*43a0*/  R2UR UR5, R3 ;  /* 0x00000000030572ca */ /* 0x001fda00000e0000 */
[----:B------:R-:W-:-:S03]  /*43b0*/  UISETP.GT.AND UP0, UPT, UR5, 0x7f, UPT ;  /* 0x0000007f0500788c */ /* 0x000fc6000bf04270 */
[----:B------:R-:W-:Y:S01]  /*43c0*/  UMOV UR5, 0x4 ;  /* 0x0000000400057882 */ /* 0x000fe20000000000 */
[----:B------:R-:W-:Y:S02]  /*43d0*/  USEL UR11, URZ, 0x2, !UP0 ;  /* 0x000000023f0b7887 */ /* 0x000fe4000c000000 */
[----:B------:R-:W-:Y:S02]  /*43e0*/  USEL UR7, UR5, 0x2, UP0 ;  /* 0x0000000205077887 */ /* 0x000fe40008000000 */
[----:B------:R-:W-:Y:S01]  /*43f0*/  USEL UR5, UR5, 0x6, !UP0 ;  /* 0x0000000605057887 */ /* 0x000fe2000c000000 */
[----:B------:R-:W-:Y:S02]  /*4400*/  WARPGROUP.DEPBAR.LE gsb0, 0x0 ;  /* 0x00008000000079c5 */ /* 0x000fe40000010000 */
[----:B------:R-:W-:-:S06]  /*4410*/  WARPGROUP.ARRIVE ;  /* 0x00000000000079c5 */ /* 0x000fcc0000000000 */
[----:B------:R-:W-:Y:S01]  /*4420*/  HGMMA.64x64x16.F32.BF16 R24, gdesc[UR20], R24, gsb0 ;  /* 0x00e00000141879f0 */ /* 0x000fe20008001818 */
[----:B------:R-:W-:Y:S02]  /*4430*/  UIADD3 UR20, UR6, 0x4, URZ ;  /* 0x0000000406147890 */ /* 0x000fe4000fffe03f */
[----:B------:R-:W-:Y:S01]  /*4440*/  UIADD3 UR22, UR10, 0x4, URZ ;  /* 0x000000040a167890 */ /* 0x000fe2000fffe03f */
[----:B------:R-:W-:Y:S01]  /*4450*/  UMOV UR21, 0x40000040 ;  /* 0x4000004000157882 */ /* 0x000fe20000000000 */
[----:B------:R-:W-:Y:S01]  /*4460*/  UMOV UR23, 0x40000040 ;  /* 0x4000004000177882 */ /* 0x000fe20000000000 */
        /* <DEDUP_REMOVED lines=94> */
[----:B------:R-:W-:Y:S02]  /*4a50*/  UIADD3 UR20, UR11, UR14, URZ ;  /* 0x0000000e0b147290 */ /* 0x000fe4000fffe03f */
[----:B------:R-:W-:Y:S01]  /*4a60*/  UIADD3 UR22, UR11, UR15, URZ ;  /* 0x0000000f0b167290 */ /* 0x000fe2000fffe03f */
        /* <DEDUP_REMOVED lines=16> */
[----:B------:R-:W-:Y:S01]  /*4b70*/  UMOV UR14, 0x28 ;  /* 0x00000028000e7882 */ /* 0x000fe20000000000 */
[----:B------:R-:W-:Y:S01]  /*4b80*/  UMOV UR15, 0xa00 ;  /* 0x00000a00000f7882 */ /* 0x000fe20000000000 */
[----:B------:R-:W-:Y:S02]  /*4b90*/  USEL UR14, UR14, 0x26, UP0 ;  /* 0x000000260e0e7887 */ /* 0x000fe40008000000 */
[----:B------:R-:W-:-:S02]  /*4ba0*/  USEL UR15, UR15, 0x980, UP0 ;  /* 0x000009800f0f7887 */ /* 0x000fc40008000000 */
[----:B------:R-:W-:Y:S02]  /*4bb0*/  ULOP3.LUT UR14, UR14, 0x6, URZ, 0xc0, !UPT ;  /* 0x000000060e0e7892 */ /* 0x000fe4000f8ec03f */
[----:B------:R-:W-:Y:S01]  /*4bc0*/  ULOP3.LUT UR15, UR15, 0xa00, URZ, 0xc0, !UPT ;  /* 0x00000a000f0f7892 */ /* 0x000fe2000f8ec03f */
[----:B------:R-:W-:Y:S02]  /*4bd0*/  WARPGROUP.DEPBAR.LE gsb0, 0x0 ;  /* 0x00008000000079c5 */ /* 0x000fe40000010000 */
[----:B------:R-:W-:-:S06]  /*4be0*/  WARPGROUP.ARRIVE ;  /* 0x00000000000079c5 */ /* 0x000fcc0000000000 */
[----:B------:R-:W-:Y:S01]  /*4bf0*/  HGMMA.64x64x16.F32.BF16 R24, gdesc[UR20], R24, gsb0 ;  /* 0x00e00000141879f0 */ /* 0x000fe20008001818 */
[----:B------:R-:W-:Y:S02]  /*4c00*/  UIADD3 UR20, UR14, UR15, UR6 ;  /* 0x0000000f0e147290 */ /* 0x000fe4000fffe006 */
[----:B------:R-:W-:Y:S01]  /*4c10*/  UIADD3 UR22, UR14, UR15, UR10 ;  /* 0x0000000f0e167290 */ /* 0x000fe2000fffe00a */
[----:B------:R-:W-:Y:S01]  /*4c20*/  UMOV UR21, 0x40000040 ;  /* 0x4000004000157882 */ /* 0x000fe20000000000 */
[----:B------:R-:W-:Y:S01]  /*4c30*/  UMOV UR23, 0x40000040 ;  /* 0x4000004000177882 */ /* 0x000fe20000000000 */
[----:B------:R-:W-:Y:S02]  /*4c40*/  UIADD3 UR14, UR6, 0xa00, URZ ;  /* 0x00000a00060e7890 */ /* 0x000fe4000fffe03f */
[----:B------:R-:W-:Y:S01]  /*4c50*/  UIADD3 UR15, UR10, 0xa00, URZ ;  /* 0x00000a000a0f7890 */ /* 0x000fe2000fffe03f */
        /* <DEDUP_REMOVED lines=87> */
[----:B------:R-:W-:Y:S02]  /*51d0*/  UMOV UR7, 0x1000 ;  /* 0x0000100000077882 */ /* 0x000fe40000000000 */
[----:B------:R-:W-:-:S04]  /*51e0*/  USEL UR7, UR7, 0xf80, UP0 ;  /* 0x00000f8007077887 */ /* 0x000fc80008000000 */
[----:B------:R-:W-:Y:S01]  /*51f0*/  ULOP3.LUT UR7, UR7, 0x1e00, URZ, 0xc0, !UPT ;  /* 0x00001e0007077892 */ /* 0x000fe2000f8ec03f */
        /* <DEDUP_REMOVED lines=8> */
[----:B------:R-:W-:Y:S01]  /*5280*/  ULDC UR15, c[0x0][0xa80] ;  /* 0x0002a000000f7ab9 */ /* 0x000fe20000000800 */
[----:B------:R-:W-:-:S04]  /*5290*/  USEL UR5, UR5, 0x3e, UP0 ;  /* 0x0000003e05057887 */ /* 0x000fc80008000000 */
        /* <DEDUP_REMOVED lines=8> */
[----:B------:R-:W-:Y:S01]  /*5320*/  ULDC UR5, c[0x0][0xad0] ;  /* 0x0002b40000057ab9 */ /* 0x000fe20000000800 */
[----:B------:R-:W-:-:S04]  /*5330*/  ULOP3.LUT UR7, UR43, 0x2000000, URZ, 0xfc, !UPT ;  /* 0x020000002b077892 */ /* 0x000fc8000f8efc3f */
[----:B------:R-:W-:-:S04]  /*5340*/  ULEA UR10, UR37, UR7, 0xc ;  /* 0x00000007250a7291 */ /* 0x000fc8000f8e603f */
[----:B------:R-:W-:-:S07]  /*5350*/  UIADD3 UR14, UR10, 0x80, URZ ;  /* 0x000000800a0e7890 */ /* 0x000fce000fffe03f */
[----:B------:R-:W-:Y:S01]  /*5360*/  UMOV UR18, UR14 ;  /* 0x0000000e00127c82 */ /* 0x000fe20008000000 */
[----:B------:R-:W-:Y:S01]  /*5370*/  UIADD3 UR14, UR10, 0x100, URZ ;  /* 0x000001000a0e7890 */ /* 0x000fe2000fffe03f */
        /* <DEDUP_REMOVED lines=18> */
[----:B------:R-:W5:Y:S01]  /*54a0*/  MUFU.TANH R25, R25 ;  /* 0x0000001900197308 */ /* 0x000f620000002400 */
        /* <DEDUP_REMOVED lines=16> */
[----:B-----5:R-:W-:Y:S01]  /*55b0*/  FSEL R25, R25, -INF , P2 ;  /* 0xff80000019197808 */ /* 0x020fe20001000000 */
[----:B------:R-:W-:Y:S01]  /*55c0*/  FMUL.FTZ R46, R46, UR5 ;  /* 0x000000052e2e7c20 */ /* 0x000fe20008410000 */
[----:B------:R-:W-:Y:S01]  /*55d0*/  FMUL.FTZ R47, R47, UR5 ;  /* 0x000000052f2f7c20 */ /* 0x000fe20008410000 */
[----:B------:R-:W-:Y:S01]  /*55e0*/  FMUL.FTZ R50, R50, UR5 ;  /* 0x0000000532327c20 */ /* 0x000fe20008410000 */
[----:B------:R-:W-:Y:S01]  /*55f0*/  FMNMX.FTZ R7, R24, R25, !PT ;  /* 0x0000001918077209 */ /* 0x000fe20007810000 */
[----:B------:R-:W-:Y:S01]  /*5600*/  FMUL.FTZ R51, R51, UR5 ;  /* 0x0000000533337c20 */ /* 0x000fe20008410000 */
[----:B------:R-:W-:Y:S01]  /*5610*/  FMUL.FTZ R54, R54, UR5 ;  /* 0x0000000536367c20 */ /* 0x000fe20008410000 */
[----:B------:R-:W5:Y:S01]  /*5620*/  MUFU.TANH R32, R32 ;  /* 0x0000002000207308 */ /* 0x000f620000002400 */
[----:B-1----:R-:W-:Y:S01]  /*5630*/  FSEL R28, R28, -INF , P3 ;  /* 0xff8000001c1c7808 */ /* 0x002fe20001800000 */
[----:B------:R-:W-:-:S03]  /*5640*/  FMUL.FTZ R55, R55, UR5 ;  /* 0x0000000537377c20 */ /* 0x000fc60008410000 */
[----:B------:R-:W-:-:S03]  /*5650*/  FMNMX.FTZ R6, R28, R7, !PT ;  /* 0x000000071c067209 */ /* 0x000fc60007810000 */
[----:B------:R-:W1:Y:S01]  /*5660*/  MUFU.TANH R3, R26 ;  /* 0x0000001a00037308 */ /* 0x000e620000002400 */
[----:B0-----:R-:W-:-:S04]  /*5670*/  FSEL R29, R29, -INF , P4 ;  /* 0xff8000001d1d7808 */ /* 0x001fc80002000000 */
[----:B------:R-:W-:-:S03]  /*5680*/  FMNMX.FTZ R7, R29, R6, !PT ;  /* 0x000000061d077209 */ /* 0x000fc60007810000 */
[----:B------:R-:W0:Y:S01]  /*5690*/  MUFU.TANH R33, R33 ;  /* 0x0000002100217308 */ /* 0x000e220000002400 */
[----:B-----5:R-:W-:-:S04]  /*56a0*/  FSEL R32, R32, -INF , P5 ;  /* 0xff80000020207808 */ /* 0x020fc80002800000 */
[----:B------:R-:W-:-:S03]  /*56b0*/  FMNMX.FTZ R6, R32, R7, !PT ;  /* 0x0000000720067209 */ /* 0x000fc60007810000 */
[----:B------:R-:W5:Y:S01]  /*56c0*/  MUFU.TANH R8, R27 ;  /* 0x0000001b00087308 */ /* 0x000f620000002400 */
[----:B-1----:R-:W-:Y:S02]  /*56d0*/  FSEL R3, R3, -INF , P1 ;  /* 0xff80000003037808 */ /* 0x002fe40000800000 */
[----:B------:R-:W-:-:S05]  /*56e0*/  ISETP.GT.AND P1, PT, R153, 0x18, PT ;  /* 0x000000189900780c */ /* 0x000fca0003f24270 */
[----:B------:R-:W1:Y:S01]  /*56f0*/  MUFU.TANH R36, R36 ;  /* 0x0000002400247308 */ /* 0x000e620000002400 */
[----:B0-----:R-:W-:-:S04]  /*5700*/  FSEL R33, R33, -INF , P6 ;  /* 0xff80000021217808 */ /* 0x001fc80003000000 */
[----:B------:R-:W-:-:S03]  /*5710*/  FMNMX.FTZ R7, R33, R6, !PT ;  /* 0x0000000621077209 */ /* 0x000fc60007810000 */
[----:B--234-:R-:W0:Y:S01]  /*5720*/  MUFU.TANH R5, R30 ;  /* 0x0000001e00057308 */ /* 0x01ce220000002400 */
[----:B-----5:R-:W-:Y:S02]  /*5730*/  FSEL R8, R8, -INF , P2 ;  /* 0xff80000008087808 */ /* 0x020fe40001000000 */
[----:B------:R-:W-:-:S05]  /*5740*/  ISETP.GT.AND P2, PT, R153, 0x19, PT ;  /* 0x000000199900780c */ /* 0x000fca0003f44270 */
[----:B------:R-:W2:Y:S01]  /*5750*/  MUFU.TANH R37, R37 ;  /* 0x0000002500257308 */ /* 0x000ea20000002400 */
[----:B-1----:R-:W-:-:S04]  /*5760*/  FSEL R36, R36, -INF , P1 ;  /* 0xff80000024247808 */ /* 0x002fc80000800000 */
[----:B------:R-:W-:-:S03]  /*5770*/  FMNMX.FTZ R6, R36, R7, !PT ;  /* 0x0000000724067209 */ /* 0x000fc60007810000 */
[----:B------:R-:W1:Y:S01]  /*5780*/  MUFU.TANH R9, R31 ;  /* 0x0000001f00097308 */ /* 0x000e620000002400 */
[----:B0-----:R-:W-:Y:S02]  /*5790*/  FSEL R5, R5, -INF , P3 ;  /* 0xff80000005057808 */ /* 0x001fe40001800000 */
[----:B------:R-:W-:-:S05]  /*57a0*/  ISETP.GT.AND P3, PT, R153, 0x20, PT ;  /* 0x000000209900780c */ /* 0x000fca0003f64270 */
[----:B------:R-:W0:Y:S01]  /*57b0*/  MUFU.TANH R40, R40 ;  /* 0x0000002800287308 */ /* 0x000e220000002400 */
[----:B--2---:R-:W-:-:S04]  /*57c0*/  FSEL R37, R37, -INF , P2 ;  /* 0xff80000025257808 */ /* 0x004fc80001000000 */
[----:B------:R-:W-:-:S03]  /*57d0*/  FMNMX.FTZ R7, R37, R6, !PT ;  /* 0x0000000625077209 */ /* 0x000fc60007810000 */
[----:B------:R-:W2:Y:S01]  /*57e0*/  MUFU.TANH R10, R34 ;  /* 0x00000022000a7308 */ /* 0x000ea20000002400 */
[----:B-1----:R-:W-:Y:S02]  /*57f0*/  FSEL R9, R9, -INF , P4 ;  /* 0xff80000009097808 */ /* 0x002fe40002000000 */
[----:B------:R-:W-:-:S05]  /*5800*/  ISETP.GT.AND P4, PT, R153, 0x21, PT ;  /* 0x000000219900780c */ /* 0x000fca0003f84270 */
[----:B------:R-:W1:Y:S01]  /*5810*/  MUFU.TANH R41, R41 ;  /* 0x0000002900297308 */ /* 0x000e620000002400 */
[----:B0-----:R-:W-:-:S04]  /*5820*/  FSEL R40, R40, -INF , P3 ;  /* 0xff80000028287808 */ /* 0x001fc80001800000 */
[----:B------:R-:W-:-:S03]  /*5830*/  FMNMX.FTZ R6, R40, R7, !PT ;  /* 0x0000000728067209 */ /* 0x000fc60007810000 */
[----:B------:R-:W0:Y:S01]  /*5840*/  MUFU.TANH R11, R35 ;  /* 0x00000023000b7308 */ /* 0x000e220000002400 */
[----:B--2---:R-:W-:Y:S02]  /*5850*/  FSEL R10, R10, -INF , P5 ;  /* 0xff8000000a0a7808 */ /* 0x004fe40002800000 */
        /* <DEDUP_REMOVED lines=35> */
[----:B--2---:R-:W-:-:S04]  /*5a90*/  FSEL R53, R53, -INF , P4 ;  /* 0xff80000035357808 */ /* 0x004fc80002000000 */
[----:B------:R-:W-:Y:S02]  /*5aa0*/  FMNMX.FTZ R12, R53, R6, !PT ;  /* 0x00000006350c7209 */ /* 0x000fe40007810000 */
[----:B------:R-:W-:Y:S01]  /*5ab0*/  FMNMX.FTZ R6, R3, R8, !PT ;  /* 0x0000000803067209 */ /* 0x000fe20007810000 */
[----:B------:R-:W2:Y:S01]  /*5ac0*/  MUFU.TANH R50, R50 ;  /* 0x0000003200327308 */ /* 0x000ea20000002400 */
[----:B-1----:R-:W-:Y:S01]  /*5ad0*/  FSEL R46, R46, -INF , P5 ;  /* 0xff8000002e2e7808 */ /* 0x002fe20002800000 */
[----:B------:R-:W1:Y:S01]  /*5ae0*/  SHFL.BFLY PT, R7, R12, 0x2, 0x1f ;  /* 0x0c401f000c077f89 */ /* 0x000e6200000e0000 */
[----:B------:R-:W-:-:S05]  /*5af0*/  FMNMX.FTZ R6, R5, R6, !PT ;  /* 0x0000000605067209 */ /* 0x000fca0007810000 */
[----:B------:R-:W3:Y:S01]  /*5b00*/  MUFU.TANH R51, R51 ;  /* 0x0000003300337308 */ /* 0x000ee20000002400 */
[----:B0-----:R-:W-:-:S07]  /*5b10*/  FSEL R47, R47, -INF , P6 ;  /* 0xff8000002f2f7808 */ /* 0x001fce0003000000 */
[----:B------:R-:W0:Y:S01]  /*5b20*/  MUFU.TANH R54, R54 ;  /* 0x0000003600367308 */ /* 0x000e220000002400 */
[----:B--2---:R-:W-:-:S07]  /*5b30*/  FSEL R50, R50, -INF , P1 ;  /* 0xff80000032327808 */ /* 0x004fce0000800000 */
[----:B------:R-:W2:Y:S01]  /*5b40*/  MUFU.TANH R55, R55 ;  /* 0x0000003700377308 */ /* 0x000ea20000002400 */
[----:B---3--:R-:W-:Y:S02]  /*5b50*/  FSEL R51, R51, -INF , P2 ;  /* 0xff80000033337808 */ /* 0x008fe40001000000 */
[----:B-1----:R-:W-:Y:S02]  /*5b60*/  FMNMX.FTZ R13, R12, R7, !PT ;  /* 0x000000070c0d7209 */ /* 0x002fe40007810000 */
[----:B------:R-:W-:Y:S02]  /*5b70*/  FMNMX.FTZ R7, R9, R6, !PT ;  /* 0x0000000609077209 */ /* 0x000fe40007810000 */
[----:B------:R-:W-:Y:S01]  /*5b80*/  ISETP.GE.AND P2, PT, R23, R18, PT ;  /* 0x000000121700720c */ /* 0x000fe20003f46270 */
[----:B------:R-:W1:Y:S01]  /*5b90*/  SHFL.BFLY PT, R14, R13, 0x1, 0x1f ;  /* 0x0c201f000d0e7f89 */ /* 0x000e6200000e0000 */
[----:B------:R-:W-:Y:S02]  /*5ba0*/  FMNMX.FTZ R6, R10, R7, !PT ;  /* 0x000000070a067209 */ /* 0x000fe40007810000 */
[----:B0-----:R-:W-:-:S02]  /*5bb0*/  FSEL R54, R54, -INF , P3 ;  /* 0xff80000036367808 */ /* 0x001fc40001800000 */
[----:B------:R-:W-:-:S04]  /*5bc0*/  FMNMX.FTZ R7, R11, R6, !PT ;  /* 0x000000060b077209 */ /* 0x000fc80007810000 */
[----:B------:R-:W-:Y:S02]  /*5bd0*/  FMNMX.FTZ R12, R38, R7, !PT ;  /* 0x00000007260c7209 */ /* 0x000fe40007810000 */
[----:B--2---:R-:W-:Y:S02]  /*5be0*/  FSEL R55, R55, -INF , P4 ;  /* 0xff80000037377808 */ /* 0x004fe40002000000 */
[----:B------:R-:W-:-:S04]  /*5bf0*/  FMNMX.FTZ R7, R39, R12, !PT ;  /* 0x0000000c27077209 */ /* 0x000fc80007810000 */
[----:B------:R-:W-:-:S04]  /*5c00*/  FMNMX.FTZ R12, R42, R7, !PT ;  /* 0x000000072a0c7209 */ /* 0x000fc80007810000 */
[----:B------:R-:W-:Y:S02]  /*5c10*/  FMNMX.FTZ R7, R43, R12, !PT ;  /* 0x0000000c2b077209 */ /* 0x000fe40007810000 */
[----:B-1----:R-:W-:Y:S02]  /*5c20*/  FMNMX.FTZ R6, R13, R14, !PT ;  /* 0x0000000e0d067209 */ /* 0x002fe40007810000 */
        /* <DEDUP_REMOVED lines=16> */
[--C-:B------:R-:W-:Y:S01]  /*5d30*/  FFMA.FTZ R36, R36, UR15, -R14.reuse ;  /* 0x0000000f24247c23 */ /* 0x100fe2000801080e */
[----:B------:R-:W0:Y:S01]  /*5d40*/  SHFL.BFLY PT, R7, R12, 0x2, 0x1f ;  /* 0x0c401f000c077f89 */ /* 0x000e2200000e0000 */
        /* <DEDUP_REMOVED lines=9> */
[----:B------:R-:W-:-:S02]  /*5de0*/  FFMA.FTZ R14, R53, UR15, -R14 ;  /* 0x0000000f350e7c23 */ /* 0x000fc4000801080e */
[----:B------:R-:W-:Y:S08]  /*5df0*/  MUFU.EX2 R28, R28 ;  /* 0x0000001c001c7308 */ /* 0x000ff00000000800 */
[----:B------:R-:W2:Y:S01]  /*5e00*/  MUFU.EX2 R29, R29 ;  /* 0x0000001d001d7308 */ /* 0x000ea20000000800 */
[----:B-1----:R-:W-:Y:S02]  /*5e10*/  F2FP.BF16.F32.PACK_AB R152, R25, R24 ;  /* 0x000000181998723e */ /* 0x002fe400000010ff */
[----:B0-----:R-:W-:-:S05]  /*5e20*/  FMNMX.FTZ R13, R12, R7, !PT ;  /* 0x000000070c0d7209 */ /* 0x001fca0007810000 */
[----:B------:R-:W-:Y:S01]  /*5e30*/  MUFU.EX2 R32, R32 ;  /* 0x0000002000207308 */ /* 0x000fe20000000800 */
[----:B------:R-:W0:Y:S07]  /*5e40*/  SHFL.BFLY PT, R12, R13, 0x1, 0x1f ;  /* 0x0c201f000d0c7f89 */ /* 0x000e2e00000e0000 */
[----:B------:R-:W1:Y:S01]  /*5e50*/  MUFU.EX2 R33, R33 ;  /* 0x0000002100217308 */ /* 0x000e620000000800 */
[----:B--2---:R-:W-:-:S07]  /*5e60*/  F2FP.BF16.F32.PACK_AB R154, R29, R28 ;  /* 0x0000001c1d9a723e */ /* 0x004fce00000010ff */
[----:B------:R-:W-:Y:S08]  /*5e70*/  MUFU.EX2 R36, R36 ;  /* 0x0000002400247308 */ /* 0x000ff00000000800 */
[----:B------:R-:W2:Y:S01]  /*5e80*/  MUFU.EX2 R37, R37 ;  /* 0x0000002500257308 */ /* 0x000ea20000000800 */
[----:B0-----:R-:W-:Y:S02]  /*5e90*/  FMNMX.FTZ R7, R13, R12, !PT ;  /* 0x0000000c0d077209 */ /* 0x001fe40007810000 */
[----:B-1----:R-:W-:-:S02]  /*5ea0*/  F2FP.BF16.F32.PACK_AB R156, R33, R32 ;  /* 0x00000020219c723e */ /* 0x002fc400000010ff */
[C---:B------:R-:W-:Y:S01]  /*5eb0*/  FSETP.NEU.FTZ.AND P1, PT, R7.reuse, -INF , PT ;  /* 0xff8000000700780b */ /* 0x040fe20003f3d000 */
[----:B------:R-:W-:Y:S02]  /*5ec0*/  FMUL.FTZ R12, R7, UR15 ;  /* 0x0000000f070c7c20 */ /* 0x000fe40008410000 */
[----:B------:R-:W-:Y:S03]  /*5ed0*/  MUFU.EX2 R13, R14 ;  /* 0x0000000e000d7308 */ /* 0x000fe60000000800 */
[----:B------:R-:W-:Y:S02]  /*5ee0*/  FSEL R12, R12, RZ, P1 ;  /* 0x000000ff0c0c7208 */ /* 0x000fe40000800000 */
[----:B------:R-:W-:-:S03]  /*5ef0*/  ISETP.NE.AND P1, PT, R15, RZ, PT ;  /* 0x000000ff0f00720c */ /* 0x000fc60003f25270 */
        /* <DEDUP_REMOVED lines=13> */
[----:B------:R-:W1:Y:S01]  /*5fd0*/  MUFU.EX2 R8, R8 ;  /* 0x0000000800087308 */ /* 0x000e620000000800 */
[----:B0-----:R-:W-:-:S02]  /*5fe0*/  @!P1 VIADD R3, R4, 0x38840 ;  /* 0x0003884004039836 */ /* 0x001fc40000000000 */
[--C-:B------:R-:W-:Y:S01]  /*5ff0*/  FFMA.FTZ R50, R50, UR15, -R12.reuse ;  /* 0x0000000f32327c23 */ /* 0x100fe2000801080c */
[--C-:B------:R-:W-:Y:S01]  /*6000*/  FFMA.FTZ R51, R51, UR15, -R12.reuse ;  /* 0x0000000f33337c23 */ /* 0x100fe2000801080c */
[--C-:B------:R-:W-:Y:S01]  /*6010*/  FFMA.FTZ R54, R54, UR15, -R12.reuse ;  /* 0x0000000f36367c23 */ /* 0x100fe2000801080c */
[----:B------:R-:W-:Y:S01]  /*6020*/  FFMA.FTZ R12, R55, UR15, -R12 ;  /* 0x0000000f370c7c23 */ /* 0x000fe2000801080c */
[----:B------:R-:W-:Y:S01]  /*6030*/  @!P1 PRMT R3, RZ, 0x654, R3 ;  /* 0x00000654ff039816 */ /* 0x000fe20000000003 */
[----:B------:R-:W-:Y:S01]  /*6040*/  @!P1 VIADD R4, R4, 0x38860 ;  /* 0x0003886004049836 */ /* 0x000fe20000000000 */
[----:B------:R-:W0:Y:S01]  /*6050*/  MUFU.EX2 R5, R5 ;  /* 0x0000000500057308 */ /* 0x000e220000000800 */
[----:B--2---:R-:W-:Y:S01]  /*6060*/  F2FP.BF16.F32.PACK_AB R158, R37, R36 ;  /* 0x00000024259e723e */ /* 0x004fe200000010ff */
[----:B------:R0:W-:Y:S02]  /*6070*/  @!P1 SYNCS.ARRIVE.TRANS64.RED.A1T0 RZ, [R3+URZ], RZ ;  /* 0x000000ff03ff99a7 */ /* 0x0001e4000810043f */
[----:B------:R-:W-:-:S04]  /*6080*/  @!P1 PRMT R4, RZ, 0x654, R4 ;  /* 0x00000654ff049816 */ /* 0x000fc80000000004 */
[----:B------:R2:W3:Y:S01]  /*6090*/  MUFU.EX2 R20, R9 ;  /* 0x0000000900147308 */ /* 0x0004e20000000800 */
[----:B-1----:R-:W-:Y:S01]  /*60a0*/  FADD.FTZ R14, R153, R8 ;  /* 0x00000008990e7221 */ /* 0x002fe20000010000 */
[----:B------:R-:W-:-:S06]  /*60b0*/  F2FP.BF16.F32.PACK_AB R153, R8, R153 ;  /* 0x000000990899723e */ /* 0x000fcc00000010ff */
[----:B------:R-:W1:Y:S01]  /*60c0*/  MUFU.EX2 R10, R10 ;  /* 0x0000000a000a7308 */ /* 0x000e620000000800 */
[----:B--2---:R-:W-:Y:S01]  /*60d0*/  FADD.FTZ R9, R24, R25 ;  /* 0x0000001918097221 */ /* 0x004fe20000010000 */
[----:B0-----:R-:W-:-:S03]  /*60e0*/  FADD.FTZ R3, R5, R14 ;  /* 0x0000000e05037221 */ /* 0x001fc60000010000 */
[----:B------:R-:W-:-:S03]  /*60f0*/  FADD.FTZ R26, R28, R9 ;  /* 0x000000091c1a7221 */ /* 0x000fc60000010000 */
[----:B------:R-:W0:Y:S01]  /*6100*/  MUFU.EX2 R11, R11 ;  /* 0x0000000b000b7308 */ /* 0x000e220000000800 */
[C---:B---3--:R-:W-:Y:S01]  /*6110*/  FADD.FTZ R3, R20.reuse, R3 ;  /* 0x0000000314037221 */ /* 0x048fe20000010000 */
[----:B------:R-:W-:Y:S01]  /*6120*/  FADD.FTZ R9, R29, R26 ;  /* 0x0000001a1d097221 */ /* 0x000fe20000010000 */
[----:B------:R-:W-:Y:S01]  /*6130*/  F2FP.BF16.F32.PACK_AB R155, R20, R5 ;  /* 0x00000005149b723e */ /* 0x000fe200000010ff */
[----:B------:R-:W-:Y:S02]  /*6140*/  BAR.SYNC.DEFER_BLOCKING 0xf, 0x100 ;  /* 0x03c4000000007b1d */ /* 0x000fe40000010000 */
[----:B------:R-:W-:Y:S01]  /*6150*/  FADD.FTZ R14, R32, R9 ;  /* 0x00000009200e7221 */ /* 0x000fe20000010000 */
[----:B-1----:R-:W-:-:S03]  /*6160*/  FADD.FTZ R26, R10, R3 ;  /* 0x000000030a1a7221 */ /* 0x002fc60000010000 */
[----:B------:R-:W1:Y:S01]  /*6170*/  MUFU.EX2 R38, R38 ;  /* 0x0000002600267308 */ /* 0x000e620000000800 */
[----:B------:R-:W-:-:S04]  /*6180*/  FADD.FTZ R3, R33, R14 ;  /* 0x0000000e21037221 */ /* 0x000fc80000010000 */
[----:B------:R-:W-:Y:S01]  /*6190*/  FADD.FTZ R14, R36, R3 ;  /* 0x00000003240e7221 */ /* 0x000fe20000010000 */
[----:B0-----:R-:W-:Y:S02]  /*61a0*/  FADD.FTZ R9, R11, R26 ;  /* 0x0000001a0b097221 */ /* 0x001fe40000010000 */
[----:B------:R-:W0:Y:S01]  /*61b0*/  MUFU.EX2 R39, R39 ;  /* 0x0000002700277308 */ /* 0x000e220000000800 */
[----:B------:R-:W-:Y:S01]  /*61c0*/  FADD.FTZ R3, R37, R14 ;  /* 0x0000000e25037221 */ /* 0x000fe20000010000 */
[----:B------:R-:W-:-:S06]  /*61d0*/  F2FP.BF16.F32.PACK_AB R157, R11, R10 ;  /* 0x0000000a0b9d723e */ /* 0x000fcc00000010ff */
        /* <DEDUP_REMOVED lines=13> */
[----:B0-----:R-:W-:-:S07]  /*62b0*/  FADD.FTZ R10, R46, R5 ;  /* 0x000000052e0a7221 */ /* 0x001fce0000010000 */
        /* <DEDUP_REMOVED lines=12> */
[----:B------:R-:W3:Y:S01]  /*6380*/  MUFU.EX2 R54, R54 ;  /* 0x0000003600367308 */ /* 0x000ee20000000800 */
[C---:B0-----:R-:W-:Y:S01]  /*6390*/  FADD.FTZ R5, R51.reuse, R10 ;  /* 0x0000000a33057221 */ /* 0x041fe20000010000 */
[----:B------:R-:W-:-:S06]  /*63a0*/  F2FP.BF16.F32.PACK_AB R165, R51, R50 ;  /* 0x0000003233a5723e */ /* 0x000fcc00000010ff */
[----:B------:R-:W0:Y:S01]  /*63b0*/  MUFU.EX2 R48, R48 ;  /* 0x0000003000307308 */ /* 0x000e220000000800 */
[C---:B--2---:R-:W-:Y:S01]  /*63c0*/  FADD.FTZ R3, R45.reuse, R8 ;  /* 0x000000082d037221 */ /* 0x044fe20000010000 */
[----:B------:R-:W-:-:S05]  /*63d0*/  F2FP.BF16.F32.PACK_AB R162, R45, R44 ;  /* 0x0000002c2da2723e */ /* 0x000fca00000010ff */
[----:B------:R1:W-:Y:S01]  /*63e0*/  STSM.16.M88.4 [R186], R160 ;  /* 0x000000a0ba007844 */ /* 0x0003e20000000200 */
[----:B------:R-:W2:Y:S01]  /*63f0*/  MUFU.EX2 R167, R12 ;  /* 0x0000000c00a77308 */ /* 0x000ea20000000800 */
[----:B---3--:R-:W-:-:S07]  /*6400*/  FADD.FTZ R10, R54, R5 ;  /* 0x00000005360a7221 */ /* 0x008fce0000010000 */
[----:B------:R-:W3:Y:S01]  /*6410*/  MUFU.EX2 R49, R49 ;  /* 0x0000003100317308 */ /* 0x000ee20000000800 */
[----:B0-----:R-:W-:-:S07]  /*6420*/  FADD.FTZ R8, R48, R3 ;  /* 0x0000000330087221 */ /* 0x001fce0000010000 */
[----:B------:R-:W0:Y:S01]  /*6430*/  MUFU.EX2 R52, R52 ;  /* 0x0000003400347308 */ /* 0x000e220000000800 */
[C---:B--2---:R-:W-:Y:S01]  /*6440*/  FADD.FTZ R5, R167.reuse, R10 ;  /* 0x0000000aa7057221 */ /* 0x044fe20000010000 */
[----:B------:R-:W-:Y:S02]  /*6450*/  F2FP.BF16.F32.PACK_AB R167, R167, R54 ;  /* 0x00000036a7a7723e */ /* 0x000fe400000010ff */
[C---:B---3--:R-:W-:Y:S01]  /*6460*/  F2FP.BF16.F32.PACK_AB R164, R49.reuse, R48 ;  /* 0x0000003031a4723e */ /* 0x048fe200000010ff */
[----:B------:R-:W-:Y:S01]  /*6470*/  FADD.FTZ R3, R49, R8 ;  /* 0x0000000831037221 */ /* 0x000fe20000010000 */
[----:B0-----:R-:W-:-:S03]  /*6480*/  F2FP.BF16.F32.PACK_AB R166, R13, R52 ;  /* 0x000000340da6723e */ /* 0x001fc600000010ff */
[----:B------:R-:W-:Y:S02]  /*6490*/  FADD.FTZ R8, R52, R3 ;  /* 0x0000000334087221 */ /* 0x000fe40000010000 */
[----:B------:R1:W-:Y:S01]  /*64a0*/  STSM.16.M88.4 [R185], R164 ;  /* 0x000000a4b9007844 */ /* 0x0003e20000000200 */
[----:B------:R-:W-:Y:S01]  /*64b0*/  WARPGROUP.ARRIVE ;  /* 0x00000000000079c5 */ /* 0x000fe20000000000 */
[----:B------:R-:W-:-:S05]  /*64c0*/  FADD.FTZ R3, R13, R8 ;  /* 0x000000080d037221 */ /* 0x000fca0000010000 */
[----:B------:R-:W-:Y:S01]  /*64d0*/  HGMMA.64x256x16.F32.BF16 R24, R152, gdesc[UR8].tnspB, RZ, !UPT, gsb0 ;  /* 0x43e0000898187df0 */ /* 0x000fe2000c0018ff */
[----:B------:R-:W-:Y:S01]  /*64e0*/  UIADD3 UR10, UR10, 0x180, URZ ;  /* 0x000001800a0a7890 */ /* 0x000fe2000fffe03f */
[----:B------:R-:W-:Y:S01]  /*64f0*/  UMOV UR11, 0x40000040 ;  /* 0x40000040000b7882 */ /* 0x000fe20000000000 */
[----:B------:R-:W-:Y:S02]  /*6500*/  WARPGROUP.DEPBAR.LE gsb0, 0x0 ;  /* 0x00008000000079c5 */ /* 0x000fe40000010000 */
[----:B------:R-:W-:-:S15]  /*6510*/  WARPGROUP.ARRIVE ;  /* 0x00000000000079c5 */ /* 0x000fde0000000000 */
[----:B------:R-:W-:-:S08]  /*6520*/  NOP ;  /* 0x0000000000007918 */ /* 0x000fd00000000000 */
[----:B------:R-:W-:Y:S01]  /*6530*/  HGMMA.64x256x16.F32.BF16 R24, R156, gdesc[UR16].tnspB, R24, gsb0 ;  /* 0x43e000109c187df0 */ /* 0x000fe20008001818 */
[----:B------:R-:W-:Y:S01]  /*6540*/  UMOV UR18, UR14 ;  /* 0x0000000e00127c82 */ /* 0x000fe20008000000 */
[----:B------:R-:W-:Y:S01]  /*6550*/  UMOV UR19, 0x40000040 ;  /* 0x4000004000137882 */ /* 0x000fe20000000000 */
        /* <DEDUP_REMOVED lines=19> */
[----:B------:R-:W-:Y:S01]  /*6690*/  R2UR UR11, R23 ;  /* 0x00000000170b72ca */ /* 0x000fe200000e0000 */
[----:B-1----:R-:W-:Y:S01]  /*66a0*/  IMAD.MOV.U32 R4, RZ, RZ, R7 ;  /* 0x000000ffff047224 */ /* 0x002fe200078e0007 */
[----:B------:R-:W-:Y:S01]  /*66b0*/  UMOV UR10, UR37 ;  /* 0x00000025000a7c82 */ /* 0x000fe20008000000 */
[----:B------:R-:W-:-:S12]  /*66c0*/  IMAD.MOV.U32 R8, RZ, RZ, R6 ;  /* 0x000000ffff087224 */ /* 0x000fd800078e0006 */
.L_x_1082:
[----:B------:R-:W-:Y:S01]  /*66d0*/  UIADD3 UR37, UR10, 0x1, URZ ;  /* 0x000000010a257890 */ /* 0x000fe2000fffe03f */
[----:B------:R-:W-:Y:S01]  /*66e0*/  UMOV UR5, UR11 ;  /* 0x0000000b00057c82 */ /* 0x000fe20008000000 */
[----:B------:R-:W-:Y:S01]  /*66f0*/  UIADD3 UR11, UR11, -0x1, URZ ;  /* 0xffffffff0b0b7890 */ /* 0x000fe2000fffe03f */
[----:B------:R-:W-:Y:S01]  /*6700*/  ISETP.LT.AND P2, PT, R18, UR5, PT ;  /* 0x0000000512007c0c */ /* 0x000fe2000bf41270 */
[----:B------:R-:W-:-:S04]  /*6710*/  UISETP.NE.AND UP0, UPT, UR37, 0x2, UPT ;  /* 0x000000022500788c */ /* 0x000fc8000bf05270 */
[----:B------:R-:W-:Y:S02]  /*6720*/  USEL UR14, URZ, 0x1, UP0 ;  /* 0x000000013f0e7887 */ /* 0x000fe40008000000 */
[----:B------:R-:W-:Y:S02]  /*6730*/  USEL UR37, UR37, URZ, UP0 ;  /* 0x0000003f25257287 */ /* 0x000fe40008000000 */
[----:B------:R-:W-:Y:S01]  /*6740*/  ULOP3.LUT UR36, UR36, UR14, URZ, 0x3c, !UPT ;  /* 0x0000000e24247292 */ /* 0x000fe2000f8e3c3f */
[----:B0-----:R-:W-:Y:S11]  /*6750*/  @P0 BRA `(.L_x_1074) ;  /* 0x0000000000040947 */ /* 0x001ff60003800000 */
[----:B------:R-:W-:Y:S01]  /*6760*/  BPT.TRAP 0x1 ;  /* 0x000000040000795c */ /* 0x000fe20000300000 */
.L_x_1074:
[----:B------:R-:W-:Y:S01]  /*6770*/  ULEA UR5, UR37, UR41, 0x3 ;  /* 0x0000002925057291 */ /* 0x000fe2000f8e183f */
[----:B------:R-:W-:-:S05]  /*6780*/  IMAD.U32 R6, RZ, RZ, UR36 ;  /* 0x00000024ff067e24 */ /* 0x000fca000f8e00ff */
[----:B------:R-:W-:-:S04]  /*6790*/  SHF.L.U32 R6, R6, 0x1f, RZ ;  /* 0x0000001f06067819 */ /* 0x000fc800000006ff */
[----:B------:R0:W1:Y:S01]  /*67a0*/  SYNCS.PHASECHK.TRANS64.TRYWAIT P3, [UR5+0x38830], R6 ;  /* 0x03883006ff0075a7 */ /* 0x0000620008060145 */
[----:B------:R-:W-:Y:S05]  /*67b0*/  @P0 BRA `(.L_x_1075) ;  /* 0x0000000000040947 */ /* 0x000fea0003800000 */
[----:B------:R-:W-:Y:S01]  /*67c0*/  BPT.TRAP 0x1 ;  /* 0x000000040000795c */ /* 0x000fe20000300000 */
.L_x_1075:
[----:B-1----:R-:W-:Y:S05]  /*67d0*/  @P3 BRA `(.L_x_1076) ;  /* 0x0000000000083947 */ /* 0x002fea0003800000 */
[----:B------:R-:W1:Y:S02]  /*67e0*/  SYNCS.PHASECHK.TRANS64.TRYWAIT P3, [UR5+0x38830], R6 ;  /* 0x03883006ff0075a7 */ /* 0x000e640008060145 */
[----:B-1----:R-:W-:Y:S05]  /*67f0*/  @!P3 BRA `(.L_x_1077) ;  /* 0x00000104001cb947 */ /* 0x002fea0003800000 */
.L_x_1076:
        /* <DEDUP_REMOVED lines=8> */
[----:B------:R-:W-:-:S04]  /*6880*/  ULOP3.LUT UR14, UR14, 0x3fff, URZ, 0xc0, !UPT ;  /* 0x00003fff0e0e7892 */ /* 0x000fc8000f8ec03f */
[----:B------:R-:W-:Y:S02]  /*6890*/  ULEA UR18, UR37, UR18, 0x9 ;  /* 0x0000001225127291 */ /* 0x000fe4000f8e483f */
[----:B------:R-:W-:Y:S02]  /*68a0*/  ULOP3.LUT UR20, UR14, 0x10000, URZ, 0xfc, !UPT ;  /* 0x000100000e147892 */ /* 0x000fe4000f8efc3f */
[----:B------:R-:W-:-:S03]  /*68b0*/  UIADD3 UR14, UR18, 0x4, URZ ;  /* 0x00000004120e7890 */ /* 0x000fc6000fffe03f */
[----:B------:R-:W-:-:S04]  /*68c0*/  UMOV UR22, UR18 ;  /* 0x0000001200167c82 */ /* 0x000fc80008000000 */
[----:B------:R-:W-:Y:S01]  /*68d0*/  HGMMA.64x64x16.F32.BF16 R152, gdesc[UR20], RZ, !UPT, gsb0 ;  /* 0x00e00000149879f0 */ /* 0x000fe2000c0018ff */
[----:B------:R-:W-:Y:S01]  /*68e0*/  UIADD3 UR22, UR18, 0x2, URZ ;  /* 0x0000000212167890 */ /* 0x000fe2000fffe03f */
[----:B------:R-:W-:Y:S01]  /*68f0*/  UMOV UR20, UR8 ;  /* 0x0000000800147c82 */ /* 0x000fe20008000000 */
[----:B------:R-:W-:Y:S01]  /*6900*/  UMOV UR21, UR9 ;  /* 0x0000000900157c82 */ /* 0x000fe20008000000 */
[----:B------:R-:W-:Y:S01]  /*6910*/  UMOV UR23, 0x40000040 ;  /* 0x4000004000177882 */ /* 0x000fe20000000000 */
[----:B------:R-:W-:Y:S01]  /*6920*/  UIADD3 UR18, UR18, 0x6, URZ ;  /* 0x0000000612127890 */ /* 0x000fe2000fffe03f */
        /* <DEDUP_REMOVED lines=10> */
[----:B------:R-:W-:Y:S05]  /*69d0*/  @P0 BRA `(.L_x_1078) ;  /* 0x0000000000040947 */ /* 0x000fea0003800000 */
[----:B------:R-:W-:Y:S01]  /*69e0*/  BPT.TRAP 0x1 ;  /* 0x000000040000795c */ /* 0x000fe20000300000 */
.L_x_1078:
[----:B------:R2:W3:Y:S01]  /*69f0*/  SYNCS.PHASECHK.TRANS64.TRYWAIT P3, [UR5+0x38850], R6 ;  /* 0x03885006ff0075a7 */ /* 0x0004e20008060145 */
[----:B------:R-:W-:Y:S05]  /*6a00*/  @P0 BRA `(.L_x_1079) ;  /* 0x0000000000040947 */ /* 0x000fea0003800000 */
[----:B------:R-:W-:Y:S01]  /*6a10*/  BPT.TRAP 0x1 ;  /* 0x000000040000795c */ /* 0x000fe20000300000 */
.L_x_1079:
[----:B---3--:R-:W-:Y:S05]  /*6a20*/  @P3 BRA `(.L_x_1080) ;  /* 0x0000000000083947 */ /* 0x008fea0003800000 */
[----:B------:R-:W3:Y:S02]  /*6a30*/  SYNCS.PHASECHK.TRANS64.TRYWAIT P3, [UR5+0x38850], R6 ;  /* 0x03885006ff0075a7 */ /* 0x000ee40008060145 */
[----:B---3--:R-:W-:Y:S05]  /*6a40*/  @!P3 BRA `(.L_x_1081) ;  /* 0x0000010000a0b947 */ /* 0x008fea0003800000 */
.L_x_1080:
[----:B------:R-:W-:Y:S01]  /*6a50*/  UIADD3 UR14, UR41, 0x26400, URZ ;  /* 0x00026400290e7890 */ /* 0x000fe2000fffe03f */
[----:B------:R-:W-:Y:S01]  /*6a60*/  WARPGROUP.ARRIVE ;  /* 0x00000000000079c5 */ /* 0x000fe20000000000 */
[----:B------:R-:W-:-:S05]  /*6a70*/  UIADD3 UR18, UR6, 0x2, URZ ;  /* 0x0000000206127890 */ /* 0x000fca000fffe03f */
[----:B-1----:R-:W1:Y:S01]  /*6a80*/  S2R R7, SR_TID.X ;  /* 0x0000000000077919 */ /* 0x002e620000002100 */
[----:B------:R-:W-:Y:S01]  /*6a90*/  USHF.R.U32.HI UR14, URZ, 0x4, UR14 ;  /* 0x000000043f0e7899 */ /* 0x000fe2000801160e */
[----:B------:R-:W-:Y:S01]  /*6aa0*/  ISETP.NE.AND P3, PT, R17, RZ, PT ;  /* 0x000000ff1100720c */ /* 0x000fe20003f65270 */
[----:B------:R-:W-:Y:S02]  /*6ab0*/  UIADD3 UR15, UR6, 0x4, URZ ;  /* 0x00000004060f7890 */ /* 0x000fe4000fffe03f */
[----:B------:R-:W-:Y:S02]  /*6ac0*/  ULOP3.LUT UR19, UR14, 0x3fff, URZ, 0xc0, !UPT ;  /* 0x00003fff0e137892 */ /* 0x000fe4000f8ec03f */
[----:B------:R-:W-:Y:S02]  /*6ad0*/  ULEA UR14, UR37, UR4, 0xc ;  /* 0x00000004250e7291 */ /* 0x000fe4000f8e603f */
[----:B------:R-:W-:Y:S01]  /*6ae0*/  ULOP3.LUT UR6, UR19, 0x10000, URZ, 0xfc, !UPT ;  /* 0x0001000013067892 */ /* 0x000fe2000f8efc3f */
[----:B------:R-:W-:Y:S01]  /*6af0*/  UMOV UR23, 0x40000040 ;  /* 0x4000004000177882 */ /* 0x000fe20000000000 */
[----:B------:R-:W-:Y:S01]  /*6b00*/  UMOV UR21, 0x40000040 ;  /* 0x4000004000157882 */ /* 0x000fe20000000000 */
[----:B------:R-:W-:-:S02]  /*6b10*/  UIADD3 UR24, UR14, 0x800, URZ ;  /* 0x000008000e187890 */ /* 0x000fc4000fffe03f */
[----:B------:R-:W-:Y:S02]  /*6b20*/  UMOV UR22, UR14 ;  /* 0x0000000e00167c82 */ /* 0x000fe40008000000 */
[----:B------:R-:W-:Y:S01]  /*6b30*/  UMOV UR20, UR6 ;  /* 0x0000000600147c82 */ /* 0x000fe20008000000 */
[----:B------:R-:W-:Y:S01]  /*6b40*/  UIADD3 UR25, UR6, 0x800, URZ ;  /* 0x0000080006197890 */ /* 0x000fe2000fffe03f */
[----:B------:R-:W-:Y:S01]  /*6b50*/  HGMMA.64x64x16.F32.BF16 R152, gdesc[UR20], R152, gsb0 ;  /* 0x00e00000149879f0 */ /* 0x000fe20008001898 */
[----:B------:R-:W-:Y:S01]  /*6b60*/  UIADD3 UR22, UR14, 0x2, URZ ;  /* 0x000000020e167890 */ /* 0x000fe2000fffe03f */
[----:B------:R-:W-:Y:S01]  /*6b70*/  UMOV UR20, UR18 ;  /* 0x0000001200147c82 */ /* 0x000fe20008000000 */
[----:B------:R-:W-:Y:S01]  /*6b80*/  UMOV UR21, 0x40000040 ;  /* 0x4000004000157882 */ /* 0x000fe20000000000 */
[----:B------:R-:W-:Y:S01]  /*6b90*/  UMOV UR23, 0x40000040 ;  /* 0x4000004000177882 */ /* 0x000fe20000000000 */
[----:B-1----:R-:W-:-:S05]  /*6ba0*/  SHF.R.U32.HI R7, RZ, 0x7, R7 ;  /* 0x00000007ff077819 */ /* 0x002fca0000011607 */
[----:B0-2---:R-:W0:Y:S01]  /*6bb0*/  SHFL.IDX PT, R6, R7, RZ, 0x1f ;  /* 0x00001fff07067589 */ /* 0x005e2200000e0000 */
[----:B------:R-:W-:Y:S02]  /*6bc0*/  WARPGROUP.DEPBAR.LE gsb0, 0x0 ;  /* 0x00008000000079c5 */ /* 0x000fe40000010000 */
[----:B------:R-:W-:-:S06]  /*6bd0*/  WARPGROUP.ARRIVE ;  /* 0x00000000000079c5 */ /* 0x000fcc0000000000 */
[----:B------:R-:W-:Y:S01]  /*6be0*/  HGMMA.64x64x16.F32.BF16 R152, gdesc[UR20], R152, gsb0 ;  /* 0x00e00000149879f0 */ /* 0x000fe20008001898 */
[----:B------:R-:W-:Y:S01]  /*6bf0*/  UIADD3 UR22, UR14, 0x4, URZ ;  /* 0x000000040e167890 */ /* 0x000fe2000fffe03f */
[----:B------:R-:W-:Y:S01]  /*6c00*/  UMOV UR20, UR15 ;  /* 0x0000000f00147c82 */ /* 0x000fe20008000000 */
[----:B------:R-:W-:Y:S01]  /*6c10*/  UMOV UR21, 0x40000040 ;  /* 0x4000004000157882 */ /* 0x000fe20000000000 */
[----:B------:R-:W-:Y:S01]  /*6c20*/  UMOV UR23, 0x40000040 ;  /* 0x4000004000177882 */ /* 0x000fe20000000000 */
        /* <DEDUP_REMOVED lines=118> */
[----:B------:R-:W-:Y:S01]  /*7390*/  UIADD3 UR25, UR6, 0xa00, URZ ;  /* 0x00000a0006197890 */ /* 0x000fe2000fffe03f */
[----:B------:R-:W-:Y:S02]  /*73a0*/  WARPGROUP.DEPBAR.LE gsb0, 0x0 ;  /* 0x00008000000079c5 */ /* 0x000fe40000010000 */
[----:B------:R-:W-:-:S06]  /*73b0*/  WARPGROUP.ARRIVE ;  /* 0x00000000000079c5 */ /* 0x000fcc0000000000 */
[----:B------:R-:W-:Y:S01]  /*73c0*/  HGMMA.64x64x16.F32.BF16 R152, gdesc[UR20], R152, gsb0 ;  /* 0x00e00000149879f0 */ /* 0x000fe20008001898 */
[----:B------:R-:W-:Y:S01]  /*73d0*/  UMOV UR20, 0x28 ;  /* 0x0000002800147882 */ /* 0x000fe20000000000 */
[----:B------:R-:W-:Y:S01]  /*73e0*/  UMOV UR21, 0xa00 ;  /* 0x00000a0000157882 */ /* 0x000fe20000000000 */
[----:B------:R-:W-:Y:S02]  /*73f0*/  USEL UR20, UR20, 0x26, UP0 ;  /* 0x0000002614147887 */ /* 0x000fe40008000000 */
[----:B------:R-:W-:Y:S02]  /*7400*/  USEL UR21, UR21, 0x980, UP0 ;  /* 0x0000098015157887 */ /* 0x000fe40008000000 */
[----:B------:R-:W-:Y:S02]  /*7410*/  ULOP3.LUT UR20, UR20, 0x6, URZ, 0xc0, !UPT ;  /* 0x0000000614147892 */ /* 0x000fe4000f8ec03f */
[----:B------:R-:W-:Y:S01]  /*7420*/  ULOP3.LUT UR21, UR21, 0xa00, URZ, 0xc0, !UPT ;  /* 0x00000a0015157892 */ /* 0x000fe2000f8ec03f */
[----:B------:R-:W-:-:S03]  /*7430*/  UMOV UR23, 0x40000040 ;  /* 0x4000004000177882 */ /* 0x000fc60000000000 */
[----:B------:R-:W-:Y:S02]  /*7440*/  UIADD3 UR22, UR20, UR21, UR6 ;  /* 0x0000001514167290 */ /* 0x000fe4000fffe006 */
[----:B------:R-:W-:-:S03]  /*7450*/  UIADD3 UR24, UR20, UR21, UR14 ;  /* 0x0000001514187290 */ /* 0x000fc6000fffe00e */
[----:B------:R-:W-:Y:S02]  /*7460*/  UMOV UR21, 0x40000040 ;  /* 0x4000004000157882 */ /* 0x000fe40000000000 */
[----:B------:R-:W-:Y:S02]  /*7470*/  UMOV UR20, UR22 ;  /* 0x0000001600147c82 */ /* 0x000fe40008000000 */
[----:B------:R-:W-:Y:S01]  /*7480*/  UMOV UR22, UR24 ;  /* 0x0000001800167c82 */ /* 0x000fe20008000000 */
        /* <DEDUP_REMOVED lines=113> */
[----:B------:R-:W-:Y:S01]  /*7ba0*/  ULDC UR15, c[0x0][0xa80] ;  /* 0x0002a000000f7ab9 */ /* 0x000fe20000000800 */
        /* <DEDUP_REMOVED lines=29> */
[----:B------:R-:W-:Y:S01]  /*7d80*/  FMUL.FTZ R167, R167, UR14 ;  /* 0x0000000ea7a77c20 */ /* 0x000fe20008410000 */
[----:B------:R-:W-:Y:S01]  /*7d90*/  FMUL.FTZ R168, R174, UR14 ;  /* 0x0000000eaea87c20 */ /* 0x000fe20008410000 */
[----:B------:R-:W-:Y:S01]  /*7da0*/  FMUL.FTZ R169, R175, UR14 ;  /* 0x0000000eafa97c20 */ /* 0x000fe20008410000 */
[----:B------:R-:W-:Y:S01]  /*7db0*/  FMUL.FTZ R172, R182, UR14 ;  /* 0x0000000eb6ac7c20 */ /* 0x000fe20008410000 */
[----:B------:R-:W-:Y:S01]  /*7dc0*/  FMUL.FTZ R173, R183, UR14 ;  /* 0x0000000eb7ad7c20 */ /* 0x000fe20008410000 */
[----:B------:R-:W0:Y:S01]  /*7dd0*/  MUFU.TANH R11, R11 ;  /* 0x0000000b000b7308 */ /* 0x000e220000002400 */
[----:B-1----:R-:W-:Y:S01]  /*7de0*/  FMNMX.FTZ R6, R9, R6, !PT ;  /* 0x0000000609067209 */ /* 0x002fe20007810000 */
[----:B------:R-:W-:Y:S01]  /*7df0*/  IMAD.U32 R175, RZ, RZ, UR10 ;  /* 0x0000000affaf7e24 */ /* 0x000fe2000f8e00ff */
[----:B------:R-:W-:-:S03]  /*7e00*/  ULEA UR10, UR37, UR7, 0xc ;  /* 0x00000007250a7291 */ /* 0x000fc6000f8e603f */
[----:B------:R-:W-:Y:S02]  /*7e10*/  @!P3 IMAD R175, R175, 0x40, R16 ;  /* 0x00000040afafb824 */ /* 0x000fe400078e0210 */
[----:B------:R-:W1:Y:S01]  /*7e20*/  MUFU.TANH R12, R12 ;  /* 0x0000000c000c7308 */ /* 0x000e620000002400 */
[----:B--2---:R-:W-:Y:S01]  /*7e30*/  FMNMX.FTZ R6, R10, R6, !PT ;  /* 0x000000060a067209 */ /* 0x004fe20007810000 */
[----:B------:R-:W-:Y:S01]  /*7e40*/  UMOV UR18, UR10 ;  /* 0x0000000a00127c82 */ /* 0x000fe20008000000 */
[----:B------:R-:W-:-:S05]  /*7e50*/  @!P3 LEA R175, R175, UR41, 0x2 ;  /* 0x00000029afafbc11 */ /* 0x000fca000f8e10ff */
        /* <DEDUP_REMOVED lines=22> */
[----:B------:R-:W-:Y:S01]  /*7fc0*/  MUFU.TANH R154, R154 ;  /* 0x0000009a009a7308 */ /* 0x000fe20000002400 */
[----:B--2---:R-:W-:-:S07]  /*7fd0*/  FMNMX.FTZ R6, R157, R6, !PT ;  /* 0x000000069d067209 */ /* 0x004fce0007810000 */
[----:B------:R-:W-:Y:S01]  /*7fe0*/  MUFU.TANH R155, R155 ;  /* 0x0000009b009b7308 */ /* 0x000fe20000002400 */
[----:B0-----:R-:W-:-:S05]  /*7ff0*/  FMNMX.FTZ R6, R160, R6, !PT ;  /* 0x00000006a0067209 */ /* 0x001fca0007810000 */
[----:B------:R-:W0:Y:S02]  /*8000*/  SHFL.BFLY PT, R161, R6, 0x2, 0x1f ;  /* 0x0c401f0006a17f89 */ /* 0x000e2400000e0000 */
[----:B------:R-:W-:Y:S08]  /*8010*/  MUFU.TANH R158, R158 ;  /* 0x0000009e009e7308 */ /* 0x000ff00000002400 */
[----:B------:R-:W-:Y:S08]  /*8020*/  MUFU.TANH R159, R159 ;  /* 0x0000009f009f7308 */ /* 0x000ff00000002400 */
[----:B------:R-:W-:Y:S01]  /*8030*/  MUFU.TANH R168, R168 ;  /* 0x000000a800a87308 */ /* 0x000fe20000002400 */
[----:B0-----:R-:W-:-:S07]  /*8040*/  FMNMX.FTZ R6, R6, R161, !PT ;  /* 0x000000a106067209 */ /* 0x001fce0007810000 */
[----:B------:R-:W-:Y:S01]  /*8050*/  MUFU.TANH R169, R169 ;  /* 0x000000a900a97308 */ /* 0x000fe20000002400 */
[----:B------:R-:W0:Y:S07]  /*8060*/  SHFL.BFLY PT, R161, R6, 0x1, 0x1f ;  /* 0x0c201f0006a17f89 */ /* 0x000e2e00000e0000 */
[----:B------:R-:W-:Y:S08]  /*8070*/  MUFU.TANH R172, R172 ;  /* 0x000000ac00ac7308 */ /* 0x000ff00000002400 */
[----:B------:R-:W-:Y:S01]  /*8080*/  MUFU.TANH R173, R173 ;  /* 0x000000ad00ad7308 */ /* 0x000fe20000002400 */
[----:B0-----:R-:W-:-:S05]  /*8090*/  FMNMX.FTZ R6, R6, R161, !PT ;  /* 0x000000a106067209 */ /* 0x001fca0007810000 */
[C---:B------:R-:W-:Y:S01]  /*80a0*/  FMUL.FTZ R161, R6.reuse, UR15 ;  /* 0x0000000f06a17c20 */ /* 0x040fe20008410000 */
[----:B------:R-:W-:Y:S02]  /*80b0*/  FADD.FTZ R165, -R6, R8 ;  /* 0x0000000806a57221 */ /* 0x000fe40000010100 */
[----:B------:R0:W-:Y:S01]  /*80c0*/  MUFU.TANH R8, R162 ;  /* 0x000000a200087308 */ /* 0x0001e20000002400 */
[--C-:B------:R-:W-:Y:S01]  /*80d0*/  FFMA.FTZ R7, R7, UR15, -R161.reuse ;  /* 0x0000000f07077c23 */ /* 0x100fe200080108a1 */
[----:B------:R-:W-:Y:S01]  /*80e0*/  FMUL.FTZ R165, R165, UR15 ;  /* 0x0000000fa5a57c20 */ /* 0x000fe20008410000 */
[--C-:B------:R-:W-:Y:S01]  /*80f0*/  FFMA.FTZ R10, R10, UR15, -R161.reuse ;  /* 0x0000000f0a0a7c23 */ /* 0x100fe200080108a1 */
[--C-:B------:R-:W-:Y:S01]  /*8100*/  FFMA.FTZ R11, R11, UR15, -R161.reuse ;  /* 0x0000000f0b0b7c23 */ /* 0x100fe200080108a1 */
[--C-:B------:R-:W-:Y:S01]  /*8110*/  FFMA.FTZ R12, R12, UR15, -R161.reuse ;  /* 0x0000000f0c0c7c23 */ /* 0x100fe200080108a1 */
[--C-:B------:R-:W-:Y:S01]  /*8120*/  FFMA.FTZ R13, R13, UR15, -R161.reuse ;  /* 0x0000000f0d0d7c23 */ /* 0x100fe200080108a1 */
[--C-:B------:R-:W-:Y:S01]  /*8130*/  FFMA.FTZ R14, R14, UR15, -R161.reuse ;  /* 0x0000000f0e0e7c23 */ /* 0x100fe200080108a1 */
[----:B------:R-:W-:Y:S01]  /*8140*/  MUFU.EX2 R7, R7 ;  /* 0x0000000700077308 */ /* 0x000fe20000000800 */
[--C-:B0-----:R-:W-:Y:S01]  /*8150*/  FFMA.FTZ R162, R9, UR15, -R161.reuse ;  /* 0x0000000f09a27c23 */ /* 0x101fe200080108a1 */
[--C-:B------:R-:W-:Y:S01]  /*8160*/  FFMA.FTZ R164, R15, UR15, -R161.reuse ;  /* 0x0000000f0fa47c23 */ /* 0x100fe200080108a1 */
[--C-:B------:R-:W-:Y:S01]  /*8170*/  FFMA.FTZ R20, R20, UR15, -R161.reuse ;  /* 0x0000000f14147c23 */ /* 0x100fe200080108a1 */
[--C-:B------:R-:W-:Y:S01]  /*8180*/  FFMA.FTZ R21, R21, UR15, -R161.reuse ;  /* 0x0000000f15157c23 */ /* 0x100fe200080108a1 */
[--C-:B------:R-:W-:Y:S01]  /*8190*/  FFMA.FTZ R23, R23, UR15, -R161.reuse ;  /* 0x0000000f17177c23 */ /* 0x100fe200080108a1 */
[--C-:B------:R-:W-:Y:S01]  /*81a0*/  FFMA.FTZ R153, R153, UR15, -R161.reuse ;  /* 0x0000000f99997c23 */ /* 0x100fe200080108a1 */
[--C-:B------:R-:W-:Y:S01]  /*81b0*/  FFMA.FTZ R156, R156, UR15, -R161.reuse ;  /* 0x0000000f9c9c7c23 */ /* 0x100fe200080108a1 */
[----:B------:R0:W1:Y:S01]  /*81c0*/  MUFU.EX2 R9, R165 ;  /* 0x000000a500097308 */ /* 0x0000620000000800 */
[--C-:B------:R-:W-:Y:S01]  /*81d0*/  FFMA.FTZ R157, R157, UR15, -R161.reuse ;  /* 0x0000000f9d9d7c23 */ /* 0x100fe200080108a1 */
[----:B------:R-:W-:Y:S01]  /*81e0*/  FFMA.FTZ R160, R160, UR15, -R161 ;  /* 0x0000000fa0a07c23 */ /* 0x000fe200080108a1 */
[----:B------:R-:W-:-:S05]  /*81f0*/  IMAD.U32 R15, RZ, RZ, UR5 ;  /* 0x00000005ff0f7e24 */ /* 0x000fca000f8e00ff */
[----:B------:R-:W-:Y:S01]  /*8200*/  MUFU.EX2 R10, R10 ;  /* 0x0000000a000a7308 */ /* 0x000fe20000000800 */
[----:B0-----:R-:W-:Y:S01]  /*8210*/  FFMA.FTZ R165, R152, UR15, -R161 ;  /* 0x0000000f98a57c23 */ /* 0x001fe200080108a1 */
[----:B------:R-:W-:-:S06]  /*8220*/  FMUL.FTZ R161, R163, UR14 ;  /* 0x0000000ea3a17c20 */ /* 0x000fcc0008410000 */
[----:B------:R0:W2:Y:S01]  /*8230*/  MUFU.EX2 R152, R162 ;  /* 0x000000a200987308 */ /* 0x0000a20000000800 */
[----:B-1----:R-:W-:Y:S01]  /*8240*/  FFMA.FTZ R163, R9, R3, R7 ;  /* 0x0000000309a37223 */ /* 0x002fe20000010007 */
[-C--:B------:R-:W-:Y:S01]  /*8250*/  FMUL.FTZ R24, R24, R9.reuse ;  /* 0x0000000918187220 */ /* 0x080fe20000410000 */
[-C--:B------:R-:W-:Y:S01]  /*8260*/  FMUL.FTZ R25, R25, R9.reuse ;  /* 0x0000000919197220 */ /* 0x080fe20000410000 */
[-C--:B------:R-:W-:Y:S01]  /*8270*/  FMUL.FTZ R28, R28, R9.reuse ;  /* 0x000000091c1c7220 */ /* 0x080fe20000410000 */
[-C--:B------:R-:W-:Y:S01]  /*8280*/  FMUL.FTZ R29, R29, R9.reuse ;  /* 0x000000091d1d7220 */ /* 0x080fe20000410000 */
[-C--:B------:R-:W-:Y:S01]  /*8290*/  FMUL.FTZ R32, R32, R9.reuse ;  /* 0x0000000920207220 */ /* 0x080fe20000410000 */
[-C--:B------:R-:W-:Y:S01]  /*82a0*/  FMUL.FTZ R33, R33, R9.reuse ;  /* 0x0000000921217220 */ /* 0x080fe20000410000 */
[----:B------:R-:W1:Y:S01]  /*82b0*/  MUFU.TANH R161, R161 ;  /* 0x000000a100a17308 */ /* 0x000e620000002400 */
[----:B0-----:R-:W-:Y:S01]  /*82c0*/  FMUL.FTZ R162, R166, UR14 ;  /* 0x0000000ea6a27c20 */ /* 0x001fe20008410000 */
[----:B------:R-:W-:Y:S01]  /*82d0*/  FMUL.FTZ R166, R170, UR14 ;  /* 0x0000000eaaa67c20 */ /* 0x000fe20008410000 */
[----:B------:R-:W-:Y:S01]  /*82e0*/  FMUL.FTZ R170, R178, UR14 ;  /* 0x0000000eb2aa7c20 */ /* 0x000fe20008410000 */
[-C--:B------:R-:W-:Y:S01]  /*82f0*/  FMUL.FTZ R36, R36, R9.reuse ;  /* 0x0000000924247220 */ /* 0x080fe20000410000 */
[-C--:B------:R-:W-:Y:S01]  /*8300*/  FMUL.FTZ R37, R37, R9.reuse ;  /* 0x0000000925257220 */ /* 0x080fe20000410000 */
[-C--:B------:R-:W-:Y:S01]  /*8310*/  FMUL.FTZ R40, R40, R9.reuse ;  /* 0x0000000928287220 */ /* 0x080fe20000410000 */
[----:B------:R-:W-:Y:S01]  /*8320*/  FMUL.FTZ R41, R41, R9 ;  /* 0x0000000929297220 */ /* 0x000fe20000410000 */
[----:B------:R-:W0:Y:S01]  /*8330*/  MUFU.TANH R162, R162 ;  /* 0x000000a200a27308 */ /* 0x000e220000002400 */
[C---:B--2---:R-:W-:Y:S01]  /*8340*/  FADD.FTZ R163, R152.reuse, R163 ;  /* 0x000000a398a37221 */ /* 0x044fe20000010000 */
[----:B------:R-:W-:Y:S01]  /*8350*/  F2FP.BF16.F32.PACK_AB R152, R152, R7 ;  /* 0x000000079898723e */ /* 0x000fe200000010ff */
[----:B------:R-:W-:-:S02]  /*8360*/  @!P1 VIADD R7, R15, 0x38840 ;  /* 0x000388400f079836 */ /* 0x000fc40000000000 */
[-C--:B------:R-:W-:Y:S01]  /*8370*/  FMUL.FTZ R44, R44, R9.reuse ;  /* 0x000000092c2c7220 */ /* 0x080fe20000410000 */
[----:B------:R-:W-:Y:S01]  /*8380*/  FADD.FTZ R163, R10, R163 ;  /* 0x000000a30aa37221 */ /* 0x000fe20000010000 */
[-C--:B------:R-:W-:Y:S01]  /*8390*/  FMUL.FTZ R45, R45, R9.reuse ;  /* 0x000000092d2d7220 */ /* 0x080fe20000410000 */
[-C--:B------:R-:W-:Y:S01]  /*83a0*/  FMUL.FTZ R48, R48, R9.reuse ;  /* 0x0000000930307220 */ /* 0x080fe20000410000 */
[----:B------:R-:W-:Y:S01]  /*83b0*/  @!P1 PRMT R7, RZ, 0x654, R7 ;  /* 0x00000654ff079816 */ /* 0x000fe20000000007 */
[----:B------:R2:W3:Y:S01]  /*83c0*/  MUFU.TANH R3, R167 ;  /* 0x000000a700037308 */ /* 0x0004e20000002400 */
[-C--:B------:R-:W-:Y:S01]  /*83d0*/  FMUL.FTZ R49, R49, R9.reuse ;  /* 0x0000000931317220 */ /* 0x080fe20000410000 */
[-C--:B------:R-:W-:Y:S01]  /*83e0*/  FMUL.FTZ R52, R52, R9.reuse ;  /* 0x0000000934347220 */ /* 0x080fe20000410000 */
[----:B------:R4:W-:Y:S01]  /*83f0*/  @!P1 SYNCS.ARRIVE.TRANS64.RED.A1T0 RZ, [R7+URZ], RZ ;  /* 0x000000ff07ff99a7 */ /* 0x0009e2000810043f */
[----:B------:R-:W-:Y:S01]  /*8400*/  @!P3 STS [R175+0x38400], R9 ;  /* 0x03840009af00b388 */ /* 0x000fe20000000800 */
[-C--:B------:R-:W-:Y:S01]  /*8410*/  FMUL.FTZ R53, R53, R9.reuse ;  /* 0x0000000935357220 */ /* 0x080fe20000410000 */
[-C--:B------:R-:W-:Y:S01]  /*8420*/  FMUL.FTZ R56, R56, R9.reuse ;  /* 0x0000000938387220 */ /* 0x080fe20000410000 */
[-C--:B------:R-:W-:Y:S01]  /*8430*/  FMUL.FTZ R57, R57, R9.reuse ;  /* 0x0000000939397220 */ /* 0x080fe20000410000 */
[----:B------:R-:W5:Y:S01]  /*8440*/  MUFU.TANH R166, R166 ;  /* 0x000000a600a67308 */ /* 0x000f620000002400 */
[----:B--2---:R-:W-:Y:S01]  /*8450*/  FMUL.FTZ R167, R171, UR14 ;  /* 0x0000000eaba77c20 */ /* 0x004fe20008410000 */
[----:B------:R-:W-:Y:S01]  /*8460*/  FMUL.FTZ R171, R179, UR14 ;  /* 0x0000000eb3ab7c20 */ /* 0x000fe20008410000 */
[----:B----4-:R-:W-:Y:S01]  /*8470*/  FMNMX.FTZ R7, R154, R4, !PT ;  /* 0x000000049a077209 */ /* 0x010fe20007810000 */
[-C--:B------:R-:W-:Y:S01]  /*8480*/  FMUL.FTZ R60, R60, R9.reuse ;  /* 0x000000093c3c7220 */ /* 0x080fe20000410000 */
[-C--:B------:R-:W-:Y:S01]  /*8490*/  FMUL.FTZ R61, R61, R9.reuse ;  /* 0x000000093d3d7220 */ /* 0x080fe20000410000 */
[----:B------:R-:W-:Y:S01]  /*84a0*/  FMUL.FTZ R64, R64, R9 ;  /* 0x0000000940407220 */ /* 0x000fe20000410000 */
        /* <DEDUP_REMOVED lines=9> */
[----:B------:R-:W-:Y:S01]  /*8540*/  MUFU.TANH R170, R170 ;  /* 0x000000aa00aa7308 */ /* 0x000fe20000002400 */
[-C--:B------:R-:W-:Y:S01]  /*8550*/  FMUL.FTZ R76, R76, R9.reuse ;  /* 0x000000094c4c7220 */ /* 0x080fe20000410000 */
[----:B------:R-:W-:Y:S01]  /*8560*/  FMUL.FTZ R77, R77, R9 ;  /* 0x000000094d4d7220 */ /* 0x000fe20000410000 */
[----:B------:R-:W-:Y:S01]  /*8570*/  FMNMX.FTZ R7, R8, R7, !PT ;  /* 0x0000000708077209 */ /* 0x000fe20007810000 */
[-C--:B------:R-:W-:Y:S01]  /*8580*/  FMUL.FTZ R80, R80, R9.reuse ;  /* 0x0000000950507220 */ /* 0x080fe20000410000 */
[-C--:B------:R-:W-:Y:S01]  /*8590*/  FMUL.FTZ R81, R81, R9.reuse ;  /* 0x0000000951517220 */ /* 0x080fe20000410000 */
[----:B------:R-:W-:Y:S01]  /*85a0*/  FMUL.FTZ R84, R84, R9 ;  /* 0x0000000954547220 */ /* 0x000fe20000410000 */
[----:B-1----:R-:W-:Y:S01]  /*85b0*/  FMNMX.FTZ R7, R161, R7, !PT ;  /* 0x00000007a1077209 */ /* 0x002fe20007810000 */
[----:B------:R-:W-:Y:S01]  /*85c0*/  MUFU.TANH R171, R171 ;  /* 0x000000ab00ab7308 */ /* 0x000fe20000002400 */
[-C--:B------:R-:W-:Y:S01]  /*85d0*/  FMUL.FTZ R85, R85, R9.reuse ;  /* 0x0000000955557220 */ /* 0x080fe20000410000 */
[----:B------:R-:W-:Y:S01]  /*85e0*/  FMUL.FTZ R88, R88, R9 ;  /* 0x0000000958587220 */ /* 0x000fe20000410000 */
[----:B0-----:R-:W-:Y:S01]  /*85f0*/  FMNMX.FTZ R7, R162, R7, !PT ;  /* 0x00000007a2077209 */ /* 0x001fe20007810000 */
[-C--:B------:R-:W-:Y:S01]  /*8600*/  FMUL.FTZ R89, R89, R9.reuse ;  /* 0x0000000959597220 */ /* 0x080fe20000410000 */
[-C--:B------:R-:W-:Y:S01]  /*8610*/  FMUL.FTZ R92, R92, R9.reuse ;  /* 0x000000095c5c7220 */ /* 0x080fe20000410000 */
[----:B------:R-:W-:Y:S01]  /*8620*/  FMUL.FTZ R93, R93, R9 ;  /* 0x000000095d5d7220 */ /* 0x000fe20000410000 */
[----:B---3--:R-:W-:Y:S01]  /*8630*/  FMNMX.FTZ R7, R3, R7, !PT ;  /* 0x0000000703077209 */ /* 0x008fe20007810000 */
[----:B------:R-:W0:Y:S01]  /*8640*/  MUFU.EX2 R11, R11 ;  /* 0x0000000b000b7308 */ /* 0x000e220000000800 */
[-C--:B------:R-:W-:Y:S01]  /*8650*/  FMUL.FTZ R96, R96, R9.reuse ;  /* 0x0000000960607220 */ /* 0x080fe20000410000 */
[----:B------:R-:W-:Y:S01]  /*8660*/  FMUL.FTZ R97, R97, R9 ;  /* 0x0000000961617220 */ /* 0x000fe20000410000 */
[----:B-----5:R-:W-:Y:S01]  /*8670*/  FMNMX.FTZ R7, R166, R7, !PT ;  /* 0x00000007a6077209 */ /* 0x020fe20007810000 */
[-C--:B------:R-:W-:Y:S01]  /*8680*/  FMUL.FTZ R100, R100, R9.reuse ;  /* 0x0000000964647220 */ /* 0x080fe20000410000 */
[-C--:B------:R-:W-:Y:S01]  /*8690*/  FMUL.FTZ R101, R101, R9.reuse ;  /* 0x0000000965657220 */ /* 0x080fe20000410000 */
[----:B------:R-:W-:Y:S01]  /*86a0*/  FMUL.FTZ R104, R104, R9 ;  /* 0x0000000968687220 */ /* 0x000fe20000410000 */
[----:B--2---:R-:W-:Y:S01]  /*86b0*/  FMNMX.FTZ R7, R167, R7, !PT ;  /* 0x00000007a7077209 */ /* 0x004fe20007810000 */
[----:B------:R-:W1:Y:S01]  /*86c0*/  MUFU.EX2 R12, R12 ;  /* 0x0000000c000c7308 */ /* 0x000e620000000800 */
[-C--:B------:R-:W-:Y:S01]  /*86d0*/  FMUL.FTZ R105, R105, R9.reuse ;  /* 0x0000000969697220 */ /* 0x080fe20000410000 */
[----:B------:R-:W-:Y:S01]  /*86e0*/  FMUL.FTZ R108, R108, R9 ;  /* 0x000000096c6c7220 */ /* 0x000fe20000410000 */
[----:B------:R-:W-:Y:S01]  /*86f0*/  FMNMX.FTZ R7, R168, R7, !PT ;  /* 0x00000007a8077209 */ /* 0x000fe20007810000 */
[-C--:B------:R-:W-:Y:S01]  /*8700*/  FMUL.FTZ R109, R109, R9.reuse ;  /* 0x000000096d6d7220 */ /* 0x080fe20000410000 */
[-C--:B------:R-:W-:Y:S01]  /*8710*/  FMUL.FTZ R112, R112, R9.reuse ;  /* 0x0000000970707220 */ /* 0x080fe20000410000 */
[----:B------:R-:W-:Y:S01]  /*8720*/  FMUL.FTZ R113, R113, R9 ;  /* 0x0000000971717220 */ /* 0x000fe20000410000 */
[----:B------:R-:W-:Y:S01]  /*8730*/  FMNMX.FTZ R7, R169, R7, !PT ;  /* 0x00000007a9077209 */ /* 0x000fe20007810000 */
[----:B------:R-:W2:Y:S01]  /*8740*/  MUFU.EX2 R13, R13 ;  /* 0x0000000d000d7308 */ /* 0x000ea20000000800 */
[----:B0-----:R-:W-:Y:S01]  /*8750*/  FADD.FTZ R163, R11, R163 ;  /* 0x000000a30ba37221 */ /* 0x001fe20000010000 */
[----:B------:R-:W-:Y:S01]  /*8760*/  FMUL.FTZ R116, R116, R9 ;  /* 0x0000000974747220 */ /* 0x000fe20000410000 */
[----:B------:R-:W-:Y:S01]  /*8770*/  FMNMX.FTZ R7, R170, R7, !PT ;  /* 0x00000007aa077209 */ /* 0x000fe20007810000 */
[-C--:B------:R-:W-:Y:S01]  /*8780*/  FMUL.FTZ R117, R117, R9.reuse ;  /* 0x0000000975757220 */ /* 0x080fe20000410000 */
[-C--:B------:R-:W-:Y:S01]  /*8790*/  FMUL.FTZ R120, R120, R9.reuse ;  /* 0x0000000978787220 */ /* 0x080fe20000410000 */
[----:B------:R-:W-:Y:S01]  /*87a0*/  FMUL.FTZ R121, R121, R9 ;  /* 0x0000000979797220 */ /* 0x000fe20000410000 */
[----:B------:R-:W-:Y:S01]  /*87b0*/  FMNMX.FTZ R7, R171, R7, !PT ;  /* 0x00000007ab077209 */ /* 0x000fe20007810000 */
[----:B------:R-:W0:Y:S01]  /*87c0*/  MUFU.EX2 R14, R14 ;  /* 0x0000000e000e7308 */ /* 0x000e220000000800 */
[----:B-1----:R-:W-:Y:S01]  /*87d0*/  FADD.FTZ R163, R12, R163 ;  /* 0x000000a30ca37221 */ /* 0x002fe20000010000 */
[----:B------:R-:W-:Y:S01]  /*87e0*/  FMUL.FTZ R124, R124, R9 ;  /* 0x000000097c7c7220 */ /* 0x000fe20000410000 */
[----:B------:R-:W-:Y:S01]  /*87f0*/  FMNMX.FTZ R7, R172, R7, !PT ;  /* 0x00000007ac077209 */ /* 0x000fe20007810000 */
[-C--:B------:R-:W-:Y:S01]  /*8800*/  FMUL.FTZ R125, R125, R9.reuse ;  /* 0x000000097d7d7220 */ /* 0x080fe20000410000 */
[-C--:B------:R-:W-:Y:S01]  /*8810*/  FMUL.FTZ R128, R128, R9.reuse ;  /* 0x0000000980807220 */ /* 0x080fe20000410000 */
[----:B------:R-:W-:Y:S01]  /*8820*/  FMUL.FTZ R129, R129, R9 ;  /* 0x0000000981817220 */ /* 0x000fe20000410000 */
[----:B------:R-:W-:Y:S01]  /*8830*/  FMNMX.FTZ R7, R173, R7, !PT ;  /* 0x00000007ad077209 */ /* 0x000fe20007810000 */
[----:B------:R-:W1:Y:S01]  /*8840*/  MUFU.EX2 R164, R164 ;  /* 0x000000a400a47308 */ /* 0x000e620000000800 */
[----:B--2---:R-:W-:Y:S01]  /*8850*/  FADD.FTZ R163, R13, R163 ;  /* 0x000000a30da37221 */ /* 0x004fe20000010000 */
[-C--:B------:R-:W-:Y:S01]  /*8860*/  FMUL.FTZ R132, R132, R9.reuse ;  /* 0x0000000984847220 */ /* 0x080fe20000410000 */
[-C--:B------:R-:W-:Y:S01]  /*8870*/  FMUL.FTZ R133, R133, R9.reuse ;  /* 0x0000000985857220 */ /* 0x080fe20000410000 */
[----:B------:R-:W2:Y:S01]  /*8880*/  SHFL.BFLY PT, R174, R7, 0x2, 0x1f ;  /* 0x0c401f0007ae7f89 */ /* 0x000ea200000e0000 */
        /* <DEDUP_REMOVED lines=9> */
[----:B------:R-:W-:Y:S01]  /*8920*/  FMUL.FTZ R149, R149, R9 ;  /* 0x0000000995957220 */ /* 0x000fe20000410000 */
[----:B------:R-:W-:Y:S01]  /*8930*/  UIADD3 UR14, UR10, 0x80, URZ ;  /* 0x000000800a0e7890 */ /* 0x000fe2000fffe03f */
[----:B------:R-:W0:Y:S01]  /*8940*/  MUFU.EX2 R21, R21 ;  /* 0x0000001500157308 */ /* 0x000e220000000800 */
[----:B-1----:R-:W-:Y:S01]  /*8950*/  FADD.FTZ R163, R164, R163 ;  /* 0x000000a3a4a37221 */ /* 0x002fe20000010000 */
[----:B------:R-:W-:-:S05]  /*8960*/  @!P1 VIADD R15, R15, 0x38860 ;  /* 0x000388600f0f9836 */ /* 0x000fca0000000000 */
[----:B------:R-:W-:Y:S01]  /*8970*/  @!P1 PRMT R15, RZ, 0x654, R15 ;  /* 0x00000654ff0f9816 */ /* 0x000fe2000000000f */
[----:B------:R-:W1:Y:S01]  /*8980*/  MUFU.EX2 R23, R23 ;  /* 0x0000001700177308 */ /* 0x000e620000000800 */
[----:B---3--:R-:W-:Y:S01]  /*8990*/  FADD.FTZ R163, R20, R163 ;  /* 0x000000a314a37221 */ /* 0x008fe20000010000 */
[----:B--2---:R-:W-:-:S06]  /*89a0*/  FMNMX.FTZ R7, R7, R174, !PT ;  /* 0x000000ae07077209 */ /* 0x004fcc0007810000 */
[----:B------:R-:W2:Y:S01]  /*89b0*/  MUFU.EX2 R165, R165 ;  /* 0x000000a500a57308 */ /* 0x000ea20000000800 */
[----:B------:R-:W3:Y:S01]  /*89c0*/  SHFL.BFLY PT, R174, R7, 0x1, 0x1f ;  /* 0x0c201f0007ae7f89 */ /* 0x000ee200000e0000 */
[----:B0-----:R-:W-:-:S06]  /*89d0*/  FADD.FTZ R163, R21, R163 ;  /* 0x000000a315a37221 */ /* 0x001fcc0000010000 */
[----:B------:R-:W-:Y:S01]  /*89e0*/  MUFU.EX2 R157, R157 ;  /* 0x0000009d009d7308 */ /* 0x000fe20000000800 */
[----:B-1----:R-:W-:-:S04]  /*89f0*/  FADD.FTZ R163, R23, R163 ;  /* 0x000000a317a37221 */ /* 0x002fc80000010000 */
[----:B--2---:R-:W-:Y:S01]  /*8a00*/  FADD.FTZ R163, R165, R163 ;  /* 0x000000a3a5a37221 */ /* 0x004fe20000010000 */
[----:B---3--:R-:W-:Y:S02]  /*8a10*/  FMNMX.FTZ R7, R7, R174, !PT ;  /* 0x000000ae07077209 */ /* 0x008fe40007810000 */
[----:B------:R0:W-:Y:S03]  /*8a20*/  MUFU.EX2 R174, R153 ;  /* 0x0000009900ae7308 */ /* 0x0001e60000000800 */
[----:B------:R-:W-:-:S04]  /*8a30*/  FADD.FTZ R4, -R7, R4 ;  /* 0x0000000407047221 */ /* 0x000fc80000010100 */
[----:B------:R-:W-:Y:S01]  /*8a40*/  FMUL.FTZ R4, R4, UR15 ;  /* 0x0000000f04047c20 */ /* 0x000fe20008410000 */
[----:B0-----:R-:W-:-:S05]  /*8a50*/  FMUL.FTZ R153, R7, UR15 ;  /* 0x0000000f07997c20 */ /* 0x001fca0008410000 */
[----:B------:R-:W0:Y:S01]  /*8a60*/  MUFU.EX2 R4, R4 ;  /* 0x0000000400047308 */ /* 0x000e220000000800 */
        /* <DEDUP_REMOVED lines=14> */
[--C-:B------:R-:W-:Y:S01]  /*8b50*/  FFMA.FTZ R173, R173, UR15, -R153.reuse ;  /* 0x0000000fadad7c23 */ /* 0x100fe20008010899 */
[----:B------:R-:W-:Y:S01]  /*8b60*/  MUFU.EX2 R155, R155 ;  /* 0x0000009b009b7308 */ /* 0x000fe20000000800 */
[----:B0-----:R0:W-:Y:S01]  /*8b70*/  @!P3 STS [R175+0x38420], R4 ;  /* 0x03842004af00b388 */ /* 0x0011e20000000800 */
[----:B-1----:R-:W-:Y:S01]  /*8b80*/  FFMA.FTZ R160, R168, UR15, -R153 ;  /* 0x0000000fa8a07c23 */ /* 0x002fe20008010899 */
[----:B------:R-:W-:Y:S01]  /*8b90*/  FADD.FTZ R163, R174, R163 ;  /* 0x000000a3aea37221 */ /* 0x000fe20000010000 */
        /* <DEDUP_REMOVED lines=12> */
[----:B0-----:R0:W1:Y:S01]  /*8c60*/  MUFU.EX2 R175, R156 ;  /* 0x0000009c00af7308 */ /* 0x0010620000000800 */
        /* <DEDUP_REMOVED lines=8> */
[----:B0-----:R-:W-:Y:S01]  /*8cf0*/  FFMA.FTZ R156, R8, UR15, -R153 ;  /* 0x0000000f089c7c23 */ /* 0x001fe20008010899 */
[-C--:B------:R-:W-:Y:S01]  /*8d00*/  FMUL.FTZ R62, R62, R4.reuse ;  /* 0x000000043e3e7220 */ /* 0x080fe20000410000 */
[-C--:B------:R-:W-:Y:S01]  /*8d10*/  FMUL.FTZ R63, R63, R4.reuse ;  /* 0x000000043f3f7220 */ /* 0x080fe20000410000 */
[-C--:B------:R-:W-:Y:S01]  /*8d20*/  FMUL.FTZ R66, R66, R4.reuse ;  /* 0x0000000442427220 */ /* 0x080fe20000410000 */
[-C--:B------:R-:W-:Y:S01]  /*8d30*/  FMUL.FTZ R67, R67, R4.reuse ;  /* 0x0000000443437220 */ /* 0x080fe20000410000 */
[-C--:B------:R-:W-:Y:S01]  /*8d40*/  FMUL.FTZ R70, R70, R4.reuse ;  /* 0x0000000446467220 */ /* 0x080fe20000410000 */
[-C--:B------:R-:W-:Y:S01]  /*8d50*/  FMUL.FTZ R71, R71, R4.reuse ;  /* 0x0000000447477220 */ /* 0x080fe20000410000 */
[----:B------:R0:W2:Y:S01]  /*8d60*/  MUFU.EX2 R153, R154 ;  /* 0x0000009a00997308 */ /* 0x0000a20000000800 */
[----:B-1----:R-:W-:Y:S01]  /*8d70*/  FADD.FTZ R163, R175, R163 ;  /* 0x000000a3afa37221 */ /* 0x002fe20000010000 */
[-C--:B------:R-:W-:Y:S01]  /*8d80*/  FMUL.FTZ R74, R74, R4.reuse ;  /* 0x000000044a4a7220 */ /* 0x080fe20000410000 */
[-C--:B------:R-:W-:Y:S01]  /*8d90*/  FMUL.FTZ R75, R75, R4.reuse ;  /* 0x000000044b4b7220 */ /* 0x080fe20000410000 */
[-C--:B------:R-:W-:Y:S01]  /*8da0*/  FMUL.FTZ R78, R78, R4.reuse ;  /* 0x000000044e4e7220 */ /* 0x080fe20000410000 */
[----:B------:R-:W-:Y:S01]  /*8db0*/  FADD.FTZ R163, R157, R163 ;  /* 0x000000a39da37221 */ /* 0x000fe20000010000 */
[-C--:B------:R-:W-:Y:S01]  /*8dc0*/  FMUL.FTZ R79, R79, R4.reuse ;  /* 0x000000044f4f7220 */ /* 0x080fe20000410000 */
[----:B------:R-:W-:Y:S01]  /*8dd0*/  FMUL.FTZ R82, R82, R4 ;  /* 0x0000000452527220 */ /* 0x000fe20000410000 */
[----:B------:R1:W3:Y:S01]  /*8de0*/  MUFU.EX2 R8, R158 ;  /* 0x0000009e00087308 */ /* 0x0002e20000000800 */
[----:B0-----:R-:W-:Y:S01]  /*8df0*/  F2FP.BF16.F32.PACK_AB R154, R11, R10 ;  /* 0x0000000a0b9a723e */ /* 0x001fe200000010ff */
        /* <DEDUP_REMOVED lines=8> */
[----:B------:R-:W-:Y:S01]  /*8e80*/  F2FP.BF16.F32.PACK_AB R153, R155, R153 ;  /* 0x000000999b99723e */ /* 0x000fe200000010ff */
[----:B------:R-:W-:Y:S01]  /*8e90*/  FMUL.FTZ R95, R95, R4 ;  /* 0x000000045f5f7220 */ /* 0x000fe20000410000 */
[----:B-1----:R-:W-:Y:S01]  /*8ea0*/  F2FP.BF16.F32.PACK_AB R158, R164, R14 ;  /* 0x0000000ea49e723e */ /* 0x002fe200000010ff */
[----:B------:R-:W-:Y:S01]  /*8eb0*/  FADD.FTZ R5, R155, R5 ;  /* 0x000000059b057221 */ /* 0x000fe20000010000 */
[----:B------:R-:W-:Y:S01]  /*8ec0*/  F2FP.BF16.F32.PACK_AB R164, R175, R174 ;  /* 0x000000aeafa4723e */ /* 0x000fe200000010ff */
[----:B------:R-:W-:Y:S01]  /*8ed0*/  FMUL.FTZ R98, R98, R4 ;  /* 0x0000000462627220 */ /* 0x000fe20000410000 */
[----:B------:R1:W-:Y:S01]  /*8ee0*/  MUFU.EX2 R179, R162 ;  /* 0x000000a200b37308 */ /* 0x0003e20000000800 */
[----:B---3--:R-:W-:Y:S01]  /*8ef0*/  F2FP.BF16.F32.PACK_AB R155, R168, R8 ;  /* 0x00000008a89b723e */ /* 0x008fe200000010ff */
[----:B------:R-:W-:Y:S01]  /*8f00*/  BAR.SYNC.DEFER_BLOCKING 0xf, 0x100 ;  /* 0x03c4000000007b1d */ /* 0x000fe20000010000 */
[----:B0-----:R-:W-:Y:S01]  /*8f10*/  F2FP.BF16.F32.PACK_AB R156, R13, R12 ;  /* 0x0000000c0d9c723e */ /* 0x001fe200000010ff */
[-C--:B------:R-:W-:Y:S01]  /*8f20*/  FMUL.FTZ R99, R99, R4.reuse ;  /* 0x0000000463637220 */ /* 0x080fe20000410000 */
[-C--:B------:R-:W-:Y:S01]  /*8f30*/  FMUL.FTZ R102, R102, R4.reuse ;  /* 0x0000000466667220 */ /* 0x080fe20000410000 */
[-C--:B------:R-:W-:Y:S01]  /*8f40*/  FMUL.FTZ R103, R103, R4.reuse ;  /* 0x0000000467677220 */ /* 0x080fe20000410000 */
        /* <DEDUP_REMOVED lines=9> */
[----:B------:R1:W-:Y:S01]  /*8fe0*/  MUFU.EX2 R180, R3 ;  /* 0x0000000300b47308 */ /* 0x0003e20000000800 */
        /* <DEDUP_REMOVED lines=8> */
[C---:B-1----:R-:W-:Y:S01]  /*9070*/  FADD.FTZ R3, R166.reuse, R163 ;  /* 0x000000a3a6037221 */ /* 0x042fe20000010000 */
[----:B------:R-:W-:Y:S01]  /*9080*/  F2FP.BF16.F32.PACK_AB R166, R166, R157 ;  /* 0x0000009da6a6723e */ /* 0x000fe200000010ff */
[-C--:B------:R-:W-:Y:S01]  /*9090*/  FMUL.FTZ R134, R134, R4.reuse ;  /* 0x0000000486867220 */ /* 0x080fe20000410000 */
[----:B----4-:R-:W-:Y:S01]  /*90a0*/  F2FP.BF16.F32.PACK_AB R157, R170, R169 ;  /* 0x000000a9aa9d723e */ /* 0x010fe200000010ff */
[-C--:B------:R-:W-:Y:S01]  /*90b0*/  FMUL.FTZ R135, R135, R4.reuse ;  /* 0x0000000487877220 */ /* 0x080fe20000410000 */
[----:B0-----:R-:W-:Y:S01]  /*90c0*/  F2FP.BF16.F32.PACK_AB R159, R176, R179 ;  /* 0x000000b3b09f723e */ /* 0x001fe200000010ff */
        /* <DEDUP_REMOVED lines=11> */
[----:B------:R0:W-:Y:S01]  /*9180*/  STSM.16.M88.4 [R19+0x36400], R152 ;  /* 0x0364009813007844 */ /* 0x0001e20000000200 */
[----:B--2---:R-:W-:Y:S01]  /*9190*/  F2FP.BF16.F32.PACK_AB R161, R10, R180 ;  /* 0x000000b40aa1723e */ /* 0x004fe200000010ff */
[----:B------:R-:W-:Y:S01]  /*91a0*/  FADD.FTZ R5, R8, R5 ;  /* 0x0000000508057221 */ /* 0x000fe20000010000 */
[----:B------:R-:W-:Y:S01]  /*91b0*/  IMAD.MOV.U32 R4, RZ, RZ, R7 ;  /* 0x000000ffff047224 */ /* 0x000fe200078e0007 */
[----:B------:R0:W-:Y:S01]  /*91c0*/  STSM.16.M88.4 [R184], R156 ;  /* 0x0000009cb8007844 */ /* 0x0001e20000000200 */
[----:B------:R-:W-:Y:S01]  /*91d0*/  IMAD.MOV.U32 R8, RZ, RZ, R6 ;  /* 0x000000ffff087224 */ /* 0x000fe200078e0006 */
[----:B------:R-:W-:Y:S01]  /*91e0*/  MUFU.EX2 R178, R178 ;  /* 0x000000b200b27308 */ /* 0x000fe20000000800 */
[----:B------:R-:W-:-:S04]  /*91f0*/  FADD.FTZ R5, R168, R5 ;  /* 0x00000005a8057221 */ /* 0x000fc80000010000 */
[----:B------:R-:W-:-:S03]  /*9200*/  FADD.FTZ R5, R169, R5 ;  /* 0x00000005a9057221 */ /* 0x000fc60000010000 */
[----:B------:R-:W2:Y:S01]  /*9210*/  MUFU.EX2 R171, R171 ;  /* 0x000000ab00ab7308 */ /* 0x000ea20000000800 */
[----:B-1----:R-:W-:Y:S01]  /*9220*/  F2FP.BF16.F32.PACK_AB R163, R177, R11 ;  /* 0x0000000bb1a3723e */ /* 0x002fe200000010ff */
[----:B------:R-:W-:-:S04]  /*9230*/  FADD.FTZ R170, R170, R5 ;  /* 0x00000005aaaa7221 */ /* 0x000fc80000010000 */
[----:B------:R0:W-:Y:S01]  /*9240*/  STSM.16.M88.4 [R186], R160 ;  /* 0x000000a0ba007844 */ /* 0x0001e20000000200 */
[----:B------:R-:W-:Y:S01]  /*9250*/  FADD.FTZ R179, R179, R170 ;  /* 0x000000aab3b37221 */ /* 0x000fe20000010000 */
[----:B------:R-:W-:Y:S03]  /*9260*/  MUFU.EX2 R172, R172 ;  /* 0x000000ac00ac7308 */ /* 0x000fe60000000800 */
[----:B------:R-:W-:-:S04]  /*9270*/  FADD.FTZ R179, R176, R179 ;  /* 0x000000b3b0b37221 */ /* 0x000fc80000010000 */
[----:B------:R-:W-:Y:S01]  /*9280*/  FADD.FTZ R179, R180, R179 ;  /* 0x000000b3b4b37221 */ /* 0x000fe20000010000 */
[----:B------:R-:W1:Y:S01]  /*9290*/  MUFU.EX2 R173, R173 ;  /* 0x000000ad00ad7308 */ /* 0x000e620000000800 */
[----:B--2---:R-:W-:Y:S02]  /*92a0*/  F2FP.BF16.F32.PACK_AB R165, R171, R178 ;  /* 0x000000b2aba5723e */ /* 0x004fe400000010ff */
[----:B------:R-:W-:-:S04]  /*92b0*/  FADD.FTZ R10, R10, R179 ;  /* 0x000000b30a0a7221 */ /* 0x000fc80000010000 */
[----:B------:R-:W-:-:S04]  /*92c0*/  FADD.FTZ R10, R11, R10 ;  /* 0x0000000a0b0a7221 */ /* 0x000fc80000010000 */
[----:B------:R-:W-:-:S04]  /*92d0*/  FADD.FTZ R177, R177, R10 ;  /* 0x0000000ab1b17221 */ /* 0x000fc80000010000 */
[----:B------:R-:W-:Y:S01]  /*92e0*/  FADD.FTZ R178, R178, R177 ;  /* 0x000000b1b2b27221 */ /* 0x000fe20000010000 */
[----:B-1----:R-:W-:-:S03]  /*92f0*/  F2FP.BF16.F32.PACK_AB R167, R173, R172 ;  /* 0x000000acada7723e */ /* 0x002fc600000010ff */
[----:B------:R-:W-:Y:S02]  /*9300*/  FADD.FTZ R171, R171, R178 ;  /* 0x000000b2abab7221 */ /* 0x000fe40000010000 */
[----:B------:R0:W-:Y:S01]  /*9310*/  STSM.16.M88.4 [R185], R164 ;  /* 0x000000a4b9007844 */ /* 0x0001e20000000200 */
[----:B------:R-:W-:Y:S01]  /*9320*/  WARPGROUP.ARRIVE ;  /* 0x00000000000079c5 */ /* 0x000fe20000000000 */
[----:B------:R-:W-:-:S04]  /*9330*/  FADD.FTZ R172, R172, R171 ;  /* 0x000000abacac7221 */ /* 0x000fc80000010000 */
[----:B------:R-:W-:Y:S01]  /*9340*/  FADD.FTZ R5, R173, R172 ;  /* 0x000000acad057221 */ /* 0x000fe20000010000 */
[----:B------:R-:W-:Y:S01]  /*9350*/  HGMMA.64x256x16.F32.BF16 R24, R152, gdesc[UR16].tnspB, R24, gsb0 ;  /* 0x43e0001098187df0 */ /* 0x000fe20008001818 */
[----:B------:R-:W-:Y:S01]  /*9360*/  UMOV UR18, UR14 ;  /* 0x0000000e00127c82 */ /* 0x000fe20008000000 */
[----:B------:R-:W-:Y:S01]  /*9370*/  UMOV UR19, 0x40000040 ;  /* 0x4000004000137882 */ /* 0x000fe20000000000 */
[----:B------:R-:W-:Y:S02]  /*9380*/  UIADD3 UR14, UR10, 0x100, URZ ;  /* 0x000001000a0e7890 */ /* 0x000fe4000fffe03f */
[----:B------:R-:W-:Y:S01]  /*9390*/  UIADD3 UR10, UR10, 0x180, URZ ;  /* 0x000001800a0a7890 */ /* 0x000fe2000fffe03f */
[----:B------:R-:W-:Y:S02]  /*93a0*/  WARPGROUP.DEPBAR.LE gsb0, 0x0 ;  /* 0x00008000000079c5 */ /* 0x000fe40000010000 */
[----:B------:R-:W-:-:S15]  /*93b0*/  WARPGROUP.ARRIVE ;  /* 0x00000000000079c5 */ /* 0x000fde0000000000 */
[----:B------:R-:W-:-:S05]  /*93c0*/  NOP ;  /* 0x0000000000007918 */ /* 0x000fca0000000000 */
[----:B------:R-:W-:Y:S01]  /*93d0*/  HGMMA.64x256x16.F32.BF16 R24, R156, gdesc[UR16].tnspB, R24, gsb0 ;  /* 0x43e000109c187df0 */ /* 0x000fe20008001818 */
[----:B------:R-:W-:Y:S01]  /*93e0*/  UMOV UR18, UR14 ;  /* 0x0000000e00127c82 */ /* 0x000fe20008000000 */
[----:B------:R-:W-:Y:S01]  /*93f0*/  UMOV UR19, 0x40000040 ;  /* 0x4000004000137882 */ /* 0x000fe20000000000 */
[----:B------:R-:W-:Y:S02]  /*9400*/  WARPGROUP.DEPBAR.LE gsb0, 0x0 ;  /* 0x00008000000079c5 */ /* 0x000fe40000010000 */
[----:B------:R-:W-:-:S15]  /*9410*/  WARPGROUP.ARRIVE ;  /* 0x00000000000079c5 */ /* 0x000fde0000000000 */
[----:B------:R-:W-:-:S08]  /*9420*/  NOP ;  /* 0x0000000000007918 */ /* 0x000fd00000000000 */
        /* <DEDUP_REMOVED lines=19> */
.L_x_1073:
[----:B------:R-:W2:Y:S01]  /*9560*/  SHFL.BFLY PT, R0, R3, 0x2, 0x1f ;  /* 0x0c401f0003007f89 */ /* 0x000ea200000e0000 */
[----:B01----:R-:W-:Y:S01]  /*9570*/  IMAD.MOV.U32 R152, RZ, RZ, -0x800000 ;  /* 0xff800000ff987424 */ /* 0x003fe200078e00ff */
[----:B------:R-:W-:Y:S02]  /*9580*/  UIADD3 UR40, UR40, 0x1, URZ ;  /* 0x0000000128287890 */ /* 0x000fe4000fffe03f */
[----:B------:R-:W0:Y:S01]  /*9590*/  SHFL.BFLY PT, R4, R5, 0x2, 0x1f ;  /* 0x0c401f0005047f89 */ /* 0x000e2200000e0000 */
[----:B------:R-:W-:Y:S08]  /*95a0*/  BAR.ARV 0x8, 0x100 ;  /* 0x0204000000007b1d */ /* 0x000ff00000002000 */
[----:B------:R-:W-:Y:S01]  /*95b0*/  BAR.SYNC.DEFER_BLOCKING 0xf, 0x100 ;  /* 0x03c4000000007b1d */ /* 0x000fe20000010000 */
[----:B--2---:R-:W-:Y:S01]  /*95c0*/  FADD.FTZ R0, R0, R3 ;  /* 0x0000000300007221 */ /* 0x004fe20000010000 */
[----:B------:R-:W-:-:S02]  /*95d0*/  IMAD.U32 R3, RZ, RZ, UR15 ;  /* 0x0000000fff037e24 */ /* 0x000fc4000f8e00ff */
[----:B0-----:R-:W-:Y:S02]  /*95e0*/  FADD.FTZ R4, R4, R5 ;  /* 0x0000000504047221 */ /* 0x001fe40000010000 */
[----:B------:R-:W0:Y:S04]  /*95f0*/  SHFL.BFLY PT, R9, R0, 0x1, 0x1f ;  /* 0x0c201f0000097f89 */ /* 0x000e2800000e0000 */
[----:B------:R-:W1:Y:S01]  /*9600*/  SHFL.BFLY PT, R11, R4, 0x1, 0x1f ;  /* 0x0c201f00040b7f89 */ /* 0x000e6200000e0000 */
[----:B0-----:R-:W-:Y:S01]  /*9610*/  FADD.FTZ R10, R0, R9 ;  /* 0x00000009000a7221 */ /* 0x001fe20000010000 */
[----:B-1----:R-:W-:-:S04]  /*9620*/  FADD.FTZ R11, R4, R11 ;  /* 0x0000000b040b7221 */ /* 0x002fc80000010000 */
[----:B------:R-:W-:Y:S01]  /*9630*/  FSETP.NE.FTZ.AND P0, PT, R10, RZ, PT ;  /* 0x000000ff0a00720b */ /* 0x000fe20003f15000 */
[----:B------:R-:W-:Y:S01]  /*9640*/  IMAD.MOV.U32 R4, RZ, RZ, RZ ;  /* 0x000000ffff047224 */ /* 0x000fe200078e00ff */
[----:B------:R-:W-:-:S11]  /*9650*/  FSETP.NE.FTZ.AND P1, PT, R11, RZ, PT ;  /* 0x000000ff0b00720b */ /* 0x000fd60003f35000 */
[----:B------:R-:W0:Y:S01]  /*9660*/  @P0 MUFU.LG2 R8, R10 ;  /* 0x0000000a00080308 */ /* 0x000e220000000c00 */
[----:B------:R-:W-:Y:S01]  /*9670*/  @P0 FMUL.FTZ R5, R3, 0.69314718246459960938 ;  /* 0x3f31721803050820 */ /* 0x000fe20000410000 */
[----:B------:R-:W-:-:S06]  /*9680*/  IMAD.MOV.U32 R3, RZ, RZ, -0x800000 ;  /* 0xff800000ff037424 */ /* 0x000fcc00078e00ff */
[----:B------:R-:W1:Y:S08]  /*9690*/  @P1 MUFU.LG2 R9, R11 ;  /* 0x0000000b00091308 */ /* 0x000e700000000c00 */
[----:B------:R-:W2:Y:S01]  /*96a0*/  @P0 MUFU.RCP R4, R10 ;  /* 0x0000000a00040308 */ /* 0x000ea20000001000 */
[----:B0-----:R-:W-:-:S04]  /*96b0*/  @P0 FMUL.FTZ R8, R8, 0.69314718246459960938 ;  /* 0x3f31721808080820 */ /* 0x001fc80000410000 */
[----:B------:R-:W-:Y:S01]  /*96c0*/  @P0 FFMA.FTZ R3, R5, R6, R8 ;  /* 0x0000000605030223 */ /* 0x000fe20000010008 */
[----:B------:R-:W-:Y:S01]  /*96d0*/  IMAD.U32 R5, RZ, RZ, UR15 ;  /* 0x0000000fff057e24 */ /* 0x000fe2000f8e00ff */
[----:B------:R-:W-:Y:S01]  /*96e0*/  ISETP.NE.AND P0, PT, R17, RZ, PT ;  /* 0x000000ff1100720c */ /* 0x000fe20003f05270 */
[----:B-1----:R-:W-:Y:S02]  /*96f0*/  @P1 FMUL.FTZ R0, R9, 0.69314718246459960938 ;  /* 0x3f31721809001820 */ /* 0x002fe40000410000 */
[----:B------:R-:W-:-:S04]  /*9700*/  @P1 FMUL.FTZ R5, R5, 0.69314718246459960938 ;  /* 0x3f31721805051820 */ /* 0x000fc80000410000 */
[----:B------:R-:W-:Y:S01]  /*9710*/  @P1 FFMA.FTZ R152, R5, R7, R0 ;  /* 0x0000000705981223 */ /* 0x000fe20000010000 */
[----:B------:R-:W-:Y:S02]  /*9720*/  IMAD.MOV.U32 R0, RZ, RZ, RZ ;  /* 0x000000ffff007224 */ /* 0x000fe400078e00ff */
[----:B------:R-:W-:Y:S01]  /*9730*/  IMAD.U32 R5, RZ, RZ, UR37 ;  /* 0x00000025ff057e24 */ /* 0x000fe2000f8e00ff */
[----:B------:R-:W-:Y:S01]  /*9740*/  UIADD3 UR37, UR37, 0x1, URZ ;  /* 0x0000000125257890 */ /* 0x000fe2000fffe03f */
[-C--:B--2---:R-:W-:Y:S01]  /*9750*/  FMUL.FTZ R24, R24, R4.reuse ;  /* 0x0000000418187220 */ /* 0x084fe20000410000 */
[-C--:B------:R-:W-:Y:S01]  /*9760*/  FMUL.FTZ R25, R25, R4.reuse ;  /* 0x0000000419197220 */ /* 0x080fe20000410000 */
[----:B------:R-:W0:Y:S01]  /*9770*/  @P1 MUFU.RCP R0, R11 ;  /* 0x0000000b00001308 */ /* 0x000e220000001000 */
[----:B------:R-:W-:Y:S01]  /*9780*/  @!P0 IMAD R5, R5, 0x40, R16 ;  /* 0x0000004005058824 */ /* 0x000fe200078e0210 */
[----:B------:R-:W-:Y:S01]  /*9790*/  UISETP.NE.AND UP0, UPT, UR37, 0x2, UPT ;  /* 0x000000022500788c */ /* 0x000fe2000bf05270 */
[-C--:B------:R-:W-:Y:S01]  /*97a0*/  FMUL.FTZ R28, R28, R4.reuse ;  /* 0x000000041c1c7220 */ /* 0x080fe20000410000 */
[-C--:B------:R-:W-:Y:S01]  /*97b0*/  FMUL.FTZ R29, R29, R4.reuse ;  /* 0x000000041d1d7220 */ /* 0x080fe20000410000 */
[-C--:B------:R-:W-:Y:S01]  /*97c0*/  FMUL.FTZ R32, R32, R4.reuse ;  /* 0x0000000420207220 */ /* 0x080fe20000410000 */
[----:B------:R-:W-:Y:S01]  /*97d0*/  @!P0 LEA R5, R5, UR41, 0x2 ;  /* 0x0000002905058c11 */ /* 0x000fe2000f8e10ff */
[----:B------:R-:W-:Y:S01]  /*97e0*/  USEL UR4, URZ, 0x1, UP0 ;  /* 0x000000013f047887 */ /* 0x000fe20008000000 */
        /* <DEDUP_REMOVED lines=126> */
[----:B------:R-:W-:-:S02]  /*9fd0*/  USEL UR37, UR37, URZ, UP0 ;  /* 0x0000003f25257287 */ /* 0x000fc40008000000 */
[----:B------:R-:W-:Y:S01]  /*9fe0*/  ULOP3.LUT UR36, UR36, UR4, URZ, 0x3c, !UPT ;  /* 0x0000000424247292 */ /* 0x000fe2000f8e3c3f */
[----:B-1----:R-:W-:Y:S11]  /*9ff0*/  BAR.ARV 0xe, 0x100 ;  /* 0x0384000000007b1d */ /* 0x002ff60000002000 */
.L_x_1058:
[----:B------:R-:W0:Y:S08]  /*a000*/  S2UR UR4, SR_CgaCtaId ;  /* 0x00000000000479c3 */ /* 0x000e300000008800 */
[----:B------:R-:W-:Y:S06]  /*a010*/  BAR.SYNC.DEFER_BLOCKING 0x5, 0x180 ;  /* 0x0146000000007b1d */ /* 0x000fec0000010000 */
[----:B------:R-:W-:Y:S01]  /*a020*/  UMOV UR41, 0x400 ;  /* 0x0000040000297882 */ /* 0x000fe20000000000 */
[----:B------:R-:W-:Y:S01]  /*a030*/  BSSY B0, `(.L_x_1083) ;  /* 0x0000480000007945 */ /* 0x000fe20003800000 */
[----:B0-----:R-:W-:-:S09]  /*a040*/  ULEA UR41, UR4, UR41, 0x18 ;  /* 0x0000002904297291 */ /* 0x001fd2000f8ec03f */
[----:B------:R-:W0:Y:S02]  /*a050*/  LDS.128 R4, [UR41+0x388d0] ;  /* 0x0388d029ff047984 */ /* 0x000e240008000c00 */
[----:B0-----:R-:W-:Y:S02]  /*a060*/  R2UR UR4, R5 ;  /* 0x00000000050472ca */ /* 0x001fe400000e0000 */
[----:B------:R-:W-:Y:S01]  /*a070*/  R2UR UR5, R7 ;  /* 0x00000000070572ca */ /* 0x000fe200000e0000 */
[----:B------:R-:W-:Y:S06]  /*a080*/  BAR.ARV 0x4, 0x180 ;  /* 0x0106000000007b1d */ /* 0x000fec0000002000 */
[----:B------:R-:W-:Y:S08]  /*a090*/  @P0 BRA `(.L_x_1084) ;  /* 0x0000003800200947 */ /* 0x000ff00003800000 */
[----:B------:R-:W2:Y:S01]  /*a0a0*/  LDL R0, [R1+0x70] ;  /* 0x0000700001007983 */ /* 0x000ea20000100800 */
[----:B------:R-:W0:Y:S01]  /*a0b0*/  S2UR UR8, SR_SWINHI ;  /* 0x00000000000879c3 */ /* 0x000e220000002f00 */
[----:B------:R-:W-:Y:S01]  /*a0c0*/  F2FP.BF16.F32.PACK_AB R23, R71, R70 ;  /* 0x000000464717723e */ /* 0x000fe200000010ff */
[----:B------:R-:W-:Y:S01]  /*a0d0*/  UMOV UR6, UR41 ;  /* 0x0000002900067c82 */ /* 0x000fe20008000000 */
[----:B0-----:R-:W-:Y:S01]  /*a0e0*/  UMOV UR7, UR8 ;  /* 0x0000000800077c82 */ /* 0x001fe20008000000 */
[----:B------:R-:W-:Y:S02]  /*a0f0*/  IMAD.U32 R4, RZ, RZ, UR6 ;  /* 0x00000006ff047e24 */ /* 0x000fe4000f8e00ff */
[----:B------:R-:W-:Y:S01]  /*a100*/  IMAD.U32 R5, RZ, RZ, UR7 ;  /* 0x00000007ff057e24 */ /* 0x000fe2000f8e00ff */
[----:B------:R-:W-:Y:S01]  /*a110*/  ULDC.64 UR6, c[0x0][0xd08] ;  /* 0x0003420000067ab9 */ /* 0x000fe20000000a00 */
[----:B------:R-:W-:Y:S01]  /*a120*/  BAR.SYNC.DEFER_BLOCKING 0x1, 0x100 ;  /* 0x0044000000007b1d */ /* 0x000fe20000010000 */
[----:B--2---:R-:W-:-:S03]  /*a130*/  IMAD.WIDE R20, R0, 0x2, R4 ;  /* 0x0000000200147825 */ /* 0x004fc600078e0204 */
[C---:B------:R-:W-:Y:S02]  /*a140*/  IADD3 R9, P6, R20.reuse, 0x6060, RZ ;  /* 0x0000606014097810 */ /* 0x040fe40007fde0ff */
[C---:B------:R-:W-:Y:S02]  /*a150*/  IADD3 R13, P1, R20.reuse, 0x6020, RZ ;  /* 0x00006020140d7810 */ /* 0x040fe40007f3e0ff */
[----:B------:R-:W-:Y:S02]  /*a160*/  LOP3.LUT R8, R9, 0x380, RZ, 0xc0, !PT ;  /* 0x0000038009087812 */ /* 0x000fe400078ec0ff */
[----:B------:R-:W-:Y:S02]  /*a170*/  IADD3 R11, P0, R20, 0x6040, RZ ;  /* 0x00006040140b7810 */ /* 0x000fe40007f1e0ff */
[----:B------:R-:W-:Y:S02]  /*a180*/  SHF.R.U64 R8, R8, 0x3, RZ ;  /* 0x0000000308087819 */ /* 0x000fe400000012ff */
[----:B------:R-:W-:-:S02]  /*a190*/  LOP3.LUT R12, R13, 0x380, RZ, 0xc0, !PT ;  /* 0x000003800d0c7812 */ /* 0x000fc400078ec0ff */
[----:B------:R-:W-:Y:S01]  /*a1a0*/  LOP3.LUT R8, R8, R9, RZ, 0x3c, !PT ;  /* 0x0000000908087212 */ /* 0x000fe200078e3cff */
[----:B------:R-:W-:Y:S01]  /*a1b0*/  IMAD.X R9, RZ, RZ, R21, P6 ;  /* 0x000000ffff097224 */ /* 0x000fe200030e0615 */
[----:B------:R-:W-:Y:S02]  /*a1c0*/  LOP3.LUT R10, R11, 0x380, RZ, 0xc0, !PT ;  /* 0x000003800b0a7812 */ /* 0x000fe400078ec0ff */
[----:B------:R-:W-:Y:S02]  /*a1d0*/  LOP3.LUT R0, R20, 0x380, RZ, 0xc0, !PT ;  /* 0x0000038014007812 */ /* 0x000fe400078ec0ff */
[----:B------:R-:W-:Y:S02]  /*a1e0*/  SHF.R.U64 R12, R12, 0x3, RZ ;  /* 0x000000030c0c7819 */ /* 0x000fe400000012ff */
[----:B------:R-:W-:Y:S02]  /*a1f0*/  SHF.R.U64 R10, R10, 0x3, RZ ;  /* 0x000000030a0a7819 */ /* 0x000fe400000012ff */
[----:B------:R-:W-:-:S02]  /*a200*/  SHF.R.U64 R0, R0, 0x3, RZ ;  /* 0x0000000300007819 */ /* 0x000fc400000012ff */
[----:B------:R-:W-:Y:S01]  /*a210*/  LOP3.LUT R12, R12, R13, RZ, 0x3c, !PT ;  /* 0x0000000d0c0c7212 */ /* 0x000fe200078e3cff */
[--C-:B------:R-:W-:Y:S01]  /*a220*/  IMAD.X R13, RZ, RZ, R21.reuse, P1 ;  /* 0x000000ffff0d7224 */ /* 0x100fe200008e0615 */
[----:B------:R-:W-:Y:S01]  /*a230*/  MOV R164, R8 ;  /* 0x0000000800a47202 */ /* 0x000fe20000000f00 */
[--C-:B------:R-:W-:Y:S01]  /*a240*/  IMAD.MOV.U32 R9, RZ, RZ, R21.reuse ;  /* 0x000000ffff097224 */ /* 0x100fe200078e0015 */
[----:B------:R-:W-:Y:S01]  /*a250*/  LOP3.LUT R10, R10, R11, RZ, 0x3c, !PT ;  /* 0x0000000b0a0a7212 */ /* 0x000fe200078e3cff */
[----:B------:R-:W-:Y:S01]  /*a260*/  IMAD.X R11, RZ, RZ, R21, P0 ;  /* 0x000000ffff0b7224 */ /* 0x000fe200000e0615 */
[----:B------:R-:W-:Y:S02]  /*a270*/  LOP3.LUT R8, R0, R20, RZ, 0x3c, !PT ;  /* 0x0000001400087212 */ /* 0x000fe400078e3cff */
[----:B------:R-:W-:Y:S02]  /*a280*/  IADD3 R162, P0, R20, 0x2060, RZ ;  /* 0x0000206014a27810 */ /* 0x000fe40007f1e0ff */
[----:B------:R-:W-:-:S02]  /*a290*/  MOV R18, R12 ;  /* 0x0000000c00127202 */ /* 0x000fc40000000f00 */
[----:B------:R-:W-:Y:S02]  /*a2a0*/  MOV R12, R8 ;  /* 0x00000008000c7202 */ /* 0x000fe40000000f00 */
[----:B------:R-:W0:Y:S01]  /*a2b0*/  LDC R9, c[0x0][0xbd4] ;  /* 0x0002f500ff097b82 */ /* 0x000e220000000800 */
[----:B------:R-:W-:Y:S02]  /*a2c0*/  LOP3.LUT R163, R162, 0x380, RZ, 0xc0, !PT ;  /* 0x00000380a2a37812 */ /* 0x000fe400078ec0ff */
[----:B------:R-:W-:Y:S02]  /*a2d0*/  IADD3 R154, P3, R20, 0x4060, RZ ;  /* 0x00004060149a7810 */ /* 0x000fe40007f7e0ff */
[----:B------:R-:W-:Y:S02]  /*a2e0*/  SHF.R.U64 R163, R163, 0x3, RZ ;  /* 0x00000003a3a37819 */ /* 0x000fe400000012ff */
[----:B------:R-:W-:Y:S02]  /*a2f0*/  LOP3.LUT R155, R154, 0x380, RZ, 0xc0, !PT ;  /* 0x000003809a9b7812 */ /* 0x000fe400078ec0ff */
[----:B------:R-:W-:Y:S01]  /*a300*/  LOP3.LUT R162, R163, R162, RZ, 0x3c, !PT ;  /* 0x000000a2a3a27212 */ /* 0x000fe200078e3cff */
[----:B------:R-:W-:Y:S01]  /*a310*/  IMAD.X R163, RZ, RZ, R21, P0 ;  /* 0x000000ffffa37224 */ /* 0x000fe200000e0615 */
[----:B------:R-:W-:-:S02]  /*a320*/  IADD3 R8, P0, R20, 0x2040, RZ ;  /* 0x0000204014087810 */ /* 0x000fc40007f1e0ff */
[----:B------:R-:W-:Y:S02]  /*a330*/  SHF.R.U64 R155, R155, 0x3, RZ ;  /* 0x000000039b9b7819 */ /* 0x000fe400000012ff */
[----:B------:R-:W-:Y:S02]  /*a340*/  LOP3.LUT R0, R8, 0x380, RZ, 0xc0, !PT ;  /* 0x0000038008007812 */ /* 0x000fe400078ec0ff */
[----:B------:R-:W-:Y:S02]  /*a350*/  ISETP.NE.AND P1, PT, R22, RZ, PT ;  /* 0x000000ff1600720c */ /* 0x000fe40003f25270 */
[----:B------:R-:W-:Y:S02]  /*a360*/  SHF.R.U64 R0, R0, 0x3, RZ ;  /* 0x0000000300007819 */ /* 0x000fe400000012ff */
[----:B------:R-:W-:Y:S01]  /*a370*/  LOP3.LUT R154, R155, R154, RZ, 0x3c, !PT ;  /* 0x0000009a9b9a7212 */ /* 0x000fe200078e3cff */
[----:B------:R-:W-:Y:S01]  /*a380*/  IMAD.X R155, RZ, RZ, R21, P3 ;  /* 0x000000ffff9b7224 */ /* 0x000fe200018e0615 */
[----:B------:R-:W-:-:S02]  /*a390*/  LOP3.LUT R8, R0, R8, RZ, 0x3c, !PT ;  /* 0x0000000800087212 */ /* 0x000fc400078e3cff */
[----:B0-----:R-:W-:Y:S01]  /*a3a0*/  SEL R0, R22, R9, P1 ;  /* 0x0000000916007207 */ /* 0x001fe20000800000 */
[----:B------:R-:W-:Y:S01]  /*a3b0*/  IMAD.X R9, RZ, RZ, R21, P0 ;  /* 0x000000ffff097224 */ /* 0x000fe200000e0615 */
[----:B------:R-:W-:Y:S02]  /*a3c0*/  MOV R154, R154 ;  /* 0x0000009a009a7202 */ /* 0x000fe40000000f00 */
[C---:B------:R-:W-:Y:S02]  /*a3d0*/  IADD3 R156, P4, R20.reuse, 0x4040, RZ ;  /* 0x00004040149c7810 */ /* 0x040fe40007f9e0ff */
[----:B------:R-:W-:Y:S02]  /*a3e0*/  MOV R155, R8 ;  /* 0x00000008009b7202 */ /* 0x000fe40000000f00 */
[----:B------:R-:W-:Y:S02]  /*a3f0*/  IADD3 R8, P0, R20, 0x2020, RZ ;  /* 0x0000202014087810 */ /* 0x000fe40007f1e0ff */
[----:B------:R-:W-:-:S02]  /*a400*/  LOP3.LUT R157, R156, 0x380, RZ, 0xc0, !PT ;  /* 0x000003809c9d7812 */ /* 0x000fc400078ec0ff */
[----:B------:R-:W-:Y:S02]  /*a410*/  LOP3.LUT R9, R8, 0x380, RZ, 0xc0, !PT ;  /* 0x0000038008097812 */ /* 0x000fe400078ec0ff */
[----:B------:R-:W-:Y:S02]  /*a420*/  SHF.R.U64 R157, R157, 0x3, RZ ;  /* 0x000000039d9d7819 */ /* 0x000fe400000012ff */
[----:B------:R-:W-:Y:S02]  /*a430*/  SHF.R.U64 R9, R9, 0x3, RZ ;  /* 0x0000000309097819 */ /* 0x000fe400000012ff */
[----:B------:R-:W-:Y:S01]  /*a440*/  LOP3.LUT R156, R157, R156, RZ, 0x3c, !PT ;  /* 0x0000009c9d9c7212 */ /* 0x000fe200078e3cff */
[--C-:B------:R-:W-:Y:S01]  /*a450*/  IMAD.X R157, RZ, RZ, R21.reuse, P4 ;  /* 0x000000ffff9d7224 */ /* 0x100fe200020e0615 */
[----:B------:R-:W-:Y:S01]  /*a460*/  LOP3.LUT R8, R9, R8, RZ, 0x3c, !PT ;  /* 0x0000000809087212 */ /* 0x000fe200078e3cff */
[----:B------:R-:W-:Y:S01]  /*a470*/  IMAD.X R9, RZ, RZ, R21, P0 ;  /* 0x000000ffff097224 */ /* 0x000fe200000e0615 */
[----:B------:R-:W-:-:S02]  /*a480*/  MOV R153, R10 ;  /* 0x0000000a00997202 */ /* 0x000fc40000000f00 */
[----:B------:R-:W-:Y:S02]  /*a490*/  MOV R156, R156 ;  /* 0x0000009c009c7202 */ /* 0x000fe40000000f00 */
[----:B------:R-:W-:Y:S02]  /*a4a0*/  MOV R157, R8 ;  /* 0x00000008009d7202 */ /* 0x000fe40000000f00 */
[----:B------:R-:W-:Y:S02]  /*a4b0*/  F2FP.BF16.F32.PACK_AB R8, R25, R24 ;  /* 0x000000181908723e */ /* 0x000fe400000010ff */
[----:B------:R-:W-:Y:S02]  /*a4c0*/  F2FP.BF16.F32.PACK_AB R9, R27, R26 ;  /* 0x0000001a1b09723e */ /* 0x000fe400000010ff */
[----:B------:R-:W-:Y:S02]  /*a4d0*/  F2FP.BF16.F32.PACK_AB R10, R29, R28 ;  /* 0x0000001c1d0a723e */ /* 0x000fe400000010ff */
[----:B------:R-:W-:-:S02]  /*a4e0*/  F2FP.BF16.F32.PACK_AB R11, R31, R30 ;  /* 0x0000001e1f0b723e */ /* 0x000fc400000010ff */
[----:B------:R-:W-:Y:S02]  /*a4f0*/  IADD3 R14, P2, R20, 0x6000, RZ ;  /* 0x00006000140e7810 */ /* 0x000fe40007f5e0ff */
[----:B------:R-:W-:Y:S01]  /*a500*/  F2FP.BF16.F32.PACK_AB R13, R35, R34 ;  /* 0x00000022230d723e */ /* 0x000fe200000010ff */
[----:B------:R0:W-:Y:S01]  /*a510*/  STSM.16.M88.4 [R12], R8 ;  /* 0x000000080c007844 */ /* 0x0001e20000000200 */
[----:B------:R-:W-:Y:S02]  /*a520*/  LOP3.LUT R15, R14, 0x380, RZ, 0xc0, !PT ;  /* 0x000003800e0f7812 */ /* 0x000fe400078ec0ff */
[C---:B------:R-:W-:Y:S02]  /*a530*/  IADD3 R158, P5, R20.reuse, 0x4020, RZ ;  /* 0x00004020149e7810 */ /* 0x040fe40007fbe0ff */
[----:B------:R-:W-:Y:S02]  /*a540*/  SHF.R.U64 R15, R15, 0x3, RZ ;  /* 0x000000030f0f7819 */ /* 0x000fe400000012ff */
[----:B------:R-:W-:-:S02]  /*a550*/  IADD3 R160, P6, R20, 0x4000, RZ ;  /* 0x0000400014a07810 */ /* 0x000fc40007fde0ff */
[----:B------:R-:W-:Y:S01]  /*a560*/  LOP3.LUT R14, R15, R14, RZ, 0x3c, !PT ;  /* 0x0000000e0f0e7212 */ /* 0x000fe200078e3cff */
[----:B------:R-:W-:Y:S01]  /*a570*/  IMAD.X R15, RZ, RZ, R21, P2 ;  /* 0x000000ffff0f7224 */ /* 0x000fe200010e0615 */
[----:B------:R-:W-:Y:S02]  /*a580*/  LOP3.LUT R159, R158, 0x380, RZ, 0xc0, !PT ;  /* 0x000003809e9f7812 */ /* 0x000fe400078ec0ff */
[----:B------:R-:W-:Y:S02]  /*a590*/  LOP3.LUT R161, R160, 0x380, RZ, 0xc0, !PT ;  /* 0x00000380a0a17812 */ /* 0x000fe400078ec0ff */
[----:B------:R-:W-:Y:S02]  /*a5a0*/  MOV R7, R14 ;  /* 0x0000000e00077202 */ /* 0x000fe40000000f00 */
[----:B0-----:R-:W-:Y:S02]  /*a5b0*/  IADD3 R8, P0, R20, 0x20, RZ ;  /* 0x0000002014087810 */ /* 0x001fe40007f1e0ff */
[----:B------:R-:W-:-:S02]  /*a5c0*/  F2FP.BF16.F32.PACK_AB R12, R33, R32 ;  /* 0x00000020210c723e */ /* 0x000fc400000010ff */
[----:B------:R-:W-:Y:S02]  /*a5d0*/  LOP3.LUT R9, R8, 0x380, RZ, 0xc0, !PT ;  /* 0x0000038008097812 */ /* 0x000fe400078ec0ff */
[----:B------:R-:W-:Y:S02]  /*a5e0*/  F2FP.BF16.F32.PACK_AB R14, R37, R36 ;  /* 0x00000024250e723e */ /* 0x000fe400000010ff */
[----:B------:R-:W-:Y:S02]  /*a5f0*/  SHF.R.U64 R9, R9, 0x3, RZ ;  /* 0x0000000309097819 */ /* 0x000fe400000012ff */
[----:B------:R-:W-:Y:S02]  /*a600*/  F2FP.BF16.F32.PACK_AB R15, R39, R38 ;  /* 0x00000026270f723e */ /* 0x000fe400000010ff */
[----:B------:R-:W-:Y:S01]  /*a610*/  LOP3.LUT R8, R9, R8, RZ, 0x3c, !PT ;  /* 0x0000000809087212 */ /* 0x000fe200078e3cff */
[----:B------:R-:W-:Y:S01]  /*a620*/  IMAD.X R9, RZ, RZ, R21, P0 ;  /* 0x000000ffff097224 */ /* 0x000fe200000e0615 */
[----:B------:R-:W-:-:S02]  /*a630*/  F2FP.BF16.F32.PACK_AB R10, R45, R44 ;  /* 0x0000002c2d0a723e */ /* 0x000fc400000010ff */
[----:B------:R-:W-:Y:S02]  /*a640*/  F2FP.BF16.F32.PACK_AB R11, R47, R46 ;  /* 0x0000002e2f0b723e */ /* 0x000fe400000010ff */
[----:B------:R-:W-:Y:S02]  /*a650*/  MOV R8, R8 ;  /* 0x0000000800087202 */ /* 0x000fe40000000f00 */
[----:B------:R-:W-:Y:S02]  /*a660*/  SHF.R.U64 R159, R159, 0x3, RZ ;  /* 0x000000039f9f7819 */ /* 0x000fe400000012ff */
[----:B------:R-:W-:Y:S01]  /*a670*/  SHF.R.U64 R161, R161, 0x3, RZ ;  /* 0x00000003a1a17819 */ /* 0x000fe200000012ff */
[----:B------:R0:W-:Y:S01]  /*a680*/  STSM.16.M88.4 [R8], R12 ;  /* 0x0000000c08007844 */ /* 0x0001e20000000200 */
[----:B------:R-:W-:Y:S01]  /*a690*/  LOP3.LUT R158, R159, R158, RZ, 0x3c, !PT ;  /* 0x0000009e9f9e7212 */ /* 0x000fe200078e3cff */
[--C-:B------:R-:W-:Y:S01]  /*a6a0*/  IMAD.X R159, RZ, RZ, R21.reuse, P5 ;  /* 0x000000ffff9f7224 */ /* 0x100fe200028e0615 */
[----:B------:R-:W-:Y:S01]  /*a6b0*/  LOP3.LUT R160, R161, R160, RZ, 0x3c, !PT ;  /* 0x000000a0a1a07212 */ /* 0x000fe200078e3cff */
[----:B------:R-:W-:Y:S01]  /*a6c0*/  IMAD.X R161, RZ, RZ, R21, P6 ;  /* 0x000000ffffa17224 */ /* 0x000fe200030e0615 */
[----:B------:R-:W-:-:S02]  /*a6d0*/  MOV R162, R162 ;  /* 0x000000a200a27202 */ /* 0x000fc40000000f00 */
[----:B------:R-:W-:Y:S02]  /*a6e0*/  MOV R158, R158 ;  /* 0x0000009e009e7202 */ /* 0x000fe40000000f00 */
[----:B------:R-:W-:Y:S02]  /*a6f0*/  MOV R160, R160 ;  /* 0x000000a000a07202 */ /* 0x000fe40000000f00 */
[----:B0-----:R-:W-:Y:S02]  /*a700*/  IADD3 R8, P0, R20, 0x40, RZ ;  /* 0x0000004014087810 */ /* 0x001fe40007f1e0ff */
[----:B------:R-:W-:Y:S02]  /*a710*/  F2FP.BF16.F32.PACK_AB R13, R59, R58 ;  /* 0x0000003a3b0d723e */ /* 0x000fe400000010ff */
[----:B------:R-:W-:Y:S02]  /*a720*/  LOP3.LUT R9, R8, 0x380, RZ, 0xc0, !PT ;  /* 0x0000038008097812 */ /* 0x000fe400078ec0ff */
[----:B------:R-:W-:-:S02]  /*a730*/  F2FP.BF16.F32.PACK_AB R14, R61, R60 ;  /* 0x0000003c3d0e723e */ /* 0x000fc400000010ff */
[----:B------:R-:W-:Y:S02]  /*a740*/  SHF.R.U64 R9, R9, 0x3, RZ ;  /* 0x0000000309097819 */ /* 0x000fe400000012ff */
[----:B------:R-:W-:Y:S02]  /*a750*/  F2FP.BF16.F32.PACK_AB R15, R63, R62 ;  /* 0x0000003e3f0f723e */ /* 0x000fe400000010ff */
[----:B------:R-:W-:Y:S01]  /*a760*/  LOP3.LUT R8, R9, R8, RZ, 0x3c, !PT ;  /* 0x0000000809087212 */ /* 0x000fe200078e3cff */
[----:B------:R-:W-:-:S05]  /*a770*/  IMAD.X R9, RZ, RZ, R21, P0 ;  /* 0x000000ffff097224 */ /* 0x000fca00000e0615 */
[----:B------:R-:W-:Y:S02]  /*a780*/  MOV R12, R8 ;  /* 0x00000008000c7202 */ /* 0x000fe40000000f00 */
[----:B------:R-:W-:Y:S02]  /*a790*/  F2FP.BF16.F32.PACK_AB R8, R41, R40 ;  /* 0x000000282908723e */ /* 0x000fe400000010ff */
[----:B------:R-:W-:-:S05]  /*a7a0*/  F2FP.BF16.F32.PACK_AB R9, R43, R42 ;  /* 0x0000002a2b09723e */ /* 0x000fca00000010ff */
[----:B------:R0:W-:Y:S02]  /*a7b0*/  STSM.16.M88.4 [R12], R8 ;  /* 0x000000080c007844 */ /* 0x0001e40000000200 */
[C---:B0-----:R-:W-:Y:S02]  /*a7c0*/  IADD3 R8, P0, R20.reuse, 0x2000, RZ ;  /* 0x0000200014087810 */ /* 0x041fe40007f1e0ff */
[----:B------:R-:W-:Y:S02]  /*a7d0*/  IADD3 R10, P1, R20, 0x60, RZ ;  /* 0x00000060140a7810 */ /* 0x000fe40007f3e0ff */
[----:B------:R-:W-:Y:S02]  /*a7e0*/  LOP3.LUT R9, R8, 0x380, RZ, 0xc0, !PT ;  /* 0x0000038008097812 */ /* 0x000fe400078ec0ff */
[----:B------:R-:W-:Y:S02]  /*a7f0*/  F2FP.BF16.F32.PACK_AB R11, R55, R54 ;  /* 0x00000036370b723e */ /* 0x000fe400000010ff */
[----:B------:R-:W-:-:S02]  /*a800*/  SHF.R.U64 R9, R9, 0x3, RZ ;  /* 0x0000000309097819 */ /* 0x000fc400000012ff */
[----:B------:R-:W-:Y:S02]  /*a810*/  F2FP.BF16.F32.PACK_AB R12, R57, R56 ;  /* 0x00000038390c723e */ /* 0x000fe400000010ff */
[----:B------:R-:W-:Y:S01]  /*a820*/  LOP3.LUT R8, R9, R8, RZ, 0x3c, !PT ;  /* 0x0000000809087212 */ /* 0x000fe200078e3cff */
[--C-:B------:R-:W-:Y:S01]  /*a830*/  IMAD.X R9, RZ, RZ, R21.reuse, P0 ;  /* 0x000000ffff097224 */ /* 0x100fe200000e0615 */
[----:B------:R-:W-:Y:S01]  /*a840*/  ISETP.NE.U32.AND P0, PT, RZ, UR6, PT ;  /* 0x00000006ff007c0c */ /* 0x000fe2000bf05070 */
[----:B------:R-:W-:-:S03]  /*a850*/  IMAD.X R21, RZ, RZ, R21, P1 ;  /* 0x000000ffff157224 */ /* 0x000fc600008e0615 */
[----:B------:R-:W-:Y:S02]  /*a860*/  MOV R22, R8 ;  /* 0x0000000800167202 */ /* 0x000fe40000000f00 */
[----:B------:R-:W-:Y:S02]  /*a870*/  LOP3.LUT R8, R10, 0x380, RZ, 0xc0, !PT ;  /* 0x000003800a087812 */ /* 0x000fe400078ec0ff */
[----:B------:R-:W-:Y:S02]  /*a880*/  F2FP.BF16.F32.PACK_AB R9, R51, R50 ;  /* 0x000000323309723e */ /* 0x000fe400000010ff */
[----:B------:R-:W-:Y:S02]  /*a890*/  SHF.R.U64 R8, R8, 0x3, RZ ;  /* 0x0000000308087819 */ /* 0x000fe400000012ff */
[----:B------:R-:W-:Y:S02]  /*a8a0*/  ISETP.NE.AND.EX P0, PT, RZ, UR7, PT, P0 ;  /* 0x00000007ff007c0c */ /* 0x000fe4000bf05300 */
[----:B------:R-:W-:-:S02]  /*a8b0*/  LOP3.LUT R20, R8, R10, RZ, 0x3c, !PT ;  /* 0x0000000a08147212 */ /* 0x000fc400078e3cff */
[----:B------:R-:W-:Y:S02]  /*a8c0*/  F2FP.BF16.F32.PACK_AB R8, R49, R48 ;  /* 0x000000303108723e */ /* 0x000fe400000010ff */
[----:B------:R-:W-:Y:S02]  /*a8d0*/  MOV R20, R20 ;  /* 0x0000001400147202 */ /* 0x000fe40000000f00 */
[----:B------:R-:W-:Y:S02]  /*a8e0*/  F2FP.BF16.F32.PACK_AB R10, R53, R52 ;  /* 0x00000034350a723e */ /* 0x000fe400000010ff */
[----:B------:R-:W-:-:S03]  /*a8f0*/  F2FP.BF16.F32.PACK_AB R21, R67, R66 ;  /* 0x000000424315723e */ /* 0x000fc600000010ff */
[----:B------:R0:W-:Y:S04]  /*a900*/  STSM.16.M88.4 [R20], R8 ;  /* 0x0000000814007844 */ /* 0x0001e80000000200 */
[----:B------:R1:W-:Y:S01]  /*a910*/  STSM.16.M88.4 [R22], R12 ;  /* 0x0000000c16007844 */ /* 0x0003e20000000200 */
[----:B0-----:R-:W-:Y:S02]  /*a920*/  F2FP.BF16.F32.PACK_AB R20, R65, R64 ;  /* 0x000000404114723e */ /* 0x001fe400000010ff */
[----:B------:R-:W-:Y:S02]  /*a930*/  F2FP.BF16.F32.PACK_AB R8, R73, R72 ;  /* 0x000000484908723e */ /* 0x000fe400000010ff */
[----:B-1----:R-:W-:Y:S02]  /*a940*/  F2FP.BF16.F32.PACK_AB R22, R69, R68 ;  /* 0x000000444516723e */ /* 0x002fe400000010ff */
[----:B------:R-:W-:-:S02]  /*a950*/  F2FP.BF16.F32.PACK_AB R9, R75, R74 ;  /* 0x0000004a4b09723e */ /* 0x000fc400000010ff */
[----:B------:R-:W-:Y:S01]  /*a960*/  F2FP.BF16.F32.PACK_AB R10, R77, R76 ;  /* 0x0000004c4d0a723e */ /* 0x000fe200000010ff */
[----:B------:R0:W-:Y:S01]  /*a970*/  STSM.16.M88.4 [R157], R20 ;  /* 0x000000149d007844 */ /* 0x0001e20000000200 */
[----:B------:R-:W-:Y:S02]  /*a980*/  F2FP.BF16.F32.PACK_AB R11, R79, R78 ;  /* 0x0000004e4f0b723e */ /* 0x000fe400000010ff */
[----:B------:R-:W-:Y:S02]  /*a990*/  F2FP.BF16.F32.PACK_AB R12, R81, R80 ;  /* 0x00000050510c723e */ /* 0x000fe400000010ff */
[----:B------:R-:W-:Y:S01]  /*a9a0*/  F2FP.BF16.F32.PACK_AB R13, R83, R82 ;  /* 0x00000052530d723e */ /* 0x000fe200000010ff */
[----:B------:R1:W-:Y:S01]  /*a9b0*/  STSM.16.M88.4 [R155], R8 ;  /* 0x000000089b007844 */ /* 0x0003e20000000200 */
[----:B------:R-:W-:Y:S02]  /*a9c0*/  F2FP.BF16.F32.PACK_AB R14, R85, R84 ;  /* 0x00000054550e723e */ /* 0x000fe400000010ff */
[----:B------:R-:W-:-:S05]  /*a9d0*/  F2FP.BF16.F32.PACK_AB R15, R87, R86 ;  /* 0x00000056570f723e */ /* 0x000fca00000010ff */
[----:B------:R2:W-:Y:S01]  /*a9e0*/  STSM.16.M88.4 [R162], R12 ;  /* 0x0000000ca2007844 */ /* 0x0005e20000000200 */
[----:B0-----:R-:W-:Y:S02]  /*a9f0*/  F2FP.BF16.F32.PACK_AB R20, R89, R88 ;  /* 0x000000585914723e */ /* 0x001fe400000010ff */
[----:B------:R-:W-:Y:S02]  /*aa00*/  F2FP.BF16.F32.PACK_AB R21, R91, R90 ;  /* 0x0000005a5b15723e */ /* 0x000fe400000010ff */
[----:B------:R-:W-:Y:S02]  /*aa10*/  F2FP.BF16.F32.PACK_AB R22, R93, R92 ;  /* 0x0000005c5d16723e */ /* 0x000fe400000010ff */
[----:B------:R-:W-:Y:S02]  /*aa20*/  F2FP.BF16.F32.PACK_AB R23, R95, R94 ;  /* 0x0000005e5f17723e */ /* 0x000fe400000010ff */
[----:B-1----:R-:W-:Y:S02]  /*aa30*/  F2FP.BF16.F32.PACK_AB R8, R97, R96 ;  /* 0x000000606108723e */ /* 0x002fe400000010ff */
[----:B------:R-:W-:Y:S01]  /*aa40*/  F2FP.BF16.F32.PACK_AB R9, R99, R98 ;  /* 0x000000626309723e */ /* 0x000fe200000010ff */
[----:B------:R0:W-:Y:S01]  /*aa50*/  STSM.16.M88.4 [R160], R20 ;  /* 0x00000014a0007844 */ /* 0x0001e20000000200 */
[----:B------:R-:W-:-:S02]  /*aa60*/  F2FP.BF16.F32.PACK_AB R10, R101, R100 ;  /* 0x00000064650a723e */ /* 0x000fc400000010ff */
[----:B------:R-:W-:Y:S02]  /*aa70*/  F2FP.BF16.F32.PACK_AB R11, R103, R102 ;  /* 0x00000066670b723e */ /* 0x000fe400000010ff */
[----:B--2---:R-:W-:Y:S02]  /*aa80*/  F2FP.BF16.F32.PACK_AB R12, R105, R104 ;  /* 0x00000068690c723e */ /* 0x004fe400000010ff */
[----:B------:R-:W-:Y:S01]  /*aa90*/  F2FP.BF16.F32.PACK_AB R13, R107, R106 ;  /* 0x0000006a6b0d723e */ /* 0x000fe200000010ff */
[----:B------:R1:W-:Y:S01]  /*aaa0*/  STSM.16.M88.4 [R158], R8 ;  /* 0x000000089e007844 */ /* 0x0003e20000000200 */
[----:B------:R-:W-:Y:S02]  /*aab0*/  F2FP.BF16.F32.PACK_AB R14, R109, R108 ;  /* 0x0000006c6d0e723e */ /* 0x000fe400000010ff */
[----:B------:R-:W-:Y:S02]  /*aac0*/  F2FP.BF16.F32.PACK_AB R15, R111, R110 ;  /* 0x0000006e6f0f723e */ /* 0x000fe400000010ff */
[----:B0-----:R-:W-:-:S03]  /*aad0*/  F2FP.BF16.F32.PACK_AB R20, R113, R112 ;  /* 0x000000707114723e */ /* 0x001fc600000010ff */
[----:B------:R0:W-:Y:S01]  /*aae0*/  STSM.16.M88.4 [R156], R12 ;  /* 0x0000000c9c007844 */ /* 0x0001e20000000200 */
        /* <DEDUP_REMOVED lines=8> */
[----:B0-----:R-:W-:Y:S02]  /*ab70*/  F2FP.BF16.F32.PACK_AB R12, R129, R128 ;  /* 0x00000080810c723e */ /* 0x001fe400000010ff */
[----:B------:R-:W-:Y:S01]  /*ab80*/  F2FP.BF16.F32.PACK_AB R13, R131, R130 ;  /* 0x00000082830d723e */ /* 0x000fe200000010ff */
[----:B------:R0:W-:Y:S01]  /*ab90*/  STSM.16.M88.4 [R7], R8 ;  /* 0x0000000807007844 */ /* 0x0001e20000000200 */
[----:B------:R-:W-:Y:S02]  /*aba0*/  F2FP.BF16.F32.PACK_AB R14, R133, R132 ;  /* 0x00000084850e723e */ /* 0x000fe400000010ff */
[----:B------:R-:W-:Y:S02]  /*abb0*/  F2FP.BF16.F32.PACK_AB R15, R135, R134 ;  /* 0x00000086870f723e */ /* 0x000fe400000010ff */
[----:B-1----:R-:W-:-:S03]  /*abc0*/  F2FP.BF16.F32.PACK_AB R20, R137, R136 ;  /* 0x000000888914723e */ /* 0x002fc600000010ff */
[----:B------:R1:W-:Y:S01]  /*abd0*/  STSM.16.M88.4 [R18], R12 ;  /* 0x0000000c12007844 */ /* 0x0003e20000000200 */
[----:B------:R-:W-:Y:S02]  /*abe0*/  F2FP.BF16.F32.PACK_AB R21, R139, R138 ;  /* 0x0000008a8b15723e */ /* 0x000fe400000010ff */
[----:B------:R-:W-:Y:S02]  /*abf0*/  F2FP.BF16.F32.PACK_AB R22, R141, R140 ;  /* 0x0000008c8d16723e */ /* 0x000fe400000010ff */
[----:B------:R-:W-:Y:S02]  /*ac00*/  F2FP.BF16.F32.PACK_AB R23, R143, R142 ;  /* 0x0000008e8f17723e */ /* 0x000fe400000010ff */
[----:B0-----:R-:W-:Y:S02]  /*ac10*/  F2FP.BF16.F32.PACK_AB R8, R145, R144 ;  /* 0x000000909108723e */ /* 0x001fe400000010ff */
[----:B------:R-:W-:Y:S01]  /*ac20*/  F2FP.BF16.F32.PACK_AB R9, R147, R146 ;  /* 0x000000929309723e */ /* 0x000fe200000010ff */
[----:B------:R-:W-:Y:S01]  /*ac30*/  STSM.16.M88.4 [R153], R20 ;  /* 0x0000001499007844 */ /* 0x000fe20000000200 */
[----:B------:R-:W-:-:S02]  /*ac40*/  F2FP.BF16.F32.PACK_AB R10, R149, R148 ;  /* 0x00000094950a723e */ /* 0x000fc400000010ff */
[----:B------:R-:W-:Y:S01]  /*ac50*/  F2FP.BF16.F32.PACK_AB R11, R151, R150 ;  /* 0x00000096970b723e */ /* 0x000fe200000010ff */
[C---:B-1----:R-:W-:Y:S01]  /*ac60*/  IMAD.SHL.U32 R13, R187.reuse, 0x4, RZ ;  /* 0x00000004bb0d7824 */ /* 0x042fe200078e00ff */
[----:B------:R-:W-:-:S03]  /*ac70*/  SHF.L.U64.HI R14, R187, 0x2, R220 ;  /* 0x00000002bb0e7819 */ /* 0x000fc600000102dc */
[----:B------:R0:W-:Y:S02]  /*ac80*/  STSM.16.M88.4 [R164], R8 ;  /* 0x00000008a4007844 */ /* 0x0001e40000000200 */
[----:B0-----:R-:W0:Y:S08]  /*ac90*/  LDC.64 R10, c[0x0][0xd00] ;  /* 0x00034000ff0a7b82 */ /* 0x001e300000000a00 */
[----:B------:R-:W-:Y:S01]  /*aca0*/  BAR.SYNC.DEFER_BLOCKING 0x1, 0x100 ;  /* 0x0044000000007b1d */ /* 0x000fe20000010000 */
[----:B------:R-:W-:-:S04]  /*acb0*/  @P0 IADD3 R8, P2, R13, UR6, RZ ;  /* 0x000000060d080c10 */ /* 0x000fc8000ff5e0ff */
[----:B------:R-:W-:Y:S02]  /*acc0*/  @P0 IADD3.X R9, R14, UR7, RZ, P2, !PT ;  /* 0x000000070e090c10 */ /* 0x000fe400097fe4ff */
[----:B0-----:R-:W-:-:S04]  /*acd0*/  ISETP.NE.U32.AND P1, PT, R10, RZ, PT ;  /* 0x000000ff0a00720c */ /* 0x001fc80003f25070 */
[----:B------:R0:W2:Y:S01]  /*ace0*/  @P0 LDG.E R9, desc[UR38][R8.64] ;  /* 0x0000002608090981 */ /* 0x0000a2000c1e1900 */
[----:B------:R-:W-:Y:S02]  /*acf0*/  IADD3 R12, P2, R13, R10, RZ ;  /* 0x0000000a0d0c7210 */ /* 0x000fe40007f5e0ff */
[----:B------:R-:W-:-:S03]  /*ad00*/  ISETP.NE.AND.EX P1, PT, R11, RZ, PT, P1 ;  /* 0x000000ff0b00720c */ /* 0x000fc60003f25310 */
[----:B------:R-:W-:Y:S02]  /*ad10*/  IMAD.X R13, R14, 0x1, R11, P2 ;  /* 0x000000010e0d7824 */ /* 0x000fe400010e060b */
[----:B0-----:R-:W-:-:S08]  /*ad20*/  IMAD.MOV.U32 R8, RZ, RZ, RZ ;  /* 0x000000ffff087224 */ /* 0x001fd000078e00ff */
[----:B------:R0:W5:Y:S01]  /*ad30*/  @P1 LDG.E R8, desc[UR38][R12.64] ;  /* 0x000000260c081981 */ /* 0x000162000c1e1900 */
[----:B------:R-:W-:Y:S01]  /*ad40*/  ULDC UR6, c[0x0][0xb88] ;  /* 0x0002e20000067ab9 */ /* 0x000fe20000000800 */
[----:B--2---:R-:W-:Y:S01]  /*ad50*/  @P0 R2UR UR6, R9 ;  /* 0x00000000090602ca */ /* 0x004fe200000e0000 */
[----:B0-----:R-:W-:-:S14]  /*ad60*/  @P0 BRA `(.L_x_1085) ;  /* 0x0000000000180947 */ /* 0x001fdc0003800000 */
[----:B------:R-:W-:Y:S05]  /*ad70*/  @!P1 BRA `(.L_x_1085) ;  /* 0x0000000000149947 */ /* 0x000fea0003800000 */
[----:B------:R-:W2:Y:S04]  /*ad80*/  LDG.E R9, desc[UR38][R12.64] ;  /* 0x000000260c097981 */ /* 0x000ea8000c1e1900 */
[----:B------:R-:W3:Y:S01]  /*ad90*/  LDG.E R7, desc[UR38][R12.64+0x4] ;  /* 0x000004260c077981 */ /* 0x000ee2000c1e1900 */
[----:B--2---:R-:W-:Y:S02]  /*ada0*/  R2UR UR7, R9 ;  /* 0x00000000090772ca */ /* 0x004fe400000e0000 */
[----:B---3--:R-:W-:-:S13]  /*adb0*/  R2UR UR6, R7 ;  /* 0x00000000070672ca */ /* 0x008fda00000e0000 */
[----:B------:R-:W-:-:S12]  /*adc0*/  UIADD3 UR6, -UR7, UR6, URZ ;  /* 0x0000000607067290 */ /* 0x000fd8000fffe13f */
.L_x_1085:
[----:B------:R-:W0:Y:S02]  /*add0*/  SHFL.IDX PT, R7, R227, RZ, 0x1f ;  /* 0x00001fffe3077589 */ /* 0x000e2400000e0000 */
[----:B0-----:R-:W-:Y:S02]  /*ade0*/  ISETP.NE.AND P0, PT, R7, RZ, PT ;  /* 0x000000ff0700720c */ /* 0x001fe40003f05270 */
[----:B-----5:R-:W-:-:S11]  /*adf0*/  SHF.R.S32.HI R7, RZ, 0x1f, R8 ;  /* 0x0000001fff077819 */ /* 0x020fd60000011408 */
[----:B------:R-:W-:Y:S05]  /*ae00*/  @P0 BRA `(.L_x_1086) ;  /* 0x0000000400000947 */ /* 0x000fea0003800000 */
[----:B------:R-:W2:Y:S04]  /*ae10*/  LDL R153, [R1+0x68] ;  /* 0x0000680001997983 */ /* 0x000ea80000100800 */
[----:B------:R-:W3:Y:S01]  /*ae20*/  LDL R154, [R1+0x6c] ;  /* 0x00006c00019a7983 */ /* 0x000ee20000100800 */
[----:B------:R-:W-:Y:S01]  /*ae30*/  IMAD.MOV.U32 R9, RZ, RZ, 0xab8 ;  /* 0x00000ab8ff097424 */ /* 0x000fe200078e00ff */
[----:B------:R-:W-:Y:S01]  /*ae40*/  ISETP.GT.AND P1, PT, R0, 0x1, PT ;  /* 0x000000010000780c */ /* 0x000fe20003f24270 */
[----:B------:R-:W0:Y:S01]  /*ae50*/  LDC R23, c[0x0][0xce8] ;  /* 0x00033a00ff177b82 */ /* 0x000e220000000800 */
[----:B------:R-:W-:Y:S01]  /*ae60*/  ISETP.NE.U32.AND P0, PT, R10, RZ, PT ;  /* 0x000000ff0a00720c */ /* 0x000fe20003f05070 */
[----:B------:R-:W-:Y:S01]  /*ae70*/  IMAD.U32 R22, RZ, RZ, UR42 ;  /* 0x0000002aff167e24 */ /* 0x000fe2000f8e00ff */
[----:B------:R-:W-:-:S02]  /*ae80*/  SEL R9, R9, 0xa78, P1 ;  /* 0x00000a7809097807 */ /* 0x000fc40000800000 */
[----:B------:R-:W-:-:S03]  /*ae90*/  ISETP.NE.AND.EX P0, PT, R11, RZ, PT, P0 ;  /* 0x000000ff0b00720c */ /* 0x000fc60003f05300 */
[----:B------:R-:W1:Y:S01]  /*aea0*/  LDC.64 R12, c[0x0][R9+0x220] ;  /* 0x00008800090c7b82 */ /* 0x000e620000000a00 */
[----:B------:R-:W-:Y:S02]  /*aeb0*/  SEL R21, R187, RZ, !P0 ;  /* 0x000000ffbb157207 */ /* 0x000fe40004000000 */
[----:B------:R-:W-:Y:S02]  /*aec0*/  SEL R15, R220, RZ, !P0 ;  /* 0x000000ffdc0f7207 */ /* 0x000fe40004000000 */
[----:B0-----:R-:W-:Y:S01]  /*aed0*/  ISETP.NE.AND P0, PT, R23, 0x1, PT ;  /* 0x000000011700780c */ /* 0x001fe20003f05270 */
[----:B-1----:R-:W-:-:S04]  /*aee0*/  IMAD R18, R13, R21, RZ ;  /* 0x000000150d127224 */ /* 0x002fc800078e02ff */
[C---:B------:R-:W-:Y:S02]  /*aef0*/  IMAD R18, R12.reuse, R15, R18 ;  /* 0x0000000f0c127224 */ /* 0x040fe400078e0212 */
[----:B------:R-:W0:Y:S01]  /*af00*/  LDC.64 R14, c[0x0][R9+0x218] ;  /* 0x00008600090e7b82 */ /* 0x000e220000000a00 */
[----:B------:R-:W-:-:S04]  /*af10*/  IMAD.WIDE.U32 R12, R12, R21, RZ ;  /* 0x000000150c0c7225 */ /* 0x000fc800078e00ff */
[----:B------:R-:W-:-:S03]  /*af20*/  IMAD.IADD R18, R13, 0x1, R18 ;  /* 0x000000010d127824 */ /* 0x000fc600078e0212 */
[----:B------:R-:W1:Y:S01]  /*af30*/  @P0 LDC R13, c[0x0][0xcec] ;  /* 0x00033b00ff0d0b82 */ /* 0x000e620000000800 */
[-C--:B0-----:R-:W-:Y:S02]  /*af40*/  IMAD R20, R15, R188.reuse, RZ ;  /* 0x000000bc0f147224 */ /* 0x081fe400078e02ff */
[----:B------:R-:W-:-:S04]  /*af50*/  IMAD.WIDE.U32 R14, R14, R188, RZ ;  /* 0x000000bc0e0e7225 */ /* 0x000fc800078e00ff */
[----:B------:R-:W-:Y:S01]  /*af60*/  IMAD.IADD R20, R15, 0x1, R20 ;  /* 0x000000010f147824 */ /* 0x000fe200078e0214 */
[----:B------:R-:W-:Y:S02]  /*af70*/  IADD3 R21, P2, P3, R12, R14, R8 ;  /* 0x0000000e0c157210 */ /* 0x000fe40007b5e008 */
[----:B------:R-:W0:Y:S02]  /*af80*/  @P0 LDC R12, c[0x0][0xcf0] ;  /* 0x00033c00ff0c0b82 */ /* 0x000e240000000800 */
[----:B------:R-:W-:Y:S01]  /*af90*/  IADD3.X R18, R18, R20, R7, P2, P3 ;  /* 0x0000001412127210 */ /* 0x000fe200017e6407 */
[----:B--2---:R-:W-:Y:S01]  /*afa0*/  IMAD R22, R22, 0x40, R153 ;  /* 0x0000004016167824 */ /* 0x004fe200078e0299 */
[----:B------:R-:W-:-:S03]  /*afb0*/  SEL R153, R194, RZ, P1 ;  /* 0x000000ffc2997207 */ /* 0x000fc60000800000 */
[----:B-1----:R-:W-:-:S04]  /*afc0*/  @P0 IMAD.HI.U32 R13, R22, R13, RZ ;  /* 0x0000000d160d0227 */ /* 0x002fc800078e00ff */
[----:B------:R-:W-:Y:S01]  /*afd0*/  IMAD.MOV.U32 R20, RZ, RZ, R22 ;  /* 0x000000ffff147224 */ /* 0x000fe200078e0016 */
[----:B0-----:R-:W-:Y:S02]  /*afe0*/  @P0 SHF.R.U32.HI R20, RZ, R12, R13 ;  /* 0x0000000cff140219 */ /* 0x001fe4000001160d */
[----:B------:R-:W0:Y:S02]  /*aff0*/  LDC.64 R12, c[0x0][R9+0x228] ;  /* 0x00008a00090c7b82 */ /* 0x000e240000000a00 */
[-C--:B0-----:R-:W-:Y:S02]  /*b000*/  IMAD R13, R13, R153.reuse, RZ ;  /* 0x000000990d0d7224 */ /* 0x081fe400078e02ff */
[----:B------:R-:W-:-:S04]  /*b010*/  IMAD.WIDE.U32 R14, R12, R153, RZ ;  /* 0x000000990c0e7225 */ /* 0x000fc800078e00ff */
[----:B------:R-:W-:Y:S01]  /*b020*/  IMAD.IADD R15, R15, 0x1, R13 ;  /* 0x000000010f0f7824 */ /* 0x000fe200078e020d */
[----:B------:R-:W-:Y:S01]  /*b030*/  IADD3 R14, P0, P2, R20, R21, R14 ;  /* 0x00000015140e7210 */ /* 0x000fe20007a1e00e */
[----:B------:R-:W0:Y:S01]  /*b040*/  LDC.64 R12, c[0x0][R9+0x210] ;  /* 0x00008400090c7b82 */ /* 0x000e220000000a00 */
[--C-:B------:R-:W-:Y:S01]  /*b050*/  IMAD.MOV R21, RZ, RZ, -R20.reuse ;  /* 0x000000ffff157224 */ /* 0x100fe200078e0a14 */
[----:B------:R-:W-:-:S03]  /*b060*/  SHF.R.S32.HI R20, RZ, 0x1f, R20 ;  /* 0x0000001fff147819 */ /* 0x000fc60000011414 */
[C---:B------:R-:W-:Y:S01]  /*b070*/  IMAD R21, R23.reuse, R21, R22 ;  /* 0x0000001517157224 */ /* 0x040fe200078e0216 */
[----:B------:R-:W-:Y:S01]  /*b080*/  IADD3.X R15, R20, R18, R15, P0, P2 ;  /* 0x00000012140f7210 */ /* 0x000fe200007e440f */
[----:B------:R-:W-:-:S03]  /*b090*/  IMAD R22, R23, UR6, RZ ;  /* 0x0000000617167c24 */ /* 0x000fc6000f8e02ff */
[----:B------:R-:W-:Y:S01]  /*b0a0*/  SHF.R.S32.HI R153, RZ, 0x1f, R21 ;  /* 0x0000001fff997819 */ /* 0x000fe20000011415 */
[-C--:B0-----:R-:W-:Y:S02]  /*b0b0*/  IMAD R13, R13, R21.reuse, RZ ;  /* 0x000000150d0d7224 */ /* 0x081fe400078e02ff */
[----:B------:R-:W-:-:S04]  /*b0c0*/  IMAD.WIDE.U32 R14, R12, R21, R14 ;  /* 0x000000150c0e7225 */ /* 0x000fc800078e000e */
[----:B------:R-:W-:Y:S02]  /*b0d0*/  IMAD R9, R12, R153, R13 ;  /* 0x000000990c097224 */ /* 0x000fe400078e020d */
[----:B------:R-:W0:Y:S02]  /*b0e0*/  LDC.64 R12, c[0x0][0xca8] ;  /* 0x00032a00ff0c7b82 */ /* 0x000e240000000a00 */
[----:B------:R-:W-:Y:S02]  /*b0f0*/  IMAD.IADD R15, R15, 0x1, R9 ;  /* 0x000000010f0f7824 */ /* 0x000fe400078e0209 */
[----:B---3--:R-:W-:-:S04]  /*b100*/  IMAD.MOV R9, RZ, RZ, -R154 ;  /* 0x000000ffff097224 */ /* 0x008fc800078e0a9a */
[----:B0-----:R-:W0:Y:S08]  /*b110*/  @!P1 LDC R12, c[0x0][0xc50] ;  /* 0x00031400ff0c9b82 */ /* 0x001e300000000800 */
[----:B------:R-:W1:Y:S01]  /*b120*/  @!P1 LDC R13, c[0x0][0xc54] ;  /* 0x00031500ff0d9b82 */ /* 0x000e620000000800 */
[----:B0-----:R-:W-:-:S05]  /*b130*/  LEA R18, P0, R14, R12, 0x2 ;  /* 0x0000000c0e127211 */ /* 0x001fca00078010ff */
[----:B------:R-:W-:Y:S01]  /*b140*/  SHFL.IDX PT, R12, R18, RZ, 0x1c1f ;  /* 0x001c1fff120c7589 */ /* 0x000fe200000e0000 */
[----:B-1----:R-:W-:Y:S02]  /*b150*/  LEA.HI.X R20, R14, R13, R15, 0x2, P0 ;  /* 0x0000000d0e147211 */ /* 0x002fe400000f140f */
[----:B------:R-:W-:Y:S01]  /*b160*/  ISETP.NE.AND P0, PT, R230, R9, PT ;  /* 0x00000009e600720c */ /* 0x000fe20003f05270 */
[----:B------:R-:W-:Y:S01]  /*b170*/  IMAD.U32 R9, RZ, RZ, UR42 ;  /* 0x0000002aff097e24 */ /* 0x000fe2000f8e00ff */
[----:B------:R-:W-:Y:S03]  /*b180*/  SHFL.IDX PT, R14, R18, 0x1, 0x1c1f ;  /* 0x003c1f00120e7f89 */ /* 0x000fe600000e0000 */
[----:B------:R-:W-:Y:S01]  /*b190*/  IMAD R9, R9, 0x40, R16 ;  /* 0x0000004009097824 */ /* 0x000fe200078e0210 */
[----:B------:R-:W0:Y:S04]  /*b1a0*/  SHFL.IDX PT, R13, R20, RZ, 0x1c1f ;  /* 0x001c1fff140d7589 */ /* 0x000e2800000e0000 */
[----:B------:R-:W1:Y:S01]  /*b1b0*/  SHFL.IDX PT, R15, R20, 0x1, 0x1c1f ;  /* 0x003c1f00140f7f89 */ /* 0x000e6200000e0000 */
[C---:B------:R-:W-:Y:S01]  /*b1c0*/  ISETP.GE.OR P1, PT, R9.reuse, R22, P0 ;  /* 0x000000160900720c */ /* 0x040fe20000726670 */
[----:B------:R-:W-:-:S05]  /*b1d0*/  VIADD R9, R9, 0x8 ;  /* 0x0000000809097836 */ /* 0x000fca0000000000 */
[----:B------:R-:W-:-:S07]  /*b1e0*/  ISETP.GE.OR P0, PT, R9, R22, P0 ;  /* 0x000000160900720c */ /* 0x000fce0000706670 */
[----:B0-----:R0:W-:Y:S06]  /*b1f0*/  @!P1 ST.E desc[UR38][R12.64], R3 ;  /* 0x000000030c009985 */ /* 0x0011ec000c101926 */
[----:B-1----:R0:W-:Y:S02]  /*b200*/  @!P0 ST.E desc[UR38][R14.64], R152 ;  /* 0x000000980e008985 */ /* 0x0021e4000c101926 */
.L_x_1086:
[----:B------:R-:W-:Y:S02]  /*b210*/  ISETP.GT.AND P1, PT, R0, 0x1, PT ;  /* 0x000000010000780c */ /* 0x000fe40003f24270 */
[----:B------:R-:W-:-:S04]  /*b220*/  ISETP.NE.U32.AND P0, PT, R10, RZ, PT ;  /* 0x000000ff0a00720c */ /* 0x000fc80003f05070 */
[----:B------:R-:W-:-:S04]  /*b230*/  ISETP.NE.AND.EX P0, PT, R11, RZ, PT, P0 ;  /* 0x000000ff0b00720c */ /* 0x000fc80003f05300 */
[----:B------:R-:W-:-:S03]  /*b240*/  SEL R187, R187, RZ, !P0 ;  /* 0x000000ffbbbb7207 */ /* 0x000fc60004000000 */
[----:B------:R-:W-:Y:S06]  /*b250*/  @P1 BRA `(.L_x_1087) ;  /* 0x0000001000441947 */ /* 0x000fec0003800000 */
[----:B------:R-:W1:Y:S01]  /*b260*/  S2R R0, SR_TID.X ;  /* 0x0000000000007919 */ /* 0x000e620000002100 */
[----:B------:R-:W2:Y:S01]  /*b270*/  LDC R18, c[0x0][0xce8] ;  /* 0x00033a00ff127b82 */ /* 0x000ea20000000800 */
[----:B------:R-:W-:Y:S01]  /*b280*/  ULDC.64 UR8, c[0x0][0xba0] ;  /* 0x0002e80000087ab9 */ /* 0x000fe20000000a00 */
[----:B------:R-:W-:Y:S01]  /*b290*/  ULDC UR10, c[0x0][0xbc8] ;  /* 0x0002f200000a7ab9 */ /* 0x000fe20000000800 */
[----:B-1----:R-:W-:-:S05]  /*b2a0*/  VIADD R0, R0, 0xffffff80 ;  /* 0xffffff8000007836 */ /* 0x002fca0000000000 */
[----:B0-----:R-:W-:-:S04]  /*b2b0*/  SHF.R.S32.HI R3, RZ, 0x1f, R0 ;  /* 0x0000001fff037819 */ /* 0x001fc80000011400 */
[----:B------:R-:W-:-:S04]  /*b2c0*/  LEA.HI R10, R3, R0, RZ, 0x3 ;  /* 0x00000000030a7211 */ /* 0x000fc800078f18ff */
[----:B------:R-:W-:-:S05]  /*b2d0*/  SHF.R.S32.HI R3, RZ, 0x3, R10 ;  /* 0x00000003ff037819 */ /* 0x000fca000001140a */
[----:B------:R-:W-:-:S04]  /*b2e0*/  IMAD R9, R3, 0x40, R2 ;  /* 0x0000004003097824 */ /* 0x000fc800078e0202 */
[----:B------:R-:W-:-:S03]  /*b2f0*/  IMAD.WIDE R4, R9, 0x2, R4 ;  /* 0x0000000209047825 */ /* 0x000fc600078e0204 */
[C---:B------:R-:W-:Y:S02]  /*b300*/  IADD3 R21, P3, R4.reuse, 0x1000, RZ ;  /* 0x0000100004157810 */ /* 0x040fe40007f7e0ff */
[----:B------:R-:W-:Y:S02]  /*b310*/  IADD3 R45, P2, R4, 0x7000, RZ ;  /* 0x00007000042d7810 */ /* 0x000fe40007f5e0ff */
[----:B------:R-:W-:Y:S02]  /*b320*/  LOP3.LUT R20, R21, 0x380, RZ, 0xc0, !PT ;  /* 0x0000038015147812 */ /* 0x000fe400078ec0ff */
[----:B------:R-:W-:Y:S02]  /*b330*/  LOP3.LUT R44, R45, 0x380, RZ, 0xc0, !PT ;  /* 0x000003802d2c7812 */ /* 0x000fe400078ec0ff */
[----:B------:R-:W-:Y:S02]  /*b340*/  SHF.R.U64 R20, R20, 0x3, RZ ;  /* 0x0000000314147819 */ /* 0x000fe400000012ff */
[----:B------:R-:W-:-:S02]  /*b350*/  IADD3 R37, P0, R4, 0x5000, RZ ;  /* 0x0000500004257810 */ /* 0x000fc40007f1e0ff */
[----:B------:R-:W-:Y:S01]  /*b360*/  LOP3.LUT R20, R20, R21, RZ, 0x3c, !PT ;  /* 0x0000001514147212 */ /* 0x000fe200078e3cff */
[----:B------:R-:W-:Y:S01]  /*b370*/  IMAD.X R21, RZ, RZ, R5, P3 ;  /* 0x000000ffff157224 */ /* 0x000fe200018e0605 */
[----:B------:R-:W-:Y:S02]  /*b380*/  SHF.R.U64 R44, R44, 0x3, RZ ;  /* 0x000000032c2c7819 */ /* 0x000fe400000012ff */
[C---:B------:R-:W-:Y:S02]  /*b390*/  IADD3 R25, P4, R4.reuse, 0x2000, RZ ;  /* 0x0000200004197810 */ /* 0x040fe40007f9e0ff */
[C---:B------:R-:W-:Y:S01]  /*b3a0*/  IADD3 R29, P5, R4.reuse, 0x3000, RZ ;  /* 0x00003000041d7810 */ /* 0x040fe20007fbe0ff */
[----:B------:R-:W-:Y:S01]  /*b3b0*/  IMAD R7, R7, UR8, RZ ;  /* 0x0000000807077c24 */ /* 0x000fe2000f8e02ff */
[C---:B------:R-:W-:Y:S01]  /*b3c0*/  IADD3 R33, P6, R4.reuse, 0x4000, RZ ;  /* 0x0000400004217810 */ /* 0x040fe20007fde0ff */
[----:B------:R-:W5:Y:S01]  /*b3d0*/  LD.E.128 R20, desc[UR38][R20.64] ;  /* 0x0000002614147980 */ /* 0x000f62000c101d00 */
[----:B------:R-:W-:-:S02]  /*b3e0*/  IADD3 R41, P1, R4, 0x6000, RZ ;  /* 0x0000600004297810 */ /* 0x000fc40007f3e0ff */
[----:B------:R-:W-:Y:S02]  /*b3f0*/  LOP3.LUT R36, R37, 0x380, RZ, 0xc0, !PT ;  /* 0x0000038025247812 */ /* 0x000fe400078ec0ff */
[----:B------:R-:W-:Y:S02]  /*b400*/  IADD3 R49, P3, R4, 0x8000, RZ ;  /* 0x0000800004317810 */ /* 0x000fe40007f7e0ff */
[----:B------:R-:W-:Y:S01]  /*b410*/  LOP3.LUT R44, R44, R45, RZ, 0x3c, !PT ;  /* 0x0000002d2c2c7212 */ /* 0x000fe200078e3cff */
[----:B------:R-:W-:Y:S01]  /*b420*/  IMAD.X R45, RZ, RZ, R5, P2 ;  /* 0x000000ffff2d7224 */ /* 0x000fe200010e0605 */
[----:B------:R-:W-:Y:S02]  /*b430*/  LOP3.LUT R24, R25, 0x380, RZ, 0xc0, !PT ;  /* 0x0000038019187812 */ /* 0x000fe400078ec0ff */
[----:B------:R-:W-:Y:S02]  /*b440*/  LOP3.LUT R28, R29, 0x380, RZ, 0xc0, !PT ;  /* 0x000003801d1c7812 */ /* 0x000fe400078ec0ff */
[----:B------:R-:W-:-:S02]  /*b450*/  LOP3.LUT R32, R33, 0x380, RZ, 0xc0, !PT ;  /* 0x0000038021207812 */ /* 0x000fc400078ec0ff */
[----:B------:R-:W-:Y:S01]  /*b460*/  LOP3.LUT R11, R4, 0x380, RZ, 0xc0, !PT ;  /* 0x00000380040b7812 */ /* 0x000fe200078ec0ff */
[----:B------:R-:W-:Y:S01]  /*b470*/  IMAD R7, R8, UR9, R7 ;  /* 0x0000000908077c24 */ /* 0x000fe2000f8e0207 */
[----:B------:R-:W-:Y:S01]  /*b480*/  LOP3.LUT R40, R41, 0x380, RZ, 0xc0, !PT ;  /* 0x0000038029287812 */ /* 0x000fe200078ec0ff */
[----:B------:R-:W5:Y:S01]  /*b490*/  LD.E.128 R44, desc[UR38][R44.64] ;  /* 0x000000262c2c7980 */ /* 0x000f62000c101d00 */
[----:B------:R-:W-:Y:S02]  /*b4a0*/  SHF.R.U64 R36, R36, 0x3, RZ ;  /* 0x0000000324247819 */ /* 0x000fe400000012ff */
[----:B------:R-:W-:Y:S02]  /*b4b0*/  LOP3.LUT R48, R49, 0x380, RZ, 0xc0, !PT ;  /* 0x0000038031307812 */ /* 0x000fe400078ec0ff */
[----:B------:R-:W-:Y:S02]  /*b4c0*/  IADD3 R73, P2, R4, 0xe000, RZ ;  /* 0x0000e00004497810 */ /* 0x000fe40007f5e0ff */
[----:B------:R-:W-:-:S02]  /*b4d0*/  SHF.R.U64 R24, R24, 0x3, RZ ;  /* 0x0000000318187819 */ /* 0x000fc400000012ff */
[----:B------:R-:W-:Y:S02]  /*b4e0*/  SHF.R.U64 R28, R28, 0x3, RZ ;  /* 0x000000031c1c7819 */ /* 0x000fe400000012ff */
[----:B------:R-:W-:Y:S02]  /*b4f0*/  SHF.R.U64 R32, R32, 0x3, RZ ;  /* 0x0000000320207819 */ /* 0x000fe400000012ff */
[----:B------:R-:W-:Y:S02]  /*b500*/  SHF.R.U64 R40, R40, 0x3, RZ ;  /* 0x0000000328287819 */ /* 0x000fe400000012ff */
[----:B------:R-:W-:Y:S01]  /*b510*/  LOP3.LUT R36, R36, R37, RZ, 0x3c, !PT ;  /* 0x0000002524247212 */ /* 0x000fe200078e3cff */
[----:B------:R-:W-:Y:S01]  /*b520*/  IMAD.X R37, RZ, RZ, R5, P0 ;  /* 0x000000ffff257224 */ /* 0x000fe200000e0605 */
[----:B------:R-:W-:Y:S02]  /*b530*/  SHF.R.U64 R48, R48, 0x3, RZ ;  /* 0x0000000330307819 */ /* 0x000fe400000012ff */
[----:B------:R-:W-:-:S02]  /*b540*/  LOP3.LUT R72, R73, 0x380, RZ, 0xc0, !PT ;  /* 0x0000038049487812 */ /* 0x000fc400078ec0ff */
[----:B------:R-:W-:Y:S01]  /*b550*/  IADD3 R65, P0, R4, 0xc000, RZ ;  /* 0x0000c00004417810 */ /* 0x000fe20007f1e0ff */
[----:B------:R-:W5:Y:S01]  /*b560*/  LD.E.128 R36, desc[UR38][R36.64] ;  /* 0x0000002624247980 */ /* 0x000f62000c101d00 */
        /* <DEDUP_REMOVED lines=10> */
[----:B------:R-:W-:Y:S01]  /*b610*/  SHF.R.U64 R72, R72, 0x3, RZ ;  /* 0x0000000348487819 */ /* 0x000fe200000012ff */
[----:B------:R-:W5:Y:S01]  /*b620*/  LD.E.128 R24, desc[UR38][R24.64] ;  /* 0x0000002618187980 */ /* 0x000f62000c101d00 */
[----:B------:R-:W-:-:S02]  /*b630*/  IADD3 R53, P4, R4, 0x9000, RZ ;  /* 0x0000900004357810 */ /* 0x000fc40007f9e0ff */
[C---:B------:R-:W-:Y:S01]  /*b640*/  IADD3 R57, P5, R4.reuse, 0xa000, RZ ;  /* 0x0000a00004397810 */ /* 0x040fe20007fbe0ff */
[----:B------:R-:W5:Y:S01]  /*b650*/  LD.E.128 R28, desc[UR38][R28.64] ;  /* 0x000000261c1c7980 */ /* 0x000f62000c101d00 */
[C---:B------:R-:W-:Y:S02]  /*b660*/  IADD3 R61, P6, R4.reuse, 0xb000, RZ ;  /* 0x0000b000043d7810 */ /* 0x040fe40007fde0ff */
[C---:B------:R-:W-:Y:S01]  /*b670*/  IADD3 R69, P1, R4.reuse, 0xd000, RZ ;  /* 0x0000d00004457810 */ /* 0x040fe20007f3e0ff */
[----:B------:R-:W5:Y:S01]  /*b680*/  LD.E.128 R32, desc[UR38][R32.64] ;  /* 0x0000002620207980 */ /* 0x000f62000c101d00 */
[----:B------:R-:W-:Y:S02]  /*b690*/  LOP3.LUT R64, R65, 0x380, RZ, 0xc0, !PT ;  /* 0x0000038041407812 */ /* 0x000fe400078ec0ff */
[----:B------:R-:W-:Y:S01]  /*b6a0*/  IADD3 R12, P3, R4, 0xf000, RZ ;  /* 0x0000f000040c7810 */ /* 0x000fe20007f7e0ff */
[----:B------:R-:W5:Y:S01]  /*b6b0*/  LD.E.128 R40, desc[UR38][R40.64] ;  /* 0x0000002628287980 */ /* 0x000f62000c101d00 */
[----:B------:R-:W-:Y:S01]  /*b6c0*/  LOP3.LUT R72, R72, R73, RZ, 0x3c, !PT ;  /* 0x0000004948487212 */ /* 0x000fe200078e3cff */
[--C-:B------:R-:W-:Y:S01]  /*b6d0*/  IMAD.X R73, RZ, RZ, R5.reuse, P2 ;  /* 0x000000ffff497224 */ /* 0x100fe200010e0605 */
[----:B------:R-:W-:Y:S01]  /*b6e0*/  LOP3.LUT R52, R53, 0x380, RZ, 0xc0, !PT ;  /* 0x0000038035347812 */ /* 0x000fe200078ec0ff */
[----:B------:R-:W-:Y:S01]  /*b6f0*/  IMAD.X R77, RZ, RZ, R5, P3 ;  /* 0x000000ffff4d7224 */ /* 0x000fe200018e0605 */
[----:B------:R-:W-:Y:S01]  /*b700*/  LOP3.LUT R56, R57, 0x380, RZ, 0xc0, !PT ;  /* 0x0000038039387812 */ /* 0x000fe200078ec0ff */
[----:B------:R-:W5:Y:S01]  /*b710*/  LD.E.128 R48, desc[UR38][R48.64] ;  /* 0x0000002630307980 */ /* 0x000f62000c101d00 */
[----:B------:R-:W-:-:S02]  /*b720*/  LOP3.LUT R60, R61, 0x380, RZ, 0xc0, !PT ;  /* 0x000003803d3c7812 */ /* 0x000fc400078ec0ff */
[----:B------:R-:W-:Y:S01]  /*b730*/  LOP3.LUT R68, R69, 0x380, RZ, 0xc0, !PT ;  /* 0x0000038045447812 */ /* 0x000fe200078ec0ff */
[----:B------:R-:W5:Y:S01]  /*b740*/  LD.E.128 R72, desc[UR38][R72.64] ;  /* 0x0000002648487980 */ /* 0x000f62000c101d00 */
[----:B------:R-:W-:Y:S02]  /*b750*/  SHF.R.U64 R64, R64, 0x3, RZ ;  /* 0x0000000340407819 */ /* 0x000fe400000012ff */
[----:B------:R-:W-:Y:S02]  /*b760*/  SHF.R.U64 R11, R11, 0x3, RZ ;  /* 0x000000030b0b7819 */ /* 0x000fe400000012ff */
[----:B------:R-:W-:Y:S02]  /*b770*/  LOP3.LUT R9, R12, 0x380, RZ, 0xc0, !PT ;  /* 0x000003800c097812 */ /* 0x000fe400078ec0ff */
[----:B--2---:R-:W-:Y:S02]  /*b780*/  ISETP.NE.AND P2, PT, R18, 0x1, PT ;  /* 0x000000011200780c */ /* 0x004fe40003f45270 */
[----:B------:R-:W-:-:S02]  /*b790*/  SHF.R.U64 R52, R52, 0x3, RZ ;  /* 0x0000000334347819 */ /* 0x000fc400000012ff */
[----:B------:R-:W-:Y:S02]  /*b7a0*/  SHF.R.U64 R56, R56, 0x3, RZ ;  /* 0x0000000338387819 */ /* 0x000fe400000012ff */
[----:B------:R-:W-:Y:S02]  /*b7b0*/  SHF.R.U64 R60, R60, 0x3, RZ ;  /* 0x000000033c3c7819 */ /* 0x000fe400000012ff */
[----:B------:R-:W-:Y:S02]  /*b7c0*/  SHF.R.U64 R68, R68, 0x3, RZ ;  /* 0x0000000344447819 */ /* 0x000fe400000012ff */
[----:B------:R-:W-:Y:S01]  /*b7d0*/  LOP3.LUT R64, R64, R65, RZ, 0x3c, !PT ;  /* 0x0000004140407212 */ /* 0x000fe200078e3cff */
[----:B------:R-:W-:Y:S01]  /*b7e0*/  IMAD.X R65, RZ, RZ, R5, P0 ;  /* 0x000000ffff417224 */ /* 0x000fe200000e0605 */
[----:B------:R-:W-:Y:S01]  /*b7f0*/  LOP3.LUT R4, R11, R4, RZ, 0x3c, !PT ;  /* 0x000000040b047212 */ /* 0x000fe200078e3cff */
[----:B------:R-:W0:Y:S01]  /*b800*/  @P2 LDC R81, c[0x0][0xcec] ;  /* 0x00033b00ff512b82 */ /* 0x000e220000000800 */
[----:B------:R-:W-:-:S02]  /*b810*/  SHF.R.U64 R9, R9, 0x3, RZ ;  /* 0x0000000309097819 */ /* 0x000fc400000012ff */
[----:B------:R-:W-:Y:S01]  /*b820*/  ISETP.GE.AND P0, PT, R193, UR10, PT ;  /* 0x0000000ac1007c0c */ /* 0x000fe2000bf06270 */
        /* <DEDUP_REMOVED lines=10> */
[----:B------:R-:W-:Y:S01]  /*b8d0*/  IMAD.WIDE.U32 R8, R8, UR8, RZ ;  /* 0x0000000808087c25 */ /* 0x000fe2000f8e00ff */
[----:B------:R1:W5:Y:S01]  /*b8e0*/  LD.E.128 R12, desc[UR38][R4.64] ;  /* 0x00000026040c7980 */ /* 0x000362000c101d00 */
[----:B------:R-:W-:Y:S01]  /*b8f0*/  ISETP.GE.AND P1, PT, R2, UR10, PT ;  /* 0x0000000a02007c0c */ /* 0x000fe2000bf26270 */
[----:B------:R-:W2:Y:S01]  /*b900*/  @P2 LDC R83, c[0x0][0xcf0] ;  /* 0x00033c00ff532b82 */ /* 0x000ea20000000800 */
[----:B------:R-:W-:Y:S01]  /*b910*/  IMAD.IADD R9, R9, 0x1, R7 ;  /* 0x0000000109097824 */ /* 0x000fe200078e0207 */
[----:B------:R-:W-:Y:S01]  /*b920*/  LOP3.LUT R7, R10, 0xfffffff8, RZ, 0xc0, !PT ;  /* 0xfffffff80a077812 */ /* 0x000fe200078ec0ff */
[----:B------:R-:W-:Y:S01]  /*b930*/  ULDC.64 UR8, c[0x0][0xbe8] ;  /* 0x0002fa0000087ab9 */ /* 0x000fe20000000a00 */
[----:B------:R-:W5:Y:S01]  /*b940*/  LD.E.128 R52, desc[UR38][R52.64] ;  /* 0x0000002634347980 */ /* 0x000f62000c101d00 */
[----:B-1----:R-:W-:-:S03]  /*b950*/  SEL R5, RZ, 0xffffffff, P0 ;  /* 0xffffffffff057807 */ /* 0x002fc60000000000 */
[----:B------:R-:W5:Y:S01]  /*b960*/  LD.E.128 R56, desc[UR38][R56.64] ;  /* 0x0000002638387980 */ /* 0x000f62000c101d00 */
[----:B------:R-:W-:Y:S01]  /*b970*/  ISETP.GE.AND P0, PT, R192, UR10, PT ;  /* 0x0000000ac0007c0c */ /* 0x000fe2000bf06270 */
[----:B------:R-:W-:-:S03]  /*b980*/  IMAD.SHL.U32 R11, R5, 0x2, RZ ;  /* 0x00000002050b7824 */ /* 0x000fc600078e00ff */
[----:B------:R-:W-:Y:S01]  /*b990*/  SEL R5, RZ, 0xffffffff, P0 ;  /* 0xffffffffff057807 */ /* 0x000fe20000000000 */
[----:B------:R-:W5:Y:S01]  /*b9a0*/  LD.E.128 R60, desc[UR38][R60.64] ;  /* 0x000000263c3c7980 */ /* 0x000f62000c101d00 */
[----:B------:R-:W-:Y:S02]  /*b9b0*/  ISETP.GE.AND P0, PT, R191, UR10, PT ;  /* 0x0000000abf007c0c */ /* 0x000fe4000bf06270 */
[----:B------:R-:W-:Y:S01]  /*b9c0*/  SEL R4, RZ, 0x1, P1 ;  /* 0x00000001ff047807 */ /* 0x000fe20000800000 */
[----:B------:R-:W-:Y:S01]  /*b9d0*/  IMAD.IADD R10, R0, 0x1, -R7 ;  /* 0x00000001000a7824 */ /* 0x000fe200078e0a07 */
[----:B------:R-:W-:Y:S01]  /*b9e0*/  SEL R0, RZ, 0xffffffff, P0 ;  /* 0xffffffffff007807 */ /* 0x000fe20000000000 */
[----:B------:R-:W-:Y:S01]  /*b9f0*/  IMAD.SHL.U32 R5, R5, 0x4, RZ ;  /* 0x0000000405057824 */ /* 0x000fe200078e00ff */
[----:B------:R-:W-:Y:S01]  /*ba00*/  LOP3.LUT R4, R11, 0x2, R4, 0xe2, !PT ;  /* 0x000000020b047812 */ /* 0x000fe200078ee204 */
[----:B------:R-:W-:Y:S01]  /*ba10*/  IMAD.WIDE.U32 R8, R188, UR8, R8 ;  /* 0x00000008bc087c25 */ /* 0x000fe2000f8e0008 */
[----:B------:R-:W5:Y:S02]  /*ba20*/  LD.E.128 R68, desc[UR38][R68.64] ;  /* 0x0000002644447980 */ /* 0x000f64000c101d00 */
[----:B------:R-:W-:Y:S01]  /*ba30*/  LOP3.LUT R4, R5, 0x4, R4, 0xe2, !PT ;  /* 0x0000000405047812 */ /* 0x000fe200078ee204 */
[----:B------:R-:W-:Y:S01]  /*ba40*/  IMAD.SHL.U32 R7, R0, 0x8, RZ ;  /* 0x0000000800077824 */ /* 0x000fe200078e00ff */
[----:B------:R-:W-:Y:S01]  /*ba50*/  SHF.R.S32.HI R5, RZ, 0x1f, R187 ;  /* 0x0000001fff057819 */ /* 0x000fe200000114bb */
[----:B------:R-:W-:Y:S01]  /*ba60*/  IMAD.U32 R11, RZ, RZ, UR42 ;  /* 0x0000002aff0b7e24 */ /* 0x000fe2000f8e00ff */
[----:B------:R-:W5:Y:S01]  /*ba70*/  LD.E.128 R76, desc[UR38][R76.64] ;  /* 0x000000264c4c7980 */ /* 0x000f62000c101d00 */
[----:B------:R-:W-:-:S02]  /*ba80*/  IMAD R0, R10, 0x20, R3 ;  /* 0x000000200a007824 */ /* 0x000fc400078e0203 */
[----:B------:R-:W-:Y:S01]  /*ba90*/  IMAD R9, R188, UR9, R9 ;  /* 0x00000009bc097c24 */ /* 0x000fe2000f8e0209 */
[----:B------:R-:W-:Y:S01]  /*baa0*/  ULDC.64 UR8, c[0x0][0xbf0] ;  /* 0x0002fc0000087ab9 */ /* 0x000fe20000000a00 */
[----:B------:R-:W-:Y:S01]  /*bab0*/  IMAD R10, R11, 0x40, R0 ;  /* 0x000000400b0a7824 */ /* 0x000fe200078e0200 */
[----:B------:R-:W-:Y:S01]  /*bac0*/  ISETP.GE.AND P1, PT, R190, UR10, PT ;  /* 0x0000000abe007c0c */ /* 0x000fe2000bf26270 */
[----:B------:R-:W-:Y:S01]  /*bad0*/  IMAD R0, R5, UR8, RZ ;  /* 0x0000000805007c24 */ /* 0x000fe2000f8e02ff */
[----:B------:R-:W-:Y:S01]  /*bae0*/  LOP3.LUT R4, R7, 0x8, R4, 0xe2, !PT ;  /* 0x0000000807047812 */ /* 0x000fe200078ee204 */
[----:B------:R-:W-:Y:S01]  /*baf0*/  @!PT LDS RZ, [RZ] ;  /* 0x00000000fffff984 */ /* 0x000fe20000000800 */
[----:B------:R-:W-:Y:S01]  /*bb00*/  @!PT LDS RZ, [RZ] ;  /* 0x00000000fffff984 */ /* 0x000fe20000000800 */
[----:B------:R-:W-:Y:S01]  /*bb10*/  @!PT LDS RZ, [RZ] ;  /* 0x00000000fffff984 */ /* 0x000fe20000000800 */
[----:B------:R-:W-:Y:S01]  /*bb20*/  @!PT LDS RZ, [RZ] ;  /* 0x00000000fffff984 */ /* 0x000fe20000000800 */
[----:B------:R1:W-:Y:S06]  /*bb30*/  MEMBAR.ALL.CTA ;  /* 0x0000000000007992 */ /* 0x0003ec0000008000 */
[----:B-1----:R-:W1:Y:S01]  /*bb40*/  FENCE.VIEW.ASYNC.S ;  /* 0x00000000000073c6 */ /* 0x002e620000000000 */
[----:B------:R-:W-:Y:S01]  /*bb50*/  SEL R7, RZ, 0xffffffff, P1 ;  /* 0xffffffffff077807 */ /* 0x000fe20000800000 */
[----:B------:R-:W-:Y:S01]  /*bb60*/  IMAD R11, R187, UR9, R0 ;  /* 0x00000009bb0b7c24 */ /* 0x000fe2000f8e0200 */
[----:B------:R-:W-:Y:S01]  /*bb70*/  ISETP.GE.AND P0, PT, R189, UR10, PT ;  /* 0x0000000abd007c0c */ /* 0x000fe2000bf06270 */
[----:B0-----:R-:W-:-:S04]  /*bb80*/  @P2 IMAD.HI.U32 R0, R10, R81, RZ ;  /* 0x000000510a002227 */ /* 0x001fc800078e00ff */
[----:B------:R-:W-:Y:S01]  /*bb90*/  IMAD.SHL.U32 R81, R7, 0x10, RZ ;  /* 0x0000001007517824 */ /* 0x000fe200078e00ff */
[----:B------:R-:W-:Y:S01]  /*bba0*/  SEL R7, RZ, 0xffffffff, P0 ;  /* 0xffffffffff077807 */ /* 0x000fe20000000000 */
[----:B------:R-:W-:Y:S01]  /*bbb0*/  IMAD.MOV.U32 R5, RZ, RZ, R10 ;  /* 0x000000ffff057224 */ /* 0x000fe200078e000a */
[----:B--2---:R-:W-:Y:S02]  /*bbc0*/  @P2 SHF.R.U32.HI R5, RZ, R83, R0 ;  /* 0x00000053ff052219 */ /* 0x004fe40000011600 */
[----:B------:R-:W-:Y:S01]  /*bbd0*/  LOP3.LUT R4, R81, 0x10, R4, 0xe2, !PT ;  /* 0x0000001051047812 */ /* 0x000fe200078ee204 */
[----:B------:R-:W-:Y:S01]  /*bbe0*/  IMAD.SHL.U32 R81, R7, 0x20, RZ ;  /* 0x0000002007517824 */ /* 0x000fe200078e00ff */
[--C-:B------:R-:W-:Y:S01]  /*bbf0*/  SHF.R.S32.HI R0, RZ, 0x1f, R5.reuse ;  /* 0x0000001fff007819 */ /* 0x100fe20000011405 */
[----:B------:R-:W-:Y:S02]  /*bc00*/  IMAD.MOV R7, RZ, RZ, -R5 ;  /* 0x000000ffff077224 */ /* 0x000fe400078e0a05 */
[----:B------:R-:W-:Y:S01]  /*bc10*/  IMAD.WIDE.U32 R8, R187, UR8, R8 ;  /* 0x00000008bb087c25 */ /* 0x000fe2000f8e0008 */
[----:B------:R-:W-:-:S03]  /*bc20*/  ULDC.64 UR8, c[0x0][0xbe0] ;  /* 0x0002f80000087ab9 */ /* 0x000fc60000000a00 */
[----:B------:R-:W-:Y:S02]  /*bc30*/  IMAD R0, R0, UR8, RZ ;  /* 0x0000000800007c24 */ /* 0x000fe4000f8e02ff */
[----:B------:R-:W-:Y:S02]  /*bc40*/  IMAD R7, R18, R7, R10 ;  /* 0x0000000712077224 */ /* 0x000fe400078e020a */
[----:B------:R-:W-:Y:S01]  /*bc50*/  IMAD.IADD R9, R9, 0x1, R11 ;  /* 0x0000000109097824 */ /* 0x000fe200078e020b */
[----:B------:R-:W-:Y:S01]  /*bc60*/  ISETP.GE.AND P0, PT, R229, UR10, PT ;  /* 0x0000000ae5007c0c */ /* 0x000fe2000bf06270 */
[C---:B------:R-:W-:Y:S01]  /*bc70*/  IMAD R11, R5.reuse, UR9, R0 ;  /* 0x00000009050b7c24 */ /* 0x040fe2000f8e0200 */
[----:B------:R-:W-:Y:S01]  /*bc80*/  SHF.R.S32.HI R0, RZ, 0x1f, R7 ;  /* 0x0000001fff007819 */ /* 0x000fe20000011407 */
[----:B------:R-:W-:Y:S01]  /*bc90*/  IMAD.WIDE.U32 R8, R5, UR8, R8 ;  /* 0x0000000805087c25 */ /* 0x000fe2000f8e0008 */
[----:B------:R-:W-:Y:S01]  /*bca0*/  ULDC.64 UR8, c[0x0][0xbd8] ;  /* 0x0002f60000087ab9 */ /* 0x000fe20000000a00 */
[----:B------:R-:W-:-:S02]  /*bcb0*/  LOP3.LUT R4, R81, 0x20, R4, 0xe2, !PT ;  /* 0x0000002051047812 */ /* 0x000fc400078ee204 */
[----:B------:R-:W-:Y:S01]  /*bcc0*/  IMAD.U32 R80, RZ, RZ, UR42 ;  /* 0x0000002aff507e24 */ /* 0x000fe2000f8e00ff */
[----:B------:R-:W-:Y:S01]  /*bcd0*/  SEL R5, RZ, 0x40, P0 ;  /* 0x00000040ff057807 */ /* 0x000fe20000000000 */
[----:B------:R-:W-:Y:S01]  /*bce0*/  IMAD.IADD R9, R9, 0x1, R11 ;  /* 0x0000000109097824 */ /* 0x000fe200078e020b */
[----:B------:R-:W-:Y:S01]  /*bcf0*/  ISETP.GE.AND P0, PT, R228, UR10, PT ;  /* 0x0000000ae4007c0c */ /* 0x000fe2000bf06270 */
[----:B------:R-:W-:Y:S02]  /*bd00*/  IMAD R10, R0, UR8, RZ ;  /* 0x00000008000a7c24 */ /* 0x000fe4000f8e02ff */
        /* <DEDUP_REMOVED lines=13> */
[----:B-1----:R0:W1:Y:S01]  /*bde0*/  SHFL.IDX PT, R4, R18, RZ, 0x181f ;  /* 0x00181fff12047589 */ /* 0x00206200000e0000 */
[----:B------:R-:W-:Y:S02]  /*bdf0*/  BSSY B1, `(.L_x_1088) ;  /* 0x000002b000017945 */ /* 0x000fe40003800000 */
[----:B------:R-:W-:Y:S01]  /*be00*/  SYNCS.ARRIVE.TRANS64.RED.A1T0 RZ, [UR7], RZ ;  /* 0x000000ffffff79a7 */ /* 0x000fe20008100407 */
[----:B------:R0:W2:Y:S01]  /*be10*/  SHFL.IDX PT, R5, R80, RZ, 0x181f ;  /* 0x00181fff50057589 */ /* 0x0000a200000e0000 */
[----:B------:R-:W-:Y:S02]  /*be20*/  LOP3.LUT R3, R0, R3, RZ, 0xfc, !PT ;  /* 0x0000000300037212 */ /* 0x000fe400078efcff */
[----:B------:R-:W-:Y:S01]  /*be30*/  SHF.R.S32.HI R152, RZ, 0x1f, R193 ;  /* 0x0000001fff987819 */ /* 0x000fe200000114c1 */
        /* <DEDUP_REMOVED lines=8> */
[----:B-1----:R-:W-:Y:S01]  /*bec0*/  @!P1 LEA R8, P2, R193, R4, 0x1 ;  /* 0x00000004c1089211 */ /* 0x002fe200078408ff */
[----:B--2---:R-:W-:-:S03]  /*bed0*/  @!P0 IMAD.WIDE R10, R2, 0x2, R4 ;  /* 0x00000002020a8825 */ /* 0x004fc600078e0204 */
[----:B------:R-:W-:Y:S02]  /*bee0*/  @!P1 LEA.HI.X R9, R193, R5, R152, 0x1, P2 ;  /* 0x00000005c1099211 */ /* 0x000fe400010f0c98 */
[----:B------:R-:W-:Y:S01]  /*bef0*/  ISETP.GE.AND P2, PT, R190, UR10, PT ;  /* 0x0000000abe007c0c */ /* 0x000fe2000bf46270 */
[----:B-----5:R1:W-:Y:S01]  /*bf00*/  @!P0 ST.E.128 desc[UR38][R10.64], R12 ;  /* 0x0000000c0a008985 */ /* 0x0203e2000c101d26 */
[----:B------:R-:W-:-:S03]  /*bf10*/  LOP3.LUT P0, RZ, R0, 0x40, RZ, 0xc0, !PT ;  /* 0x0000004000ff7812 */ /* 0x000fc6000780c0ff */
[----:B------:R2:W-:Y:S01]  /*bf20*/  @!P1 ST.E.128 desc[UR38][R8.64], R24 ;  /* 0x0000001808009985 */ /* 0x0005e2000c101d26 */
[----:B------:R-:W-:Y:S02]  /*bf30*/  ISETP.GE.AND P1, PT, R189, UR10, PT ;  /* 0x0000000abd007c0c */ /* 0x000fe4000bf26270 */
[CC--:B-1----:R-:W-:Y:S02]  /*bf40*/  @!P3 LEA R14, P6, R191.reuse, R4.reuse, 0x1 ;  /* 0x00000004bf0eb211 */ /* 0x0c2fe400078c08ff */
[CC--:B--2---:R-:W-:Y:S02]  /*bf50*/  @!P4 LEA R24, P5, R192.reuse, R4.reuse, 0x1 ;  /* 0x00000004c018c211 */ /* 0x0c4fe400078a08ff */
[-C--:B------:R-:W-:Y:S02]  /*bf60*/  @!P3 LEA.HI.X R15, R191, R5.reuse, R83, 0x1, P6 ;  /* 0x00000005bf0fb211 */ /* 0x080fe400030f0c53 */
[----:B------:R-:W-:Y:S02]  /*bf70*/  @!P4 LEA.HI.X R25, R192, R5, R7, 0x1, P5 ;  /* 0x00000005c019c211 */ /* 0x000fe400028f0c07 */
[----:B------:R-:W-:-:S02]  /*bf80*/  @!P2 LEA R12, P5, R190, R4, 0x1 ;  /* 0x00000004be0ca211 */ /* 0x000fc400078a08ff */
[----:B------:R-:W-:Y:S01]  /*bf90*/  LOP3.LUT P6, RZ, R3, 0x80, RZ, 0xc0, !PT ;  /* 0x0000008003ff7812 */ /* 0x000fe200078cc0ff */
[----:B------:R3:W-:Y:S01]  /*bfa0*/  @!P4 ST.E.128 desc[UR38][R24.64], R32 ;  /* 0x000000201800c985 */ /* 0x0007e2000c101d26 */
[-C--:B------:R-:W-:Y:S02]  /*bfb0*/  @!P2 LEA.HI.X R13, R190, R5.reuse, R85, 0x1, P5 ;  /* 0x00000005be0da211 */ /* 0x080fe400028f0c55 */
[----:B------:R-:W-:Y:S01]  /*bfc0*/  SHF.R.S32.HI R7, RZ, 0x1f, R189 ;  /* 0x0000001fff077819 */ /* 0x000fe200000114bd */
[----:B------:R3:W-:Y:S01]  /*bfd0*/  @!P3 ST.E.128 desc[UR38][R14.64], R40 ;  /* 0x000000280e00b985 */ /* 0x0007e2000c101d26 */
[C---:B------:R-:W-:Y:S02]  /*bfe0*/  @!P1 LEA R10, P5, R189.reuse, R4, 0x1 ;  /* 0x00000004bd0a9211 */ /* 0x040fe400078a08ff */
[----:B------:R-:W-:Y:S01]  /*bff0*/  SHF.R.S32.HI R9, RZ, 0x1f, R229 ;  /* 0x0000001fff097819 */ /* 0x000fe200000114e5 */
[----:B------:R3:W-:Y:S01]  /*c000*/  @!P2 ST.E.128 desc[UR38][R12.64], R48 ;  /* 0x000000300c00a985 */ /* 0x0007e2000c101d26 */
[----:B------:R-:W-:-:S02]  /*c010*/  @!P1 LEA.HI.X R11, R189, R5, R7, 0x1, P5 ;  /* 0x00000005bd0b9211 */ /* 0x000fc400028f0c07 */
[CC--:B------:R-:W-:Y:S02]  /*c020*/  @P0 LEA R8, P5, R229.reuse, R4.reuse, 0x1 ;  /* 0x00000004e5080211 */ /* 0x0c0fe400078a08ff */
[----:B------:R-:W-:Y:S01]  /*c030*/  SHF.R.S32.HI R7, RZ, 0x1f, R228 ;  /* 0x0000001fff077819 */ /* 0x000fe200000114e4 */
[----:B------:R3:W-:Y:S01]  /*c040*/  @!P1 ST.E.128 desc[UR38][R10.64], R56 ;  /* 0x000000380a009985 */ /* 0x0007e2000c101d26 */
[----:B------:R-:W-:Y:S02]  /*c050*/  @P0 LEA.HI.X R9, R229, R5, R9, 0x1, P5 ;  /* 0x00000005e5090211 */ /* 0x000fe400028f0c09 */
[----:B------:R-:W-:-:S03]  /*c060*/  @P6 LEA R4, P5, R228, R4, 0x1 ;  /* 0x00000004e4046211 */ /* 0x000fc600078a08ff */
[----:B------:R3:W-:Y:S01]  /*c070*/  @P0 ST.E.128 desc[UR38][R8.64], R64 ;  /* 0x0000004008000985 */ /* 0x0007e2000c101d26 */
[----:B------:R-:W-:-:S05]  /*c080*/  @P6 LEA.HI.X R5, R228, R5, R7, 0x1, P5 ;  /* 0x00000005e4056211 */ /* 0x000fca00028f0c07 */
[----:B------:R3:W-:Y:S04]  /*c090*/  @P6 ST.E.128 desc[UR38][R4.64], R72 ;  /* 0x0000004804006985 */ /* 0x0007e8000c101d26 */
.L_x_1089:
[----:B------:R-:W-:Y:S05]  /*c0a0*/  BSYNC B1 ;  /* 0x0000000000017941 */ /* 0x000fea0003800000 */
.L_x_1088:
[----:B------:R-:W-:Y:S01]  /*c0b0*/  VIADD R7, R81, 0x20 ;  /* 0x0000002051077836 */ /* 0x000fe20000000000 */
[----:B--23--:R2:W3:Y:S04]  /*c0c0*/  SHFL.IDX PT, R5, R80, 0x1, 0x181f ;  /* 0x00381f0050057f89 */ /* 0x00c4e800000e0000 */
[----:B------:R-:W-:Y:S01]  /*c0d0*/  ISETP.GE.AND P0, PT, R7, R82, PT ;  /* 0x000000520700720c */ /* 0x000fe20003f06270 */
[----:B-1----:R2:W1:-:S12]  /*c0e0*/  SHFL.IDX PT, R4, R18, 0x1, 0x181f ;  /* 0x00381f0012047f89 */ /* 0x00245800000e0000 */
[----:B--2---:R-:W-:Y:S05]  /*c0f0*/  @P0 BRA `(.L_x_1090) ;  /* 0x0000002400cc0947 */ /* 0x004fea0003800000 */
[----:B------:R-:W-:Y:S02]  /*c100*/  ISETP.GE.AND P0, PT, R193, UR10, PT ;  /* 0x0000000ac1007c0c */ /* 0x000fe4000bf06270 */
[----:B------:R-:W-:Y:S02]  /*c110*/  ISETP.GE.AND P5, PT, R2, UR10, PT ;  /* 0x0000000a02007c0c */ /* 0x000fe4000bfa6270 */
[----:B------:R-:W-:Y:S02]  /*c120*/  ISETP.GE.AND P2, PT, R192, UR10, PT ;  /* 0x0000000ac0007c0c */ /* 0x000fe4000bf46270 */
[----:B------:R-:W-:Y:S02]  /*c130*/  ISETP.GE.AND P1, PT, R191, UR10, PT ;  /* 0x0000000abf007c0c */ /* 0x000fe4000bf26270 */
[----:B------:R-:W-:Y:S02]  /*c140*/  ISETP.GE.AND P3, PT, R190, UR10, PT ;  /* 0x0000000abe007c0c */ /* 0x000fe4000bf66270 */
[----:B------:R-:W-:-:S02]  /*c150*/  SHF.R.S32.HI R7, RZ, 0x1f, R192 ;  /* 0x0000001fff077819 */ /* 0x000fc400000114c0 */
[----:B-----5:R-:W-:Y:S02]  /*c160*/  SHF.R.S32.HI R15, RZ, 0x1f, R191 ;  /* 0x0000001fff0f7819 */ /* 0x020fe400000114bf */
[C---:B-1----:R-:W-:Y:S01]  /*c170*/  @!P0 LEA R10, P4, R193.reuse, R4, 0x1 ;  /* 0x00000004c10a8211 */ /* 0x042fe200078808ff */
[----:B---3--:R-:W-:Y:S01]  /*c180*/  @!P5 IMAD.WIDE R8, R2, 0x2, R4 ;  /* 0x000000020208d825 */ /* 0x008fe200078e0204 */
[----:B0-----:R-:W-:Y:S02]  /*c190*/  SHF.R.S32.HI R18, RZ, 0x1f, R229 ;  /* 0x0000001fff127819 */ /* 0x001fe400000114e5 */
        /* <DEDUP_REMOVED lines=8> */
[-C--:B------:R-:W-:Y:S02]  /*c220*/  @!P1 LEA R14, P6, R191, R4.reuse, 0x1 ;  /* 0x00000004bf0e9211 */ /* 0x080fe400078c08ff */
        /* <DEDUP_REMOVED lines=20> */
.L_x_1087:
[----:B------:R-:W2:Y:S01]  /*c370*/  LDL R5, [R1+0x68] ;  /* 0x0000680001057983 */ /* 0x000ea20000100800 */
[----:B------:R-:W-:Y:S01]  /*c380*/  ULDC.64 UR8, c[0x0][0xc08] ;  /* 0x0003020000087ab9 */ /* 0x000fe20000000a00 */
[----:B------:R-:W-:Y:S01]  /*c390*/  SHF.R.S32.HI R0, RZ, 0x1f, R187 ;  /* 0x0000001fff007819 */ /* 0x000fe200000114bb */
[----:B------:R-:W-:Y:S01]  /*c3a0*/  IMAD R7, R7, UR8, RZ ;  /* 0x0000000807077c24 */ /* 0x000fe2000f8e02ff */
[----:B------:R-:W-:Y:S01]  /*c3b0*/  ULDC.64 UR10, c[0x0][0xc40] ;  /* 0x00031000000a7ab9 */ /* 0x000fe20000000a00 */
[----:B------:R-:W-:Y:S01]  /*c3c0*/  IMAD.U32 R4, RZ, RZ, UR42 ;  /* 0x0000002aff047e24 */ /* 0x000fe2000f8e00ff */
[----:B------:R-:W-:Y:S01]  /*c3d0*/  BSSY B1, `(.L_x_1091) ;  /* 0x00000cc000017945 */ /* 0x000fe20003800000 */
[C---:B------:R-:W-:Y:S01]  /*c3e0*/  IMAD R7, R8.reuse, UR9, R7 ;  /* 0x0000000908077c24 */ /* 0x040fe2000f8e0207 */
[----:B------:R-:W-:Y:S01]  /*c3f0*/  SHF.R.S32.HI R23, RZ, 0x1f, R202 ;  /* 0x0000001fff177819 */ /* 0x000fe200000114ca */
[----:B------:R-:W-:Y:S01]  /*c400*/  IMAD.WIDE.U32 R8, R8, UR8, RZ ;  /* 0x0000000808087c25 */ /* 0x000fe2000f8e00ff */
[----:B------:R-:W-:Y:S01]  /*c410*/  ULDC.64 UR8, c[0x0][0xc38] ;  /* 0x00030e0000087ab9 */ /* 0x000fe20000000a00 */
[----:B0-----:R-:W-:-:S02]  /*c420*/  SHF.R.S32.HI R152, RZ, 0x1f, R203 ;  /* 0x0000001fff987819 */ /* 0x001fc400000114cb */
[----:B------:R-:W-:Y:S01]  /*c430*/  IMAD.IADD R9, R9, 0x1, R7 ;  /* 0x0000000109097824 */ /* 0x000fe200078e0207 */
[----:B------:R-:W-:Y:S01]  /*c440*/  SHF.R.S32.HI R153, RZ, 0x1f, R204 ;  /* 0x0000001fff997819 */ /* 0x000fe200000114cc */
[----:B------:R-:W-:Y:S01]  /*c450*/  IMAD R0, R0, UR10, RZ ;  /* 0x0000000a00007c24 */ /* 0x000fe2000f8e02ff */
[----:B------:R-:W-:Y:S01]  /*c460*/  SHF.R.S32.HI R154, RZ, 0x1f, R205 ;  /* 0x0000001fff9a7819 */ /* 0x000fe200000114cd */
[C---:B------:R-:W-:Y:S01]  /*c470*/  IMAD.WIDE.U32 R8, R188.reuse, UR8, R8 ;  /* 0x00000008bc087c25 */ /* 0x040fe2000f8e0008 */
[----:B------:R-:W-:Y:S01]  /*c480*/  ULDC UR8, c[0x0][0xce8] ;  /* 0x00033a0000087ab9 */ /* 0x000fe20000000800 */
[----:B------:R-:W-:Y:S01]  /*c490*/  SHF.R.S32.HI R155, RZ, 0x1f, R206 ;  /* 0x0000001fff9b7819 */ /* 0x000fe200000114ce */
[----:B------:R-:W-:Y:S01]  /*c4a0*/  UISETP.NE.AND UP0, UPT, UR8, 0x1, UPT ;  /* 0x000000010800788c */ /* 0x000fe2000bf05270 */
[----:B------:R-:W-:Y:S01]  /*c4b0*/  IMAD R9, R188, UR9, R9 ;  /* 0x00000009bc097c24 */ /* 0x000fe2000f8e0209 */
[----:B------:R-:W-:Y:S01]  /*c4c0*/  UIMAD UR6, UR6, UR8, URZ ;  /* 0x00000008060672a4 */ /* 0x000fe2000f8e023f */
[C---:B------:R-:W-:Y:S01]  /*c4d0*/  IMAD R3, R187.reuse, UR11, R0 ;  /* 0x0000000bbb037c24 */ /* 0x040fe2000f8e0200 */
[----:B------:R-:W-:Y:S01]  /*c4e0*/  SHF.R.S32.HI R156, RZ, 0x1f, R207 ;  /* 0x0000001fff9c7819 */ /* 0x000fe200000114cf */
[----:B------:R-:W-:Y:S01]  /*c4f0*/  IMAD.WIDE.U32 R8, R187, UR10, R8 ;  /* 0x0000000abb087c25 */ /* 0x000fe2000f8e0008 */
[----:B------:R-:W-:Y:S01]  /*c500*/  PLOP3.LUT P0, PT, PT, PT, UP0, 0x80, 0x0 ;  /* 0x000000000000781c */ /* 0x000fe20003f0f008 */
[----:B------:R-:W-:Y:S01]  /*c510*/  ULDC.64 UR10, c[0x0][0xc48] ;  /* 0x00031200000a7ab9 */ /* 0x000fe20000000a00 */
[----:B------:R-:W-:Y:S01]  /*c520*/  SHF.R.S32.HI R157, RZ, 0x1f, R208 ;  /* 0x0000001fff9d7819 */ /* 0x000fe200000114d0 */
[----:B------:R-:W-:Y:S01]  /*c530*/  IMAD.IADD R9, R9, 0x1, R3 ;  /* 0x0000000109097824 */ /* 0x000fe200078e0203 */
[----:B------:R-:W-:Y:S01]  /*c540*/  SHF.R.S32.HI R158, RZ, 0x1f, R209 ;  /* 0x0000001fff9e7819 */ /* 0x000fe200000114d1 */
[----:B------:R-:W-:Y:S01]  /*c550*/  @UP0 ULDC UR7, c[0x0][0xcec] ;  /* 0x00033b0000070ab9 */ /* 0x000fe20000000800 */
[----:B------:R-:W-:Y:S01]  /*c560*/  SHF.R.S32.HI R159, RZ, 0x1f, R210 ;  /* 0x0000001fff9f7819 */ /* 0x000fe200000114d2 */
[----:B------:R-:W-:Y:S01]  /*c570*/  IMAD.WIDE.U32 R8, R194, UR10, R8 ;  /* 0x0000000ac2087c25 */ /* 0x000fe2000f8e0008 */
[----:B------:R-:W-:-:S02]  /*c580*/  SHF.R.S32.HI R160, RZ, 0x1f, R211 ;  /* 0x0000001fffa07819 */ /* 0x000fc400000114d3 */
[----:B------:R-:W-:Y:S01]  /*c590*/  SHF.R.S32.HI R161, RZ, 0x1f, R212 ;  /* 0x0000001fffa17819 */ /* 0x000fe200000114d4 */
[----:B------:R-:W-:Y:S01]  /*c5a0*/  IMAD R9, R194, UR11, R9 ;  /* 0x0000000bc2097c24 */ /* 0x000fe2000f8e0209 */
[----:B------:R-:W-:Y:S01]  /*c5b0*/  ULDC.64 UR10, c[0x0][0xc30] ;  /* 0x00030c00000a7ab9 */ /* 0x000fe20000000a00 */
[----:B------:R-:W-:Y:S02]  /*c5c0*/  SHF.R.S32.HI R162, RZ, 0x1f, R213 ;  /* 0x0000001fffa27819 */ /* 0x000fe400000114d5 */
[----:B------:R-:W-:Y:S02]  /*c5d0*/  SHF.R.S32.HI R163, RZ, 0x1f, R214 ;  /* 0x0000001fffa37819 */ /* 0x000fe400000114d6 */
[----:B------:R-:W-:Y:S02]  /*c5e0*/  SHF.R.S32.HI R164, RZ, 0x1f, R215 ;  /* 0x0000001fffa47819 */ /* 0x000fe400000114d7 */
[----:B------:R-:W-:Y:S02]  /*c5f0*/  SHF.R.S32.HI R165, RZ, 0x1f, R216 ;  /* 0x0000001fffa57819 */ /* 0x000fe400000114d8 */
[----:B------:R-:W-:-:S02]  /*c600*/  SHF.R.S32.HI R166, RZ, 0x1f, R217 ;  /* 0x0000001fffa67819 */ /* 0x000fc400000114d9 */
[----:B------:R-:W-:Y:S02]  /*c610*/  SHF.R.S32.HI R167, RZ, 0x1f, R218 ;  /* 0x0000001fffa77819 */ /* 0x000fe400000114da */
[----:B------:R-:W-:Y:S02]  /*c620*/  SHF.R.S32.HI R168, RZ, 0x1f, R219 ;  /* 0x0000001fffa87819 */ /* 0x000fe400000114db */
[----:B------:R-:W-:Y:S02]  /*c630*/  SHF.R.S32.HI R169, RZ, 0x1f, R221 ;  /* 0x0000001fffa97819 */ /* 0x000fe400000114dd */
[----:B------:R-:W-:Y:S02]  /*c640*/  SHF.R.S32.HI R170, RZ, 0x1f, R222 ;  /* 0x0000001fffaa7819 */ /* 0x000fe400000114de */
[----:B------:R-:W-:Y:S02]  /*c650*/  SHF.R.S32.HI R171, RZ, 0x1f, R223 ;  /* 0x0000001fffab7819 */ /* 0x000fe400000114df */
[----:B------:R-:W-:-:S02]  /*c660*/  SHF.R.S32.HI R14, RZ, 0x1f, R224 ;  /* 0x0000001fff0e7819 */ /* 0x000fc400000114e0 */
[----:B------:R-:W-:Y:S02]  /*c670*/  SHF.R.S32.HI R15, RZ, 0x1f, R225 ;  /* 0x0000001fff0f7819 */ /* 0x000fe400000114e1 */
[----:B------:R-:W-:Y:S02]  /*c680*/  SHF.R.S32.HI R20, RZ, 0x1f, R226 ;  /* 0x0000001fff147819 */ /* 0x000fe400000114e2 */
[----:B------:R-:W-:Y:S01]  /*c690*/  SHF.R.S32.HI R21, RZ, 0x1f, R17 ;  /* 0x0000001fff157819 */ /* 0x000fe20000011411 */
[----:B--2---:R-:W-:-:S04]  /*c6a0*/  IMAD R4, R4, 0x40, R5 ;  /* 0x0000004004047824 */ /* 0x004fc800078e0205 */
[----:B------:R-:W-:Y:S01]  /*c6b0*/  @P0 IMAD.HI.U32 R0, R4, UR7, RZ ;  /* 0x0000000704000c27 */ /* 0x000fe2000f8e00ff */
[----:B------:R-:W-:-:S03]  /*c6c0*/  @UP0 ULDC UR7, c[0x0][0xcf0] ;  /* 0x00033c0000070ab9 */ /* 0x000fc60000000800 */
        /* <DEDUP_REMOVED lines=8> */
[----:B------:R-:W-:Y:S01]  /*c750*/  IMAD R5, R5, UR8, R4 ;  /* 0x0000000805057c24 */ /* 0x000fe2000f8e0204 */
[----:B------:R-:W-:Y:S01]  /*c760*/  ULDC.64 UR8, c[0x0][0xc00] ;  /* 0x0003000000087ab9 */ /* 0x000fe20000000a00 */
[----:B------:R-:W-:Y:S01]  /*c770*/  IMAD R7, R3, UR11, R0 ;  /* 0x0000000b03077c24 */ /* 0x000fe2000f8e0200 */
[----:B------:R-:W-:Y:S01]  /*c780*/  ULDC.64 UR10, c[0x0][0xc28] ;  /* 0x00030a00000a7ab9 */ /* 0x000fe20000000a00 */
[----:B------:R-:W-:Y:S01]  /*c790*/  IMAD.U32 R3, RZ, RZ, UR42 ;  /* 0x0000002aff037e24 */ /* 0x000fe2000f8e00ff */
[----:B------:R-:W-:Y:S01]  /*c7a0*/  SHF.R.S32.HI R0, RZ, 0x1f, R5 ;  /* 0x0000001fff007819 */ /* 0x000fe20000011405 */
[----:B------:R-:W-:Y:S01]  /*c7b0*/  IMAD.IADD R9, R9, 0x1, R7 ;  /* 0x0000000109097824 */ /* 0x000fe200078e0207 */
[----:B------:R-:W-:Y:S03]  /*c7c0*/  SYNCS.ARRIVE.TRANS64.RED.A1T0 RZ, [UR7], RZ ;  /* 0x000000ffffff79a7 */ /* 0x000fe60008100407 */
[----:B------:R-:W-:-:S02]  /*c7d0*/  IMAD R0, R0, UR10, RZ ;  /* 0x0000000a00007c24 */ /* 0x000fc4000f8e02ff */
[----:B------:R-:W-:-:S04]  /*c7e0*/  IMAD.WIDE.U32 R8, R5, UR10, R8 ;  /* 0x0000000a05087c25 */ /* 0x000fc8000f8e0008 */
[----:B------:R-:W-:Y:S02]  /*c7f0*/  IMAD R7, R5, UR11, R0 ;  /* 0x0000000b05077c24 */ /* 0x000fe4000f8e0200 */
[----:B------:R-:W-:Y:S01]  /*c800*/  IMAD R0, R3, 0x40, R16 ;  /* 0x0000004003007824 */ /* 0x000fe200078e0210 */
[----:B------:R-:W-:Y:S01]  /*c810*/  LEA R3, P1, R8, UR8, 0x2 ;  /* 0x0000000808037c11 */ /* 0x000fe2000f8210ff */
[----:B------:R-:W-:-:S03]  /*c820*/  IMAD.IADD R7, R9, 0x1, R7 ;  /* 0x0000000109077824 */ /* 0x000fc600078e0207 */
[----:B------:R-:W-:Y:S01]  /*c830*/  ISETP.GE.AND P0, PT, R0, UR6, PT ;  /* 0x0000000600007c0c */ /* 0x000fe2000bf06270 */
[----:B------:R0:W1:Y:S01]  /*c840*/  SHFL.IDX PT, R12, R3, RZ, 0x1c1f ;  /* 0x001c1fff030c7589 */ /* 0x00006200000e0000 */
[----:B------:R-:W-:-:S05]  /*c850*/  LEA.HI.X R7, R8, UR9, R7, 0x2, P1 ;  /* 0x0000000908077c11 */ /* 0x000fca00088f1407 */
[----:B------:R0:W2:Y:S06]  /*c860*/  SHFL.IDX PT, R13, R7, RZ, 0x1c1f ;  /* 0x001c1fff070d7589 */ /* 0x0000ac00000e0000 */
[----:B------:R-:W-:Y:S05]  /*c870*/  @P0 BRA `(.L_x_1092) ;  /* 0x0000000800040947 */ /* 0x000fea0003800000 */
[----:B------:R-:W-:Y:S02]  /*c880*/  ULDC UR7, c[0x0][0xbc8] ;  /* 0x0002f20000077ab9 */ /* 0x000fe40000000800 */
[----:B------:R-:W-:Y:S02]  /*c890*/  ISETP.GE.AND P0, PT, R17, UR7, PT ;  /* 0x0000000711007c0c */ /* 0x000fe4000bf06270 */
[----:B------:R-:W-:Y:S02]  /*c8a0*/  ISETP.GE.AND P1, PT, R226, UR7, PT ;  /* 0x00000007e2007c0c */ /* 0x000fe4000bf26270 */
[----:B------:R-:W-:Y:S02]  /*c8b0*/  ISETP.GE.AND P3, PT, R224, UR7, PT ;  /* 0x00000007e0007c0c */ /* 0x000fe4000bf66270 */
[----:B------:R-:W-:-:S07]  /*c8c0*/  ISETP.GE.AND P4, PT, R223, UR7, PT ;  /* 0x00000007df007c0c */ /* 0x000fce000bf86270 */
[----:B-1----:R-:W-:-:S04]  /*c8d0*/  @!P0 LEA R4, P2, R17, R12, 0x2 ;  /* 0x0000000c11048211 */ /* 0x002fc800078410ff */
[----:B--2---:R-:W-:Y:S02]  /*c8e0*/  @!P0 LEA.HI.X R5, R17, R13, R21, 0x2, P2 ;  /* 0x0000000d11058211 */ /* 0x004fe400010f1415 */
[----:B------:R-:W-:-:S03]  /*c8f0*/  @!P4 LEA R8, P6, R223, R12, 0x2 ;  /* 0x0000000cdf08c211 */ /* 0x000fc600078c10ff */
[----:B------:R1:W-:Y:S01]  /*c900*/  @!P0 ST.E.64 desc[UR38][R4.64], R24 ;  /* 0x0000001804008985 */ /* 0x0003e2000c101b26 */
[----:B------:R-:W-:Y:S02]  /*c910*/  ISETP.GE.AND P0, PT, R225, UR7, PT ;  /* 0x00000007e1007c0c */ /* 0x000fe4000bf06270 */
[----:B------:R-:W-:Y:S02]  /*c920*/  @!P4 LEA.HI.X R9, R223, R13, R171, 0x2, P6 ;  /* 0x0000000ddf09c211 */ /* 0x000fe400030f14ab */
[----:B-1----:R-:W-:-:S04]  /*c930*/  @!P1 LEA R4, P2, R226, R12, 0x2 ;  /* 0x0000000ce2049211 */ /* 0x002fc800078410ff */
[----:B------:R-:W-:Y:S02]  /*c940*/  @!P1 LEA.HI.X R5, R226, R13, R20, 0x2, P2 ;  /* 0x0000000de2059211 */ /* 0x000fe400010f1414 */
[----:B------:R-:W-:-:S03]  /*c950*/  ISETP.GE.AND P2, PT, R219, UR7, PT ;  /* 0x00000007db007c0c */ /* 0x000fc6000bf46270 */
[----:B------:R1:W-:Y:S10]  /*c960*/  @!P1 ST.E.64 desc[UR38][R4.64], R28 ;  /* 0x0000001c04009985 */ /* 0x0003f4000c101b26 */
[----:B------:R-:W-:-:S02]  /*c970*/  @!P2 LEA R10, P6, R219, R12, 0x2 ;  /* 0x0000000cdb0aa211 */ /* 0x000fc400078c10ff */
[----:B-1----:R-:W-:Y:S02]  /*c980*/  @!P0 LEA R4, P1, R225, R12, 0x2 ;  /* 0x0000000ce1048211 */ /* 0x002fe400078210ff */
[-C--:B------:R-:W-:Y:S02]  /*c990*/  @!P2 LEA.HI.X R11, R219, R13.reuse, R168, 0x2, P6 ;  /* 0x0000000ddb0ba211 */ /* 0x080fe400030f14a8 */
[----:B------:R-:W-:Y:S02]  /*c9a0*/  @!P0 LEA.HI.X R5, R225, R13, R15, 0x2, P1 ;  /* 0x0000000de1058211 */ /* 0x000fe400008f140f */
[----:B------:R-:W-:-:S03]  /*c9b0*/  ISETP.GE.AND P1, PT, R221, UR7, PT ;  /* 0x00000007dd007c0c */ /* 0x000fc6000bf26270 */
[----:B------:R1:W-:Y:S01]  /*c9c0*/  @!P0 ST.E.64 desc[UR38][R4.64], R32 ;  /* 0x0000002004008985 */ /* 0x0003e2000c101b26 */
[----:B------:R-:W-:Y:S02]  /*c9d0*/  ISETP.GE.AND P0, PT, R222, UR7, PT ;  /* 0x00000007de007c0c */ /* 0x000fe4000bf06270 */
[----:B-1----:R-:W-:-:S04]  /*c9e0*/  @!P3 LEA R4, P5, R224, R12, 0x2 ;  /* 0x0000000ce004b211 */ /* 0x002fc800078a10ff */
[----:B------:R-:W-:-:S05]  /*c9f0*/  @!P3 LEA.HI.X R5, R224, R13, R14, 0x2, P5 ;  /* 0x0000000de005b211 */ /* 0x000fca00028f140e */
[----:B------:R1:W-:Y:S01]  /*ca00*/  @!P3 ST.E.64 desc[UR38][R4.64], R36 ;  /* 0x000000240400b985 */ /* 0x0003e2000c101b26 */
[----:B------:R-:W-:-:S03]  /*ca10*/  ISETP.GE.AND P3, PT, R218, UR7, PT ;  /* 0x00000007da007c0c */ /* 0x000fc6000bf66270 */
[----:B------:R2:W-:Y:S01]  /*ca20*/  @!P4 ST.E.64 desc[UR38][R8.64], R40 ;  /* 0x000000280800c985 */ /* 0x0005e2000c101b26 */
[CC--:B-1----:R-:W-:Y:S02]  /*ca30*/  @!P0 LEA R4, P4, R222.reuse, R12.reuse, 0x2 ;  /* 0x0000000cde048211 */ /* 0x0c2fe400078810ff */
[----:B--2---:R-:W-:Y:S02]  /*ca40*/  @!P1 LEA R8, P5, R221, R12, 0x2 ;  /* 0x0000000cdd089211 */ /* 0x004fe400078a10ff */
[-C--:B------:R-:W-:Y:S02]  /*ca50*/  @!P0 LEA.HI.X R5, R222, R13.reuse, R170, 0x2, P4 ;  /* 0x0000000dde058211 */ /* 0x080fe400020f14aa */
[----:B------:R-:W-:Y:S02]  /*ca60*/  ISETP.GE.AND P4, PT, R217, UR7, PT ;  /* 0x00000007d9007c0c */ /* 0x000fe4000bf86270 */
[----:B------:R-:W-:Y:S01]  /*ca70*/  @!P1 LEA.HI.X R9, R221, R13, R169, 0x2, P5 ;  /* 0x0000000ddd099211 */ /* 0x000fe200028f14a9 */
[----:B------:R1:W-:Y:S01]  /*ca80*/  @!P0 ST.E.64 desc[UR38][R4.64], R44 ;  /* 0x0000002c04008985 */ /* 0x0003e2000c101b26 */
[----:B------:R-:W-:-:S02]  /*ca90*/  ISETP.GE.AND P5, PT, R216, UR7, PT ;  /* 0x00000007d8007c0c */ /* 0x000fc4000bfa6270 */
[----:B------:R-:W-:Y:S01]  /*caa0*/  ISETP.GE.AND P0, PT, R215, UR7, PT ;  /* 0x00000007d7007c0c */ /* 0x000fe2000bf06270 */
[----:B------:R2:W-:Y:S01]  /*cab0*/  @!P1 ST.E.64 desc[UR38][R8.64], R48 ;  /* 0x0000003008009985 */ /* 0x0005e2000c101b26 */
[----:B------:R-:W-:-:S03]  /*cac0*/  ISETP.GE.AND P1, PT, R214, UR7, PT ;  /* 0x00000007d6007c0c */ /* 0x000fc6000bf26270 */
[----:B------:R3:W-:Y:S01]  /*cad0*/  @!P2 ST.E.64 desc[UR38][R10.64], R52 ;  /* 0x000000340a00a985 */ /* 0x0007e2000c101b26 */
[CC--:B-1----:R-:W-:Y:S02]  /*cae0*/  @!P3 LEA R4, P6, R218.reuse, R12.reuse, 0x2 ;  /* 0x0000000cda04b211 */ /* 0x0c2fe400078c10ff */
[CC--:B--2---:R-:W-:Y:S02]  /*caf0*/  @!P4 LEA R8, P2, R217.reuse, R12.reuse, 0x2 ;  /* 0x0000000cd908c211 */ /* 0x0c4fe400078410ff */
[-C--:B------:R-:W-:Y:S02]  /*cb00*/  @!P3 LEA.HI.X R5, R218, R13.reuse, R167, 0x2, P6 ;  /* 0x0000000dda05b211 */ /* 0x080fe400030f14a7 */
[----:B---3--:R-:W-:Y:S02]  /*cb10*/  @!P5 LEA R10, P6, R216, R12, 0x2 ;  /* 0x0000000cd80ad211 */ /* 0x008fe400078c10ff */
[----:B------:R-:W-:Y:S01]  /*cb20*/  @!P4 LEA.HI.X R9, R217, R13, R166, 0x2, P2 ;  /* 0x0000000dd909c211 */ /* 0x000fe200010f14a6 */
[----:B------:R1:W-:Y:S01]  /*cb30*/  @!P3 ST.E.64 desc[UR38][R4.64], R56 ;  /* 0x000000380400b985 */ /* 0x0003e2000c101b26 */
[----:B------:R-:W-:-:S02]  /*cb40*/  ISETP.GE.AND P2, PT, R213, UR7, PT ;  /* 0x00000007d5007c0c */ /* 0x000fc4000bf46270 */
[-C--:B------:R-:W-:Y:S01]  /*cb50*/  @!P5 LEA.HI.X R11, R216, R13.reuse, R165, 0x2, P6 ;  /* 0x0000000dd80bd211 */ /* 0x080fe200030f14a5 */
[----:B------:R2:W-:Y:S01]  /*cb60*/  @!P4 ST.E.64 desc[UR38][R8.64], R60 ;  /* 0x0000003c0800c985 */ /* 0x0005e2000c101b26 */
[----:B------:R-:W-:Y:S02]  /*cb70*/  ISETP.GE.AND P3, PT, R212, UR7, PT ;  /* 0x00000007d4007c0c */ /* 0x000fe4000bf66270 */
[----:B------:R-:W-:Y:S01]  /*cb80*/  ISETP.GE.AND P4, PT, R211, UR7, PT ;  /* 0x00000007d3007c0c */ /* 0x000fe2000bf86270 */
[----:B------:R3:W-:Y:S01]  /*cb90*/  @!P5 ST.E.64 desc[UR38][R10.64], R64 ;  /* 0x000000400a00d985 */ /* 0x0007e2000c101b26 */
[CC--:B-1----:R-:W-:Y:S02]  /*cba0*/  @!P0 LEA R4, P6, R215.reuse, R12.reuse, 0x2 ;  /* 0x0000000cd7048211 */ /* 0x0c2fe400078c10ff */
[----:B--2---:R-:W-:Y:S02]  /*cbb0*/  @!P1 LEA R8, P5, R214, R12, 0x2 ;  /* 0x0000000cd6089211 */ /* 0x004fe400078a10ff */
[----:B------:R-:W-:-:S02]  /*cbc0*/  @!P0 LEA.HI.X R5, R215, R13, R164, 0x2, P6 ;  /* 0x0000000dd7058211 */ /* 0x000fc400030f14a4 */
        /* <DEDUP_REMOVED lines=47> */
[----:B-1----:R-:W-:Y:S01]  /*cec0*/  @!P1 LEA R8, P5, R202, R12, 0x2 ;  /* 0x0000000cca089211 */ /* 0x002fe200078a10ff */
[----:B------:R1:W-:Y:S01]  /*ced0*/  @!P2 ST.E.64 desc[UR38][R4.64], R116 ;  /* 0x000000740400a985 */ /* 0x0003e2000c101b26 */
[----:B------:R-:W-:Y:S02]  /*cee0*/  ISETP.GE.AND P2, PT, R198, UR7, PT ;  /* 0x00000007c6007c0c */ /* 0x000fe4000bf46270 */
[----:B------:R-:W-:-:S02]  /*cef0*/  @!P1 LEA.HI.X R9, R202, R13, R23, 0x2, P5 ;  /* 0x0000000dca099211 */ /* 0x000fc400028f1417 */
[----:B--2---:R-:W-:-:S03]  /*cf00*/  @!P0 LEA R10, P6, R201, R12, 0x2 ;  /* 0x0000000cc90a8211 */ /* 0x004fc600078c10ff */
        /* <DEDUP_REMOVED lines=10> */
[----:B------:R-:W-:-:S02]  /*cfb0*/  @!P4 LEA.HI.X R9, R199, R13, R235, 0x2, P6 ;  /* 0x0000000dc709c211 */ /* 0x000fc400030f14eb */
[----:B-1----:R-:W-:-:S03]  /*cfc0*/  @!P1 LEA R10, P6, R197, R12, 0x2 ;  /* 0x0000000cc50a9211 */ /* 0x002fc600078c10ff */
[----:B------:R1:W-:Y:S01]  /*cfd0*/  @!P4 ST.E.64 desc[UR38][R8.64], R132 ;  /* 0x000000840800c985 */ /* 0x0003e2000c101b26 */
[----:B------:R-:W-:Y:S02]  /*cfe0*/  @!P1 LEA.HI.X R11, R197, R13, R233, 0x2, P6 ;  /* 0x0000000dc50b9211 */ /* 0x000fe400030f14e9 */
[----:B--2---:R-:W-:-:S04]  /*cff0*/  @!P2 LEA R4, P3, R198, R12, 0x2 ;  /* 0x0000000cc604a211 */ /* 0x004fc800078610ff */
[----:B------:R-:W-:Y:S02]  /*d000*/  @!P2 LEA.HI.X R5, R198, R13, R234, 0x2, P3 ;  /* 0x0000000dc605a211 */ /* 0x000fe400018f14ea */
[----:B-1----:R-:W-:-:S03]  /*d010*/  @!P0 LEA R8, P4, R196, R12, 0x2 ;  /* 0x0000000cc4088211 */ /* 0x002fc600078810ff */
[----:B------:R3:W-:Y:S01]  /*d020*/  @!P2 ST.E.64 desc[UR38][R4.64], R136 ;  /* 0x000000880400a985 */ /* 0x0007e2000c101b26 */
[C---:B------:R-:W-:Y:S02]  /*d030*/  @!P5 LEA R12, P3, R195.reuse, R12, 0x2 ;  /* 0x0000000cc30cd211 */ /* 0x040fe400078610ff */
[-C--:B------:R-:W-:Y:S01]  /*d040*/  @!P0 LEA.HI.X R9, R196, R13.reuse, R232, 0x2, P4 ;  /* 0x0000000dc4098211 */ /* 0x080fe200020f14e8 */
[----:B------:R3:W-:Y:S01]  /*d050*/  @!P1 ST.E.64 desc[UR38][R10.64], R140 ;  /* 0x0000008c0a009985 */ /* 0x0007e2000c101b26 */
[----:B------:R-:W-:-:S03]  /*d060*/  @!P5 LEA.HI.X R13, R195, R13, R231, 0x2, P3 ;  /* 0x0000000dc30dd211 */ /* 0x000fc600018f14e7 */
[----:B------:R3:W-:Y:S04]  /*d070*/  @!P0 ST.E.64 desc[UR38][R8.64], R144 ;  /* 0x0000009008008985 */ /* 0x0007e8000c101b26 */
[----:B------:R3:W-:Y:S02]  /*d080*/  @!P5 ST.E.64 desc[UR38][R12.64], R148 ;  /* 0x000000940c00d985 */ /* 0x0007e4000c101b26 */
.L_x_1092:
[----:B------:R-:W-:Y:S05]  /*d090*/  BSYNC B1 ;  /* 0x0000000000017941 */ /* 0x000fea0003800000 */
.L_x_1091:
        /* <DEDUP_REMOVED lines=10> */
[----:B0--3--:R-:W-:-:S04]  /*d140*/  @!P4 LEA R4, P3, R17, R22, 0x2 ;  /* 0x000000161104c211 */ /* 0x009fc800078610ff */
[----:B------:R-:W-:Y:S02]  /*d150*/  @!P4 LEA.HI.X R5, R17, R18, R21, 0x2, P3 ;  /* 0x000000121105c211 */ /* 0x000fe400018f1415 */
[----:B------:R-:W-:Y:S02]  /*d160*/  ISETP.GE.AND P3, PT, R223, UR6, PT ;  /* 0x00000006df007c0c */ /* 0x000fe4000bf66270 */
[C---:B------:R-:W-:Y:S01]  /*d170*/  @!P1 LEA R8, P5, R225.reuse, R22, 0x2 ;  /* 0x00000016e1089211 */ /* 0x040fe200078a10ff */
        /* <DEDUP_REMOVED lines=8> */
[----:B------:R-:W-:Y:S02]  /*d200*/  @!P0 LEA.HI.X R11, R224, R18, R14, 0x2, P6 ;  /* 0x00000012e00b8211 */ /* 0x000fe400030f140e */
[CC--:B------:R-:W-:Y:S01]  /*d210*/  @!P4 LEA R14, P2, R222.reuse, R22.reuse, 0x2 ;  /* 0x00000016de0ec211 */ /* 0x0c0fe200078410ff */
[----:B------:R3:W-:Y:S01]  /*d220*/  @!P1 ST.E.64 desc[UR38][R8.64], R34 ;  /* 0x0000002208009985 */ /* 0x0007e2000c101b26 */
[----:B-1----:R-:W-:Y:S02]  /*d230*/  @!P3 LEA R12, P1, R223, R22, 0x2 ;  /* 0x00000016df0cb211 */ /* 0x002fe400078210ff */
[-C--:B------:R-:W-:Y:S01]  /*d240*/  @!P4 LEA.HI.X R15, R222, R18.reuse, R170, 0x2, P2 ;  /* 0x00000012de0fc211 */ /* 0x080fe200010f14aa */
[----:B------:R1:W-:Y:S01]  /*d250*/  @!P0 ST.E.64 desc[UR38][R10.64], R38 ;  /* 0x000000260a008985 */ /* 0x0003e2000c101b26 */
[----:B------:R-:W-:Y:S02]  /*d260*/  ISETP.GE.AND P0, PT, R219, UR6, PT ;  /* 0x00000006db007c0c */ /* 0x000fe4000bf06270 */
[----:B--2---:R-:W-:-:S02]  /*d270*/  @!P3 LEA.HI.X R13, R223, R18, R171, 0x2, P1 ;  /* 0x00000012df0db211 */ /* 0x004fc400008f14ab */
[----:B------:R-:W-:Y:S02]  /*d280*/  ISETP.GE.AND P1, PT, R218, UR6, PT ;  /* 0x00000006da007c0c */ /* 0x000fe4000bf26270 */
[----:B------:R-:W-:Y:S01]  /*d290*/  ISETP.GE.AND P2, PT, R217, UR6, PT ;  /* 0x00000006d9007c0c */ /* 0x000fe2000bf46270 */
[----:B------:R2:W-:Y:S01]  /*d2a0*/  @!P3 ST.E.64 desc[UR38][R12.64], R42 ;  /* 0x0000002a0c00b985 */ /* 0x0005e2000c101b26 */
[C---:B------:R-:W-:Y:S02]  /*d2b0*/  @!P5 LEA R20, P6, R221.reuse, R22, 0x2 ;  /* 0x00000016dd14d211 */ /* 0x040fe400078c10ff */
[----:B------:R-:W-:Y:S01]  /*d2c0*/  ISETP.GE.AND P3, PT, R216, UR6, PT ;  /* 0x00000006d8007c0c */ /* 0x000fe2000bf66270 */
[----:B------:R4:W-:Y:S01]  /*d2d0*/  @!P4 ST.E.64 desc[UR38][R14.64], R46 ;  /* 0x0000002e0e00c985 */ /* 0x0009e2000c101b26 */
[----:B------:R-:W-:Y:S02]  /*d2e0*/  @!P5 LEA.HI.X R21, R221, R18, R169, 0x2, P6 ;  /* 0x00000012dd15d211 */ /* 0x000fe400030f14a9 */
[----:B0-----:R-:W-:-:S02]  /*d2f0*/  @!P0 LEA R4, P6, R219, R22, 0x2 ;  /* 0x00000016db048211 */ /* 0x001fc400078c10ff */
[----:B------:R-:W-:Y:S01]  /*d300*/  ISETP.GE.AND P4, PT, R215, UR6, PT ;  /* 0x00000006d7007c0c */ /* 0x000fe2000bf86270 */
[----:B------:R0:W-:Y:S01]  /*d310*/  @!P5 ST.E.64 desc[UR38][R20.64], R50 ;  /* 0x000000321400d985 */ /* 0x0001e2000c101b26 */
[C---:B---3--:R-:W-:Y:S02]  /*d320*/  @!P1 LEA R8, P5, R218.reuse, R22, 0x2 ;  /* 0x00000016da089211 */ /* 0x048fe400078a10ff */
[----:B------:R-:W-:Y:S02]  /*d330*/  @!P0 LEA.HI.X R5, R219, R18, R168, 0x2, P6 ;  /* 0x00000012db058211 */ /* 0x000fe400030f14a8 */
[----:B-1----:R-:W-:Y:S02]  /*d340*/  @!P2 LEA R10, P6, R217, R22, 0x2 ;  /* 0x00000016d90aa211 */ /* 0x002fe400078c10ff */
[----:B------:R-:W-:Y:S01]  /*d350*/  @!P1 LEA.HI.X R9, R218, R18, R167, 0x2, P5 ;  /* 0x00000012da099211 */ /* 0x000fe200028f14a7 */
[----:B------:R1:W-:Y:S01]  /*d360*/  @!P0 ST.E.64 desc[UR38][R4.64], R54 ;  /* 0x0000003604008985 */ /* 0x0003e2000c101b26 */
[----:B------:R-:W-:-:S02]  /*d370*/  ISETP.GE.AND P5, PT, R214, UR6, PT ;  /* 0x00000006d6007c0c */ /* 0x000fc4000bfa6270 */
[----:B------:R-:W-:Y:S01]  /*d380*/  @!P2 LEA.HI.X R11, R217, R18, R166, 0x2, P6 ;  /* 0x00000012d90ba211 */ /* 0x000fe200030f14a6 */
[----:B------:R3:W-:Y:S01]  /*d390*/  @!P1 ST.E.64 desc[UR38][R8.64], R58 ;  /* 0x0000003a08009985 */ /* 0x0007e2000c101b26 */
[----:B------:R-:W-:Y:S02]  /*d3a0*/  ISETP.GE.AND P0, PT, R213, UR6, PT ;  /* 0x00000006d5007c0c */ /* 0x000fe4000bf06270 */
[-C--:B--2---:R-:W-:Y:S01]  /*d3b0*/  @!P3 LEA R12, P6, R216, R22.reuse, 0x2 ;  /* 0x00000016d80cb211 */ /* 0x084fe200078c10ff */
[----:B------:R2:W-:Y:S01]  /*d3c0*/  @!P2 ST.E.64 desc[UR38][R10.64], R62 ;  /* 0x0000003e0a00a985 */ /* 0x0005e2000c101b26 */
[----:B----4-:R-:W-:Y:S02]  /*d3d0*/  @!P4 LEA R14, P2, R215, R22, 0x2 ;  /* 0x00000016d70ec211 */ /* 0x010fe400078410ff */
[----:B------:R-:W-:Y:S02]  /*d3e0*/  ISETP.GE.AND P1, PT, R212, UR6, PT ;  /* 0x00000006d4007c0c */ /* 0x000fe4000bf26270 */
[----:B------:R-:W-:-:S02]  /*d3f0*/  @!P3 LEA.HI.X R13, R216, R18, R165, 0x2, P6 ;  /* 0x00000012d80db211 */ /* 0x000fc400030f14a5 */
[----:B------:R-:W-:Y:S02]  /*d400*/  @!P4 LEA.HI.X R15, R215, R18, R164, 0x2, P2 ;  /* 0x00000012d70fc211 */ /* 0x000fe400010f14a4 */
[----:B------:R-:W-:Y:S01]  /*d410*/  ISETP.GE.AND P2, PT, R211, UR6, PT ;  /* 0x00000006d3007c0c */ /* 0x000fe2000bf46270 */
[----:B------:R-:W-:Y:S01]  /*d420*/  @!P3 ST.E.64 desc[UR38][R12.64], R66 ;  /* 0x000000420c00b985 */ /* 0x000fe2000c101b26 */
[----:B0-----:R-:W-:-:S03]  /*d430*/  @!P5 LEA R20, P6, R214, R22, 0x2 ;  /* 0x00000016d614d211 */ /* 0x001fc600078c10ff */
[----:B------:R0:W-:Y:S01]  /*d440*/  @!P4 ST.E.64 desc[UR38][R14.64], R70 ;  /* 0x000000460e00c985 */ /* 0x0001e2000c101b26 */
[----:B------:R-:W-:Y:S02]  /*d450*/  @!P5 LEA.HI.X R21, R214, R18, R163, 0x2, P6 ;  /* 0x00000012d615d211 */ /* 0x000fe400030f14a3 */
[CC--:B-1----:R-:W-:Y:S02]  /*d460*/  @!P0 LEA R4, P4, R213.reuse, R22.reuse, 0x2 ;  /* 0x00000016d5048211 */ /* 0x0c2fe400078810ff */
        /* <DEDUP_REMOVED lines=12> */
[----:B0-----:R-:W-:Y:S01]  /*d530*/  @!P4 LEA R14, P0, R209, R22, 0x2 ;  /* 0x00000016d10ec211 */ /* 0x001fe200078010ff */
[----:B------:R0:W-:Y:S01]  /*d540*/  @!P2 ST.E.64 desc[UR38][R10.64], R86 ;  /* 0x000000560a00a985 */ /* 0x0001e2000c101b26 */
[----:B------:R-:W-:-:S02]  /*d550*/  ISETP.GE.AND P2, PT, R207, UR6, PT ;  /* 0x00000006cf007c0c */ /* 0x000fc4000bf46270 */
[C---:B------:R-:W-:Y:S02]  /*d560*/  @!P5 LEA R12, P6, R210.reuse, R22, 0x2 ;  /* 0x00000016d20cd211 */ /* 0x040fe400078c10ff */
[-C--:B------:R-:W-:Y:S02]  /*d570*/  @!P4 LEA.HI.X R15, R209, R18.reuse, R158, 0x2, P0 ;  /* 0x00000012d10fc211 */ /* 0x080fe400000f149e */
[----:B------:R-:W-:Y:S02]  /*d580*/  @!P5 LEA.HI.X R13, R210, R18, R159, 0x2, P6 ;  /* 0x00000012d20dd211 */ /* 0x000fe400030f149f */
[----:B------:R-:W-:Y:S02]  /*d590*/  ISETP.GE.AND P0, PT, R205, UR6, PT ;  /* 0x00000006cd007c0c */ /* 0x000fe4000bf06270 */
[----:B-1----:R-:W-:Y:S01]  /*d5a0*/  @!P3 LEA R20, P6, R208, R22, 0x2 ;  /* 0x00000016d014b211 */ /* 0x002fe200078c10ff */
        /* <DEDUP_REMOVED lines=9> */
[----:B0-----:R-:W-:-:S02]  /*d640*/  @!P0 LEA R10, P6, R205, R22, 0x2 ;  /* 0x00000016cd0a8211 */ /* 0x001fc400078c10ff */
[-C--:B------:R-:W-:Y:S01]  /*d650*/  @!P1 LEA.HI.X R9, R206, R18.reuse, R155, 0x2, P3 ;  /* 0x00000012ce099211 */ /* 0x080fe200018f149b */
[----:B------:R0:W-:Y:S01]  /*d660*/  @!P2 ST.E.64 desc[UR38][R4.64], R102 ;  /* 0x000000660400a985 */ /* 0x0001e2000c101b26 */
[----:B------:R-:W-:Y:S02]  /*d670*/  ISETP.GE.AND P3, PT, R202, UR6, PT ;  /* 0x00000006ca007c0c */ /* 0x000fe4000bf66270 */
[----:B------:R-:W-:Y:S01]  /*d680*/  @!P0 LEA.HI.X R11, R205, R18, R154, 0x2, P6 ;  /* 0x00000012cd0b8211 */ /* 0x000fe200030f149a */
[----:B------:R2:W-:Y:S01]  /*d690*/  @!P1 ST.E.64 desc[UR38][R8.64], R106 ;  /* 0x0000006a08009985 */ /* 0x0005e2000c101b26 */
[-C--:B-1----:R-:W-:Y:S02]  /*d6a0*/  @!P5 LEA R12, P1, R204, R22.reuse, 0x2 ;  /* 0x00000016cc0cd211 */ /* 0x082fe400078210ff */
        /* <DEDUP_REMOVED lines=12> */
[C---:B0-----:R-:W-:Y:S01]  /*d770*/  @!P0 LEA R4, P5, R201.reuse, R22, 0x2 ;  /* 0x00000016c9048211 */ /* 0x041fe200078a10ff */
[----:B------:R0:W-:Y:S01]  /*d780*/  @!P3 ST.E.64 desc[UR38][R20.64], R122 ;  /* 0x0000007a1400b985 */ /* 0x0001e2000c101b26 */
[----:B------:R-:W-:Y:S02]  /*d790*/  ISETP.GE.AND P3, PT, R198, UR6, PT ;  /* 0x00000006c6007c0c */ /* 0x000fe4000bf66270 */
[----:B------:R-:W-:Y:S02]  /*d7a0*/  @!P0 LEA.HI.X R5, R201, R18, R237, 0x2, P5 ;  /* 0x00000012c9058211 */ /* 0x000fe400028f14ed */
[----:B------:R-:W-:Y:S02]  /*d7b0*/  ISETP.GE.AND P5, PT, R196, UR6, PT ;  /* 0x00000006c4007c0c */ /* 0x000fe4000bfa6270 */
[-C--:B--2---:R-:W-:Y:S01]  /*d7c0*/  @!P1 LEA R8, P6, R200, R22.reuse, 0x2 ;  /* 0x00000016c8089211 */ /* 0x084fe200078c10ff */
[----:B------:R2:W-:Y:S02]  /*d7d0*/  @!P0 ST.E.64 desc[UR38][R4.64], R126 ;  /* 0x0000007e04008985 */ /* 0x0005e4000c101b26 */
[----:B-1----:R-:W-:-:S02]  /*d7e0*/  @!P4 LEA R10, P0, R199, R22, 0x2 ;  /* 0x00000016c70ac211 */ /* 0x002fc400078010ff */
[----:B------:R-:W-:Y:S02]  /*d7f0*/  @!P1 LEA.HI.X R9, R200, R18, R236, 0x2, P6 ;  /* 0x00000012c8099211 */ /* 0x000fe400030f14ec */
[----:B---3--:R-:W-:Y:S02]  /*d800*/  @!P3 LEA R12, P6, R198, R22, 0x2 ;  /* 0x00000016c60cb211 */ /* 0x008fe400078c10ff */
[----:B------:R-:W-:Y:S01]  /*d810*/  @!P4 LEA.HI.X R11, R199, R18, R235, 0x2, P0 ;  /* 0x00000012c70bc211 */ /* 0x000fe200000f14eb */
[----:B------:R2:W-:Y:S01]  /*d820*/  @!P1 ST.E.64 desc[UR38][R8.64], R130 ;  /* 0x0000008208009985 */ /* 0x0005e2000c101b26 */
[-C--:B----4-:R-:W-:Y:S02]  /*d830*/  @!P2 LEA R14, P1, R197, R22.reuse, 0x2 ;  /* 0x00000016c50ea211 */ /* 0x090fe400078210ff */
[----:B0-----:R-:W-:Y:S01]  /*d840*/  @!P5 LEA R20, P0, R196, R22, 0x2 ;  /* 0x00000016c414d211 */ /* 0x001fe200078010ff */
        /* <DEDUP_REMOVED lines=13> */
.L_x_1084:
[----:B------:R-:W0:Y:S01]  /*d920*/  LDC.64 R8, c[0x0][0xd00] ;  /* 0x00034000ff087b82 */ /* 0x000e220000000a00 */
[----:B------:R-:W-:Y:S01]  /*d930*/  ULDC.64 UR6, c[0x0][0xd08] ;  /* 0x0003420000067ab9 */ /* 0x000fe20000000a00 */
[----:B------:R-:W-:Y:S01]  /*d940*/  IMAD.MOV.U32 R3, RZ, RZ, RZ ;  /* 0x000000ffff037224 */ /* 0x000fe200078e00ff */
[----:B------:R-:W-:-:S04]  /*d950*/  ISETP.NE.U32.AND P0, PT, RZ, UR6, PT ;  /* 0x00000006ff007c0c */ /* 0x000fc8000bf05070 */
[----:B------:R-:W-:Y:S01]  /*d960*/  ISETP.NE.AND.EX P1, PT, RZ, UR7, PT, P0 ;  /* 0x00000007ff007c0c */ /* 0x000fe2000bf25300 */
[----:B------:R-:W1:Y:S01]  /*d970*/  LDC.64 R4, c[0x0][0xd00] ;  /* 0x00034000ff047b82 */ /* 0x000e620000000a00 */
[----:B0-----:R-:W-:-:S04]  /*d980*/  ISETP.NE.U32.AND P0, PT, R8, RZ, PT ;  /* 0x000000ff0800720c */ /* 0x001fc80003f05070 */
[----:B------:R-:W-:-:S07]  /*d990*/  ISETP.NE.AND.EX P0, PT, R9, RZ, PT, P0 ;  /* 0x000000ff0900720c */ /* 0x000fce0003f05300 */
[----:B------:R-:W0:Y:S01]  /*d9a0*/  @P1 LDC.64 R8, c[0x0][0xd08] ;  /* 0x00034200ff081b82 */ /* 0x000e220000000a00 */
[----:B------:R-:W-:Y:S01]  /*d9b0*/  ULDC UR6, c[0x0][0xb88] ;  /* 0x0002e20000067ab9 */ /* 0x000fe20000000800 */
[----:B-1----:R-:W-:-:S04]  /*d9c0*/  IMAD.WIDE R10, R187, 0x4, R4 ;  /* 0x00000004bb0a7825 */ /* 0x002fc800078e0204 */
[----:B------:R-:W-:Y:S01]  /*d9d0*/  IMAD.U32 R0, RZ, RZ, UR6 ;  /* 0x00000006ff007e24 */ /* 0x000fe2000f8e00ff */
[----:B------:R1:W5:Y:S01]  /*d9e0*/  @P0 LDG.E R3, desc[UR38][R10.64] ;  /* 0x000000260a030981 */ /* 0x000362000c1e1900 */
[----:B0-----:R-:W-:-:S05]  /*d9f0*/  @P1 IMAD.WIDE R4, R187, 0x4, R8 ;  /* 0x00000004bb041825 */ /* 0x001fca00078e0208 */
[----:B------:R1:W5:Y:S01]  /*da00*/  @P1 LDG.E R0, desc[UR38][R4.64] ;  /* 0x0000002604001981 */ /* 0x000362000c1e1900 */
[----:B------:R-:W-:Y:S01]  /*da10*/  ISETP.NE.AND P2, PT, R22, RZ, PT ;  /* 0x000000ff1600720c */ /* 0x000fe20003f45270 */
[----:B------:R-:W0:-:S12]  /*da20*/  S2R R7, SR_TID.X ;  /* 0x0000000000077919 */ /* 0x000e180000002100 */
[----:B------:R-:W2:Y:S01]  /*da30*/  @!P2 LDC R22, c[0x0][0xbd4] ;  /* 0x0002f500ff16ab82 */ /* 0x000ea20000000800 */
[----:B0-----:R-:W-:Y:S01]  /*da40*/  VIADD R28, R7, 0xffffff80 ;  /* 0xffffff80071c7836 */ /* 0x001fe20000000000 */
[----:B--2---:R-:W-:-:S04]  /*da50*/  ISETP.GT.AND P2, PT, R22, 0x1, PT ;  /* 0x000000011600780c */ /* 0x004fc80003f44270 */
[----:B------:R-:W-:Y:S01]  /*da60*/  ISETP.GT.AND P3, PT, R28, 0x3f, PT ;  /* 0x0000003f1c00780c */ /* 0x000fe20003f64270 */
[----:B-1----:R-:W-:-:S12]  /*da70*/  @P1 BRA `(.L_x_1093) ;  /* 0x0000000000101947 */ /* 0x002fd80003800000 */
[----:B------:R-:W-:Y:S05]  /*da80*/  @!P0 BRA `(.L_x_1093) ;  /* 0x00000000000c8947 */ /* 0x000fea0003800000 */
[----:B------:R-:W2:Y:S04]  /*da90*/  LDG.E R5, desc[UR38][R10.64] ;  /* 0x000000260a057981 */ /* 0x000ea8000c1e1900 */
[----:B-----5:R-:W2:Y:S02]  /*daa0*/  LDG.E R0, desc[UR38][R10.64+0x4] ;  /* 0x000004260a007981 */ /* 0x020ea4000c1e1900 */
[----:B--2---:R-:W-:-:S07]  /*dab0*/  IMAD.IADD R0, R0, 0x1, -R5 ;  /* 0x0000000100007824 */ /* 0x004fce00078e0a05 */
.L_x_1093:
[----:B------:R-:W-:Y:S01]  /*dac0*/  BSSY B1, `(.L_x_1094) ;  /* 0x0000038000017945 */ /* 0x000fe20003800000 */
[----:B------:R-:W-:Y:S02]  /*dad0*/  SEL R187, R187, RZ, !P0 ;  /* 0x000000ffbbbb7207 */ /* 0x000fe40004000000 */
[----:B------:R-:W-:Y:S02]  /*dae0*/  SEL R220, R220, RZ, !P0 ;  /* 0x000000ffdcdc7207 */ /* 0x000fe40004000000 */
[----:B-----5:R-:W-:Y:S01]  /*daf0*/  SHF.R.S32.HI R24, RZ, 0x1f, R3 ;  /* 0x0000001fff187819 */ /* 0x020fe20000011403 */
[----:B------:R-:W-:Y:S06]  /*db00*/  @P3 BRA `(.L_x_1095) ;  /* 0x0000000000cc3947 */ /* 0x000fec0003800000 */
[----:B------:R-:W0:Y:S01]  /*db10*/  S2R R4, SR_TID.X ;  /* 0x0000000000047919 */ /* 0x000e220000002100 */
[----:B------:R-:W1:Y:S01]  /*db20*/  LDC R27, c[0x0][0xce8] ;  /* 0x00033a00ff1b7b82 */ /* 0x000e620000000800 */
[----:B------:R-:W-:-:S04]  /*db30*/  IMAD.U32 R5, RZ, RZ, UR42 ;  /* 0x0000002aff057e24 */ /* 0x000fc8000f8e00ff */
[----:B0-----:R-:W-:Y:S02]  /*db40*/  IMAD R4, R5, 0x40, R4 ;  /* 0x0000004005047824 */ /* 0x001fe400078e0204 */
[----:B-1----:R-:W-:Y:S02]  /*db50*/  IMAD R5, R0, R27, RZ ;  /* 0x0000001b00057224 */ /* 0x002fe400078e02ff */
[----:B------:R-:W-:-:S05]  /*db60*/  VIADD R26, R4, 0xffffff80 ;  /* 0xffffff80041a7836 */ /* 0x000fca0000000000 */
[----:B------:R-:W-:-:S13]  /*db70*/  ISETP.GE.AND P0, PT, R26, R5, PT ;  /* 0x000000051a00720c */ /* 0x000fda0003f06270 */
[----:B------:R-:W-:Y:S05]  /*db80*/  @P0 BRA `(.L_x_1095) ;  /* 0x0000000000ac0947 */ /* 0x000fea0003800000 */
[----:B------:R-:W-:Y:S01]  /*db90*/  ISETP.NE.AND P1, PT, R27, 0x1, PT ;  /* 0x000000011b00780c */ /* 0x000fe20003f25270 */
[----:B------:R-:W-:Y:S01]  /*dba0*/  IMAD.MOV.U32 R18, RZ, RZ, 0xab8 ;  /* 0x00000ab8ff127424 */ /* 0x000fe200078e00ff */
[----:B------:R-:W-:Y:S01]  /*dbb0*/  ISETP.GT.AND P0, PT, R22, 0x1, PT ;  /* 0x000000011600780c */ /* 0x000fe20003f04270 */
[----:B------:R-:W0:Y:S01]  /*dbc0*/  LDC.64 R4, c[0x0][0xca8] ;  /* 0x00032a00ff047b82 */ /* 0x000e220000000a00 */
[----:B------:R-:W-:Y:S02]  /*dbd0*/  IMAD.MOV.U32 R23, RZ, RZ, R26 ;  /* 0x000000ffff177224 */ /* 0x000fe400078e001a */
[----:B------:R-:W-:-:S05]  /*dbe0*/  SEL R18, R18, 0xa78, P0 ;  /* 0x00000a7812127807 */ /* 0x000fca0000000000 */
[----:B------:R-:W1:Y:S08]  /*dbf0*/  LDC.64 R12, c[0x0][R18+0x220] ;  /* 0x00008800120c7b82 */ /* 0x000e700000000a00 */
[----:B------:R-:W2:Y:S08]  /*dc00*/  @P1 LDC R7, c[0x0][0xcec] ;  /* 0x00033b00ff071b82 */ /* 0x000eb00000000800 */
[----:B------:R-:W3:Y:S08]  /*dc10*/  LDC.64 R10, c[0x0][R18+0x218] ;  /* 0x00008600120a7b82 */ /* 0x000ef00000000a00 */
[----:B------:R-:W4:Y:S01]  /*dc20*/  @P1 LDC R22, c[0x0][0xcf0] ;  /* 0x00033c00ff161b82 */ /* 0x000f220000000800 */
[----:B-1----:R-:W-:-:S02]  /*dc30*/  IMAD R13, R13, R187, RZ ;  /* 0x000000bb0d0d7224 */ /* 0x002fc400078e02ff */
[----:B------:R-:W-:-:S04]  /*dc40*/  IMAD.WIDE.U32 R20, R12, R187, RZ ;  /* 0x000000bb0c147225 */ /* 0x000fc800078e00ff */
[----:B------:R-:W-:Y:S01]  /*dc50*/  IMAD R13, R12, R220, R13 ;  /* 0x000000dc0c0d7224 */ /* 0x000fe200078e020d */
[----:B------:R1:W5:Y:S01]  /*dc60*/  LDC.64 R14, c[0x0][R18+0x228] ;  /* 0x00008a00120e7b82 */ /* 0x0003620000000a00 */
[----:B--2---:R-:W-:-:S07]  /*dc70*/  @P1 IMAD.HI.U32 R7, R26, R7, RZ ;  /* 0x000000071a071227 */ /* 0x004fce00078e00ff */
[----:B------:R1:W2:Y:S01]  /*dc80*/  LDC.64 R8, c[0x0][R18+0x210] ;  /* 0x0000840012087b82 */ /* 0x0002a20000000a00 */
[-C--:B---3--:R-:W-:Y:S02]  /*dc90*/  IMAD R25, R11, R188.reuse, RZ ;  /* 0x000000bc0b197224 */ /* 0x088fe400078e02ff */
[----:B------:R-:W-:-:S04]  /*dca0*/  IMAD.WIDE.U32 R10, R10, R188, RZ ;  /* 0x000000bc0a0a7225 */ /* 0x000fc800078e00ff */
[----:B------:R-:W-:Y:S01]  /*dcb0*/  IMAD.IADD R25, R11, 0x1, R25 ;  /* 0x000000010b197824 */ /* 0x000fe200078e0219 */
[----:B----4-:R-:W-:Y:S01]  /*dcc0*/  @P1 SHF.R.U32.HI R23, RZ, R22, R7 ;  /* 0x00000016ff171219 */ /* 0x010fe20000011607 */
[----:B0-----:R-:W0:Y:S01]  /*dcd0*/  @!P0 LDC R4, c[0x0][0xc50] ;  /* 0x00031400ff048b82 */ /* 0x001e220000000800 */
[----:B------:R-:W-:Y:S02]  /*dce0*/  SEL R7, R194, RZ, P0 ;  /* 0x000000ffc2077207 */ /* 0x000fe40000000000 */
[----:B------:R-:W-:Y:S01]  /*dcf0*/  IADD3 R12, P1, P3, R20, R10, R3 ;  /* 0x0000000a140c7210 */ /* 0x000fe20007b3e003 */
[----:B------:R-:W-:Y:S02]  /*dd00*/  IMAD.IADD R20, R21, 0x1, R13 ;  /* 0x0000000115147824 */ /* 0x000fe400078e020d */
[----:B-1----:R-:W-:Y:S02]  /*dd10*/  IMAD.MOV R18, RZ, RZ, -R23 ;  /* 0x000000ffff127224 */ /* 0x002fe400078e0a17 */
[----:B-----5:R-:W-:Y:S01]  /*dd20*/  IMAD.WIDE.U32 R10, R14, R7, RZ ;  /* 0x000000070e0a7225 */ /* 0x020fe200078e00ff */
[----:B------:R-:W1:Y:S01]  /*dd30*/  @!P0 LDC R5, c[0x0][0xc54] ;  /* 0x00031500ff058b82 */ /* 0x000e620000000800 */
[----:B------:R-:W-:-:S02]  /*dd40*/  IADD3.X R14, R20, R25, R24, P1, P3 ;  /* 0x00000019140e7210 */ /* 0x000fc40000fe6418 */
[----:B------:R-:W-:Y:S01]  /*dd50*/  IMAD R13, R15, R7, RZ ;  /* 0x000000070f0d7224 */ /* 0x000fe200078e02ff */
[----:B------:R-:W-:Y:S01]  /*dd60*/  IADD3 R10, P0, P1, R23, R12, R10 ;  /* 0x0000000c170a7210 */ /* 0x000fe2000791e00a */
[----:B------:R-:W-:Y:S01]  /*dd70*/  IMAD R7, R27, R18, R26 ;  /* 0x000000121b077224 */ /* 0x000fe200078e021a */
[----:B------:R-:W-:Y:S01]  /*dd80*/  SHF.R.S32.HI R23, RZ, 0x1f, R23 ;  /* 0x0000001fff177819 */ /* 0x000fe20000011417 */
[----:B------:R-:W-:Y:S02]  /*dd90*/  IMAD.IADD R13, R11, 0x1, R13 ;  /* 0x000000010b0d7824 */ /* 0x000fe400078e020d */
[----:B--2---:R-:W-:-:S03]  /*dda0*/  IMAD R9, R9, R7, RZ ;  /* 0x0000000709097224 */ /* 0x004fc600078e02ff */
[----:B------:R-:W-:Y:S02]  /*ddb0*/  IADD3.X R11, R23, R14, R13, P0, P1 ;  /* 0x0000000e170b7210 */ /* 0x000fe400007e240d */
[----:B------:R-:W-:-:S05]  /*ddc0*/  SHF.R.S32.HI R13, RZ, 0x1f, R7 ;  /* 0x0000001fff0d7819 */ /* 0x000fca0000011407 */
[C---:B------:R-:W-:Y:S02]  /*ddd0*/  IMAD R13, R8.reuse, R13, R9 ;  /* 0x0000000d080d7224 */ /* 0x040fe400078e0209 */
[----:B------:R-:W-:-:S04]  /*dde0*/  IMAD.WIDE.U32 R8, R8, R7, R10 ;  /* 0x0000000708087225 */ /* 0x000fc800078e000a */
[----:B------:R-:W-:Y:S01]  /*ddf0*/  IMAD.IADD R7, R9, 0x1, R13 ;  /* 0x0000000109077824 */ /* 0x000fe200078e020d */
[----:B0-----:R-:W-:-:S04]  /*de00*/  LEA R4, P0, R8, R4, 0x2 ;  /* 0x0000000408047211 */ /* 0x001fc800078010ff */
[----:B-1----:R-:W-:Y:S01]  /*de10*/  LEA.HI.X R5, R8, R5, R7, 0x2, P0 ;  /* 0x0000000508057211 */ /* 0x002fe200000f1407 */
[----:B------:R-:W-:-:S05]  /*de20*/  IMAD.MOV.U32 R7, RZ, RZ, -0x800000 ;  /* 0xff800000ff077424 */ /* 0x000fca00078e00ff */
[----:B------:R0:W-:Y:S03]  /*de30*/  STG.E desc[UR38][R4.64], R7 ;  /* 0x0000000704007986 */ /* 0x0001e6000c101926 */
.L_x_1095:
[----:B------:R-:W-:Y:S05]  /*de40*/  BSYNC B1 ;  /* 0x0000000000017941 */ /* 0x000fea0003800000 */
.L_x_1094:
[----:B------:R-:W-:Y:S05]  /*de50*/  @P2 BRA `(.L_x_1090) ;  /* 0x0000000800742947 */ /* 0x000fea0003800000 */
[----:B------:R-:W1:Y:S01]  /*de60*/  LDC R11, c[0x0][0xce8] ;  /* 0x00033a00ff0b7b82 */ /* 0x000e620000000800 */
[----:B------:R-:W-:Y:S01]  /*de70*/  ULDC.64 UR6, c[0x0][0xba0] ;  /* 0x0002e80000067ab9 */ /* 0x000fe20000000a00 */
[----:B0-----:R-:W-:Y:S01]  /*de80*/  SHF.R.S32.HI R7, RZ, 0x1f, R28 ;  /* 0x0000001fff077819 */ /* 0x001fe2000001141c */
[----:B------:R-:W-:Y:S01]  /*de90*/  IMAD R8, R24, UR6, RZ ;  /* 0x0000000618087c24 */ /* 0x000fe2000f8e02ff */
[----:B------:R-:W-:Y:S01]  /*dea0*/  ULDC UR8, c[0x0][0xbc8] ;  /* 0x0002f20000087ab9 */ /* 0x000fe20000000800 */
[----:B------:R-:W-:Y:S01]  /*deb0*/  IMAD.WIDE.U32 R4, R3, UR6, RZ ;  /* 0x0000000603047c25 */ /* 0x000fe2000f8e00ff */
[----:B------:R-:W-:Y:S01]  /*dec0*/  ISETP.GE.AND P2, PT, R193, UR8, PT ;  /* 0x00000008c1007c0c */ /* 0x000fe2000bf46270 */
[----:B------:R-:W-:Y:S01]  /*ded0*/  BSSY B1, `(.L_x_1096) ;  /* 0x0000071000017945 */ /* 0x000fe20003800000 */
[----:B------:R-:W-:Y:S01]  /*dee0*/  ISETP.GE.AND P1, PT, R192, UR8, PT ;  /* 0x00000008c0007c0c */ /* 0x000fe2000bf26270 */
[----:B------:R-:W-:Y:S01]  /*def0*/  IMAD R3, R3, UR7, R8 ;  /* 0x0000000703037c24 */ /* 0x000fe2000f8e0208 */
[----:B------:R-:W-:Y:S01]  /*df00*/  LEA.HI R8, R7, R28, RZ, 0x3 ;  /* 0x0000001c07087211 */ /* 0x000fe200078f18ff */
[----:B------:R-:W-:Y:S01]  /*df10*/  ULDC.64 UR6, c[0x0][0xbe8] ;  /* 0x0002fa0000067ab9 */ /* 0x000fe20000000a00 */
[----:B------:R-:W-:Y:S01]  /*df20*/  IMAD.U32 R10, RZ, RZ, UR42 ;  /* 0x0000002aff0a7e24 */ /* 0x000fe2000f8e00ff */
[----:B------:R-:W-:Y:S01]  /*df30*/  SEL R13, RZ, 0xffffffff, P2 ;  /* 0xffffffffff0d7807 */ /* 0x000fe20001000000 */
[----:B------:R-:W-:Y:S01]  /*df40*/  IMAD.IADD R5, R5, 0x1, R3 ;  /* 0x0000000105057824 */ /* 0x000fe200078e0203 */
[----:B------:R-:W-:-:S02]  /*df50*/  LOP3.LUT R3, R8, 0xfffffff8, RZ, 0xc0, !PT ;  /* 0xfffffff808037812 */ /* 0x000fc400078ec0ff */
[----:B------:R-:W-:Y:S01]  /*df60*/  SHF.R.S32.HI R24, RZ, 0x3, R8 ;  /* 0x00000003ff187819 */ /* 0x000fe20000011408 */
[----:B------:R-:W-:Y:S01]  /*df70*/  IMAD.WIDE.U32 R4, R188, UR6, R4 ;  /* 0x00000006bc047c25 */ /* 0x000fe2000f8e0004 */
[----:B------:R-:W-:Y:S02]  /*df80*/  ISETP.GE.AND P3, PT, R2, UR8, PT ;  /* 0x0000000802007c0c */ /* 0x000fe4000bf66270 */
[----:B------:R-:W-:Y:S01]  /*df90*/  SHF.R.S32.HI R25, RZ, 0x1f, R228 ;  /* 0x0000001fff197819 */ /* 0x000fe200000114e4 */
[----:B------:R-:W-:Y:S01]  /*dfa0*/  IMAD.IADD R3, R28, 0x1, -R3 ;  /* 0x000000011c037824 */ /* 0x000fe200078e0a03 */
[----:B------:R-:W-:Y:S01]  /*dfb0*/  SEL R12, RZ, 0x1, P3 ;  /* 0x00000001ff0c7807 */ /* 0x000fe20001800000 */
[----:B------:R-:W-:Y:S01]  /*dfc0*/  IMAD R5, R188, UR7, R5 ;  /* 0x00000007bc057c24 */ /* 0x000fe2000f8e0205 */
[----:B-1----:R-:W-:Y:S01]  /*dfd0*/  ISETP.NE.AND P0, PT, R11, 0x1, PT ;  /* 0x000000010b00780c */ /* 0x002fe20003f05270 */
[----:B------:R-:W-:Y:S01]  /*dfe0*/  IMAD R3, R3, 0x20, R24 ;  /* 0x0000002003037824 */ /* 0x000fe200078e0218 */
[----:B------:R-:W-:Y:S01]  /*dff0*/  ULDC.64 UR6, c[0x0][0xbf0] ;  /* 0x0002fc0000067ab9 */ /* 0x000fe20000000a00 */
[----:B------:R-:W-:Y:S01]  /*e000*/  IMAD.SHL.U32 R15, R13, 0x2, RZ ;  /* 0x000000020d0f7824 */ /* 0x000fe200078e00ff */
[----:B------:R-:W-:Y:S01]  /*e010*/  SEL R13, RZ, 0xffffffff, P1 ;  /* 0xffffffffff0d7807 */ /* 0x000fe20000800000 */
[----:B------:R-:W-:Y:S01]  /*e020*/  IMAD R10, R10, 0x40, R3 ;  /* 0x000000400a0a7824 */ /* 0x000fe200078e0203 */
[----:B------:R-:W-:Y:S01]  /*e030*/  ISETP.GE.AND P1, PT, R228, UR8, PT ;  /* 0x00000008e4007c0c */ /* 0x000fe2000bf26270 */
[----:B------:R-:W-:Y:S01]  /*e040*/  IMAD R3, R220, UR6, RZ ;  /* 0x00000006dc037c24 */ /* 0x000fe2000f8e02ff */
[----:B------:R-:W-:Y:S01]  /*e050*/  LOP3.LUT R12, R15, 0x2, R12, 0xe2, !PT ;  /* 0x000000020f0c7812 */ /* 0x000fe200078ee20c */
[----:B------:R-:W-:Y:S01]  /*e060*/  IMAD.WIDE.U32 R4, R187, UR6, R4 ;  /* 0x00000006bb047c25 */ /* 0x000fe2000f8e0004 */
[----:B------:R-:W-:-:S02]  /*e070*/  SHF.R.S32.HI R27, RZ, 0x1f, R190 ;  /* 0x0000001fff1b7819 */ /* 0x000fc400000114be */
[----:B------:R-:W-:Y:S01]  /*e080*/  SHF.R.S32.HI R29, RZ, 0x1f, R192 ;  /* 0x0000001fff1d7819 */ /* 0x000fe200000114c0 */
[----:B------:R-:W0:Y:S01]  /*e090*/  @P0 LDC R7, c[0x0][0xcec] ;  /* 0x00033b00ff070b82 */ /* 0x000e220000000800 */
[----:B------:R-:W-:Y:S01]  /*e0a0*/  IMAD R9, R187, UR7, R3 ;  /* 0x00000007bb097c24 */ /* 0x000fe2000f8e0203 */
[----:B------:R-:W-:Y:S01]  /*e0b0*/  ULDC.64 UR6, c[0x0][0xbe0] ;  /* 0x0002f80000067ab9 */ /* 0x000fe20000000a00 */
[----:B------:R-:W-:Y:S01]  /*e0c0*/  IMAD.MOV.U32 R3, RZ, RZ, R10 ;  /* 0x000000ffff037224 */ /* 0x000fe200078e000a */
[----:B------:R-:W-:Y:S01]  /*e0d0*/  SHF.R.S32.HI R26, RZ, 0x1f, R189 ;  /* 0x0000001fff1a7819 */ /* 0x000fe200000114bd */
[----:B------:R-:W-:Y:S01]  /*e0e0*/  IMAD.SHL.U32 R13, R13, 0x4, RZ ;  /* 0x000000040d0d7824 */ /* 0x000fe200078e00ff */
[----:B------:R-:W-:Y:S01]  /*e0f0*/  SHF.R.S32.HI R28, RZ, 0x1f, R191 ;  /* 0x0000001fff1c7819 */ /* 0x000fe200000114bf */
[----:B------:R-:W-:Y:S01]  /*e100*/  IMAD.IADD R5, R5, 0x1, R9 ;  /* 0x0000000105057824 */ /* 0x000fe200078e0209 */
[----:B------:R-:W1:Y:S01]  /*e110*/  @P0 LDC R8, c[0x0][0xcf0] ;  /* 0x00033c00ff080b82 */ /* 0x000e620000000800 */
[----:B------:R-:W-:Y:S01]  /*e120*/  IMAD R23, R0, R11, RZ ;  /* 0x0000000b00177224 */ /* 0x000fe200078e02ff */
[----:B------:R-:W-:-:S02]  /*e130*/  LOP3.LUT R12, R13, 0x4, R12, 0xe2, !PT ;  /* 0x000000040d0c7812 */ /* 0x000fc400078ee20c */
[----:B------:R-:W-:Y:S02]  /*e140*/  SHF.R.S32.HI R30, RZ, 0x1f, R229 ;  /* 0x0000001fff1e7819 */ /* 0x000fe400000114e5 */
[----:B------:R-:W-:Y:S01]  /*e150*/  SHF.R.S32.HI R31, RZ, 0x1f, R193 ;  /* 0x0000001fff1f7819 */ /* 0x000fe200000114c1 */
[----:B0-----:R-:W-:-:S05]  /*e160*/  @P0 IMAD.HI.U32 R7, R10, R7, RZ ;  /* 0x000000070a070227 */ /* 0x001fca00078e00ff */
[----:B-1----:R-:W-:Y:S02]  /*e170*/  @P0 SHF.R.U32.HI R3, RZ, R8, R7 ;  /* 0x00000008ff030219 */ /* 0x002fe40000011607 */
[----:B------:R-:W-:Y:S02]  /*e180*/  ISETP.GE.AND P0, PT, R191, UR8, PT ;  /* 0x00000008bf007c0c */ /* 0x000fe4000bf06270 */
[--C-:B------:R-:W-:Y:S01]  /*e190*/  SHF.R.S32.HI R7, RZ, 0x1f, R3.reuse ;  /* 0x0000001fff077819 */ /* 0x100fe20000011403 */
[----:B------:R-:W-:Y:S01]  /*e1a0*/  IMAD.MOV R9, RZ, RZ, -R3 ;  /* 0x000000ffff097224 */ /* 0x000fe200078e0a03 */
[----:B------:R-:W-:Y:S01]  /*e1b0*/  SEL R13, RZ, 0xffffffff, P0 ;  /* 0xffffffffff0d7807 */ /* 0x000fe20000000000 */
[----:B------:R-:W-:Y:S01]  /*e1c0*/  IMAD.WIDE.U32 R4, R3, UR6, R4 ;  /* 0x0000000603047c25 */ /* 0x000fe2000f8e0004 */
[----:B------:R-:W-:-:S03]  /*e1d0*/  ISETP.GE.AND P0, PT, R190, UR8, PT ;  /* 0x00000008be007c0c */ /* 0x000fc6000bf06270 */
[----:B------:R-:W-:Y:S02]  /*e1e0*/  IMAD R8, R7, UR6, RZ ;  /* 0x0000000607087c24 */ /* 0x000fe4000f8e02ff */
[----:B------:R-:W-:Y:S02]  /*e1f0*/  IMAD R7, R11, R9, R10 ;  /* 0x000000090b077224 */ /* 0x000fe400078e020a */
[----:B------:R-:W-:Y:S01]  /*e200*/  IMAD R9, R3, UR7, R8 ;  /* 0x0000000703097c24 */ /* 0x000fe2000f8e0208 */
[----:B------:R-:W-:Y:S01]  /*e210*/  SEL R8, RZ, 0xffffffff, P0 ;  /* 0xffffffffff087807 */ /* 0x000fe20000000000 */
[----:B------:R-:W-:Y:S01]  /*e220*/  IMAD.SHL.U32 R13, R13, 0x8, RZ ;  /* 0x000000080d0d7824 */ /* 0x000fe200078e00ff */
[----:B------:R-:W-:Y:S01]  /*e230*/  ISETP.GE.AND P0, PT, R189, UR8, PT ;  /* 0x00000008bd007c0c */ /* 0x000fe2000bf06270 */
[----:B------:R-:W-:Y:S01]  /*e240*/  IMAD.IADD R5, R5, 0x1, R9 ;  /* 0x0000000105057824 */ /* 0x000fe200078e0209 */
[----:B------:R-:W-:Y:S01]  /*e250*/  SHF.R.S32.HI R3, RZ, 0x1f, R7 ;  /* 0x0000001fff037819 */ /* 0x000fe20000011407 */
[----:B------:R-:W-:Y:S01]  /*e260*/  ULDC.64 UR6, c[0x0][0xbd8] ;  /* 0x0002f60000067ab9 */ /* 0x000fe20000000a00 */
[----:B------:R-:W-:Y:S01]  /*e270*/  LOP3.LUT R12, R13, 0x8, R12, 0xe2, !PT ;  /* 0x000000080d0c7812 */ /* 0x000fe200078ee20c */
[----:B------:R-:W-:Y:S01]  /*e280*/  IMAD.SHL.U32 R13, R8, 0x10, RZ ;  /* 0x00000010080d7824 */ /* 0x000fe200078e00ff */
[----:B------:R-:W-:Y:S01]  /*e290*/  SEL R9, RZ, 0xffffffff, P0 ;  /* 0xffffffffff097807 */ /* 0x000fe20000000000 */
[----:B------:R-:W-:Y:S01]  /*e2a0*/  IMAD R8, R3, UR6, RZ ;  /* 0x0000000603087c24 */ /* 0x000fe2000f8e02ff */
[----:B------:R-:W-:Y:S01]  /*e2b0*/  ISETP.GE.AND P0, PT, R229, UR8, PT ;  /* 0x00000008e5007c0c */ /* 0x000fe2000bf06270 */
[----:B------:R-:W-:Y:S01]  /*e2c0*/  IMAD.WIDE.U32 R4, R7, UR6, R4 ;  /* 0x0000000607047c25 */ /* 0x000fe2000f8e0004 */
[----:B------:R-:W-:-:S03]  /*e2d0*/  LOP3.LUT R12, R13, 0x10, R12, 0xe2, !PT ;  /* 0x000000100d0c7812 */ /* 0x000fc600078ee20c */
[----:B------:R-:W-:Y:S02]  /*e2e0*/  IMAD.SHL.U32 R9, R9, 0x20, RZ ;  /* 0x0000002009097824 */ /* 0x000fe400078e00ff */
[----:B------:R-:W-:Y:S01]  /*e2f0*/  IMAD R3, R7, UR7, R8 ;  /* 0x0000000707037c24 */ /* 0x000fe2000f8e0208 */
[----:B------:R-:W-:Y:S01]  /*e300*/  ULDC.64 UR6, c[0x0][0xb80] ;  /* 0x0002e00000067ab9 */ /* 0x000fe20000000a00 */
[----:B------:R-:W-:Y:S01]  /*e310*/  IMAD.U32 R13, RZ, RZ, UR42 ;  /* 0x0000002aff0d7e24 */ /* 0x000fe2000f8e00ff */
[----:B------:R-:W-:Y:S01]  /*e320*/  LOP3.LUT R12, R9, 0x20, R12, 0xe2, !PT ;  /* 0x00000020090c7812 */ /* 0x000fe200078ee20c */
[----:B------:R-:W-:Y:S01]  /*e330*/  IMAD.IADD R3, R5, 0x1, R3 ;  /* 0x0000000105037824 */ /* 0x000fe200078e0203 */
[----:B------:R-:W-:Y:S01]  /*e340*/  SEL R9, RZ, 0x40, P0 ;  /* 0x00000040ff097807 */ /* 0x000fe20000000000 */
[----:B------:R-:W-:Y:S01]  /*e350*/  IMAD R24, R13, 0x40, R24 ;  /* 0x000000400d187824 */ /* 0x000fe200078e0218 */
[----:B------:R-:W-:Y:S02]  /*e360*/  LEA R7, P0, R4, UR6, 0x1 ;  /* 0x0000000604077c11 */ /* 0x000fe4000f8008ff */
[----:B------:R-:W-:-:S02]  /*e370*/  LOP3.LUT R18, R12, R9, RZ, 0xfc, !PT ;  /* 0x000000090c127212 */ /* 0x000fc400078efcff */
[----:B------:R-:W-:Y:S01]  /*e380*/  LEA.HI.X R3, R4, UR7, R3, 0x1, P0 ;  /* 0x0000000704037c11 */ /* 0x000fe200080f0c03 */
[----:B------:R0:W1:Y:S01]  /*e390*/  SHFL.IDX PT, R8, R7, RZ, 0x181f ;  /* 0x00181fff07087589 */ /* 0x00006200000e0000 */
[----:B------:R-:W-:Y:S02]  /*e3a0*/  ISETP.GE.AND P0, PT, R24, R23, PT ;  /* 0x000000171800720c */ /* 0x000fe40003f06270 */
[----:B------:R-:W-:Y:S01]  /*e3b0*/  SEL R5, RZ, 0x80, P1 ;  /* 0x00000080ff057807 */ /* 0x000fe20000800000 */
[----:B------:R0:W2:Y:S03]  /*e3c0*/  SHFL.IDX PT, R9, R3, RZ, 0x181f ;  /* 0x00181fff03097589 */ /* 0x0000a600000e0000 */
[----:B------:R-:W-:-:S07]  /*e3d0*/  LOP3.LUT R22, R18, R5, RZ, 0xfc, !PT ;  /* 0x0000000512167212 */ /* 0x000fce00078efcff */
[----:B0-----:R-:W-:Y:S05]  /*e3e0*/  @P0 BRA `(.L_x_1097) ;  /* 0x00000000007c0947 */ /* 0x001fea0003800000 */
[----:B------:R-:W-:Y:S02]  /*e3f0*/  ISETP.GE.AND P2, PT, R193, UR8, PT ;  /* 0x00000008c1007c0c */ /* 0x000fe4000bf46270 */
[----:B------:R-:W-:Y:S02]  /*e400*/  ISETP.GE.AND P1, PT, R2, UR8, PT ;  /* 0x0000000802007c0c */ /* 0x000fe4000bf26270 */
[----:B------:R-:W-:Y:S02]  /*e410*/  ISETP.GE.AND P5, PT, R192, UR8, PT ;  /* 0x00000008c0007c0c */ /* 0x000fe4000bfa6270 */
[----:B------:R-:W-:-:S07]  /*e420*/  ISETP.GE.AND P3, PT, R191, UR8, PT ;  /* 0x00000008bf007c0c */ /* 0x000fce000bf66270 */
[CC--:B-1----:R-:W-:Y:S02]  /*e430*/  @!P2 LEA R10, P0, R193.reuse, R8.reuse, 0x1 ;  /* 0x00000008c10aa211 */ /* 0x0c2fe400078008ff */
        /* <DEDUP_REMOVED lines=26> */
.L_x_1097:
[----:B------:R-:W-:Y:S05]  /*e5e0*/  BSYNC B1 ;  /* 0x0000000000017941 */ /* 0x000fea0003800000 */
.L_x_1096:
[----:B------:R-:W-:Y:S01]  /*e5f0*/  VIADD R0, R24, 0x20 ;  /* 0x0000002018007836 */ /* 0x000fe20000000000 */
[----:B--23--:R0:W2:Y:S04]  /*e600*/  SHFL.IDX PT, R9, R3, 0x1, 0x181f ;  /* 0x00381f0003097f89 */ /* 0x00c0a800000e0000 */
        /* <DEDUP_REMOVED lines=18> */
[-C--:B------:R-:W-:Y:S02]  /*e730*/  @!P2 LEA R20, P6, R190, R8.reuse, 0x1 ;  /* 0x00000008be14a211 */ /* 0x080fe400078c08ff */
        /* <DEDUP_REMOVED lines=15> */
.L_x_1090:
[----:B------:R-:W-:Y:S05]  /*e830*/  BSYNC B0 ;  /* 0x0000000000007941 */ /* 0x000fea0003800000 */
.L_x_1083:
[----:B------:R-:W-:Y:S02]  /*e840*/  ULDC UR6, c[0x0][0xd3c] ;  /* 0x00034f0000067ab9 */ /* 0x000fe40000000800 */
[----:B------:R-:W-:-:S06]  /*e850*/  UISETP.GE.AND UP0, UPT, UR5, UR6, UPT ;  /* 0x000000060500728c */ /* 0x000fcc000bf06270 */
[----:B------:R-:W-:-:S13]  /*e860*/  PLOP3.LUT P0, PT, PT, PT, UP0, 0x80, 0x0 ;  /* 0x000000000000781c */ /* 0x000fda0003f0f008 */
[----:B------:R-:W-:Y:S05]  /*e870*/  @!P0 BRA `(.L_x_1098) ;  /* 0xffffff2800d88947 */ /* 0x000fea000383ffff */
[----:B------:R-:W-:Y:S05]  /*e880*/  EXIT ;  /* 0x000000000000794d */ /* 0x000fea0003800000 */
.L_x_1053:
[----:B------:R-:W-:-:S08]  /*e890*/  NOP ;  /* 0x0000000000007918 */ /* 0x000fd00000000000 */
[----:B------:R-:W0:-:S00]  /*e8a0*/  USETMAXREG.DEALLOC.CTAPOOL 0x18 ;  /* 0x00000018000079c8 */ /* 0x000e0000080e0500 */
[----:B0-----:R-:W-:Y:S01]  /*e8b0*/  LOP3.LUT R0, R0, 0x3, RZ, 0xc0, !PT ;  /* 0x0000000300007812 */ /* 0x001fe200078ec0ff */
[----:B------:R-:W-:Y:S01]  /*e8c0*/  IMAD.MOV.U32 R7, RZ, RZ, RZ ;  /* 0x000000ffff077224 */ /* 0x000fe200078e00ff */
[----:B------:R-:W-:-:S04]  /*e8d0*/  LOP3.LUT R19, R19, 0xffffffbf, RZ, 0xc0, !PT ;  /* 0xffffffbf13137812 */ /* 0x000fc800078ec0ff */
[----:B------:R-:W0:Y:S02]  /*e8e0*/  SHFL.IDX PT, R0, R0, RZ, 0x1f ;  /* 0x00001fff00007589 */ /* 0x000e2400000e0000 */
[----:B0-----:R-:W-:-:S13]  /*e8f0*/  ISETP.NE.AND P0, PT, R0, RZ, PT ;  /* 0x000000ff0000720c */ /* 0x001fda0003f05270 */
[----:B------:R-:W-:Y:S01]  /*e900*/  @P0 LOP3.LUT R19, R19, 0x40, RZ, 0xfc, !PT ;  /* 0x0000004013130812 */ /* 0x000fe200078efcff */
[----:B------:R-:W-:Y:S06]  /*e910*/  @!P0 BRA `(.L_x_1099) ;  /* 0x0000000000248947 */ /* 0x000fec0003800000 */
[----:B------:R-:W0:Y:S08]  /*e920*/  S2UR UR5, SR_CgaCtaId ;  /* 0x00000000000579c3 */ /* 0x000e300000008800 */
[----:B------:R-:W-:Y:S06]  /*e930*/  BAR.SYNC.DEFER_BLOCKING 0x5, 0x180 ;  /* 0x0146000000007b1d */ /* 0x000fec0000010000 */
[----:B------:R-:W-:-:S02]  /*e940*/  UMOV UR4, 0x400 ;  /* 0x0000040000047882 */ /* 0x000fc40000000000 */
[----:B0-----:R-:W-:-:S09]  /*e950*/  ULEA UR4, UR5, UR4, 0x18 ;  /* 0x0000000405047291 */ /* 0x001fd2000f8ec03f */
[----:B------:R-:W0:Y:S04]  /*e960*/  LDS.128 R8, [UR4+0x388d0] ;  /* 0x0388d004ff087984 */ /* 0x000e280008000c00 */
[----:B0-----:R2:W-:Y:S04]  /*e970*/  STL.64 [R1], R8 ;  /* 0x0000000801007387 */ /* 0x0015e80000100a00 */
[----:B------:R2:W-:Y:S01]  /*e980*/  STL.64 [R1+0x8], R10 ;  /* 0x0000080a01007387 */ /* 0x0005e20000100a00 */
[----:B------:R-:W-:Y:S06]  /*e990*/  BAR.ARV 0x4, 0x180 ;  /* 0x0106000000007b1d */ /* 0x000fec0000002000 */
[----:B------:R-:W-:Y:S05]  /*e9a0*/  BRA `(.L_x_1100) ;  /* 0x0000000800a47947 */ /* 0x000fea0003800000 */
.L_x_1099:
[----:B------:R-:W-:Y:S01]  /*e9b0*/  LOP3.LUT R0, R6, 0x1f, RZ, 0xc0, !PT ;  /* 0x0000001f06007812 */ /* 0x000fe200078ec0ff */
        /* <DEDUP_REMOVED lines=42> */
.L_x_1103:
        /* <DEDUP_REMOVED lines=38> */
.L_x_1101:
        /* <DEDUP_REMOVED lines=20> */
.L_x_1104:
        /* <DEDUP_REMOVED lines=54> */
.L_x_1102:
[----:B------:R-:W-:Y:S01]  /*f360*/  IMAD.U32 R2, RZ, RZ, UR6 ;  /* 0x00000006ff027e24 */ /* 0x000fe2000f8e00ff */
[----:B------:R1:W-:Y:S04]  /*f370*/  STL [R1+0x4], RZ ;  /* 0x000004ff01007387 */ /* 0x0003e80000100800 */
[----:B------:R1:W-:Y:S04]  /*f380*/  STL [R1+0x8], RZ ;  /* 0x000008ff01007387 */ /* 0x0003e80000100800 */
[----:B------:R1:W-:Y:S02]  /*f390*/  STL [R1], R2 ;  /* 0x0000000201007387 */ /* 0x0003e40000100800 */
.L_x_1105:
        /* <DEDUP_REMOVED lines=10> */
.L_x_1100:
[----:B0-----:R-:W3:Y:S01]  /*f440*/  LDL R0, [R1+0xc] ;  /* 0x00000c0001007983 */ /* 0x001ee20000100800 */
[----:B------:R-:W-:-:S03]  /*f450*/  ULDC UR4, c[0x0][0xd3c] ;  /* 0x00034f0000047ab9 */ /* 0x000fc60000000800 */
[----:B------:R0:W-:Y:S01]  /*f460*/  STL [R1+0x10], RZ ;  /* 0x000010ff01007387 */ /* 0x0001e20000100800 */
[----:B---3--:R-:W-:Y:S01]  /*f470*/  ISETP.GE.AND P0, PT, R0, UR4, PT ;  /* 0x0000000400007c0c */ /* 0x008fe2000bf06270 */
[----:B------:R-:W-:-:S05]  /*f480*/  IMAD.MOV.U32 R0, RZ, RZ, 0x1 ;  /* 0x00000001ff007424 */ /* 0x000fca00078e00ff */
[----:B------:R0:W-:Y:S04]  /*f490*/  STL [R1+0x18], R0 ;  /* 0x0000180001007387 */ /* 0x0001e80000100800 */
[----:B------:R0:W-:Y:S03]  /*f4a0*/  STL [R1+0x64], RZ ;  /* 0x000064ff01007387 */ /* 0x0001e60000100800 */
[----:B------:R-:W-:Y:S05]  /*f4b0*/  @P0 BRA `(.L_x_1106) ;  /* 0x0000007000bc0947 */ /* 0x000fea0003800000 */
[----:B------:R-:W3:Y:S01]  /*f4c0*/  S2UR UR5, SR_CgaCtaId ;  /* 0x00000000000579c3 */ /* 0x000ee20000008800 */
[C---:B0-----:R-:W-:Y:S01]  /*f4d0*/  IMAD.SHL.U32 R0, R6.reuse, 0x8, RZ ;  /* 0x0000000806007824 */ /* 0x041fe200078e00ff */
[----:B------:R-:W-:Y:S01]  /*f4e0*/  LOP3.LUT R4, R6, 0x7f, RZ, 0xc0, !PT ;  /* 0x0000007f06047812 */ /* 0x000fe200078ec0ff */
[----:B------:R-:W-:Y:S01]  /*f4f0*/  UMOV UR4, 0x400 ;  /* 0x0000040000047882 */ /* 0x000fe20000000000 */
[----:B------:R-:W-:Y:S01]  /*f500*/  BSSY B8, `(.L_x_1106) ;  /* 0x000072a000087945 */ /* 0x000fe20003800000 */
[----:B------:R-:W-:Y:S01]  /*f510*/  ULDC UR36, c[0x0][0xc] ;  /* 0x0000030000247ab9 */ /* 0x000fe20000000800 */
[----:B------:R-:W-:Y:S01]  /*f520*/  LOP3.LUT R3, R0, 0x1f8, RZ, 0xc0, !PT ;  /* 0x000001f800037812 */ /* 0x000fe200078ec0ff */
[----:B-1----:R-:W-:Y:S01]  /*f530*/  IMAD.SHL.U32 R2, R4, 0x8, RZ ;  /* 0x0000000804027824 */ /* 0x002fe200078e00ff */
[----:B------:R-:W-:Y:S01]  /*f540*/  LOP3.LUT R0, R0, 0x38, RZ, 0xc0, !PT ;  /* 0x0000003800007812 */ /* 0x000fe200078ec0ff */
[----:B------:R-:W-:Y:S01]  /*f550*/  ULDC.64 UR40, c[0x0][0x198] ;  /* 0x0000660000287ab9 */ /* 0x000fe20000000a00 */
[----:B------:R-:W-:Y:S01]  /*f560*/  LOP3.LUT R3, R3, 0x38, R6, 0x78, !PT ;  /* 0x0000003803037812 */ /* 0x000fe200078e7806 */
[----:B------:R-:W-:-:S03]  /*f570*/  IMAD.SHL.U32 R6, R6, 0x10, RZ ;  /* 0x0000001006067824 */ /* 0x000fc600078e00ff */
[----:B------:R-:W-:Y:S02]  /*f580*/  LOP3.LUT R3, R3, 0x200, R2, 0xf8, !PT ;  /* 0x0000020003037812 */ /* 0x000fe400078ef802 */
[----:B------:R-:W-:-:S04]  /*f590*/  SHF.R.U32.HI R2, RZ, 0x3, R4 ;  /* 0x00000003ff027819 */ /* 0x000fc80000011604 */
[----:B------:R-:W-:Y:S01]  /*f5a0*/  LOP3.LUT R4, R2, 0x70, R6, 0xf8, !PT ;  /* 0x0000007002047812 */ /* 0x000fe200078ef806 */
[----:B------:R-:W-:Y:S01]  /*f5b0*/  IMAD.MOV.U32 R2, RZ, RZ, 0x1 ;  /* 0x00000001ff027424 */ /* 0x000fe200078e00ff */
[C---:B------:R-:W-:Y:S01]  /*f5c0*/  LOP3.LUT R4, R0.reuse, 0x40, RZ, 0xfc, !PT ;  /* 0x0000004000047812 */ /* 0x040fe200078efcff */
[----:B---3--:R-:W-:Y:S01]  /*f5d0*/  ULEA UR4, UR5, UR4, 0x18 ;  /* 0x0000000405047291 */ /* 0x008fe2000f8ec03f */
[----:B------:R-:W-:-:S05]  /*f5e0*/  LOP3.LUT R4, R0, 0x100, RZ, 0xfc, !PT ;  /* 0x0000010000047812 */ /* 0x000fca00078efcff */
[----:B------:R-:W-:-:S04]  /*f5f0*/  IMAD.U32 R18, RZ, RZ, UR4 ;  /* 0x00000004ff127e24 */ /* 0x000fc8000f8e00ff */
[----:B------:R-:W-:-:S05]  /*f600*/  IMAD R3, R3, 0x2, R18 ;  /* 0x0000000203037824 */ /* 0x000fca00078e0212 */
[----:B------:R0:W-:Y:S04]  /*f610*/  STL [R1+0x14], R3 ;  /* 0x0000140301007387 */ /* 0x0001e80000100800 */
[----:B------:R-:W-:Y:S04]  /*f620*/  STL [R1+0x64], RZ ;  /* 0x000064ff01007387 */ /* 0x000fe80000100800 */
[----:B------:R1:W-:Y:S01]  /*f630*/  STL [R1+0x18], R2 ;  /* 0x0000180201007387 */ /* 0x0003e20000100800 */
[----:B0-----:R-:W-:-:S03]  /*f640*/  LOP3.LUT R3, R0, 0x80, RZ, 0xfc, !PT ;  /* 0x0000008000037812 */ /* 0x001fc600078efcff */
[----:B------:R0:W-:Y:S01]  /*f650*/  STL [R1+0x10], RZ ;  /* 0x000010ff01007387 */ /* 0x0001e20000100800 */
[C---:B------:R-:W-:Y:S02]  /*f660*/  LOP3.LUT R3, R0.reuse, 0x140, RZ, 0xfc, !PT ;  /* 0x0000014000037812 */ /* 0x040fe400078efcff */
[C---:B-1----:R-:W-:Y:S02]  /*f670*/  LOP3.LUT R2, R0.reuse, 0xc0, RZ, 0xfc, !PT ;  /* 0x000000c000027812 */ /* 0x042fe400078efcff */
[C---:B------:R-:W-:Y:S02]  /*f680*/  LOP3.LUT R2, R0.reuse, 0x180, RZ, 0xfc, !PT ;  /* 0x0000018000027812 */ /* 0x040fe400078efcff */
[----:B0-----:R-:W-:-:S07]  /*f690*/  LOP3.LUT R0, R0, 0x1c0, RZ, 0xfc, !PT ;  /* 0x000001c000007812 */ /* 0x001fce00078efcff */
.L_x_1230:
[----:B---3--:R-:W3:Y:S01]  /*f6a0*/  LDL R0, [R1+0xc] ;  /* 0x00000c0001007983 */ /* 0x008ee20000100800 */
[----:B-1----:R-:W3:Y:S01]  /*f6b0*/  LDC.64 R2, c[0x0][0xd88] ;  /* 0x00036200ff027b82 */ /* 0x002ee20000000a00 */
[----:B------:R-:W-:Y:S05]  /*f6c0*/  YIELD ;  /* 0x0000000000007946 */ /* 0x000fea0003800000 */
[----:B------:R-:W-:Y:S01]  /*f6d0*/  ULDC.64 UR4, c[0x0][0xb20] ;  /* 0x0002c80000047ab9 */ /* 0x000fe20000000a00 */
[----:B--2---:R-:W-:Y:S01]  /*f6e0*/  IMAD.MOV.U32 R6, RZ, RZ, RZ ;  /* 0x000000ffff067224 */ /* 0x004fe200078e00ff */
[----:B------:R-:W-:Y:S01]  /*f6f0*/  ISETP.NE.U32.AND P0, PT, RZ, UR4, PT ;  /* 0x00000004ff007c0c */ /* 0x000fe2000bf05070 */
[----:B------:R-:W-:Y:S01]  /*f700*/  ULDC.64 UR6, c[0x0][0xb10] ;  /* 0x0002c40000067ab9 */ /* 0x000fe20000000a00 */
[----:B------:R-:W-:Y:S01]  /*f710*/  ULDC.64 UR8, c[0x0][0xb00] ;  /* 0x0002c00000087ab9 */ /* 0x000fe20000000a00 */
[----:B---3--:R-:W-:-:S05]  /*f720*/  IMAD.WIDE R2, R0, 0x4, R2 ;  /* 0x0000000400027825 */ /* 0x008fca00078e0202 */
[----:B0-2---:R-:W2:Y:S01]  /*f730*/  LDG.E R10, desc[UR38][R2.64] ;  /* 0x00000026020a7981 */ /* 0x005ea2000c1e1900 */
        /* <DEDUP_REMOVED lines=46> */
.L_x_1107:
        /* <DEDUP_REMOVED lines=18> */
.L_x_1108:
[----:B------:R-:W-:Y:S05]  /*fb40*/  @!P0 BRA `(.L_x_1109) ;  /* 0x00000000000c8947 */ /* 0x000fea0003800000 */
[----:B------:R-:W2:Y:S04]  /*fb50*/  LDG.E R6, desc[UR38][R4.64] ;  /* 0x0000002604067981 */ /* 0x000ea8000c1e1900 */
[----:B------:R-:W2:Y:S02]  /*fb60*/  LDG.E R4, desc[UR38][R4.64+0x4] ;  /* 0x0000042604047981 */ /* 0x000ea4000c1e1900 */
[----:B--2---:R-:W-:-:S07]  /*fb70*/  IMAD.IADD R6, R4, 0x1, -R6 ;  /* 0x0000000104067824 */ /* 0x004fce00078e0a06 */
.L_x_1109:
[----:B-----5:R-:W-:Y:S01]  /*fb80*/  IMAD.IADD R6, R6, 0x1, -R0 ;  /* 0x0000000106067824 */ /* 0x020fe200078e0a00 */
[----:B------:R-:W-:Y:S01]  /*fb90*/  LOP3.LUT R9, R2, 0xff, RZ, 0xc0, !PT ;  /* 0x000000ff02097812 */ /* 0x000fe200078ec0ff */
[----:B------:R-:W-:Y:S01]  /*fba0*/  IMAD.MOV.U32 R4, RZ, RZ, RZ ;  /* 0x000000ffff047224 */ /* 0x000fe200078e00ff */
[----:B------:R-:W-:Y:S01]  /*fbb0*/  BSSY B0, `(.L_x_1110) ;  /* 0x000002a000007945 */ /* 0x000fe20003800000 */
[C---:B------:R-:W-:Y:S01]  /*fbc0*/  VIADD R0, R6.reuse, 0x3f ;  /* 0x0000003f06007836 */ /* 0x040fe20000000000 */
[----:B------:R-:W-:Y:S01]  /*fbd0*/  ISETP.GE.AND P0, PT, R6, 0x1, PT ;  /* 0x000000010600780c */ /* 0x000fe20003f06270 */
[----:B------:R-:W-:Y:S01]  /*fbe0*/  IMAD.MOV.U32 R10, RZ, RZ, R4 ;  /* 0x000000ffff0a7224 */ /* 0x000fe200078e0004 */
[----:B------:R3:W-:Y:S02]  /*fbf0*/  STL [R1+0x40], R4 ;  /* 0x0000400401007387 */ /* 0x0007e40000100800 */
[----:B-1----:R-:W-:-:S04]  /*fc00*/  SHF.R.S32.HI R3, RZ, 0x1f, R0 ;  /* 0x0000001fff037819 */ /* 0x002fc80000011400 */
[----:B------:R-:W-:-:S04]  /*fc10*/  LEA.HI R3, R3, R0, RZ, 0x6 ;  /* 0x0000000003037211 */ /* 0x000fc800078f30ff */
[----:B------:R-:W-:-:S05]  /*fc20*/  SHF.R.S32.HI R8, RZ, 0x6, R3 ;  /* 0x00000006ff087819 */ /* 0x000fca0000011403 */
[----:B------:R3:W-:Y:S04]  /*fc30*/  STL [R1+0x54], R8 ;  /* 0x0000540801007387 */ /* 0x0007e80000100800 */
[----:B------:R3:W-:Y:S01]  /*fc40*/  STL [R1+0x68], R9 ;  /* 0x0000680901007387 */ /* 0x0007e20000100800 */
[----:B------:R-:W-:Y:S05]  /*fc50*/  @!P0 BRA `(.L_x_1111) ;  /* 0x00000000007c8947 */ /* 0x000fea0003800000 */
[----:B------:R-:W-:-:S04]  /*fc60*/  SHF.R.U32.HI R0, RZ, 0x10, R2 ;  /* 0x00000010ff007819 */ /* 0x000fc80000011602 */
[----:B------:R-:W-:-:S13]  /*fc70*/  ISETP.NE.AND P0, PT, R0, RZ, PT ;  /* 0x000000ff0000720c */ /* 0x000fda0003f05270 */
[----:B------:R-:W3:Y:S02]  /*fc80*/  @!P0 LDC R0, c[0x0][0xae8] ;  /* 0x0002ba00ff008b82 */ /* 0x000ee40000000800 */
[----:B---3--:R-:W-:-:S04]  /*fc90*/  IABS R4, R0 ;  /* 0x0000000000047213 */ /* 0x008fc80000000000 */
        /* <DEDUP_REMOVED lines=27> */
.L_x_1111:
[----:B------:R-:W-:Y:S05]  /*fe50*/  BSYNC B0 ;  /* 0x0000000000007941 */ /* 0x000fea0003800000 */
.L_x_1110:
        /* <DEDUP_REMOVED lines=13> */
[----:B------:R-:W-:Y:S02]  /*ff30*/  VOTEU.ANY UR4, UPT, PT ;  /* 0x0000000000047886 */ /* 0x000fe400038e0100 */
[----:B------:R-:W4:Y:S08]  /*ff40*/  FLO.U32 R0, UR4 ;  /* 0x0000000400007d00 */ /* 0x000f3000080e0000 */
[----:B---3--:R-:W3:Y:S01]  /*ff50*/  POPC R4, UR4 ;  /* 0x0000000400047d09 */ /* 0x008ee20008000000 */
[----:B----4-:R-:W-:-:S02]  /*ff60*/  ISETP.EQ.U32.AND P0, PT, R0, R2, PT ;  /* 0x000000020000720c */ /* 0x010fc40003f02070 */
[----:B------:R-:W3:Y:S11]  /*ff70*/  LDC.64 R2, c[0x0][0xd60] ;  /* 0x00035800ff027b82 */ /* 0x000ef60000000a00 */
[----:B---3--:R-:W3:Y:S04]  /*ff80*/  @P0 ATOMG.E.ADD.STRONG.GPU PT, R2, desc[UR38][R2.64], R4 ;  /* 0x00000004020209a8 */ /* 0x008ee800081ee1e6 */
[----:B---3--:R3:W4:Y:S02]  /*ff90*/  SHFL.IDX PT, R2, R2, R0, 0x1f ;  /* 0x00001f0002027589 */ /* 0x00872400000e0000 */
[----:B---3--:R-:W3:Y:S02]  /*ffa0*/  S2R R0, SR_LTMASK ;  /* 0x0000000000007919 */ /* 0x008ee40000003900 */
[----:B---3--:R-:W-:-:S06]  /*ffb0*/  LOP3.LUT R0, R0, UR4, RZ, 0xc0, !PT ;  /* 0x0000000400007c12 */ /* 0x008fcc000f8ec0ff */
[----:B------:R-:W4:Y:S02]  /*ffc0*/  POPC R0, R0 ;  /* 0x0000000000007309 */ /* 0x000f240000000000 */
[----:B----4-:R-:W-:-:S05]  /*ffd0*/  IADD3 R0, R2, UR36, R0 ;  /* 0x0000002402007c10 */ /* 0x010fca000fffe000 */
[----:B------:R4:W-:Y:S01]  /*ffe0*/  STL [R1], R0 ;  /* 0x0000000001007387 */ /* 0x0009e20000100800 */
[----:B------:R-:W-:Y:S05]  /*fff0*/  BRA `(.L_x_1114) ;  /* 0x0000005800847947 */ /* 0x000fea0003800000 */
.L_x_1113:
        /* <DEDUP_REMOVED lines=8> */
[----:B---3--:R-:W-:Y:S02]  /*10080*/  IMAD.U32 R4, RZ, RZ, UR6 ;  /* 0x00000006ff047e24 */ /* 0x008fe4000f8e00ff */
[----:B------:R-:W3:Y:S01]  /*10090*/  LDC.64 R2, c[0x4][R2] ;  /* 0x0100000002027b82 */ /* 0x000ee20000000a00 */
[----:B------:R-:W-:Y:S02]  /*100a0*/  IMAD.U32 R5, RZ, RZ, UR7 ;  /* 0x00000007ff057e24 */ /* 0x000fe4000f8e00ff */
[----:B------:R-:W-:Y:S02]  /*100b0*/  IMAD.U32 R6, RZ, RZ, UR8 ;  /* 0x00000008ff067e24 */ /* 0x000fe4000f8e00ff */
[----:B--2---:R-:W-:-:S02]  /*100c0*/  IMAD.U32 R7, RZ, RZ, UR9 ;  /* 0x00000009ff077e24 */ /* 0x004fc4000f8e00ff */
[----:B-1----:R-:W-:Y:S02]  /*100d0*/  IMAD.U32 R10, RZ, RZ, UR4 ;  /* 0x00000004ff0a7e24 */ /* 0x002fe4000f8e00ff */
[----:B0-----:R-:W-:Y:S02]  /*100e0*/  IMAD.U32 R11, RZ, RZ, UR5 ;  /* 0x00000005ff0b7e24 */ /* 0x001fe4000f8e00ff */
[----:B------:R-:W-:Y:S02]  /*100f0*/  IMAD.MOV.U32 R8, RZ, RZ, 0x70 ;  /* 0x00000070ff087424 */ /* 0x000fe400078e00ff */
[----:B------:R-:W-:Y:S02]  /*10100*/  IMAD.MOV.U32 R12, RZ, RZ, 0x1 ;  /* 0x00000001ff0c7424 */ /* 0x000fe400078e00ff */
[----:B------:R-:W-:-:S07]  /*10110*/  IMAD.MOV.U32 R13, RZ, RZ, RZ ;  /* 0x000000ffff0d7224 */ /* 0x000fce00078e00ff */
[----:B------:R-:W-:-:S07]  /*10120*/  LEPC R20, `(.L_x_1116) ;  /* 0x000000001014794e */ /* 0x000fce0000000000 */
[----:B---3--:R-:W-:Y:S05]  /*10130*/  CALL.ABS.NOINC R2 ;  /* 0x0000000002007343 */ /* 0x008fea0003c00000 */
.L_x_1116:
[----:B------:R-:W-:Y:S05]  /*10140*/  BSYNC B6 ;  /* 0x0000000000067941 */ /* 0x000fea0003800000 */
.L_x_1115:
        /* <DEDUP_REMOVED lines=9> */
[----:B---3--:R-:W-:Y:S02]  /*101e0*/  IMAD.U32 R4, RZ, RZ, UR6 ;  /* 0x00000006ff047e24 */ /* 0x008fe4000f8e00ff */
        /* <DEDUP_REMOVED lines=9> */
[----:B----4-:R-:W-:Y:S05]  /*10280*/  CALL.ABS.NOINC R2 ;  /* 0x0000000002007343 */ /* 0x010fea0003c00000 */
.L_x_1119:
        /* <DEDUP_REMOVED lines=16> */
.L_x_1118:
[----:B------:R-:W-:Y:S05]  /*10390*/  BSYNC B6 ;  /* 0x0000000000067941 */ /* 0x000fea0003800000 */
.L_x_1117:
[----:B---3--:R-:W3:Y:S01]  /*103a0*/  LDL.LU R4, [R1+0x1c] ;  /* 0x00001c0001047983 */ /* 0x008ee20000300800 */
[----:B------:R-:W-:-:S03]  /*103b0*/  ULDC.64 UR4, c[0x0][0xaf0] ;  /* 0x0002bc0000047ab9 */ /* 0x000fc60000000a00 */
[----:B--2---:R-:W2:Y:S01]  /*103c0*/  LDL R7, [R1+0x8] ;  /* 0x0000080001077983 */ /* 0x004ea20000100800 */
[----:B------:R-:W-:-:S03]  /*103d0*/  ISETP.NE.U32.AND P0, PT, RZ, UR4, PT ;  /* 0x00000004ff007c0c */ /* 0x000fc6000bf05070 */
[----:B------:R-:W4:Y:S01]  /*103e0*/  LDL R0, [R1+0x3c] ;  /* 0x00003c0001007983 */ /* 0x000f220000100800 */
[----:B------:R-:W-:-:S13]  /*103f0*/  ISETP.NE.AND.EX P0, PT, RZ, UR5, PT, P0 ;  /* 0x00000005ff007c0c */ /* 0x000fda000bf05300 */
[----:B------:R-:W-:-:S04]  /*10400*/  @P0 IADD3 R2, P1, R16, UR4, RZ ;  /* 0x0000000410020c10 */ /* 0x000fc8000ff3e0ff */
[----:B---3--:R-:W-:Y:S01]  /*10410*/  @P0 IADD3.X R3, R4, UR5, RZ, P1, !PT ;  /* 0x0000000504030c10 */ /* 0x008fe20008ffe4ff */
[----:B------:R-:W-:-:S04]  /*10420*/  ULDC.64 UR4, c[0x0][0xb00] ;  /* 0x0002c00000047ab9 */ /* 0x000fc80000000a00 */
[----:B--2---:R2:W3:Y:S02]  /*10430*/  @P0 LDG.E R7, desc[UR38][R2.64] ;  /* 0x0000002602070981 */ /* 0x0044e4000c1e1900 */
[----:B--2---:R-:W2:Y:S01]  /*10440*/  LDC.64 R2, c[0x0][0x418] ;  /* 0x00010600ff027b82 */ /* 0x004ea20000000a00 */
[----:B----4-:R-:W-:Y:S01]  /*10450*/  VIADD R0, R0, 0xffffffff ;  /* 0xffffffff00007836 */ /* 0x010fe20000000000 */
[----:B---3--:R-:W-:Y:S01]  /*10460*/  SHF.R.S32.HI R8, RZ, 0x1f, R7 ;  /* 0x0000001fff087819 */ /* 0x008fe20000011407 */
[----:B------:R3:W-:Y:S04]  /*10470*/  @P0 STL [R1+0x8], R7 ;  /* 0x0000080701000387 */ /* 0x0007e80000100800 */
[----:B------:R3:W-:Y:S01]  /*10480*/  STL [R1+0x1c], R8 ;  /* 0x00001c0801007387 */ /* 0x0007e20000100800 */
[----:B--2---:R-:W-:Y:S01]  /*10490*/  LOP3.LUT P0, RZ, R2, UR4, RZ, 0xfc, !PT ;  /* 0x0000000402ff7c12 */ /* 0x004fe2000f80fcff */
[----:B------:R-:W-:-:S03]  /*104a0*/  UMOV UR4, 0xffffffff ;  /* 0xffffffff00047882 */ /* 0x000fc60000000000 */
[----:B------:R-:W-:-:S04]  /*104b0*/  LOP3.LUT P0, RZ, R3, UR5, RZ, 0xfc, P0 ;  /* 0x0000000503ff7c12 */ /* 0x000fc8000800fcff */
[----:B------:R-:W-:Y:S01]  /*104c0*/  SEL R16, R7, RZ, !P0 ;  /* 0x000000ff07107207 */ /* 0x000fe20004000000 */
[----:B---3--:R-:W-:Y:S08]  /*104d0*/  BRA.DIV UR4, `(.L_x_1120) ;  /* 0x0000006a04147947 */ /* 0x008ff0000b800000 */
[----:B------:R-:W2:Y:S02]  /*104e0*/  S2R R4, SR_TID.X ;  /* 0x0000000000047919 */ /* 0x000ea40000002100 */
[----:B--2---:R-:W-:-:S04]  /*104f0*/  SHF.R.U32.HI R4, RZ, 0x5, R4 ;  /* 0x00000005ff047819 */ /* 0x004fc80000011604 */
[----:B------:R-:W-:-:S05]  /*10500*/  LOP3.LUT R4, R4, 0x3, RZ, 0xc0, !PT ;  /* 0x0000000304047812 */ /* 0x000fca00078ec0ff */
[----:B------:R2:W3:Y:S02]  /*10510*/  SHFL.IDX PT, R14, R4, RZ, 0x1f ;  /* 0x00001fff040e7589 */ /* 0x0004e400000e0000 */
.L_x_1245:
[----:B------:R4:W-:Y:S01]  /*10520*/  STL [R1+0x30], R0 ;  /* 0x0000300001007387 */ /* 0x0009e20000100800 */
[----:B---3--:R-:W-:Y:S02]  /*10530*/  ISETP.NE.AND P0, PT, R14, RZ, PT ;  /* 0x000000ff0e00720c */ /* 0x008fe40003f05270 */
[----:B------:R-:W-:Y:S02]  /*10540*/  PLOP3.LUT P1, PT, PT, PT, PT, 0x8, 0x0 ;  /* 0x000000000000781c */ /* 0x000fe40003f2e170 */
[----:B------:R-:W-:-:S11]  /*10550*/  LOP3.LUT R19, R19, 0xfffffffe, RZ, 0xc0, !PT ;  /* 0xfffffffe13137812 */ /* 0x000fd600078ec0ff */
[----:B------:R-:W-:Y:S01]  /*10560*/  @P1 LOP3.LUT R19, R19, 0x1, RZ, 0xfc, !PT ;  /* 0x0000000113131812 */ /* 0x000fe200078efcff */
[----:B----4-:R-:W-:Y:S06]  /*10570*/  @P0 BRA `(.L_x_1121) ;  /* 0x00000004000c0947 */ /* 0x010fec0003800000 */
[----:B------:R-:W-:-:S03]  /*10580*/  UMOV UR4, 0xffffffff ;  /* 0xffffffff00047882 */ /* 0x000fc60000000000 */
[----:B------:R-:W-:Y:S05]  /*10590*/  BRA.DIV UR4, `(.L_x_1122) ;  /* 0x0000006a04187947 */ /* 0x000fea000b800000 */
[----:B------:R-:W-:-:S13]  /*105a0*/  ELECT P6, URZ, PT ;  /* 0x00000000003f782f */ /* 0x000fda00038c0000 */
.L_x_1248:
[----:B------:R-:W-:Y:S05]  /*105b0*/  @!P6 BRA `(.L_x_1121) ;  /* 0x0000000000fce947 */ /* 0x000fea0003800000 */
[----:B------:R-:W-:-:S04]  /*105c0*/  ISETP.NE.U32.AND P0, PT, R2, RZ, PT ;  /* 0x000000ff0200720c */ /* 0x000fc80003f05070 */
[----:B------:R-:W-:-:S13]  /*105d0*/  ISETP.NE.AND.EX P0, PT, R3, RZ, PT, P0 ;  /* 0x000000ff0300720c */ /* 0x000fda0003f05300 */
[----:B------:R-:W-:Y:S05]  /*105e0*/  @!P0 BRA `(.L_x_1123) ;  /* 0x0000000000508947 */ /* 0x000fea0003800000 */
[----:B------:R-:W3:Y:S01]  /*105f0*/  LDC R6, c[0x0][0x43c] ;  /* 0x00010f00ff067b82 */ /* 0x000ee20000000800 */
[----:B------:R-:W-:Y:S01]  /*10600*/  IMAD.MOV.U32 R9, RZ, RZ, R0 ;  /* 0x000000ffff097224 */ /* 0x000fe200078e0000 */
[----:B------:R-:W-:-:S03]  /*10610*/  ULDC.64 UR4, c[0x0][0x428] ;  /* 0x00010a0000047ab9 */ /* 0x000fc60000000a00 */
[----:B------:R-:W-:Y:S01]  /*10620*/  IMAD.MOV.U32 R0, RZ, RZ, R9 ;  /* 0x000000ffff007224 */ /* 0x000fe200078e0009 */
[----:B---3--:R-:W-:-:S13]  /*10630*/  ISETP.NE.AND P0, PT, R6, 0x1, PT ;  /* 0x000000010600780c */ /* 0x008fda0003f05270 */
[----:B--2---:R-:W2:Y:S02]  /*10640*/  @P0 LDC.64 R4, c[0x0][0x440] ;  /* 0x00011000ff040b82 */ /* 0x004ea40000000a00 */
[----:B--2---:R-:W-:-:S05]  /*10650*/  @P0 IMAD.HI.U32 R4, R9, R4, RZ ;  /* 0x0000000409040227 */ /* 0x004fca00078e00ff */
        /* <DEDUP_REMOVED lines=13> */
.L_x_1123:
[----:B------:R-:W4:Y:S04]  /*10730*/  LDL R0, [R1+0x10] ;  /* 0x0000100001007983 */ /* 0x000f280000100800 */
[----:B---3--:R-:W3:Y:S01]  /*10740*/  LDL R2, [R1+0x18] ;  /* 0x0000180001027983 */ /* 0x008ee20000100800 */
[----:B----4-:R-:W-:Y:S01]  /*10750*/  IMAD R0, R0, 0x8, R18 ;  /* 0x0000000800007824 */ /* 0x010fe200078e0212 */
[----:B---3--:R-:W-:-:S04]  /*10760*/  SHF.L.U32 R2, R2, 0x1f, RZ ;  /* 0x0000001f02027819 */ /* 0x008fc800000006ff */
[----:B------:R-:W3:Y:S02]  /*10770*/  SYNCS.PHASECHK.TRANS64.TRYWAIT P0, [R0+URZ+0x38840], R2 ;  /* 0x03884002000075a7 */ /* 0x000ee4000800017f */
[----:B---3--:R-:W-:Y:S05]  /*10780*/  @!P0 BRA `(.L_x_1124) ;  /* 0x0000006400bc8947 */ /* 0x008fea0003800000 */
.L_x_1249:
[----:B------:R-:W4:Y:S02]  /*10790*/  S2R R3, SR_TID.X ;  /* 0x0000000000037919 */ /* 0x000f240000002100 */
[----:B----4-:R-:W-:-:S04]  /*107a0*/  LOP3.LUT R3, R3, 0x7f, RZ, 0xc0, !PT ;  /* 0x0000007f03037812 */ /* 0x010fc800078ec0ff */
[----:B------:R-:W-:-:S13]  /*107b0*/  ISETP.NE.AND P0, PT, R3, RZ, PT ;  /* 0x000000ff0300720c */ /* 0x000fda0003f05270 */
[----:B------:R-:W-:Y:S05]  /*107c0*/  @P0 BRA `(.L_x_1125) ;  /* 0x00000000001c0947 */ /* 0x000fea0003800000 */
[----:B------:R-:W4:Y:S01]  /*107d0*/  S2R R3, SR_TID.X ;  /* 0x0000000000037919 */ /* 0x000f220000002100 */
[----:B---3--:R-:W-:-:S04]  /*107e0*/  IMAD.MOV.U32 R2, RZ, RZ, 0x2000 ;  /* 0x00002000ff027424 */ /* 0x008fc800078e00ff */
[----:B------:R3:W-:Y:S01]  /*107f0*/  SYNCS.ARRIVE.TRANS64 RZ, [R0+URZ+0x38830], R2 ;  /* 0x0388300200ff79a7 */ /* 0x0007e2000800003f */
[----:B----4-:R-:W-:-:S04]  /*10800*/  LOP3.LUT R3, R3, 0x1f, RZ, 0xc0, !PT ;  /* 0x0000001f03037812 */ /* 0x010fc800078ec0ff */
[----:B------:R-:W-:-:S13]  /*10810*/  ISETP.NE.AND P0, PT, R3, RZ, PT ;  /* 0x000000ff0300720c */ /* 0x000fda0003f05270 */
[----:B---3--:R-:W-:Y:S05]  /*10820*/  @!P0 BRA `(.L_x_1125) ;  /* 0x0000000000048947 */ /* 0x008fea0003800000 */
[----:B------:R-:W-:Y:S01]  /*10830*/  BPT.TRAP 0x1 ;  /* 0x000000040000795c */ /* 0x000fe20000300000 */
.L_x_1125:
[----:B------:R-:W4:Y:S04]  /*10840*/  LDL R3, [R1+0x10] ;  /* 0x0000100001037983 */ /* 0x000f280000100800 */
[----:B--2---:R-:W2:Y:S04]  /*10850*/  LDL R4, [R1+0x30] ;  /* 0x0000300001047983 */ /* 0x004ea80000100800 */
[----:B---3--:R-:W3:Y:S01]  /*10860*/  LDL R2, [R1+0x20] ;  /* 0x0000200001027983 */ /* 0x008ee20000100800 */
[----:B------:R-:W-:Y:S01]  /*10870*/  R2UR UR9, R0 ;  /* 0x00000000000972ca */ /* 0x000fe200000e0000 */
[----:B------:R-:W-:Y:S01]  /*10880*/  UIADD3 UR6, UP0, UR40, 0x370, URZ ;  /* 0x0000037028067890 */ /* 0x000fe2000ff1e03f */
[----:B------:R-:W-:-:S02]  /*10890*/  R2UR UR12, R17 ;  /* 0x00000000110c72ca */ /* 0x000fc400000e0000 */
[----:B-----5:R-:W-:Y:S01]  /*108a0*/  R2UR UR13, R16 ;  /* 0x00000000100d72ca */ /* 0x020fe200000e0000 */
[----:B------:R-:W-:-:S08]  /*108b0*/  UIADD3.X UR7, URZ, UR41, URZ, UP0, !UPT ;  /* 0x000000293f077290 */ /* 0x000fd000087fe43f */
[----:B------:R-:W-:Y:S01]  /*108c0*/  UIADD3 UR9, UR9, 0x38830, URZ ;  /* 0x0003883009097890 */ /* 0x000fe2000fffe03f */
[----:B------:R-:W-:Y:S01]  /*108d0*/  UMOV UR5, 0x14f00000 ;  /* 0x14f0000000057882 */ /* 0x000fe20000000000 */
[----:B------:R-:W-:Y:S01]  /*108e0*/  UMOV UR10, URZ ;  /* 0x0000003f000a7c82 */ /* 0x000fe20008000000 */
[----:B------:R-:W-:Y:S02]  /*108f0*/  PLOP3.LUT P0, PT, PT, PT, PT, 0x80, 0x0 ;  /* 0x000000000000781c */ /* 0x000fe40003f0f070 */
[----:B------:R-:W-:-:S11]  /*10900*/  LOP3.LUT R19, R19, 0xfffffffe, RZ, 0xc0, !PT ;  /* 0xfffffffe13137812 */ /* 0x000fd600078ec0ff */
[----:B------:R-:W-:Y:S01]  /*10910*/  @P0 LOP3.LUT R19, R19, 0x1, RZ, 0xfc, !PT ;  /* 0x0000000113130812 */ /* 0x000fe200078efcff */
[----:B----4-:R-:W-:Y:S01]  /*10920*/  IMAD R0, R3, 0x2000, R18 ;  /* 0x0000200003007824 */ /* 0x010fe200078e0212 */
[----:B--2---:R-:W-:-:S04]  /*10930*/  R2UR UR11, R4 ;  /* 0x00000000040b72ca */ /* 0x004fc800000e0000 */
[----:B------:R-:W-:Y:S02]  /*10940*/  R2UR UR8, R0 ;  /* 0x00000000000872ca */ /* 0x000fe400000e0000 */
[----:B---3--:R-:W-:-:S11]  /*10950*/  R2UR UR4, R2 ;  /* 0x00000000020472ca */ /* 0x008fd600000e0000 */
[----:B------:R-:W-:Y:S02]  /*10960*/  UIADD3 UR8, UR8, 0x22400, URZ ;  /* 0x0002240008087890 */ /* 0x000fe4000fffe03f */
[----:B------:R-:W-:-:S03]  /*10970*/  ULEA UR11, UR11, UR4, 0x6 ;  /* 0x000000040b0b7291 */ /* 0x000fc6000f8e303f */
[----:B------:R-:W-:-:S06]  /*10980*/  UMOV UR4, 0x0 ;  /* 0x0000000000047882 */ /* 0x000fcc0000000000 */
[----:B------:R3:W-:Y:S02]  /*10990*/  UTMALDG.4D [UR8], [UR6], desc[UR4] ;  /* 0x00000408060075b4 */ /* 0x0007e40008019000 */
[----:B---3--:R-:W-:Y:S01]  /*109a0*/  NOP ;  /* 0x0000000000007918 */ /* 0x008fe20000000000 */
.L_x_1121:
[----:B--2---:R-:W2:Y:S04]  /*109b0*/  LDL.LU R4, [R1+0x28] ;  /* 0x0000280001047983 */ /* 0x004ea80000300800 */
[----:B------:R-:W3:Y:S04]  /*109c0*/  LDL.LU R3, [R1+0x48] ;  /* 0x0000480001037983 */ /* 0x000ee80000300800 */
[----:B------:R-:W4:Y:S01]  /*109d0*/  LDL R2, [R1+0x2c] ;  /* 0x00002c0001027983 */ /* 0x000f220000100800 */
[----:B------:R-:W-:Y:S05]  /*109e0*/  WARPSYNC.ALL ;  /* 0x0000000000007948 */ /* 0x000fea0003800000 */
[----:B------:R-:W-:Y:S01]  /*109f0*/  ULDC.64 UR4, c[0x0][0xaf8] ;  /* 0x0002be0000047ab9 */ /* 0x000fe20000000a00 */
[----:B------:R-:W-:Y:S01]  /*10a00*/  VIADD R0, R18, 0x20400 ;  /* 0x0002040012007836 */ /* 0x000fe20000000000 */
[----:B------:R-:W-:Y:S01]  /*10a10*/  BAR.SYNC.DEFER_BLOCKING 0x8, 0x100 ;  /* 0x0204000000007b1d */ /* 0x000fe20000010000 */
[----:B------:R-:W-:-:S03]  /*10a20*/  ISETP.NE.U32.AND P0, PT, RZ, UR4, PT ;  /* 0x00000004ff007c0c */ /* 0x000fc6000bf05070 */
[----:B------:R-:W-:Y:S02]  /*10a30*/  LOP3.LUT P1, RZ, R0, 0x3ff, RZ, 0xc0, !PT ;  /* 0x000003ff00ff7812 */ /* 0x000fe4000782c0ff */
[----:B------:R-:W-:Y:S01]  /*10a40*/  ISETP.NE.AND.EX P0, PT, RZ, UR5, PT, P0 ;  /* 0x00000005ff007c0c */ /* 0x000fe2000bf05300 */
[----:B------:R-:W-:Y:S03]  /*10a50*/  BSSY B6, `(.L_x_1126) ;  /* 0x0000018000067945 */ /* 0x000fe60003800000 */
[----:B--2---:R-:W-:Y:S02]  /*10a60*/  SEL R4, R4, RZ, !P0 ;  /* 0x000000ff04047207 */ /* 0x004fe40004000000 */
[----:B---3--:R-:W-:-:S03]  /*10a70*/  SEL R3, R3, RZ, !P0 ;  /* 0x000000ff03037207 */ /* 0x008fc60004000000 */
[----:B------:R2:W-:Y:S01]  /*10a80*/  STL [R1+0x34], R4 ;  /* 0x0000340401007387 */ /* 0x0005e20000100800 */
[----:B----4-:R-:W-:-:S05]  /*10a90*/  SHF.R.S32.HI R0, RZ, 0x1f, R2 ;  /* 0x0000001fff007819 */ /* 0x010fca0000011402 */
[----:B------:R2:W-:Y:S04]  /*10aa0*/  STL [R1+0x48], R0 ;  /* 0x0000480001007387 */ /* 0x0005e80000100800 */
[----:B------:R2:W-:Y:S01]  /*10ab0*/  STL [R1+0x58], R3 ;  /* 0x0000580301007387 */ /* 0x0005e20000100800 */
[----:B------:R-:W-:Y:S05]  /*10ac0*/  @!P1 BRA `(.L_x_1127) ;  /* 0x0000000000409947 */ /* 0x000fea0003800000 */
[----:B------:R-:W-:Y:S01]  /*10ad0*/  MOV R2, 0x0 ;  /* 0x0000000000027802 */ /* 0x000fe20000000f00 */
[----:B------:R-:W-:Y:S01]  /*10ae0*/  ULDC.64 UR4, c[0x4][0x90] ;  /* 0x0100240000047ab9 */ /* 0x000fe20000000a00 */
[----:B------:R-:W-:Y:S01]  /*10af0*/  ULDC.64 UR6, c[0x4][0x98] ;  /* 0x0100260000067ab9 */ /* 0x000fe20000000a00 */
[----:B------:R-:W-:Y:S01]  /*10b00*/  ULDC.64 UR8, c[0x4][0x20] ;  /* 0x0100080000087ab9 */ /* 0x000fe20000000a00 */
[----:B--2---:R-:W-:Y:S02]  /*10b10*/  IMAD.U32 R4, RZ, RZ, UR4 ;  /* 0x00000004ff047e24 */ /* 0x004fe4000f8e00ff */
[----:B------:R-:W2:Y:S01]  /*10b20*/  LDC.64 R2, c[0x4][R2] ;  /* 0x0100000002027b82 */ /* 0x000ea20000000a00 */
[----:B------:R-:W-:Y:S02]  /*10b30*/  IMAD.U32 R5, RZ, RZ, UR5 ;  /* 0x00000005ff057e24 */ /* 0x000fe4000f8e00ff */
[----:B------:R-:W-:Y:S02]  /*10b40*/  IMAD.U32 R6, RZ, RZ, UR6 ;  /* 0x00000006ff067e24 */ /* 0x000fe4000f8e00ff */
[----:B------:R-:W-:-:S02]  /*10b50*/  IMAD.U32 R7, RZ, RZ, UR7 ;  /* 0x00000007ff077e24 */ /* 0x000fc4000f8e00ff */
[----:B-1----:R-:W-:Y:S02]  /*10b60*/  IMAD.U32 R10, RZ, RZ, UR8 ;  /* 0x00000008ff0a7e24 */ /* 0x002fe4000f8e00ff */
[----:B0-----:R-:W-:Y:S02]  /*10b70*/  IMAD.U32 R11, RZ, RZ, UR9 ;  /* 0x00000009ff0b7e24 */ /* 0x001fe4000f8e00ff */
[----:B------:R-:W-:Y:S02]  /*10b80*/  IMAD.MOV.U32 R8, RZ, RZ, 0x70 ;  /* 0x00000070ff087424 */ /* 0x000fe400078e00ff */
[----:B------:R-:W-:Y:S02]  /*10b90*/  IMAD.MOV.U32 R12, RZ, RZ, 0x1 ;  /* 0x00000001ff0c7424 */ /* 0x000fe400078e00ff */
[----:B------:R-:W-:-:S07]  /*10ba0*/  IMAD.MOV.U32 R13, RZ, RZ, RZ ;  /* 0x000000ffff0d7224 */ /* 0x000fce00078e00ff */
[----:B------:R-:W-:-:S07]  /*10bb0*/  LEPC R20, `(.L_x_1127) ;  /* 0x000000001014794e */ /* 0x000fce0000000000 */
[----:B--2---:R-:W-:Y:S05]  /*10bc0*/  CALL.ABS.NOINC R2 ;  /* 0x0000000002007343 */ /* 0x004fea0003c00000 */
.L_x_1127:
[----:B------:R-:W-:Y:S05]  /*10bd0*/  BSYNC B6 ;  /* 0x0000000000067941 */ /* 0x000fea0003800000 */
.L_x_1126:
[----:B-1----:R-:W3:Y:S01]  /*10be0*/  LDL R10, [R1+0x4] ;  /* 0x00000400010a7983 */ /* 0x002ee20000100800 */
[----:B------:R-:W1:Y:S01]  /*10bf0*/  LDC R7, c[0x0][0x448] ;  /* 0x00011200ff077b82 */ /* 0x000e620000000800 */
[----:B------:R-:W-:Y:S01]  /*10c00*/  ULDC.64 UR4, c[0x0][0x298] ;  /* 0x0000a60000047ab9 */ /* 0x000fe20000000a00 */
[----:B------:R-:W-:Y:S01]  /*10c10*/  ULDC.64 UR6, c[0x0][0x280] ;  /* 0x0000a00000067ab9 */ /* 0x000fe20000000a00 */
[----:B--2---:R-:W2:Y:S04]  /*10c20*/  LDL R4, [R1+0x48] ;  /* 0x0000480001047983 */ /* 0x004ea80000100800 */
[----:B------:R-:W4:Y:S04]  /*10c30*/  LDL R9, [R1+0x2c] ;  /* 0x00002c0001097983 */ /* 0x000f280000100800 */
[----:B------:R-:W4:Y:S01]  /*10c40*/  LDL R8, [R1+0x58] ;  /* 0x0000580001087983 */ /* 0x000f220000100800 */
[----:B------:R-:W0:Y:S01]  /*10c50*/  S2R R2, SR_TID.X ;  /* 0x0000000000027919 */ /* 0x000e220000002100 */
[----:B------:R-:W0:Y:S02]  /*10c60*/  S2R R0, SR_TID.X ;  /* 0x0000000000007919 */ /* 0x000e240000002100 */
[----:B------:R-:W4:Y:S01]  /*10c70*/  LDL R6, [R1+0x34] ;  /* 0x0000340001067983 */ /* 0x000f220000100800 */
[----:B-1----:R-:W-:-:S13]  /*10c80*/  ISETP.NE.AND P0, PT, R7, 0x1, PT ;  /* 0x000000010700780c */ /* 0x002fda0003f05270 */
[----:B------:R-:W1:Y:S01]  /*10c90*/  @P0 LDC R3, c[0x0][0x450] ;  /* 0x00011400ff030b82 */ /* 0x000e620000000800 */
[----:B0-----:R-:W-:-:S04]  /*10ca0*/  LOP3.LUT R2, R2, 0x7f, RZ, 0xc0, !PT ;  /* 0x0000007f02027812 */ /* 0x001fc800078ec0ff */
[----:B------:R-:W-:Y:S01]  /*10cb0*/  SHF.R.U32.HI R2, RZ, 0x3, R2 ;  /* 0x00000003ff027819 */ /* 0x000fe20000011602 */
[----:B------:R-:W-:-:S05]  /*10cc0*/  IMAD.SHL.U32 R0, R0, 0x10, RZ ;  /* 0x0000001000007824 */ /* 0x000fca00078e00ff */
[----:B------:R-:W-:Y:S02]  /*10cd0*/  LOP3.LUT R0, R2, 0x70, R0, 0xf8, !PT ;  /* 0x0000007002007812 */ /* 0x000fe400078ef800 */
[----:B------:R-:W0:Y:S03]  /*10ce0*/  @P0 LDC R2, c[0x0][0x44c] ;  /* 0x00011300ff020b82 */ /* 0x000e260000000800 */
[----:B---3--:R-:W-:-:S04]  /*10cf0*/  IMAD R5, R10, 0x40, R0 ;  /* 0x000000400a057824 */ /* 0x008fc800078e0200 */
[----:B0-----:R-:W-:-:S04]  /*10d00*/  @P0 IMAD.HI.U32 R2, R5, R2, RZ ;  /* 0x0000000205020227 */ /* 0x001fc800078e00ff */
[----:B------:R-:W-:Y:S01]  /*10d10*/  IMAD.MOV.U32 R0, RZ, RZ, R5 ;  /* 0x000000ffff007224 */ /* 0x000fe200078e0005 */
[----:B-1----:R-:W-:Y:S01]  /*10d20*/  @P0 SHF.R.U32.HI R0, RZ, R3, R2 ;  /* 0x00000003ff000219 */ /* 0x002fe20000011602 */
[----:B--2---:R-:W-:-:S04]  /*10d30*/  IMAD R2, R4, UR4, RZ ;  /* 0x0000000404027c24 */ /* 0x004fc8000f8e02ff */
[C---:B----4-:R-:W-:Y:S02]  /*10d40*/  IMAD R4, R9.reuse, UR5, R2 ;  /* 0x0000000509047c24 */ /* 0x050fe4000f8e0202 */
[----:B------:R-:W-:Y:S01]  /*10d50*/  IMAD.WIDE.U32 R2, R9, UR4, RZ ;  /* 0x0000000409027c25 */ /* 0x000fe2000f8e00ff */
[----:B------:R-:W-:-:S03]  /*10d60*/  ULDC.64 UR4, c[0x0][0x2d8] ;  /* 0x0000b60000047ab9 */ /* 0x000fc60000000a00 */
[----:B------:R-:W-:Y:S02]  /*10d70*/  IMAD.IADD R3, R3, 0x1, R4 ;  /* 0x0000000103037824 */ /* 0x000fe400078e0204 */
[C---:B------:R-:W-:Y:S01]  /*10d80*/  IMAD.WIDE.U32 R2, R17.reuse, UR4, R2 ;  /* 0x0000000411027c25 */ /* 0x040fe2000f8e0002 */
[----:B------:R0:W-:Y:S03]  /*10d90*/  STL [R1+0x28], R5 ;  /* 0x0000280501007387 */ /* 0x0001e60000100800 */
[----:B------:R-:W-:Y:S01]  /*10da0*/  IMAD R3, R17, UR5, R3 ;  /* 0x0000000511037c24 */ /* 0x000fe2000f8e0203 */
[----:B------:R-:W-:Y:S02]  /*10db0*/  ULDC.64 UR4, c[0x0][0x2e0] ;  /* 0x0000b80000047ab9 */ /* 0x000fe40000000a00 */
[----:B------:R-:W-:Y:S02]  /*10dc0*/  IMAD R4, R8, UR4, RZ ;  /* 0x0000000408047c24 */ /* 0x000fe4000f8e02ff */
[----:B------:R1:W5:Y:S01]  /*10dd0*/  LDL R8, [R1+0x14] ;  /* 0x0000140001087983 */ /* 0x0003620000100800 */
[C---:B------:R-:W-:Y:S01]  /*10de0*/  IMAD.WIDE.U32 R2, R6.reuse, UR4, R2 ;  /* 0x0000000406027c25 */ /* 0x040fe2000f8e0002 */
[----:B------:R-:W2:Y:S03]  /*10df0*/  S2R R9, SR_TID.X ;  /* 0x0000000000097919 */ /* 0x000ea60000002100 */
[----:B------:R-:W-:Y:S01]  /*10e00*/  IMAD R4, R6, UR5, R4 ;  /* 0x0000000506047c24 */ /* 0x000fe2000f8e0204 */
[----:B------:R-:W-:-:S03]  /*10e10*/  ULDC.64 UR4, c[0x0][0x2d0] ;  /* 0x0000b40000047ab9 */ /* 0x000fc60000000a00 */
[----:B------:R-:W-:Y:S01]  /*10e20*/  IMAD.IADD R3, R3, 0x1, R4 ;  /* 0x0000000103037824 */ /* 0x000fe200078e0204 */
[----:B------:R-:W-:-:S05]  /*10e30*/  SHF.R.S32.HI R4, RZ, 0x1f, R0 ;  /* 0x0000001fff047819 */ /* 0x000fca0000011400 */
[----:B------:R-:W-:Y:S02]  /*10e40*/  IMAD R4, R4, UR4, RZ ;  /* 0x0000000404047c24 */ /* 0x000fe4000f8e02ff */
[----:B------:R-:W-:-:S04]  /*10e50*/  IMAD.WIDE.U32 R2, R0, UR4, R2 ;  /* 0x0000000400027c25 */ /* 0x000fc8000f8e0002 */
[----:B------:R-:W-:Y:S01]  /*10e60*/  IMAD R4, R0, UR5, R4 ;  /* 0x0000000500047c24 */ /* 0x000fe2000f8e0204 */
[----:B------:R-:W-:Y:S01]  /*10e70*/  ULDC.64 UR4, c[0x0][0x2c8] ;  /* 0x0000b20000047ab9 */ /* 0x000fe20000000a00 */
[----:B------:R-:W-:-:S04]  /*10e80*/  IMAD.MOV R0, RZ, RZ, -R0 ;  /* 0x000000ffff007224 */ /* 0x000fc800078e0a00 */
[----:B------:R-:W-:-:S05]  /*10e90*/  IMAD R0, R7, R0, R5 ;  /* 0x0000000007007224 */ /* 0x000fca00078e0205 */
[----:B------:R-:W-:Y:S01]  /*10ea0*/  SHF.R.S32.HI R6, RZ, 0x1f, R0 ;  /* 0x0000001fff067819 */ /* 0x000fe20000011400 */
[----:B------:R-:W-:Y:S02]  /*10eb0*/  IMAD.IADD R3, R3, 0x1, R4 ;  /* 0x0000000103037824 */ /* 0x000fe400078e0204 */
[----:B--2---:R-:W-:Y:S02]  /*10ec0*/  IMAD.SHL.U32 R9, R9, 0x8, RZ ;  /* 0x0000000809097824 */ /* 0x004fe400078e00ff */
[----:B------:R-:W-:Y:S02]  /*10ed0*/  IMAD R6, R6, UR4, RZ ;  /* 0x0000000406067c24 */ /* 0x000fe4000f8e02ff */
[C---:B0-----:R-:W-:Y:S01]  /*10ee0*/  IMAD.WIDE.U32 R4, R0.reuse, UR4, R2 ;  /* 0x0000000400047c25 */ /* 0x041fe2000f8e0002 */
[----:B------:R-:W-:Y:S01]  /*10ef0*/  LOP3.LUT R9, R9, 0x38, RZ, 0xc0, !PT ;  /* 0x0000003809097812 */ /* 0x000fe200078ec0ff */
[----:B------:R-:W-:Y:S02]  /*10f00*/  ULDC UR4, c[0x0][0x2b8] ;  /* 0x0000ae0000047ab9 */ /* 0x000fe40000000800 */
[----:B------:R-:W-:Y:S01]  /*10f10*/  IMAD R0, R0, UR5, R6 ;  /* 0x0000000500007c24 */ /* 0x000fe2000f8e0206 */
[----:B------:R-:W-:-:S03]  /*10f20*/  LEA R3, P1, R4, UR6, 0x1 ;  /* 0x0000000604037c11 */ /* 0x000fc6000f8208ff */
[----:B------:R-:W-:Y:S01]  /*10f30*/  IMAD.IADD R0, R5, 0x1, R0 ;  /* 0x0000000105007824 */ /* 0x000fe200078e0200 */
[----:B------:R-:W-:Y:S01]  /*10f40*/  ISETP.GE.AND P0, PT, R9, UR4, PT ;  /* 0x0000000409007c0c */ /* 0x000fe2000bf06270 */
[----:B------:R-:W-:-:S03]  /*10f50*/  UMOV UR4, 0xffffffff ;  /* 0xffffffff00047882 */ /* 0x000fc60000000000 */
[----:B------:R-:W-:Y:S01]  /*10f60*/  LEA.HI.X R2, R4, UR7, R0, 0x1, P1 ;  /* 0x0000000704027c11 */ /* 0x000fe200088f0c00 */
[----:B-1----:R-:W-:Y:S08]  /*10f70*/  BRA.DIV UR4, `(.L_x_1128) ;  /* 0x0000005e04d47947 */ /* 0x002ff0000b800000 */
[----:B------:R-:W2:Y:S01]  /*10f80*/  LDL R11, [R1+0x38] ;  /* 0x00003800010b7983 */ /* 0x000ea20000100800 */
[----:B------:R-:W0:Y:S03]  /*10f90*/  S2R R5, SR_TID.X ;  /* 0x0000000000057919 */ /* 0x000e260000002100 */
[----:B------:R-:W-:Y:S01]  /*10fa0*/  SHFL.IDX PT, R4, R2, RZ, 0x181f ;  /* 0x00181fff02047589 */ /* 0x000fe200000e0000 */
[----:B0-----:R-:W-:-:S04]  /*10fb0*/  LOP3.LUT R5, R5, 0x7f, RZ, 0xc0, !PT ;  /* 0x0000007f05057812 */ /* 0x001fc800078ec0ff */
[----:B------:R-:W-:Y:S02]  /*10fc0*/  SHF.R.U32.HI R6, RZ, 0x3, R5 ;  /* 0x00000003ff067819 */ /* 0x000fe40000011605 */
[----:B------:R-:W0:Y:S03]  /*10fd0*/  SHFL.IDX PT, R5, R3, RZ, 0x181f ;  /* 0x00181fff03057589 */ /* 0x000e2600000e0000 */
[----:B------:R-:W-:Y:S02]  /*10fe0*/  IMAD R10, R10, 0x40, R6 ;  /* 0x000000400a0a7824 */ /* 0x000fe400078e0206 */
[----:B------:R-:W-:Y:S04]  /*10ff0*/  SHFL.IDX PT, R6, R2, 0x1, 0x181f ;  /* 0x00381f0002067f89 */ /* 0x000fe800000e0000 */
[----:B------:R-:W-:Y:S01]  /*11000*/  STL [R1+0x4], R10 ;  /* 0x0000040a01007387 */ /* 0x000fe20000100800 */
[----:B--2---:R-:W-:-:S05]  /*11010*/  IMAD R0, R11, R7, RZ ;  /* 0x000000070b007224 */ /* 0x004fca00078e02ff */
[----:B------:R-:W-:-:S13]  /*11020*/  ISETP.GE.AND P1, PT, R10, R0, PT ;  /* 0x000000000a00720c */ /* 0x000fda0003f26270 */
[----:B0-----:R-:W-:-:S05]  /*11030*/  @!P1 LEA R5, P2, R9, R5, 0x1 ;  /* 0x0000000509059211 */ /* 0x001fca00078408ff */
[----:B------:R-:W-:-:S05]  /*11040*/  @!P1 IMAD.X R4, RZ, RZ, R4, P2 ;  /* 0x000000ffff049224 */ /* 0x000fca00010e0604 */
[----:B------:R-:W-:-:S04]  /*11050*/  @!P1 LOP3.LUT R5, R5, R4, RZ, 0x3c, !PT ;  /* 0x0000000405059212 */ /* 0x000fc800078e3cff */
[----:B------:R-:W-:-:S04]  /*11060*/  @!P1 LOP3.LUT R4, R5, R4, RZ, 0x3c, !PT ;  /* 0x0000000405049212 */ /* 0x000fc800078e3cff */
[----:B------:R-:W-:-:S05]  /*11070*/  @!P1 LOP3.LUT R5, R5, R4, RZ, 0x3c, !PT ;  /* 0x0000000405059212 */ /* 0x000fca00078e3cff */
[----:B-----5:R0:W-:Y:S01]  /*11080*/  @!P1 LDGSTS.E.BYPASS.LTC128B.128 [R8+0x20400], desc[UR38][R4.64], !P0 ;  /* 0x2040000004089fae */ /* 0x0201e2000c101d66 */
[----:B------:R-:W-:-:S03]  /*11090*/  VIADD R7, R10, 0x10 ;  /* 0x000000100a077836 */ /* 0x000fc60000000000 */
[----:B0-----:R-:W0:Y:S02]  /*110a0*/  SHFL.IDX PT, R4, R3, 0x1, 0x181f ;  /* 0x00381f0003047f89 */ /* 0x001e2400000e0000 */
[----:B------:R-:W-:-:S13]  /*110b0*/  ISETP.GE.AND P1, PT, R7, R0, PT ;  /* 0x000000000700720c */ /* 0x000fda0003f26270 */
[----:B0-----:R-:W-:-:S05]  /*110c0*/  @!P1 LEA R5, P2, R9, R4, 0x1 ;  /* 0x0000000409059211 */ /* 0x001fca00078408ff */
[----:B------:R-:W-:-:S05]  /*110d0*/  @!P1 IMAD.X R4, RZ, RZ, R6, P2 ;  /* 0x000000ffff049224 */ /* 0x000fca00010e0606 */
[----:B------:R-:W-:-:S04]  /*110e0*/  @!P1 LOP3.LUT R5, R5, R4, RZ, 0x3c, !PT ;  /* 0x0000000405059212 */ /* 0x000fc800078e3cff */
[----:B------:R-:W-:-:S04]  /*110f0*/  @!P1 LOP3.LUT R4, R5, R4, RZ, 0x3c, !PT ;  /* 0x0000000405049212 */ /* 0x000fc800078e3cff */
[----:B------:R-:W-:-:S05]  /*11100*/  @!P1 LOP3.LUT R5, R5, R4, RZ, 0x3c, !PT ;  /* 0x0000000405059212 */ /* 0x000fca00078e3cff */
[----:B------:R0:W-:Y:S04]  /*11110*/  @!P1 LDGSTS.E.BYPASS.LTC128B.128 [R8+0x20c00], desc[UR38][R4.64], !P0 ;  /* 0x20c0000004089fae */ /* 0x0001e8000c101d66 */
[----:B------:R1:W-:Y:S04]  /*11120*/  STL [R1+0x50], R7 ;  /* 0x0000500701007387 */ /* 0x0003e80000100800 */
[----:B0-----:R-:W0:Y:S01]  /*11130*/  SHFL.IDX PT, R4, R3, 0x2, 0x181f ;  /* 0x00581f0003047f89 */ /* 0x001e2200000e0000 */
[----:B-1----:R-:W-:-:S03]  /*11140*/  VIADD R7, R10, 0x20 ;  /* 0x000000200a077836 */ /* 0x002fc60000000000 */
[----:B------:R-:W1:Y:S02]  /*11150*/  SHFL.IDX PT, R6, R2, 0x2, 0x181f ;  /* 0x00581f0002067f89 */ /* 0x000e6400000e0000 */
[----:B------:R-:W-:-:S13]  /*11160*/  ISETP.GE.AND P1, PT, R7, R0, PT ;  /* 0x000000000700720c */ /* 0x000fda0003f26270 */
[----:B0-----:R-:W-:-:S05]  /*11170*/  @!P1 LEA R5, P2, R9, R4, 0x1 ;  /* 0x0000000409059211 */ /* 0x001fca00078408ff */
[----:B-1----:R-:W-:-:S05]  /*11180*/  @!P1 IMAD.X R4, RZ, RZ, R6, P2 ;  /* 0x000000ffff049224 */ /* 0x002fca00010e0606 */
[----:B------:R-:W-:-:S04]  /*11190*/  @!P1 LOP3.LUT R5, R5, R4, RZ, 0x3c, !PT ;  /* 0x0000000405059212 */ /* 0x000fc800078e3cff */
[----:B------:R-:W-:-:S04]  /*111a0*/  @!P1 LOP3.LUT R4, R5, R4, RZ, 0x3c, !PT ;  /* 0x0000000405049212 */ /* 0x000fc800078e3cff */
[----:B------:R-:W-:Y:S01]  /*111b0*/  @!P1 LOP3.LUT R5, R5, R4, RZ, 0x3c, !PT ;  /* 0x0000000405059212 */ /* 0x000fe200078e3cff */
[----:B------:R0:W-:Y:S04]  /*111c0*/  STL [R1+0x5c], R7 ;  /* 0x00005c0701007387 */ /* 0x0001e80000100800 */
[----:B------:R1:W-:Y:S04]  /*111d0*/  @!P1 LDGSTS.E.BYPASS.LTC128B.128 [R8+0x21400], desc[UR38][R4.64], !P0 ;  /* 0x2140000004089fae */ /* 0x0003e8000c101d66 */
[----:B------:R-:W2:Y:S04]  /*111e0*/  SHFL.IDX PT, R3, R3, 0x3, 0x181f ;  /* 0x00781f0003037f89 */ /* 0x000ea800000e0000 */
[----:B-1----:R0:W1:Y:S02]  /*111f0*/  SHFL.IDX PT, R4, R2, 0x3, 0x181f ;  /* 0x00781f0002047f89 */ /* 0x00206400000e0000 */
.L_x_1258:
[----:B0-----:R-:W3:Y:S02]  /*11200*/  LDL R2, [R1+0x4] ;  /* 0x0000040001027983 */ /* 0x001ee40000100800 */
[----:B---3--:R-:W-:-:S05]  /*11210*/  VIADD R2, R2, 0x30 ;  /* 0x0000003002027836 */ /* 0x008fca0000000000 */
[----:B------:R-:W-:Y:S01]  /*11220*/  ISETP.GE.AND P1, PT, R2, R0, PT ;  /* 0x000000000200720c */ /* 0x000fe20003f26270 */
[----:B------:R2:W-:-:S12]  /*11230*/  STL [R1+0x60], R2 ;  /* 0x0000600201007387 */ /* 0x0005d80000100800 */
[----:B--2---:R-:W-:-:S05]  /*11240*/  @!P1 LEA R2, P2, R9, R3, 0x1 ;  /* 0x0000000309029211 */ /* 0x004fca00078408ff */
[----:B-1----:R-:W-:-:S05]  /*11250*/  @!P1 IMAD.X R3, RZ, RZ, R4, P2 ;  /* 0x000000ffff039224 */ /* 0x002fca00010e0604 */
[----:B------:R-:W-:Y:S01]  /*11260*/  @!PT LDS RZ, [RZ] ;  /* 0x00000000fffff984 */ /* 0x000fe20000000800 */
[----:B------:R-:W-:Y:S01]  /*11270*/  @!PT LDS RZ, [RZ] ;  /* 0x00000000fffff984 */ /* 0x000fe20000000800 */
[----:B------:R-:W-:Y:S01]  /*11280*/  @!PT LDS RZ, [RZ] ;  /* 0x00000000fffff984 */ /* 0x000fe20000000800 */
[----:B------:R0:W-:Y:S01]  /*11290*/  @!P1 LDGSTS.E.BYPASS.LTC128B.128 [R8+0x21c00], desc[UR38][R2.64], !P0 ;  /* 0x21c0000002089fae */ /* 0x0001e2000c101d66 */
[----:B------:R-:W-:Y:S01]  /*112a0*/  PLOP3.LUT P0, PT, PT, PT, PT, 0x80, 0x0 ;  /* 0x000000000000781c */ /* 0x000fe20003f0f070 */
[----:B------:R-:W-:-:S12]  /*112b0*/  NOP ;  /* 0x0000000000007918 */ /* 0x000fd80000000000 */
.L_x_1129:
[----:B------:R-:W-:Y:S02]  /*112c0*/  PLOP3.LUT P1, PT, P1, P0, PT, 0xa2, 0x0 ;  /* 0x000000000000781c */ /* 0x000fe40000f21472 */
[----:B------:R-:W-:-:S08]  /*112d0*/  @P0 R2UR P1, UR4, R18 ;  /* 0x00000000120402ca */ /* 0x000fd00000020000 */
[----:B------:R-:W-:-:S05]  /*112e0*/  @P0 PLOP3.LUT P0, PT, P1, PT, PT, 0x80, 0x0 ;  /* 0x000000000000081c */ /* 0x000fca0000f0f070 */
[----:B------:R-:W-:Y:S01]  /*112f0*/  @!P1 SYNCS.ARRIVE.TRANS64.RED.A0T1 RZ, [UR4+0x38800], RZ ;  /* 0x038800ffffff99a7 */ /* 0x000fe20008200404 */
[----:B------:R-:W-:Y:S07]  /*11300*/  @!P1 ARRIVES.LDGSTSBAR.64.TRANSCNT [UR4+0x38800] ;  /* 0x03880000ff0099b0 */ /* 0x000fee0008000a84 */
[----:B------:R-:W-:Y:S05]  /*11310*/  @P0 BRA.U.ANY `(.L_x_1129) ;  /* 0xfffffffd00e80947 */ /* 0x000fea000393ffff */
[----:B------:R-:W-:Y:S01]  /*11320*/  NOP ;  /* 0x0000000000007918 */ /* 0x000fe20000000000 */
[----:B------:R-:W2:Y:S01]  /*11330*/  LDL.LU R0, [R1+0x48] ;  /* 0x0000480001007983 */ /* 0x000ea20000300800 */
[----:B------:R-:W-:Y:S01]  /*11340*/  ULDC.64 UR4, c[0x0][0x398] ;  /* 0x0000e60000047ab9 */ /* 0x000fe20000000a00 */
[----:B------:R1:W-:Y:S02]  /*11350*/  SYNCS.ARRIVE.TRANS64.A1T0 RZ, [R18+URZ+0x38800], RZ ;  /* 0x038800ff12ff79a7 */ /* 0x0003e4000810003f */
[----:B0-----:R-:W3:Y:S01]  /*11360*/  LDL.LU R3, [R1+0x2c] ;  /* 0x00002c0001037983 */ /* 0x001ee20000300800 */
[----:B------:R-:W-:Y:S01]  /*11370*/  BSSY B6, `(.L_x_1130) ;  /* 0x000001a000067945 */ /* 0x000fe20003800000 */
[----:B--2---:R-:W-:Y:S02]  /*11380*/  IMAD R2, R0, UR4, RZ ;  /* 0x0000000400027c24 */ /* 0x004fe4000f8e02ff */
[----:B------:R-:W-:Y:S02]  /*11390*/  VIADD R0, R18, 0x26400 ;  /* 0x0002640012007836 */ /* 0x000fe40000000000 */
[----:B---3--:R-:W-:-:S02]  /*113a0*/  IMAD R2, R3, UR5, R2 ;  /* 0x0000000503027c24 */ /* 0x008fc4000f8e0202 */
[----:B------:R-:W-:Y:S01]  /*113b0*/  IMAD.WIDE.U32 R4, R3, UR4, RZ ;  /* 0x0000000403047c25 */ /* 0x000fe2000f8e00ff */
[----:B------:R-:W-:-:S03]  /*113c0*/  LOP3.LUT P0, RZ, R0, 0x3ff, RZ, 0xc0, !PT ;  /* 0x000003ff00ff7812 */ /* 0x000fc6000780c0ff */
[----:B------:R-:W-:Y:S01]  /*113d0*/  IMAD.IADD R0, R5, 0x1, R2 ;  /* 0x0000000105007824 */ /* 0x000fe200078e0202 */
[----:B------:R1:W-:Y:S04]  /*113e0*/  STL.64 [R1+0x48], R4 ;  /* 0x0000480401007387 */ /* 0x0003e80000100a00 */
[----:B------:R1:W-:Y:S05]  /*113f0*/  STL [R1+0x2c], R0 ;  /* 0x00002c0001007387 */ /* 0x0003ea0000100800 */
[----:B------:R-:W-:Y:S05]  /*11400*/  @!P0 BRA `(.L_x_1131) ;  /* 0x0000000000408947 */ /* 0x000fea0003800000 */
[----:B------:R-:W-:Y:S01]  /*11410*/  MOV R2, 0x0 ;  /* 0x0000000000027802 */ /* 0x000fe20000000f00 */
[----:B------:R-:W-:Y:S01]  /*11420*/  ULDC.64 UR6, c[0x4][0x90] ;  /* 0x0100240000067ab9 */ /* 0x000fe20000000a00 */
[----:B------:R-:W-:Y:S01]  /*11430*/  ULDC.64 UR8, c[0x4][0x98] ;  /* 0x0100260000087ab9 */ /* 0x000fe20000000a00 */
[----:B------:R-:W-:Y:S01]  /*11440*/  ULDC.64 UR4, c[0x4][0x28] ;  /* 0x01000a0000047ab9 */ /* 0x000fe20000000a00 */
[----:B-1----:R-:W-:Y:S02]  /*11450*/  IMAD.U32 R4, RZ, RZ, UR6 ;  /* 0x00000006ff047e24 */ /* 0x002fe4000f8e00ff */
        /* <DEDUP_REMOVED lines=11> */
.L_x_1131:
[----:B------:R-:W-:Y:S05]  /*11510*/  BSYNC B6 ;  /* 0x0000000000067941 */ /* 0x000fea0003800000 */
.L_x_1130:
[----:B-1----:R-:W2:Y:S01]  /*11520*/  LDL.LU R5, [R1+0x2c] ;  /* 0x00002c0001057983 */ /* 0x002ea20000300800 */
[----:B------:R-:W0:Y:S01]  /*11530*/  LDC R7, c[0x0][0x448] ;  /* 0x00011200ff077b82 */ /* 0x000e220000000800 */
[----:B------:R-:W-:Y:S02]  /*11540*/  ULDC.64 UR4, c[0x0][0x3d8] ;  /* 0x0000f60000047ab9 */ /* 0x000fe40000000a00 */
[----:B------:R-:W2:Y:S04]  /*11550*/  LDL.LU.64 R2, [R1+0x48] ;  /* 0x0000480001027983 */ /* 0x000ea80000300a00 */
[----:B------:R-:W3:Y:S04]  /*11560*/  LDL.LU R0, [R1+0x58] ;  /* 0x0000580001007983 */ /* 0x000ee80000300800 */
[----:B------:R-:W4:Y:S04]  /*11570*/  LDL.LU R4, [R1+0x34] ;  /* 0x0000340001047983 */ /* 0x000f280000300800 */
[----:B------:R-:W5:Y:S01]  /*11580*/  LDL.LU R6, [R1+0x28] ;  /* 0x0000280001067983 */ /* 0x000f620000300800 */
[----:B------:R-:W-:Y:S01]  /*11590*/  LOP3.LUT R19, R19, 0xfffffff7, RZ, 0xc0, !PT ;  /* 0xfffffff713137812 */ /* 0x000fe200078ec0ff */
[----:B------:R-:W1:Y:S01]  /*115a0*/  S2R R10, SR_TID.X ;  /* 0x00000000000a7919 */ /* 0x000e620000002100 */
[----:B0-----:R-:W-:Y:S01]  /*115b0*/  ISETP.NE.AND P0, PT, R7, 0x1, PT ;  /* 0x000000010700780c */ /* 0x001fe20003f05270 */
[----:B-1----:R-:W-:-:S05]  /*115c0*/  IMAD.SHL.U32 R10, R10, 0x8, RZ ;  /* 0x000000080a0a7824 */ /* 0x002fca00078e00ff */
[----:B------:R-:W-:Y:S01]  /*115d0*/  LOP3.LUT R10, R10, 0x38, RZ, 0xc0, !PT ;  /* 0x000000380a0a7812 */ /* 0x000fe200078ec0ff */
[----:B--2---:R-:W-:-:S06]  /*115e0*/  IMAD.MOV.U32 R3, RZ, RZ, R5 ;  /* 0x000000ffff037224 */ /* 0x004fcc00078e0005 */
[----:B------:R-:W0:Y:S01]  /*115f0*/  @P0 LDC R5, c[0x0][0x450] ;  /* 0x00011400ff050b82 */ /* 0x000e220000000800 */
[----:B------:R-:W-:-:S04]  /*11600*/  IMAD.WIDE.U32 R2, R17, UR4, R2 ;  /* 0x0000000411027c25 */ /* 0x000fc8000f8e0002 */
[----:B------:R-:W-:Y:S01]  /*11610*/  IMAD R3, R17, UR5, R3 ;  /* 0x0000000511037c24 */ /* 0x000fe2000f8e0203 */
[----:B------:R-:W-:Y:S02]  /*11620*/  ULDC.64 UR4, c[0x0][0x3e0] ;  /* 0x0000f80000047ab9 */ /* 0x000fe40000000a00 */
[----:B---3--:R-:W-:Y:S02]  /*11630*/  IMAD R0, R0, UR4, RZ ;  /* 0x0000000400007c24 */ /* 0x008fe4000f8e02ff */
[----:B----4-:R-:W-:-:S04]  /*11640*/  IMAD.WIDE.U32 R2, R4, UR4, R2 ;  /* 0x0000000404027c25 */ /* 0x010fc8000f8e0002 */
[----:B------:R-:W-:Y:S01]  /*11650*/  IMAD R0, R4, UR5, R0 ;  /* 0x0000000504007c24 */ /* 0x000fe2000f8e0200 */
[----:B------:R-:W-:Y:S01]  /*11660*/  ULDC.64 UR4, c[0x0][0x3d0] ;  /* 0x0000f40000047ab9 */ /* 0x000fe20000000a00 */
[----:B-----5:R-:W-:Y:S02]  /*11670*/  IMAD.MOV.U32 R4, RZ, RZ, R6 ;  /* 0x000000ffff047224 */ /* 0x020fe400078e0006 */
[----:B------:R-:W-:Y:S02]  /*11680*/  IMAD.IADD R3, R3, 0x1, R0 ;  /* 0x0000000103037824 */ /* 0x000fe400078e0200 */
[----:B------:R-:W1:Y:S02]  /*11690*/  @P0 LDC R0, c[0x0][0x44c] ;  /* 0x00011300ff000b82 */ /* 0x000e640000000800 */
[----:B-1----:R-:W-:-:S05]  /*116a0*/  @P0 IMAD.HI.U32 R0, R6, R0, RZ ;  /* 0x0000000006000227 */ /* 0x002fca00078e00ff */
[----:B0-----:R-:W-:-:S04]  /*116b0*/  @P0 SHF.R.U32.HI R4, RZ, R5, R0 ;  /* 0x00000005ff040219 */ /* 0x001fc80000011600 */
[--C-:B------:R-:W-:Y:S01]  /*116c0*/  SHF.R.S32.HI R5, RZ, 0x1f, R4.reuse ;  /* 0x0000001fff057819 */ /* 0x100fe20000011404 */
[----:B------:R-:W-:Y:S02]  /*116d0*/  IMAD.MOV R0, RZ, RZ, -R4 ;  /* 0x000000ffff007224 */ /* 0x000fe400078e0a04 */
[----:B------:R-:W-:-:S04]  /*116e0*/  IMAD.WIDE.U32 R2, R4, UR4, R2 ;  /* 0x0000000404027c25 */ /* 0x000fc8000f8e0002 */
[----:B------:R-:W-:Y:S02]  /*116f0*/  IMAD R0, R7, R0, R6 ;  /* 0x0000000007007224 */ /* 0x000fe400078e0206 */
[----:B------:R-:W0:Y:S01]  /*11700*/  S2R R6, SR_TID.X ;  /* 0x0000000000067919 */ /* 0x000e220000002100 */
        /* <DEDUP_REMOVED lines=8> */
[----:B------:R-:W-:-:S03]  /*11790*/  ULDC.64 UR4, c[0x0][0x390] ;  /* 0x0000e40000047ab9 */ /* 0x000fc60000000a00 */
[----:B------:R-:W-:Y:S01]  /*117a0*/  IMAD.IADD R4, R3, 0x1, R0 ;  /* 0x0000000103047824 */ /* 0x000fe200078e0200 */
[----:B------:R-:W-:Y:S01]  /*117b0*/  LEA R0, P0, R2, UR4, 0x1 ;  /* 0x0000000402007c11 */ /* 0x000fe2000f8008ff */
[----:B------:R-:W-:Y:S02]  /*117c0*/  ULDC UR4, c[0x0][0x3b8] ;  /* 0x0000ee0000047ab9 */ /* 0x000fe40000000800 */
[----:B------:R-:W-:Y:S02]  /*117d0*/  ISETP.GE.AND P3, PT, R10, UR4, PT ;  /* 0x000000040a007c0c */ /* 0x000fe4000bf66270 */
[----:B------:R-:W-:Y:S01]  /*117e0*/  LEA.HI.X R4, R2, UR5, R4, 0x1, P0 ;  /* 0x0000000502047c11 */ /* 0x000fe200080f0c04 */
[----:B0-----:R-:W-:Y:S01]  /*117f0*/  IMAD.SHL.U32 R6, R6, 0x8, RZ ;  /* 0x0000000806067824 */ /* 0x001fe200078e00ff */
[----:B------:R-:W-:-:S04]  /*11800*/  SEL R5, RZ, 0x1, P3 ;  /* 0x00000001ff057807 */ /* 0x000fc80001800000 */
[----:B------:R-:W-:-:S04]  /*11810*/  LOP3.LUT R6, R6, 0x38, RZ, 0xc0, !PT ;  /* 0x0000003806067812 */ /* 0x000fc800078ec0ff */
[C---:B------:R-:W-:Y:S02]  /*11820*/  LOP3.LUT R8, R6.reuse, 0x80, RZ, 0xfc, !PT ;  /* 0x0000008006087812 */ /* 0x040fe400078efcff */
[----:B------:R-:W-:Y:S02]  /*11830*/  LOP3.LUT R6, R6, 0x40, RZ, 0xfc, !PT ;  /* 0x0000004006067812 */ /* 0x000fe400078efcff */
[----:B------:R-:W-:Y:S02]  /*11840*/  ISETP.GE.AND P2, PT, R8, UR4, PT ;  /* 0x0000000408007c0c */ /* 0x000fe4000bf46270 */
[----:B------:R-:W-:Y:S02]  /*11850*/  ISETP.GE.AND P1, PT, R6, UR4, PT ;  /* 0x0000000406007c0c */ /* 0x000fe4000bf26270 */
[----:B------:R-:W0:Y:S01]  /*11860*/  S2R R6, SR_TID.X ;  /* 0x0000000000067919 */ /* 0x000e220000002100 */
[----:B------:R-:W-:Y:S02]  /*11870*/  @P3 LOP3.LUT R19, R19, 0x8, RZ, 0xfc, !PT ;  /* 0x0000000813133812 */ /* 0x000fe400078efcff */
[----:B------:R-:W-:-:S02]  /*11880*/  SEL R3, RZ, 0x4, P2 ;  /* 0x00000004ff037807 */ /* 0x000fc40001000000 */
[----:B------:R-:W-:Y:S02]  /*11890*/  LOP3.LUT R19, R19, 0xfffffffd, RZ, 0xc0, !PT ;  /* 0xfffffffd13137812 */ /* 0x000fe400078ec0ff */
[----:B------:R-:W-:Y:S02]  /*118a0*/  SEL R2, RZ, 0x2, P1 ;  /* 0x00000002ff027807 */ /* 0x000fe40000800000 */
[----:B------:R-:W-:Y:S02]  /*118b0*/  @P2 LOP3.LUT R19, R19, 0x2, RZ, 0xfc, !PT ;  /* 0x0000000213132812 */ /* 0x000fe400078efcff */
[----:B------:R-:W-:Y:S02]  /*118c0*/  IADD3 R2, R3, R2, R5 ;  /* 0x0000000203027210 */ /* 0x000fe40007ffe005 */
[----:B------:R-:W-:-:S04]  /*118d0*/  LOP3.LUT R19, R19, 0xfffffffb, RZ, 0xc0, !PT ;  /* 0xfffffffb13137812 */ /* 0x000fc800078ec0ff */
[----:B------:R-:W-:Y:S01]  /*118e0*/  @P1 LOP3.LUT R19, R19, 0x4, RZ, 0xfc, !PT ;  /* 0x0000000413131812 */ /* 0x000fe200078efcff */
[----:B0-----:R-:W-:-:S05]  /*118f0*/  IMAD.SHL.U32 R6, R6, 0x8, RZ ;  /* 0x0000000806067824 */ /* 0x001fca00078e00ff */
[----:B------:R-:W-:-:S04]  /*11900*/  LOP3.LUT R6, R6, 0x38, RZ, 0xc0, !PT ;  /* 0x0000003806067812 */ /* 0x000fc800078ec0ff */
[C---:B------:R-:W-:Y:S02]  /*11910*/  LOP3.LUT R8, R6.reuse, 0x100, RZ, 0xfc, !PT ;  /* 0x0000010006087812 */ /* 0x040fe400078efcff */
[----:B------:R-:W-:Y:S02]  /*11920*/  LOP3.LUT R6, R6, 0xc0, RZ, 0xfc, !PT ;  /* 0x000000c006067812 */ /* 0x000fe400078efcff */
[----:B------:R-:W-:Y:S02]  /*11930*/  ISETP.GE.AND P0, PT, R8, UR4, PT ;  /* 0x0000000408007c0c */ /* 0x000fe4000bf06270 */
[----:B------:R-:W0:Y:S01]  /*11940*/  S2R R8, SR_TID.X ;  /* 0x0000000000087919 */ /* 0x000e220000002100 */
[----:B------:R-:W-:Y:S02]  /*11950*/  ISETP.GE.AND P5, PT, R6, UR4, PT ;  /* 0x0000000406007c0c */ /* 0x000fe4000bfa6270 */
[----:B------:R-:W-:Y:S01]  /*11960*/  SEL R5, RZ, 0x10, P0 ;  /* 0x00000010ff057807 */ /* 0x000fe20000000000 */
[----:B------:R-:W1:Y:S01]  /*11970*/  S2R R6, SR_TID.X ;  /* 0x0000000000067919 */ /* 0x000e620000002100 */
[----:B------:R-:W-:-:S04]  /*11980*/  SEL R3, RZ, 0x8, P5 ;  /* 0x00000008ff037807 */ /* 0x000fc80002800000 */
[----:B------:R-:W-:Y:S01]  /*11990*/  IADD3 R2, R5, R2, R3 ;  /* 0x0000000205027210 */ /* 0x000fe20007ffe003 */
[----:B0-----:R-:W-:Y:S02]  /*119a0*/  IMAD.SHL.U32 R8, R8, 0x8, RZ ;  /* 0x0000000808087824 */ /* 0x001fe400078e00ff */
[----:B-1----:R-:W-:-:S03]  /*119b0*/  IMAD.SHL.U32 R6, R6, 0x8, RZ ;  /* 0x0000000806067824 */ /* 0x002fc600078e00ff */
[----:B------:R-:W-:-:S04]  /*119c0*/  LOP3.LUT R8, R8, 0x38, RZ, 0xc0, !PT ;  /* 0x0000003808087812 */ /* 0x000fc800078ec0ff */
[----:B------:R-:W-:Y:S02]  /*119d0*/  LOP3.LUT R9, R8, 0x180, RZ, 0xfc, !PT ;  /* 0x0000018008097812 */ /* 0x000fe400078efcff */
[----:B------:R-:W-:Y:S02]  /*119e0*/  LOP3.LUT R6, R6, 0x38, RZ, 0xc0, !PT ;  /* 0x0000003806067812 */ /* 0x000fe400078ec0ff */
[----:B------:R-:W-:Y:S02]  /*119f0*/  ISETP.GE.AND P1, PT, R9, UR4, PT ;  /* 0x0000000409007c0c */ /* 0x000fe4000bf26270 */
[C---:B------:R-:W-:Y:S02]  /*11a00*/  LOP3.LUT R8, R6.reuse, 0x140, RZ, 0xfc, !PT ;  /* 0x0000014006087812 */ /* 0x040fe400078efcff */
[----:B------:R-:W-:Y:S02]  /*11a10*/  SEL R5, RZ, 0x40, P1 ;  /* 0x00000040ff057807 */ /* 0x000fe40000800000 */
[----:B------:R-:W-:-:S02]  /*11a20*/  LOP3.LUT R6, R6, 0x1c0, RZ, 0xfc, !PT ;  /* 0x000001c006067812 */ /* 0x000fc400078efcff */
[----:B------:R-:W-:Y:S02]  /*11a30*/  ISETP.GE.AND P1, PT, R8, UR4, PT ;  /* 0x0000000408007c0c */ /* 0x000fe4000bf26270 */
[----:B------:R-:W-:Y:S01]  /*11a40*/  ISETP.GE.AND P2, PT, R6, UR4, PT ;  /* 0x0000000406007c0c */ /* 0x000fe2000bf46270 */
[----:B------:R-:W-:Y:S01]  /*11a50*/  UMOV UR4, 0xffffffff ;  /* 0xffffffff00047882 */ /* 0x000fe20000000000 */
[----:B------:R-:W-:Y:S02]  /*11a60*/  SEL R3, RZ, 0x20, P1 ;  /* 0x00000020ff037807 */ /* 0x000fe40000800000 */
[----:B------:R-:W-:Y:S02]  /*11a70*/  SEL R6, RZ, 0x80, P2 ;  /* 0x00000080ff067807 */ /* 0x000fe40001000000 */
[----:B------:R-:W-:-:S05]  /*11a80*/  IADD3 R5, R5, R2, R3 ;  /* 0x0000000205057210 */ /* 0x000fca0007ffe003 */
[----:B------:R-:W-:Y:S01]  /*11a90*/  IMAD.IADD R6, R5, 0x1, R6 ;  /* 0x0000000105067824 */ /* 0x000fe200078e0206 */
[----:B------:R-:W-:Y:S06]  /*11aa0*/  BRA.DIV UR4, `(.L_x_1132) ;  /* 0x0000005a04687947 */ /* 0x000fec000b800000 */
[----:B------:R-:W2:Y:S04]  /*11ab0*/  LDL.LU R8, [R1+0x38] ;  /* 0x0000380001087983 */ /* 0x000ea80000300800 */
[----:B------:R-:W3:Y:S04]  /*11ac0*/  LDL.LU R3, [R1+0x4] ;  /* 0x0000040001037983 */ /* 0x000ee80000300800 */
[----:B------:R-:W4:Y:S04]  /*11ad0*/  LDL.LU R2, [R1+0x50] ;  /* 0x0000500001027983 */ /* 0x000f280000300800 */
[----:B------:R-:W5:Y:S01]  /*11ae0*/  LDL R11, [R1+0x14] ;  /* 0x00001400010b7983 */ /* 0x000f620000100800 */
[----:B------:R-:W-:-:S03]  /*11af0*/  LOP3.LUT R19, R19, 0xfffffbff, RZ, 0xc0, !PT ;  /* 0xfffffbff13137812 */ /* 0x000fc600078ec0ff */
[----:B------:R-:W5:Y:S01]  /*11b00*/  LDL.LU R10, [R1+0x5c] ;  /* 0x00005c00010a7983 */ /* 0x000f620000300800 */
[----:B------:R-:W-:Y:S01]  /*11b10*/  @P1 LOP3.LUT R19, R19, 0x400, RZ, 0xfc, !PT ;  /* 0x0000040013131812 */ /* 0x000fe200078efcff */
[----:B------:R-:W0:Y:S03]  /*11b20*/  S2R R12, SR_TID.X ;  /* 0x00000000000c7919 */ /* 0x000e260000002100 */
[C---:B------:R-:W-:Y:S02]  /*11b30*/  LOP3.LUT P1, RZ, R19.reuse, 0x8, RZ, 0xc0, !PT ;  /* 0x0000000813ff7812 */ /* 0x040fe4000782c0ff */
[C---:B------:R-:W-:Y:S02]  /*11b40*/  LOP3.LUT P4, RZ, R19.reuse, 0x2, RZ, 0xc0, !PT ;  /* 0x0000000213ff7812 */ /* 0x040fe4000788c0ff */
[----:B------:R-:W-:Y:S01]  /*11b50*/  LOP3.LUT R19, R19, 0xfffffeff, RZ, 0xc0, !PT ;  /* 0xfffffeff13137812 */ /* 0x000fe200078ec0ff */
[----:B0-----:R-:W-:-:S05]  /*11b60*/  IMAD.SHL.U32 R12, R12, 0x8, RZ ;  /* 0x000000080c0c7824 */ /* 0x001fca00078e00ff */
[----:B------:R-:W-:Y:S01]  /*11b70*/  LOP3.LUT R12, R12, 0x38, RZ, 0xc0, !PT ;  /* 0x000000380c0c7812 */ /* 0x000fe200078ec0ff */
[----:B------:R-:W-:Y:S01]  /*11b80*/  SHFL.IDX PT, R14, R0, 0x1, 0x181f ;  /* 0x00381f00000e7f89 */ /* 0x000fe200000e0000 */
[----:B--2---:R-:W-:-:S05]  /*11b90*/  IMAD R7, R8, R7, RZ ;  /* 0x0000000708077224 */ /* 0x004fca00078e02ff */
[-C--:B---3--:R-:W-:Y:S02]  /*11ba0*/  ISETP.GE.AND P2, PT, R3, R7.reuse, PT ;  /* 0x000000070300720c */ /* 0x088fe40003f46270 */
[----:B----4-:R-:W-:-:S11]  /*11bb0*/  ISETP.GE.AND P3, PT, R2, R7, PT ;  /* 0x000000070200720c */ /* 0x010fd60003f66270 */
[----:B------:R-:W-:-:S04]  /*11bc0*/  @!P2 LOP3.LUT R2, R5, 0x40, RZ, 0xc0, !PT ;  /* 0x000000400502a812 */ /* 0x000fc800078ec0ff */
[----:B------:R-:W-:Y:S02]  /*11bd0*/  @!P2 SHF.R.U32.HI R2, RZ, 0x2, R2 ;  /* 0x00000002ff02a819 */ /* 0x000fe40000011602 */
[----:B------:R-:W-:Y:S02]  /*11be0*/  @P3 LOP3.LUT R19, R19, 0x100, RZ, 0xfc, !PT ;  /* 0x0000010013133812 */ /* 0x000fe400078efcff */
[----:B------:R-:W-:Y:S02]  /*11bf0*/  @!P2 ISETP.NE.U32.AND P3, PT, R2, RZ, PT ;  /* 0x000000ff0200a20c */ /* 0x000fe40003f65070 */
[----:B------:R-:W-:Y:S01]  /*11c00*/  @!P2 LOP3.LUT R2, R6, 0x80, RZ, 0xc0, !PT ;  /* 0x000000800602a812 */ /* 0x000fe200078ec0ff */
[----:B------:R-:W0:Y:S01]  /*11c10*/  SHFL.IDX PT, R3, R0, RZ, 0x181f ;  /* 0x00181fff00037589 */ /* 0x000e2200000e0000 */
[----:B------:R-:W-:Y:S02]  /*11c20*/  LOP3.LUT R19, R19, 0xffffffdf, RZ, 0xc0, !PT ;  /* 0xffffffdf13137812 */ /* 0x000fe400078ec0ff */
[----:B------:R-:W-:-:S07]  /*11c30*/  @!P2 SHF.R.U32.HI R2, RZ, 0x3, R2 ;  /* 0x00000003ff02a819 */ /* 0x000fce0000011602 */
[----:B------:R-:W-:Y:S02]  /*11c40*/  @P3 LOP3.LUT R19, R19, 0x20, RZ, 0xfc, !PT ;  /* 0x0000002013133812 */ /* 0x000fe400078efcff */
[----:B------:R-:W-:Y:S02]  /*11c50*/  @!P2 ISETP.NE.U32.AND P3, PT, R2, RZ, PT ;  /* 0x000000ff0200a20c */ /* 0x000fe40003f65070 */
[----:B------:R-:W1:Y:S01]  /*11c60*/  SHFL.IDX PT, R2, R4, RZ, 0x181f ;  /* 0x00181fff04027589 */ /* 0x000e6200000e0000 */
[----:B0-----:R-:W-:Y:S02]  /*11c70*/  @!P2 LEA R3, P6, R12, R3, 0x1 ;  /* 0x000000030c03a211 */ /* 0x001fe400078c08ff */
[----:B------:R-:W-:-:S03]  /*11c80*/  LOP3.LUT R19, R19, 0xfffffdff, RZ, 0xc0, !PT ;  /* 0xfffffdff13137812 */ /* 0x000fc600078ec0ff */
[----:B-1----:R-:W-:-:S05]  /*11c90*/  @!P2 IMAD.X R2, RZ, RZ, R2, P6 ;  /* 0x000000ffff02a224 */ /* 0x002fca00030e0602 */
[-C--:B------:R-:W-:Y:S02]  /*11ca0*/  @!P2 LOP3.LUT R3, R3, R2.reuse, RZ, 0x3c, !PT ;  /* 0x000000020303a212 */ /* 0x080fe400078e3cff */
[----:B------:R-:W-:Y:S02]  /*11cb0*/  @P3 LOP3.LUT R19, R19, 0x200, RZ, 0xfc, !PT ;  /* 0x0000020013133812 */ /* 0x000fe400078efcff */
[----:B------:R-:W-:Y:S02]  /*11cc0*/  @!P2 LOP3.LUT R2, R3, R2, RZ, 0x3c, !PT ;  /* 0x000000020302a212 */ /* 0x000fe400078e3cff */
[----:B------:R-:W-:Y:S02]  /*11cd0*/  LOP3.LUT P6, RZ, R19, 0x4, RZ, 0xc0, !PT ;  /* 0x0000000413ff7812 */ /* 0x000fe400078cc0ff */
[----:B------:R-:W-:Y:S02]  /*11ce0*/  @!P2 LOP3.LUT R3, R3, R2, RZ, 0x3c, !PT ;  /* 0x000000020303a212 */ /* 0x000fe400078e3cff */
[----:B------:R-:W-:-:S03]  /*11cf0*/  LOP3.LUT P3, RZ, R19, 0x20, RZ, 0xc0, !PT ;  /* 0x0000002013ff7812 */ /* 0x000fc6000786c0ff */
[----:B-----5:R-:W-:Y:S01]  /*11d00*/  @!P2 LDGSTS.E.BYPASS.LTC128B.128 [R11+0x26400], desc[UR38][R2.64], !P1 ;  /* 0x26400000020bafae */ /* 0x020fe2000c901d66 */
[----:B------:R-:W-:-:S05]  /*11d10*/  LOP3.LUT P1, RZ, R19, 0x400, RZ, 0xc0, !PT ;  /* 0x0000040013ff7812 */ /* 0x000fca000782c0ff */
[----:B------:R-:W-:Y:S04]  /*11d20*/  @!P2 LDGSTS.E.BYPASS.LTC128B.128 [R11+0x28400], desc[UR38][R2.64+0x80], !P6 ;  /* 0x28400080020bafae */ /* 0x000fe8000f101d66 */
[----:B------:R-:W-:Y:S04]  /*11d30*/  @!P2 LDGSTS.E.BYPASS.LTC128B.128 [R11+0x2a400], desc[UR38][R2.64+0x100], !P4 ;  /* 0x2a400100020bafae */ /* 0x000fe8000e101d66 */
[----:B------:R-:W-:Y:S04]  /*11d40*/  @!P2 LDGSTS.E.BYPASS.LTC128B.128 [R11+0x2c400], desc[UR38][R2.64+0x180], !P5 ;  /* 0x2c400180020bafae */ /* 0x000fe8000e901d66 */
[----:B------:R-:W-:Y:S04]  /*11d50*/  @!P2 LDGSTS.E.BYPASS.LTC128B.128 [R11+0x2e400], desc[UR38][R2.64+0x200], !P0 ;  /* 0x2e400200020bafae */ /* 0x000fe8000c101d66 */
[----:B------:R-:W-:Y:S04]  /*11d60*/  @!P2 LDGSTS.E.BYPASS.LTC128B.128 [R11+0x30400], desc[UR38][R2.64+0x280], !P1 ;  /* 0x30400280020bafae */ /* 0x000fe8000c901d66 */
[----:B------:R-:W-:Y:S01]  /*11d70*/  @!P2 LDGSTS.E.BYPASS.LTC128B.128 [R11+0x32400], desc[UR38][R2.64+0x300], P3 ;  /* 0x32400300020bafae */ /* 0x000fe20009901d66 */
[----:B------:R-:W-:-:S03]  /*11d80*/  LOP3.LUT P3, RZ, R19, 0x200, RZ, 0xc0, !PT ;  /* 0x0000020013ff7812 */ /* 0x000fc6000786c0ff */
[----:B------:R-:W0:Y:S10]  /*11d90*/  SHFL.IDX PT, R8, R4, 0x1, 0x181f ;  /* 0x00381f0004087f89 */ /* 0x000e3400000e0000 */
[----:B------:R1:W-:Y:S01]  /*11da0*/  @!P2 LDGSTS.E.BYPASS.LTC128B.128 [R11+0x34400], desc[UR38][R2.64+0x380], P3 ;  /* 0x34400380020bafae */ /* 0x0003e20009901d66 */
[----:B------:R-:W-:-:S13]  /*11db0*/  LOP3.LUT P3, RZ, R19, 0x100, RZ, 0xc0, !PT ;  /* 0x0000010013ff7812 */ /* 0x000fda000786c0ff */
[----:B------:R-:W-:-:S05]  /*11dc0*/  @!P3 LEA R21, P2, R12, R14, 0x1 ;  /* 0x0000000e0c15b211 */ /* 0x000fca00078408ff */
[----:B0-----:R-:W-:Y:S01]  /*11dd0*/  @!P3 IMAD.X R8, RZ, RZ, R8, P2 ;  /* 0x000000ffff08b224 */ /* 0x001fe200010e0608 */
[----:B------:R-:W-:Y:S02]  /*11de0*/  LOP3.LUT P2, RZ, R19, 0x8, RZ, 0xc0, !PT ;  /* 0x0000000813ff7812 */ /* 0x000fe4000784c0ff */
[----:B------:R-:W-:Y:S01]  /*11df0*/  @!P3 LOP3.LUT R9, R5, 0x40, RZ, 0xc0, !PT ;  /* 0x000000400509b812 */ /* 0x000fe200078ec0ff */
[----:B-1----:R-:W-:Y:S02]  /*11e00*/  @!P3 IMAD.MOV.U32 R2, RZ, RZ, R21 ;  /* 0x000000ffff02b224 */ /* 0x002fe400078e0015 */
[----:B------:R-:W-:Y:S01]  /*11e10*/  @!P3 IMAD.MOV.U32 R3, RZ, RZ, R8 ;  /* 0x000000ffff03b224 */ /* 0x000fe200078e0008 */
[----:B------:R-:W-:-:S07]  /*11e20*/  @!P3 SHF.R.U32.HI R9, RZ, 0x2, R9 ;  /* 0x00000002ff09b819 */ /* 0x000fce0000011609 */
[----:B------:R-:W-:Y:S01]  /*11e30*/  @!P3 LDGSTS.E.BYPASS.LTC128B.128 [R11+0x26c00], desc[UR38][R2.64], !P2 ;  /* 0x26c00000020bbfae */ /* 0x000fe2000d101d66 */
[----:B------:R-:W-:Y:S02]  /*11e40*/  @!P3 ISETP.NE.U32.AND P2, PT, R9, RZ, PT ;  /* 0x000000ff0900b20c */ /* 0x000fe40003f45070 */
[----:B------:R-:W-:Y:S01]  /*11e50*/  @!P3 LOP3.LUT R8, R6, 0x80, RZ, 0xc0, !PT ;  /* 0x000000800608b812 */ /* 0x000fe200078ec0ff */
[----:B------:R-:W-:Y:S03]  /*11e60*/  @!P3 LDGSTS.E.BYPASS.LTC128B.128 [R11+0x28c00], desc[UR38][R2.64+0x80], !P6 ;  /* 0x28c00080020bbfae */ /* 0x000fe6000f101d66 */
[----:B------:R-:W-:Y:S01]  /*11e70*/  @!P3 SHF.R.U32.HI R8, RZ, 0x3, R8 ;  /* 0x00000003ff08b819 */ /* 0x000fe20000011608 */
[----:B------:R-:W-:Y:S04]  /*11e80*/  @!P3 LDGSTS.E.BYPASS.LTC128B.128 [R11+0x2ac00], desc[UR38][R2.64+0x100], !P4 ;  /* 0x2ac00100020bbfae */ /* 0x000fe8000e101d66 */
[----:B------:R-:W-:Y:S04]  /*11e90*/  @!P3 LDGSTS.E.BYPASS.LTC128B.128 [R11+0x2cc00], desc[UR38][R2.64+0x180], !P5 ;  /* 0x2cc00180020bbfae */ /* 0x000fe8000e901d66 */
[----:B------:R-:W-:Y:S04]  /*11ea0*/  @!P3 LDGSTS.E.BYPASS.LTC128B.128 [R11+0x2ec00], desc[UR38][R2.64+0x200], !P0 ;  /* 0x2ec00200020bbfae */ /* 0x000fe8000c101d66 */
[----:B------:R-:W-:Y:S04]  /*11eb0*/  @!P3 LDGSTS.E.BYPASS.LTC128B.128 [R11+0x30c00], desc[UR38][R2.64+0x280], !P1 ;  /* 0x30c00280020bbfae */ /* 0x000fe8000c901d66 */
[----:B------:R-:W-:Y:S01]  /*11ec0*/  @!P3 LDGSTS.E.BYPASS.LTC128B.128 [R11+0x32c00], desc[UR38][R2.64+0x300], P2 ;  /* 0x32c00300020bbfae */ /* 0x000fe20009101d66 */
[----:B------:R-:W-:-:S13]  /*11ed0*/  @!P3 ISETP.NE.U32.AND P2, PT, R8, RZ, PT ;  /* 0x000000ff0800b20c */ /* 0x000fda0003f45070 */
[----:B------:R0:W-:Y:S01]  /*11ee0*/  @!P3 LDGSTS.E.BYPASS.LTC128B.128 [R11+0x34c00], desc[UR38][R2.64+0x380], P2 ;  /* 0x34c00380020bbfae */ /* 0x0001e20009101d66 */
[----:B------:R-:W-:-:S03]  /*11ef0*/  ISETP.GE.AND P2, PT, R10, R7, PT ;  /* 0x000000070a00720c */ /* 0x000fc60003f46270 */
[----:B------:R-:W-:Y:S04]  /*11f00*/  SHFL.IDX PT, R10, R4, 0x2, 0x181f ;  /* 0x00581f00040a7f89 */ /* 0x000fe800000e0000 */
[----:B0-----:R-:W0:Y:S01]  /*11f10*/  SHFL.IDX PT, R3, R0, 0x2, 0x181f ;  /* 0x00581f0000037f89 */ /* 0x001e2200000e0000 */
[----:B------:R-:W-:-:S04]  /*11f20*/  LOP3.LUT R19, R19, 0xffffff7f, RZ, 0xc0, !PT ;  /* 0xffffff7f13137812 */ /* 0x000fc800078ec0ff */
[----:B------:R-:W-:Y:S02]  /*11f30*/  @P6 LOP3.LUT R19, R19, 0x80, RZ, 0xfc, !PT ;  /* 0x0000008013136812 */ /* 0x000fe400078efcff */
[----:B------:R-:W-:Y:S02]  /*11f40*/  @!P2 LOP3.LUT R2, R5, 0x40, RZ, 0xc0, !PT ;  /* 0x000000400502a812 */ /* 0x000fe400078ec0ff */
[----:B------:R-:W-:Y:S02]  /*11f50*/  LOP3.LUT P3, RZ, R19, 0x8, RZ, 0xc0, !PT ;  /* 0x0000000813ff7812 */ /* 0x000fe4000786c0ff */
[----:B------:R-:W-:Y:S02]  /*11f60*/  @!P2 SHF.R.U32.HI R9, RZ, 0x2, R2 ;  /* 0x00000002ff09a819 */ /* 0x000fe40000011602 */
[----:B0-----:R-:W-:-:S05]  /*11f70*/  @!P2 LEA R8, P6, R12, R3, 0x1 ;  /* 0x000000030c08a211 */ /* 0x001fca00078c08ff */
[----:B------:R-:W-:Y:S01]  /*11f80*/  @!P2 IMAD.X R3, RZ, RZ, R10, P6 ;  /* 0x000000ffff03a224 */ /* 0x000fe200030e060a */
[----:B------:R-:W-:Y:S01]  /*11f90*/  LOP3.LUT P6, RZ, R19, 0x80, RZ, 0xc0, !PT ;  /* 0x0000008013ff7812 */ /* 0x000fe200078cc0ff */
[----:B------:R-:W-:Y:S01]  /*11fa0*/  @!P2 IMAD.MOV.U32 R2, RZ, RZ, R8 ;  /* 0x000000ffff02a224 */ /* 0x000fe200078e0008 */
[----:B------:R-:W-:-:S04]  /*11fb0*/  @!P2 LOP3.LUT R8, R6, 0x80, RZ, 0xc0, !PT ;  /* 0x000000800608a812 */ /* 0x000fc800078ec0ff */
[----:B------:R-:W-:Y:S01]  /*11fc0*/  @!P2 SHF.R.U32.HI R8, RZ, 0x3, R8 ;  /* 0x00000003ff08a819 */ /* 0x000fe20000011608 */
[----:B------:R0:W-:Y:S03]  /*11fd0*/  @!P2 LDGSTS.E.BYPASS.LTC128B.128 [R11+0x27400], desc[UR38][R2.64], !P3 ;  /* 0x27400000020bafae */ /* 0x0001e6000d901d66 */
[----:B------:R-:W-:-:S03]  /*11fe0*/  @!P2 ISETP.NE.U32.AND P3, PT, R8, RZ, PT ;  /* 0x000000ff0800a20c */ /* 0x000fc60003f65070 */
[----:B------:R0:W-:Y:S01]  /*11ff0*/  @!P2 LDGSTS.E.BYPASS.LTC128B.128 [R11+0x29400], desc[UR38][R2.64+0x80], !P6 ;  /* 0x29400080020bafae */ /* 0x0001e2000f101d66 */
[----:B------:R-:W-:-:S03]  /*12000*/  @!P2 ISETP.NE.U32.AND P6, PT, R9, RZ, PT ;  /* 0x000000ff0900a20c */ /* 0x000fc60003fc5070 */
[----:B------:R0:W-:Y:S04]  /*12010*/  @!P2 LDGSTS.E.BYPASS.LTC128B.128 [R11+0x2b400], desc[UR38][R2.64+0x100], !P4 ;  /* 0x2b400100020bafae */ /* 0x0001e8000e101d66 */
[----:B------:R0:W-:Y:S04]  /*12020*/  @!P2 LDGSTS.E.BYPASS.LTC128B.128 [R11+0x2d400], desc[UR38][R2.64+0x180], !P5 ;  /* 0x2d400180020bafae */ /* 0x0001e8000e901d66 */
[----:B------:R0:W-:Y:S04]  /*12030*/  @!P2 LDGSTS.E.BYPASS.LTC128B.128 [R11+0x2f400], desc[UR38][R2.64+0x200], !P0 ;  /* 0x2f400200020bafae */ /* 0x0001e8000c101d66 */
[----:B------:R0:W-:Y:S04]  /*12040*/  @!P2 LDGSTS.E.BYPASS.LTC128B.128 [R11+0x31400], desc[UR38][R2.64+0x280], !P1 ;  /* 0x31400280020bafae */ /* 0x0001e8000c901d66 */
[----:B------:R0:W-:Y:S04]  /*12050*/  @!P2 LDGSTS.E.BYPASS.LTC128B.128 [R11+0x33400], desc[UR38][R2.64+0x300], P6 ;  /* 0x33400300020bafae */ /* 0x0001e8000b101d66 */
[----:B------:R0:W-:Y:S04]  /*12060*/  @!P2 LDGSTS.E.BYPASS.LTC128B.128 [R11+0x35400], desc[UR38][R2.64+0x380], P3 ;  /* 0x35400380020bafae */ /* 0x0001e80009901d66 */
[----:B------:R-:W1:Y:S04]  /*12070*/  SHFL.IDX PT, R4, R4, 0x3, 0x181f ;  /* 0x00781f0004047f89 */ /* 0x000e6800000e0000 */
[----:B------:R-:W2:Y:S02]  /*12080*/  SHFL.IDX PT, R0, R0, 0x3, 0x181f ;  /* 0x00781f0000007f89 */ /* 0x000ea400000e0000 */
.L_x_1268:
[----:B0-----:R-:W3:Y:S01]  /*12090*/  LDL.LU R2, [R1+0x60] ;  /* 0x0000600001027983 */ /* 0x001ee20000300800 */
[----:B------:R-:W-:Y:S01]  /*120a0*/  BSSY B0, `(.L_x_1133) ;  /* 0x000001d000007945 */ /* 0x000fe20003800000 */
[----:B---3--:R-:W-:-:S13]  /*120b0*/  ISETP.GE.AND P2, PT, R2, R7, PT ;  /* 0x000000070200720c */ /* 0x008fda0003f46270 */
[----:B------:R-:W-:Y:S05]  /*120c0*/  @P2 BRA `(.L_x_1134) ;  /* 0x0000000000682947 */ /* 0x000fea0003800000 */
[----:B------:R-:W3:Y:S01]  /*120d0*/  LDL R8, [R1+0x14] ;  /* 0x0000140001087983 */ /* 0x000ee20000100800 */
[C---:B------:R-:W-:Y:S02]  /*120e0*/  LOP3.LUT P6, RZ, R19.reuse, 0x8, RZ, 0xc0, !PT ;  /* 0x0000000813ff7812 */ /* 0x040fe400078cc0ff */
[C---:B------:R-:W-:Y:S01]  /*120f0*/  LOP3.LUT P4, RZ, R19.reuse, 0x4, RZ, 0xc0, !PT ;  /* 0x0000000413ff7812 */ /* 0x040fe2000788c0ff */
[----:B------:R-:W0:Y:S01]  /*12100*/  S2R R2, SR_TID.X ;  /* 0x0000000000027919 */ /* 0x000e220000002100 */
[----:B------:R-:W-:Y:S02]  /*12110*/  LOP3.LUT P3, RZ, R19, 0x2, RZ, 0xc0, !PT ;  /* 0x0000000213ff7812 */ /* 0x000fe4000786c0ff */
[----:B------:R-:W-:Y:S02]  /*12120*/  LOP3.LUT R5, R5, 0x40, RZ, 0xc0, !PT ;  /* 0x0000004005057812 */ /* 0x000fe400078ec0ff */
[----:B------:R-:W-:Y:S02]  /*12130*/  LOP3.LUT R6, R6, 0x80, RZ, 0xc0, !PT ;  /* 0x0000008006067812 */ /* 0x000fe400078ec0ff */
[----:B------:R-:W-:-:S02]  /*12140*/  SHF.R.U32.HI R5, RZ, 0x2, R5 ;  /* 0x00000002ff057819 */ /* 0x000fc40000011605 */
[----:B------:R-:W-:Y:S01]  /*12150*/  SHF.R.U32.HI R6, RZ, 0x3, R6 ;  /* 0x00000003ff067819 */ /* 0x000fe20000011606 */
[----:B0-----:R-:W-:-:S05]  /*12160*/  IMAD.SHL.U32 R2, R2, 0x8, RZ ;  /* 0x0000000802027824 */ /* 0x001fca00078e00ff */
[----:B------:R-:W-:-:S04]  /*12170*/  LOP3.LUT R2, R2, 0x38, RZ, 0xc0, !PT ;  /* 0x0000003802027812 */ /* 0x000fc800078ec0ff */
[----:B--2---:R-:W-:-:S05]  /*12180*/  LEA R2, P2, R2, R0, 0x1 ;  /* 0x0000000002027211 */ /* 0x004fca00078408ff */
[----:B-1----:R-:W-:Y:S01]  /*12190*/  IMAD.X R3, RZ, RZ, R4, P2 ;  /* 0x000000ffff037224 */ /* 0x002fe200010e0604 */
[----:B------:R-:W-:-:S04]  /*121a0*/  ISETP.NE.U32.AND P2, PT, R5, RZ, PT ;  /* 0x000000ff0500720c */ /* 0x000fc80003f45070 */
[----:B------:R-:W-:Y:S01]  /*121b0*/  @!PT LDS RZ, [RZ] ;  /* 0x00000000fffff984 */ /* 0x000fe20000000800 */
[----:B------:R-:W-:Y:S01]  /*121c0*/  @!PT LDS RZ, [RZ] ;  /* 0x00000000fffff984 */ /* 0x000fe20000000800 */
[----:B------:R-:W-:Y:S01]  /*121d0*/  @!PT LDS RZ, [RZ] ;  /* 0x00000000fffff984 */ /* 0x000fe20000000800 */
[----:B---3--:R0:W-:Y:S04]  /*121e0*/  LDGSTS.E.BYPASS.LTC128B.128 [R8+0x27c00], desc[UR38][R2.64], !P6 ;  /* 0x27c0000002087fae */ /* 0x0081e8000f101d66 */
        /* <DEDUP_REMOVED lines=8> */
.L_x_1134:
[----:B------:R-:W-:Y:S05]  /*12270*/  BSYNC B0 ;  /* 0x0000000000007941 */ /* 0x000fea0003800000 */
.L_x_1133:
[----:B------:R-:W-:Y:S01]  /*12280*/  NOP ;  /* 0x0000000000007918 */ /* 0x000fe20000000000 */
[----:B------:R-:W-:-:S13]  /*12290*/  PLOP3.LUT P0, PT, PT, PT, PT, 0x80, 0x0 ;  /* 0x000000000000781c */ /* 0x000fda0003f0f070 */
.L_x_1135:
[----:B------:R-:W-:Y:S02]  /*122a0*/  PLOP3.LUT P1, PT, P1, P0, PT, 0xa2, 0x0 ;  /* 0x000000000000781c */ /* 0x000fe40000f21472 */
[----:B------:R-:W-:-:S08]  /*122b0*/  @P0 R2UR P1, UR4, R18 ;  /* 0x00000000120402ca */ /* 0x000fd00000020000 */
[----:B------:R-:W-:-:S05]  /*122c0*/  @P0 PLOP3.LUT P0, PT, P1, PT, PT, 0x80, 0x0 ;  /* 0x000000000000081c */ /* 0x000fca0000f0f070 */
[----:B------:R-:W-:Y:S01]  /*122d0*/  @!P1 SYNCS.ARRIVE.TRANS64.RED.A0T1 RZ, [UR4+0x38810], RZ ;  /* 0x038810ffffff99a7 */ /* 0x000fe20008200404 */
[----:B------:R-:W-:Y:S07]  /*122e0*/  @!P1 ARRIVES.LDGSTSBAR.64.TRANSCNT [UR4+0x38810] ;  /* 0x03881000ff0099b0 */ /* 0x000fee0008000a84 */
[----:B------:R-:W-:Y:S05]  /*122f0*/  @P0 BRA.U.ANY `(.L_x_1135) ;  /* 0xfffffffd00e80947 */ /* 0x000fea000393ffff */
[----:B0-----:R-:W3:Y:S02]  /*12300*/  LDL.LU R2, [R1+0x64] ;  /* 0x0000640001027983 */ /* 0x001ee40000300800 */
[----:B---3--:R-:W-:-:S05]  /*12310*/  VIADD R2, R2, 0x1 ;  /* 0x0000000102027836 */ /* 0x008fca0000000000 */
[----:B------:R0:W-:Y:S01]  /*12320*/  STL [R1+0x64], R2 ;  /* 0x0000640201007387 */ /* 0x0001e20000100800 */
[----:B--2---:R-:W-:-:S04]  /*12330*/  LEA.HI R0, R2, R2, RZ, 0x1 ;  /* 0x0000000202007211 */ /* 0x004fc800078f08ff */
[----:B------:R-:W-:-:S05]  /*12340*/  LOP3.LUT R0, R0, 0xfffffffe, RZ, 0xc0, !PT ;  /* 0xfffffffe00007812 */ /* 0x000fca00078ec0ff */
[----:B------:R-:W-:-:S05]  /*12350*/  IMAD.IADD R0, R2, 0x1, -R0 ;  /* 0x0000000102007824 */ /* 0x000fca00078e0a00 */
[----:B------:R-:W-:Y:S01]  /*12360*/  SHF.L.U32 R0, R0, 0x1f, RZ ;  /* 0x0000001f00007819 */ /* 0x000fe200000006ff */
[----:B------:R-:W-:Y:S01]  /*12370*/  NOP ;  /* 0x0000000000007918 */ /* 0x000fe20000000000 */
[----:B------:R0:W-:Y:S01]  /*12380*/  SYNCS.ARRIVE.TRANS64.A1T0 RZ, [R18+URZ+0x38810], RZ ;  /* 0x038810ff12ff79a7 */ /* 0x0001e2000810003f */
[----:B------:R-:W-:Y:S01]  /*12390*/  BSSY B0, `(.L_x_1136) ;  /* 0x0000003000007945 */ /* 0x000fe20003800000 */
[----:B------:R-:W2:Y:S03]  /*123a0*/  SYNCS.PHASECHK.TRANS64.TRYWAIT P0, [R18+URZ+0x38820], R0 ;  /* 0x03882000120075a7 */ /* 0x000ea6000800017f */
[----:B0-2---:R-:W-:Y:S05]  /*123b0*/  @!P0 BRA `(.L_x_1137) ;  /* 0x0000005800f08947 */ /* 0x005fea0003800000 */
.L_x_1269:
[----:B------:R-:W-:Y:S05]  /*123c0*/  BSYNC B0 ;  /* 0x0000000000007941 */ /* 0x000fea0003800000 */
.L_x_1136:
[----:B------:R-:W-:Y:S01]  /*123d0*/  LOP3.LUT P0, RZ, R19, 0x1, RZ, 0xc0, !PT ;  /* 0x0000000113ff7812 */ /* 0x000fe2000780c0ff */
[----:B------:R-:W-:-:S12]  /*123e0*/  BSSY B0, `(.L_x_1138) ;  /* 0x0000097000007945 */ /* 0x000fd80003800000 */
[----:B------:R-:W-:Y:S05]  /*123f0*/  @!P0 BRA `(.L_x_1139) ;  /* 0x0000000800548947 */ /* 0x000fea0003800000 */
[----:B-1----:R-:W0:Y:S04]  /*12400*/  LDL R4, [R1+0x10] ;  /* 0x0000100001047983 */ /* 0x002e280000100800 */
[----:B------:R-:W2:Y:S01]  /*12410*/  LDL R2, [R1+0x18] ;  /* 0x0000180001027983 */ /* 0x000ea20000100800 */
[----:B------:R-:W-:Y:S01]  /*12420*/  BSSY B1, `(.L_x_1140) ;  /* 0x0000008000017945 */ /* 0x000fe20003800000 */
[----:B------:R-:W1:Y:S02]  /*12430*/  S2R R3, SR_TID.X ;  /* 0x0000000000037919 */ /* 0x000e640000002100 */
[----:B-1----:R-:W-:-:S04]  /*12440*/  LOP3.LUT R3, R3, 0x7f, RZ, 0xc0, !PT ;  /* 0x0000007f03037812 */ /* 0x002fc800078ec0ff */
[----:B------:R-:W-:Y:S01]  /*12450*/  ISETP.NE.AND P1, PT, R3, RZ, PT ;  /* 0x000000ff0300720c */ /* 0x000fe20003f25270 */
[----:B0-----:R-:W-:Y:S01]  /*12460*/  IMAD R0, R4, 0x8, R18 ;  /* 0x0000000804007824 */ /* 0x001fe200078e0212 */
[----:B--2---:R-:W-:-:S04]  /*12470*/  SHF.L.U32 R2, R2, 0x1f, RZ ;  /* 0x0000001f02027819 */ /* 0x004fc800000006ff */
[----:B------:R-:W0:Y:S02]  /*12480*/  SYNCS.PHASECHK.TRANS64.TRYWAIT P0, [R0+URZ+0x38860], R2 ;  /* 0x03886002000075a7 */ /* 0x000e24000800017f */
[----:B0-----:R-:W-:Y:S05]  /*12490*/  @!P0 BRA `(.L_x_1141) ;  /* 0x0000005800cc8947 */ /* 0x001fea0003800000 */
.L_x_1270:
[----:B------:R-:W-:Y:S05]  /*124a0*/  BSYNC B1 ;  /* 0x0000000000017941 */ /* 0x000fea0003800000 */
.L_x_1140:
        /* <DEDUP_REMOVED lines=9> */
.L_x_1143:
[----:B------:R-:W-:Y:S05]  /*12540*/  BSYNC B1 ;  /* 0x0000000000017941 */ /* 0x000fea0003800000 */
.L_x_1142:
[----:B------:R-:W2:Y:S04]  /*12550*/  LDL R4, [R1+0x20] ;  /* 0x0000200001047983 */ /* 0x000ea80000100800 */
[----:B------:R-:W2:Y:S04]  /*12560*/  LDL.LU R3, [R1+0x30] ;  /* 0x0000300001037983 */ /* 0x000ea80000300800 */
[----:B0-----:R-:W3:Y:S01]  /*12570*/  LDL R2, [R1+0x10] ;  /* 0x0000100001027983 */ /* 0x001ee20000100800 */
        /* <DEDUP_REMOVED lines=8> */
[----:B---3--:R-:W-:-:S04]  /*12600*/  IMAD R2, R2, 0x10000, R18 ;  /* 0x0001000002027824 */ /* 0x008fc800078e0212 */
[----:B------:R-:W-:-:S07]  /*12610*/  VIADD R4, R2, 0x400 ;  /* 0x0000040002047836 */ /* 0x000fce0000000000 */
.L_x_1144:
        /* <DEDUP_REMOVED lines=15> */
.L_x_1145:
        /* <DEDUP_REMOVED lines=15> */
.L_x_1146:
        /* <DEDUP_REMOVED lines=15> */
.L_x_1147:
        /* <DEDUP_REMOVED lines=15> */
.L_x_1148:
        /* <DEDUP_REMOVED lines=15> */
.L_x_1149:
        /* <DEDUP_REMOVED lines=15> */
.L_x_1150:
        /* <DEDUP_REMOVED lines=15> */
.L_x_1151:
        /* <DEDUP_REMOVED lines=10> */
.L_x_1139:
[----:B------:R-:W-:Y:S05]  /*12d50*/  BSYNC B0 ;  /* 0x0000000000007941 */ /* 0x000fea0003800000 */
.L_x_1138:
[----:B-1----:R-:W0:Y:S04]  /*12d60*/  LDL R4, [R1+0x3c] ;  /* 0x00003c0001047983 */ /* 0x002e280000100800 */
        /* <DEDUP_REMOVED lines=19> */
[----:B------:R-:W2:Y:S04]  /*12ea0*/  LDL.LU R5, [R1+0x10] ;  /* 0x0000100001057983 */ /* 0x000ea80000300800 */
[----:B------:R-:W3:Y:S01]  /*12eb0*/  LDL.LU R9, [R1+0x18] ;  /* 0x0000180001097983 */ /* 0x000ee20000300800 */
[----:B------:R-:W-:Y:S01]  /*12ec0*/  LOP3.LUT P2, RZ, R19, 0x1, RZ, 0xc0, !PT ;  /* 0x0000000113ff7812 */ /* 0x000fe2000784c0ff */
[----:B------:R-:W-:Y:S01]  /*12ed0*/  BSSY B1, `(.L_x_1156) ;  /* 0x00000d7000017945 */ /* 0x000fe20003800000 */
[----:B--2---:R-:W-:-:S05]  /*12ee0*/  VIADD R2, R5, 0x1 ;  /* 0x0000000105027836 */ /* 0x004fca0000000000 */
[----:B------:R-:W-:-:S04]  /*12ef0*/  ISETP.NE.AND P0, PT, R2, 0x2, PT ;  /* 0x000000020200780c */ /* 0x000fc80003f05270 */
[----:B------:R-:W-:Y:S02]  /*12f00*/  SEL R3, RZ, 0x1, P0 ;  /* 0x00000001ff037807 */ /* 0x000fe40000000000 */
[----:B------:R-:W-:Y:S02]  /*12f10*/  SEL R10, R2, RZ, P0 ;  /* 0x000000ff020a7207 */ /* 0x000fe40000000000 */
[----:B---3--:R-:W-:-:S05]  /*12f20*/  LOP3.LUT R9, R9, R3, RZ, 0x3c, !PT ;  /* 0x0000000309097212 */ /* 0x008fca00078e3cff */
[----:B------:R0:W-:Y:S04]  /*12f30*/  STL [R1+0x18], R9 ;  /* 0x0000180901007387 */ /* 0x0001e80000100800 */
[----:B------:R0:W-:Y:S01]  /*12f40*/  STL [R1+0x10], R10 ;  /* 0x0000100a01007387 */ /* 0x0001e20000100800 */
        /* <DEDUP_REMOVED lines=24> */
.L_x_1158:
[----:B------:R-:W-:Y:S01]  /*130d0*/  IMAD R3, R10, 0x8, R18 ;  /* 0x000000080a037824 */ /* 0x000fe200078e0212 */
[----:B------:R-:W-:Y:S01]  /*130e0*/  SHF.L.U32 R2, R9, 0x1f, RZ ;  /* 0x0000001f09027819 */ /* 0x000fe200000006ff */
[----:B------:R-:W2:Y:S01]  /*130f0*/  S2R R5, SR_TID.X ;  /* 0x0000000000057919 */ /* 0x000ea20000002100 */
[----:B------:R-:W-:Y:S02]  /*13100*/  BSSY B3, `(.L_x_1159) ;  /* 0x0000005000037945 */ /* 0x000fe40003800000 */
[----:B------:R-:W3:Y:S01]  /*13110*/  SYNCS.PHASECHK.TRANS64.TRYWAIT P0, [R3+URZ+0x38840], R2 ;  /* 0x03884002030075a7 */ /* 0x000ee2000800017f */
[----:B--2---:R-:W-:-:S04]  /*13120*/  LOP3.LUT R5, R5, 0x7f, RZ, 0xc0, !PT ;  /* 0x0000007f05057812 */ /* 0x004fc800078ec0ff */
[----:B------:R-:W-:Y:S01]  /*13130*/  ISETP.NE.AND P1, PT, R5, RZ, PT ;  /* 0x000000ff0500720c */ /* 0x000fe20003f25270 */
[----:B---3--:R-:W-:-:S12]  /*13140*/  @!P0 BRA `(.L_x_1160) ;  /* 0x0000004c00b48947 */ /* 0x008fd80003800000 */
.L_x_1271:
[----:B------:R-:W-:Y:S05]  /*13150*/  BSYNC B3 ;  /* 0x0000000000037941 */ /* 0x000fea0003800000 */
.L_x_1159:
[----:B------:R-:W-:Y:S04]  /*13160*/  BSSY B3, `(.L_x_1161) ;  /* 0x0000009000037945 */ /* 0x000fe80003800000 */
[----:B------:R-:W-:Y:S05]  /*13170*/  @P1 BRA `(.L_x_1162) ;  /* 0x00000000001c1947 */ /* 0x000fea0003800000 */
[----:B-1----:R-:W1:Y:S01]  /*13180*/  S2R R6, SR_TID.X ;  /* 0x0000000000067919 */ /* 0x002e620000002100 */
[----:B------:R-:W-:-:S04]  /*13190*/  IMAD.MOV.U32 R5, RZ, RZ, 0x2000 ;  /* 0x00002000ff057424 */ /* 0x000fc800078e00ff */
[----:B------:R3:W-:Y:S01]  /*131a0*/  SYNCS.ARRIVE.TRANS64 RZ, [R3+URZ+0x38830], R5 ;  /* 0x0388300503ff79a7 */ /* 0x0007e2000800003f */
[----:B-1----:R-:W-:-:S04]  /*131b0*/  LOP3.LUT R6, R6, 0x1f, RZ, 0xc0, !PT ;  /* 0x0000001f06067812 */ /* 0x002fc800078ec0ff */
[----:B------:R-:W-:-:S13]  /*131c0*/  ISETP.NE.AND P0, PT, R6, RZ, PT ;  /* 0x000000ff0600720c */ /* 0x000fda0003f05270 */
[----:B---3--:R-:W-:Y:S05]  /*131d0*/  @!P0 BRA `(.L_x_1162) ;  /* 0x0000000000048947 */ /* 0x008fea0003800000 */
[----:B------:R-:W-:Y:S01]  /*131e0*/  BPT.TRAP 0x1 ;  /* 0x000000040000795c */ /* 0x000fe20000300000 */
.L_x_1162:
[----:B------:R-:W-:Y:S05]  /*131f0*/  BSYNC B3 ;  /* 0x0000000000037941 */ /* 0x000fea0003800000 */
.L_x_1161:
[----:B------:R-:W3:Y:S04]  /*13200*/  LDL R5, [R1+0x10] ;  /* 0x0000100001057983 */ /* 0x000ee80000100800 */
[----:B-1----:R-:W4:Y:S01]  /*13210*/  LDL R6, [R1+0x20] ;  /* 0x0000200001067983 */ /* 0x002f220000100800 */
[----:B0-----:R-:W-:Y:S01]  /*13220*/  IMAD.MOV.U32 R9, RZ, RZ, RZ ;  /* 0x000000ffff097224 */ /* 0x001fe200078e00ff */
[----:B------:R-:W-:Y:S01]  /*13230*/  UIADD3 UR4, UP0, UR40, 0x370, URZ ;  /* 0x0000037028047890 */ /* 0x000fe2000ff1e03f */
[----:B------:R-:W-:Y:S01]  /*13240*/  PLOP3.LUT P0, PT, PT, PT, PT, 0x80, 0x0 ;  /* 0x000000000000781c */ /* 0x000fe20003f0f070 */
[----:B------:R-:W-:Y:S01]  /*13250*/  UMOV UR6, 0x0 ;  /* 0x0000000000067882 */ /* 0x000fe20000000000 */
[----:B------:R-:W-:Y:S01]  /*13260*/  UMOV UR7, 0x14f00000 ;  /* 0x14f0000000077882 */ /* 0x000fe20000000000 */
[----:B------:R-:W-:Y:S01]  /*13270*/  R2UR UR10, R9 ;  /* 0x00000000090a72ca */ /* 0x000fe200000e0000 */
[----:B------:R-:W-:Y:S01]  /*13280*/  UIADD3.X UR5, URZ, UR41, URZ, UP0, !UPT ;  /* 0x000000293f057290 */ /* 0x000fe200087fe43f */
[----:B---3--:R-:W-:-:S02]  /*13290*/  IMAD R5, R5, 0x2000, R18 ;  /* 0x0000200005057824 */ /* 0x008fc400078e0212 */
[----:B----4-:R-:W-:Y:S02]  /*132a0*/  IMAD R0, R0, 0x40, R6 ;  /* 0x0000004000007824 */ /* 0x010fe400078e0206 */
[----:B------:R-:W-:Y:S02]  /*132b0*/  VIADD R5, R5, 0x22400 ;  /* 0x0002240005057836 */ /* 0x000fe40000000000 */
[----:B------:R-:W-:-:S07]  /*132c0*/  VIADD R6, R3, 0x38830 ;  /* 0x0003883003067836 */ /* 0x000fce0000000000 */
.L_x_1163:
        /* <DEDUP_REMOVED lines=13> */
.L_x_1272:
[----:B------:R-:W-:Y:S05]  /*133a0*/  BSYNC B3 ;  /* 0x0000000000037941 */ /* 0x000fea0003800000 */
.L_x_1164:
[----:B------:R-:W-:Y:S01]  /*133b0*/  BSSY B3, `(.L_x_1166) ;  /* 0x000000b000037945 */ /* 0x000fe20003800000 */
[----:B------:R-:W-:Y:S02]  /*133c0*/  IMAD.MOV.U32 R6, RZ, RZ, 0x0 ;  /* 0x00000000ff067424 */ /* 0x000fe400078e00ff */
[----:B------:R-:W-:Y:S01]  /*133d0*/  IMAD.MOV.U32 R7, RZ, RZ, 0x14f00000 ;  /* 0x14f00000ff077424 */ /* 0x000fe200078e00ff */
[----:B------:R-:W-:Y:S06]  /*133e0*/  @P1 BRA `(.L_x_1167) ;  /* 0x00000000001c1947 */ /* 0x000fec0003800000 */
[----:B------:R-:W1:Y:S01]  /*133f0*/  S2R R5, SR_TID.X ;  /* 0x0000000000057919 */ /* 0x000e620000002100 */
[----:B0-2---:R-:W-:-:S04]  /*13400*/  IMAD.MOV.U32 R2, RZ, RZ, 0x10000 ;  /* 0x00010000ff027424 */ /* 0x005fc800078e00ff */
[----:B------:R3:W-:Y:S01]  /*13410*/  SYNCS.ARRIVE.TRANS64 RZ, [R3+URZ+0x38850], R2 ;  /* 0x0388500203ff79a7 */ /* 0x0007e2000800003f */
[----:B-1----:R-:W-:-:S04]  /*13420*/  LOP3.LUT R5, R5, 0x1f, RZ, 0xc0, !PT ;  /* 0x0000001f05057812 */ /* 0x002fc800078ec0ff */
[----:B------:R-:W-:-:S13]  /*13430*/  ISETP.NE.AND P0, PT, R5, RZ, PT ;  /* 0x000000ff0500720c */ /* 0x000fda0003f05270 */
[----:B---3--:R-:W-:Y:S05]  /*13440*/  @!P0 BRA `(.L_x_1167) ;  /* 0x0000000000048947 */ /* 0x008fea0003800000 */
[----:B------:R-:W-:Y:S01]  /*13450*/  BPT.TRAP 0x1 ;  /* 0x000000040000795c */ /* 0x000fe20000300000 */
.L_x_1167:
[----:B------:R-:W-:Y:S05]  /*13460*/  BSYNC B3 ;  /* 0x0000000000037941 */ /* 0x000fea0003800000 */
.L_x_1166:
[----:B0-2---:R-:W2:Y:S01]  /*13470*/  LDL R2, [R1+0x10] ;  /* 0x0000100001027983 */ /* 0x005ea20000100800 */
        /* <DEDUP_REMOVED lines=9> */
.L_x_1168:
        /* <DEDUP_REMOVED lines=15> */
.L_x_1169:
        /* <DEDUP_REMOVED lines=15> */
.L_x_1170:
        /* <DEDUP_REMOVED lines=15> */
.L_x_1171:
        /* <DEDUP_REMOVED lines=15> */
.L_x_1172:
        /* <DEDUP_REMOVED lines=15> */
.L_x_1173:
        /* <DEDUP_REMOVED lines=15> */
.L_x_1174:
        /* <DEDUP_REMOVED lines=15> */
.L_x_1175:
        /* <DEDUP_REMOVED lines=10> */
.L_x_1157:
[----:B------:R-:W-:Y:S05]  /*13c40*/  BSYNC B1 ;  /* 0x0000000000017941 */ /* 0x000fea0003800000 */
.L_x_1156:
[----:B------:R-:W2:Y:S02]  /*13c50*/  LDL.LU R5, [R1+0x3c] ;  /* 0x00003c0001057983 */ /* 0x000ea40000300800 */
[----:B--2---:R-:W-:-:S07]  /*13c60*/  VIADD R0, R5, 0xfffffffd ;  /* 0xfffffffd05007836 */ /* 0x004fce0000000000 */
.L_x_1155:
[----:B------:R-:W-:Y:S05]  /*13c70*/  BSYNC B2 ;  /* 0x0000000000027941 */ /* 0x000fea0003800000 */
.L_x_1154:
[----:B------:R-:W-:Y:S01]  /*13c80*/  VIADD R8, R8, 0xfffffffe ;  /* 0xfffffffe08087836 */ /* 0x000fe20000000000 */
[----:B------:R-:W-:-:S04]  /*13c90*/  LOP3.LUT R4, RZ, R4, RZ, 0x33, !PT ;  /* 0x00000004ff047212 */ /* 0x000fc800078e33ff */
[----:B------:R-:W-:-:S13]  /*13ca0*/  ISETP.NE.AND P0, PT, R8, R4, PT ;  /* 0x000000040800720c */ /* 0x000fda0003f05270 */
[----:B------:R-:W-:Y:S05]  /*13cb0*/  @!P0 BRA `(.L_x_1153) ;  /* 0x0000001800e08947 */ /* 0x000fea0003800000 */
.L_x_1216:
[----:B------:R-:W2:Y:S04]  /*13cc0*/  LDL.LU R3, [R1+0x10] ;  /* 0x0000100001037983 */ /* 0x000ea80000300800 */
[----:B------:R-:W3:Y:S01]  /*13cd0*/  LDL.LU R2, [R1+0x18] ;  /* 0x0000180001027983 */ /* 0x000ee20000300800 */
[----:B------:R-:W-:Y:S01]  /*13ce0*/  LOP3.LUT P1, RZ, R19, 0x1, RZ, 0xc0, !PT ;  /* 0x0000000113ff7812 */ /* 0x000fe2000782c0ff */
[----:B------:R-:W-:Y:S05]  /*13cf0*/  YIELD ;  /* 0x0000000000007946 */ /* 0x000fea0003800000 */
[----:B------:R-:W-:Y:S01]  /*13d00*/  BSSY B1, `(.L_x_1176) ;  /* 0x00000d4000017945 */ /* 0x000fe20003800000 */
[----:B--2---:R-:W-:-:S05]  /*13d10*/  VIADD R7, R3, 0x1 ;  /* 0x0000000103077836 */ /* 0x004fca0000000000 */
[----:B------:R-:W-:-:S04]  /*13d20*/  ISETP.NE.AND P0, PT, R7, 0x2, PT ;  /* 0x000000020700780c */ /* 0x000fc80003f05270 */
[----:B------:R-:W-:Y:S02]  /*13d30*/  SEL R6, RZ, 0x1, P0 ;  /* 0x00000001ff067807 */ /* 0x000fe40000000000 */
[----:B------:R-:W-:Y:S02]  /*13d40*/  SEL R7, R7, RZ, P0 ;  /* 0x000000ff07077207 */ /* 0x000fe40000000000 */
[----:B---3--:R-:W-:Y:S01]  /*13d50*/  LOP3.LUT R6, R2, R6, RZ, 0x3c, !PT ;  /* 0x0000000602067212 */ /* 0x008fe200078e3cff */
[----:B0-----:R-:W-:Y:S06]  /*13d60*/  @!P1 BRA `(.L_x_1177) ;  /* 0x0000000c00349947 */ /* 0x001fec0003800000 */
        /* <DEDUP_REMOVED lines=24> */
.L_x_1178:
        /* <DEDUP_REMOVED lines=8> */
.L_x_1273:
[----:B------:R-:W-:Y:S05]  /*13f70*/  BSYNC B2 ;  /* 0x0000000000027941 */ /* 0x000fea0003800000 */
.L_x_1179:
        /* <DEDUP_REMOVED lines=9> */
.L_x_1182:
[----:B------:R-:W-:Y:S05]  /*14010*/  BSYNC B2 ;  /* 0x0000000000027941 */ /* 0x000fea0003800000 */
.L_x_1181:
        /* <DEDUP_REMOVED lines=12> */
.L_x_1183:
        /* <DEDUP_REMOVED lines=13> */
.L_x_1274:
[----:B------:R-:W-:Y:S05]  /*141b0*/  BSYNC B2 ;  /* 0x0000000000027941 */ /* 0x000fea0003800000 */
.L_x_1184:
        /* <DEDUP_REMOVED lines=11> */
.L_x_1187:
[----:B------:R-:W-:Y:S05]  /*14270*/  BSYNC B2 ;  /* 0x0000000000027941 */ /* 0x000fea0003800000 */
.L_x_1186:
        /* <DEDUP_REMOVED lines=9> */
.L_x_1188:
        /* <DEDUP_REMOVED lines=15> */
.L_x_1189:
        /* <DEDUP_REMOVED lines=15> */
.L_x_1190:
        /* <DEDUP_REMOVED lines=15> */
.L_x_1191:
        /* <DEDUP_REMOVED lines=15> */
.L_x_1192:
        /* <DEDUP_REMOVED lines=15> */
.L_x_1193:
        /* <DEDUP_REMOVED lines=15> */
.L_x_1194:
        /* <DEDUP_REMOVED lines=15> */
.L_x_1195:
        /* <DEDUP_REMOVED lines=10> */
.L_x_1177:
[----:B------:R-:W-:Y:S05]  /*14a40*/  BSYNC B1 ;  /* 0x0000000000017941 */ /* 0x000fea0003800000 */
.L_x_1176:
[----:B------:R-:W-:Y:S01]  /*14a50*/  VIADD R7, R7, 0x1 ;  /* 0x0000000107077836 */ /* 0x000fe20000000000 */
[----:B------:R-:W-:Y:S01]  /*14a60*/  LOP3.LUT P2, RZ, R19, 0x1, RZ, 0xc0, !PT ;  /* 0x0000000113ff7812 */ /* 0x000fe2000784c0ff */
[----:B------:R-:W-:Y:S03]  /*14a70*/  BSSY B1, `(.L_x_1196) ;  /* 0x00000d8000017945 */ /* 0x000fe60003800000 */
[----:B------:R-:W-:-:S04]  /*14a80*/  ISETP.NE.AND P0, PT, R7, 0x2, PT ;  /* 0x000000020700780c */ /* 0x000fc80003f05270 */
[----:B------:R-:W-:Y:S02]  /*14a90*/  SEL R2, RZ, 0x1, P0 ;  /* 0x00000001ff027807 */ /* 0x000fe40000000000 */
[----:B0-----:R-:W-:Y:S02]  /*14aa0*/  SEL R9, R7, RZ, P0 ;  /* 0x000000ff07097207 */ /* 0x001fe40000000000 */
[----:B------:R-:W-:Y:S01]  /*14ab0*/  LOP3.LUT R8, R6, R2, RZ, 0x3c, !PT ;  /* 0x0000000206087212 */ /* 0x000fe200078e3cff */
[----:B------:R-:W-:-:S04]  /*14ac0*/  VIADD R6, R0, 0xffffffff ;  /* 0xffffffff00067836 */ /* 0x000fc80000000000 */
[----:B------:R0:W-:Y:S04]  /*14ad0*/  STL [R1+0x18], R8 ;  /* 0x0000180801007387 */ /* 0x0001e80000100800 */
[----:B------:R0:W-:Y:S01]  /*14ae0*/  STL [R1+0x10], R9 ;  /* 0x0000100901007387 */ /* 0x0001e20000100800 */
        /* <DEDUP_REMOVED lines=25> */
.L_x_1198:
        /* <DEDUP_REMOVED lines=8> */
.L_x_1275:
[----:B------:R-:W-:Y:S05]  /*14d00*/  BSYNC B2 ;  /* 0x0000000000027941 */ /* 0x000fea0003800000 */
.L_x_1199:
        /* <DEDUP_REMOVED lines=9> */
.L_x_1202:
[----:B------:R-:W-:Y:S05]  /*14da0*/  BSYNC B2 ;  /* 0x0000000000027941 */ /* 0x000fea0003800000 */
.L_x_1201:
[----:B------:R-:W2:Y:S04]  /*14db0*/  LDL R3, [R1+0x10] ;  /* 0x0000100001037983 */ /* 0x000ea80000100800 */
[----:B------:R-:W3:Y:S01]  /*14dc0*/  LDL R5, [R1+0x20] ;  /* 0x0000200001057983 */ /* 0x000ee20000100800 */
[----:B0-----:R-:W-:Y:S01]  /*14dd0*/  IMAD.MOV.U32 R8, RZ, RZ, RZ ;  /* 0x000000ffff087224 */ /* 0x001fe200078e00ff */
[----:B------:R-:W-:Y:S01]  /*14de0*/  UIADD3 UR4, UP0, UR40, 0x370, URZ ;  /* 0x0000037028047890 */ /* 0x000fe2000ff1e03f */
[----:B------:R-:W-:Y:S01]  /*14df0*/  PLOP3.LUT P0, PT, PT, PT, PT, 0x80, 0x0 ;  /* 0x000000000000781c */ /* 0x000fe20003f0f070 */
[----:B------:R-:W-:Y:S01]  /*14e00*/  UMOV UR6, 0x0 ;  /* 0x0000000000067882 */ /* 0x000fe20000000000 */
[----:B------:R-:W-:Y:S01]  /*14e10*/  UMOV UR7, 0x14f00000 ;  /* 0x14f0000000077882 */ /* 0x000fe20000000000 */
[----:B------:R-:W-:Y:S01]  /*14e20*/  R2UR UR10, R8 ;  /* 0x00000000080a72ca */ /* 0x000fe200000e0000 */
[----:B------:R-:W-:Y:S01]  /*14e30*/  UIADD3.X UR5, URZ, UR41, URZ, UP0, !UPT ;  /* 0x000000293f057290 */ /* 0x000fe200087fe43f */
[----:B--2---:R-:W-:-:S02]  /*14e40*/  IMAD R3, R3, 0x2000, R18 ;  /* 0x0000200003037824 */ /* 0x004fc400078e0212 */
[----:B---3--:R-:W-:Y:S02]  /*14e50*/  IMAD R7, R7, 0x40, R5 ;  /* 0x0000004007077824 */ /* 0x008fe400078e0205 */
[----:B------:R-:W-:Y:S02]  /*14e60*/  VIADD R3, R3, 0x22400 ;  /* 0x0002240003037836 */ /* 0x000fe40000000000 */
[----:B------:R-:W-:-:S07]  /*14e70*/  VIADD R5, R4, 0x38830 ;  /* 0x0003883004057836 */ /* 0x000fce0000000000 */
.L_x_1203:
        /* <DEDUP_REMOVED lines=13> */
.L_x_1276:
[----:B------:R-:W-:Y:S05]  /*14f50*/  BSYNC B2 ;  /* 0x0000000000027941 */ /* 0x000fea0003800000 */
.L_x_1204:
        /* <DEDUP_REMOVED lines=11> */
.L_x_1207:
[----:B------:R-:W-:Y:S05]  /*15010*/  BSYNC B2 ;  /* 0x0000000000027941 */ /* 0x000fea0003800000 */
.L_x_1206:
[----:B------:R-:W2:Y:S01]  /*15020*/  LDL R5, [R1+0x10] ;  /* 0x0000100001057983 */ /* 0x000ea20000100800 */
        /* <DEDUP_REMOVED lines=9> */
.L_x_1208:
        /* <DEDUP_REMOVED lines=15> */
.L_x_1209:
        /* <DEDUP_REMOVED lines=15> */
.L_x_1210:
        /* <DEDUP_REMOVED lines=15> */
.L_x_1211:
        /* <DEDUP_REMOVED lines=15> */
.L_x_1212:
        /* <DEDUP_REMOVED lines=15> */
.L_x_1213:
        /* <DEDUP_REMOVED lines=15> */
.L_x_1214:
        /* <DEDUP_REMOVED lines=15> */
.L_x_1215:
        /* <DEDUP_REMOVED lines=10> */
.L_x_1197:
[----:B------:R-:W-:Y:S05]  /*157f0*/  BSYNC B1 ;  /* 0x0000000000017941 */ /* 0x000fea0003800000 */
.L_x_1196:
[----:B------:R-:W2:Y:S01]  /*15800*/  LDL R2, [R1+0x24] ;  /* 0x0000240001027983 */ /* 0x000ea20000100800 */
[----:B------:R-:W-:Y:S01]  /*15810*/  VIADD R0, R0, 0xfffffffe ;  /* 0xfffffffe00007836 */ /* 0x000fe20000000000 */
[----:B--2---:R-:W-:-:S13]  /*15820*/  ISETP.GT.AND P0, PT, R6, R2, PT ;  /* 0x000000020600720c */ /* 0x004fda0003f04270 */
[----:B------:R-:W-:Y:S05]  /*15830*/  @P0 BRA `(.L_x_1216) ;  /* 0xffffffe400200947 */ /* 0x000fea000383ffff */
.L_x_1153:
[----:B------:R-:W-:Y:S05]  /*15840*/  BSYNC B0 ;  /* 0x0000000000007941 */ /* 0x000fea0003800000 */
.L_x_1152:
[----:B------:R-:W2:Y:S04]  /*15850*/  LDL.LU R4, [R1+0x10] ;  /* 0x0000100001047983 */ /* 0x000ea80000300800 */
[----:B------:R-:W3:Y:S01]  /*15860*/  LDL.LU R3, [R1+0x18] ;  /* 0x0000180001037983 */ /* 0x000ee20000300800 */
[----:B------:R-:W1:Y:S01]  /*15870*/  S2R R2, SR_TID.X ;  /* 0x0000000000027919 */ /* 0x000e620000002100 */
[----:B------:R-:W-:Y:S01]  /*15880*/  BSSY B0, `(.L_x_1217) ;  /* 0x0000016000007945 */ /* 0x000fe20003800000 */
[----:B-1----:R-:W-:-:S04]  /*15890*/  LOP3.LUT R2, R2, 0x7f, RZ, 0xc0, !PT ;  /* 0x0000007f02027812 */ /* 0x002fc800078ec0ff */
[----:B------:R-:W-:Y:S01]  /*158a0*/  ISETP.NE.AND P1, PT, R2, RZ, PT ;  /* 0x000000ff0200720c */ /* 0x000fe20003f25270 */
[----:B--2---:R-:W-:-:S05]  /*158b0*/  VIADD R0, R4, 0x1 ;  /* 0x0000000104007836 */ /* 0x004fca0000000000 */
[----:B------:R-:W-:-:S04]  /*158c0*/  ISETP.NE.AND P0, PT, R0, 0x2, PT ;  /* 0x000000020000780c */ /* 0x000fc80003f05270 */
[----:B------:R-:W-:-:S04]  /*158d0*/  SEL R2, RZ, 0x1, P0 ;  /* 0x00000001ff027807 */ /* 0x000fc80000000000 */
[----:B---3--:R-:W-:-:S05]  /*158e0*/  LOP3.LUT R3, R3, R2, RZ, 0x3c, !PT ;  /* 0x0000000203037212 */ /* 0x008fca00078e3cff */
[----:B------:R1:W-:Y:S01]  /*158f0*/  STL [R1+0x18], R3 ;  /* 0x0000180301007387 */ /* 0x0003e20000100800 */
[----:B------:R-:W-:Y:S05]  /*15900*/  @P1 BRA `(.L_x_1218) ;  /* 0x0000000000341947 */ /* 0x000fea0003800000 */
[----:B------:R-:W2:Y:S01]  /*15910*/  S2R R2, SR_LANEID ;  /* 0x0000000000027919 */ /* 0x000ea20000000000 */
[----:B------:R-:W-:Y:S02]  /*15920*/  VOTEU.ANY UR4, UPT, PT ;  /* 0x0000000000047886 */ /* 0x000fe400038e0100 */
[----:B------:R-:W2:Y:S08]  /*15930*/  FLO.U32 R4, UR4 ;  /* 0x0000000400047d00 */ /* 0x000eb000080e0000 */
[----:B------:R-:W3:Y:S01]  /*15940*/  POPC R5, UR4 ;  /* 0x0000000400057d09 */ /* 0x000ee20008000000 */
[----:B--2---:R-:W-:-:S02]  /*15950*/  ISETP.EQ.U32.AND P1, PT, R4, R2, PT ;  /* 0x000000020400720c */ /* 0x004fc40003f22070 */
[----:B-1----:R-:W3:Y:S11]  /*15960*/  LDC.64 R2, c[0x0][0xd60] ;  /* 0x00035800ff027b82 */ /* 0x002ef60000000a00 */
[----:B---3--:R1:W2:Y:S02]  /*15970*/  @P1 ATOMG.E.ADD.STRONG.GPU PT, R2, desc[UR38][R2.64], R5 ;  /* 0x00000005020219a8 */ /* 0x0082a400081ee1e6 */
[----:B-1----:R-:W1:Y:S02]  /*15980*/  S2R R3, SR_LTMASK ;  /* 0x0000000000037919 */ /* 0x002e640000003900 */
[----:B-1----:R-:W-:-:S06]  /*15990*/  LOP3.LUT R3, R3, UR4, RZ, 0xc0, !PT ;  /* 0x0000000403037c12 */ /* 0x002fcc000f8ec0ff */
[----:B------:R-:W1:Y:S01]  /*159a0*/  POPC R3, R3 ;  /* 0x0000000300037309 */ /* 0x000e620000000000 */
[----:B--2---:R-:W1:Y:S02]  /*159b0*/  SHFL.IDX PT, R2, R2, R4, 0x1f ;  /* 0x00001f0402027589 */ /* 0x004e6400000e0000 */
[----:B-1----:R-:W-:-:S05]  /*159c0*/  IADD3 R2, R2, UR36, R3 ;  /* 0x0000002402027c10 */ /* 0x002fca000fffe003 */
[----:B------:R2:W-:Y:S02]  /*159d0*/  STL [R1], R2 ;  /* 0x0000000201007387 */ /* 0x0005e40000100800 */
.L_x_1218:
[----:B------:R-:W-:Y:S05]  /*159e0*/  BSYNC B0 ;  /* 0x0000000000007941 */ /* 0x000fea0003800000 */
.L_x_1217:
[----:B------:R-:W-:-:S05]  /*159f0*/  SEL R0, R0, RZ, P0 ;  /* 0x000000ff00007207 */ /* 0x000fca0000000000 */
[----:B------:R3:W-:Y:S02]  /*15a00*/  STL [R1+0x10], R0 ;  /* 0x0000100001007387 */ /* 0x0007e40000100800 */
.L_x_1114:
[----:B------:R-:W-:Y:S05]  /*15a10*/  BSYNC B7 ;  /* 0x0000000000077941 */ /* 0x000fea0003800000 */
.L_x_1112:
[----:B------:R-:W-:-:S13]  /*15a20*/  LOP3.LUT P0, RZ, R19, 0x40, RZ, 0xc0, !PT ;  /* 0x0000004013ff7812 */ /* 0x000fda000780c0ff */
[----:B------:R-:W-:Y:S05]  /*15a30*/  @!P0 BRA `(.L_x_1219) ;  /* 0x00000000002c8947 */ /* 0x000fea0003800000 */
[----:B------:R-:W-:Y:S05]  /*15a40*/  WARPSYNC.ALL ;  /* 0x0000000000007948 */ /* 0x000fea0003800000 */
[----:B------:R-:W5:Y:S08]  /*15a50*/  S2UR UR5, SR_CgaCtaId ;  /* 0x00000000000579c3 */ /* 0x000f700000008800 */
[----:B------:R-:W-:Y:S06]  /*15a60*/  BAR.SYNC.DEFER_BLOCKING 0x5, 0x180 ;  /* 0x0146000000007b1d */ /* 0x000fec0000010000 */
[----:B------:R-:W-:-:S02]  /*15a70*/  UMOV UR4, 0x400 ;  /* 0x0000040000047882 */ /* 0x000fc40000000000 */
[----:B-----5:R-:W-:-:S06]  /*15a80*/  ULEA UR4, UR5, UR4, 0x18 ;  /* 0x0000000405047291 */ /* 0x020fcc000f8ec03f */
[----:B------:R-:W-:-:S05]  /*15a90*/  IMAD.U32 R18, RZ, RZ, UR4 ;  /* 0x00000004ff127e24 */ /* 0x000fca000f8e00ff */
[----:B--23--:R-:W2:Y:S04]  /*15aa0*/  LDS.128 R4, [R18+0x388d0] ;  /* 0x0388d00012047984 */ /* 0x00cea80000000c00 */
[----:B--2---:R2:W-:Y:S04]  /*15ab0*/  STL.64 [R1], R4 ;  /* 0x0000000401007387 */ /* 0x0045e80000100a00 */
[----:B------:R2:W-:Y:S01]  /*15ac0*/  STL.64 [R1+0x8], R6 ;  /* 0x0000080601007387 */ /* 0x0005e20000100a00 */
[----:B------:R-:W-:Y:S06]  /*15ad0*/  BAR.ARV 0x4, 0x180 ;  /* 0x0106000000007b1d */ /* 0x000fec0000002000 */
[----:B------:R-:W-:Y:S05]  /*15ae0*/  BRA `(.L_x_1220) ;  /* 0x0000000c001c7947 */ /* 0x000fea0003800000 */
.L_x_1219:
[----:B------:R-:W5:Y:S01]  /*15af0*/  S2R R16, SR_TID.X ;  /* 0x0000000000107919 */ /* 0x000f620000002100 */
[----:B------:R-:W-:Y:S01]  /*15b00*/  UMOV UR4, 0xffffffff ;  /* 0xffffffff00047882 */ /* 0x000fe20000000000 */
[----:B-----5:R-:W-:-:S04]  /*15b10*/  LOP3.LUT R16, R16, 0x1f, RZ, 0xc0, !PT ;  /* 0x0000001f10107812 */ /* 0x020fc800078ec0ff */
[----:B------:R-:W-:Y:S01]  /*15b20*/  ISETP.NE.AND P0, PT, R16, 0x1f, PT ;  /* 0x0000001f1000780c */ /* 0x000fe20003f05270 */
[----:B------:R-:W-:-:S12]  /*15b30*/  BRA.DIV UR4, `(.L_x_1221) ;  /* 0x0000002604b07947 */ /* 0x000fd8000b800000 */
[----:B-1----:R-:W0:Y:S01]  /*15b40*/  LDL.LU R3, [R1] ;  /* 0x0000000001037983 */ /* 0x002e220000300800 */
[----:B------:R-:W-:-:S03]  /*15b50*/  ULDC UR4, c[0x0][0xd3c] ;  /* 0x00034f0000047ab9 */ /* 0x000fc60000000800 */
[----:B---3--:R-:W4:Y:S01]  /*15b60*/  LDL R4, [R1+0xc] ;  /* 0x00000c0001047983 */ /* 0x008f220000100800 */
[----:B0-----:R-:W-:Y:S02]  /*15b70*/  IMAD.MOV.U32 R10, RZ, RZ, R3 ;  /* 0x000000ffff0a7224 */ /* 0x001fe400078e0003 */
[----:B----4-:R-:W-:-:S05]  /*15b80*/  IMAD.IADD R0, R4, 0x1, R16 ;  /* 0x0000000104007824 */ /* 0x010fca00078e0210 */
[----:B------:R-:W-:-:S13]  /*15b90*/  ISETP.GE.OR P1, PT, R0, UR4, !P0 ;  /* 0x0000000400007c0c */ /* 0x000fda000c726670 */
[----:B--2---:R-:W0:Y:S08]  /*15ba0*/  @!P1 LDC.64 R2, c[0x0][0xd80] ;  /* 0x00036000ff029b82 */ /* 0x004e300000000a00 */
[----:B------:R-:W1:Y:S01]  /*15bb0*/  @!P1 LDC.64 R4, c[0x0][0xd78] ;  /* 0x00035e00ff049b82 */ /* 0x000e620000000a00 */
[----:B0-----:R-:W-:-:S05]  /*15bc0*/  @!P1 IMAD.WIDE R2, R0, 0x4, R2 ;  /* 0x0000000400029825 */ /* 0x001fca00078e0202 */
[----:B------:R1:W2:Y:S02]  /*15bd0*/  @!P1 LDG.E R6, desc[UR38][R2.64] ;  /* 0x0000002602069981 */ /* 0x0002a4000c1e1900 */
[----:B-1----:R-:W-:-:S06]  /*15be0*/  @!P1 IMAD.WIDE R2, R0, 0x4, R4 ;  /* 0x0000000400029825 */ /* 0x002fcc00078e0204 */
[----:B------:R-:W3:Y:S01]  /*15bf0*/  @!P1 LDG.E R2, desc[UR38][R2.64] ;  /* 0x0000002602029981 */ /* 0x000ee2000c1e1900 */
[----:B------:R-:W-:Y:S01]  /*15c00*/  IMAD.MOV.U32 R5, RZ, RZ, RZ ;  /* 0x000000ffff057224 */ /* 0x000fe200078e00ff */
[C---:B------:R-:W-:Y:S02]  /*15c10*/  ISETP.GE.U32.AND P2, PT, R16.reuse, 0x2, PT ;  /* 0x000000021000780c */ /* 0x040fe40003f46070 */
[C---:B------:R-:W-:Y:S01]  /*15c20*/  ISETP.GE.U32.AND P3, PT, R16.reuse, 0x4, PT ;  /* 0x000000041000780c */ /* 0x040fe20003f66070 */
[----:B------:R-:W-:Y:S01]  /*15c30*/  SHFL.IDX PT, R0, R10, RZ, 0x1f ;  /* 0x00001fff0a007589 */ /* 0x000fe200000e0000 */
[C---:B------:R-:W-:Y:S02]  /*15c40*/  ISETP.GE.U32.AND P4, PT, R16.reuse, 0x8, PT ;  /* 0x000000081000780c */ /* 0x040fe40003f86070 */
[----:B------:R-:W-:Y:S01]  /*15c50*/  ISETP.GE.U32.AND P5, PT, R16, 0x10, PT ;  /* 0x000000101000780c */ /* 0x000fe20003fa6070 */
[----:B------:R-:W-:Y:S01]  /*15c60*/  SHFL.IDX PT, R8, R10, 0x1, 0x1f ;  /* 0x00201f000a087f89 */ /* 0x000fe200000e0000 */
[----:B--2---:R-:W-:Y:S01]  /*15c70*/  @!P1 IMAD.MOV.U32 R5, RZ, RZ, R6 ;  /* 0x000000ffff059224 */ /* 0x004fe200078e0006 */
[----:B------:R-:W-:-:S02]  /*15c80*/  CS2R R6, SRZ ;  /* 0x0000000000067805 */ /* 0x000fc4000001ff00 */
[----:B---3--:R-:W-:Y:S01]  /*15c90*/  @!P1 IMAD.MOV.U32 R7, RZ, RZ, R2 ;  /* 0x000000ffff079224 */ /* 0x008fe200078e0002 */
[----:B------:R-:W-:-:S03]  /*15ca0*/  ISETP.NE.AND P1, PT, R16, RZ, PT ;  /* 0x000000ff1000720c */ /* 0x000fc60003f25270 */
        /* <DEDUP_REMOVED lines=17> */
.L_x_1286:
[----:B------:R-:W-:Y:S02]  /*15dc0*/  ULDC UR4, c[0x0][0xd38] ;  /* 0x00034e0000047ab9 */ /* 0x000fe40000000800 */
[----:B------:R-:W-:-:S04]  /*15dd0*/  IMAD.U32 R3, RZ, RZ, UR4 ;  /* 0x00000004ff037e24 */ /* 0x000fc8000f8e00ff */
[----:B-1----:R-:W-:-:S04]  /*15de0*/  IMAD R9, R9, R3, RZ ;  /* 0x0000000309097224 */ /* 0x002fc800078e02ff */
[----:B------:R-:W-:-:S05]  /*15df0*/  IMAD.IADD R4, R8, 0x1, R9 ;  /* 0x0000000108047824 */ /* 0x000fca00078e0209 */
[----:B------:R-:W-:-:S13]  /*15e00*/  ISETP.GT.AND P6, PT, R4, R0, PT ;  /* 0x000000000400720c */ /* 0x000fda0003fc4270 */
[----:B------:R-:W-:Y:S05]  /*15e10*/  @P6 BRA `(.L_x_1222) ;  /* 0x0000000000ac6947 */ /* 0x000fea0003800000 */
.L_x_1225:
        /* <DEDUP_REMOVED lines=37> */
.L_x_1294:
[----:B------:R-:W-:Y:S02]  /*16070*/  ULDC UR4, c[0x0][0xd38] ;  /* 0x00034e0000047ab9 */ /* 0x000fe40000000800 */
[----:B------:R-:W-:-:S04]  /*16080*/  IMAD.U32 R3, RZ, RZ, UR4 ;  /* 0x00000004ff037e24 */ /* 0x000fc8000f8e00ff */
[----:B-1----:R-:W-:-:S04]  /*16090*/  IMAD R9, R9, R3, RZ ;  /* 0x0000000309097224 */ /* 0x002fc800078e02ff */
[----:B------:R-:W-:-:S05]  /*160a0*/  IMAD.IADD R4, R9, 0x1, R4 ;  /* 0x0000000109047824 */ /* 0x000fca00078e0204 */
[----:B------:R-:W-:-:S13]  /*160b0*/  ISETP.GT.AND P6, PT, R4, R0, PT ;  /* 0x000000000400720c */ /* 0x000fda0003fc4270 */
[----:B------:R-:W-:Y:S05]  /*160c0*/  @!P6 BRA `(.L_x_1225) ;  /* 0xfffffffc0054e947 */ /* 0x000fea000383ffff */
.L_x_1222:
        /* <DEDUP_REMOVED lines=9> */
.L_x_1299:
[----:B------:R-:W-:-:S13]  /*16160*/  ISETP.NE.AND P0, PT, R8, RZ, PT ;  /* 0x000000ff0800720c */ /* 0x000fda0003f05270 */
[----:B------:R-:W-:Y:S05]  /*16170*/  @!P0 BRA `(.L_x_1227) ;  /* 0x0000000000148947 */ /* 0x000fea0003800000 */
[----:B------:R-:W-:Y:S01]  /*16180*/  UMOV UR4, 0xffffffff ;  /* 0xffffffff00047882 */ /* 0x000fe20000000000 */
[----:B------:R-:W-:Y:S02]  /*16190*/  VIADD R12, R4, 0xffffffff ;  /* 0xffffffff040c7836 */ /* 0x000fe40000000000 */
[----:B------:R-:W-:Y:S05]  /*161a0*/  BRA.DIV UR4, `(.L_x_1228) ;  /* 0x0000002a04a47947 */ /* 0x000fea000b800000 */
[----:B0-----:R0:W4:Y:S02]  /*161b0*/  SHFL.IDX PT, R2, R2, R12, 0x1f ;  /* 0x00001f0c02027589 */ /* 0x00112400000e0000 */
.L_x_1302:
[----:B----4-:R-:W-:-:S07]  /*161c0*/  IMAD.MOV.U32 R6, RZ, RZ, R2 ;  /* 0x000000ffff067224 */ /* 0x010fce00078e0002 */
.L_x_1227:
[----:B------:R-:W4:Y:S01]  /*161d0*/  LDL.LU R10, [R1+0xc] ;  /* 0x00000c00010a7983 */ /* 0x000f220000300800 */
[----:B------:R-:W-:Y:S01]  /*161e0*/  IMAD R9, R6, R3, R9 ;  /* 0x0000000306097224 */ /* 0x000fe200078e0209 */
[----:B--2---:R-:W-:-:S03]  /*161f0*/  IABS R6, R5 ;  /* 0x0000000500067213 */ /* 0x004fc60000000000 */
[----:B------:R-:W-:Y:S01]  /*16200*/  IMAD.IADD R0, R0, 0x1, -R9 ;  /* 0x0000000100007824 */ /* 0x000fe200078e0a09 */
[----:B0-----:R-:W0:Y:S01]  /*16210*/  I2F.RP R2, R6 ;  /* 0x0000000600027306 */ /* 0x001e220000209400 */
        /* <DEDUP_REMOVED lines=52> */
[----:B-1----:R-:W-:Y:S02]  /*16560*/  IMAD.IADD R4, R0, 0x1, -R5 ;  /* 0x0000000100047824 */ /* 0x002fe400078e0a05 */
[----:B------:R-:W-:-:S05]  /*16570*/  IMAD R0, R3, 0x10000, R2 ;  /* 0x0001000003007824 */ /* 0x000fca00078e0202 */
[----:B------:R0:W-:Y:S04]  /*16580*/  STL [R1+0x8], R0 ;  /* 0x0000080001007387 */ /* 0x0001e80000100800 */
[----:B------:R0:W-:Y:S04]  /*16590*/  STL [R1+0xc], R10 ;  /* 0x00000c0a01007387 */ /* 0x0001e80000100800 */
[----:B------:R0:W-:Y:S01]  /*165a0*/  STL [R1+0x4], R4 ;  /* 0x0000040401007387 */ /* 0x0001e20000100800 */
[----:B------:R-:W-:Y:S05]  /*165b0*/  BRA `(.L_x_1229) ;  /* 0x0000000000287947 */ /* 0x000fea0003800000 */
.L_x_1223:
        /* <DEDUP_REMOVED lines=10> */
.L_x_1229:
        /* <DEDUP_REMOVED lines=9> */
[----:B------:R-:W0:Y:S01]  /*166f0*/  @!P0 S2R R0, SR_CgaCtaId ;  /* 0x0000000000008919 */ /* 0x000e220000008800 */
[----:B--2---:R-:W-:Y:S01]  /*16700*/  IMAD.MOV.U32 R7, RZ, RZ, R2 ;  /* 0x000000ffff077224 */ /* 0x004fe200078e0002 */
[----:B------:R-:W-:Y:S01]  /*16710*/  @!P0 MOV R2, 0x400 ;  /* 0x0000040000028802 */ /* 0x000fe20000000f00 */
[----:B---3--:R-:W-:-:S03]  /*16720*/  IMAD.MOV.U32 R6, RZ, RZ, R3 ;  /* 0x000000ffff067224 */ /* 0x008fc600078e0003 */
[----:B0-----:R-:W-:-:S05]  /*16730*/  @!P0 LEA R18, R0, R2, 0x18 ;  /* 0x0000000200128211 */ /* 0x001fca00078ec0ff */
[----:B----4-:R3:W-:Y:S01]  /*16740*/  @!P0 STS.128 [R18+0x388d0], R4 ;  /* 0x0388d00412008388 */ /* 0x0107e20000000c00 */
[----:B------:R-:W-:Y:S06]  /*16750*/  BAR.ARV 0x5, 0x180 ;  /* 0x0146000000007b1d */ /* 0x000fec0000002000 */
.L_x_1220:
[----:B----4-:R-:W4:Y:S01]  /*16760*/  LDL R0, [R1+0xc] ;  /* 0x00000c0001007983 */ /* 0x010f220000100800 */
[----:B------:R-:W-:Y:S02]  /*16770*/  ULDC UR4, c[0x0][0xd3c] ;  /* 0x00034f0000047ab9 */ /* 0x000fe40000000800 */
[----:B----4-:R-:W-:-:S13]  /*16780*/  ISETP.GE.AND P0, PT, R0, UR4, PT ;  /* 0x0000000400007c0c */ /* 0x010fda000bf06270 */
[----:B------:R-:W-:Y:S05]  /*16790*/  @!P0 BRA `(.L_x_1230) ;  /* 0xffffff8c00c08947 */ /* 0x000fea000383ffff */
[----:B------:R-:W-:Y:S05]  /*167a0*/  BSYNC B8 ;  /* 0x0000000000087941 */ /* 0x000fea0003800000 */
.L_x_1106:
[----:B0-----:R-:W4:Y:S01]  /*167b0*/  LDL.LU R0, [R1+0x64] ;  /* 0x0000640001007983 */ /* 0x001f220000300800 */
[----:B------:R-:W-:Y:S01]  /*167c0*/  BSSY B0, `(.L_x_1231) ;  /* 0x000000b000007945 */ /* 0x000fe20003800000 */
[----:B--23--:R-:W0:Y:S01]  /*167d0*/  S2R R5, SR_CgaCtaId ;  /* 0x0000000000057919 */ /* 0x00ce220000008800 */
[----:B----4-:R-:W-:-:S05]  /*167e0*/  VIADD R0, R0, 0x1 ;  /* 0x0000000100007836 */ /* 0x010fca0000000000 */
[----:B-1----:R-:W-:-:S04]  /*167f0*/  LEA.HI R2, R0, R0, RZ, 0x1 ;  /* 0x0000000000027211 */ /* 0x002fc800078f08ff */
[----:B------:R-:W-:Y:S02]  /*16800*/  LOP3.LUT R3, R2, 0xfffffffe, RZ, 0xc0, !PT ;  /* 0xfffffffe02037812 */ /* 0x000fe400078ec0ff */
[----:B------:R-:W-:-:S03]  /*16810*/  MOV R2, 0x400 ;  /* 0x0000040000027802 */ /* 0x000fc60000000f00 */
[----:B------:R-:W-:Y:S01]  /*16820*/  IMAD.IADD R0, R0, 0x1, -R3 ;  /* 0x0000000100007824 */ /* 0x000fe200078e0a03 */
[----:B0-----:R-:W-:-:S04]  /*16830*/  LEA R9, R5, R2, 0x18 ;  /* 0x0000000205097211 */ /* 0x001fc800078ec0ff */
[----:B------:R-:W-:-:S04]  /*16840*/  SHF.L.U32 R0, R0, 0x1f, RZ ;  /* 0x0000001f00007819 */ /* 0x000fc800000006ff */
[----:B------:R-:W0:Y:S02]  /*16850*/  SYNCS.PHASECHK.TRANS64.TRYWAIT P0, [R9+URZ+0x38820], R0 ;  /* 0x03882000090075a7 */ /* 0x000e24000800017f */
[----:B0-----:R-:W-:Y:S05]  /*16860*/  @!P0 BRA `(.L_x_1232) ;  /* 0x00000024001c8947 */ /* 0x001fea0003800000 */
.L_x_1303:
[----:B------:R-:W-:Y:S05]  /*16870*/  BSYNC B0 ;  /* 0x0000000000007941 */ /* 0x000fea0003800000 */
.L_x_1231:
[----:B------:R-:W-:-:S03]  /*16880*/  UMOV UR4, 0xffffffff ;  /* 0xffffffff00047882 */ /* 0x000fc60000000000 */
[----:B------:R-:W-:Y:S05]  /*16890*/  BRA.DIV UR4, `(.L_x_1233) ;  /* 0x0000002604247947 */ /* 0x000fea000b800000 */
[----:B0-----:R-:W0:Y:S02]  /*168a0*/  S2R R0, SR_TID.X ;  /* 0x0000000000007919 */ /* 0x001e240000002100 */
[----:B0-----:R-:W-:-:S04]  /*168b0*/  SHF.R.U32.HI R0, RZ, 0x5, R0 ;  /* 0x00000005ff007819 */ /* 0x001fc80000011600 */
[----:B------:R-:W-:-:S05]  /*168c0*/  LOP3.LUT R0, R0, 0x3, RZ, 0xc0, !PT ;  /* 0x0000000300007812 */ /* 0x000fca00078ec0ff */
[----:B------:R0:W1:Y:S02]  /*168d0*/  SHFL.IDX PT, R14, R0, RZ, 0x1f ;  /* 0x00001fff000e7589 */ /* 0x00006400000e0000 */
.L_x_1306:
[----:B-1----:R-:W-:Y:S01]  /*168e0*/  ISETP.NE.AND P0, PT, R14, RZ, PT ;  /* 0x000000ff0e00720c */ /* 0x002fe20003f05270 */
[----:B------:R-:W-:-:S12]  /*168f0*/  BSSY B0, `(.L_x_1234) ;  /* 0x0000020000007945 */ /* 0x000fd80003800000 */
[----:B------:R-:W-:Y:S05]  /*16900*/  @P0 BRA `(.L_x_1235) ;  /* 0x0000000000780947 */ /* 0x000fea0003800000 */
[----:B------:R-:W-:-:S03]  /*16910*/  UMOV UR4, 0xffffffff ;  /* 0xffffffff00047882 */ /* 0x000fc60000000000 */
[----:B------:R-:W-:Y:S05]  /*16920*/  BRA.DIV UR4, `(.L_x_1236) ;  /* 0x0000002604347947 */ /* 0x000fea000b800000 */
[----:B------:R-:W-:-:S13]  /*16930*/  ELECT P6, URZ, PT ;  /* 0x00000000003f782f */ /* 0x000fda00038c0000 */
.L_x_1309:
[----:B------:R-:W-:Y:S05]  /*16940*/  @!P6 BRA `(.L_x_1235) ;  /* 0x000000000068e947 */ /* 0x000fea0003800000 */
[----:B------:R-:W2:Y:S04]  /*16950*/  LDL R2, [R1+0x10] ;  /* 0x0000100001027983 */ /* 0x000ea80000100800 */
[----:B------:R-:W3:Y:S01]  /*16960*/  LDL.LU R6, [R1+0x18] ;  /* 0x0000180001067983 */ /* 0x000ee20000300800 */
[----:B0-----:R-:W-:-:S04]  /*16970*/  VIADD R0, R9, 0x38840 ;  /* 0x0003884009007836 */ /* 0x001fc80000000000 */
[C---:B--2---:R-:W-:Y:S02]  /*16980*/  IMAD R5, R2.reuse, 0x8, R0 ;  /* 0x0000000802057824 */ /* 0x044fe400078e0200 */
[----:B------:R-:W-:Y:S01]  /*16990*/  VIADD R2, R2, 0x1 ;  /* 0x0000000102027836 */ /* 0x000fe20000000000 */
[----:B---3--:R-:W-:-:S04]  /*169a0*/  SHF.L.U32 R4, R6, 0x1f, RZ ;  /* 0x0000001f06047819 */ /* 0x008fc800000006ff */
[----:B------:R-:W-:Y:S01]  /*169b0*/  ISETP.NE.AND P1, PT, R2, 0x2, PT ;  /* 0x000000020200780c */ /* 0x000fe20003f25270 */
[----:B------:R-:W0:Y:S03]  /*169c0*/  SYNCS.PHASECHK.TRANS64.TRYWAIT P0, [R5+URZ], R4 ;  /* 0x00000004050075a7 */ /* 0x000e26000800017f */
[----:B------:R-:W-:-:S04]  /*169d0*/  SEL R3, RZ, 0x1, P1 ;  /* 0x00000001ff037807 */ /* 0x000fc80000800000 */
[----:B------:R-:W-:Y:S02]  /*169e0*/  LOP3.LUT R6, R6, R3, RZ, 0x3c, !PT ;  /* 0x0000000306067212 */ /* 0x000fe400078e3cff */
[----:B------:R-:W-:Y:S02]  /*169f0*/  SEL R3, R2, RZ, P1 ;  /* 0x000000ff02037207 */ /* 0x000fe40000800000 */
[----:B------:R-:W-:-:S03]  /*16a00*/  SHF.L.U32 R2, R6, 0x1f, RZ ;  /* 0x0000001f06027819 */ /* 0x000fc600000006ff */
[----:B------:R-:W-:Y:S01]  /*16a10*/  IMAD R7, R3, 0x8, R0 ;  /* 0x0000000803077824 */ /* 0x000fe200078e0200 */
[----:B0-----:R-:W-:Y:S06]  /*16a20*/  @!P0 BRA `(.L_x_1237) ;  /* 0x0000002400148947 */ /* 0x001fec0003800000 */
.L_x_1310:
[----:B------:R-:W0:Y:S01]  /*16a30*/  LDL.LU R6, [R1+0x10] ;  /* 0x0000100001067983 */ /* 0x000e220000300800 */
[----:B------:R-:W1:Y:S01]  /*16a40*/  SYNCS.PHASECHK.TRANS64.TRYWAIT P0, [R7+URZ], R2 ;  /* 0x00000002070075a7 */ /* 0x000e62000800017f */
[----:B------:R-:W-:-:S04]  /*16a50*/  VIADD R0, R9, 0x38860 ;  /* 0x0003886009007836 */ /* 0x000fc80000000000 */
[----:B0-----:R-:W-:Y:S01]  /*16a60*/  IMAD R5, R6, 0x8, R0 ;  /* 0x0000000806057824 */ /* 0x001fe200078e0200 */
[----:B-1----:R-:W-:Y:S06]  /*16a70*/  @!P0 BRA `(.L_x_1238) ;  /* 0x0000002400148947 */ /* 0x002fec0003800000 */
.L_x_1311:
[----:B------:R-:W1:Y:S02]  /*16a80*/  SYNCS.PHASECHK.TRANS64.TRYWAIT P0, [R5+URZ], R4 ;  /* 0x00000004050075a7 */ /* 0x000e64000800017f */
[----:B-1----:R-:W-:Y:S05]  /*16a90*/  @!P0 BRA `(.L_x_1239) ;  /* 0x0000002400208947 */ /* 0x002fea0003800000 */
.L_x_1312:
[----:B------:R-:W-:-:S07]  /*16aa0*/  IMAD R3, R3, 0x8, R0 ;  /* 0x0000000803037824 */ /* 0x000fce00078e0200 */
.L_x_1240:
[----:B--2---:R2:W3:Y:S02]  /*16ab0*/  SYNCS.PHASECHK.TRANS64.TRYWAIT P0, [R3+URZ], R2 ;  /* 0x00000002030075a7 */ /* 0x0044e4000800017f */
[----:B---3--:R-:W-:Y:S05]  /*16ac0*/  @!P0 NANOSLEEP.SYNCS 0x989680 ;  /* 0x009896800000895d */ /* 0x008fea0003900000 */
[----:B------:R-:W3:Y:S02]  /*16ad0*/  @!P0 SYNCS.PHASECHK.TRANS64 P0, [R3+URZ], R2 ;  /* 0x00000002030085a7 */ /* 0x000ee4000800007f */
[----:B---3--:R-:W-:Y:S05]  /*16ae0*/  @!P0 BRA `(.L_x_1240) ;  /* 0xfffffffc00f08947 */ /* 0x008fea000383ffff */
.L_x_1235:
[----:B------:R-:W-:Y:S05]  /*16af0*/  BSYNC B0 ;  /* 0x0000000000007941 */ /* 0x000fea0003800000 */
.L_x_1234:
[----:B------:R-:W-:Y:S05]  /*16b00*/  EXIT ;  /* 0x000000000000794d */ /* 0x000fea0003800000 */
.L_x_1063:
[----:B0-----:R-:W-:-:S04]  /*16b10*/  IMAD.U32 R0, RZ, RZ, UR41 ;  /* 0x00000029ff007e24 */ /* 0x001fc8000f8e00ff */
[----:B------:R0:W1:Y:S03]  /*16b20*/  SYNCS.PHASECHK.TRANS64.TRYWAIT P1, [R0+URZ+0x38800], R3 ;  /* 0x03880003000075a7 */ /* 0x000066000802017f */
[----:B-1----:R-:W-:Y:S05]  /*16b30*/  @!P1 NANOSLEEP.SYNCS 0x989680 ;  /* 0x009896800000995d */ /* 0x002fea0003900000 */
[----:B------:R-:W1:Y:S02]  /*16b40*/  @!P1 SYNCS.PHASECHK.TRANS64 P1, [R0+URZ+0x38800], R3 ;  /* 0x03880003000095a7 */ /* 0x000e64000802007f */
[----:B-1----:R-:W-:Y:S05]  /*16b50*/  @!P1 BRA `(.L_x_1063) ;  /* 0xfffffffc00ec9947 */ /* 0x002fea000383ffff */
[----:B------:R-:W-:Y:S05]  /*16b60*/  BRA `(.L_x_1241) ;  /* 0xfffffed0008c7947 */ /* 0x000fea000383ffff */
.L_x_1067:
[----:B--2---:R2:W3:Y:S02]  /*16b70*/  SYNCS.PHASECHK.TRANS64.TRYWAIT P1, [R4+URZ+0x38830], R5 ;  /* 0x03883005040075a7 */ /* 0x0044e4000802017f */
[----:B---3--:R-:W-:Y:S05]  /*16b80*/  @!P1 NANOSLEEP.SYNCS 0x989680 ;  /* 0x009896800000995d */ /* 0x008fea0003900000 */
[----:B------:R-:W3:Y:S02]  /*16b90*/  @!P1 SYNCS.PHASECHK.TRANS64 P1, [R4+URZ+0x38830], R5 ;  /* 0x03883005040095a7 */ /* 0x000ee4000802007f */
[----:B---3--:R-:W-:Y:S05]  /*16ba0*/  @!P1 BRA `(.L_x_1067) ;  /* 0xfffffffc00f09947 */ /* 0x008fea000383ffff */
[----:B------:R-:W-:Y:S05]  /*16bb0*/  BRA `(.L_x_1066) ;  /* 0xfffffed000a87947 */ /* 0x000fea000383ffff */
.L_x_1068:
[----:B0-----:R-:W-:-:S04]  /*16bc0*/  IMAD.U32 R6, RZ, RZ, UR41 ;  /* 0x00000029ff067e24 */ /* 0x001fc8000f8e00ff */
[----:B------:R0:W3:Y:S03]  /*16bd0*/  SYNCS.PHASECHK.TRANS64.TRYWAIT P1, [R6+URZ+0x38810], R3 ;  /* 0x03881003060075a7 */ /* 0x0000e6000802017f */
[----:B---3--:R-:W-:Y:S05]  /*16be0*/  @!P1 NANOSLEEP.SYNCS 0x989680 ;  /* 0x009896800000995d */ /* 0x008fea0003900000 */
[----:B------:R-:W3:Y:S02]  /*16bf0*/  @!P1 SYNCS.PHASECHK.TRANS64 P1, [R6+URZ+0x38810], R3 ;  /* 0x03881003060095a7 */ /* 0x000ee4000802007f */
[----:B---3--:R-:W-:Y:S05]  /*16c00*/  @!P1 BRA `(.L_x_1068) ;  /* 0xfffffffc00ec9947 */ /* 0x008fea000383ffff */
[----:B------:R-:W-:Y:S05]  /*16c10*/  BRA `(.L_x_1242) ;  /* 0xfffffed400307947 */ /* 0x000fea000383ffff */
.L_x_1072:
[----:B----4-:R4:W0:Y:S02]  /*16c20*/  SYNCS.PHASECHK.TRANS64.TRYWAIT P1, [R4+URZ+0x38850], R5 ;  /* 0x03885005040075a7 */ /* 0x010824000802017f */
[----:B0-----:R-:W-:Y:S05]  /*16c30*/  @!P1 NANOSLEEP.SYNCS 0x989680 ;  /* 0x009896800000995d */ /* 0x001fea0003900000 */
[----:B------:R-:W0:Y:S02]  /*16c40*/  @!P1 SYNCS.PHASECHK.TRANS64 P1, [R4+URZ+0x38850], R5 ;  /* 0x03885005040095a7 */ /* 0x000e24000802007f */
[----:B0-----:R-:W-:Y:S05]  /*16c50*/  @!P1 BRA `(.L_x_1072) ;  /* 0xfffffffc00f09947 */ /* 0x001fea000383ffff */
[----:B------:R-:W-:Y:S05]  /*16c60*/  BRA `(.L_x_1071) ;  /* 0xfffffed4003c7947 */ /* 0x000fea000383ffff */
.L_x_1077:
[----:B-1----:R-:W-:-:S04]  /*16c70*/  IMAD.U32 R7, RZ, RZ, UR5 ;  /* 0x00000005ff077e24 */ /* 0x002fc8000f8e00ff */
[----:B------:R1:W2:Y:S03]  /*16c80*/  SYNCS.PHASECHK.TRANS64.TRYWAIT P3, [R7+URZ+0x38830], R6 ;  /* 0x03883006070075a7 */ /* 0x0002a6000806017f */
[----:B--2---:R-:W-:Y:S05]  /*16c90*/  @!P3 NANOSLEEP.SYNCS 0x989680 ;  /* 0x009896800000b95d */ /* 0x004fea0003900000 */
[----:B------:R-:W2:Y:S02]  /*16ca0*/  @!P3 SYNCS.PHASECHK.TRANS64 P3, [R7+URZ+0x38830], R6 ;  /* 0x038830060700b5a7 */ /* 0x000ea4000806007f */
[----:B--2---:R-:W-:Y:S05]  /*16cb0*/  @!P3 BRA `(.L_x_1077) ;  /* 0xfffffffc00ecb947 */ /* 0x004fea000383ffff */
[----:B------:R-:W-:Y:S05]  /*16cc0*/  BRA `(.L_x_1076) ;  /* 0xfffffef800cc7947 */ /* 0x000fea000383ffff */
.L_x_1081:
[----:B-1----:R-:W-:-:S04]  /*16cd0*/  IMAD.U32 R7, RZ, RZ, UR5 ;  /* 0x00000005ff077e24 */ /* 0x002fc8000f8e00ff */
[----:B------:R1:W3:Y:S03]  /*16ce0*/  SYNCS.PHASECHK.TRANS64.TRYWAIT P3, [R7+URZ+0x38850], R6 ;  /* 0x03885006070075a7 */ /* 0x0002e6000806017f */
[----:B---3--:R-:W-:Y:S05]  /*16cf0*/  @!P3 NANOSLEEP.SYNCS 0x989680 ;  /* 0x009896800000b95d */ /* 0x008fea0003900000 */
[----:B------:R-:W3:Y:S02]  /*16d00*/  @!P3 SYNCS.PHASECHK.TRANS64 P3, [R7+URZ+0x38850], R6 ;  /* 0x038850060700b5a7 */ /* 0x000ee4000806007f */
[----:B---3--:R-:W-:Y:S05]  /*16d10*/  @!P3 BRA `(.L_x_1081) ;  /* 0xfffffffc00ecb947 */ /* 0x008fea000383ffff */
[----:B------:R-:W-:Y:S05]  /*16d20*/  BRA `(.L_x_1080) ;  /* 0xfffffefc00487947 */ /* 0x000fea000383ffff */
.L_x_1120:
[----:B------:R-:W2:Y:S01]  /*16d30*/  S2R R4, SR_TID.X ;  /* 0x0000000000047919 */ /* 0x000ea20000002100 */
[----:B------:R-:W-:Y:S01]  /*16d40*/  BSSY B0, `(.L_x_1243) ;  /* 0x000000a000007945 */ /* 0x000fe20003800000 */
[----:B------:R-:W-:Y:S02]  /*16d50*/  IMAD.MOV.U32 R12, RZ, RZ, RZ ;  /* 0x000000ffff0c7224 */ /* 0x000fe400078e00ff */
[----:B0-----:R-:W-:Y:S02]  /*16d60*/  IMAD.MOV.U32 R11, RZ, RZ, 0x1f ;  /* 0x0000001fff0b7424 */ /* 0x001fe400078e00ff */
[----:B------:R-:W-:Y:S01]  /*16d70*/  IMAD.MOV.U32 R15, RZ, RZ, -0x1 ;  /* 0xffffffffff0f7424 */ /* 0x000fe200078e00ff */
[----:B--2---:R-:W-:-:S04]  /*16d80*/  SHF.R.U32.HI R4, RZ, 0x5, R4 ;  /* 0x00000005ff047819 */ /* 0x004fc80000011604 */
[----:B------:R-:W-:-:S05]  /*16d90*/  LOP3.LUT R4, R4, 0x3, RZ, 0xc0, !PT ;  /* 0x0000000304047812 */ /* 0x000fca00078ec0ff */
[----:B------:R-:W-:-:S07]  /*16da0*/  IMAD.MOV.U32 R13, RZ, RZ, R4 ;  /* 0x000000ffff0d7224 */ /* 0x000fce00078e0004 */
[----:B-1----:R-:W-:Y:S05]  /*16db0*/  WARPSYNC.COLLECTIVE R15, `(.L_x_1244) ;  /* 0x000000000f087348 */ /* 0x002fea0003c00000 */
[----:B------:R0:W2:Y:S02]  /*16dc0*/  SHFL.IDX P6, R14, R13, R12, R11 ;  /* 0x0000000c0d0e7389 */ /* 0x0000a400000c000b */
[----:B012---:R-:W-:Y:S01]  /*16dd0*/  ENDCOLLECTIVE ;  /* 0x000000000000791b */ /* 0x007fe20003800000 */
.L_x_1244:
[----:B------:R-:W-:Y:S05]  /*16de0*/  BSYNC B0 ;  /* 0x0000000000007941 */ /* 0x000fea0003800000 */
.L_x_1243:
[----:B------:R-:W-:Y:S05]  /*16df0*/  BRA `(.L_x_1245) ;  /* 0xffffff9400c87947 */ /* 0x000fea000383ffff */
.L_x_1122:
[----:B------:R-:W-:Y:S01]  /*16e00*/  BSSY B0, `(.L_x_1246) ;  /* 0x0000006000007945 */ /* 0x000fe20003800000 */
[----:B------:R-:W-:-:S07]  /*16e10*/  IMAD.MOV.U32 R15, RZ, RZ, -0x1 ;  /* 0xffffffffff0f7424 */ /* 0x000fce00078e00ff */
[----:B012---:R-:W-:Y:S05]  /*16e20*/  WARPSYNC.COLLECTIVE R15, `(.L_x_1247) ;  /* 0x000000000f0c7348 */ /* 0x007fea0003c00000 */
[----:B------:R-:W-:Y:S02]  /*16e30*/  ELECT P6, UR62, PT ;  /* 0x00000000003e782f */ /* 0x000fe400038c0000 */
[----:B------:R-:W-:Y:S01]  /*16e40*/  MOV R14, UR62 ;  /* 0x0000003e000e7c02 */ /* 0x000fe20008000f00 */
[----:B012---:R-:W-:Y:S10]  /*16e50*/  ENDCOLLECTIVE ;  /* 0x000000000000791b */ /* 0x007ff40003800000 */
.L_x_1247:
[----:B------:R-:W-:Y:S05]  /*16e60*/  BSYNC B0 ;  /* 0x0000000000007941 */ /* 0x000fea0003800000 */
.L_x_1246:
[----:B------:R-:W-:Y:S05]  /*16e70*/  BRA `(.L_x_1248) ;  /* 0xffffff9400cc7947 */ /* 0x000fea000383ffff */
.L_x_1124:
[----:B---3--:R3:W4:Y:S02]  /*16e80*/  SYNCS.PHASECHK.TRANS64.TRYWAIT P0, [R0+URZ+0x38840], R2 ;  /* 0x03884002000075a7 */ /* 0x008724000800017f */
[----:B----4-:R-:W-:Y:S05]  /*16e90*/  @!P0 NANOSLEEP.SYNCS 0x989680 ;  /* 0x009896800000895d */ /* 0x010fea0003900000 */
[----:B------:R-:W4:Y:S02]  /*16ea0*/  @!P0 SYNCS.PHASECHK.TRANS64 P0, [R0+URZ+0x38840], R2 ;  /* 0x03884002000085a7 */ /* 0x000f24000800007f */
[----:B----4-:R-:W-:Y:S05]  /*16eb0*/  @!P0 BRA `(.L_x_1124) ;  /* 0xfffffffc00f08947 */ /* 0x010fea000383ffff */
[----:B------:R-:W-:Y:S05]  /*16ec0*/  BRA `(.L_x_1249) ;  /* 0xffffff9800307947 */ /* 0x000fea000383ffff */
.L_x_1128:
[----:B------:R0:W5:Y:S01]  /*16ed0*/  LDL R0, [R1+0x38] ;  /* 0x0000380001007983 */ /* 0x0001620000100800 */
[----:B------:R-:W-:Y:S02]  /*16ee0*/  IMAD.MOV.U32 R13, RZ, RZ, R2 ;  /* 0x000000ffff0d7224 */ /* 0x000fe400078e0002 */
[----:B------:R-:W-:Y:S01]  /*16ef0*/  IMAD.MOV.U32 R12, RZ, RZ, RZ ;  /* 0x000000ffff0c7224 */ /* 0x000fe200078e00ff */
[----:B------:R-:W1:Y:S01]  /*16f00*/  S2R R6, SR_TID.X ;  /* 0x0000000000067919 */ /* 0x000e620000002100 */
[----:B------:R-:W-:Y:S02]  /*16f10*/  IMAD.MOV.U32 R11, RZ, RZ, 0x181f ;  /* 0x0000181fff0b7424 */ /* 0x000fe400078e00ff */
[----:B------:R-:W-:-:S07]  /*16f20*/  IMAD.MOV.U32 R15, RZ, RZ, -0x1 ;  /* 0xffffffffff0f7424 */ /* 0x000fce00078e00ff */
[----:B01---5:R-:W-:Y:S05]  /*16f30*/  WARPSYNC.COLLECTIVE R15, `(.L_x_1250) ;  /* 0x000000000f087348 */ /* 0x023fea0003c00000 */
[----:B------:R2:W3:Y:S02]  /*16f40*/  SHFL.IDX P6, R14, R13, R12, R11 ;  /* 0x0000000c0d0e7389 */ /* 0x0004e400000c000b */
[----:B0123-5:R-:W-:Y:S01]  /*16f50*/  ENDCOLLECTIVE ;  /* 0x000000000000791b */ /* 0x02ffe20003800000 */
.L_x_1250:
[----:B------:R-:W-:Y:S02]  /*16f60*/  IMAD.MOV.U32 R13, RZ, RZ, R3 ;  /* 0x000000ffff0d7224 */ /* 0x000fe400078e0003 */
[----:B------:R-:W-:Y:S01]  /*16f70*/  IMAD.MOV.U32 R4, RZ, RZ, R14 ;  /* 0x000000ffff047224 */ /* 0x000fe200078e000e */
[----:B------:R-:W-:-:S07]  /*16f80*/  LOP3.LUT R6, R6, 0x7f, RZ, 0xc0, !PT ;  /* 0x0000007f06067812 */ /* 0x000fce00078ec0ff */
[----:B------:R-:W-:Y:S05]  /*16f90*/  WARPSYNC.COLLECTIVE R15, `(.L_x_1251) ;  /* 0x000000000f087348 */ /* 0x000fea0003c00000 */
[----:B------:R0:W1:Y:S02]  /*16fa0*/  SHFL.IDX P6, R14, R13, R12, R11 ;  /* 0x0000000c0d0e7389 */ /* 0x00006400000c000b */
[----:B01----:R-:W-:Y:S01]  /*16fb0*/  ENDCOLLECTIVE ;  /* 0x000000000000791b */ /* 0x003fe20003800000 */
.L_x_1251:
[----:B------:R-:W-:-:S05]  /*16fc0*/  SHF.R.U32.HI R6, RZ, 0x3, R6 ;  /* 0x00000003ff067819 */ /* 0x000fca0000011606 */
[----:B------:R-:W-:-:S05]  /*16fd0*/  IMAD R10, R10, 0x40, R6 ;  /* 0x000000400a0a7824 */ /* 0x000fca00078e0206 */
[----:B------:R0:W-:Y:S01]  /*16fe0*/  STL [R1+0x4], R10 ;  /* 0x0000040a01007387 */ /* 0x0001e20000100800 */
[----:B------:R-:W-:Y:S02]  /*16ff0*/  IMAD.MOV.U32 R13, RZ, RZ, R2 ;  /* 0x000000ffff0d7224 */ /* 0x000fe400078e0002 */
[----:B------:R-:W-:Y:S02]  /*17000*/  IMAD.MOV.U32 R12, RZ, RZ, 0x1 ;  /* 0x00000001ff0c7424 */ /* 0x000fe400078e00ff */
[----:B------:R-:W-:-:S07]  /*17010*/  IMAD.MOV.U32 R5, RZ, RZ, R14 ;  /* 0x000000ffff057224 */ /* 0x000fce00078e000e */
[----:B0-----:R-:W-:Y:S05]  /*17020*/  WARPSYNC.COLLECTIVE R15, `(.L_x_1252) ;  /* 0x000000000f087348 */ /* 0x001fea0003c00000 */
[----:B------:R1:W2:Y:S02]  /*17030*/  SHFL.IDX P6, R14, R13, R12, R11 ;  /* 0x0000000c0d0e7389 */ /* 0x0002a400000c000b */
[----:B012---:R-:W-:Y:S01]  /*17040*/  ENDCOLLECTIVE ;  /* 0x000000000000791b */ /* 0x007fe20003800000 */
.L_x_1252:
[----:B------:R-:W-:Y:S02]  /*17050*/  IMAD.MOV.U32 R13, RZ, RZ, R3 ;  /* 0x000000ffff0d7224 */ /* 0x000fe400078e0003 */
[----:B------:R-:W-:-:S07]  /*17060*/  IMAD.MOV.U32 R6, RZ, RZ, R14 ;  /* 0x000000ffff067224 */ /* 0x000fce00078e000e */
[----:B------:R-:W-:Y:S05]  /*17070*/  WARPSYNC.COLLECTIVE R15, `(.L_x_1253) ;  /* 0x000000000f087348 */ /* 0x000fea0003c00000 */
[----:B------:R0:W1:Y:S02]  /*17080*/  SHFL.IDX P6, R14, R13, R12, R11 ;  /* 0x0000000c0d0e7389 */ /* 0x00006400000c000b */
[----:B01----:R-:W-:Y:S01]  /*17090*/  ENDCOLLECTIVE ;  /* 0x000000000000791b */ /* 0x003fe20003800000 */
.L_x_1253:
[----:B------:R-:W-:Y:S02]  /*170a0*/  IMAD.MOV.U32 R13, RZ, RZ, R2 ;  /* 0x000000ffff0d7224 */ /* 0x000fe400078e0002 */
[----:B------:R-:W-:Y:S02]  /*170b0*/  IMAD.MOV.U32 R12, RZ, RZ, 0x2 ;  /* 0x00000002ff0c7424 */ /* 0x000fe400078e00ff */
[----:B------:R-:W-:Y:S02]  /*170c0*/  IMAD R0, R0, R7, RZ ;  /* 0x0000000700007224 */ /* 0x000fe400078e02ff */
[----:B------:R-:W-:-:S03]  /*170d0*/  VIADD R7, R10, 0x10 ;  /* 0x000000100a077836 */ /* 0x000fc60000000000 */
[----:B------:R-:W-:Y:S02]  /*170e0*/  ISETP.GE.AND P1, PT, R10, R0, PT ;  /* 0x000000000a00720c */ /* 0x000fe40003f26270 */
[----:B------:R0:W-:Y:S11]  /*170f0*/  STL [R1+0x50], R7 ;  /* 0x0000500701007387 */ /* 0x0001f60000100800 */
        /* <DEDUP_REMOVED lines=8> */
[----:B------:R1:W-:Y:S01]  /*17180*/  @!P1 LDGSTS.E.BYPASS.LTC128B.128 [R8+0x20400], desc[UR38][R4.64], !P0 ;  /* 0x2040000004089fae */ /* 0x0003e2000c101d66 */
[----:B------:R-:W-:Y:S01]  /*17190*/  ISETP.GE.AND P1, PT, R7, R0, PT ;  /* 0x000000000700720c */ /* 0x000fe20003f26270 */
[----:B0-----:R-:W-:-:S05]  /*171a0*/  VIADD R7, R10, 0x20 ;  /* 0x000000200a077836 */ /* 0x001fca0000000000 */
[----:B------:R0:W-:Y:S01]  /*171b0*/  STL [R1+0x5c], R7 ;  /* 0x00005c0701007387 */ /* 0x0001e20000100800 */
[----:B-1----:R-:W-:-:S07]  /*171c0*/  IMAD.MOV.U32 R4, RZ, RZ, R14 ;  /* 0x000000ffff047224 */ /* 0x002fce00078e000e */
[----:B0-----:R-:W-:Y:S05]  /*171d0*/  WARPSYNC.COLLECTIVE R15, `(.L_x_1254) ;  /* 0x000000000f087348 */ /* 0x001fea0003c00000 */
[----:B------:R1:W2:Y:S02]  /*171e0*/  SHFL.IDX P6, R14, R13, R12, R11 ;  /* 0x0000000c0d0e7389 */ /* 0x0002a400000c000b */
[----:B012---:R-:W-:Y:S01]  /*171f0*/  ENDCOLLECTIVE ;  /* 0x000000000000791b */ /* 0x007fe20003800000 */
.L_x_1254:
[----:B------:R-:W-:-:S05]  /*17200*/  @!P1 LEA R5, P2, R9, R4, 0x1 ;  /* 0x0000000409059211 */ /* 0x000fca00078408ff */
[----:B------:R-:W-:-:S05]  /*17210*/  @!P1 IMAD.X R4, RZ, RZ, R6, P2 ;  /* 0x000000ffff049224 */ /* 0x000fca00010e0606 */
[----:B------:R-:W-:Y:S01]  /*17220*/  @!P1 LOP3.LUT R5, R5, R4, RZ, 0x3c, !PT ;  /* 0x0000000405059212 */ /* 0x000fe200078e3cff */
[----:B------:R-:W-:-:S03]  /*17230*/  IMAD.MOV.U32 R13, RZ, RZ, R3 ;  /* 0x000000ffff0d7224 */ /* 0x000fc600078e0003 */
[----:B------:R-:W-:-:S04]  /*17240*/  @!P1 LOP3.LUT R4, R5, R4, RZ, 0x3c, !PT ;  /* 0x0000000405049212 */ /* 0x000fc800078e3cff */
[----:B------:R-:W-:Y:S01]  /*17250*/  @!P1 LOP3.LUT R5, R5, R4, RZ, 0x3c, !PT ;  /* 0x0000000405059212 */ /* 0x000fe200078e3cff */
[----:B------:R-:W-:-:S07]  /*17260*/  IMAD.MOV.U32 R6, RZ, RZ, R14 ;  /* 0x000000ffff067224 */ /* 0x000fce00078e000e */
[----:B------:R-:W-:Y:S05]  /*17270*/  WARPSYNC.COLLECTIVE R15, `(.L_x_1255) ;  /* 0x000000000f087348 */ /* 0x000fea0003c00000 */
[----:B------:R0:W1:Y:S02]  /*17280*/  SHFL.IDX P6, R14, R13, R12, R11 ;  /* 0x0000000c0d0e7389 */ /* 0x00006400000c000b */
[----:B01----:R-:W-:Y:S01]  /*17290*/  ENDCOLLECTIVE ;  /* 0x000000000000791b */ /* 0x003fe20003800000 */
.L_x_1255:
[----:B------:R-:W-:Y:S01]  /*172a0*/  @!PT LDS RZ, [RZ] ;  /* 0x00000000fffff984 */ /* 0x000fe20000000800 */
[----:B------:R-:W-:Y:S01]  /*172b0*/  @!PT LDS RZ, [RZ] ;  /* 0x00000000fffff984 */ /* 0x000fe20000000800 */
[----:B------:R-:W-:Y:S01]  /*172c0*/  @!PT LDS RZ, [RZ] ;  /* 0x00000000fffff984 */ /* 0x000fe20000000800 */
[----:B------:R0:W-:Y:S01]  /*172d0*/  @!P1 LDGSTS.E.BYPASS.LTC128B.128 [R8+0x20c00], desc[UR38][R4.64], !P0 ;  /* 0x20c0000004089fae */ /* 0x0001e2000c101d66 */
[----:B------:R-:W-:Y:S01]  /*172e0*/  ISETP.GE.AND P1, PT, R7, R0, PT ;  /* 0x000000000700720c */ /* 0x000fe20003f26270 */
[----:B------:R-:W-:Y:S02]  /*172f0*/  IMAD.MOV.U32 R13, RZ, RZ, R2 ;  /* 0x000000ffff0d7224 */ /* 0x000fe400078e0002 */
[----:B------:R-:W-:Y:S02]  /*17300*/  IMAD.MOV.U32 R12, RZ, RZ, 0x3 ;  /* 0x00000003ff0c7424 */ /* 0x000fe400078e00ff */
[----:B0-----:R-:W-:-:S08]  /*17310*/  IMAD.MOV.U32 R4, RZ, RZ, R14 ;  /* 0x000000ffff047224 */ /* 0x001fd000078e000e */
[----:B------:R-:W-:Y:S05]  /*17320*/  WARPSYNC.COLLECTIVE R15, `(.L_x_1256) ;  /* 0x000000000f087348 */ /* 0x000fea0003c00000 */
[----:B------:R0:W1:Y:S02]  /*17330*/  SHFL.IDX P6, R14, R13, R12, R11 ;  /* 0x0000000c0d0e7389 */ /* 0x00006400000c000b */
[----:B01----:R-:W-:Y:S01]  /*17340*/  ENDCOLLECTIVE ;  /* 0x000000000000791b */ /* 0x003fe20003800000 */
.L_x_1256:
        /* <DEDUP_REMOVED lines=9> */
[----:B------:R0:W-:Y:S02]  /*173e0*/  @!P1 LDGSTS.E.BYPASS.LTC128B.128 [R8+0x21400], desc[UR38][R4.64], !P0 ;  /* 0x2140000004089fae */ /* 0x0001e4000c101d66 */
[----:B0-----:R-:W-:-:S07]  /*173f0*/  IMAD.MOV.U32 R4, RZ, RZ, R14 ;  /* 0x000000ffff047224 */ /* 0x001fce00078e000e */
[----:B------:R-:W-:Y:S05]  /*17400*/  WARPSYNC.COLLECTIVE R15, `(.L_x_1257) ;  /* 0x000000000f087348 */ /* 0x000fea0003c00000 */
[----:B------:R0:W1:Y:S02]  /*17410*/  SHFL.IDX P6, R14, R13, R12, R11 ;  /* 0x0000000c0d0e7389 */ /* 0x00006400000c000b */
[----:B01----:R-:W-:Y:S01]  /*17420*/  ENDCOLLECTIVE ;  /* 0x000000000000791b */ /* 0x003fe20003800000 */
.L_x_1257:
[----:B------:R-:W-:Y:S01]  /*17430*/  IMAD.MOV.U32 R3, RZ, RZ, R14 ;  /* 0x000000ffff037224 */ /* 0x000fe200078e000e */
[----:B------:R-:W-:Y:S06]  /*17440*/  BRA `(.L_x_1258) ;  /* 0xffffff9c006c7947 */ /* 0x000fec000383ffff */
.L_x_1132:
[----:B------:R-:W2:Y:S04]  /*17450*/  LDL.LU R12, [R1+0x38] ;  /* 0x00003800010c7983 */ /* 0x000ea80000300800 */
[----:B------:R-:W3:Y:S04]  /*17460*/  LDL.LU R11, [R1+0x4] ;  /* 0x00000400010b7983 */ /* 0x000ee80000300800 */
[----:B------:R-:W4:Y:S04]  /*17470*/  LDL.LU R9, [R1+0x50] ;  /* 0x0000500001097983 */ /* 0x000f280000300800 */
[----:B------:R-:W5:Y:S01]  /*17480*/  LDL.LU R8, [R1+0x5c] ;  /* 0x00005c0001087983 */ /* 0x000f620000300800 */
[----:B------:R-:W-:Y:S01]  /*17490*/  LOP3.LUT R19, R19, 0xffffffdf, RZ, 0xc0, !PT ;  /* 0xffffffdf13137812 */ /* 0x000fe200078ec0ff */
[----:B------:R-:W-:Y:S01]  /*174a0*/  BSSY B0, `(.L_x_1259) ;  /* 0x0000015000007945 */ /* 0x000fe20003800000 */
[----:B------:R-:W-:-:S02]  /*174b0*/  IMAD.MOV.U32 R13, RZ, RZ, R4 ;  /* 0x000000ffff0d7224 */ /* 0x000fc400078e0004 */
[----:B------:R-:W-:Y:S02]  /*174c0*/  IMAD.MOV.U32 R15, RZ, RZ, -0x1 ;  /* 0xffffffffff0f7424 */ /* 0x000fe400078e00ff */
[----:B--2---:R-:W-:Y:S02]  /*174d0*/  IMAD R7, R12, R7, RZ ;  /* 0x000000070c077224 */ /* 0x004fe400078e02ff */
[----:B------:R-:W-:-:S03]  /*174e0*/  IMAD.MOV.U32 R12, RZ, RZ, RZ ;  /* 0x000000ffff0c7224 */ /* 0x000fc600078e00ff */
[-C--:B---3--:R-:W-:Y:S01]  /*174f0*/  ISETP.GE.AND P2, PT, R11, R7.reuse, PT ;  /* 0x000000070b00720c */ /* 0x088fe20003f46270 */
[----:B------:R-:W-:Y:S01]  /*17500*/  IMAD.MOV.U32 R11, RZ, RZ, 0x181f ;  /* 0x0000181fff0b7424 */ /* 0x000fe200078e00ff */
[-C--:B----4-:R-:W-:Y:S02]  /*17510*/  ISETP.GE.AND P3, PT, R9, R7.reuse, PT ;  /* 0x000000070900720c */ /* 0x090fe40003f66270 */
[----:B-----5:R-:W-:-:S09]  /*17520*/  ISETP.GE.AND P4, PT, R8, R7, PT ;  /* 0x000000070800720c */ /* 0x020fd20003f86270 */
[----:B------:R-:W-:-:S04]  /*17530*/  @!P2 LOP3.LUT R2, R5, 0x40, RZ, 0xc0, !PT ;  /* 0x000000400502a812 */ /* 0x000fc800078ec0ff */
[----:B------:R-:W-:-:S04]  /*17540*/  @!P2 SHF.R.U32.HI R2, RZ, 0x2, R2 ;  /* 0x00000002ff02a819 */ /* 0x000fc80000011602 */
[----:B------:R-:W-:Y:S02]  /*17550*/  @!P2 ISETP.NE.U32.AND P6, PT, R2, RZ, PT ;  /* 0x000000ff0200a20c */ /* 0x000fe40003fc5070 */
[----:B------:R-:W-:-:S04]  /*17560*/  @!P2 LOP3.LUT R2, R6, 0x80, RZ, 0xc0, !PT ;  /* 0x000000800602a812 */ /* 0x000fc800078ec0ff */
[----:B------:R-:W-:-:S07]  /*17570*/  @!P2 SHF.R.U32.HI R2, RZ, 0x3, R2 ;  /* 0x00000003ff02a819 */ /* 0x000fce0000011602 */
[----:B------:R-:W-:Y:S02]  /*17580*/  @P6 LOP3.LUT R19, R19, 0x20, RZ, 0xfc, !PT ;  /* 0x0000002013136812 */ /* 0x000fe400078efcff */
[----:B------:R-:W-:Y:S02]  /*17590*/  @!P2 ISETP.NE.U32.AND P6, PT, R2, RZ, PT ;  /* 0x000000ff0200a20c */ /* 0x000fe40003fc5070 */
[----:B------:R-:W-:-:S11]  /*175a0*/  LOP3.LUT R19, R19, 0xffffffef, RZ, 0xc0, !PT ;  /* 0xffffffef13137812 */ /* 0x000fd600078ec0ff */
[----:B------:R-:W-:-:S07]  /*175b0*/  @P6 LOP3.LUT R19, R19, 0x10, RZ, 0xfc, !PT ;  /* 0x0000001013136812 */ /* 0x000fce00078efcff */
[----:B------:R-:W-:Y:S05]  /*175c0*/  WARPSYNC.COLLECTIVE R15, `(.L_x_1260) ;  /* 0x000000000f087348 */ /* 0x000fea0003c00000 */
[----:B------:R0:W1:Y:S02]  /*175d0*/  SHFL.IDX P6, R14, R13, R12, R11 ;  /* 0x0000000c0d0e7389 */ /* 0x00006400000c000b */
[----:B01----:R-:W-:Y:S01]  /*175e0*/  ENDCOLLECTIVE ;  /* 0x000000000000791b */ /* 0x003fe20003800000 */
.L_x_1260:
[----:B------:R-:W-:Y:S05]  /*175f0*/  BSYNC B0 ;  /* 0x0000000000007941 */ /* 0x000fea0003800000 */
.L_x_1259:
[----:B------:R0:W-:Y:S04]  /*17600*/  STL [R1+0x74], R7 ;  /* 0x0000740701007387 */ /* 0x0001e80000100800 */
[----:B0-----:R0:W5:Y:S01]  /*17610*/  LDL R7, [R1+0x14] ;  /* 0x0000140001077983 */ /* 0x0011620000100800 */
[----:B------:R-:W-:Y:S01]  /*17620*/  IMAD.MOV.U32 R13, RZ, RZ, R0 ;  /* 0x000000ffff0d7224 */ /* 0x000fe200078e0000 */
[----:B------:R-:W-:Y:S01]  /*17630*/  LOP3.LUT R19, R19, 0xffff7fff, RZ, 0xc0, !PT ;  /* 0xffff7fff13137812 */ /* 0x000fe200078ec0ff */
[----:B------:R-:W-:Y:S02]  /*17640*/  IMAD.MOV.U32 R12, RZ, RZ, RZ ;  /* 0x000000ffff0c7224 */ /* 0x000fe400078e00ff */
[----:B------:R-:W-:Y:S01]  /*17650*/  IMAD.MOV.U32 R11, RZ, RZ, 0x181f ;  /* 0x0000181fff0b7424 */ /* 0x000fe200078e00ff */
[----:B------:R-:W-:Y:S01]  /*17660*/  @P0 LOP3.LUT R19, R19, 0x8000, RZ, 0xfc, !PT ;  /* 0x0000800013130812 */ /* 0x000fe200078efcff */
[----:B------:R-:W-:-:S02]  /*17670*/  IMAD.MOV.U32 R15, RZ, RZ, -0x1 ;  /* 0xffffffffff0f7424 */ /* 0x000fc400078e00ff */
[----:B------:R-:W-:Y:S01]  /*17680*/  IMAD.MOV.U32 R2, RZ, RZ, R14 ;  /* 0x000000ffff027224 */ /* 0x000fe200078e000e */
[----:B0-----:R-:W-:-:S13]  /*17690*/  LOP3.LUT P0, RZ, R19, 0x8, RZ, 0xc0, !PT ;  /* 0x0000000813ff7812 */ /* 0x001fda000780c0ff */
[----:B-----5:R-:W-:Y:S05]  /*176a0*/  WARPSYNC.COLLECTIVE R15, `(.L_x_1261) ;  /* 0x000000000f087348 */ /* 0x020fea0003c00000 */
[----:B------:R0:W1:Y:S02]  /*176b0*/  SHFL.IDX P6, R14, R13, R12, R11 ;  /* 0x0000000c0d0e7389 */ /* 0x00006400000c000b */
[----:B01---5:R-:W-:Y:S01]  /*176c0*/  ENDCOLLECTIVE ;  /* 0x000000000000791b */ /* 0x023fe20003800000 */
.L_x_1261:
[----:B------:R-:W-:-:S04]  /*176d0*/  LOP3.LUT R19, R19, 0xffffbfff, RZ, 0xc0, !PT ;  /* 0xffffbfff13137812 */ /* 0x000fc800078ec0ff */
[----:B------:R-:W-:-:S04]  /*176e0*/  @P1 LOP3.LUT R19, R19, 0x4000, RZ, 0xfc, !PT ;  /* 0x0000400013131812 */ /* 0x000fc800078efcff */
[C---:B------:R-:W-:Y:S02]  /*176f0*/  LOP3.LUT P1, RZ, R19.reuse, 0x4, RZ, 0xc0, !PT ;  /* 0x0000000413ff7812 */ /* 0x040fe4000782c0ff */
[----:B------:R-:W-:Y:S01]  /*17700*/  LOP3.LUT R19, R19, 0xffffdfff, RZ, 0xc0, !PT ;  /* 0xffffdfff13137812 */ /* 0x000fe200078ec0ff */
[----:B------:R-:W-:-:S03]  /*17710*/  IMAD.MOV.U32 R13, RZ, RZ, R4 ;  /* 0x000000ffff0d7224 */ /* 0x000fc600078e0004 */
[----:B------:R-:W-:Y:S01]  /*17720*/  @P3 LOP3.LUT R19, R19, 0x2000, RZ, 0xfc, !PT ;  /* 0x0000200013133812 */ /* 0x000fe200078efcff */
[----:B------:R-:W-:-:S03]  /*17730*/  IMAD.MOV.U32 R12, RZ, RZ, 0x1 ;  /* 0x00000001ff0c7424 */ /* 0x000fc600078e00ff */
[C---:B------:R-:W-:Y:S02]  /*17740*/  LOP3.LUT P3, RZ, R19.reuse, 0x2, RZ, 0xc0, !PT ;  /* 0x0000000213ff7812 */ /* 0x040fe4000786c0ff */
[----:B------:R-:W-:Y:S01]  /*17750*/  LOP3.LUT R19, R19, 0xfffffbff, RZ, 0xc0, !PT ;  /* 0xfffffbff13137812 */ /* 0x000fe200078ec0ff */
[----:B------:R-:W-:-:S03]  /*17760*/  IMAD.MOV.U32 R3, RZ, RZ, R14 ;  /* 0x000000ffff037224 */ /* 0x000fc600078e000e */
[----:B------:R-:W-:Y:S02]  /*17770*/  @P4 LOP3.LUT R19, R19, 0x400, RZ, 0xfc, !PT ;  /* 0x0000040013134812 */ /* 0x000fe400078efcff */
[----:B------:R-:W-:Y:S02]  /*17780*/  @!P2 LEA R3, P6, R10, R3, 0x1 ;  /* 0x000000030a03a211 */ /* 0x000fe400078c08ff */
[----:B------:R-:W-:-:S03]  /*17790*/  LOP3.LUT P4, RZ, R19, 0x10, RZ, 0xc0, !PT ;  /* 0x0000001013ff7812 */ /* 0x000fc6000788c0ff */
[----:B------:R-:W-:Y:S01]  /*177a0*/  @!P2 IMAD.X R2, RZ, RZ, R2, P6 ;  /* 0x000000ffff02a224 */ /* 0x000fe200030e0602 */
[----:B------:R-:W-:-:S04]  /*177b0*/  LOP3.LUT P6, RZ, R19, 0x20, RZ, 0xc0, !PT ;  /* 0x0000002013ff7812 */ /* 0x000fc800078cc0ff */
[----:B------:R-:W-:-:S04]  /*177c0*/  @!P2 LOP3.LUT R3, R3, R2, RZ, 0x3c, !PT ;  /* 0x000000020303a212 */ /* 0x000fc800078e3cff */
[----:B------:R-:W-:-:S04]  /*177d0*/  @!P2 LOP3.LUT R2, R3, R2, RZ, 0x3c, !PT ;  /* 0x000000020302a212 */ /* 0x000fc800078e3cff */
[----:B------:R-:W-:-:S05]  /*177e0*/  @!P2 LOP3.LUT R3, R3, R2, RZ, 0x3c, !PT ;  /* 0x000000020303a212 */ /* 0x000fca00078e3cff */
[----:B------:R-:W-:Y:S01]  /*177f0*/  @!PT LDS RZ, [RZ] ;  /* 0x00000000fffff984 */ /* 0x000fe20000000800 */
[----:B------:R-:W-:Y:S01]  /*17800*/  @!PT LDS RZ, [RZ] ;  /* 0x00000000fffff984 */ /* 0x000fe20000000800 */
[----:B------:R-:W-:Y:S01]  /*17810*/  @!PT LDS RZ, [RZ] ;  /* 0x00000000fffff984 */ /* 0x000fe20000000800 */
[----:B------:R0:W-:Y:S01]  /*17820*/  @!P2 LDGSTS.E.BYPASS.LTC128B.128 [R7+0x26400], desc[UR38][R2.64], !P0 ;  /* 0x264000000207afae */ /* 0x0001e2000c101d66 */
[----:B------:R-:W-:-:S03]  /*17830*/  LOP3.LUT P0, RZ, R19, 0x8000, RZ, 0xc0, !PT ;  /* 0x0000800013ff7812 */ /* 0x000fc6000780c0ff */
[----:B------:R0:W-:Y:S01]  /*17840*/  @!P2 LDGSTS.E.BYPASS.LTC128B.128 [R7+0x28400], desc[UR38][R2.64+0x80], !P1 ;  /* 0x284000800207afae */ /* 0x0001e2000c901d66 */
[----:B------:R-:W-:-:S03]  /*17850*/  LOP3.LUT P1, RZ, R19, 0x4000, RZ, 0xc0, !PT ;  /* 0x0000400013ff7812 */ /* 0x000fc6000782c0ff */
[----:B------:R0:W-:Y:S01]  /*17860*/  @!P2 LDGSTS.E.BYPASS.LTC128B.128 [R7+0x2a400], desc[UR38][R2.64+0x100], !P3 ;  /* 0x2a4001000207afae */ /* 0x0001e2000d901d66 */
[C---:B------:R-:W-:Y:S02]  /*17870*/  LOP3.LUT P3, RZ, R19.reuse, 0x2000, RZ, 0xc0, !PT ;  /* 0x0000200013ff7812 */ /* 0x040fe4000786c0ff */
[----:B------:R-:W-:Y:S01]  /*17880*/  LOP3.LUT R19, R19, 0xfffff7ff, RZ, 0xc0, !PT ;  /* 0xfffff7ff13137812 */ /* 0x000fe200078ec0ff */
[----:B------:R0:W-:Y:S03]  /*17890*/  @!P2 LDGSTS.E.BYPASS.LTC128B.128 [R7+0x2c400], desc[UR38][R2.64+0x180], !P5 ;  /* 0x2c4001800207afae */ /* 0x0001e6000e901d66 */
[----:B------:R-:W-:Y:S01]  /*178a0*/  @P5 LOP3.LUT R19, R19, 0x800, RZ, 0xfc, !PT ;  /* 0x0000080013135812 */ /* 0x000fe200078efcff */
[----:B------:R0:W-:Y:S03]  /*178b0*/  @!P2 LDGSTS.E.BYPASS.LTC128B.128 [R7+0x2e400], desc[UR38][R2.64+0x200], !P0 ;  /* 0x2e4002000207afae */ /* 0x0001e6000c101d66 */
[C---:B------:R-:W-:Y:S01]  /*178c0*/  LOP3.LUT P5, RZ, R19.reuse, 0x4, RZ, 0xc0, !PT ;  /* 0x0000000413ff7812 */ /* 0x040fe200078ac0ff */
[----:B------:R0:W-:Y:S01]  /*178d0*/  @!P2 LDGSTS.E.BYPASS.LTC128B.128 [R7+0x30400], desc[UR38][R2.64+0x280], !P1 ;  /* 0x304002800207afae */ /* 0x0001e2000c901d66 */
[----:B------:R-:W-:-:S02]  /*178e0*/  LOP3.LUT R19, R19, 0xffffefff, RZ, 0xc0, !PT ;  /* 0xffffefff13137812 */ /* 0x000fc400078ec0ff */
[----:B------:R-:W-:Y:S01]  /*178f0*/  @!P3 LOP3.LUT R8, R6, 0x80, RZ, 0xc0, !PT ;  /* 0x000000800608b812 */ /* 0x000fe200078ec0ff */
[----:B------:R0:W-:Y:S01]  /*17900*/  @!P2 LDGSTS.E.BYPASS.LTC128B.128 [R7+0x32400], desc[UR38][R2.64+0x300], P6 ;  /* 0x324003000207afae */ /* 0x0001e2000b101d66 */
[----:B------:R-:W-:Y:S02]  /*17910*/  @!P3 LOP3.LUT R9, R5, 0x40, RZ, 0xc0, !PT ;  /* 0x000000400509b812 */ /* 0x000fe400078ec0ff */
[----:B------:R-:W-:-:S07]  /*17920*/  @!P3 SHF.R.U32.HI R8, RZ, 0x3, R8 ;  /* 0x00000003ff08b819 */ /* 0x000fce0000011608 */
[----:B0-----:R-:W-:Y:S05]  /*17930*/  WARPSYNC.COLLECTIVE R15, `(.L_x_1262) ;  /* 0x000000000f087348 */ /* 0x001fea0003c00000 */
[----:B------:R1:W2:Y:S02]  /*17940*/  SHFL.IDX P6, R14, R13, R12, R11 ;  /* 0x0000000c0d0e7389 */ /* 0x0002a400000c000b */
[----:B012---:R-:W-:Y:S01]  /*17950*/  ENDCOLLECTIVE ;  /* 0x000000000000791b */ /* 0x007fe20003800000 */
.L_x_1262:
[----:B------:R-:W-:Y:S01]  /*17960*/  @!P3 SHF.R.U32.HI R9, RZ, 0x2, R9 ;  /* 0x00000002ff09b819 */ /* 0x000fe20000011609 */
[----:B------:R-:W-:Y:S01]  /*17970*/  @!PT LDS RZ, [RZ] ;  /* 0x00000000fffff984 */ /* 0x000fe20000000800 */
[----:B------:R-:W-:Y:S01]  /*17980*/  @!PT LDS RZ, [RZ] ;  /* 0x00000000fffff984 */ /* 0x000fe20000000800 */
[----:B------:R-:W-:Y:S01]  /*17990*/  @!PT LDS RZ, [RZ] ;  /* 0x00000000fffff984 */ /* 0x000fe20000000800 */
[----:B------:R0:W-:Y:S01]  /*179a0*/  @!P2 LDGSTS.E.BYPASS.LTC128B.128 [R7+0x34400], desc[UR38][R2.64+0x380], P4 ;  /* 0x344003800207afae */ /* 0x0001e2000a101d66 */
[----:B------:R-:W-:Y:S02]  /*179b0*/  @!P3 ISETP.NE.U32.AND P4, PT, R8, RZ, PT ;  /* 0x000000ff0800b20c */ /* 0x000fe40003f85070 */
[----:B------:R-:W-:Y:S02]  /*179c0*/  @!P3 ISETP.NE.U32.AND P2, PT, R9, RZ, PT ;  /* 0x000000ff0900b20c */ /* 0x000fe40003f45070 */
[----:B------:R-:W-:-:S04]  /*179d0*/  @P5 LOP3.LUT R19, R19, 0x1000, RZ, 0xfc, !PT ;  /* 0x0000100013135812 */ /* 0x000fc800078efcff */
[C---:B------:R-:W-:Y:S01]  /*179e0*/  LOP3.LUT P5, RZ, R19.reuse, 0x8, RZ, 0xc0, !PT ;  /* 0x0000000813ff7812 */ /* 0x040fe200078ac0ff */
[----:B------:R-:W-:Y:S01]  /*179f0*/  IMAD.MOV.U32 R13, RZ, RZ, R0 ;  /* 0x000000ffff0d7224 */ /* 0x000fe200078e0000 */
[----:B------:R-:W-:-:S05]  /*17a00*/  LOP3.LUT R19, R19, 0xffffffdf, RZ, 0xc0, !PT ;  /* 0xffffffdf13137812 */ /* 0x000fca00078ec0ff */
[----:B------:R-:W-:Y:S01]  /*17a10*/  @P2 LOP3.LUT R19, R19, 0x20, RZ, 0xfc, !PT ;  /* 0x0000002013132812 */ /* 0x000fe200078efcff */
[----:B0-----:R-:W-:-:S07]  /*17a20*/  IMAD.MOV.U32 R8, RZ, RZ, R14 ;  /* 0x000000ffff087224 */ /* 0x001fce00078e000e */
[----:B------:R-:W-:Y:S05]  /*17a30*/  WARPSYNC.COLLECTIVE R15, `(.L_x_1263) ;  /* 0x000000000f087348 */ /* 0x000fea0003c00000 */
[----:B------:R0:W1:Y:S02]  /*17a40*/  SHFL.IDX P6, R14, R13, R12, R11 ;  /* 0x0000000c0d0e7389 */ /* 0x00006400000c000b */
[----:B01----:R-:W-:Y:S01]  /*17a50*/  ENDCOLLECTIVE ;  /* 0x000000000000791b */ /* 0x003fe20003800000 */
.L_x_1263:
[----:B------:R-:W-:Y:S02]  /*17a60*/  IMAD.MOV.U32 R13, RZ, RZ, R4 ;  /* 0x000000ffff0d7224 */ /* 0x000fe400078e0004 */
[----:B------:R-:W-:Y:S01]  /*17a70*/  IMAD.MOV.U32 R12, RZ, RZ, 0x2 ;  /* 0x00000002ff0c7424 */ /* 0x000fe200078e00ff */
[----:B------:R-:W-:Y:S02]  /*17a80*/  @!P3 LEA R21, P2, R10, R14, 0x1 ;  /* 0x0000000e0a15b211 */ /* 0x000fe400078408ff */
[----:B------:R-:W-:-:S03]  /*17a90*/  LOP3.LUT P6, RZ, R19, 0x20, RZ, 0xc0, !PT ;  /* 0x0000002013ff7812 */ /* 0x000fc600078cc0ff */
[----:B------:R-:W-:Y:S01]  /*17aa0*/  @!P3 IMAD.X R8, RZ, RZ, R8, P2 ;  /* 0x000000ffff08b224 */ /* 0x000fe200010e0608 */
[----:B------:R-:W-:Y:S01]  /*17ab0*/  LOP3.LUT P2, RZ, R19, 0x2, RZ, 0xc0, !PT ;  /* 0x0000000213ff7812 */ /* 0x000fe2000784c0ff */
[----:B------:R-:W-:Y:S02]  /*17ac0*/  @!P3 IMAD.MOV.U32 R2, RZ, RZ, R21 ;  /* 0x000000ffff02b224 */ /* 0x000fe400078e0015 */
[----:B------:R-:W-:-:S05]  /*17ad0*/  @!P3 IMAD.MOV.U32 R3, RZ, RZ, R8 ;  /* 0x000000ffff03b224 */ /* 0x000fca00078e0008 */
[----:B------:R-:W-:Y:S01]  /*17ae0*/  @!PT LDS RZ, [RZ] ;  /* 0x00000000fffff984 */ /* 0x000fe20000000800 */
[----:B------:R-:W-:Y:S01]  /*17af0*/  @!PT LDS RZ, [RZ] ;  /* 0x00000000fffff984 */ /* 0x000fe20000000800 */
[----:B------:R-:W-:Y:S01]  /*17b00*/  @!PT LDS RZ, [RZ] ;  /* 0x00000000fffff984 */ /* 0x000fe20000000800 */
[----:B------:R0:W-:Y:S01]  /*17b10*/  @!P3 LDGSTS.E.BYPASS.LTC128B.128 [R7+0x26c00], desc[UR38][R2.64], !P5 ;  /* 0x26c000000207bfae */ /* 0x0001e2000e901d66 */
[----:B------:R-:W-:-:S13]  /*17b20*/  LOP3.LUT P5, RZ, R19, 0x1000, RZ, 0xc0, !PT ;  /* 0x0000100013ff7812 */ /* 0x000fda00078ac0ff */
[----:B------:R0:W-:Y:S01]  /*17b30*/  @!P3 LDGSTS.E.BYPASS.LTC128B.128 [R7+0x28c00], desc[UR38][R2.64+0x80], !P5 ;  /* 0x28c000800207bfae */ /* 0x0001e2000e901d66 */
[C---:B------:R-:W-:Y:S02]  /*17b40*/  LOP3.LUT P5, RZ, R19.reuse, 0x800, RZ, 0xc0, !PT ;  /* 0x0000080013ff7812 */ /* 0x040fe400078ac0ff */
[----:B------:R-:W-:Y:S01]  /*17b50*/  LOP3.LUT R19, R19, 0xffffff7f, RZ, 0xc0, !PT ;  /* 0xffffff7f13137812 */ /* 0x000fe200078ec0ff */
[----:B------:R0:W-:Y:S03]  /*17b60*/  @!P3 LDGSTS.E.BYPASS.LTC128B.128 [R7+0x2ac00], desc[UR38][R2.64+0x100], !P2 ;  /* 0x2ac001000207bfae */ /* 0x0001e6000d101d66 */
[----:B------:R-:W-:-:S04]  /*17b70*/  @P2 LOP3.LUT R19, R19, 0x80, RZ, 0xfc, !PT ;  /* 0x0000008013132812 */ /* 0x000fc800078efcff */
[C---:B------:R-:W-:Y:S02]  /*17b80*/  LOP3.LUT P2, RZ, R19.reuse, 0x4, RZ, 0xc0, !PT ;  /* 0x0000000413ff7812 */ /* 0x040fe4000784c0ff */
[----:B------:R-:W-:Y:S01]  /*17b90*/  LOP3.LUT R19, R19, 0xfffffeff, RZ, 0xc0, !PT ;  /* 0xfffffeff13137812 */ /* 0x000fe200078ec0ff */
[----:B------:R0:W-:Y:S04]  /*17ba0*/  @!P3 LDGSTS.E.BYPASS.LTC128B.128 [R7+0x2cc00], desc[UR38][R2.64+0x180], !P5 ;  /* 0x2cc001800207bfae */ /* 0x0001e8000e901d66 */
[----:B------:R0:W-:Y:S04]  /*17bb0*/  @!P3 LDGSTS.E.BYPASS.LTC128B.128 [R7+0x2ec00], desc[UR38][R2.64+0x200], !P0 ;  /* 0x2ec002000207bfae */ /* 0x0001e8000c101d66 */
[----:B------:R0:W-:Y:S02]  /*17bc0*/  @!P3 LDGSTS.E.BYPASS.LTC128B.128 [R7+0x30c00], desc[UR38][R2.64+0x280], !P1 ;  /* 0x30c002800207bfae */ /* 0x0001e4000c901d66 */
[----:B------:R-:W-:-:S02]  /*17bd0*/  @P2 LOP3.LUT R19, R19, 0x100, RZ, 0xfc, !PT ;  /* 0x0000010013132812 */ /* 0x000fc400078efcff */
[----:B------:R0:W-:Y:S02]  /*17be0*/  @!P3 LDGSTS.E.BYPASS.LTC128B.128 [R7+0x32c00], desc[UR38][R2.64+0x300], P6 ;  /* 0x32c003000207bfae */ /* 0x0001e4000b101d66 */
[----:B------:R-:W-:-:S13]  /*17bf0*/  LOP3.LUT P2, RZ, R19, 0x8, RZ, 0xc0, !PT ;  /* 0x0000000813ff7812 */ /* 0x000fda000784c0ff */
[----:B0-----:R-:W-:Y:S05]  /*17c00*/  WARPSYNC.COLLECTIVE R15, `(.L_x_1264) ;  /* 0x000000000f087348 */ /* 0x001fea0003c00000 */
[----:B------:R1:W2:Y:S02]  /*17c10*/  SHFL.IDX P6, R14, R13, R12, R11 ;  /* 0x0000000c0d0e7389 */ /* 0x0002a400000c000b */
[----:B012---:R-:W-:Y:S01]  /*17c20*/  ENDCOLLECTIVE ;  /* 0x000000000000791b */ /* 0x007fe20003800000 */
.L_x_1264:
[----:B------:R-:W-:Y:S01]  /*17c30*/  LOP3.LUT R19, R19, 0xfffffdff, RZ, 0xc0, !PT ;  /* 0xfffffdff13137812 */ /* 0x000fe200078ec0ff */
[----:B------:R-:W-:Y:S01]  /*17c40*/  @!PT LDS RZ, [RZ] ;  /* 0x00000000fffff984 */ /* 0x000fe20000000800 */
[----:B------:R-:W-:Y:S01]  /*17c50*/  @!PT LDS RZ, [RZ] ;  /* 0x00000000fffff984 */ /* 0x000fe20000000800 */
[----:B------:R-:W-:Y:S01]  /*17c60*/  @!PT LDS RZ, [RZ] ;  /* 0x00000000fffff984 */ /* 0x000fe20000000800 */
[----:B------:R0:W-:Y:S03]  /*17c70*/  @!P3 LDGSTS.E.BYPASS.LTC128B.128 [R7+0x34c00], desc[UR38][R2.64+0x380], P4 ;  /* 0x34c003800207bfae */ /* 0x0001e6000a101d66 */
[----:B------:R-:W-:Y:S01]  /*17c80*/  @P2 LOP3.LUT R19, R19, 0x200, RZ, 0xfc, !PT ;  /* 0x0000020013132812 */ /* 0x000fe200078efcff */
[----:B------:R-:W-:-:S03]  /*17c90*/  IMAD.MOV.U32 R13, RZ, RZ, R0 ;  /* 0x000000ffff0d7224 */ /* 0x000fc600078e0000 */
[----:B------:R-:W-:Y:S01]  /*17ca0*/  LOP3.LUT P4, RZ, R19, 0x400, RZ, 0xc0, !PT ;  /* 0x0000040013ff7812 */ /* 0x000fe2000788c0ff */
[----:B------:R-:W-:-:S12]  /*17cb0*/  IMAD.MOV.U32 R10, RZ, RZ, R14 ;  /* 0x000000ffff0a7224 */ /* 0x000fd800078e000e */
[----:B0-----:R-:W-:Y:S05]  /*17cc0*/  WARPSYNC.COLLECTIVE R15, `(.L_x_1265) ;  /* 0x000000000f087348 */ /* 0x001fea0003c00000 */
[----:B------:R1:W2:Y:S02]  /*17cd0*/  SHFL.IDX P6, R14, R13, R12, R11 ;  /* 0x0000000c0d0e7389 */ /* 0x0002a400000c000b */
[----:B012---:R-:W-:Y:S01]  /*17ce0*/  ENDCOLLECTIVE ;  /* 0x000000000000791b */ /* 0x007fe20003800000 */
.L_x_1265:
[----:B------:R-:W-:Y:S02]  /*17cf0*/  @!P4 LOP3.LUT R8, R6, 0x80, RZ, 0xc0, !PT ;  /* 0x000000800608c812 */ /* 0x000fe400078ec0ff */
[----:B------:R-:W-:Y:S02]  /*17d00*/  @!P4 LOP3.LUT R2, R5, 0x40, RZ, 0xc0, !PT ;  /* 0x000000400502c812 */ /* 0x000fe400078ec0ff */
[----:B------:R-:W-:Y:S02]  /*17d10*/  @!P4 SHF.R.U32.HI R8, RZ, 0x3, R8 ;  /* 0x00000003ff08c819 */ /* 0x000fe40000011608 */
[----:B------:R-:W-:Y:S02]  /*17d20*/  @!P4 SHF.R.U32.HI R9, RZ, 0x2, R2 ;  /* 0x00000002ff09c819 */ /* 0x000fe40000011602 */
[----:B------:R-:W-:Y:S01]  /*17d30*/  @!P4 ISETP.NE.U32.AND P3, PT, R8, RZ, PT ;  /* 0x000000ff0800c20c */ /* 0x000fe20003f65070 */
[----:B------:R-:W0:Y:S01]  /*17d40*/  S2R R15, SR_TID.X ;  /* 0x00000000000f7919 */ /* 0x000e220000002100 */
[----:B------:R-:W-:Y:S01]  /*17d50*/  IMAD.MOV.U32 R3, RZ, RZ, R14 ;  /* 0x000000ffff037224 */ /* 0x000fe200078e000e */
[----:B------:R-:W-:Y:S01]  /*17d60*/  @!P4 ISETP.NE.U32.AND P6, PT, R9, RZ, PT ;  /* 0x000000ff0900c20c */ /* 0x000fe20003fc5070 */
[----:B0-----:R-:W-:-:S05]  /*17d70*/  IMAD.SHL.U32 R15, R15, 0x8, RZ ;  /* 0x000000080f0f7824 */ /* 0x001fca00078e00ff */
[----:B------:R-:W-:-:S04]  /*17d80*/  LOP3.LUT R15, R15, 0x38, RZ, 0xc0, !PT ;  /* 0x000000380f0f7812 */ /* 0x000fc800078ec0ff */
[----:B------:R-:W-:-:S05]  /*17d90*/  @!P4 LEA R8, P2, R15, R3, 0x1 ;  /* 0x000000030f08c211 */ /* 0x000fca00078408ff */
[----:B------:R-:W-:Y:S01]  /*17da0*/  @!P4 IMAD.X R3, RZ, RZ, R10, P2 ;  /* 0x000000ffff03c224 */ /* 0x000fe200010e060a */
[----:B------:R-:W-:Y:S01]  /*17db0*/  LOP3.LUT P2, RZ, R19, 0x200, RZ, 0xc0, !PT ;  /* 0x0000020013ff7812 */ /* 0x000fe2000784c0ff */
[----:B------:R-:W-:-:S12]  /*17dc0*/  @!P4 IMAD.MOV.U32 R2, RZ, RZ, R8 ;  /* 0x000000ffff02c224 */ /* 0x000fd800078e0008 */
[----:B------:R-:W-:Y:S01]  /*17dd0*/  @!PT LDS RZ, [RZ] ;  /* 0x00000000fffff984 */ /* 0x000fe20000000800 */
[----:B------:R-:W-:Y:S01]  /*17de0*/  @!PT LDS RZ, [RZ] ;  /* 0x00000000fffff984 */ /* 0x000fe20000000800 */
[----:B------:R-:W-:Y:S01]  /*17df0*/  @!PT LDS RZ, [RZ] ;  /* 0x00000000fffff984 */ /* 0x000fe20000000800 */
[----:B------:R0:W-:Y:S01]  /*17e00*/  @!P4 LDGSTS.E.BYPASS.LTC128B.128 [R7+0x27400], desc[UR38][R2.64], !P2 ;  /* 0x274000000207cfae */ /* 0x0001e2000d101d66 */
[----:B------:R-:W-:-:S13]  /*17e10*/  LOP3.LUT P2, RZ, R19, 0x100, RZ, 0xc0, !PT ;  /* 0x0000010013ff7812 */ /* 0x000fda000784c0ff */
[----:B------:R0:W-:Y:S01]  /*17e20*/  @!P4 LDGSTS.E.BYPASS.LTC128B.128 [R7+0x29400], desc[UR38][R2.64+0x80], !P2 ;  /* 0x294000800207cfae */ /* 0x0001e2000d101d66 */
[----:B------:R-:W-:-:S13]  /*17e30*/  LOP3.LUT P2, RZ, R19, 0x80, RZ, 0xc0, !PT ;  /* 0x0000008013ff7812 */ /* 0x000fda000784c0ff */
[----:B------:R0:W-:Y:S04]  /*17e40*/  @!P4 LDGSTS.E.BYPASS.LTC128B.128 [R7+0x2b400], desc[UR38][R2.64+0x100], !P2 ;  /* 0x2b4001000207cfae */ /* 0x0001e8000d101d66 */
[----:B------:R0:W-:Y:S04]  /*17e50*/  @!P4 LDGSTS.E.BYPASS.LTC128B.128 [R7+0x2d400], desc[UR38][R2.64+0x180], !P5 ;  /* 0x2d4001800207cfae */ /* 0x0001e8000e901d66 */
[----:B------:R0:W-:Y:S04]  /*17e60*/  @!P4 LDGSTS.E.BYPASS.LTC128B.128 [R7+0x2f400], desc[UR38][R2.64+0x200], !P0 ;  /* 0x2f4002000207cfae */ /* 0x0001e8000c101d66 */
[----:B------:R0:W-:Y:S04]  /*17e70*/  @!P4 LDGSTS.E.BYPASS.LTC128B.128 [R7+0x31400], desc[UR38][R2.64+0x280], !P1 ;  /* 0x314002800207cfae */ /* 0x0001e8000c901d66 */
[----:B------:R0:W-:Y:S04]  /*17e80*/  @!P4 LDGSTS.E.BYPASS.LTC128B.128 [R7+0x33400], desc[UR38][R2.64+0x300], P6 ;  /* 0x334003000207cfae */ /* 0x0001e8000b101d66 */
[----:B------:R0:W-:Y:S04]  /*17e90*/  @!P4 LDGSTS.E.BYPASS.LTC128B.128 [R7+0x35400], desc[UR38][R2.64+0x380], P3 ;  /* 0x354003800207cfae */ /* 0x0001e80009901d66 */
[----:B------:R0:W5:Y:S01]  /*17ea0*/  LDL.LU R7, [R1+0x74] ;  /* 0x0000740001077983 */ /* 0x0001620000300800 */
[----:B------:R-:W-:-:S02]  /*17eb0*/  IMAD.MOV.U32 R13, RZ, RZ, R4 ;  /* 0x000000ffff0d7224 */ /* 0x000fc400078e0004 */
[----:B------:R-:W-:Y:S02]  /*17ec0*/  IMAD.MOV.U32 R12, RZ, RZ, 0x3 ;  /* 0x00000003ff0c7424 */ /* 0x000fe400078e00ff */
[----:B------:R-:W-:-:S07]  /*17ed0*/  IMAD.MOV.U32 R15, RZ, RZ, -0x1 ;  /* 0xffffffffff0f7424 */ /* 0x000fce00078e00ff */
[----:B0----5:R-:W-:Y:S05]  /*17ee0*/  WARPSYNC.COLLECTIVE R15, `(.L_x_1266) ;  /* 0x000000000f087348 */ /* 0x021fea0003c00000 */
[----:B------:R1:W2:Y:S02]  /*17ef0*/  SHFL.IDX P6, R14, R13, R12, R11 ;  /* 0x0000000c0d0e7389 */ /* 0x0002a400000c000b */
[----:B012--5:R-:W-:Y:S01]  /*17f00*/  ENDCOLLECTIVE ;  /* 0x000000000000791b */ /* 0x027fe20003800000 */
.L_x_1266:
[----:B------:R-:W-:Y:S02]  /*17f10*/  IMAD.MOV.U32 R13, RZ, RZ, R0 ;  /* 0x000000ffff0d7224 */ /* 0x000fe400078e0000 */
[----:B------:R-:W-:-:S07]  /*17f20*/  IMAD.MOV.U32 R4, RZ, RZ, R14 ;  /* 0x000000ffff047224 */ /* 0x000fce00078e000e */
[----:B------:R-:W-:Y:S05]  /*17f30*/  WARPSYNC.COLLECTIVE R15, `(.L_x_1267) ;  /* 0x000000000f087348 */ /* 0x000fea0003c00000 */
[----:B------:R0:W1:Y:S02]  /*17f40*/  SHFL.IDX P6, R14, R13, R12, R11 ;  /* 0x0000000c0d0e7389 */ /* 0x00006400000c000b */
[----:B01----:R-:W-:Y:S01]  /*17f50*/  ENDCOLLECTIVE ;  /* 0x000000000000791b */ /* 0x003fe20003800000 */
.L_x_1267:
[----:B------:R-:W-:Y:S01]  /*17f60*/  IMAD.MOV.U32 R0, RZ, RZ, R14 ;  /* 0x000000ffff007224 */ /* 0x000fe200078e000e */
[----:B------:R-:W-:Y:S06]  /*17f70*/  BRA `(.L_x_1268) ;  /* 0xffffffa000447947 */ /* 0x000fec000383ffff */
.L_x_1137:
[----:B0-----:R0:W2:Y:S02]  /*17f80*/  SYNCS.PHASECHK.TRANS64.TRYWAIT P0, [R18+URZ+0x38820], R0 ;  /* 0x03882000120075a7 */ /* 0x0010a4000800017f */
[----:B--2---:R-:W-:Y:S05]  /*17f90*/  @!P0 NANOSLEEP.SYNCS 0x989680 ;  /* 0x009896800000895d */ /* 0x004fea0003900000 */
[----:B------:R-:W2:Y:S02]  /*17fa0*/  @!P0 SYNCS.PHASECHK.TRANS64 P0, [R18+URZ+0x38820], R0 ;  /* 0x03882000120085a7 */ /* 0x000ea4000800007f */
[----:B--2---:R-:W-:Y:S05]  /*17fb0*/  @!P0 BRA `(.L_x_1137) ;  /* 0xfffffffc00f08947 */ /* 0x004fea000383ffff */
[----:B------:R-:W-:Y:S05]  /*17fc0*/  BRA `(.L_x_1269) ;  /* 0xffffffa000fc7947 */ /* 0x000fea000383ffff */
.L_x_1141:
[----:B0-----:R0:W1:Y:S02]  /*17fd0*/  SYNCS.PHASECHK.TRANS64.TRYWAIT P0, [R0+URZ+0x38860], R2 ;  /* 0x03886002000075a7 */ /* 0x001064000800017f */
[----:B-1----:R-:W-:Y:S05]  /*17fe0*/  @!P0 NANOSLEEP.SYNCS 0x989680 ;  /* 0x009896800000895d */ /* 0x002fea0003900000 */
[----:B------:R-:W1:Y:S02]  /*17ff0*/  @!P0 SYNCS.PHASECHK.TRANS64 P0, [R0+URZ+0x38860], R2 ;  /* 0x03886002000085a7 */ /* 0x000e64000800007f */
[----:B-1----:R-:W-:Y:S05]  /*18000*/  @!P0 BRA `(.L_x_1141) ;  /* 0xfffffffc00f08947 */ /* 0x002fea000383ffff */
[----:B------:R-:W-:Y:S05]  /*18010*/  BRA `(.L_x_1270) ;  /* 0xffffffa400207947 */ /* 0x000fea000383ffff */
.L_x_1160:
[----:B--2---:R2:W3:Y:S02]  /*18020*/  SYNCS.PHASECHK.TRANS64.TRYWAIT P0, [R3+URZ+0x38840], R2 ;  /* 0x03884002030075a7 */ /* 0x0044e4000800017f */
[----:B---3--:R-:W-:Y:S05]  /*18030*/  @!P0 NANOSLEEP.SYNCS 0x989680 ;  /* 0x009896800000895d */ /* 0x008fea0003900000 */
[----:B------:R-:W3:Y:S02]  /*18040*/  @!P0 SYNCS.PHASECHK.TRANS64 P0, [R3+URZ+0x38840], R2 ;  /* 0x03884002030085a7 */ /* 0x000ee4000800007f */
[----:B---3--:R-:W-:Y:S05]  /*18050*/  @!P0 BRA `(.L_x_1160) ;  /* 0xfffffffc00f08947 */ /* 0x008fea000383ffff */
[----:B------:R-:W-:Y:S05]  /*18060*/  BRA `(.L_x_1271) ;  /* 0xffffffb000387947 */ /* 0x000fea000383ffff */
.L_x_1165:
[----:B0-----:R0:W1:Y:S02]  /*18070*/  SYNCS.PHASECHK.TRANS64.TRYWAIT P0, [R3+URZ+0x38860], R2 ;  /* 0x03886002030075a7 */ /* 0x001064000800017f */
[----:B-1----:R-:W-:Y:S05]  /*18080*/  @!P0 NANOSLEEP.SYNCS 0x989680 ;  /* 0x009896800000895d */ /* 0x002fea0003900000 */
[----:B------:R-:W1:Y:S02]  /*18090*/  @!P0 SYNCS.PHASECHK.TRANS64 P0, [R3+URZ+0x38860], R2 ;  /* 0x03886002030085a7 */ /* 0x000e64000800007f */
[----:B-1----:R-:W-:Y:S05]  /*180a0*/  @!P0 BRA `(.L_x_1165) ;  /* 0xfffffffc00f08947 */ /* 0x002fea000383ffff */
[----:B------:R-:W-:Y:S05]  /*180b0*/  BRA `(.L_x_1272) ;  /* 0xffffffb000b87947 */ /* 0x000fea000383ffff */
.L_x_1180:
[----:B-1----:R1:W2:Y:S02]  /*180c0*/  SYNCS.PHASECHK.TRANS64.TRYWAIT P0, [R4+URZ+0x38840], R2 ;  /* 0x03884002040075a7 */ /* 0x0022a4000800017f */
[----:B--2---:R-:W-:Y:S05]  /*180d0*/  @!P0 NANOSLEEP.SYNCS 0x989680 ;  /* 0x009896800000895d */ /* 0x004fea0003900000 */
[----:B------:R-:W2:Y:S02]  /*180e0*/  @!P0 SYNCS.PHASECHK.TRANS64 P0, [R4+URZ+0x38840], R2 ;  /* 0x03884002040085a7 */ /* 0x000ea4000800007f */
[----:B--2---:R-:W-:Y:S05]  /*180f0*/  @!P0 BRA `(.L_x_1180) ;  /* 0xfffffffc00f08947 */ /* 0x004fea000383ffff */
[----:B------:R-:W-:Y:S05]  /*18100*/  BRA `(.L_x_1273) ;  /* 0xffffffbc00987947 */ /* 0x000fea000383ffff */
.L_x_1185:
[----:B0-----:R0:W2:Y:S02]  /*18110*/  SYNCS.PHASECHK.TRANS64.TRYWAIT P0, [R4+URZ+0x38860], R2 ;  /* 0x03886002040075a7 */ /* 0x0010a4000800017f */
[----:B--2---:R-:W-:Y:S05]  /*18120*/  @!P0 NANOSLEEP.SYNCS 0x989680 ;  /* 0x009896800000895d */ /* 0x004fea0003900000 */
[----:B------:R-:W2:Y:S02]  /*18130*/  @!P0 SYNCS.PHASECHK.TRANS64 P0, [R4+URZ+0x38860], R2 ;  /* 0x03886002040085a7 */ /* 0x000ea4000800007f */
[----:B--2---:R-:W-:Y:S05]  /*18140*/  @!P0 BRA `(.L_x_1185) ;  /* 0xfffffffc00f08947 */ /* 0x004fea000383ffff */
[----:B------:R-:W-:Y:S05]  /*18150*/  BRA `(.L_x_1274) ;  /* 0xffffffc000147947 */ /* 0x000fea000383ffff */
.L_x_1200:
[----:B-1----:R1:W2:Y:S02]  /*18160*/  SYNCS.PHASECHK.TRANS64.TRYWAIT P0, [R4+URZ+0x38840], R2 ;  /* 0x03884002040075a7 */ /* 0x0022a4000800017f */
[----:B--2---:R-:W-:Y:S05]  /*18170*/  @!P0 NANOSLEEP.SYNCS 0x989680 ;  /* 0x009896800000895d */ /* 0x004fea0003900000 */
[----:B------:R-:W2:Y:S02]  /*18180*/  @!P0 SYNCS.PHASECHK.TRANS64 P0, [R4+URZ+0x38840], R2 ;  /* 0x03884002040085a7 */ /* 0x000ea4000800007f */
[----:B--2---:R-:W-:Y:S05]  /*18190*/  @!P0 BRA `(.L_x_1200) ;  /* 0xfffffffc00f08947 */ /* 0x004fea000383ffff */
[----:B------:R-:W-:Y:S05]  /*181a0*/  BRA `(.L_x_1275) ;  /* 0xffffffc800d47947 */ /* 0x000fea000383ffff */
.L_x_1205:
[----:B0-----:R0:W2:Y:S02]  /*181b0*/  SYNCS.PHASECHK.TRANS64.TRYWAIT P0, [R4+URZ+0x38860], R2 ;  /* 0x03886002040075a7 */ /* 0x0010a4000800017f */
[----:B--2---:R-:W-:Y:S05]  /*181c0*/  @!P0 NANOSLEEP.SYNCS 0x989680 ;  /* 0x009896800000895d */ /* 0x004fea0003900000 */
[----:B------:R-:W2:Y:S02]  /*181d0*/  @!P0 SYNCS.PHASECHK.TRANS64 P0, [R4+URZ+0x38860], R2 ;  /* 0x03886002040085a7 */ /* 0x000ea4000800007f */
[----:B--2---:R-:W-:Y:S05]  /*181e0*/  @!P0 BRA `(.L_x_1205) ;  /* 0xfffffffc00f08947 */ /* 0x004fea000383ffff */
[----:B------:R-:W-:Y:S05]  /*181f0*/  BRA `(.L_x_1276) ;  /* 0xffffffcc00547947 */ /* 0x000fea000383ffff */
.L_x_1221:
[----:B-1----:R-:W5:Y:S01]  /*18200*/  LDL R3, [R1] ;  /* 0x0000000001037983 */ /* 0x002f620000100800 */
[----:B------:R-:W-:Y:S01]  /*18210*/  BSSY B0, `(.L_x_1277) ;  /* 0x0000008000007945 */ /* 0x000fe20003800000 */
[----:B------:R-:W-:Y:S02]  /*18220*/  IMAD.MOV.U32 R12, RZ, RZ, RZ ;  /* 0x000000ffff0c7224 */ /* 0x000fe400078e00ff */
[----:B0-----:R-:W-:Y:S02]  /*18230*/  IMAD.MOV.U32 R11, RZ, RZ, 0x1f ;  /* 0x0000001fff0b7424 */ /* 0x001fe400078e00ff */
[----:B------:R-:W-:Y:S02]  /*18240*/  IMAD.MOV.U32 R15, RZ, RZ, -0x1 ;  /* 0xffffffffff0f7424 */ /* 0x000fe400078e00ff */
[----:B-----5:R-:W-:-:S07]  /*18250*/  IMAD.MOV.U32 R13, RZ, RZ, R3 ;  /* 0x000000ffff0d7224 */ /* 0x020fce00078e0003 */
[----:B--234-:R-:W-:Y:S05]  /*18260*/  WARPSYNC.COLLECTIVE R15, `(.L_x_1278) ;  /* 0x000000000f087348 */ /* 0x01cfea0003c00000 */
[----:B------:R0:W1:Y:S02]  /*18270*/  SHFL.IDX P6, R14, R13, R12, R11 ;  /* 0x0000000c0d0e7389 */ /* 0x00006400000c000b */
[----:B01234-:R-:W-:Y:S01]  /*18280*/  ENDCOLLECTIVE ;  /* 0x000000000000791b */ /* 0x01ffe20003800000 */
.L_x_1278:
[----:B------:R-:W-:Y:S05]  /*18290*/  BSYNC B0 ;  /* 0x0000000000007941 */ /* 0x000fea0003800000 */
.L_x_1277:
        /* <DEDUP_REMOVED lines=9> */
.L_x_1279:
        /* <DEDUP_REMOVED lines=12> */
[C---:B------:R-:W-:Y:S02]  /*183f0*/  ISETP.GE.U32.AND P2, PT, R16.reuse, 0x2, PT ;  /* 0x000000021000780c */ /* 0x040fe40003f46070 */
[C---:B------:R-:W-:Y:S02]  /*18400*/  ISETP.GE.U32.AND P3, PT, R16.reuse, 0x4, PT ;  /* 0x000000041000780c */ /* 0x040fe40003f66070 */
[C---:B------:R-:W-:Y:S02]  /*18410*/  ISETP.GE.U32.AND P4, PT, R16.reuse, 0x8, PT ;  /* 0x000000081000780c */ /* 0x040fe40003f86070 */
[----:B------:R-:W-:Y:S01]  /*18420*/  ISETP.GE.U32.AND P5, PT, R16, 0x10, PT ;  /* 0x000000101000780c */ /* 0x000fe20003fa6070 */
[----:B--2---:R-:W-:Y:S01]  /*18430*/  @!P1 IMAD.MOV.U32 R5, RZ, RZ, R6 ;  /* 0x000000ffff059224 */ /* 0x004fe200078e0006 */
[----:B------:R-:W-:-:S02]  /*18440*/  CS2R R6, SRZ ;  /* 0x0000000000067805 */ /* 0x000fc4000001ff00 */
[----:B---3--:R-:W-:Y:S01]  /*18450*/  @!P1 IMAD.MOV.U32 R7, RZ, RZ, R2 ;  /* 0x000000ffff079224 */ /* 0x008fe200078e0002 */
[----:B------:R-:W-:-:S03]  /*18460*/  ISETP.NE.AND P1, PT, R16, RZ, PT ;  /* 0x000000ff1000720c */ /* 0x000fc60003f25270 */
[----:B------:R-:W-:-:S04]  /*18470*/  IMAD R2, R7, R5, RZ ;  /* 0x0000000507027224 */ /* 0x000fc800078e02ff */
[----:B------:R-:W-:-:S07]  /*18480*/  IMAD.MOV.U32 R13, RZ, RZ, R2 ;  /* 0x000000ffff0d7224 */ /* 0x000fce00078e0002 */
[----:B------:R-:W-:Y:S05]  /*18490*/  WARPSYNC.COLLECTIVE R15, `(.L_x_1280) ;  /* 0x000000000f087348 */ /* 0x000fea0003c00000 */
[----:B------:R0:W1:Y:S02]  /*184a0*/  SHFL.UP P6, R14, R13, R12, R11 ;  /* 0x0400000c0d0e7389 */ /* 0x00006400000c000b */
[----:B01----:R-:W-:Y:S01]  /*184b0*/  ENDCOLLECTIVE ;  /* 0x000000000000791b */ /* 0x003fe20003800000 */
.L_x_1280:
        /* <DEDUP_REMOVED lines=8> */
.L_x_1281:
        /* <DEDUP_REMOVED lines=8> */
.L_x_1282:
        /* <DEDUP_REMOVED lines=8> */
.L_x_1283:
        /* <DEDUP_REMOVED lines=8> */
.L_x_1284:
        /* <DEDUP_REMOVED lines=9> */
.L_x_1285:
[----:B------:R-:W-:Y:S01]  /*18750*/  IMAD.MOV.U32 R9, RZ, RZ, R14 ;  /* 0x000000ffff097224 */ /* 0x000fe200078e000e */
[----:B------:R-:W-:Y:S06]  /*18760*/  BRA `(.L_x_1286) ;  /* 0xffffffd400947947 */ /* 0x000fec000383ffff */
.L_x_1224:
        /* <DEDUP_REMOVED lines=8> */
.L_x_1288:
[----:B------:R-:W-:Y:S05]  /*187f0*/  BSYNC B0 ;  /* 0x0000000000007941 */ /* 0x000fea0003800000 */
.L_x_1287:
        /* <DEDUP_REMOVED lines=10> */
.L_x_1289:
        /* <DEDUP_REMOVED lines=8> */
.L_x_1290:
        /* <DEDUP_REMOVED lines=8> */
.L_x_1291:
        /* <DEDUP_REMOVED lines=8> */
.L_x_1292:
        /* <DEDUP_REMOVED lines=9> */
.L_x_1293:
[----:B------:R-:W-:Y:S01]  /*18ab0*/  IMAD.MOV.U32 R9, RZ, RZ, R14 ;  /* 0x000000ffff097224 */ /* 0x000fe200078e000e */
[----:B------:R-:W-:Y:S06]  /*18ac0*/  BRA `(.L_x_1294) ;  /* 0xffffffd400687947 */ /* 0x000fec000383ffff */
.L_x_1226:
[----:B------:R-:W-:Y:S01]  /*18ad0*/  BSSY B0, `(.L_x_1295) ;  /* 0x0000006000007945 */ /* 0x000fe20003800000 */
[----:B------:R-:W-:Y:S01]  /*18ae0*/  PLOP3.LUT P6, PT, P6, PT, PT, 0x8, 0x0 ;  /* 0x000000000000781c */ /* 0x000fe200037ce170 */
[----:B------:R-:W-:-:S12]  /*18af0*/  IMAD.MOV.U32 R15, RZ, RZ, -0x1 ;  /* 0xffffffffff0f7424 */ /* 0x000fd800078e00ff */
[----:B0-----:R-:W-:Y:S05]  /*18b00*/  WARPSYNC.COLLECTIVE R15, `(.L_x_1296) ;  /* 0x000000000f087348 */ /* 0x001fea0003c00000 */
[----:B------:R-:W-:Y:S01]  /*18b10*/  VOTE.ANY R14, PT, P6 ;  /* 0x00000000000e7806 */ /* 0x000fe200030e0100 */
[----:B0-----:R-:W-:Y:S06]  /*18b20*/  ENDCOLLECTIVE ;  /* 0x000000000000791b */ /* 0x001fec0003800000 */
.L_x_1296:
[----:B------:R-:W-:Y:S05]  /*18b30*/  BSYNC B0 ;  /* 0x0000000000007941 */ /* 0x000fea0003800000 */
.L_x_1295:
        /* <DEDUP_REMOVED lines=9> */
.L_x_1297:
[----:B------:R-:W-:Y:S02]  /*18bd0*/  IMAD.MOV.U32 R13, RZ, RZ, R7 ;  /* 0x000000ffff0d7224 */ /* 0x000fe400078e0007 */
[----:B------:R-:W-:-:S07]  /*18be0*/  IMAD.MOV.U32 R5, RZ, RZ, R14 ;  /* 0x000000ffff057224 */ /* 0x000fce00078e000e */
[----:B------:R-:W-:Y:S05]  /*18bf0*/  WARPSYNC.COLLECTIVE R15, `(.L_x_1298) ;  /* 0x000000000f087348 */ /* 0x000fea0003c00000 */
[----:B------:R0:W1:Y:S02]  /*18c00*/  SHFL.IDX P6, R14, R13, R12, R11 ;  /* 0x0000000c0d0e7389 */ /* 0x00006400000c000b */
[----:B01----:R-:W-:Y:S01]  /*18c10*/  ENDCOLLECTIVE ;  /* 0x000000000000791b */ /* 0x003fe20003800000 */
.L_x_1298:
[----:B------:R-:W-:Y:S01]  /*18c20*/  IMAD.MOV.U32 R7, RZ, RZ, R14 ;  /* 0x000000ffff077224 */ /* 0x000fe200078e000e */
[----:B------:R-:W-:Y:S06]  /*18c30*/  BRA `(.L_x_1299) ;  /* 0xffffffd400487947 */ /* 0x000fec000383ffff */
.L_x_1228:
[----:B------:R-:W-:Y:S01]  /*18c40*/  BSSY B0, `(.L_x_1300) ;  /* 0x0000007000007945 */ /* 0x000fe20003800000 */
[----:B------:R-:W-:Y:S02]  /*18c50*/  IMAD.MOV.U32 R13, RZ, RZ, R2 ;  /* 0x000000ffff0d7224 */ /* 0x000fe400078e0002 */
[----:B------:R-:W-:Y:S02]  /*18c60*/  IMAD.MOV.U32 R11, RZ, RZ, 0x1f ;  /* 0x0000001fff0b7424 */ /* 0x000fe400078e00ff */
[----:B------:R-:W-:-:S07]  /*18c70*/  IMAD.MOV.U32 R15, RZ, RZ, -0x1 ;  /* 0xffffffffff0f7424 */ /* 0x000fce00078e00ff */
[----:B0123--:R-:W-:Y:S05]  /*18c80*/  WARPSYNC.COLLECTIVE R15, `(.L_x_1301) ;  /* 0x000000000f087348 */ /* 0x00ffea0003c00000 */
[----:B------:R4:W0:Y:S02]  /*18c90*/  SHFL.IDX P6, R14, R13, R12, R11 ;  /* 0x0000000c0d0e7389 */ /* 0x00082400000c000b */
[----:B01234-:R-:W-:Y:S01]  /*18ca0*/  ENDCOLLECTIVE ;  /* 0x000000000000791b */ /* 0x01ffe20003800000 */
.L_x_1301:
[----:B------:R-:W-:Y:S05]  /*18cb0*/  BSYNC B0 ;  /* 0x0000000000007941 */ /* 0x000fea0003800000 */
.L_x_1300:
[----:B------:R-:W-:Y:S01]  /*18cc0*/  IMAD.MOV.U32 R2, RZ, RZ, R14 ;  /* 0x000000ffff027224 */ /* 0x000fe200078e000e */
[----:B------:R-:W-:Y:S06]  /*18cd0*/  BRA `(.L_x_1302) ;  /* 0xffffffd400387947 */ /* 0x000fec000383ffff */
.L_x_1232:
[----:B0-----:R0:W1:Y:S02]  /*18ce0*/  SYNCS.PHASECHK.TRANS64.TRYWAIT P0, [R9+URZ+0x38820], R0 ;  /* 0x03882000090075a7 */ /* 0x001064000800017f */
[----:B-1----:R-:W-:Y:S05]  /*18cf0*/  @!P0 NANOSLEEP.SYNCS 0x989680 ;  /* 0x009896800000895d */ /* 0x002fea0003900000 */
[----:B------:R-:W1:Y:S02]  /*18d00*/  @!P0 SYNCS.PHASECHK.TRANS64 P0, [R9+URZ+0x38820], R0 ;  /* 0x03882000090085a7 */ /* 0x000e64000800007f */
[----:B-1----:R-:W-:Y:S05]  /*18d10*/  @!P0 BRA `(.L_x_1232) ;  /* 0xfffffffc00f08947 */ /* 0x002fea000383ffff */
[----:B------:R-:W-:Y:S05]  /*18d20*/  BRA `(.L_x_1303) ;  /* 0xffffffd800d07947 */ /* 0x000fea000383ffff */
.L_x_1233:
[----:B------:R-:W1:Y:S01]  /*18d30*/  S2R R2, SR_TID.X ;  /* 0x0000000000027919 */ /* 0x000e620000002100 */
[----:B------:R-:W-:Y:S01]  /*18d40*/  BSSY B0, `(.L_x_1304) ;  /* 0x000000a000007945 */ /* 0x000fe20003800000 */
[----:B------:R-:W-:Y:S02]  /*18d50*/  IMAD.MOV.U32 R12, RZ, RZ, RZ ;  /* 0x000000ffff0c7224 */ /* 0x000fe400078e00ff */
        /* <DEDUP_REMOVED lines=8> */
.L_x_1305:
[----:B------:R-:W-:Y:S05]  /*18de0*/  BSYNC B0 ;  /* 0x0000000000007941 */ /* 0x000fea0003800000 */
.L_x_1304:
[----:B------:R-:W-:Y:S05]  /*18df0*/  BRA `(.L_x_1306) ;  /* 0xffffffd800b87947 */ /* 0x000fea000383ffff */
.L_x_1236:
[----:B------:R-:W-:Y:S01]  /*18e00*/  BSSY B1, `(.L_x_1307) ;  /* 0x0000006000017945 */ /* 0x000fe20003800000 */
[----:B------:R-:W-:-:S07]  /*18e10*/  IMAD.MOV.U32 R15, RZ, RZ, -0x1 ;  /* 0xffffffffff0f7424 */ /* 0x000fce00078e00ff */
[----:B0-----:R-:W-:Y:S05]  /*18e20*/  WARPSYNC.COLLECTIVE R15, `(.L_x_1308) ;  /* 0x000000000f0c7348 */ /* 0x001fea0003c00000 */
[----:B------:R-:W-:Y:S02]  /*18e30*/  ELECT P6, UR62, PT ;  /* 0x00000000003e782f */ /* 0x000fe400038c0000 */
[----:B------:R-:W-:Y:S01]  /*18e40*/  MOV R14, UR62 ;  /* 0x0000003e000e7c02 */ /* 0x000fe20008000f00 */
[----:B0-----:R-:W-:Y:S10]  /*18e50*/  ENDCOLLECTIVE ;  /* 0x000000000000791b */ /* 0x001ff40003800000 */
.L_x_1308:
[----:B------:R-:W-:Y:S05]  /*18e60*/  BSYNC B1 ;  /* 0x0000000000017941 */ /* 0x000fea0003800000 */
.L_x_1307:
[----:B------:R-:W-:Y:S05]  /*18e70*/  BRA `(.L_x_1309) ;  /* 0xffffffd800b07947 */ /* 0x000fea000383ffff */
.L_x_1237:
[----:B0-----:R0:W1:Y:S02]  /*18e80*/  SYNCS.PHASECHK.TRANS64.TRYWAIT P0, [R5+URZ], R4 ;  /* 0x00000004050075a7 */ /* 0x001064000800017f */
[----:B-1----:R-:W-:Y:S05]  /*18e90*/  @!P0 NANOSLEEP.SYNCS 0x989680 ;  /* 0x009896800000895d */ /* 0x002fea0003900000 */
[----:B------:R-:W1:Y:S02]  /*18ea0*/  @!P0 SYNCS.PHASECHK.TRANS64 P0, [R5+URZ], R4 ;  /* 0x00000004050085a7 */ /* 0x000e64000800007f */
[----:B-1----:R-:W-:Y:S05]  /*18eb0*/  @!P0 BRA `(.L_x_1237) ;  /* 0xfffffffc00f08947 */ /* 0x002fea000383ffff */
[----:B------:R-:W-:Y:S05]  /*18ec0*/  BRA `(.L_x_1310) ;  /* 0xffffffd800d87947 */ /* 0x000fea000383ffff */
.L_x_1238:
[----:B0-----:R0:W1:Y:S02]  /*18ed0*/  SYNCS.PHASECHK.TRANS64.TRYWAIT P0, [R7+URZ], R2 ;  /* 0x00000002070075a7 */ /* 0x001064000800017f */
[----:B-1----:R-:W-:Y:S05]  /*18ee0*/  @!P0 NANOSLEEP.SYNCS 0x989680 ;  /* 0x009896800000895d */ /* 0x002fea0003900000 */
[----:B------:R-:W1:Y:S02]  /*18ef0*/  @!P0 SYNCS.PHASECHK.TRANS64 P0, [R7+URZ], R2 ;  /* 0x00000002070085a7 */ /* 0x000e64000800007f */
[----:B-1----:R-:W-:Y:S05]  /*18f00*/  @!P0 BRA `(.L_x_1238) ;  /* 0xfffffffc00f08947 */ /* 0x002fea000383ffff */
[----:B------:R-:W-:Y:S05]  /*18f10*/  BRA `(.L_x_1311) ;  /* 0xffffffd800d87947 */ /* 0x000fea000383ffff */
.L_x_1239:
[----:B-1----:R1:W2:Y:S02]  /*18f20*/  SYNCS.PHASECHK.TRANS64.TRYWAIT P0, [R5+URZ], R4 ;  /* 0x00000004050075a7 */ /* 0x0022a4000800017f */
[----:B--2---:R-:W-:Y:S05]  /*18f30*/  @!P0 NANOSLEEP.SYNCS 0x989680 ;  /* 0x009896800000895d */ /* 0x004fea0003900000 */
[----:B------:R-:W2:Y:S02]  /*18f40*/  @!P0 SYNCS.PHASECHK.TRANS64 P0, [R5+URZ], R4 ;  /* 0x00000004050085a7 */ /* 0x000ea4000800007f */
[----:B--2---:R-:W-:Y:S05]  /*18f50*/  @!P0 BRA `(.L_x_1239) ;  /* 0xfffffffc00f08947 */ /* 0x004fea000383ffff */
[----:B------:R-:W-:Y:S05]  /*18f60*/  BRA `(.L_x_1312) ;  /* 0xffffffd800cc7947 */ /* 0x000fea000383ffff */
.L_x_1313:
        /* <DEDUP_REMOVED lines=9> */
.L_x_6042:


//--------------------- .text._ZN7cutlass13device_kernelIN5flash11enable_sm90INS1_16FlashAttnFwdSm90INS1_25CollectiveMainloopFwdSm90ILi2EN4cute5tupleIJNS5_1CILi1EEES8_S8_EEENS6_IJNS7_ILi64EEESA_SA_EEELi512ENS_10bfloat16_tEfNS_4arch4Sm90ELb0ELb0ELb1ELb1ELb0ELb1ELb1ELb0ELb0ELb1ELb1ELb0EEENS1_21CollectiveEpilogueFwdINS6_IJSA_NS7_ILi512EEESA_EEES9_SC_SE_Li256ELb1ELb1ELb1ELb0EEENS1_36VarlenDynamicPersistentTileSchedulerILi64ELi64ELi256ELi128ELb1ELb1ELb1ELb0ELb1ELb1EEEEEEEEEvNT_6ParamsE --------------------------
	.section	.text._ZN7cutlass13device_kernelIN5flash11enable_sm90INS1_16FlashAttnFwdSm90INS1_25CollectiveMainloopFwdSm90ILi2EN4cute5tupleIJNS5_1CILi1EEES8_S8_EEENS6_IJNS7_ILi64EEESA_SA_EEELi512ENS_10bfloat16_tEfNS_4arch4Sm90ELb0ELb0ELb1ELb1ELb0ELb1ELb1ELb0ELb0ELb1ELb1ELb0EEENS1_21CollectiveEpilogueFwdINS6_IJSA_NS7_ILi512EEESA_EEES9_SC_SE_Li256ELb1ELb1ELb1ELb0EEENS1_36VarlenDynamicPersistentTileSchedulerILi64ELi64ELi256ELi128ELb1ELb1ELb1ELb0ELb1ELb1EEEEEEEEEvNT_6ParamsE,"ax",@progbits
	.align	128
.text._ZN7cutlass13device_kernelIN5flash11enable_sm90INS1_16FlashAttnFwdSm90INS1_25CollectiveMainloopFwdSm90ILi2EN4cute5tupleIJNS5_1CILi1EEES8_S8_EEENS6_IJNS7_ILi64EEESA_SA_EEELi512ENS_10bfloat16_tEfNS_4arch4Sm90ELb0ELb0ELb1ELb1ELb0ELb1ELb1ELb0ELb0ELb1ELb1ELb0EEENS1_21CollectiveEpilogueFwdINS6_IJSA_NS7_ILi512EEESA_EEES9_SC_SE_Li256ELb1ELb1ELb1ELb0EEENS1_36VarlenDynamicPersistentTileSchedulerILi64ELi64ELi256ELi128ELb1ELb1ELb1ELb0ELb1ELb1EEEEEEEEEvNT_6ParamsE:
        .type           _ZN7cutlass13device_kernelIN5flash11enable_sm90INS1_16FlashAttnFwdSm90INS1_25CollectiveMainloopFwdSm90ILi2EN4cute5tupleIJNS5_1CILi1EEES8_S8_EEENS6_IJNS7_ILi64EEESA_SA_EEELi512ENS_10bfloat16_tEfNS_4arch4Sm90ELb0ELb0ELb1ELb1ELb0ELb1ELb1ELb0ELb0ELb1ELb1ELb0EEENS1_21CollectiveEpilogueFwdINS6_IJSA_NS7_ILi512EEESA_EEES9_SC_SE_Li256ELb1ELb1ELb1ELb0EEENS1_36VarlenDynamicPersistentTileSchedulerILi64ELi64ELi256ELi128ELb1ELb1ELb1ELb0ELb1ELb1EEEEEEEEEvNT_6ParamsE,@function
        .size           _ZN7cutlass13device_kernelIN5flash11enable_sm90INS1_16FlashAttnFwdSm90INS1_25CollectiveMainloopFwdSm90ILi2EN4cute5tupleIJNS5_1CILi1EEES8_S8_EEENS6_IJNS7_ILi64EEESA_SA_EEELi512ENS_10bfloat16_tEfNS_4arch4Sm90ELb0ELb0ELb1ELb1ELb0ELb1ELb1ELb0ELb0ELb1ELb1ELb0EEENS1_21CollectiveEpilogueFwdINS6_IJSA_NS7_ILi512EEESA_EEES9_SC_SE_Li256ELb1ELb1ELb1ELb0EEENS1_36VarlenDynamicPersistentTileSchedulerILi64ELi64ELi256ELi128ELb1ELb1ELb1ELb0ELb1ELb1EEEEEEEEEvNT_6ParamsE,(.L_x_6043 - _ZN7cutlass13device_kernelIN5flash11enable_sm90INS1_16FlashAttnFwdSm90INS1_25CollectiveMainloopFwdSm90ILi2EN4cute5tupleIJNS5_1CILi1EEES8_S8_EEENS6_IJNS7_ILi64EEESA_SA_EEELi512ENS_10bfloat16_tEfNS_4arch4Sm90ELb0ELb0ELb1ELb1ELb0ELb1ELb1ELb0ELb0ELb1ELb1ELb0EEENS1_21CollectiveEpilogueFwdINS6_IJSA_NS7_ILi512EEESA_EEES9_SC_SE_Li256ELb1ELb1ELb1ELb0EEENS1_36VarlenDynamicPersistentTileSchedulerILi64ELi64ELi256ELi128ELb1ELb1ELb1ELb0ELb1ELb1EEEEEEEEEvNT_6ParamsE)
        .other          _ZN7cutlass13device_kernelIN5flash11enable_sm90INS1_16FlashAttnFwdSm90INS1_25CollectiveMainloopFwdSm90ILi2EN4cute5tupleIJNS5_1CILi1EEES8_S8_EEENS6_IJNS7_ILi64EEESA_SA_EEELi512ENS_10bfloat16_tEfNS_4arch4Sm90ELb0ELb0ELb1ELb1ELb0ELb1ELb1ELb0ELb0ELb1ELb1ELb0EEENS1_21CollectiveEpilogueFwdINS6_IJSA_NS7_ILi512EEESA_EEES9_SC_SE_Li256ELb1ELb1ELb1ELb0EEENS1_36VarlenDynamicPersistentTileSchedulerILi64ELi64ELi256ELi128ELb1ELb1ELb1ELb0ELb1ELb1EEEEEEEEEvNT_6ParamsE,@"STO_CUDA_ENTRY STV_DEFAULT"
_ZN7cutlass13device_kernelIN5flash11enable_sm90INS1_16FlashAttnFwdSm90INS1_25CollectiveMainloopFwdSm90ILi2EN4cute5tupleIJNS5_1CILi1EEES8_S8_EEENS6_IJNS7_ILi64EEESA_SA_EEELi512ENS_10bfloat16_tEfNS_4arch4Sm90ELb0ELb0ELb1ELb1ELb0ELb1ELb1ELb0ELb0ELb1ELb1ELb0EEENS1_21CollectiveEpilogueFwdINS6_IJSA_NS7_ILi512EEESA_EEES9_SC_SE_Li256ELb1ELb1ELb1ELb0EEENS1_36VarlenDynamicPersistentTileSchedulerILi64ELi64ELi256ELi128ELb1ELb1ELb1ELb0ELb1ELb1EEEEEEEEEvNT_6ParamsE:
        /* <DEDUP_REMOVED lines=23> */
.L_x_1315:
[----:B------:R-:W-:Y:S05]  /*0170*/  BSYNC B0 ;  /* 0x0000000000007941 */ /* 0x000fea0003800000 */
.L_x_1314:
        /* <DEDUP_REMOVED lines=14> */
[----:B-1----:R0:W-:Y:S01]  /*0260*/  STL [R1+0x80], R3 ;  /* 0x0000800301007387 */ /* 0x0021e20000100800 */
        /* <DEDUP_REMOVED lines=24> */
.L_x_1316:
        /* <DEDUP_REMOVED lines=22> */
.L_x_1317:
        /* <DEDUP_REMOVED lines=18> */
.L_x_1318:
        /* <DEDUP_REMOVED lines=22> */
.L_x_1319:
        /* <DEDUP_REMOVED lines=22> */
.L_x_1320:
[----:B------:R-:W-:Y:S01]  /*0930*/  IMAD.MOV.U32 R2, RZ, RZ, 0x1 ;  /* 0x00000001ff027424 */ /* 0x000fe200078e00ff */
[----:B------:R-:W-:Y:S01]  /*0940*/  ISETP.NE.AND P0, PT, R3, RZ, PT ;  /* 0x000000ff0300720c */ /* 0x000fe20003f05270 */
[----:B------:R-:W-:Y:S01]  /*0950*/  NOP ;  /* 0x0000000000007918 */ /* 0x000fe20000000000 */
[----:B------:R-:W-:Y:S01]  /*0960*/  ULDC.64 UR40, c[0x0][0x208] ;  /* 0x0000820000287ab9 */ /* 0x000fe20000000a00 */
[----:B------:R-:W-:Y:S01]  /*0970*/  BSSY B9, `(.L_x_1321) ;  /* 0x0001ebd000097945 */ /* 0x000fe20003800000 */
[----:B------:R-:W-:-:S05]  /*0980*/  SEL R2, R2, 0x2, !P0 ;  /* 0x0000000202027807 */ /* 0x000fca0004000000 */
[----:B------:R0:W-:Y:S02]  /*0990*/  STL [R1+0x74], R2 ;  /* 0x0000740201007387 */ /* 0x0001e40000100800 */
[----:B01234-:R-:W-:Y:S06]  /*09a0*/  BAR.SYNC.DEFER_BLOCKING 0x0 ;  /* 0x0000000000007b1d */ /* 0x01ffec0000010000 */
[----:B------:R-:W-:Y:S05]  /*09b0*/  @!P0 BRA `(.L_x_1322) ;  /* 0x0000014800848947 */ /* 0x000fea0003800000 */
.L_x_1323:
[----:B------:R-:W-:-:S08]  /*09c0*/  NOP ;  /* 0x0000000000007918 */ /* 0x000fd00000000000 */
[----:B------:R-:W0:Y:S02]  /*09d0*/  USETMAXREG.TRY_ALLOC.CTAPOOL UP0, 0xf0 ;  /* 0x000000f0000079c8 */ /* 0x000e240008000600 */
[----:B0-----:R-:W-:-:S13]  /*09e0*/  PLOP3.LUT P0, PT, PT, PT, UP0, 0x80, 0x0 ;  /* 0x000000000000781c */ /* 0x001fda0003f0f008 */
[----:B------:R-:W-:Y:S05]  /*09f0*/  @!P0 BRA `(.L_x_1323) ;  /* 0xfffffffc00f08947 */ /* 0x000fea000383ffff */
[----:B------:R-:W-:Y:S01]  /*0a00*/  SHF.R.U32.HI R0, RZ, 0x7, R6 ;  /* 0x00000007ff007819 */ /* 0x000fe20000011606 */
[----:B------:R-:W0:Y:S01]  /*0a10*/  S2UR UR5, SR_CgaCtaId ;  /* 0x00000000000579c3 */ /* 0x000e220000008800 */
[----:B------:R-:W-:Y:S02]  /*0a20*/  UMOV UR4, 0x400 ;  /* 0x0000040000047882 */ /* 0x000fe40000000000 */
[----:B------:R-:W-:-:S13]  /*0a30*/  ISETP.NE.AND P0, PT, R0, 0x1, PT ;  /* 0x000000010000780c */ /* 0x000fda0003f05270 */
[----:B------:R-:W-:Y:S06]  /*0a40*/  @!P0 BAR.ARV 0x8, 0x100 ;  /* 0x0204000000008b1d */ /* 0x000fec0000002000 */
[----:B------:R-:W-:Y:S01]  /*0a50*/  ISETP.GE.U32.AND P0, PT, R6, 0x100, PT ;  /* 0x000001000600780c */ /* 0x000fe20003f06070 */
[----:B0-----:R-:W-:-:S06]  /*0a60*/  ULEA UR4, UR5, UR4, 0x18 ;  /* 0x0000000405047291 */ /* 0x001fcc000f8ec03f */
[----:B------:R-:W-:Y:S01]  /*0a70*/  IMAD.U32 R2, RZ, RZ, UR4 ;  /* 0x00000004ff027e24 */ /* 0x000fe2000f8e00ff */
[----:B------:R-:W-:-:S05]  /*0a80*/  ULDC UR4, c[0x0][0xd3c] ;  /* 0x00034f0000047ab9 */ /* 0x000fca0000000800 */
[----:B------:R-:W-:Y:S08]  /*0a90*/  @P0 BAR.ARV 0xf, 0x100 ;  /* 0x03c4000000000b1d */ /* 0x000ff00000002000 */
        /* <DEDUP_REMOVED lines=10> */
[----:B------:R-:W-:Y:S01]  /*0b40*/  SHF.R.S32.HI R3, RZ, 0x1f, R6 ;  /* 0x0000001fff037819 */ /* 0x000fe20000011406 */
        /* <DEDUP_REMOVED lines=76> */
[----:B------:R-:W-:Y:S01]  /*1010*/  IMAD.SHL.U32 R3, R0, 0x100, RZ ;  /* 0x0000010000037824 */ /* 0x000fe200078e00ff */
[----:B------:R-:W-:Y:S01]  /*1020*/  R2P PR, R11, 0x6 ;  /* 0x000000060b007804 */ /* 0x000fe20000000000 */
[----:B------:R-:W-:-:S02]  /*1030*/  IMAD.SHL.U32 R0, R8, 0x2, RZ ;  /* 0x0000000208007824 */ /* 0x000fc400078e00ff */
[----:B------:R-:W-:Y:S01]  /*1040*/  IMAD R191, R4, 0x10, R7 ;  /* 0x0000001004bf7824 */ /* 0x000fe200078e0207 */
[----:B------:R-:W-:Y:S01]  /*1050*/  SHF.R.S32.HI R4, RZ, 0x1f, R13 ;  /* 0x0000001fff047819 */ /* 0x000fe2000001140d */
[----:B------:R0:W-:Y:S01]  /*1060*/  STL [R1+0x84], R3 ;  /* 0x0000840301007387 */ /* 0x0001e20000100800 */
[----:B------:R-:W-:Y:S01]  /*1070*/  IMAD.IADD R193, R0, 0x1, R3 ;  /* 0x0000000100c17824 */ /* 0x000fe200078e0203 */
[----:B------:R-:W-:Y:S01]  /*1080*/  SHF.R.S32.HI R7, RZ, 0x1f, R219 ;  /* 0x0000001fff077819 */ /* 0x000fe200000114db */
[----:B------:R-:W-:Y:S01]  /*1090*/  IMAD R25, R6, 0x8, R191 ;  /* 0x0000000806197824 */ /* 0x000fe200078e02bf */
[----:B------:R-:W-:Y:S01]  /*10a0*/  LEA.HI R4, R4, R19, RZ, 0x3 ;  /* 0x0000001304047211 */ /* 0x000fe200078f18ff */
[----:B------:R1:W-:Y:S01]  /*10b0*/  STL [R1+0x44], R0 ;  /* 0x0000440001007387 */ /* 0x0003e20000100800 */
[----:B------:R-:W-:Y:S01]  /*10c0*/  IMAD R9, R194, 0x400, R9 ;  /* 0x00000400c2097824 */ /* 0x000fe200078e0209 */
[----:B------:R-:W-:Y:S01]  /*10d0*/  SHF.R.S32.HI R7, RZ, 0x1f, R217 ;  /* 0x0000001fff077819 */ /* 0x000fe200000114d9 */
[----:B------:R-:W-:Y:S01]  /*10e0*/  VIADD R24, R193, 0x8 ;  /* 0x00000008c1187836 */ /* 0x000fe20000000000 */
[----:B------:R-:W-:Y:S01]  /*10f0*/  LOP3.LUT R4, R4, 0xfffffff8, RZ, 0xc0, !PT ;  /* 0xfffffff804047812 */ /* 0x000fe200078ec0ff */
[----:B0-----:R-:W-:Y:S01]  /*1100*/  IMAD R3, R5, 0x2, R2 ;  /* 0x0000000205037824 */ /* 0x001fe200078e0202 */
[----:B------:R-:W-:Y:S01]  /*1110*/  SEL R207, R207, 0xffffffc0, !P2 ;  /* 0xffffffc0cfcf7807 */ /* 0x000fe20005000000 */
[----:B------:R-:W-:Y:S01]  /*1120*/  IMAD.IADD R9, R9, 0x1, R10 ;  /* 0x0000000109097824 */ /* 0x000fe200078e020a */
[----:B------:R-:W-:Y:S01]  /*1130*/  SHF.R.S32.HI R6, RZ, 0x1f, R24 ;  /* 0x0000001fff067819 */ /* 0x000fe20000011418 */
[----:B------:R-:W-:Y:S01]  /*1140*/  VIADD R15, R193, 0x20 ;  /* 0x00000020c10f7836 */ /* 0x000fe20000000000 */
[----:B------:R0:W-:Y:S01]  /*1150*/  STL [R1+0x78], R3 ;  /* 0x0000780301007387 */ /* 0x0001e20000100800 */
[----:B------:R-:W-:Y:S01]  /*1160*/  IMAD.IADD R189, R19, 0x1, -R4 ;  /* 0x0000000113bd7824 */ /* 0x000fe200078e0a04 */
[----:B------:R-:W-:Y:S01]  /*1170*/  SHF.R.S32.HI R4, RZ, 0x1f, R218 ;  /* 0x0000001fff047819 */ /* 0x000fe200000114da */
[C---:B------:R-:W-:Y:S01]  /*1180*/  VIADD R12, R193.reuse, 0x38 ;  /* 0x00000038c10c7836 */ /* 0x040fe20000000000 */
[----:B------:R3:W-:Y:S01]  /*1190*/  STL [R1+0x7c], R25 ;  /* 0x00007c1901007387 */ /* 0x0007e20000100800 */
[C---:B------:R-:W-:Y:S01]  /*11a0*/  VIADD R8, R193.reuse, 0x50 ;  /* 0x00000050c1087836 */ /* 0x040fe20000000000 */
[----:B------:R-:W-:Y:S01]  /*11b0*/  SHF.R.S32.HI R4, RZ, 0x1f, R216 ;  /* 0x0000001fff047819 */ /* 0x000fe200000114d8 */
[C---:B------:R-:W-:Y:S01]  /*11c0*/  VIADD R7, R193.reuse, 0x58 ;  /* 0x00000058c1077836 */ /* 0x040fe20000000000 */
[----:B-1----:R-:W-:Y:S01]  /*11d0*/  SHF.R.S32.HI R0, RZ, 0x1f, R215 ;  /* 0x0000001fff007819 */ /* 0x002fe200000114d7 */
[C---:B------:R-:W-:Y:S01]  /*11e0*/  VIADD R5, R193.reuse, 0x60 ;  /* 0x00000060c1057836 */ /* 0x040fe20000000000 */
[----:B------:R-:W-:Y:S01]  /*11f0*/  SHF.R.S32.HI R0, RZ, 0x1f, R193 ;  /* 0x0000001fff007819 */ /* 0x000fe200000114c1 */
[----:B------:R-:W-:Y:S01]  /*1200*/  VIADD R4, R193, 0x68 ;  /* 0x00000068c1047836 */ /* 0x000fe20000000000 */
[----:B------:R-:W-:Y:S01]  /*1210*/  SHF.R.S32.HI R6, RZ, 0x1f, R15 ;  /* 0x0000001fff067819 */ /* 0x000fe2000001140f */
[----:B------:R-:W-:Y:S01]  /*1220*/  IMAD R195, R9, 0x2, R2 ;  /* 0x0000000209c37824 */ /* 0x000fe200078e0202 */
[----:B------:R-:W-:Y:S01]  /*1230*/  SHF.R.S32.HI R6, RZ, 0x1f, R12 ;  /* 0x0000001fff067819 */ /* 0x000fe2000001140c */
[C---:B0-----:R-:W-:Y:S01]  /*1240*/  VIADD R3, R193.reuse, 0x70 ;  /* 0x00000070c1037836 */ /* 0x041fe20000000000 */
        /* <DEDUP_REMOVED lines=59> */
[----:B---3--:R-:W-:-:S07]  /*1600*/  IMAD.MOV.U32 R18, RZ, RZ, RZ ;  /* 0x000000ffff127224 */ /* 0x008fce00078e00ff */
.L_x_1446:
[----:B0-----:R-:W0:Y:S01]  /*1610*/  LDC.64 R210, c[0x0][0xd88] ;  /* 0x00036200ffd27b82 */ /* 0x001e220000000a00 */
[----:B------:R-:W-:Y:S01]  /*1620*/  ULDC.64 UR4, c[0x0][0xb20] ;  /* 0x0002c80000047ab9 */ /* 0x000fe20000000a00 */
[----:B------:R-:W-:Y:S01]  /*1630*/  ULDC.64 UR8, c[0x0][0xb10] ;  /* 0x0002c40000087ab9 */ /* 0x000fe20000000a00 */
[----:B------:R-:W-:Y:S01]  /*1640*/  ULDC.64 UR6, c[0x0][0xb00] ;  /* 0x0002c00000067ab9 */ /* 0x000fe20000000a00 */
[----:B0-----:R-:W-:-:S06]  /*1650*/  IMAD.WIDE R210, R155, 0x4, R210 ;  /* 0x000000049bd27825 */ /* 0x001fcc00078e02d2 */
[----:B------:R-:W2:Y:S01]  /*1660*/  LDG.E R210, desc[UR40][R210.64] ;  /* 0x00000028d2d27981 */ /* 0x000ea2000c1e1900 */
[----:B------:R-:W-:Y:S01]  /*1670*/  ISETP.NE.U32.AND P2, PT, RZ, UR4, PT ;  /* 0x00000004ff007c0c */ /* 0x000fe2000bf45070 */
[----:B-1-345:R-:W-:Y:S01]  /*1680*/  IMAD.MOV.U32 R11, RZ, RZ, RZ ;  /* 0x000000ffff0b7224 */ /* 0x03afe200078e00ff */
        /* <DEDUP_REMOVED lines=48> */
.L_x_1325:
[----:B------:R-:W-:Y:S02]  /*1990*/  IMAD.U32 R42, RZ, RZ, UR5 ;  /* 0x00000005ff2a7e24 */ /* 0x000fe4000f8e00ff */
[----:B------:R-:W-:Y:S01]  /*19a0*/  IMAD.U32 R24, RZ, RZ, UR4 ;  /* 0x00000004ff187e24 */ /* 0x000fe2000f8e00ff */
[----:B------:R-:W-:Y:S06]  /*19b0*/  @!P2 BRA `(.L_x_1326) ;  /* 0x000000000010a947 */ /* 0x000fec0003800000 */
[----:B------:R-:W-:-:S04]  /*19c0*/  IADD3 R4, P0, R213, UR8, RZ ;  /* 0x00000008d5047c10 */ /* 0x000fc8000ff1e0ff */
[----:B------:R-:W-:-:S05]  /*19d0*/  IADD3.X R5, R214, UR9, RZ, P0, !PT ;  /* 0x00000009d6057c10 */ /* 0x000fca00087fe4ff */
[----:B------:R0:W5:Y:S01]  /*19e0*/  LDG.E R24, desc[UR40][R4.64] ;  /* 0x0000002804187981 */ /* 0x000162000c1e1900 */
[----:B------:R-:W-:Y:S05]  /*19f0*/  BRA `(.L_x_1327) ;  /* 0x0000000000107947 */ /* 0x000fea0003800000 */
.L_x_1326:
[----:B------:R-:W-:Y:S05]  /*1a00*/  @!P0 BRA `(.L_x_1327) ;  /* 0x00000000000c8947 */ /* 0x000fea0003800000 */
[----:B------:R-:W2:Y:S04]  /*1a10*/  LDG.E R3, desc[UR40][R4.64] ;  /* 0x0000002804037981 */ /* 0x000ea8000c1e1900 */
[----:B------:R-:W2:Y:S02]  /*1a20*/  LDG.E R24, desc[UR40][R4.64+0x4] ;  /* 0x0000042804187981 */ /* 0x000ea4000c1e1900 */
[----:B--2---:R-:W-:-:S07]  /*1a30*/  IMAD.IADD R24, R24, 0x1, -R3 ;  /* 0x0000000118187824 */ /* 0x004fce00078e0a03 */
.L_x_1327:
        /* <DEDUP_REMOVED lines=60> */
.L_x_1329:
[----:B------:R-:W-:Y:S05]  /*1e00*/  BSYNC B0 ;  /* 0x0000000000007941 */ /* 0x000fea0003800000 */
.L_x_1328:
        /* <DEDUP_REMOVED lines=36> */
.L_x_1332:
[----:B------:R-:W-:Y:S05]  /*2050*/  BSYNC B6 ;  /* 0x0000000000067941 */ /* 0x000fea0003800000 */
.L_x_1331:
        /* <DEDUP_REMOVED lines=20> */
.L_x_1334:
[----:B------:R-:W-:Y:S05]  /*21a0*/  BSYNC B6 ;  /* 0x0000000000067941 */ /* 0x000fea0003800000 */
.L_x_1333:
[----:B------:R-:W-:Y:S01]  /*21b0*/  ULDC.64 UR4, c[0x0][0xaf0] ;  /* 0x0002bc0000047ab9 */ /* 0x000fe20000000a00 */
[----:B------:R-:W-:Y:S01]  /*21c0*/  IMAD.MOV.U32 R0, RZ, RZ, R210 ;  /* 0x000000ffff007224 */ /* 0x000fe200078e00d2 */
[----:B------:R-:W-:Y:S01]  /*21d0*/  ISETP.NE.U32.AND P0, PT, RZ, UR4, PT ;  /* 0x00000004ff007c0c */ /* 0x000fe2000bf05070 */
[----:B------:R-:W0:Y:S01]  /*21e0*/  LDC.64 R6, c[0x0][0x300] ;  /* 0x0000c000ff067b82 */ /* 0x000e220000000a00 */
[----:B------:R-:W-:Y:S01]  /*21f0*/  IMAD.IADD R38, R25, 0x1, R24 ;  /* 0x0000000119267824 */ /* 0x000fe200078e0218 */
[----:B------:R-:W-:Y:S01]  /*2200*/  SHF.R.S32.HI R17, RZ, 0x1f, R16 ;  /* 0x0000001fff117819 */ /* 0x000fe20000011410 */
[----:B------:R-:W-:Y:S01]  /*2210*/  ULDC.64 UR6, c[0x0][0xb00] ;  /* 0x0002c00000067ab9 */ /* 0x000fe20000000a00 */
[----:B------:R-:W-:-:S04]  /*2220*/  ISETP.NE.AND.EX P0, PT, RZ, UR5, PT, P0 ;  /* 0x00000005ff007c0c */ /* 0x000fc8000bf05300 */
[----:B------:R-:W1:Y:S08]  /*2230*/  LDC R25, c[0x0][0x3f4] ;  /* 0x0000fd00ff197b82 */ /* 0x000e700000000800 */
[----:B------:R-:W2:Y:S01]  /*2240*/  LDC.64 R52, c[0x0][0x408] ;  /* 0x00010200ff347b82 */ /* 0x000ea20000000a00 */
[----:B------:R-:W-:-:S04]  /*2250*/  @P0 IADD3 R4, P1, R213, UR4, RZ ;  /* 0x00000004d5040c10 */ /* 0x000fc8000ff3e0ff */
        /* <DEDUP_REMOVED lines=10> */
[C---:B------:R-:W-:Y:S01]  /*2300*/  IMAD.WIDE.U32 R28, R209.reuse, UR4, R16 ;  /* 0x00000004d11c7c25 */ /* 0x040fe2000f8e0010 */
[----:B------:R-:W-:Y:S01]  /*2310*/  ULDC.64 UR6, c[0x0][0x338] ;  /* 0x0000ce0000067ab9 */ /* 0x000fe20000000a00 */
[----:B---3--:R-:W3:Y:S01]  /*2320*/  LDC.64 R4, c[0x0][0x3f8] ;  /* 0x0000fe00ff047b82 */ /* 0x008ee20000000a00 */
[----:B-1----:R-:W-:Y:S01]  /*2330*/  ISETP.GE.AND P2, PT, R16, R25, PT ;  /* 0x000000191000720c */ /* 0x002fe20003f46270 */
[----:B------:R-:W-:Y:S01]  /*2340*/  IMAD R3, R38, R7, R3 ;  /* 0x0000000726037224 */ /* 0x000fe200078e0203 */
[----:B------:R-:W-:Y:S01]  /*2350*/  SHF.L.U64.HI R46, R6, 0x6, R7 ;  /* 0x00000006062e7819 */ /* 0x000fe20000010207 */
[----:B------:R-:W-:Y:S01]  /*2360*/  IMAD R29, R209, UR5, R29 ;  /* 0x00000005d11d7c24 */ /* 0x000fe2000f8e021d */
[----:B------:R-:W-:Y:S01]  /*2370*/  ULDC.64 UR4, c[0x0][0x308] ;  /* 0x0000c20000047ab9 */ /* 0x000fe20000000a00 */
[----:B------:R-:W-:Y:S01]  /*2380*/  IMAD.IADD R21, R21, 0x1, R3 ;  /* 0x0000000115157824 */ /* 0x000fe200078e0203 */
[----:B------:R-:W-:Y:S01]  /*2390*/  SEL R9, R25, RZ, P2 ;  /* 0x000000ff19097207 */ /* 0x000fe20001000000 */
[----:B------:R-:W-:Y:S01]  /*23a0*/  IMAD.WIDE.U32 R44, R19, R6, R16 ;  /* 0x00000006132c7225 */ /* 0x000fe200078e0010 */
[----:B------:R-:W-:-:S02]  /*23b0*/  P2R R72, PR, RZ, 0x4 ;  /* 0x00000004ff487803 */ /* 0x000fc40000000000 */
[----:B--2---:R-:W-:Y:S01]  /*23c0*/  SHF.L.U64.HI R51, R52, 0x6, R53 ;  /* 0x0000000634337819 */ /* 0x004fe20000010235 */
[----:B------:R-:W-:Y:S01]  /*23d0*/  IMAD.WIDE.U32 R20, R209, UR4, R20 ;  /* 0x00000004d1147c25 */ /* 0x000fe2000f8e0014 */
[----:B------:R-:W-:-:S03]  /*23e0*/  IADD3 R38, P2, R19, R38, RZ ;  /* 0x0000002613267210 */ /* 0x000fc60007f5e0ff */
[----:B------:R-:W-:Y:S01]  /*23f0*/  IMAD R21, R209, UR5, R21 ;  /* 0x00000005d1157c24 */ /* 0x000fe2000f8e0215 */
[----:B------:R-:W-:Y:S01]  /*2400*/  ULDC.64 UR4, c[0x0][0x310] ;  /* 0x0000c40000047ab9 */ /* 0x000fe20000000a00 */
[----:B------:R-:W-:Y:S02]  /*2410*/  IMAD.IADD R9, R16, 0x1, R9 ;  /* 0x0000000110097824 */ /* 0x000fe400078e0209 */
[----:B------:R-:W-:Y:S02]  /*2420*/  IMAD.SHL.U32 R50, R189, 0x40, RZ ;  /* 0x00000040bd327824 */ /* 0x000fe400078e00ff */
[----:B------:R-:W-:Y:S01]  /*2430*/  IMAD.WIDE.U32 R34, R19, R52, R184 ;  /* 0x0000003413227225 */ /* 0x000fe200078e00b8 */
[----:B---3--:R-:W-:-:S03]  /*2440*/  SHF.L.U64.HI R48, R4, 0x6, R5 ;  /* 0x0000000604307819 */ /* 0x008fc60000010205 */
[CC--:B------:R-:W-:Y:S01]  /*2450*/  IMAD.WIDE.U32 R30, R19.reuse, R4.reuse, R184 ;  /* 0x00000004131e7225 */ /* 0x0c0fe200078e00b8 */
[----:B------:R-:W-:Y:S02]  /*2460*/  LOP3.LUT R50, R50, 0x1c0, RZ, 0xc0, !PT ;  /* 0x000001c032327812 */ /* 0x000fe400078ec0ff */
[----:B0-----:R-:W-:Y:S01]  /*2470*/  SHF.R.U32.HI R26, RZ, 0x7, R26 ;  /* 0x00000007ff1a7819 */ /* 0x001fe2000001161a */
[----:B------:R-:W-:Y:S01]  /*2480*/  IMAD.WIDE.U32 R32, R19, R4, R16 ;  /* 0x0000000413207225 */ /* 0x000fe200078e0010 */
[----:B------:R-:W-:-:S03]  /*2490*/  SHF.R.U32.HI R54, RZ, 0x3, R50 ;  /* 0x00000003ff367819 */ /* 0x000fc60000011632 */
[----:B------:R-:W-:-:S04]  /*24a0*/  IMAD.WIDE.U32 R36, R19, R52, R16 ;  /* 0x0000003413247225 */ /* 0x000fc800078e0010 */
[----:B------:R-:W-:Y:S02]  /*24b0*/  IMAD.SHL.U32 R47, R6, 0x40, RZ ;  /* 0x00000040062f7824 */ /* 0x000fe400078e00ff */
[----:B------:R-:W-:Y:S02]  /*24c0*/  IMAD.SHL.U32 R49, R4, 0x40, RZ ;  /* 0x0000004004317824 */ /* 0x000fe400078e00ff */
[----:B------:R-:W-:Y:S02]  /*24d0*/  VIADD R55, R26, 0x8 ;  /* 0x000000081a377836 */ /* 0x000fe40000000000 */
[----:B------:R-:W-:Y:S01]  /*24e0*/  IMAD.SHL.U32 R56, R25, 0x2, RZ ;  /* 0x0000000219387824 */ /* 0x000fe200078e00ff */
[----:B----4-:R-:W-:-:S04]  /*24f0*/  SHF.R.S32.HI R3, RZ, 0x1f, R0 ;  /* 0x0000001fff037819 */ /* 0x010fc80000011400 */
[----:B------:R-:W-:Y:S02]  /*2500*/  SEL R8, R3, RZ, !P0 ;  /* 0x000000ff03087207 */ /* 0x000fe40004000000 */
[----:B------:R-:W-:Y:S02]  /*2510*/  SEL R3, R0, RZ, !P0 ;  /* 0x000000ff00037207 */ /* 0x000fe40004000000 */
[----:B------:R-:W-:Y:S01]  /*2520*/  SHF.R.S32.HI R0, RZ, 0x1f, R19 ;  /* 0x0000001fff007819 */ /* 0x000fe20000011413 */
[C---:B------:R-:W-:Y:S02]  /*2530*/  IMAD R10, R8.reuse, UR4, RZ ;  /* 0x00000004080a7c24 */ /* 0x040fe4000f8e02ff */
[----:B------:R-:W-:Y:S02]  /*2540*/  IMAD R8, R8, UR6, RZ ;  /* 0x0000000608087c24 */ /* 0x000fe4000f8e02ff */
[C---:B------:R-:W-:Y:S02]  /*2550*/  IMAD R43, R3.reuse, UR5, R10 ;  /* 0x00000005032b7c24 */ /* 0x040fe4000f8e020a */
[----:B------:R-:W-:-:S02]  /*2560*/  IMAD R71, R3, UR7, R8 ;  /* 0x0000000703477c24 */ /* 0x000fc4000f8e0208 */
[----:B------:R-:W-:Y:S02]  /*2570*/  IMAD R8, R0, R4, RZ ;  /* 0x0000000400087224 */ /* 0x000fe400078e02ff */
[----:B------:R-:W-:Y:S01]  /*2580*/  IMAD.WIDE.U32 R20, R3, UR4, R20 ;  /* 0x0000000403147c25 */ /* 0x000fe2000f8e0014 */
[----:B------:R-:W-:-:S03]  /*2590*/  ULDC UR4, c[0x0][0x2f4] ;  /* 0x0000bd0000047ab9 */ /* 0x000fc60000000800 */
[C---:B------:R-:W-:Y:S02]  /*25a0*/  IMAD R10, R0.reuse, R6, RZ ;  /* 0x00000006000a7224 */ /* 0x040fe400078e02ff */
[----:B------:R-:W-:Y:S02]  /*25b0*/  IMAD R13, R19, R5, R8 ;  /* 0x00000005130d7224 */ /* 0x000fe400078e0208 */
[----:B------:R-:W-:Y:S02]  /*25c0*/  IMAD R8, R0, R52, RZ ;  /* 0x0000003400087224 */ /* 0x000fe400078e02ff */
[----:B------:R-:W-:Y:S01]  /*25d0*/  IMAD.WIDE.U32 R28, R3, UR6, R28 ;  /* 0x00000006031c7c25 */ /* 0x000fe2000f8e001c */
[----:B------:R-:W-:-:S03]  /*25e0*/  IADD3 R3, P0, R20, R44, RZ ;  /* 0x0000002c14037210 */ /* 0x000fc60007f1e0ff */
[----:B------:R-:W-:Y:S02]  /*25f0*/  IMAD R10, R19, R7, R10 ;  /* 0x00000007130a7224 */ /* 0x000fe400078e020a */
[----:B------:R-:W-:Y:S02]  /*2600*/  IMAD.IADD R43, R21, 0x1, R43 ;  /* 0x00000001152b7824 */ /* 0x000fe400078e022b */
[----:B------:R-:W-:Y:S02]  /*2610*/  IMAD.IADD R31, R31, 0x1, R13 ;  /* 0x000000011f1f7824 */ /* 0x000fe400078e020d */
[----:B------:R-:W-:Y:S01]  /*2620*/  IMAD R15, R19, R53, R8 ;  /* 0x00000035130f7224 */ /* 0x000fe200078e0208 */
[----:B------:R-:W-:Y:S01]  /*2630*/  SHF.R.S32.HI R8, RZ, 0x1f, R9 ;  /* 0x0000001fff087819 */ /* 0x000fe20000011409 */
[----:B------:R-:W-:Y:S01]  /*2640*/  IMAD.IADD R33, R13, 0x1, R33 ;  /* 0x000000010d217824 */ /* 0x000fe200078e0221 */
[----:B-----5:R-:W-:Y:S01]  /*2650*/  SHF.R.S32.HI R13, RZ, 0x1f, R154 ;  /* 0x0000001fff0d7819 */ /* 0x020fe2000001149a */
[----:B------:R-:W-:Y:S01]  /*2660*/  IMAD.IADD R35, R35, 0x1, R15 ;  /* 0x0000000123237824 */ /* 0x000fe200078e020f */
[----:B------:R-:W-:Y:S01]  /*2670*/  IADD3.X R44, R43, R45, R10, P0, !PT ;  /* 0x0000002d2b2c7210 */ /* 0x000fe200007fe40a */
[----:B------:R-:W-:Y:S01]  /*2680*/  IMAD.IADD R37, R15, 0x1, R37 ;  /* 0x000000010f257824 */ /* 0x000fe200078e0225 */
[----:B------:R-:W-:Y:S01]  /*2690*/  LEA.HI R45, R8, R9, RZ, 0x3 ;  /* 0x00000009082d7211 */ /* 0x000fe200078f18ff */
[C---:B------:R-:W-:Y:S01]  /*26a0*/  IMAD R8, R13.reuse, R4, RZ ;  /* 0x000000040d087224 */ /* 0x040fe200078e02ff */
[----:B------:R-:W-:Y:S01]  /*26b0*/  ISETP.GE.AND P0, PT, R16, UR4, PT ;  /* 0x0000000410007c0c */ /* 0x000fe2000bf06270 */
[----:B------:R-:W-:Y:S01]  /*26c0*/  IMAD R13, R13, R52, RZ ;  /* 0x000000340d0d7224 */ /* 0x000fe200078e02ff */
[----:B------:R-:W-:Y:S01]  /*26d0*/  LOP3.LUT R60, R45, 0xfffffff8, RZ, 0xc0, !PT ;  /* 0xfffffff82d3c7812 */ /* 0x000fe200078ec0ff */
[----:B------:R-:W-:Y:S01]  /*26e0*/  IMAD R59, R154, R5, R8 ;  /* 0x000000059a3b7224 */ /* 0x000fe200078e0208 */
[----:B------:R-:W-:Y:S01]  /*26f0*/  LOP3.LUT R5, R50, 0x18, R16, 0xf8, !PT ;  /* 0x0000001832057812 */ /* 0x000fe200078ef810 */
[C---:B------:R-:W-:Y:S01]  /*2700*/  IMAD R13, R154.reuse, R53, R13 ;  /* 0x000000359a0d7224 */ /* 0x040fe200078e020d */
[----:B------:R-:W-:Y:S01]  /*2710*/  SHF.R.S32.HI R63, RZ, 0x1f, R60 ;  /* 0x0000001fff3f7819 */ /* 0x000fe2000001143c */
[----:B------:R-:W-:Y:S01]  /*2720*/  IMAD.WIDE.U32 R30, R154, R4, R30 ;  /* 0x000000049a1e7225 */ /* 0x000fe200078e001e */
[----:B------:R-:W-:-:S03]  /*2730*/  LOP3.LUT R5, R5, R54, RZ, 0x3c, !PT ;  /* 0x0000003605057212 */ /* 0x000fc600078e3cff */
[----:B------:R-:W-:Y:S02]  /*2740*/  VIADD R53, R16, 0x20 ;  /* 0x0000002010357836 */ /* 0x000fe40000000000 */
[----:B------:R-:W-:Y:S01]  /*2750*/  IMAD R57, R194, 0x200, R5 ;  /* 0x00000200c2397824 */ /* 0x000fe200078e0205 */
[----:B------:R-:W-:Y:S01]  /*2760*/  LOP3.LUT R5, R50, 0x38, R45, 0xf8, !PT ;  /* 0x0000003832057812 */ /* 0x000fe200078ef82d */
[C---:B------:R-:W-:Y:S01]  /*2770*/  IMAD.WIDE.U32 R32, R154.reuse, R4, R32 ;  /* 0x000000049a207225 */ /* 0x040fe200078e0020 */
[----:B------:R-:W-:Y:S02]  /*2780*/  ISETP.GE.AND P1, PT, R53, UR4, PT ;  /* 0x0000000435007c0c */ /* 0x000fe4000bf26270 */
[----:B------:R-:W-:Y:S01]  /*2790*/  LOP3.LUT R5, R5, R54, RZ, 0x3c, !PT ;  /* 0x0000003605057212 */ /* 0x000fe200078e3cff */
[----:B------:R-:W-:-:S04]  /*27a0*/  IMAD.WIDE.U32 R34, R154, R52, R34 ;  /* 0x000000349a227225 */ /* 0x000fc800078e0022 */
[----:B------:R-:W-:-:S04]  /*27b0*/  IMAD.WIDE.U32 R36, R154, R52, R36 ;  /* 0x000000349a247225 */ /* 0x000fc800078e0024 */
[----:B------:R-:W-:Y:S02]  /*27c0*/  IMAD.IADD R58, R31, 0x1, R59 ;  /* 0x000000011f3a7824 */ /* 0x000fe400078e023b */
[----:B------:R-:W-:Y:S02]  /*27d0*/  IMAD.SHL.U32 R52, R52, 0x40, RZ ;  /* 0x0000004034347824 */ /* 0x000fe400078e00ff */
[----:B------:R-:W-:Y:S02]  /*27e0*/  IMAD.X R39, R11, 0x1, R0, P2 ;  /* 0x000000010b277824 */ /* 0x000fe400010e0600 */
[----:B------:R-:W-:Y:S02]  /*27f0*/  IMAD.IADD R59, R59, 0x1, R33 ;  /* 0x000000013b3b7824 */ /* 0x000fe400078e0221 */
[----:B------:R-:W-:Y:S02]  /*2800*/  IMAD.IADD R61, R35, 0x1, R13 ;  /* 0x00000001233d7824 */ /* 0x000fe400078e020d */
[----:B------:R-:W-:-:S02]  /*2810*/  IMAD.IADD R62, R13, 0x1, R37 ;  /* 0x000000010d3e7824 */ /* 0x000fc400078e0225 */
[----:B------:R-:W-:Y:S02]  /*2820*/  IMAD R70, R194, 0x200, R5 ;  /* 0x00000200c2467824 */ /* 0x000fe400078e0205 */
[----:B------:R-:W-:-:S07]  /*2830*/  IMAD.IADD R71, R29, 0x1, R71 ;  /* 0x000000011d477824 */ /* 0x000fce00078e0247 */
.L_x_1364:
        /* <DEDUP_REMOVED lines=58> */
.L_x_1339:
[----:B------:R-:W-:Y:S05]  /*2be0*/  BSYNC B1 ;  /* 0x0000000000017941 */ /* 0x000fea0003800000 */
.L_x_1338:
        /* <DEDUP_REMOVED lines=19> */
.L_x_1340:
[----:B------:R-:W-:Y:S01]  /*2d20*/  IMAD R73, R22, 0x8, R2 ;  /* 0x0000000816497824 */ /* 0x000fe200078e0202 */
[----:B------:R-:W-:Y:S01]  /*2d30*/  SHF.L.U32 R76, R186, 0x1f, RZ ;  /* 0x0000001fba4c7819 */ /* 0x000fe200000006ff */
[----:B------:R-:W-:Y:S03]  /*2d40*/  BSSY B1, `(.L_x_1341) ;  /* 0x0000003000017945 */ /* 0x000fe60003800000 */
[----:B------:R-:W0:Y:S02]  /*2d50*/  SYNCS.PHASECHK.TRANS64.TRYWAIT P5, [R73+URZ+0x38890], R76 ;  /* 0x0388904c490075a7 */ /* 0x000e2400080a017f */
[----:B0-----:R-:W-:Y:S05]  /*2d60*/  @!P5 BRA `(.L_x_1342) ;  /* 0x000001c400fcd947 */ /* 0x001fea0003800000 */
.L_x_1637:
[----:B------:R-:W-:Y:S05]  /*2d70*/  BSYNC B1 ;  /* 0x0000000000017941 */ /* 0x000fea0003800000 */
.L_x_1341:
        /* <DEDUP_REMOVED lines=53> */
.L_x_1347:
[----:B------:R-:W-:Y:S05]  /*30d0*/  BSYNC B2 ;  /* 0x0000000000027941 */ /* 0x000fea0003800000 */
.L_x_1346:
[----:B--2---:R1:W-:Y:S02]  /*30e0*/  STG.E.128 desc[UR40][R12.64], R4 ;  /* 0x000000040c007986 */ /* 0x0043e4000c101d28 */
.L_x_1345:
[----:B------:R-:W-:Y:S05]  /*30f0*/  BSYNC B1 ;  /* 0x0000000000017941 */ /* 0x000fea0003800000 */
.L_x_1344:
        /* <DEDUP_REMOVED lines=56> */
.L_x_1349:
[----:B------:R-:W-:Y:S05]  /*3480*/  BSYNC B1 ;  /* 0x0000000000017941 */ /* 0x000fea0003800000 */
.L_x_1348:
[----:B-1----:R2:W-:Y:S01]  /*3490*/  STG.E.128 desc[UR40][R12.64+0x40], R4 ;  /* 0x000040040c007986 */ /* 0x0025e2000c101d28 */
[----:B------:R-:W-:Y:S05]  /*34a0*/  BRA `(.L_x_1343) ;  /* 0x0000000c002c7947 */ /* 0x000fea0003800000 */
.L_x_1337:
        /* <DEDUP_REMOVED lines=27> */
[----:B------:R-:W-:Y:S02]  /*3660*/  IMAD.MOV.U32 R66, RZ, RZ, R4 ;  /* 0x000000ffff427224 */ /* 0x000fe400078e0004 */
[----:B------:R-:W-:Y:S01]  /*3670*/  IMAD.MOV.U32 R67, RZ, RZ, R5 ;  /* 0x000000ffff437224 */ /* 0x000fe200078e0005 */
[----:B------:R-:W-:-:S04]  /*3680*/  PRMT R91, R27, 0x5410, R24 ;  /* 0x000054101b5b7816 */ /* 0x000fc80000000018 */
[----:B------:R-:W-:Y:S01]  /*3690*/  PRMT R92, R67, 0x5410, R66 ;  /* 0x00005410435c7816 */ /* 0x000fe20000000042 */
[----:B---3--:R-:W-:Y:S02]  /*36a0*/  IMAD.MOV.U32 R24, RZ, RZ, R10 ;  /* 0x000000ffff187224 */ /* 0x008fe400078e000a */
[----:B------:R-:W-:Y:S02]  /*36b0*/  IMAD.MOV.U32 R12, RZ, RZ, R11 ;  /* 0x000000ffff0c7224 */ /* 0x000fe400078e000b */
[----:B------:R-:W-:Y:S02]  /*36c0*/  IMAD.MOV.U32 R13, RZ, RZ, R8 ;  /* 0x000000ffff0d7224 */ /* 0x000fe400078e0008 */
[----:B------:R-:W-:Y:S01]  /*36d0*/  IMAD.MOV.U32 R27, RZ, RZ, R9 ;  /* 0x000000ffff1b7224 */ /* 0x000fe200078e0009 */
[----:B------:R-:W-:-:S04]  /*36e0*/  PRMT R89, R24, 0x5410, R12 ;  /* 0x0000541018597816 */ /* 0x000fc8000000000c */
[----:B------:R-:W-:Y:S01]  /*36f0*/  PRMT R90, R27, 0x5410, R13 ;  /* 0x000054101b5a7816 */ /* 0x000fe2000000000d */
[----:B------:R-:W-:Y:S06]  /*3700*/  @!P3 BRA `(.L_x_1350) ;  /* 0x000000000004b947 */ /* 0x000fec0003800000 */
[----:B------:R-:W-:Y:S01]  /*3710*/  BPT.TRAP 0x1 ;  /* 0x000000040000795c */ /* 0x000fe20000300000 */
.L_x_1350:
[----:B------:R-:W-:Y:S01]  /*3720*/  IMAD R73, R22, 0x8, R2 ;  /* 0x0000000816497824 */ /* 0x000fe200078e0202 */
[----:B------:R-:W-:Y:S01]  /*3730*/  SHF.L.U32 R76, R186, 0x1f, RZ ;  /* 0x0000001fba4c7819 */ /* 0x000fe200000006ff */
[----:B------:R-:W-:Y:S03]  /*3740*/  BSSY B1, `(.L_x_1351) ;  /* 0x0000003000017945 */ /* 0x000fe60003800000 */
[----:B------:R-:W0:Y:S02]  /*3750*/  SYNCS.PHASECHK.TRANS64.TRYWAIT P5, [R73+URZ+0x38890], R76 ;  /* 0x0388904c490075a7 */ /* 0x000e2400080a017f */
[----:B0-----:R-:W-:Y:S05]  /*3760*/  @!P5 BRA `(.L_x_1352) ;  /* 0x000001bc0090d947 */ /* 0x001fea0003800000 */
.L_x_1638:
[----:B------:R-:W-:Y:S05]  /*3770*/  BSYNC B1 ;  /* 0x0000000000017941 */ /* 0x000fea0003800000 */
.L_x_1351:
        /* <DEDUP_REMOVED lines=34> */
[--C-:B------:R-:W-:Y:S02]  /*39a0*/  SHF.R.U32.HI R81, RZ, 0x10, R5.reuse ;  /* 0x00000010ff517819 */ /* 0x100fe40000011605 */
[----:B------:R-:W-:Y:S01]  /*39b0*/  SHF.R.U64 R86, R4, 0x10, R5 ;  /* 0x0000001004567819 */ /* 0x000fe20000001205 */
[----:B--2---:R-:W-:Y:S01]  /*39c0*/  IMAD.U32 R5, R25, 0x10000, RZ ;  /* 0x0001000019057824 */ /* 0x004fe200078e00ff */
[----:B------:R-:W-:Y:S01]  /*39d0*/  PRMT R85, R90, 0x5410, R85 ;  /* 0x000054105a557816 */ /* 0x000fe20000000055 */
[----:B-1----:R-:W-:Y:S01]  /*39e0*/  IMAD.U32 R4, R14, 0x10000, RZ ;  /* 0x000100000e047824 */ /* 0x002fe200078e00ff */
[--C-:B------:R-:W-:Y:S01]  /*39f0*/  SHF.R.U64 R82, R6, 0x10, R7.reuse ;  /* 0x0000001006527819 */ /* 0x100fe20000001207 */
[----:B------:R-:W-:Y:S01]  /*3a00*/  IMAD.U32 R6, R26, 0x10000, RZ ;  /* 0x000100001a067824 */ /* 0x000fe200078e00ff */
[----:B------:R-:W-:Y:S01]  /*3a10*/  SHF.R.U32.HI R83, RZ, 0x10, R7 ;  /* 0x00000010ff537819 */ /* 0x000fe20000011607 */
[----:B------:R-:W-:Y:S01]  /*3a20*/  IMAD.U32 R7, R13, 0x10000, RZ ;  /* 0x000100000d077824 */ /* 0x000fe200078e00ff */
[--C-:B------:R-:W-:Y:S01]  /*3a30*/  SHF.R.U64 R87, R10, 0x10, R11.reuse ;  /* 0x000000100a577819 */ /* 0x100fe2000000120b */
[----:B------:R-:W-:Y:S01]  /*3a40*/  IMAD.U32 R10, R24, 0x10000, RZ ;  /* 0x00010000180a7824 */ /* 0x000fe200078e00ff */
[----:B------:R-:W-:-:S02]  /*3a50*/  SHF.R.U32.HI R88, RZ, 0x10, R11 ;  /* 0x00000010ff587819 */ /* 0x000fc4000001160b */
[----:B------:R-:W-:Y:S01]  /*3a60*/  LOP3.LUT R80, R25, 0xffff0000, RZ, 0xc0, !PT ;  /* 0xffff000019507812 */ /* 0x000fe200078ec0ff */
[----:B------:R-:W-:Y:S01]  /*3a70*/  IMAD.U32 R25, R15, 0x10000, RZ ;  /* 0x000100000f197824 */ /* 0x000fe200078e00ff */
[----:B------:R-:W-:Y:S02]  /*3a80*/  LOP3.LUT R79, R13, 0xffff0000, RZ, 0xc0, !PT ;  /* 0xffff00000d4f7812 */ /* 0x000fe400078ec0ff */
[----:B------:R-:W-:Y:S01]  /*3a90*/  LOP3.LUT R11, R15, 0xffff0000, RZ, 0xc0, !PT ;  /* 0xffff00000f0b7812 */ /* 0x000fe200078ec0ff */
[C---:B------:R-:W-:Y:S01]  /*3aa0*/  IMAD.U32 R15, R27.reuse, 0x10000, RZ ;  /* 0x000100001b0f7824 */ /* 0x040fe200078e00ff */
[----:B------:R-:W-:Y:S02]  /*3ab0*/  LOP3.LUT R13, R27, 0xffff0000, RZ, 0xc0, !PT ;  /* 0xffff00001b0d7812 */ /* 0x000fe400078ec0ff */
[----:B------:R-:W-:Y:S02]  /*3ac0*/  PRMT R81, R92, 0x5410, R81 ;  /* 0x000054105c517816 */ /* 0x000fe40000000051 */
[----:B------:R-:W-:Y:S01]  /*3ad0*/  SHF.R.U64 R84, R8, 0x10, R9 ;  /* 0x0000001008547819 */ /* 0x000fe20000001209 */
[----:B------:R-:W-:Y:S01]  /*3ae0*/  IMAD.U32 R8, R12, 0x10000, RZ ;  /* 0x000100000c087824 */ /* 0x000fe200078e00ff */
[----:B------:R-:W-:Y:S01]  /*3af0*/  PRMT R27, R92, 0x5432, R86 ;  /* 0x000054325c1b7816 */ /* 0x000fe20000000056 */
[----:B------:R-:W-:Y:S01]  /*3b00*/  IMAD.U32 R86, R85, 0x10000, RZ ;  /* 0x0001000055567824 */ /* 0x000fe200078e00ff */
[----:B------:R-:W-:Y:S01]  /*3b10*/  PRMT R9, R91, 0x5432, R82 ;  /* 0x000054325b097816 */ /* 0x000fe20000000052 */
[----:B------:R-:W-:Y:S01]  /*3b20*/  IMAD.U32 R82, R81, 0x10000, RZ ;  /* 0x0001000051527824 */ /* 0x000fe200078e00ff */
[----:B------:R-:W-:Y:S01]  /*3b30*/  PRMT R84, R90, 0x5432, R84 ;  /* 0x000054325a547816 */ /* 0x000fe20000000054 */
[----:B------:R-:W-:Y:S01]  /*3b40*/  FMUL.FTZ R90, R5, R86 ;  /* 0x00000056055a7220 */ /* 0x000fe20000410000 */
[----:B------:R-:W-:Y:S01]  /*3b50*/  PRMT R88, R89, 0x5432, R88 ;  /* 0x0000543259587816 */ /* 0x000fe20000000058 */
[-C--:B------:R-:W-:Y:S01]  /*3b60*/  FMUL.FTZ R92, R5, R82.reuse ;  /* 0x00000052055c7220 */ /* 0x080fe20000410000 */
[----:B------:R-:W-:Y:S01]  /*3b70*/  LOP3.LUT R85, R85, 0xffff0000, RZ, 0xc0, !PT ;  /* 0xffff000055557812 */ /* 0x000fe200078ec0ff */
[----:B------:R-:W-:Y:S01]  /*3b80*/  FFMA.FTZ R5, R7, R82, -R90 ;  /* 0x0000005207057223 */ /* 0x000fe2000001085a */
[----:B------:R-:W-:Y:S01]  /*3b90*/  PRMT R83, R91, 0x5410, R83 ;  /* 0x000054105b537816 */ /* 0x000fe20000000053 */
[----:B------:R-:W-:Y:S01]  /*3ba0*/  IMAD.U32 R90, R88, 0x10000, RZ ;  /* 0x00010000585a7824 */ /* 0x000fe200078e00ff */
[----:B------:R-:W-:Y:S01]  /*3bb0*/  LOP3.LUT R81, R81, 0xffff0000, RZ, 0xc0, !PT ;  /* 0xffff000051517812 */ /* 0x000fe200078ec0ff */
[----:B------:R-:W-:Y:S01]  /*3bc0*/  FMUL.FTZ R94, R80, R85 ;  /* 0x00000055505e7220 */ /* 0x000fe20000410000 */
[----:B------:R-:W-:Y:S01]  /*3bd0*/  FFMA.FTZ R7, R7, R86, R92 ;  /* 0x0000005607077223 */ /* 0x000fe2000001005c */
[----:B------:R-:W-:-:S02]  /*3be0*/  IMAD.U32 R82, R83, 0x10000, RZ ;  /* 0x0001000053527824 */ /* 0x000fc400078e00ff */
[C---:B------:R-:W-:Y:S01]  /*3bf0*/  FMUL.FTZ R92, R15.reuse, R90 ;  /* 0x0000005a0f5c7220 */ /* 0x040fe20000410000 */
[----:B------:R-:W-:Y:S01]  /*3c00*/  FMUL.FTZ R80, R80, R81 ;  /* 0x0000005150507220 */ /* 0x000fe20000410000 */
[----:B------:R-:W-:Y:S01]  /*3c10*/  LOP3.LUT R88, R88, 0xffff0000, RZ, 0xc0, !PT ;  /* 0xffff000058587812 */ /* 0x000fe200078ec0ff */
[-C--:B------:R-:W-:Y:S01]  /*3c20*/  FMUL.FTZ R15, R15, R82.reuse ;  /* 0x000000520f0f7220 */ /* 0x080fe20000410000 */
[----:B------:R-:W-:Y:S01]  /*3c30*/  FFMA.FTZ R92, R25, R82, -R92 ;  /* 0x00000052195c7223 */ /* 0x000fe2000001085c */
[----:B------:R-:W-:Y:S01]  /*3c40*/  FFMA.FTZ R86, R79, R85, R80 ;  /* 0x000000554f567223 */ /* 0x000fe20000010050 */
[----:B------:R-:W-:Y:S01]  /*3c50*/  LOP3.LUT R80, R83, 0xffff0000, RZ, 0xc0, !PT ;  /* 0xffff000053507812 */ /* 0x000fe200078ec0ff */
[----:B------:R-:W-:Y:S01]  /*3c60*/  FFMA.FTZ R90, R25, R90, R15 ;  /* 0x0000005a195a7223 */ /* 0x000fe2000001000f */
[----:B------:R-:W-:Y:S02]  /*3c70*/  IMAD.U32 R25, R84, 0x10000, RZ ;  /* 0x0001000054197824 */ /* 0x000fe400078e00ff */
[----:B------:R-:W-:Y:S01]  /*3c80*/  FMUL.FTZ R82, R13, R88 ;  /* 0x000000580d527220 */ /* 0x000fe20000410000 */
[----:B------:R-:W-:-:S02]  /*3c90*/  IMAD.U32 R15, R27, 0x10000, RZ ;  /* 0x000100001b0f7824 */ /* 0x000fc400078e00ff */
[-C--:B------:R-:W-:Y:S01]  /*3ca0*/  FMUL.FTZ R96, R13, R80.reuse ;  /* 0x000000500d607220 */ /* 0x080fe20000410000 */
[----:B------:R-:W-:Y:S01]  /*3cb0*/  LOP3.LUT R24, R24, 0xffff0000, RZ, 0xc0, !PT ;  /* 0xffff000018187812 */ /* 0x000fe200078ec0ff */
[----:B------:R-:W-:Y:S01]  /*3cc0*/  FFMA.FTZ R94, R79, R81, -R94 ;  /* 0x000000514f5e7223 */ /* 0x000fe2000001085e */
[----:B------:R-:W-:Y:S01]  /*3cd0*/  LOP3.LUT R13, R84, 0xffff0000, RZ, 0xc0, !PT ;  /* 0xffff0000540d7812 */ /* 0x000fe200078ec0ff */
[C---:B------:R-:W-:Y:S01]  /*3ce0*/  FMUL.FTZ R79, R10.reuse, R25 ;  /* 0x000000190a4f7220 */ /* 0x040fe20000410000 */
[----:B------:R-:W-:Y:S01]  /*3cf0*/  LOP3.LUT R27, R27, 0xffff0000, RZ, 0xc0, !PT ;  /* 0xffff00001b1b7812 */ /* 0x000fe200078ec0ff */
[----:B------:R-:W-:Y:S01]  /*3d00*/  FMUL.FTZ R10, R10, R15 ;  /* 0x0000000f0a0a7220 */ /* 0x000fe20000410000 */
[----:B------:R-:W-:Y:S01]  /*3d10*/  LOP3.LUT R12, R12, 0xffff0000, RZ, 0xc0, !PT ;  /* 0xffff00000c0c7812 */ /* 0x000fe200078ec0ff */
[----:B------:R-:W-:Y:S01]  /*3d20*/  FFMA.FTZ R81, R11, R80, -R82 ;  /* 0x000000500b517223 */ /* 0x000fe20000010852 */
[----:B------:R-:W-:Y:S01]  /*3d30*/  PRMT R87, R89, 0x5410, R87 ;  /* 0x0000541059577816 */ /* 0x000fe20000000057 */
[----:B------:R-:W-:Y:S01]  /*3d40*/  FFMA.FTZ R83, R11, R88, R96 ;  /* 0x000000580b537223 */ /* 0x000fe20000010060 */
[----:B------:R-:W-:Y:S01]  /*3d50*/  FMUL.FTZ R11, R24, R13 ;  /* 0x0000000d180b7220 */ /* 0x000fe20000410000 */
[C---:B------:R-:W-:Y:S01]  /*3d60*/  FFMA.FTZ R10, R8.reuse, R25, R10 ;  /* 0x00000019080a7223 */ /* 0x040fe2000001000a */
[----:B------:R-:W-:Y:S01]  /*3d70*/  FFMA.FTZ R79, R8, R15, -R79 ;  /* 0x0000000f084f7223 */ /* 0x000fe2000001084f */
[-C--:B------:R-:W-:Y:S01]  /*3d80*/  FMUL.FTZ R25, R24, R27.reuse ;  /* 0x0000001b18197220 */ /* 0x080fe20000410000 */
[----:B------:R-:W-:Y:S01]  /*3d90*/  FFMA.FTZ R8, R12, R27, -R11 ;  /* 0x0000001b0c087223 */ /* 0x000fe2000001080b */
[----:B------:R-:W-:Y:S01]  /*3da0*/  IMAD.U32 R15, R87, 0x10000, RZ ;  /* 0x00010000570f7824 */ /* 0x000fe200078e00ff */
[----:B------:R-:W-:Y:S01]  /*3db0*/  LOP3.LUT R26, R26, 0xffff0000, RZ, 0xc0, !PT ;  /* 0xffff00001a1a7812 */ /* 0x000fe200078ec0ff */
[----:B------:R-:W-:Y:S01]  /*3dc0*/  IMAD.U32 R11, R9, 0x10000, RZ ;  /* 0x00010000090b7824 */ /* 0x000fe200078e00ff */
[----:B------:R-:W-:Y:S01]  /*3dd0*/  LOP3.LUT R87, R87, 0xffff0000, RZ, 0xc0, !PT ;  /* 0xffff000057577812 */ /* 0x000fe200078ec0ff */
[----:B------:R-:W-:Y:S01]  /*3de0*/  FFMA.FTZ R25, R12, R13, R25 ;  /* 0x0000000d0c197223 */ /* 0x000fe20000010019 */
        /* <DEDUP_REMOVED lines=12> */
[----:B------:R-:W-:Y:S02]  /*3eb0*/  F2FP.BF16.F32.PACK_AB R24, R25, R10 ;  /* 0x0000000a1918723e */ /* 0x000fe400000010ff */
[----:B------:R-:W-:Y:S01]  /*3ec0*/  F2FP.BF16.F32.PACK_AB R14, R4, R13 ;  /* 0x0000000d040e723e */ /* 0x000fe200000010ff */
[----:B------:R-:W-:Y:S01]  /*3ed0*/  IMAD.MOV.U32 R13, RZ, RZ, R5 ;  /* 0x000000ffff0d7224 */ /* 0x000fe200078e0005 */
[----:B------:R-:W-:Y:S01]  /*3ee0*/  F2FP.BF16.F32.PACK_AB R15, R81, R92 ;  /* 0x0000005c510f723e */ /* 0x000fe200000010ff */
[----:B------:R-:W-:Y:S01]  /*3ef0*/  IMAD.MOV.U32 R25, RZ, RZ, R7 ;  /* 0x000000ffff197224 */ /* 0x000fe200078e0007 */
[----:B------:R-:W-:Y:S02]  /*3f00*/  F2FP.BF16.F32.PACK_AB R27, R83, R90 ;  /* 0x0000005a531b723e */ /* 0x000fe400000010ff */
[----:B------:R-:W-:-:S02]  /*3f10*/  F2FP.BF16.F32.PACK_AB R12, R8, R79 ;  /* 0x0000004f080c723e */ /* 0x000fc400000010ff */
[----:B------:R-:W-:-:S07]  /*3f20*/  F2FP.BF16.F32.PACK_AB R26, R87, R6 ;  /* 0x00000006571a723e */ /* 0x000fce00000010ff */
.L_x_1354:
[----:B------:R-:W-:Y:S05]  /*3f30*/  BSYNC B1 ;  /* 0x0000000000017941 */ /* 0x000fea0003800000 */
.L_x_1353:
        /* <DEDUP_REMOVED lines=10> */
.L_x_1336:
[----:B------:R-:W-:-:S13]  /*3fe0*/  ISETP.NE.AND P3, PT, R187, 0x3, PT ;  /* 0x00000003bb00780c */ /* 0x000fda0003f65270 */
[----:B------:R-:W-:Y:S05]  /*3ff0*/  @!P3 BRA `(.L_x_1355) ;  /* 0x000000000004b947 */ /* 0x000fea0003800000 */
[----:B------:R-:W-:Y:S01]  /*4000*/  BPT.TRAP 0x1 ;  /* 0x000000040000795c */ /* 0x000fe20000300000 */
.L_x_1355:
[----:B------:R-:W-:Y:S01]  /*4010*/  IMAD R73, R22, 0x8, R2 ;  /* 0x0000000816497824 */ /* 0x000fe200078e0202 */
[----:B------:R-:W-:Y:S01]  /*4020*/  SHF.L.U32 R76, R186, 0x1f, RZ ;  /* 0x0000001fba4c7819 */ /* 0x000fe200000006ff */
[----:B------:R-:W-:Y:S01]  /*4030*/  IMAD R74, R40, -0x40, R42 ;  /* 0xffffffc0284a7824 */ /* 0x000fe200078e022a */
[----:B------:R-:W-:Y:S02]  /*4040*/  BSSY B1, `(.L_x_1356) ;  /* 0x0000004000017945 */ /* 0x000fe40003800000 */
[----:B------:R-:W0:Y:S02]  /*4050*/  SYNCS.PHASECHK.TRANS64.TRYWAIT P4, [R73+URZ+0x38890], R76 ;  /* 0x0388904c490075a7 */ /* 0x000e24000808017f */
[----:B------:R-:W-:Y:S01]  /*4060*/  VIMNMX R74, R74, 0x40, PT ;  /* 0x000000404a4a7848 */ /* 0x000fe20003fe0100 */
[----:B0-----:R-:W-:Y:S06]  /*4070*/  @!P4 BRA `(.L_x_1357) ;  /* 0x000001b40060c947 */ /* 0x001fec0003800000 */
.L_x_1639:
[----:B------:R-:W-:Y:S05]  /*4080*/  BSYNC B1 ;  /* 0x0000000000017941 */ /* 0x000fea0003800000 */
.L_x_1356:
        /* <DEDUP_REMOVED lines=13> */
.L_x_1343:
[----:B------:R-:W-:Y:S05]  /*4160*/  BSYNC B0 ;  /* 0x0000000000007941 */ /* 0x000fea0003800000 */
.L_x_1335:
        /* <DEDUP_REMOVED lines=17> */
.L_x_1359:
[----:B------:R-:W-:Y:S05]  /*4280*/  BSYNC B0 ;  /* 0x0000000000007941 */ /* 0x000fea0003800000 */
.L_x_1358:
[----:B------:R-:W2:Y:S01]  /*4290*/  SYNCS.PHASECHK.TRANS64.TRYWAIT P3, [R73+URZ+0x388b0], R76 ;  /* 0x0388b04c490075a7 */ /* 0x000ea2000806017f */
[----:B------:R-:W-:Y:S04]  /*42a0*/  BSSY B0, `(.L_x_1360) ;  /* 0x0000002000007945 */ /* 0x000fe80003800000 */
[----:B--2---:R-:W-:Y:S05]  /*42b0*/  @!P3 BRA `(.L_x_1361) ;  /* 0x000001b000e4b947 */ /* 0x004fea0003800000 */
.L_x_1640:
[----:B------:R-:W-:Y:S05]  /*42c0*/  BSYNC B0 ;  /* 0x0000000000007941 */ /* 0x000fea0003800000 */
.L_x_1360:
        /* <DEDUP_REMOVED lines=83> */
.L_x_1363:
[----:B------:R-:W-:Y:S05]  /*4800*/  BSYNC B0 ;  /* 0x0000000000007941 */ /* 0x000fea0003800000 */
.L_x_1362:
        /* <DEDUP_REMOVED lines=17> */
.L_x_1330:
[----:B------:R-:W2:Y:S01]  /*4920*/  LDL R4, [R1+0x80] ;  /* 0x0000800001047983 */ /* 0x000ea20000100800 */
[----:B------:R-:W-:Y:S01]  /*4930*/  BSSY B0, `(.L_x_1365) ;  /* 0x0000006000007945 */ /* 0x000fe20003800000 */
[----:B------:R-:W-:Y:S02]  /*4940*/  ISETP.NE.AND P1, PT, R211, RZ, PT ;  /* 0x000000ffd300720c */ /* 0x000fe40003f25270 */
[----:B--2---:R-:W-:Y:S01]  /*4950*/  ISETP.NE.AND P0, PT, R4, 0x1, PT ;  /* 0x000000010400780c */ /* 0x004fe20003f05270 */
[----:B------:R-:W-:-:S12]  /*4960*/  @P3 BRA `(.L_x_1366) ;  /* 0x0000000000083947 */ /* 0x000fd80003800000 */
[----:B------:R-:W0:Y:S02]  /*4970*/  FENCE.VIEW.ASYNC.G ;  /* 0x00000000000073c6 */ /* 0x000e240000000100 */
[----:B0-----:R-:W-:Y:S06]  /*4980*/  BAR.ARV 0xc, 0x180 ;  /* 0x0306000000007b1d */ /* 0x001fec0000002000 */
.L_x_1366:
[----:B------:R-:W-:Y:S05]  /*4990*/  BSYNC B0 ;  /* 0x0000000000007941 */ /* 0x000fea0003800000 */
.L_x_1365:
        /* <DEDUP_REMOVED lines=34> */
.L_x_1370:
[----:B------:R-:W-:Y:S05]  /*4bc0*/  BSYNC B0 ;  /* 0x0000000000007941 */ /* 0x000fea0003800000 */
.L_x_1369:
        /* <DEDUP_REMOVED lines=72> */
[----:B------:R-:W-:Y:S01]  /*5050*/  IMAD.MOV.U32 R7, RZ, RZ, 0x40000040 ;  /* 0x40000040ff077424 */ /* 0x000fe200078e00ff */
[----:B------:R-:W-:Y:S01]  /*5060*/  BSSY B0, `(.L_x_1372) ;  /* 0x0000100000007945 */ /* 0x000fe20003800000 */
[----:B------:R-:W-:Y:S01]  /*5070*/  IMAD.MOV.U32 R9, RZ, RZ, 0x40000040 ;  /* 0x40000040ff097424 */ /* 0x000fe200078e00ff */
[----:B------:R-:W-:Y:S01]  /*5080*/  BAR.SYNC.DEFER_BLOCKING 0xe, 0x100 ;  /* 0x0384000000007b1d */ /* 0x000fe20000010000 */
[----:B------:R-:W-:Y:S01]  /*5090*/  IMAD.MOV.U32 R11, RZ, RZ, 0x40000040 ;  /* 0x40000040ff0b7424 */ /* 0x000fe200078e00ff */
[----:B------:R-:W-:Y:S01]  /*50a0*/  R2UR UR5, R7 ;  /* 0x00000000070572ca */ /* 0x000fe200000e0000 */
[----:B------:R-:W-:Y:S01]  /*50b0*/  IMAD.MOV.U32 R13, RZ, RZ, 0x40000040 ;  /* 0x40000040ff0d7424 */ /* 0x000fe200078e00ff */
[----:B------:R-:W-:Y:S01]  /*50c0*/  R2UR UR7, R9 ;  /* 0x00000000090772ca */ /* 0x000fe200000e0000 */
[----:B------:R-:W-:Y:S02]  /*50d0*/  IMAD.MOV.U32 R9, RZ, RZ, 0x40000040 ;  /* 0x40000040ff097424 */ /* 0x000fe400078e00ff */
[----:B------:R-:W-:Y:S01]  /*50e0*/  VIADD R4, R4, 0xfffffffe ;  /* 0xfffffffe04047836 */ /* 0x000fe20000000000 */
[----:B------:R-:W0:Y:S02]  /*50f0*/  S2R R14, SR_TID.X ;  /* 0x00000000000e7919 */ /* 0x000e240000002100 */
[----:B------:R-:W-:Y:S01]  /*5100*/  R2UR UR15, R9 ;  /* 0x00000000090f72ca */ /* 0x000fe200000e0000 */
[----:B------:R-:W-:Y:S01]  /*5110*/  IMAD.MOV.U32 R9, RZ, RZ, 0x40000040 ;  /* 0x40000040ff097424 */ /* 0x000fe200078e00ff */
[----:B------:R-:W-:-:S04]  /*5120*/  ISETP.GE.AND P0, PT, R4, R0, PT ;  /* 0x000000000400720c */ /* 0x000fc80003f06270 */
[----:B------:R-:W-:Y:S01]  /*5130*/  R2UR UR13, R9 ;  /* 0x00000000090d72ca */ /* 0x000fe200000e0000 */
[----:B------:R-:W-:Y:S01]  /*5140*/  WARPGROUP.ARRIVE ;  /* 0x00000000000079c5 */ /* 0x000fe20000000000 */
[----:B0-----:R-:W-:-:S04]  /*5150*/  LOP3.LUT R14, R14, 0x7f, RZ, 0xc0, !PT ;  /* 0x0000007f0e0e7812 */ /* 0x001fc800078ec0ff */
[----:B------:R-:W-:Y:S01]  /*5160*/  ISETP.NE.AND P2, PT, R14, RZ, PT ;  /* 0x000000ff0e00720c */ /* 0x000fe20003f45270 */
[----:B--2---:R-:W0:Y:S02]  /*5170*/  SHFL.IDX PT, R3, R6, RZ, 0x1f ;  /* 0x00001fff06037589 */ /* 0x004e2400000e0000 */
[----:B0-----:R-:W-:-:S04]  /*5180*/  LEA.HI R5, R3, R3, RZ, 0x1 ;  /* 0x0000000303057211 */ /* 0x001fc800078f08ff */
[----:B------:R-:W-:Y:S01]  /*5190*/  LOP3.LUT R6, R5, 0x1fffe, RZ, 0xc0, !PT ;  /* 0x0001fffe05067812 */ /* 0x000fe200078ec0ff */
[----:B------:R-:W-:-:S04]  /*51a0*/  VIADD R5, R2, 0x36400 ;  /* 0x0003640002057836 */ /* 0x000fc80000000000 */
[----:B------:R-:W-:Y:S01]  /*51b0*/  IMAD.IADD R3, R3, 0x1, -R6 ;  /* 0x0000000103037824 */ /* 0x000fe200078e0a06 */
[----:B------:R-:W-:-:S03]  /*51c0*/  SHF.R.U32.HI R5, RZ, 0x4, R5 ;  /* 0x00000004ff057819 */ /* 0x000fc60000011605 */
[----:B------:R-:W-:Y:S01]  /*51d0*/  IMAD R3, R3, 0x8000, R2 ;  /* 0x0000800003037824 */ /* 0x000fe200078e0202 */
[----:B------:R-:W-:-:S03]  /*51e0*/  LOP3.LUT R5, R5, 0x3fff, RZ, 0xc0, !PT ;  /* 0x00003fff05057812 */ /* 0x000fc600078ec0ff */
[----:B------:R-:W-:Y:S01]  /*51f0*/  VIADD R3, R3, 0x400 ;  /* 0x0000040003037836 */ /* 0x000fe20000000000 */
[----:B------:R-:W-:Y:S01]  /*5200*/  LOP3.LUT R6, R5, 0x10000, RZ, 0xfc, !PT ;  /* 0x0001000005067812 */ /* 0x000fe200078efcff */
[----:B------:R-:W-:-:S03]  /*5210*/  @!P2 IMAD R5, R18, 0x8, R2 ;  /* 0x000000081205a824 */ /* 0x000fc600078e0202 */
[----:B------:R-:W-:Y:S01]  /*5220*/  SHF.R.U32.HI R3, RZ, 0x4, R3 ;  /* 0x00000004ff037819 */ /* 0x000fe20000011603 */
[C---:B------:R-:W-:Y:S01]  /*5230*/  VIADD R12, R6.reuse, 0x2 ;  /* 0x00000002060c7836 */ /* 0x040fe20000000000 */
[----:B------:R-:W-:Y:S01]  /*5240*/  R2UR UR4, R6 ;  /* 0x00000000060472ca */ /* 0x000fe200000e0000 */
[----:B------:R-:W-:Y:S01]  /*5250*/  @!P2 VIADD R5, R5, 0x38860 ;  /* 0x000388600505a836 */ /* 0x000fe20000000000 */
[----:B------:R-:W-:-:S04]  /*5260*/  LOP3.LUT R3, R3, 0x3fff, RZ, 0xc0, !PT ;  /* 0x00003fff03037812 */ /* 0x000fc800078ec0ff */
[----:B------:R-:W-:Y:S02]  /*5270*/  LOP3.LUT R3, R3, 0x2000000, RZ, 0xfc, !PT ;  /* 0x0200000003037812 */ /* 0x000fe400078efcff */
[----:B------:R-:W-:-:S03]  /*5280*/  @!P2 PRMT R5, RZ, 0x654, R5 ;  /* 0x00000654ff05a816 */ /* 0x000fc60000000005 */
[----:B------:R-:W-:-:S04]  /*5290*/  IMAD R8, R18, 0x1000, R3 ;  /* 0x0000100012087824 */ /* 0x000fc800078e0203 */
[C---:B------:R-:W-:Y:S01]  /*52a0*/  VIADD R10, R8.reuse, 0x80 ;  /* 0x00000080080a7836 */ /* 0x040fe20000000000 */
[----:B------:R-:W-:-:S13]  /*52b0*/  R2UR UR6, R8 ;  /* 0x00000000080672ca */ /* 0x000fda00000e0000 */
[----:B------:R-:W-:Y:S01]  /*52c0*/  HGMMA.64x256x16.F32.BF16 R24, gdesc[UR4].tnspB, RZ, !UPT, gsb0 ;  /* 0x43e00000041879f0 */ /* 0x000fe2000c0018ff */
[----:B------:R-:W-:Y:S01]  /*52d0*/  R2UR UR6, R10 ;  /* 0x000000000a0672ca */ /* 0x000fe200000e0000 */
[----:B------:R-:W-:Y:S01]  /*52e0*/  VIADD R10, R8, 0x100 ;  /* 0x00000100080a7836 */ /* 0x000fe20000000000 */
[----:B------:R-:W-:Y:S01]  /*52f0*/  R2UR UR7, R11 ;  /* 0x000000000b0772ca */ /* 0x000fe200000e0000 */
[----:B------:R-:W-:Y:S01]  /*5300*/  IMAD.MOV.U32 R11, RZ, RZ, 0x40000040 ;  /* 0x40000040ff0b7424 */ /* 0x000fe200078e00ff */
[----:B------:R-:W-:Y:S01]  /*5310*/  R2UR UR4, R12 ;  /* 0x000000000c0472ca */ /* 0x000fe200000e0000 */
[----:B------:R-:W-:Y:S01]  /*5320*/  VIADD R8, R8, 0x180 ;  /* 0x0000018008087836 */ /* 0x000fe20000000000 */
[----:B------:R-:W-:Y:S02]  /*5330*/  R2UR UR5, R13 ;  /* 0x000000000d0572ca */ /* 0x000fe400000e0000 */
[----:B------:R-:W-:Y:S01]  /*5340*/  R2UR UR10, R10 ;  /* 0x000000000a0a72ca */ /* 0x000fe200000e0000 */
[----:B------:R-:W-:Y:S01]  /*5350*/  VIADD R10, R6, 0x4 ;  /* 0x00000004060a7836 */ /* 0x000fe20000000000 */
[----:B------:R-:W-:Y:S01]  /*5360*/  R2UR UR11, R11 ;  /* 0x000000000b0b72ca */ /* 0x000fe200000e0000 */
[----:B------:R-:W-:Y:S01]  /*5370*/  IMAD.MOV.U32 R11, RZ, RZ, 0x40000040 ;  /* 0x40000040ff0b7424 */ /* 0x000fe200078e00ff */
[----:B------:R-:W-:Y:S01]  /*5380*/  R2UR UR14, R8 ;  /* 0x00000000080e72ca */ /* 0x000fe200000e0000 */
[----:B------:R-:W-:Y:S01]  /*5390*/  VIADD R8, R6, 0x6 ;  /* 0x0000000606087836 */ /* 0x000fe20000000000 */
[----:B------:R-:W-:-:S02]  /*53a0*/  R2UR UR8, R10 ;  /* 0x000000000a0872ca */ /* 0x000fc400000e0000 */
[----:B------:R-:W-:Y:S02]  /*53b0*/  R2UR UR9, R11 ;  /* 0x000000000b0972ca */ /* 0x000fe400000e0000 */
[----:B------:R-:W-:Y:S01]  /*53c0*/  R2UR UR12, R8 ;  /* 0x00000000080c72ca */ /* 0x000fe200000e0000 */
        /* <DEDUP_REMOVED lines=15> */
[----:B------:R-:W-:-:S07]  /*54c0*/  IMAD.MOV.U32 R20, RZ, RZ, R4 ;  /* 0x000000ffff147224 */ /* 0x000fce00078e0004 */
.L_x_1374:
[----:B------:R-:W-:Y:S01]  /*54d0*/  BAR.SYNC.DEFER_BLOCKING 0xe, 0x100 ;  /* 0x0384000000007b1d */ /* 0x000fe20000010000 */
[----:B-1----:R-:W-:Y:S01]  /*54e0*/  IMAD R4, R18, 0x40, R191 ;  /* 0x0000004012047824 */ /* 0x002fe200078e02bf */
[----:B------:R-:W-:Y:S01]  /*54f0*/  R2UR UR4, R6 ;  /* 0x00000000060472ca */ /* 0x000fe200000e0000 */
[----:B------:R-:W-:Y:S01]  /*5500*/  VIADD R18, R18, 0x1 ;  /* 0x0000000112127836 */ /* 0x000fe20000000000 */
[----:B------:R-:W-:Y:S01]  /*5510*/  R2UR UR5, R7 ;  /* 0x00000000070572ca */ /* 0x000fe200000e0000 */
[----:B------:R-:W-:Y:S02]  /*5520*/  IMAD R4, R4, 0x4, R2 ;  /* 0x0000000404047824 */ /* 0x000fe400078e0202 */
[----:B------:R-:W-:Y:S01]  /*5530*/  IMAD.MOV.U32 R15, RZ, RZ, 0x40000040 ;  /* 0x40000040ff0f7424 */ /* 0x000fe200078e00ff */
[----:B------:R-:W-:-:S04]  /*5540*/  ISETP.NE.AND P0, PT, R18, 0x2, PT ;  /* 0x000000021200780c */ /* 0x000fc80003f05270 */
[----:B------:R-:W-:Y:S01]  /*5550*/  SEL R18, R18, RZ, P0 ;  /* 0x000000ff12127207 */ /* 0x000fe20000000000 */
[----:B0-----:R-:W0:Y:S04]  /*5560*/  LDS R5, [R4+0x38400] ;  /* 0x0384000004057984 */ /* 0x001e280000000800 */
        /* <DEDUP_REMOVED lines=129> */
[----:B------:R-:W-:-:S02]  /*5d80*/  IMAD R4, R18, 0x1000, R3 ;  /* 0x0000100012047824 */ /* 0x000fc400078e0203 */
[----:B------:R-:W-:Y:S02]  /*5d90*/  IMAD.MOV.U32 R5, RZ, RZ, 0x40000040 ;  /* 0x40000040ff057424 */ /* 0x000fe400078e00ff */
[C---:B------:R-:W-:Y:S01]  /*5da0*/  VIADD R14, R4.reuse, 0x80 ;  /* 0x00000080040e7836 */ /* 0x040fe20000000000 */
[----:B------:R-:W-:Y:S01]  /*5db0*/  R2UR UR6, R4 ;  /* 0x00000000040672ca */ /* 0x000fe200000e0000 */
[----:B------:R-:W-:Y:S01]  /*5dc0*/  WARPGROUP.ARRIVE ;  /* 0x00000000000079c5 */ /* 0x000fe20000000000 */
[----:B------:R-:W-:Y:S01]  /*5dd0*/  R2UR UR7, R5 ;  /* 0x00000000050772ca */ /* 0x000fe200000e0000 */
[----:B------:R-:W-:-:S12]  /*5de0*/  IMAD.MOV.U32 R5, RZ, RZ, 0x40000040 ;  /* 0x40000040ff057424 */ /* 0x000fd800078e00ff */
[----:B------:R-:W-:Y:S01]  /*5df0*/  HGMMA.64x256x16.F32.BF16 R24, gdesc[UR4].tnspB, R24, gsb0 ;  /* 0x43e00000041879f0 */ /* 0x000fe20008001818 */
[----:B------:R-:W-:Y:S01]  /*5e00*/  R2UR UR6, R14 ;  /* 0x000000000e0672ca */ /* 0x000fe200000e0000 */
[----:B------:R-:W-:Y:S01]  /*5e10*/  VIADD R14, R4, 0x100 ;  /* 0x00000100040e7836 */ /* 0x000fe20000000000 */
[----:B------:R-:W-:Y:S01]  /*5e20*/  R2UR UR7, R15 ;  /* 0x000000000f0772ca */ /* 0x000fe200000e0000 */
[----:B------:R-:W-:Y:S01]  /*5e30*/  IMAD.MOV.U32 R15, RZ, RZ, 0x40000040 ;  /* 0x40000040ff0f7424 */ /* 0x000fe200078e00ff */
[----:B------:R-:W-:Y:S01]  /*5e40*/  R2UR UR4, R12 ;  /* 0x000000000c0472ca */ /* 0x000fe200000e0000 */
[----:B------:R-:W-:Y:S01]  /*5e50*/  VIADD R4, R4, 0x180 ;  /* 0x0000018004047836 */ /* 0x000fe20000000000 */
[----:B------:R-:W-:Y:S01]  /*5e60*/  R2UR UR5, R13 ;  /* 0x000000000d0572ca */ /* 0x000fe200000e0000 */
[----:B------:R-:W-:Y:S02]  /*5e70*/  WARPGROUP.DEPBAR.LE gsb0, 0x0 ;  /* 0x00008000000079c5 */ /* 0x000fe40000010000 */
[----:B------:R-:W-:-:S15]  /*5e80*/  WARPGROUP.ARRIVE ;  /* 0x00000000000079c5 */ /* 0x000fde0000000000 */
[----:B------:R-:W-:-:S03]  /*5e90*/  NOP ;  /* 0x0000000000007918 */ /* 0x000fc60000000000 */
        /* <DEDUP_REMOVED lines=10> */
[----:B------:R-:W-:Y:S01]  /*5f40*/  IMAD.MOV.U32 R4, RZ, RZ, R20 ;  /* 0x000000ffff047224 */ /* 0x000fe200078e0014 */
[----:B------:R-:W-:Y:S01]  /*5f50*/  R2UR UR7, R5 ;  /* 0x00000000050772ca */ /* 0x000fe200000e0000 */
[----:B------:R-:W-:Y:S01]  /*5f60*/  VIADD R20, R20, 0xffffffff ;  /* 0xffffffff14147836 */ /* 0x000fe20000000000 */
[----:B------:R-:W-:Y:S02]  /*5f70*/  R2UR UR4, R8 ;  /* 0x00000000080472ca */ /* 0x000fe400000e0000 */
[----:B------:R-:W-:Y:S02]  /*5f80*/  R2UR UR5, R9 ;  /* 0x00000000090572ca */ /* 0x000fe400000e0000 */
[----:B------:R-:W-:Y:S02]  /*5f90*/  ISETP.GT.AND P1, PT, R4, R0, PT ;  /* 0x000000000400720c */ /* 0x000fe40003f24270 */
[----:B------:R-:W-:-:S04]  /*5fa0*/  SEL R4, RZ, 0x1, P0 ;  /* 0x00000001ff047807 */ /* 0x000fc80000000000 */
[----:B------:R-:W-:Y:S01]  /*5fb0*/  LOP3.LUT R23, R23, R4, RZ, 0x3c, !PT ;  /* 0x0000000417177212 */ /* 0x000fe200078e3cff */
[----:B------:R-:W-:-:S04]  /*5fc0*/  @!P2 IMAD R4, R18, 0x8, R2 ;  /* 0x000000081204a824 */ /* 0x000fc800078e0202 */
[----:B------:R-:W-:-:S05]  /*5fd0*/  @!P2 VIADD R4, R4, 0x38860 ;  /* 0x000388600404a836 */ /* 0x000fca0000000000 */
[----:B------:R-:W-:Y:S01]  /*5fe0*/  @!P2 PRMT R4, RZ, 0x654, R4 ;  /* 0x00000654ff04a816 */ /* 0x000fe20000000004 */
[----:B------:R-:W-:Y:S02]  /*5ff0*/  WARPGROUP.DEPBAR.LE gsb0, 0x0 ;  /* 0x00008000000079c5 */ /* 0x000fe40000010000 */
[----:B------:R-:W-:-:S06]  /*6000*/  WARPGROUP.ARRIVE ;  /* 0x00000000000079c5 */ /* 0x000fcc0000000000 */
[----:B------:R-:W-:Y:S03]  /*6010*/  HGMMA.64x256x16.F32.BF16 R24, gdesc[UR4].tnspB, R24, gsb0 ;  /* 0x43e00000041879f0 */ /* 0x000fe60008001818 */
[----:B------:R-:W-:Y:S02]  /*6020*/  WARPGROUP.DEPBAR.LE gsb0, 0x0 ;  /* 0x00008000000079c5 */ /* 0x000fe40000010000 */
[----:B------:R-:W-:Y:S06]  /*6030*/  BAR.ARV 0xf, 0x100 ;  /* 0x03c4000000007b1d */ /* 0x000fec0000002000 */
[----:B------:R1:W-:Y:S01]  /*6040*/  @!P2 SYNCS.ARRIVE.TRANS64.RED.A1T0 RZ, [R4+URZ], RZ ;  /* 0x000000ff04ffa9a7 */ /* 0x0003e2000810043f */
[----:B------:R-:W-:Y:S05]  /*6050*/  @P1 BRA `(.L_x_1374) ;  /* 0xfffffff4001c1947 */ /* 0x000fea000383ffff */
.L_x_1373:
[----:B------:R-:W-:Y:S05]  /*6060*/  BSYNC B0 ;  /* 0x0000000000007941 */ /* 0x000fea0003800000 */
.L_x_1372:
        /* <DEDUP_REMOVED lines=9> */
[----:B------:R-:W2:Y:S04]  /*6100*/  LDS R2, [R0+0x38400] ;  /* 0x0384000000027984 */ /* 0x000ea80000000800 */
[----:B------:R-:W3:Y:S01]  /*6110*/  LDS R0, [R0+0x38420] ;  /* 0x0384200000007984 */ /* 0x000ee20000000800 */
[-C--:B--2---:R-:W-:Y:S01]  /*6120*/  FMUL.FTZ R24, R24, R2.reuse ;  /* 0x0000000218187220 */ /* 0x084fe20000410000 */
        /* <DEDUP_REMOVED lines=131> */
.L_x_1368:
        /* <DEDUP_REMOVED lines=31> */
.L_x_1376:
[----:B------:R-:W-:Y:S05]  /*6b50*/  BSYNC B0 ;  /* 0x0000000000007941 */ /* 0x000fea0003800000 */
.L_x_1375:
        /* <DEDUP_REMOVED lines=100> */
.L_x_1378:
[----:B------:R-:W-:Y:S05]  /*71a0*/  BSYNC B6 ;  /* 0x0000000000067941 */ /* 0x000fea0003800000 */
.L_x_1377:
        /* <DEDUP_REMOVED lines=12> */
.L_x_1382:
[----:B-1----:R1:W2:Y:S02]  /*7270*/  SYNCS.PHASECHK.TRANS64.TRYWAIT P0, [R2+URZ+0x38800], R3 ;  /* 0x03880003020075a7 */ /* 0x0022a4000800017f */
[----:B--2---:R-:W-:Y:S05]  /*7280*/  @!P0 NANOSLEEP.SYNCS 0x989680 ;  /* 0x009896800000895d */ /* 0x004fea0003900000 */
[----:B------:R-:W2:Y:S02]  /*7290*/  @!P0 SYNCS.PHASECHK.TRANS64 P0, [R2+URZ+0x38800], R3 ;  /* 0x03880003020085a7 */ /* 0x000ea4000800007f */
[----:B--2---:R-:W-:Y:S05]  /*72a0*/  @!P0 BRA `(.L_x_1382) ;  /* 0xfffffffc00f08947 */ /* 0x004fea000383ffff */
.L_x_1381:
[----:B------:R-:W-:Y:S05]  /*72b0*/  BSYNC B0 ;  /* 0x0000000000007941 */ /* 0x000fea0003800000 */
.L_x_1380:
[----:B------:R-:W-:Y:S05]  /*72c0*/  BRA `(.L_x_1383) ;  /* 0x0000002000b87947 */ /* 0x000fea0003800000 */
.L_x_1379:
        /* <DEDUP_REMOVED lines=37> */
.L_x_1385:
[----:B------:R-:W-:Y:S05]  /*7520*/  BSYNC B6 ;  /* 0x0000000000067941 */ /* 0x000fea0003800000 */
.L_x_1384:
[----:B------:R-:W-:Y:S01]  /*7530*/  ULDC.U8 UR4, c[0x0][0x410] ;  /* 0x0001040000047ab9 */ /* 0x000fe20000000000 */
[----:B------:R-:W-:Y:S01]  /*7540*/  BSSY B0, `(.L_x_1386) ;  /* 0x00001fe000007945 */ /* 0x000fe20003800000 */
[----:B------:R-:W-:Y:S01]  /*7550*/  ISETP.NE.AND P0, PT, RZ, UR4, PT ;  /* 0x00000004ff007c0c */ /* 0x000fe2000bf05270 */
[----:B------:R-:W-:-:S12]  /*7560*/  IMAD R5, R153, 0x40, R19 ;  /* 0x0000004099057824 */ /* 0x000fd800078e0213 */
[----:B------:R-:W-:Y:S05]  /*7570*/  @!P0 BRA `(.L_x_1387) ;  /* 0x00000010000c8947 */ /* 0x000fea0003800000 */
[----:B------:R-:W-:-:S03]  /*7580*/  UMOV UR4, 0xffffffff ;  /* 0xffffffff00047882 */ /* 0x000fc60000000000 */
[----:B------:R-:W-:Y:S05]  /*7590*/  BRA.DIV UR4, `(.L_x_1388) ;  /* 0x0000018204407947 */ /* 0x000fea000b800000 */
[----:B------:R0:W1:Y:S04]  /*75a0*/  SHFL.IDX PT, R3, R26, RZ, 0x1c1f ;  /* 0x001c1fff1a037589 */ /* 0x00006800000e0000 */
[----:B------:R0:W2:Y:S04]  /*75b0*/  SHFL.IDX PT, R20, R25, RZ, 0x1c1f ;  /* 0x001c1fff19147589 */ /* 0x0000a800000e0000 */
[----:B------:R-:W3:Y:S04]  /*75c0*/  SHFL.IDX PT, R24, R24, RZ, 0x1c1f ;  /* 0x001c1fff18187589 */ /* 0x000ee800000e0000 */
[----:B------:R0:W4:Y:S02]  /*75d0*/  SHFL.IDX PT, R21, R27, RZ, 0x1c1f ;  /* 0x001c1fff1b157589 */ /* 0x00012400000e0000 */
.L_x_1646:
[----:B------:R-:W-:Y:S01]  /*75e0*/  ULDC UR4, c[0x0][0x448] ;  /* 0x0001120000047ab9 */ /* 0x000fe20000000800 */
[----:B------:R-:W-:Y:S01]  /*75f0*/  LEA.HI R0, R220, R220, RZ, 0x1 ;  /* 0x000000dcdc007211 */ /* 0x000fe200078f08ff */
[----:B0-----:R-:W-:Y:S01]  /*7600*/  IMAD R26, R155, UR4, RZ ;  /* 0x000000049b1a7c24 */ /* 0x001fe2000f8e02ff */
[----:B------:R-:W-:Y:S01]  /*7610*/  BSSY B1, `(.L_x_1389) ;  /* 0x0000024000017945 */ /* 0x000fe20003800000 */
[----:B------:R-:W-:Y:S01]  /*7620*/  IMAD.SHL.U32 R10, R189, 0x40, RZ ;  /* 0x00000040bd0a7824 */ /* 0x000fe200078e00ff */
[----:B------:R-:W-:Y:S02]  /*7630*/  LOP3.LUT R7, R0, 0xfffffffe, RZ, 0xc0, !PT ;  /* 0xfffffffe00077812 */ /* 0x000fe400078ec0ff */
[----:B------:R-:W-:Y:S02]  /*7640*/  CS2R R8, SRZ ;  /* 0x0000000000087805 */ /* 0x000fe4000001ff00 */
[----:B------:R-:W-:Y:S02]  /*7650*/  ISETP.GE.AND P0, PT, R5, R26, PT ;  /* 0x0000001a0500720c */ /* 0x000fe40003f06270 */
[----:B------:R-:W-:-:S02]  /*7660*/  CS2R R4, SRZ ;  /* 0x0000000000047805 */ /* 0x000fc4000001ff00 */
[----:B------:R-:W-:Y:S01]  /*7670*/  LOP3.LUT R27, R10, 0x1c0, RZ, 0xc0, !PT ;  /* 0x000001c00a1b7812 */ /* 0x000fe200078ec0ff */
[----:B------:R-:W-:Y:S01]  /*7680*/  IMAD.IADD R0, R220, 0x1, -R7 ;  /* 0x00000001dc007824 */ /* 0x000fe200078e0a07 */
[----:B------:R-:W-:Y:S02]  /*7690*/  CS2R R6, SRZ ;  /* 0x0000000000067805 */ /* 0x000fe4000001ff00 */
[----:B------:R-:W-:Y:S02]  /*76a0*/  CS2R R10, SRZ ;  /* 0x00000000000a7805 */ /* 0x000fe4000001ff00 */
[----:B------:R-:W-:-:S03]  /*76b0*/  SHF.L.U32 R25, R0, 0x1f, RZ ;  /* 0x0000001f00197819 */ /* 0x000fc600000006ff */
[----:B------:R-:W-:Y:S05]  /*76c0*/  @P0 BRA `(.L_x_1390) ;  /* 0x0000000000600947 */ /* 0x000fea0003800000 */
[----:B------:R-:W-:Y:S01]  /*76d0*/  ULDC UR4, c[0x0][0x3f4] ;  /* 0x0000fd0000047ab9 */ /* 0x000fe20000000800 */
[----:B------:R-:W-:Y:S01]  /*76e0*/  IMAD.SHL.U32 R14, R190, 0x2, RZ ;  /* 0x00000002be0e7824 */ /* 0x000fe200078e00ff */
[----:B------:R-:W-:Y:S01]  /*76f0*/  ISETP.GE.AND P2, PT, R184, UR4, PT ;  /* 0x00000004b8007c0c */ /* 0x000fe2000bf46270 */
[----:B--2---:R-:W-:Y:S01]  /*7700*/  IMAD.MOV.U32 R4, RZ, RZ, R20 ;  /* 0x000000ffff047224 */ /* 0x004fe200078e0014 */
[C---:B------:R-:W-:Y:S01]  /*7710*/  ISETP.GE.AND P3, PT, R190.reuse, UR4, PT ;  /* 0x00000004be007c0c */ /* 0x040fe2000bf66270 */
[----:B-1----:R-:W-:Y:S01]  /*7720*/  IMAD.MOV.U32 R5, RZ, RZ, R3 ;  /* 0x000000ffff057224 */ /* 0x002fe200078e0003 */
[----:B------:R-:W-:Y:S02]  /*7730*/  SHF.R.S32.HI R7, RZ, 0x1f, R190 ;  /* 0x0000001fff077819 */ /* 0x000fe400000114be */
[----:B------:R-:W-:Y:S01]  /*7740*/  CS2R R8, SRZ ;  /* 0x0000000000087805 */ /* 0x000fe2000001ff00 */
[----:B----4-:R-:W-:Y:S01]  /*7750*/  IMAD.MOV.U32 R6, RZ, RZ, R21 ;  /* 0x000000ffff067224 */ /* 0x010fe200078e0015 */
[----:B------:R-:W-:Y:S01]  /*7760*/  SHF.L.U64.HI R15, R190, 0x1, R7 ;  /* 0x00000001be0f7819 */ /* 0x000fe20000010207 */
[----:B---3--:R-:W-:-:S04]  /*7770*/  IMAD.MOV.U32 R7, RZ, RZ, R24 ;  /* 0x000000ffff077224 */ /* 0x008fc800078e0018 */
[----:B------:R-:W-:Y:S02]  /*7780*/  @!P2 IMAD.WIDE R4, R184, 0x2, R4 ;  /* 0x00000002b804a825 */ /* 0x000fe400078e0204 */
[-C--:B------:R-:W-:Y:S02]  /*7790*/  @!P3 IADD3 R12, P0, R20, R14.reuse, RZ ;  /* 0x0000000e140cb210 */ /* 0x080fe40007f1e0ff */
[----:B------:R-:W-:Y:S01]  /*77a0*/  @!P3 IADD3 R14, P1, R21, R14, RZ ;  /* 0x0000000e150eb210 */ /* 0x000fe20007f3e0ff */
[----:B------:R0:W5:Y:S01]  /*77b0*/  @!P2 LD.E.64 R8, desc[UR40][R4.64] ;  /* 0x000000280408a980 */ /* 0x000162000c101b00 */
[----:B------:R-:W-:Y:S01]  /*77c0*/  @!P2 IMAD.WIDE R20, R184, 0x2, R6 ;  /* 0x00000002b814a825 */ /* 0x000fe200078e0206 */
[----:B------:R-:W-:Y:S02]  /*77d0*/  CS2R R10, SRZ ;  /* 0x00000000000a7805 */ /* 0x000fe4000001ff00 */
[----:B------:R-:W-:Y:S01]  /*77e0*/  CS2R R6, SRZ ;  /* 0x0000000000067805 */ /* 0x000fe2000001ff00 */
[----:B------:R-:W-:-:S02]  /*77f0*/  @!P3 IMAD.X R13, R3, 0x1, R15, P0 ;  /* 0x00000001030db824 */ /* 0x000fc400000e060f */
[----:B------:R-:W-:Y:S01]  /*7800*/  @!P3 IMAD.X R15, R24, 0x1, R15, P1 ;  /* 0x00000001180fb824 */ /* 0x000fe200008e060f */
[----:B0-----:R-:W-:Y:S02]  /*7810*/  CS2R R4, SRZ ;  /* 0x0000000000047805 */ /* 0x001fe4000001ff00 */
[----:B------:R0:W5:Y:S04]  /*7820*/  @!P3 LD.E.64 R10, desc[UR40][R12.64] ;  /* 0x000000280c0ab980 */ /* 0x000168000c101b00 */
[----:B------:R0:W5:Y:S04]  /*7830*/  @!P3 LD.E.64 R6, desc[UR40][R14.64] ;  /* 0x000000280e06b980 */ /* 0x000168000c101b00 */
[----:B------:R0:W5:Y:S02]  /*7840*/  @!P2 LD.E.64 R4, desc[UR40][R20.64] ;  /* 0x000000281404a980 */ /* 0x000164000c101b00 */
.L_x_1390:
[----:B------:R-:W-:Y:S05]  /*7850*/  BSYNC B1 ;  /* 0x0000000000017941 */ /* 0x000fea0003800000 */
.L_x_1389:
[----:B------:R-:W2:Y:S01]  /*7860*/  SYNCS.PHASECHK.TRANS64.TRYWAIT P0, [R2+URZ+0x38800], R25 ;  /* 0x03880019020075a7 */ /* 0x000ea2000800017f */
[----:B0-----:R-:W-:Y:S01]  /*7870*/  LOP3.LUT R12, R27, 0x18, R16, 0xf8, !PT ;  /* 0x000000181b0c7812 */ /* 0x001fe200078ef810 */
[----:B-----5:R-:W-:Y:S01]  /*7880*/  IMAD.MOV.U32 R15, RZ, RZ, R8 ;  /* 0x000000ffff0f7224 */ /* 0x020fe200078e0008 */
[----:B------:R-:W-:Y:S01]  /*7890*/  SHF.R.U32.HI R27, RZ, 0x3, R27 ;  /* 0x00000003ff1b7819 */ /* 0x000fe2000001161b */
[----:B-1----:R-:W-:Y:S01]  /*78a0*/  IMAD R3, R153, -0x40, R26 ;  /* 0xffffffc099037824 */ /* 0x002fe200078e021a */
[--C-:B------:R-:W-:Y:S01]  /*78b0*/  SHF.R.U32.HI R26, RZ, 0x10, R9.reuse ;  /* 0x00000010ff1a7819 */ /* 0x100fe20000011609 */
[--C-:B------:R-:W-:Y:S01]  /*78c0*/  IMAD.MOV.U32 R13, RZ, RZ, R9.reuse ;  /* 0x000000ffff0d7224 */ /* 0x100fe200078e0009 */
[----:B------:R-:W-:Y:S01]  /*78d0*/  LOP3.LUT R31, R12, R27, RZ, 0x3c, !PT ;  /* 0x0000001b0c1f7212 */ /* 0x000fe200078e3cff */
[----:B------:R-:W-:Y:S01]  /*78e0*/  BSSY B1, `(.L_x_1391) ;  /* 0x000001b000017945 */ /* 0x000fe20003800000 */
[----:B------:R-:W-:Y:S01]  /*78f0*/  SHF.R.U64 R12, R8, 0x10, R9 ;  /* 0x00000010080c7819 */ /* 0x000fe20000001209 */
[----:B------:R-:W-:Y:S01]  /*7900*/  IMAD.MOV.U32 R8, RZ, RZ, R10 ;  /* 0x000000ffff087224 */ /* 0x000fe200078e000a */
[----:B------:R-:W-:Y:S01]  /*7910*/  SHF.R.U64 R29, R10, 0x10, R11 ;  /* 0x000000100a1d7819 */ /* 0x000fe2000000120b */
[----:B------:R-:W-:Y:S01]  /*7920*/  IMAD R31, R194, 0x200, R31 ;  /* 0x00000200c21f7824 */ /* 0x000fe200078e021f */
[----:B------:R-:W-:Y:S01]  /*7930*/  PRMT R15, R15, 0x5410, R12 ;  /* 0x000054100f0f7816 */ /* 0x000fe2000000000c */
[--C-:B------:R-:W-:Y:S01]  /*7940*/  IMAD.MOV.U32 R9, RZ, RZ, R11.reuse ;  /* 0x000000ffff097224 */ /* 0x100fe200078e000b */
[----:B---3--:R-:W-:Y:S01]  /*7950*/  SHF.R.U32.HI R24, RZ, 0x10, R11 ;  /* 0x00000010ff187819 */ /* 0x008fe2000001160b */
[----:B------:R-:W-:Y:S01]  /*7960*/  IMAD.MOV.U32 R10, RZ, RZ, R4 ;  /* 0x000000ffff0a7224 */ /* 0x000fe200078e0004 */
[--C-:B------:R-:W-:Y:S01]  /*7970*/  SHF.R.U64 R27, R4, 0x10, R5.reuse ;  /* 0x00000010041b7819 */ /* 0x100fe20000001205 */
[----:B------:R-:W-:Y:S01]  /*7980*/  IMAD R12, R31, 0x2, R2 ;  /* 0x000000021f0c7824 */ /* 0x000fe200078e0202 */
[----:B------:R-:W-:Y:S01]  /*7990*/  VIMNMX R36, R3, 0x40, PT ;  /* 0x0000004003247848 */ /* 0x000fe20003fe0100 */
[--C-:B------:R-:W-:Y:S01]  /*79a0*/  IMAD.MOV.U32 R14, RZ, RZ, R5.reuse ;  /* 0x000000ffff0e7224 */ /* 0x100fe200078e0005 */
[----:B----4-:R-:W-:Y:S01]  /*79b0*/  SHF.R.U32.HI R21, RZ, 0x10, R5 ;  /* 0x00000010ff157819 */ /* 0x010fe20000011605 */
[----:B------:R-:W-:Y:S01]  /*79c0*/  IMAD.MOV.U32 R5, RZ, RZ, R6 ;  /* 0x000000ffff057224 */ /* 0x000fe200078e0006 */
[--C-:B--2---:R-:W-:Y:S01]  /*79d0*/  SHF.R.U64 R20, R6, 0x10, R7.reuse ;  /* 0x0000001006147819 */ /* 0x104fe20000001207 */
[--C-:B------:R-:W-:Y:S01]  /*79e0*/  IMAD.MOV.U32 R11, RZ, RZ, R7.reuse ;  /* 0x000000ffff0b7224 */ /* 0x100fe200078e0007 */
[----:B------:R-:W-:Y:S01]  /*79f0*/  SHF.R.U32.HI R6, RZ, 0x10, R7 ;  /* 0x00000010ff067819 */ /* 0x000fe20000011607 */
[C---:B------:R-:W-:Y:S01]  /*7a00*/  VIADD R4, R12.reuse, 0x20400 ;  /* 0x000204000c047836 */ /* 0x040fe20000000000 */
[----:B------:R-:W-:Y:S01]  /*7a10*/  LOP3.LUT P2, RZ, R189, 0x4, RZ, 0xc0, !PT ;  /* 0x00000004bdff7812 */ /* 0x000fe2000784c0ff */
[----:B------:R-:W-:Y:S01]  /*7a20*/  VIADD R3, R12, 0x20440 ;  /* 0x000204400c037836 */ /* 0x000fe20000000000 */
[----:B------:R-:W-:-:S02]  /*7a30*/  ISETP.GE.AND P1, PT, R19, R36, PT ;  /* 0x000000241300720c */ /* 0x000fc40003f26270 */
[----:B------:R-:W-:Y:S02]  /*7a40*/  PRMT R13, R13, 0x5410, R26 ;  /* 0x000054100d0d7816 */ /* 0x000fe4000000001a */
[----:B------:R-:W-:Y:S02]  /*7a50*/  PRMT R8, R8, 0x5410, R29 ;  /* 0x0000541008087816 */ /* 0x000fe4000000001d */
[----:B------:R-:W-:Y:S02]  /*7a60*/  PRMT R9, R9, 0x5410, R24 ;  /* 0x0000541009097816 */ /* 0x000fe40000000018 */
[----:B------:R-:W-:Y:S01]  /*7a70*/  PRMT R35, R10, 0x5410, R27 ;  /* 0x000054100a237816 */ /* 0x000fe2000000001b */
[----:B------:R-:W-:Y:S06]  /*7a80*/  @!P0 BRA `(.L_x_1392) ;  /* 0x0000017c00788947 */ /* 0x000fec0003800000 */
.L_x_1647:
[----:B------:R-:W-:Y:S05]  /*7a90*/  BSYNC B1 ;  /* 0x0000000000017941 */ /* 0x000fea0003800000 */
.L_x_1391:
        /* <DEDUP_REMOVED lines=24> */
[----:B0-----:R-:W-:-:S02]  /*7c20*/  IMAD.U32 R25, R7, 0x10000, RZ ;  /* 0x0001000007197824 */ /* 0x001fc400078e00ff */
        /* <DEDUP_REMOVED lines=24> */
.L_x_1396:
[----:B------:R-:W-:Y:S05]  /*7db0*/  BSYNC B2 ;  /* 0x0000000000027941 */ /* 0x000fea0003800000 */
.L_x_1395:
[----:B------:R-:W-:Y:S05]  /*7dc0*/  @P1 BRA `(.L_x_1394) ;  /* 0x0000000000981947 */ /* 0x000fea0003800000 */
[----:B-1----:R-:W1:Y:S01]  /*7dd0*/  LDS.128 R4, [R3] ;  /* 0x0000000003047984 */ /* 0x002e620000000c00 */
        /* <DEDUP_REMOVED lines=37> */
.L_x_1394:
[----:B------:R-:W-:Y:S05]  /*8030*/  BSYNC B1 ;  /* 0x0000000000017941 */ /* 0x000fea0003800000 */
.L_x_1393:
[----:B-12---:R-:W-:-:S05]  /*8040*/  VIADD R5, R19, 0x20 ;  /* 0x0000002013057836 */ /* 0x006fca0000000000 */
[----:B------:R-:W-:-:S13]  /*8050*/  ISETP.GE.AND P0, PT, R5, R36, PT ;  /* 0x000000240500720c */ /* 0x000fda0003f06270 */
[----:B------:R-:W-:Y:S05]  /*8060*/  @P0 BRA `(.L_x_1397) ;  /* 0x00000014002c0947 */ /* 0x000fea0003800000 */
        /* <DEDUP_REMOVED lines=16> */
[-C--:B0-----:R-:W-:Y:S01]  /*8170*/  FMUL.FTZ R25, R30, R4.reuse ;  /* 0x000000041e197220 */ /* 0x081fe20000410000 */
[----:B------:R-:W-:Y:S01]  /*8180*/  FMUL.FTZ R27, R28, R4 ;  /* 0x000000041c1b7220 */ /* 0x000fe20000410000 */
[----:B------:R-:W-:Y:S01]  /*8190*/  FMUL.FTZ R26, R35, R5 ;  /* 0x00000005231a7220 */ /* 0x000fe20000410000 */
[----:B------:R-:W-:-:S02]  /*81a0*/  IMAD.U32 R24, R7, 0x10000, RZ ;  /* 0x0001000007187824 */ /* 0x000fc400078e00ff */
[-C--:B------:R-:W-:Y:S01]  /*81b0*/  FFMA.FTZ R4, R28, R20.reuse, -R25 ;  /* 0x000000141c047223 */ /* 0x080fe20000010819 */
[----:B------:R-:W-:Y:S01]  /*81c0*/  FFMA.FTZ R27, R30, R20, R27 ;  /* 0x000000141e1b7223 */ /* 0x000fe2000001001b */
[----:B------:R-:W-:Y:S01]  /*81d0*/  FMUL.FTZ R20, R29, R5 ;  /* 0x000000051d147220 */ /* 0x000fe20000410000 */
[----:B------:R-:W-:Y:S01]  /*81e0*/  LOP3.LUT R7, R7, 0xffff0000, RZ, 0xc0, !PT ;  /* 0xffff000007077812 */ /* 0x000fe200078ec0ff */
[-C--:B------:R-:W-:Y:S01]  /*81f0*/  FFMA.FTZ R5, R29, R21.reuse, -R26 ;  /* 0x000000151d057223 */ /* 0x080fe2000001081a */
[C---:B------:R-:W-:Y:S01]  /*8200*/  LOP3.LUT R30, R14.reuse, 0xffff0000, RZ, 0xc0, !PT ;  /* 0xffff00000e1e7812 */ /* 0x040fe200078ec0ff */
[----:B------:R-:W-:Y:S01]  /*8210*/  IMAD.U32 R29, R14, 0x10000, RZ ;  /* 0x000100000e1d7824 */ /* 0x000fe200078e00ff */
[C---:B------:R-:W-:Y:S01]  /*8220*/  LOP3.LUT R28, R13.reuse, 0xffff0000, RZ, 0xc0, !PT ;  /* 0xffff00000d1c7812 */ /* 0x040fe200078ec0ff */
        /* <DEDUP_REMOVED lines=15> */
.L_x_1399:
[----:B------:R-:W-:Y:S05]  /*8320*/  BSYNC B1 ;  /* 0x0000000000017941 */ /* 0x000fea0003800000 */
.L_x_1398:
[----:B------:R-:W-:Y:S05]  /*8330*/  @P1 BRA `(.L_x_1397) ;  /* 0x0000001000781947 */ /* 0x000fea0003800000 */
[----:B-1----:R-:W1:Y:S01]  /*8340*/  LDS.128 R4, [R3+0x1000] ;  /* 0x0010000003047984 */ /* 0x002e620000000c00 */
[----:B------:R-:W-:Y:S01]  /*8350*/  IMAD.U32 R20, R8, 0x10000, RZ ;  /* 0x0001000008147824 */ /* 0x000fe200078e00ff */
[C---:B------:R-:W-:Y:S01]  /*8360*/  LOP3.LUT R27, R10.reuse, 0xffff0000, RZ, 0xc0, !PT ;  /* 0xffff00000a1b7812 */ /* 0x040fe200078ec0ff */
[----:B------:R-:W-:Y:S01]  /*8370*/  IMAD.U32 R24, R10, 0x10000, RZ ;  /* 0x000100000a187824 */ /* 0x000fe200078e00ff */
[----:B0-----:R-:W-:Y:S02]  /*8380*/  LOP3.LUT R25, R8, 0xffff0000, RZ, 0xc0, !PT ;  /* 0xffff000008197812 */ /* 0x001fe400078ec0ff */
        /* <DEDUP_REMOVED lines=15> */
[-C--:B------:R-:W-:Y:S01]  /*8480*/  FFMA.FTZ R5, R25, R13.reuse, -R14 ;  /* 0x0000000d19057223 */ /* 0x080fe2000001080e */
[----:B------:R-:W-:Y:S01]  /*8490*/  LOP3.LUT R20, R9, 0xffff0000, RZ, 0xc0, !PT ;  /* 0xffff000009147812 */ /* 0x000fe200078ec0ff */
[----:B------:R-:W-:Y:S02]  /*84a0*/  IMAD.U32 R24, R11, 0x10000, RZ ;  /* 0x000100000b187824 */ /* 0x000fe400078e00ff */
[----:B------:R-:W-:Y:S01]  /*84b0*/  FFMA.FTZ R12, R27, R13, R12 ;  /* 0x0000000d1b0c7223 */ /* 0x000fe2000001000c */
[----:B------:R-:W-:Y:S02]  /*84c0*/  IMAD.U32 R14, R9, 0x10000, RZ ;  /* 0x00010000090e7824 */ /* 0x000fe400078e00ff */
[-C--:B------:R-:W-:Y:S01]  /*84d0*/  FMUL.FTZ R13, R26, R7.reuse ;  /* 0x000000071a0d7220 */ /* 0x080fe20000410000 */
[-C--:B------:R-:W-:Y:S01]  /*84e0*/  FMUL.FTZ R9, R24, R6.reuse ;  /* 0x0000000618097220 */ /* 0x080fe20000410000 */
        /* <DEDUP_REMOVED lines=12> */
.L_x_1387:
        /* <DEDUP_REMOVED lines=8> */
.L_x_1653:
        /* <DEDUP_REMOVED lines=23> */
.L_x_1402:
[----:B------:R-:W-:Y:S05]  /*87a0*/  BSYNC B1 ;  /* 0x0000000000017941 */ /* 0x000fea0003800000 */
.L_x_1401:
[----:B------:R-:W2:Y:S01]  /*87b0*/  SYNCS.PHASECHK.TRANS64.TRYWAIT P1, [R2+URZ+0x38800], R27 ;  /* 0x0388001b020075a7 */ /* 0x000ea2000802017f */
[----:B------:R-:W-:Y:S01]  /*87c0*/  IMAD R3, R153, -0x40, R20 ;  /* 0xffffffc099037824 */ /* 0x000fe200078e0214 */
[--C-:B-----5:R-:W-:Y:S01]  /*87d0*/  SHF.R.U64 R31, R8, 0x10, R9.reuse ;  /* 0x00000010081f7819 */ /* 0x120fe20000001209 */
[--C-:B------:R-:W-:Y:S01]  /*87e0*/  IMAD.MOV.U32 R24, RZ, RZ, R9.reuse ;  /* 0x000000ffff187224 */ /* 0x100fe200078e0009 */
[----:B------:R-:W-:Y:S01]  /*87f0*/  SHF.R.U32.HI R29, RZ, 0x10, R9 ;  /* 0x00000010ff1d7819 */ /* 0x000fe20000011609 */
[----:B-1----:R-:W-:Y:S01]  /*8800*/  IMAD.MOV.U32 R12, RZ, RZ, R10 ;  /* 0x000000ffff0c7224 */ /* 0x002fe200078e000a */
[--C-:B------:R-:W-:Y:S01]  /*8810*/  SHF.R.U64 R9, R10, 0x10, R11.reuse ;  /* 0x000000100a097819 */ /* 0x100fe2000000120b */
[--C-:B------:R-:W-:Y:S01]  /*8820*/  IMAD.MOV.U32 R21, RZ, RZ, R11.reuse ;  /* 0x000000ffff157224 */ /* 0x100fe200078e000b */
[----:B------:R-:W-:Y:S01]  /*8830*/  SHF.R.U32.HI R10, RZ, 0x10, R11 ;  /* 0x00000010ff0a7819 */ /* 0x000fe2000001160b */
[----:B------:R-:W-:Y:S01]  /*8840*/  IMAD.MOV.U32 R20, RZ, RZ, R8 ;  /* 0x000000ffff147224 */ /* 0x000fe200078e0008 */
[----:B------:R-:W-:Y:S01]  /*8850*/  VIMNMX R11, R3, 0x40, PT ;  /* 0x00000040030b7848 */ /* 0x000fe20003fe0100 */
[----:B------:R-:W-:Y:S01]  /*8860*/  IMAD.MOV.U32 R13, RZ, RZ, R4 ;  /* 0x000000ffff0d7224 */ /* 0x000fe200078e0004 */
[--C-:B------:R-:W-:Y:S01]  /*8870*/  SHF.R.U64 R8, R4, 0x10, R5.reuse ;  /* 0x0000001004087819 */ /* 0x100fe20000001205 */
[--C-:B----4-:R-:W-:Y:S01]  /*8880*/  IMAD.MOV.U32 R14, RZ, RZ, R5.reuse ;  /* 0x000000ffff0e7224 */ /* 0x110fe200078e0005 */
[----:B0-----:R-:W-:Y:S01]  /*8890*/  ISETP.GE.AND P0, PT, R16, R25, PT ;  /* 0x000000191000720c */ /* 0x001fe20003f06270 */
[C---:B------:R-:W-:Y:S01]  /*88a0*/  VIADD R26, R19.reuse, 0x20 ;  /* 0x00000020131a7836 */ /* 0x040fe20000000000 */
[----:B------:R-:W-:Y:S01]  /*88b0*/  SHF.R.U32.HI R5, RZ, 0x10, R5 ;  /* 0x00000010ff057819 */ /* 0x000fe20000011605 */
[----:B------:R-:W-:Y:S01]  /*88c0*/  IMAD.MOV.U32 R15, RZ, RZ, R6 ;  /* 0x000000ffff0f7224 */ /* 0x000fe200078e0006 */
[--C-:B------:R-:W-:Y:S01]  /*88d0*/  SHF.R.U64 R6, R6, 0x10, R7.reuse ;  /* 0x0000001006067819 */ /* 0x100fe20000001207 */
[--C-:B------:R-:W-:Y:S01]  /*88e0*/  IMAD.MOV.U32 R3, RZ, RZ, R7.reuse ;  /* 0x000000ffff037224 */ /* 0x100fe200078e0007 */
[----:B------:R-:W-:Y:S01]  /*88f0*/  SHF.R.U32.HI R4, RZ, 0x10, R7 ;  /* 0x00000010ff047819 */ /* 0x000fe20000011607 */
[----:B------:R-:W-:Y:S01]  /*8900*/  BSSY B1, `(.L_x_1403) ;  /* 0x000000c000017945 */ /* 0x000fe20003800000 */
[----:B------:R-:W-:-:S02]  /*8910*/  ISETP.GE.OR P2, PT, R19, R11, P0 ;  /* 0x0000000b1300720c */ /* 0x000fc40000746670 */
[----:B------:R-:W-:Y:S02]  /*8920*/  PRMT R20, R20, 0x5410, R31 ;  /* 0x0000541014147816 */ /* 0x000fe4000000001f */
[----:B------:R-:W-:Y:S02]  /*8930*/  ISETP.GE.OR P0, PT, R26, R11, P0 ;  /* 0x0000000b1a00720c */ /* 0x000fe40000706670 */
[----:B------:R-:W-:Y:S02]  /*8940*/  PRMT R24, R24, 0x5410, R29 ;  /* 0x0000541018187816 */ /* 0x000fe4000000001d */
[----:B------:R-:W-:Y:S02]  /*8950*/  PRMT R12, R12, 0x5410, R9 ;  /* 0x000054100c0c7816 */ /* 0x000fe40000000009 */
[----:B------:R-:W-:Y:S02]  /*8960*/  PRMT R21, R21, 0x5410, R10 ;  /* 0x0000541015157816 */ /* 0x000fe4000000000a */
[----:B------:R-:W-:-:S02]  /*8970*/  PRMT R13, R13, 0x5410, R8 ;  /* 0x000054100d0d7816 */ /* 0x000fc40000000008 */
[----:B------:R-:W-:Y:S02]  /*8980*/  PRMT R14, R14, 0x5410, R5 ;  /* 0x000054100e0e7816 */ /* 0x000fe40000000005 */
[----:B------:R-:W-:Y:S02]  /*8990*/  PRMT R15, R15, 0x5410, R6 ;  /* 0x000054100f0f7816 */ /* 0x000fe40000000006 */
[----:B------:R-:W-:Y:S01]  /*89a0*/  PRMT R3, R3, 0x5410, R4 ;  /* 0x0000541003037816 */ /* 0x000fe20000000004 */
[----:B--2---:R-:W-:Y:S06]  /*89b0*/  @!P1 BRA `(.L_x_1404) ;  /* 0x0000017000389947 */ /* 0x004fec0003800000 */
.L_x_1654:
[----:B------:R-:W-:Y:S05]  /*89c0*/  BSYNC B1 ;  /* 0x0000000000017941 */ /* 0x000fea0003800000 */
.L_x_1403:
[----:B------:R-:W-:Y:S04]  /*89d0*/  BSSY B1, `(.L_x_1405) ;  /* 0x000005a000017945 */ /* 0x000fe80003800000 */
[----:B------:R-:W-:Y:S05]  /*89e0*/  @P2 BRA `(.L_x_1406) ;  /* 0x0000000400602947 */ /* 0x000fea0003800000 */
[----:B------:R-:W-:Y:S01]  /*89f0*/  IMAD.SHL.U32 R4, R189, 0x40, RZ ;  /* 0x00000040bd047824 */ /* 0x000fe200078e00ff */
[C---:B------:R-:W-:Y:S01]  /*8a00*/  LOP3.LUT R35, R13.reuse, 0xffff0000, RZ, 0xc0, !PT ;  /* 0xffff00000d237812 */ /* 0x040fe200078ec0ff */
        /* <DEDUP_REMOVED lines=14> */
[----:B------:R-:W0:Y:S01]  /*8af0*/  LDS.128 R4, [R44+0x20400] ;  /* 0x020400002c047984 */ /* 0x000e220000000c00 */
[C---:B-1----:R-:W-:Y:S01]  /*8b00*/  IMAD.U32 R31, R8.reuse, 0x10000, RZ ;  /* 0x00010000081f7824 */ /* 0x042fe200078e00ff */
[----:B------:R-:W-:Y:S01]  /*8b10*/  LOP3.LUT R8, R8, 0xffff0000, RZ, 0xc0, !PT ;  /* 0xffff000008087812 */ /* 0x000fe200078ec0ff */
[C---:B------:R-:W-:Y:S01]  /*8b20*/  IMAD.U32 R33, R10.reuse, 0x10000, RZ ;  /* 0x000100000a217824 */ /* 0x040fe200078e00ff */
[----:B------:R-:W-:Y:S01]  /*8b30*/  LOP3.LUT R10, R10, 0xffff0000, RZ, 0xc0, !PT ;  /* 0xffff00000a0a7812 */ /* 0x000fe200078ec0ff */
[----:B0-----:R-:W-:Y:S02]  /*8b40*/  IMAD.U32 R27, R4, 0x10000, RZ ;  /* 0x00010000041b7824 */ /* 0x001fe400078e00ff */
[C---:B------:R-:W-:Y:S01]  /*8b50*/  FMUL.FTZ R40, R31.reuse, R38 ;  /* 0x000000261f287220 */ /* 0x040fe20000410000 */
[-C--:B------:R-:W-:Y:S01]  /*8b60*/  FMUL.FTZ R42, R31, R36.reuse ;  /* 0x000000241f2a7220 */ /* 0x080fe20000410000 */
[----:B------:R-:W-:Y:S01]  /*8b70*/  LOP3.LUT R31, R20, 0xffff0000, RZ, 0xc0, !PT ;  /* 0xffff0000141f7812 */ /* 0x000fe200078ec0ff */
[----:B------:R-:W-:Y:S01]  /*8b80*/  FMUL.FTZ R37, R8, R35 ;  /* 0x0000002308257220 */ /* 0x000fe20000410000 */
[----:B------:R-:W-:Y:S01]  /*8b90*/  LOP3.LUT R4, R4, 0xffff0000, RZ, 0xc0, !PT ;  /* 0xffff000004047812 */ /* 0x000fe200078ec0ff */
[----:B------:R-:W-:Y:S01]  /*8ba0*/  FFMA.FTZ R39, R27, R36, -R40 ;  /* 0x000000241b277223 */ /* 0x000fe20000010828 */
[----:B------:R-:W-:-:S02]  /*8bb0*/  IMAD.U32 R40, R15, 0x10000, RZ ;  /* 0x000100000f287824 */ /* 0x000fc400078e00ff */
[----:B------:R-:W-:Y:S01]  /*8bc0*/  FFMA.FTZ R42, R27, R38, R42 ;  /* 0x000000261b2a7223 */ /* 0x000fe2000001002a */
[----:B------:R-:W-:Y:S02]  /*8bd0*/  IMAD.U32 R36, R12, 0x10000, RZ ;  /* 0x000100000c247824 */ /* 0x000fe400078e00ff */
[-C--:B------:R-:W-:Y:S01]  /*8be0*/  FMUL.FTZ R27, R8, R31.reuse ;  /* 0x0000001f081b7220 */ /* 0x080fe20000410000 */
[----:B------:R-:W-:Y:S01]  /*8bf0*/  FFMA.FTZ R38, R4, R31, -R37 ;  /* 0x0000001f04267223 */ /* 0x000fe20000010825 */
[----:B------:R-:W-:Y:S01]  /*8c00*/  FMUL.FTZ R8, R33, R40 ;  /* 0x0000002821087220 */ /* 0x000fe20000410000 */
[C---:B------:R-:W-:Y:S01]  /*8c10*/  IMAD.U32 R29, R6.reuse, 0x10000, RZ ;  /* 0x00010000061d7824 */ /* 0x040fe200078e00ff */
[----:B------:R-:W-:Y:S01]  /*8c20*/  LOP3.LUT R37, R15, 0xffff0000, RZ, 0xc0, !PT ;  /* 0xffff00000f257812 */ /* 0x000fe200078ec0ff */
[-C--:B------:R-:W-:Y:S01]  /*8c30*/  FMUL.FTZ R33, R33, R36.reuse ;  /* 0x0000002421217220 */ /* 0x080fe20000410000 */
[----:B------:R-:W-:Y:S01]  /*8c40*/  LOP3.LUT R6, R6, 0xffff0000, RZ, 0xc0, !PT ;  /* 0xffff000006067812 */ /* 0x000fe200078ec0ff */
[C---:B------:R-:W-:Y:S01]  /*8c50*/  FFMA.FTZ R36, R29.reuse, R36, -R8 ;  /* 0x000000241d247223 */ /* 0x040fe20000010808 */
[----:B------:R-:W-:Y:S01]  /*8c60*/  LOP3.LUT R31, R12, 0xffff0000, RZ, 0xc0, !PT ;  /* 0xffff00000c1f7812 */ /* 0x000fe200078ec0ff */
[----:B------:R-:W-:Y:S01]  /*8c70*/  FFMA.FTZ R40, R29, R40, R33 ;  /* 0x000000281d287223 */ /* 0x000fe20000010021 */
[----:B------:R-:W-:-:S02]  /*8c80*/  IMAD.U32 R32, R9, 0x10000, RZ ;  /* 0x0001000009207824 */ /* 0x000fc400078e00ff */
[----:B------:R-:W-:Y:S01]  /*8c90*/  FMUL.FTZ R29, R10, R37 ;  /* 0x000000250a1d7220 */ /* 0x000fe20000410000 */
[----:B------:R-:W-:Y:S02]  /*8ca0*/  IMAD.U32 R33, R14, 0x10000, RZ ;  /* 0x000100000e217824 */ /* 0x000fe400078e00ff */
[----:B------:R-:W-:Y:S01]  /*8cb0*/  FFMA.FTZ R35, R4, R35, R27 ;  /* 0x0000002304237223 */ /* 0x000fe2000001001b */
[----:B------:R-:W-:Y:S02]  /*8cc0*/  IMAD.U32 R28, R5, 0x10000, RZ ;  /* 0x00010000051c7824 */ /* 0x000fe400078e00ff */
[-C--:B------:R-:W-:Y:S01]  /*8cd0*/  FMUL.FTZ R45, R10, R31.reuse ;  /* 0x0000001f0a2d7220 */ /* 0x080fe20000410000 */
[----:B------:R-:W-:Y:S02]  /*8ce0*/  IMAD.U32 R27, R24, 0x10000, RZ ;  /* 0x00010000181b7824 */ /* 0x000fe400078e00ff */
[----:B------:R-:W-:Y:S01]  /*8cf0*/  FFMA.FTZ R43, R6, R31, -R29 ;  /* 0x0000001f062b7223 */ /* 0x000fe2000001081d */
[----:B------:R-:W-:Y:S01]  /*8d00*/  FMUL.FTZ R41, R32, R33 ;  /* 0x0000002120297220 */ /* 0x000fe20000410000 */
[----:B------:R-:W-:-:S02]  /*8d10*/  IMAD.U32 R34, R11, 0x10000, RZ ;  /* 0x000100000b227824 */ /* 0x000fc400078e00ff */
[----:B------:R-:W-:Y:S01]  /*8d20*/  FMUL.FTZ R32, R32, R27 ;  /* 0x0000001b20207220 */ /* 0x000fe20000410000 */
[----:B------:R-:W-:Y:S02]  /*8d30*/  IMAD.U32 R31, R3, 0x10000, RZ ;  /* 0x00010000031f7824 */ /* 0x000fe400078e00ff */
[----:B------:R-:W-:Y:S01]  /*8d40*/  FFMA.FTZ R45, R6, R37, R45 ;  /* 0x00000025062d7223 */ /* 0x000fe2000001002d */
[----:B------:R-:W-:Y:S02]  /*8d50*/  IMAD.U32 R29, R21, 0x10000, RZ ;  /* 0x00010000151d7824 */ /* 0x000fe400078e00ff */
[----:B------:R-:W-:Y:S01]  /*8d60*/  FFMA.FTZ R41, R28, R27, -R41 ;  /* 0x0000001b1c297223 */ /* 0x000fe20000010829 */
[----:B------:R-:W-:Y:S01]  /*8d70*/  IMAD.U32 R30, R7, 0x10000, RZ ;  /* 0x00010000071e7824 */ /* 0x000fe200078e00ff */
[----:B------:R-:W-:Y:S01]  /*8d80*/  LOP3.LUT R9, R9, 0xffff0000, RZ, 0xc0, !PT ;  /* 0xffff000009097812 */ /* 0x000fe200078ec0ff */
[C---:B------:R-:W-:Y:S01]  /*8d90*/  FMUL.FTZ R37, R34.reuse, R31 ;  /* 0x0000001f22257220 */ /* 0x040fe20000410000 */
[----:B------:R-:W-:Y:S01]  /*8da0*/  LOP3.LUT R11, R11, 0xffff0000, RZ, 0xc0, !PT ;  /* 0xffff00000b0b7812 */ /* 0x000fe200078ec0ff */
[----:B------:R-:W-:Y:S01]  /*8db0*/  FMUL.FTZ R27, R34, R29 ;  /* 0x0000001d221b7220 */ /* 0x000fe20000410000 */
[----:B------:R-:W-:Y:S01]  /*8dc0*/  LOP3.LUT R8, R14, 0xffff0000, RZ, 0xc0, !PT ;  /* 0xffff00000e087812 */ /* 0x000fe200078ec0ff */
[----:B------:R-:W-:Y:S01]  /*8dd0*/  FFMA.FTZ R32, R28, R33, R32 ;  /* 0x000000211c207223 */ /* 0x000fe20000010020 */
[----:B------:R-:W-:Y:S01]  /*8de0*/  LOP3.LUT R10, R3, 0xffff0000, RZ, 0xc0, !PT ;  /* 0xffff0000030a7812 */ /* 0x000fe200078ec0ff */
[----:B------:R-:W-:Y:S01]  /*8df0*/  FFMA.FTZ R37, R30, R29, -R37 ;  /* 0x0000001d1e257223 */ /* 0x000fe20000010825 */
[----:B------:R-:W-:Y:S01]  /*8e00*/  LOP3.LUT R4, R24, 0xffff0000, RZ, 0xc0, !PT ;  /* 0xffff000018047812 */ /* 0x000fe200078ec0ff */
[----:B------:R-:W-:Y:S01]  /*8e10*/  FFMA.FTZ R27, R30, R31, R27 ;  /* 0x0000001f1e1b7223 */ /* 0x000fe2000001001b */
[----:B------:R-:W-:Y:S01]  /*8e20*/  LOP3.LUT R6, R21, 0xffff0000, RZ, 0xc0, !PT ;  /* 0xffff000015067812 */ /* 0x000fe200078ec0ff */
[----:B------:R-:W-:Y:S01]  /*8e30*/  FMUL.FTZ R28, R9, R8 ;  /* 0x00000008091c7220 */ /* 0x000fe20000410000 */
[----:B------:R-:W-:Y:S01]  /*8e40*/  LOP3.LUT R5, R5, 0xffff0000, RZ, 0xc0, !PT ;  /* 0xffff000005057812 */ /* 0x000fe200078ec0ff */
[----:B------:R-:W-:Y:S01]  /*8e50*/  FMUL.FTZ R30, R11, R10 ;  /* 0x0000000a0b1e7220 */ /* 0x000fe20000410000 */
[----:B------:R-:W-:Y:S01]  /*8e60*/  LOP3.LUT R7, R7, 0xffff0000, RZ, 0xc0, !PT ;  /* 0xffff000007077812 */ /* 0x000fe200078ec0ff */
[----:B------:R-:W-:Y:S01]  /*8e70*/  FMUL.FTZ R9, R9, R4 ;  /* 0x0000000409097220 */ /* 0x000fe20000410000 */
[----:B------:R-:W-:Y:S01]  /*8e80*/  FMUL.FTZ R11, R11, R6 ;  /* 0x000000060b0b7220 */ /* 0x000fe20000410000 */
[----:B------:R-:W-:Y:S01]  /*8e90*/  FFMA.FTZ R28, R5, R4, -R28 ;  /* 0x00000004051c7223 */ /* 0x000fe2000001081c */
[----:B------:R-:W-:Y:S01]  /*8ea0*/  F2FP.BF16.F32.PACK_AB R4, R38, R39 ;  /* 0x000000272604723e */ /* 0x000fe200000010ff */
[----:B------:R-:W-:Y:S01]  /*8eb0*/  FFMA.FTZ R30, R7, R6, -R30 ;  /* 0x00000006071e7223 */ /* 0x000fe2000001081e */
[----:B------:R-:W-:Y:S01]  /*8ec0*/  FFMA.FTZ R9, R5, R8, R9 ;  /* 0x0000000805097223 */ /* 0x000fe20000010009 */
[----:B------:R-:W-:Y:S01]  /*8ed0*/  FFMA.FTZ R34, R7, R10, R11 ;  /* 0x0000000a07227223 */ /* 0x000fe2000001000b */
[----:B------:R-:W-:-:S02]  /*8ee0*/  F2FP.BF16.F32.PACK_AB R6, R43, R36 ;  /* 0x000000242b06723e */ /* 0x000fc400000010ff */
[----:B------:R-:W-:Y:S02]  /*8ef0*/  F2FP.BF16.F32.PACK_AB R5, R28, R41 ;  /* 0x000000291c05723e */ /* 0x000fe400000010ff */
[----:B------:R-:W-:Y:S02]  /*8f00*/  F2FP.BF16.F32.PACK_AB R7, R30, R37 ;  /* 0x000000251e07723e */ /* 0x000fe400000010ff */
[----:B------:R-:W-:Y:S02]  /*8f10*/  F2FP.BF16.F32.PACK_AB R8, R35, R42 ;  /* 0x0000002a2308723e */ /* 0x000fe400000010ff */
[----:B------:R-:W-:Y:S01]  /*8f20*/  F2FP.BF16.F32.PACK_AB R10, R45, R40 ;  /* 0x000000282d0a723e */ /* 0x000fe200000010ff */
[----:B------:R1:W-:Y:S01]  /*8f30*/  STS.128 [R44+0x20400], R4 ;  /* 0x020400042c007388 */ /* 0x0003e20000000c00 */
[----:B------:R-:W-:Y:S02]  /*8f40*/  F2FP.BF16.F32.PACK_AB R9, R9, R32 ;  /* 0x000000200909723e */ /* 0x000fe400000010ff */
[----:B------:R-:W-:-:S05]  /*8f50*/  F2FP.BF16.F32.PACK_AB R11, R34, R27 ;  /* 0x0000001b220b723e */ /* 0x000fca00000010ff */
[----:B------:R1:W-:Y:S02]  /*8f60*/  STS.128 [R46+0x20400], R8 ;  /* 0x020400082e007388 */ /* 0x0003e40000000c00 */
.L_x_1406:
[----:B------:R-:W-:Y:S05]  /*8f70*/  BSYNC B1 ;  /* 0x0000000000017941 */ /* 0x000fea0003800000 */
.L_x_1405:
        /* <DEDUP_REMOVED lines=15> */
[----:B------:R-:W-:-:S02]  /*9070*/  SHF.R.U32.HI R7, RZ, 0x3, R7 ;  /* 0x00000003ff077819 */ /* 0x000fc40000011607 */
[----:B------:R-:W-:Y:S02]  /*9080*/  LOP3.LUT R5, R5, 0xfffffe00, RZ, 0xc0, !PT ;  /* 0xfffffe0005057812 */ /* 0x000fe400078ec0ff */
[----:B------:R-:W-:-:S05]  /*9090*/  LOP3.LUT R4, R4, R7, RZ, 0x3c, !PT ;  /* 0x0000000704047212 */ /* 0x000fca00078e3cff */
[----:B------:R-:W-:-:S04]  /*90a0*/  IMAD.IADD R9, R5, 0x1, R4 ;  /* 0x0000000105097824 */ /* 0x000fc800078e0204 */
        /* <DEDUP_REMOVED lines=8> */
[-C--:B------:R-:W-:Y:S01]  /*9130*/  FMUL.FTZ R37, R38, R8.reuse ;  /* 0x0000000826257220 */ /* 0x080fe20000410000 */
[----:B------:R-:W-:Y:S01]  /*9140*/  FMUL.FTZ R39, R20, R8 ;  /* 0x0000000814277220 */ /* 0x000fe20000410000 */
[-C--:B------:R-:W-:Y:S01]  /*9150*/  FMUL.FTZ R30, R41, R31.reuse ;  /* 0x0000001f291e7220 */ /* 0x080fe20000410000 */
[C---:B------:R-:W-:Y:S01]  /*9160*/  IMAD.U32 R32, R10.reuse, 0x10000, RZ ;  /* 0x000100000a207824 */ /* 0x040fe200078e00ff */
[----:B------:R-:W-:Y:S01]  /*9170*/  LOP3.LUT R10, R10, 0xffff0000, RZ, 0xc0, !PT ;  /* 0xffff00000a0a7812 */ /* 0x000fe200078ec0ff */
[C---:B------:R-:W-:Y:S01]  /*9180*/  IMAD.U32 R33, R11.reuse, 0x10000, RZ ;  /* 0x000100000b217824 */ /* 0x040fe200078e00ff */
[----:B------:R-:W-:Y:S01]  /*9190*/  LOP3.LUT R11, R11, 0xffff0000, RZ, 0xc0, !PT ;  /* 0xffff00000b0b7812 */ /* 0x000fe200078ec0ff */
[----:B--2---:R-:W1:Y:S02]  /*91a0*/  LDS.128 R4, [R40+0x20400] ;  /* 0x0204000028047984 */ /* 0x004e640000000c00 */
[C---:B-1----:R-:W-:Y:S01]  /*91b0*/  IMAD.U32 R26, R4.reuse, 0x10000, RZ ;  /* 0x00010000041a7824 */ /* 0x042fe200078e00ff */
[----:B------:R-:W-:Y:S01]  /*91c0*/  LOP3.LUT R4, R4, 0xffff0000, RZ, 0xc0, !PT ;  /* 0xffff000004047812 */ /* 0x000fe200078ec0ff */
[C---:B0-----:R-:W-:Y:S01]  /*91d0*/  IMAD.U32 R27, R5.reuse, 0x10000, RZ ;  /* 0x00010000051b7824 */ /* 0x041fe200078e00ff */
[----:B------:R-:W-:Y:S01]  /*91e0*/  LOP3.LUT R5, R5, 0xffff0000, RZ, 0xc0, !PT ;  /* 0xffff000005057812 */ /* 0x000fe200078ec0ff */
[-C--:B------:R-:W-:Y:S01]  /*91f0*/  FFMA.FTZ R35, R34, R26.reuse, -R35 ;  /* 0x0000001a22237223 */ /* 0x080fe20000010823 */
[----:B------:R-:W-:Y:S01]  /*9200*/  FFMA.FTZ R13, R36, R26, R13 ;  /* 0x0000001a240d7223 */ /* 0x000fe2000001000d */
[----:B------:R-:W-:Y:S01]  /*9210*/  FMUL.FTZ R26, R43, R31 ;  /* 0x0000001f2b1a7220 */ /* 0x000fe20000410000 */
[----:B------:R-:W-:Y:S01]  /*9220*/  FFMA.FTZ R8, R20, R4, -R37 ;  /* 0x0000000414087223 */ /* 0x000fe20000010825 */
[----:B------:R-:W-:-:S02]  /*9230*/  IMAD.U32 R34, R15, 0x10000, RZ ;  /* 0x000100000f227824 */ /* 0x000fc400078e00ff */
[----:B------:R-:W-:Y:S01]  /*9240*/  FFMA.FTZ R20, R38, R4, R39 ;  /* 0x0000000426147223 */ /* 0x000fe20000010027 */
[C---:B------:R-:W-:Y:S02]  /*9250*/  IMAD.U32 R4, R12.reuse, 0x10000, RZ ;  /* 0x000100000c047824 */ /* 0x040fe400078e00ff */
[-C--:B------:R-:W-:Y:S01]  /*9260*/  FFMA.FTZ R26, R41, R27.reuse, -R26 ;  /* 0x0000001b291a7223 */ /* 0x080fe2000001081a */
[----:B------:R-:W-:Y:S01]  /*9270*/  FFMA.FTZ R30, R43, R27, R30 ;  /* 0x0000001b2b1e7223 */ /* 0x000fe2000001001e */
[----:B------:R-:W-:Y:S01]  /*9280*/  LOP3.LUT R12, R12, 0xffff0000, RZ, 0xc0, !PT ;  /* 0xffff00000c0c7812 */ /* 0x000fe200078ec0ff */
[----:B------:R-:W-:Y:S01]  /*9290*/  IMAD.U32 R28, R6, 0x10000, RZ ;  /* 0x00010000061c7824 */ /* 0x000fe200078e00ff */
[----:B------:R-:W-:Y:S01]  /*92a0*/  LOP3.LUT R36, R15, 0xffff0000, RZ, 0xc0, !PT ;  /* 0xffff00000f247812 */ /* 0x000fe200078ec0ff */
[-C--:B------:R-:W-:Y:S01]  /*92b0*/  FMUL.FTZ R27, R34, R32.reuse ;  /* 0x00000020221b7220 */ /* 0x080fe20000410000 */
[----:B------:R-:W-:Y:S01]  /*92c0*/  IMAD.U32 R41, R3, 0x10000, RZ ;  /* 0x0001000003297824 */ /* 0x000fe200078e00ff */
[----:B------:R-:W-:Y:S01]  /*92d0*/  LOP3.LUT R6, R6, 0xffff0000, RZ, 0xc0, !PT ;  /* 0xffff000006067812 */ /* 0x000fe200078ec0ff */
[C---:B------:R-:W-:Y:S01]  /*92e0*/  FMUL.FTZ R15, R4.reuse, R32 ;  /* 0x00000020040f7220 */ /* 0x040fe20000410000 */
[----:B------:R-:W-:Y:S01]  /*92f0*/  FFMA.FTZ R27, R4, R28, -R27 ;  /* 0x0000001c041b7223 */ /* 0x000fe2000001081b */
[-C--:B------:R-:W-:Y:S01]  /*9300*/  FMUL.FTZ R31, R36, R10.reuse ;  /* 0x0000000a241f7220 */ /* 0x080fe20000410000 */
[----:B------:R-:W-:Y:S01]  /*9310*/  FMUL.FTZ R37, R12, R10 ;  /* 0x0000000a0c257220 */ /* 0x000fe20000410000 */
[----:B------:R-:W-:-:S02]  /*9320*/  IMAD.U32 R29, R7, 0x10000, RZ ;  /* 0x00010000071d7824 */ /* 0x000fc400078e00ff */
[-C--:B------:R-:W-:Y:S01]  /*9330*/  FMUL.FTZ R4, R41, R33.reuse ;  /* 0x0000002129047220 */ /* 0x080fe20000410000 */
[----:B------:R-:W-:Y:S02]  /*9340*/  IMAD.U32 R39, R21, 0x10000, RZ ;  /* 0x0001000015277824 */ /* 0x000fe400078e00ff */
[----:B------:R-:W-:Y:S01]  /*9350*/  FFMA.FTZ R10, R34, R28, R15 ;  /* 0x0000001c220a7223 */ /* 0x000fe2000001000f */
[-C--:B------:R-:W-:Y:S01]  /*9360*/  FFMA.FTZ R12, R12, R6.reuse, -R31 ;  /* 0x000000060c0c7223 */ /* 0x080fe2000001081f */
[----:B------:R-:W-:Y:S01]  /*9370*/  FFMA.FTZ R37, R36, R6, R37 ;  /* 0x0000000624257223 */ /* 0x000fe20000010025 */
[C---:B------:R-:W-:Y:S01]  /*9380*/  FMUL.FTZ R6, R39.reuse, R33 ;  /* 0x0000002127067220 */ /* 0x040fe20000410000 */
[-C--:B------:R-:W-:Y:S01]  /*9390*/  FFMA.FTZ R15, R39, R29.reuse, -R4 ;  /* 0x0000001d270f7223 */ /* 0x080fe20000010804 */
[----:B------:R-:W-:Y:S02]  /*93a0*/  LOP3.LUT R33, R14, 0xffff0000, RZ, 0xc0, !PT ;  /* 0xffff00000e217812 */ /* 0x000fe400078ec0ff */
[----:B------:R-:W-:Y:S01]  /*93b0*/  LOP3.LUT R39, R3, 0xffff0000, RZ, 0xc0, !PT ;  /* 0xffff000003277812 */ /* 0x000fe200078ec0ff */
[----:B------:R-:W-:Y:S01]  /*93c0*/  FFMA.FTZ R29, R41, R29, R6 ;  /* 0x0000001d291d7223 */ /* 0x000fe20000010006 */
[----:B------:R-:W-:Y:S01]  /*93d0*/  LOP3.LUT R31, R24, 0xffff0000, RZ, 0xc0, !PT ;  /* 0xffff0000181f7812 */ /* 0x000fe200078ec0ff */
[----:B------:R-:W-:Y:S01]  /*93e0*/  FMUL.FTZ R4, R33, R9 ;  /* 0x0000000921047220 */ /* 0x000fe20000410000 */
[----:B------:R-:W-:Y:S01]  /*93f0*/  LOP3.LUT R21, R21, 0xffff0000, RZ, 0xc0, !PT ;  /* 0xffff000015157812 */ /* 0x000fe200078ec0ff */
[----:B------:R-:W-:Y:S01]  /*9400*/  FMUL.FTZ R14, R39, R11 ;  /* 0x0000000b270e7220 */ /* 0x000fe20000410000 */
[----:B------:R-:W-:Y:S01]  /*9410*/  LOP3.LUT R7, R7, 0xffff0000, RZ, 0xc0, !PT ;  /* 0xffff000007077812 */ /* 0x000fe200078ec0ff */
[C---:B------:R-:W-:Y:S01]  /*9420*/  FMUL.FTZ R6, R31.reuse, R9 ;  /* 0x000000091f067220 */ /* 0x040fe20000410000 */
[----:B------:R-:W-:Y:S01]  /*9430*/  FFMA.FTZ R3, R31, R5, -R4 ;  /* 0x000000051f037223 */ /* 0x000fe20000010804 */
[C---:B------:R-:W-:Y:S01]  /*9440*/  FMUL.FTZ R24, R21.reuse, R11 ;  /* 0x0000000b15187220 */ /* 0x040fe20000410000 */
        /* <DEDUP_REMOVED lines=13> */
.L_x_1397:
[----:B------:R-:W-:Y:S05]  /*9520*/  BSYNC B0 ;  /* 0x0000000000007941 */ /* 0x000fea0003800000 */
.L_x_1386:
        /* <DEDUP_REMOVED lines=8> */
.L_x_1383:
[----:B------:R-:W-:-:S13]  /*95b0*/  ISETP.NE.AND P0, PT, R187, 0x3, PT ;  /* 0x00000003bb00780c */ /* 0x000fda0003f05270 */
[----:B------:R-:W-:Y:S05]  /*95c0*/  @!P0 BRA `(.L_x_1407) ;  /* 0x0000000000048947 */ /* 0x000fea0003800000 */
[----:B------:R-:W-:Y:S01]  /*95d0*/  BPT.TRAP 0x1 ;  /* 0x000000040000795c */ /* 0x000fe20000300000 */
.L_x_1407:
[----:B------:R-:W-:Y:S01]  /*95e0*/  IMAD R14, R18, 0x8, R2 ;  /* 0x00000008120e7824 */ /* 0x000fe200078e0202 */
[----:B------:R-:W-:-:S04]  /*95f0*/  SHF.L.U32 R15, R23, 0x1f, RZ ;  /* 0x0000001f170f7819 */ /* 0x000fc800000006ff */
[----:B------:R4:W0:Y:S01]  /*9600*/  SYNCS.PHASECHK.TRANS64.TRYWAIT P1, [R14+URZ+0x38830], R15 ;  /* 0x0388300f0e0075a7 */ /* 0x000822000802017f */
[----:B------:R-:W-:Y:S05]  /*9610*/  @!P0 BRA `(.L_x_1408) ;  /* 0x0000000000048947 */ /* 0x000fea0003800000 */
[----:B------:R-:W-:Y:S01]  /*9620*/  BPT.TRAP 0x1 ;  /* 0x000000040000795c */ /* 0x000fe20000300000 */
.L_x_1408:
[C---:B012---:R-:W-:Y:S02]  /*9630*/  VIADD R3, R2.reuse, 0x22400 ;  /* 0x0002240002037836 */ /* 0x047fe40000000000 */
[----:B---3--:R-:W-:-:S03]  /*9640*/  VIADD R4, R2, 0x20400 ;  /* 0x0002040002047836 */ /* 0x008fc60000000000 */
        /* <DEDUP_REMOVED lines=8> */
.L_x_1409:
[----:B------:R-:W-:Y:S01]  /*96d0*/  IMAD R10, R18, 0x200, R3 ;  /* 0x00000200120a7824 */ /* 0x000fe200078e0203 */
[----:B------:R-:W-:Y:S01]  /*96e0*/  LOP3.LUT R8, R4, 0x10000, RZ, 0xfc, !PT ;  /* 0x0001000004087812 */ /* 0x000fe200078efcff */
[----:B------:R-:W-:Y:S01]  /*96f0*/  IMAD.MOV.U32 R9, RZ, RZ, 0x40000040 ;  /* 0x40000040ff097424 */ /* 0x000fe200078e00ff */
[----:B------:R-:W-:Y:S05]  /*9700*/  WARPSYNC.ALL ;  /* 0x0000000000007948 */ /* 0x000fea0003800000 */
[----:B------:R-:W-:Y:S01]  /*9710*/  IMAD.MOV.U32 R11, RZ, RZ, 0x40000040 ;  /* 0x40000040ff0b7424 */ /* 0x000fe200078e00ff */
        /* <DEDUP_REMOVED lines=8> */
[----:B------:R-:W-:Y:S01]  /*97a0*/  BSSY B0, `(.L_x_1411) ;  /* 0x0000024000007945 */ /* 0x000fe20003800000 */
        /* <DEDUP_REMOVED lines=8> */
[----:B------:R-:W-:-:S02]  /*9830*/  R2UR UR5, R5 ;  /* 0x00000000050572ca */ /* 0x000fc400000e0000 */
[----:B------:R-:W-:Y:S01]  /*9840*/  R2UR UR6, R6 ;  /* 0x00000000060672ca */ /* 0x000fe200000e0000 */
[C---:B------:R-:W-:Y:S01]  /*9850*/  VIADD R6, R8.reuse, 0x4 ;  /* 0x0000000408067836 */ /* 0x040fe20000000000 */
[----:B------:R-:W-:Y:S01]  /*9860*/  R2UR UR7, R7 ;  /* 0x00000000070772ca */ /* 0x000fe200000e0000 */
[----:B------:R-:W-:Y:S02]  /*9870*/  IMAD.MOV.U32 R7, RZ, RZ, 0x40000040 ;  /* 0x40000040ff077424 */ /* 0x000fe400078e00ff */
[----:B------:R-:W-:Y:S01]  /*9880*/  VIADD R8, R8, 0x6 ;  /* 0x0000000608087836 */ /* 0x000fe20000000000 */
[----:B------:R-:W-:Y:S02]  /*9890*/  WARPGROUP.DEPBAR.LE gsb0, 0x0 ;  /* 0x00008000000079c5 */ /* 0x000fe40000010000 */
[----:B------:R-:W-:-:S07]  /*98a0*/  WARPGROUP.ARRIVE ;  /* 0x00000000000079c5 */ /* 0x000fce0000000000 */
        /* <DEDUP_REMOVED lines=11> */
[----:B------:R-:W-:Y:S02]  /*9960*/  R2UR UR7, R11 ;  /* 0x000000000b0772ca */ /* 0x000fe400000e0000 */
[----:B------:R-:W-:Y:S01]  /*9970*/  SHF.L.U32 R11, R0, 0x1f, RZ ;  /* 0x0000001f000b7819 */ /* 0x000fe200000006ff */
[----:B------:R-:W-:-:S02]  /*9980*/  WARPGROUP.DEPBAR.LE gsb0, 0x0 ;  /* 0x00008000000079c5 */ /* 0x000fc40000010000 */
[----:B------:R-:W-:-:S08]  /*9990*/  WARPGROUP.ARRIVE ;  /* 0x00000000000079c5 */ /* 0x000fd00000000000 */
[----:B------:R-:W-:Y:S03]  /*99a0*/  HGMMA.64x64x16.F32.BF16 R24, gdesc[UR4], R24, gsb0 ;  /* 0x00e00000041879f0 */ /* 0x000fe60008001818 */
[----:B------:R-:W-:Y:S02]  /*99b0*/  WARPGROUP.DEPBAR.LE gsb0, 0x0 ;  /* 0x00008000000079c5 */ /* 0x000fe40000010000 */
[----:B------:R-:W1:Y:S02]  /*99c0*/  SYNCS.PHASECHK.TRANS64.TRYWAIT P1, [R2+URZ+0x38810], R11 ;  /* 0x0388100b020075a7 */ /* 0x000e64000802017f */
[----:B-1----:R-:W-:Y:S05]  /*99d0*/  @!P1 BRA `(.L_x_1412) ;  /* 0x0000016000589947 */ /* 0x002fea0003800000 */
.L_x_1655:
[----:B------:R-:W-:Y:S05]  /*99e0*/  BSYNC B0 ;  /* 0x0000000000007941 */ /* 0x000fea0003800000 */
.L_x_1411:
[----:B------:R-:W-:Y:S05]  /*99f0*/  @!P0 BRA `(.L_x_1413) ;  /* 0x0000000000048947 */ /* 0x000fea0003800000 */
[----:B------:R-:W-:Y:S01]  /*9a00*/  BPT.TRAP 0x1 ;  /* 0x000000040000795c */ /* 0x000fe20000300000 */
.L_x_1413:
[----:B------:R2:W3:Y:S01]  /*9a10*/  SYNCS.PHASECHK.TRANS64.TRYWAIT P1, [R14+URZ+0x38850], R15 ;  /* 0x0388500f0e0075a7 */ /* 0x0004e2000802017f */
[----:B------:R-:W-:Y:S05]  /*9a20*/  @!P0 BRA `(.L_x_1414) ;  /* 0x0000000000048947 */ /* 0x000fea0003800000 */
[----:B------:R-:W-:Y:S01]  /*9a30*/  BPT.TRAP 0x1 ;  /* 0x000000040000795c */ /* 0x000fe20000300000 */
.L_x_1414:
[C---:B------:R-:W-:Y:S01]  /*9a40*/  VIADD R0, R2.reuse, 0x400 ;  /* 0x0000040002007836 */ /* 0x040fe20000000000 */
[----:B------:R-:W-:Y:S01]  /*9a50*/  BSSY B0, `(.L_x_1415) ;  /* 0x000000a000007945 */ /* 0x000fe20003800000 */
[----:B------:R-:W-:-:S03]  /*9a60*/  VIADD R10, R2, 0x26400 ;  /* 0x00026400020a7836 */ /* 0x000fc60000000000 */
[----:B------:R-:W-:Y:S02]  /*9a70*/  SHF.R.U32.HI R0, RZ, 0x4, R0 ;  /* 0x00000004ff007819 */ /* 0x000fe40000011600 */
[----:B------:R-:W-:Y:S02]  /*9a80*/  SHF.R.U32.HI R10, RZ, 0x4, R10 ;  /* 0x00000004ff0a7819 */ /* 0x000fe4000001160a */
[----:B------:R-:W-:Y:S02]  /*9a90*/  LOP3.LUT R0, R0, 0x3fff, RZ, 0xc0, !PT ;  /* 0x00003fff00007812 */ /* 0x000fe400078ec0ff */
[----:B-1----:R-:W-:Y:S02]  /*9aa0*/  LOP3.LUT R11, R10, 0x3fff, RZ, 0xc0, !PT ;  /* 0x00003fff0a0b7812 */ /* 0x002fe400078ec0ff */
[----:B------:R-:W-:Y:S01]  /*9ab0*/  LOP3.LUT R10, R0, 0x10000, RZ, 0xfc, !PT ;  /* 0x00010000000a7812 */ /* 0x000fe200078efcff */
[----:B---3--:R-:W-:Y:S06]  /*9ac0*/  @P1 BRA `(.L_x_1416) ;  /* 0x0000000000081947 */ /* 0x008fec0003800000 */
[----:B------:R-:W1:Y:S02]  /*9ad0*/  SYNCS.PHASECHK.TRANS64.TRYWAIT P1, [R14+URZ+0x38850], R15 ;  /* 0x0388500f0e0075a7 */ /* 0x000e64000802017f */
[----:B-1----:R-:W-:Y:S05]  /*9ae0*/  @!P1 BRA `(.L_x_1417) ;  /* 0x0000016000289947 */ /* 0x002fea0003800000 */
.L_x_1416:
[----:B------:R-:W-:Y:S05]  /*9af0*/  BSYNC B0 ;  /* 0x0000000000007941 */ /* 0x000fea0003800000 */
.L_x_1415:
[----:B------:R-:W-:Y:S01]  /*9b00*/  LOP3.LUT R0, R11, 0x10000, RZ, 0xfc, !PT ;  /* 0x000100000b007812 */ /* 0x000fe200078efcff */
[----:B------:R-:W-:Y:S01]  /*9b10*/  IMAD R12, R18, 0x1000, R10 ;  /* 0x00001000120c7824 */ /* 0x000fe200078e020a */
[----:B------:R-:W-:Y:S05]  /*9b20*/  WARPSYNC.ALL ;  /* 0x0000000000007948 */ /* 0x000fea0003800000 */
[----:B------:R-:W-:Y:S01]  /*9b30*/  IMAD.MOV.U32 R20, RZ, RZ, R0 ;  /* 0x000000ffff147224 */ /* 0x000fe200078e0000 */
[----:B------:R-:W-:Y:S01]  /*9b40*/  R2UR UR6, R12 ;  /* 0x000000000c0672ca */ /* 0x000fe200000e0000 */
[----:B------:R-:W-:Y:S01]  /*9b50*/  IMAD.MOV.U32 R21, RZ, RZ, 0x40000040 ;  /* 0x40000040ff157424 */ /* 0x000fe200078e00ff */
[----:B------:R-:W-:Y:S01]  /*9b60*/  WARPGROUP.ARRIVE ;  /* 0x00000000000079c5 */ /* 0x000fe20000000000 */
[----:B------:R-:W-:Y:S01]  /*9b70*/  IMAD.MOV.U32 R13, RZ, RZ, 0x40000040 ;  /* 0x40000040ff0d7424 */ /* 0x000fe200078e00ff */
[----:B------:R-:W-:Y:S01]  /*9b80*/  R2UR UR4, R20 ;  /* 0x00000000140472ca */ /* 0x000fe200000e0000 */
[----:B------:R-:W-:Y:S01]  /*9b90*/  VIADD R20, R0, 0x2 ;  /* 0x0000000200147836 */ /* 0x000fe20000000000 */
[----:B------:R-:W-:Y:S01]  /*9ba0*/  R2UR UR5, R21 ;  /* 0x00000000150572ca */ /* 0x000fe200000e0000 */
[----:B------:R-:W-:Y:S01]  /*9bb0*/  VIADD R58, R12, 0x2 ;  /* 0x000000020c3a7836 */ /* 0x000fe20000000000 */
[----:B------:R-:W-:Y:S01]  /*9bc0*/  R2UR UR7, R13 ;  /* 0x000000000d0772ca */ /* 0x000fe200000e0000 */
[----:B------:R-:W-:Y:S01]  /*9bd0*/  IMAD.MOV.U32 R21, RZ, RZ, 0x40000040 ;  /* 0x40000040ff157424 */ /* 0x000fe200078e00ff */
[----:B------:R-:W3:Y:S01]  /*9be0*/  S2R R57, SR_TID.X ;  /* 0x0000000000397919 */ /* 0x000ee20000002100 */
[----:B------:R-:W-:-:S10]  /*9bf0*/  IMAD.MOV.U32 R59, RZ, RZ, 0x40000040 ;  /* 0x40000040ff3b7424 */ /* 0x000fd400078e00ff */
[----:B------:R-:W-:Y:S01]  /*9c00*/  HGMMA.64x64x16.F32.BF16 R24, gdesc[UR4], R24, gsb0 ;  /* 0x00e00000041879f0 */ /* 0x000fe20008001818 */
        /* <DEDUP_REMOVED lines=8> */
[----:B---3--:R-:W-:-:S05]  /*9c90*/  SHF.R.U32.HI R57, RZ, 0x7, R57 ;  /* 0x00000007ff397819 */ /* 0x008fca0000011639 */
[----:B------:R3:W3:Y:S01]  /*9ca0*/  SHFL.IDX PT, R11, R57, RZ, 0x1f ;  /* 0x00001fff390b7589 */ /* 0x0006e200000e0000 */
[----:B------:R-:W-:Y:S02]  /*9cb0*/  VIADD R62, R12, 0x800 ;  /* 0x000008000c3e7836 */ /* 0x000fe40000000000 */
[----:B------:R-:W-:Y:S02]  /*9cc0*/  VIADD R60, R0, 0x800 ;  /* 0x00000800003c7836 */ /* 0x000fe40000000000 */
[----:B012-4-:R-:W-:Y:S01]  /*9cd0*/  IMAD.MOV.U32 R15, RZ, RZ, 0x4 ;  /* 0x00000004ff0f7424 */ /* 0x017fe200078e00ff */
[----:B---3--:R-:W2:Y:S01]  /*9ce0*/  LDL R57, [R1+0x44] ;  /* 0x0000440001397983 */ /* 0x008ea20000100800 */
[----:B------:R-:W-:Y:S02]  /*9cf0*/  WARPGROUP.DEPBAR.LE gsb0, 0x0 ;  /* 0x00008000000079c5 */ /* 0x000fe40000010000 */
[----:B------:R-:W-:-:S06]  /*9d00*/  WARPGROUP.ARRIVE ;  /* 0x00000000000079c5 */ /* 0x000fcc0000000000 */
        /* <DEDUP_REMOVED lines=9> */
[----:B------:R-:W-:Y:S02]  /*9da0*/  WARPGROUP.DEPBAR.LE gsb0, 0x0 ;  /* 0x00008000000079c5 */ /* 0x000fe40000010000 */
[----:B------:R-:W-:-:S09]  /*9db0*/  WARPGROUP.ARRIVE ;  /* 0x00000000000079c5 */ /* 0x000fd20000000000 */
        /* <DEDUP_REMOVED lines=133> */
[----:B------:R-:W-:Y:S02]  /*a610*/  R2UR UR4, R20 ;  /* 0x00000000140472ca */ /* 0x000fe400000e0000 */
[----:B------:R-:W-:Y:S02]  /*a620*/  R2UR UR5, R21 ;  /* 0x00000000150572ca */ /* 0x000fe400000e0000 */
[----:B------:R-:W-:Y:S02]  /*a630*/  R2UR UR6, R58 ;  /* 0x000000003a0672ca */ /* 0x000fe400000e0000 */
[----:B------:R-:W-:Y:S02]  /*a640*/  R2UR UR7, R59 ;  /* 0x000000003b0772ca */ /* 0x000fe400000e0000 */
[----:B------:R-:W-:Y:S01]  /*a650*/  ISETP.GT.AND P1, PT, R11, 0x7f, PT ;  /* 0x0000007f0b00780c */ /* 0x000fe20003f24270 */
[----:B------:R-:W-:-:S02]  /*a660*/  WARPGROUP.DEPBAR.LE gsb0, 0x0 ;  /* 0x00008000000079c5 */ /* 0x000fc40000010000 */
[----:B------:R-:W-:-:S08]  /*a670*/  WARPGROUP.ARRIVE ;  /* 0x00000000000079c5 */ /* 0x000fd00000000000 */
[----:B------:R-:W-:Y:S01]  /*a680*/  HGMMA.64x64x16.F32.BF16 R24, gdesc[UR4], R24, gsb0 ;  /* 0x00e00000041879f0 */ /* 0x000fe20008001818 */
[----:B------:R-:W-:Y:S01]  /*a690*/  SEL R11, RZ, 0x2, !P1 ;  /* 0x00000002ff0b7807 */ /* 0x000fe20004800000 */
[----:B------:R-:W-:Y:S02]  /*a6a0*/  IMAD.MOV.U32 R21, RZ, RZ, 0x40000040 ;  /* 0x40000040ff157424 */ /* 0x000fe400078e00ff */
[----:B------:R-:W-:Y:S02]  /*a6b0*/  IMAD.MOV.U32 R59, RZ, RZ, 0x40000040 ;  /* 0x40000040ff3b7424 */ /* 0x000fe400078e00ff */
[C---:B------:R-:W-:Y:S02]  /*a6c0*/  IMAD.IADD R20, R11.reuse, 0x1, R62 ;  /* 0x000000010b147824 */ /* 0x040fe400078e023e */
[----:B------:R-:W-:Y:S01]  /*a6d0*/  IMAD.IADD R58, R11, 0x1, R60 ;  /* 0x000000010b3a7824 */ /* 0x000fe200078e023c */
[----:B------:R-:W-:Y:S02]  /*a6e0*/  R2UR UR7, R21 ;  /* 0x00000000150772ca */ /* 0x000fe400000e0000 */
[----:B------:R-:W-:-:S02]  /*a6f0*/  R2UR UR6, R20 ;  /* 0x00000000140672ca */ /* 0x000fc400000e0000 */
[----:B------:R-:W-:Y:S02]  /*a700*/  R2UR UR4, R58 ;  /* 0x000000003a0472ca */ /* 0x000fe400000e0000 */
[----:B------:R-:W-:Y:S01]  /*a710*/  R2UR UR5, R59 ;  /* 0x000000003b0572ca */ /* 0x000fe200000e0000 */
[----:B------:R-:W-:Y:S02]  /*a720*/  WARPGROUP.DEPBAR.LE gsb0, 0x0 ;  /* 0x00008000000079c5 */ /* 0x000fe40000010000 */
[----:B------:R-:W-:-:S10]  /*a730*/  WARPGROUP.ARRIVE ;  /* 0x00000000000079c5 */ /* 0x000fd40000000000 */
[----:B------:R-:W-:Y:S01]  /*a740*/  HGMMA.64x64x16.F32.BF16 R24, gdesc[UR4], R24, gsb0 ;  /* 0x00e00000041879f0 */ /* 0x000fe20008001818 */
[----:B------:R-:W-:Y:S01]  /*a750*/  SEL R13, R15, 0x2, P1 ;  /* 0x000000020f0d7807 */ /* 0x000fe20000800000 */
[----:B------:R-:W-:Y:S02]  /*a760*/  IMAD.MOV.U32 R21, RZ, RZ, 0x40000040 ;  /* 0x40000040ff157424 */ /* 0x000fe400078e00ff */
[----:B------:R-:W-:Y:S02]  /*a770*/  IMAD.MOV.U32 R59, RZ, RZ, 0x40000040 ;  /* 0x40000040ff3b7424 */ /* 0x000fe400078e00ff */
[--C-:B------:R-:W-:Y:S02]  /*a780*/  IMAD.IADD R20, R62, 0x1, R13.reuse ;  /* 0x000000013e147824 */ /* 0x100fe400078e020d */
        /* <DEDUP_REMOVED lines=8> */
[----:B------:R-:W-:Y:S01]  /*a810*/  SEL R15, R15, 0x6, !P1 ;  /* 0x000000060f0f7807 */ /* 0x000fe20004800000 */
        /* <DEDUP_REMOVED lines=8> */
[----:B------:R-:W-:Y:S02]  /*a8a0*/  IMAD.MOV.U32 R20, RZ, RZ, 0x28 ;  /* 0x00000028ff147424 */ /* 0x000fe400078e00ff */
[----:B------:R-:W-:Y:S01]  /*a8b0*/  IMAD.MOV.U32 R21, RZ, RZ, 0xa00 ;  /* 0x00000a00ff157424 */ /* 0x000fe200078e00ff */
[----:B------:R-:W-:Y:S02]  /*a8c0*/  WARPGROUP.DEPBAR.LE gsb0, 0x0 ;  /* 0x00008000000079c5 */ /* 0x000fe40000010000 */
[----:B------:R-:W-:-:S07]  /*a8d0*/  WARPGROUP.ARRIVE ;  /* 0x00000000000079c5 */ /* 0x000fce0000000000 */
[----:B------:R-:W-:Y:S01]  /*a8e0*/  HGMMA.64x64x16.F32.BF16 R24, gdesc[UR4], R24, gsb0 ;  /* 0x00e00000041879f0 */ /* 0x000fe20008001818 */
[----:B------:R-:W-:Y:S02]  /*a8f0*/  SEL R20, R20, 0x26, P1 ;  /* 0x0000002614147807 */ /* 0x000fe40000800000 */
[----:B------:R-:W-:Y:S02]  /*a900*/  SEL R21, R21, 0x980, P1 ;  /* 0x0000098015157807 */ /* 0x000fe40000800000 */
[----:B------:R-:W-:Y:S02]  /*a910*/  LOP3.LUT R59, R20, 0x6, RZ, 0xc0, !PT ;  /* 0x00000006143b7812 */ /* 0x000fe400078ec0ff */
[----:B------:R-:W-:-:S04]  /*a920*/  LOP3.LUT R21, R21, 0xa00, RZ, 0xc0, !PT ;  /* 0x00000a0015157812 */ /* 0x000fc800078ec0ff */
[CC--:B------:R-:W-:Y:S02]  /*a930*/  IADD3 R20, R59.reuse, R21.reuse, R0 ;  /* 0x000000153b147210 */ /* 0x0c0fe40007ffe000 */
[----:B------:R-:W-:Y:S01]  /*a940*/  IADD3 R58, R59, R21, R12 ;  /* 0x000000153b3a7210 */ /* 0x000fe20007ffe00c */
[----:B------:R-:W-:Y:S02]  /*a950*/  IMAD.MOV.U32 R21, RZ, RZ, 0x40000040 ;  /* 0x40000040ff157424 */ /* 0x000fe400078e00ff */
[----:B------:R-:W-:Y:S01]  /*a960*/  IMAD.MOV.U32 R59, RZ, RZ, 0x40000040 ;  /* 0x40000040ff3b7424 */ /* 0x000fe200078e00ff */
[----:B------:R-:W-:Y:S02]  /*a970*/  R2UR UR4, R20 ;  /* 0x00000000140472ca */ /* 0x000fe400000e0000 */
[----:B------:R-:W-:Y:S02]  /*a980*/  R2UR UR5, R21 ;  /* 0x00000000150572ca */ /* 0x000fe400000e0000 */
[----:B------:R-:W-:-:S02]  /*a990*/  R2UR UR6, R58 ;  /* 0x000000003a0672ca */ /* 0x000fc400000e0000 */
[----:B------:R-:W-:Y:S01]  /*a9a0*/  R2UR UR7, R59 ;  /* 0x000000003b0772ca */ /* 0x000fe200000e0000 */
[----:B------:R-:W-:Y:S02]  /*a9b0*/  WARPGROUP.DEPBAR.LE gsb0, 0x0 ;  /* 0x00008000000079c5 */ /* 0x000fe40000010000 */
[----:B------:R-:W-:-:S10]  /*a9c0*/  WARPGROUP.ARRIVE ;  /* 0x00000000000079c5 */ /* 0x000fd40000000000 */
[----:B------:R-:W-:Y:S01]  /*a9d0*/  HGMMA.64x64x16.F32.BF16 R24, gdesc[UR4], R24, gsb0 ;  /* 0x00e00000041879f0 */ /* 0x000fe20008001818 */
[----:B------:R-:W-:Y:S02]  /*a9e0*/  VIADD R60, R0, 0xa00 ;  /* 0x00000a00003c7836 */ /* 0x000fe40000000000 */
[----:B------:R-:W-:Y:S02]  /*a9f0*/  VIADD R62, R12, 0xa00 ;  /* 0x00000a000c3e7836 */ /* 0x000fe40000000000 */
[C---:B------:R-:W-:Y:S02]  /*aa00*/  IMAD.IADD R20, R11.reuse, 0x1, R60 ;  /* 0x000000010b147824 */ /* 0x040fe400078e023c */
[----:B------:R-:W-:Y:S02]  /*aa10*/  IMAD.IADD R58, R11, 0x1, R62 ;  /* 0x000000010b3a7824 */ /* 0x000fe400078e023e */
[----:B------:R-:W-:Y:S02]  /*aa20*/  IMAD.MOV.U32 R21, RZ, RZ, 0x40000040 ;  /* 0x40000040ff157424 */ /* 0x000fe400078e00ff */
[----:B------:R-:W-:Y:S01]  /*aa30*/  IMAD.MOV.U32 R59, RZ, RZ, 0x40000040 ;  /* 0x40000040ff3b7424 */ /* 0x000fe200078e00ff */
[----:B------:R-:W-:-:S02]  /*aa40*/  R2UR UR4, R20 ;  /* 0x00000000140472ca */ /* 0x000fc400000e0000 */
[----:B------:R-:W-:Y:S02]  /*aa50*/  R2UR UR5, R21 ;  /* 0x00000000150572ca */ /* 0x000fe400000e0000 */
[----:B------:R-:W-:Y:S02]  /*aa60*/  R2UR UR6, R58 ;  /* 0x000000003a0672ca */ /* 0x000fe400000e0000 */
[----:B------:R-:W-:Y:S01]  /*aa70*/  R2UR UR7, R59 ;  /* 0x000000003b0772ca */ /* 0x000fe200000e0000 */
[----:B------:R-:W-:Y:S02]  /*aa80*/  WARPGROUP.DEPBAR.LE gsb0, 0x0 ;  /* 0x00008000000079c5 */ /* 0x000fe40000010000 */
[----:B------:R-:W-:-:S10]  /*aa90*/  WARPGROUP.ARRIVE ;  /* 0x00000000000079c5 */ /* 0x000fd40000000000 */
[----:B------:R-:W-:Y:S01]  /*aaa0*/  HGMMA.64x64x16.F32.BF16 R24, gdesc[UR4], R24, gsb0 ;  /* 0x00e00000041879f0 */ /* 0x000fe20008001818 */
[C---:B------:R-:W-:Y:S02]  /*aab0*/  IMAD.IADD R20, R13.reuse, 0x1, R60 ;  /* 0x000000010d147824 */ /* 0x040fe400078e023c */
[----:B------:R-:W-:Y:S02]  /*aac0*/  IMAD.IADD R58, R13, 0x1, R62 ;  /* 0x000000010d3a7824 */ /* 0x000fe400078e023e */
[----:B------:R-:W-:Y:S02]  /*aad0*/  IMAD.MOV.U32 R21, RZ, RZ, 0x40000040 ;  /* 0x40000040ff157424 */ /* 0x000fe400078e00ff */
[----:B------:R-:W-:Y:S01]  /*aae0*/  IMAD.MOV.U32 R59, RZ, RZ, 0x40000040 ;  /* 0x40000040ff3b7424 */ /* 0x000fe200078e00ff */
[----:B------:R-:W-:Y:S02]  /*aaf0*/  R2UR UR4, R20 ;  /* 0x00000000140472ca */ /* 0x000fe400000e0000 */
[----:B------:R-:W-:-:S02]  /*ab00*/  R2UR UR5, R21 ;  /* 0x00000000150572ca */ /* 0x000fc400000e0000 */
        /* <DEDUP_REMOVED lines=125> */
[----:B------:R-:W-:Y:S01]  /*b2e0*/  LOP3.LUT R13, R13, 0x1e00, RZ, 0xc0, !PT ;  /* 0x00001e000d0d7812 */ /* 0x000fe200078ec0ff */
[----:B------:R-:W-:-:S03]  /*b2f0*/  IMAD.MOV.U32 R21, RZ, RZ, 0x40000040 ;  /* 0x40000040ff157424 */ /* 0x000fc600078e00ff */
[CC--:B------:R-:W-:Y:S02]  /*b300*/  IADD3 R20, R11.reuse, R13.reuse, R0 ;  /* 0x0000000d0b147210 */ /* 0x0c0fe40007ffe000 */
[----:B------:R-:W-:Y:S01]  /*b310*/  IADD3 R12, R11, R13, R12 ;  /* 0x0000000d0b0c7210 */ /* 0x000fe20007ffe00c */
[----:B------:R-:W-:Y:S01]  /*b320*/  IMAD.MOV.U32 R13, RZ, RZ, 0x40000040 ;  /* 0x40000040ff0d7424 */ /* 0x000fe200078e00ff */
[----:B------:R-:W-:Y:S02]  /*b330*/  R2UR UR4, R20 ;  /* 0x00000000140472ca */ /* 0x000fe400000e0000 */
[----:B------:R-:W-:Y:S02]  /*b340*/  R2UR UR5, R21 ;  /* 0x00000000150572ca */ /* 0x000fe400000e0000 */
[----:B------:R-:W-:Y:S02]  /*b350*/  R2UR UR6, R12 ;  /* 0x000000000c0672ca */ /* 0x000fe400000e0000 */
[----:B------:R-:W-:Y:S01]  /*b360*/  R2UR UR7, R13 ;  /* 0x000000000d0772ca */ /* 0x000fe200000e0000 */
[----:B------:R-:W-:-:S02]  /*b370*/  WARPGROUP.DEPBAR.LE gsb0, 0x0 ;  /* 0x00008000000079c5 */ /* 0x000fc40000010000 */
[----:B------:R-:W-:-:S10]  /*b380*/  WARPGROUP.ARRIVE ;  /* 0x00000000000079c5 */ /* 0x000fd40000000000 */
[----:B------:R-:W-:Y:S01]  /*b390*/  HGMMA.64x64x16.F32.BF16 R24, gdesc[UR4], R24, gsb0 ;  /* 0x00e00000041879f0 */ /* 0x000fe20008001818 */
[----:B------:R-:W-:Y:S01]  /*b3a0*/  ULDC UR4, c[0x0][0xad0] ;  /* 0x0002b40000047ab9 */ /* 0x000fe20000000800 */
[----:B------:R-:W-:Y:S01]  /*b3b0*/  IMAD R152, R168, -0x40, R152 ;  /* 0xffffffc0a8987824 */ /* 0x000fe200078e0298 */
[----:B------:R-:W-:-:S04]  /*b3c0*/  ULDC UR5, c[0x0][0xa80] ;  /* 0x0002a00000057ab9 */ /* 0x000fc80000000800 */
        /* <DEDUP_REMOVED lines=11> */
[----:B------:R-:W-:Y:S02]  /*b480*/  FMUL.FTZ R29, R29, UR4 ;  /* 0x000000041d1d7c20 */ /* 0x000fe40008410000 */
[----:B------:R-:W0:Y:S01]  /*b490*/  MUFU.TANH R20, R24 ;  /* 0x0000001800147308 */ /* 0x000e220000002400 */
[----:B------:R-:W-:-:S07]  /*b4a0*/  FMUL.FTZ R32, R32, UR4 ;  /* 0x0000000420207c20 */ /* 0x000fce0008410000 */
[----:B------:R-:W1:Y:S01]  /*b4b0*/  MUFU.TANH R25, R25 ;  /* 0x0000001900197308 */ /* 0x000e620000002400 */
[----:B------:R-:W-:-:S07]  /*b4c0*/  FMUL.FTZ R33, R33, UR4 ;  /* 0x0000000421217c20 */ /* 0x000fce0008410000 */
[----:B------:R-:W2:Y:S01]  /*b4d0*/  MUFU.TANH R28, R28 ;  /* 0x0000001c001c7308 */ /* 0x000ea20000002400 */
[----:B------:R-:W-:Y:S01]  /*b4e0*/  FMUL.FTZ R26, R26, UR4 ;  /* 0x000000041a1a7c20 */ /* 0x000fe20008410000 */
[----:B------:R-:W-:-:S06]  /*b4f0*/  FMUL.FTZ R27, R27, UR4 ;  /* 0x000000041b1b7c20 */ /* 0x000fcc0008410000 */
[----:B------:R-:W3:Y:S01]  /*b500*/  MUFU.TANH R29, R29 ;  /* 0x0000001d001d7308 */ /* 0x000ee20000002400 */
[----:B------:R-:W-:Y:S01]  /*b510*/  FMUL.FTZ R36, R36, UR4 ;  /* 0x0000000424247c20 */ /* 0x000fe20008410000 */
[----:B0-----:R-:W-:-:S06]  /*b520*/  FSEL R20, R20, -INF , P1 ;  /* 0xff80000014147808 */ /* 0x001fcc0000800000 */
[----:B------:R-:W-:Y:S01]  /*b530*/  MUFU.TANH R32, R32 ;  /* 0x0000002000207308 */ /* 0x000fe20000002400 */
[----:B------:R-:W-:Y:S01]  /*b540*/  FMUL.FTZ R37, R37, UR4 ;  /* 0x0000000425257c20 */ /* 0x000fe20008410000 */
[----:B------:R-:W-:-:S06]  /*b550*/  FMUL.FTZ R30, R30, UR4 ;  /* 0x000000041e1e7c20 */ /* 0x000fcc0008410000 */
[----:B------:R-:W0:Y:S01]  /*b560*/  MUFU.TANH R11, R26 ;  /* 0x0000001a000b7308 */ /* 0x000e220000002400 */
[----:B------:R-:W-:-:S07]  /*b570*/  FMUL.FTZ R40, R40, UR4 ;  /* 0x0000000428287c20 */ /* 0x000fce0008410000 */
[----:B------:R1:W4:Y:S01]  /*b580*/  MUFU.TANH R12, R27 ;  /* 0x0000001b000c7308 */ /* 0x0003220000002400 */
[----:B------:R-:W-:-:S07]  /*b590*/  FMUL.FTZ R31, R31, UR4 ;  /* 0x000000041f1f7c20 */ /* 0x000fce0008410000 */
[----:B------:R-:W4:Y:S01]  /*b5a0*/  MUFU.TANH R33, R33 ;  /* 0x0000002100217308 */ /* 0x000f220000002400 */
[----:B-1----:R-:W-:Y:S02]  /*b5b0*/  FSEL R27, R25, -INF , P2 ;  /* 0xff800000191b7808 */ /* 0x002fe40001000000 */
[----:B--2---:R-:W-:Y:S02]  /*b5c0*/  FSEL R25, R28, -INF , P3 ;  /* 0xff8000001c197808 */ /* 0x004fe40001800000 */
[----:B------:R-:W-:-:S03]  /*b5d0*/  FMNMX.FTZ R28, R20, R27, !PT ;  /* 0x0000001b141c7209 */ /* 0x000fc60007810000 */
[----:B------:R-:W-:Y:S01]  /*b5e0*/  MUFU.TANH R36, R36 ;  /* 0x0000002400247308 */ /* 0x000fe20000002400 */
[----:B---3--:R-:W-:Y:S02]  /*b5f0*/  FSEL R29, R29, -INF , P4 ;  /* 0xff8000001d1d7808 */ /* 0x008fe40002000000 */
[----:B------:R-:W-:Y:S01]  /*b600*/  FMNMX.FTZ R28, R25, R28, !PT ;  /* 0x0000001c191c7209 */ /* 0x000fe20007810000 */
[----:B------:R-:W-:-:S04]  /*b610*/  FMUL.FTZ R34, R34, UR4 ;  /* 0x0000000422227c20 */ /* 0x000fc80008410000 */
[----:B------:R-:W1:Y:S01]  /*b620*/  MUFU.TANH R13, R30 ;  /* 0x0000001e000d7308 */ /* 0x000e620000002400 */
[----:B------:R-:W-:Y:S01]  /*b630*/  FMUL.FTZ R35, R35, UR4 ;  /* 0x0000000423237c20 */ /* 0x000fe20008410000 */
[----:B------:R-:W-:Y:S01]  /*b640*/  FMUL.FTZ R41, R41, UR4 ;  /* 0x0000000429297c20 */ /* 0x000fe20008410000 */
[----:B------:R-:W-:-:S05]  /*b650*/  FMNMX.FTZ R28, R29, R28, !PT ;  /* 0x0000001c1d1c7209 */ /* 0x000fca0007810000 */
[----:B------:R-:W2:Y:S01]  /*b660*/  MUFU.TANH R37, R37 ;  /* 0x0000002500257308 */ /* 0x000ea20000002400 */
[----:B------:R-:W-:Y:S01]  /*b670*/  FMUL.FTZ R44, R44, UR4 ;  /* 0x000000042c2c7c20 */ /* 0x000fe20008410000 */
[----:B------:R-:W-:Y:S01]  /*b680*/  FMUL.FTZ R39, R39, UR4 ;  /* 0x0000000427277c20 */ /* 0x000fe20008410000 */
[----:B0-----:R-:W-:-:S05]  /*b690*/  FSEL R11, R11, -INF , P1 ;  /* 0xff8000000b0b7808 */ /* 0x001fca0000800000 */
[----:B------:R0:W3:Y:S01]  /*b6a0*/  MUFU.TANH R15, R31 ;  /* 0x0000001f000f7308 */ /* 0x0000e20000002400 */
[----:B------:R-:W-:Y:S01]  /*b6b0*/  FMUL.FTZ R38, R38, UR4 ;  /* 0x0000000426267c20 */ /* 0x000fe20008410000 */
[----:B------:R-:W-:-:S06]  /*b6c0*/  ISETP.GT.AND P1, PT, R152, 0x18, PT ;  /* 0x000000189800780c */ /* 0x000fcc0003f24270 */
[----:B------:R-:W-:Y:S01]  /*b6d0*/  MUFU.TANH R40, R40 ;  /* 0x0000002800287308 */ /* 0x000fe20000002400 */
[----:B0-----:R-:W-:Y:S01]  /*b6e0*/  FSEL R31, R32, -INF , P5 ;  /* 0xff800000201f7808 */ /* 0x001fe20002800000 */
[----:B------:R-:W-:-:S03]  /*b6f0*/  FMUL.FTZ R45, R45, UR4 ;  /* 0x000000042d2d7c20 */ /* 0x000fc60008410000 */
[----:B------:R-:W-:-:S03]  /*b700*/  FMNMX.FTZ R28, R31, R28, !PT ;  /* 0x0000001c1f1c7209 */ /* 0x000fc60007810000 */
[----:B------:R-:W0:Y:S01]  /*b710*/  MUFU.TANH R21, R34 ;  /* 0x0000002200157308 */ /* 0x000e220000002400 */
[----:B----4-:R-:W-:Y:S01]  /*b720*/  FSEL R12, R12, -INF , P2 ;  /* 0xff8000000c0c7808 */ /* 0x010fe20001000000 */
[----:B------:R-:W-:Y:S01]  /*b730*/  FMUL.FTZ R48, R48, UR4 ;  /* 0x0000000430307c20 */ /* 0x000fe20008410000 */
[----:B------:R-:W-:-:S05]  /*b740*/  ISETP.GT.AND P2, PT, R152, 0x19, PT ;  /* 0x000000199800780c */ /* 0x000fca0003f44270 */
[----:B------:R4:W0:Y:S08]  /*b750*/  MUFU.TANH R24, R35 ;  /* 0x0000002300187308 */ /* 0x0008300000002400 */
[----:B------:R-:W0:Y:S01]  /*b760*/  MUFU.TANH R30, R41 ;  /* 0x00000029001e7308 */ /* 0x000e220000002400 */
[----:B----4-:R-:W-:Y:S01]  /*b770*/  FSEL R35, R33, -INF , P6 ;  /* 0xff80000021237808 */ /* 0x010fe20003000000 */
[----:B------:R-:W-:-:S03]  /*b780*/  FMUL.FTZ R43, R43, UR4 ;  /* 0x000000042b2b7c20 */ /* 0x000fc60008410000 */
[----:B------:R-:W-:-:S03]  /*b790*/  FMNMX.FTZ R32, R35, R28, !PT ;  /* 0x0000001c23207209 */ /* 0x000fc60007810000 */
[----:B------:R4:W-:Y:S01]  /*b7a0*/  MUFU.TANH R26, R39 ;  /* 0x00000027001a7308 */ /* 0x0009e20000002400 */
[----:B-1----:R-:W-:Y:S01]  /*b7b0*/  FSEL R13, R13, -INF , P3 ;  /* 0xff8000000d0d7808 */ /* 0x002fe20001800000 */
[----:B------:R-:W-:Y:S01]  /*b7c0*/  FMUL.FTZ R42, R42, UR4 ;  /* 0x000000042a2a7c20 */ /* 0x000fe20008410000 */
[----:B------:R-:W-:-:S05]  /*b7d0*/  ISETP.GT.AND P3, PT, R152, 0x20, PT ;  /* 0x000000209800780c */ /* 0x000fca0003f64270 */
[----:B------:R-:W1:Y:S01]  /*b7e0*/  MUFU.TANH R44, R44 ;  /* 0x0000002c002c7308 */ /* 0x000e620000002400 */
[----:B----4-:R-:W-:Y:S02]  /*b7f0*/  FSEL R39, R36, -INF , P1 ;  /* 0xff80000024277808 */ /* 0x010fe40000800000 */
[----:B--2---:R-:W-:Y:S02]  /*b800*/  FSEL R41, R37, -INF , P2 ;  /* 0xff80000025297808 */ /* 0x004fe40001000000 */
[----:B------:R-:W-:-:S03]  /*b810*/  FMNMX.FTZ R32, R39, R32, !PT ;  /* 0x0000002027207209 */ /* 0x000fc60007810000 */
[----:B------:R-:W2:Y:S01]  /*b820*/  MUFU.TANH R38, R38 ;  /* 0x0000002600267308 */ /* 0x000ea20000002400 */
[----:B---3--:R-:W-:Y:S01]  /*b830*/  FSEL R15, R15, -INF , P4 ;  /* 0xff8000000f0f7808 */ /* 0x008fe20002000000 */
[----:B------:R-:W-:Y:S01]  /*b840*/  FMUL.FTZ R49, R49, UR4 ;  /* 0x0000000431317c20 */ /* 0x000fe20008410000 */
[----:B------:R-:W-:-:S05]  /*b850*/  ISETP.GT.AND P4, PT, R152, 0x21, PT ;  /* 0x000000219800780c */ /* 0x000fca0003f84270 */
[----:B------:R-:W3:Y:S01]  /*b860*/  MUFU.TANH R59, R45 ;  /* 0x0000002d003b7308 */ /* 0x000ee20000002400 */
[----:B------:R-:W-:Y:S01]  /*b870*/  FMNMX.FTZ R32, R41, R32, !PT ;  /* 0x0000002029207209 */ /* 0x000fe20007810000 */
[----:B------:R-:W-:Y:S01]  /*b880*/  FMUL.FTZ R52, R52, UR4 ;  /* 0x0000000434347c20 */ /* 0x000fe20008410000 */
[----:B0-----:R-:W-:-:S05]  /*b890*/  FSEL R21, R21, -INF , P5 ;  /* 0xff80000015157808 */ /* 0x001fca0002800000 */
[----:B------:R0:W-:Y:S01]  /*b8a0*/  MUFU.TANH R61, R43 ;  /* 0x0000002b003d7308 */ /* 0x0001e20000002400 */
[----:B------:R-:W-:Y:S02]  /*b8b0*/  ISETP.GT.AND P5, PT, R152, 0x28, PT ;  /* 0x000000289800780c */ /* 0x000fe40003fa4270 */
[----:B------:R-:W-:-:S05]  /*b8c0*/  FSEL R33, R24, -INF , P6 ;  /* 0xff80000018217808 */ /* 0x000fca0003000000 */
[----:B------:R-:W4:Y:S01]  /*b8d0*/  MUFU.TANH R48, R48 ;  /* 0x0000003000307308 */ /* 0x000f220000002400 */
[----:B0-----:R-:W-:Y:S01]  /*b8e0*/  FSEL R43, R40, -INF , P3 ;  /* 0xff800000282b7808 */ /* 0x001fe20001800000 */
[----:B------:R-:W-:Y:S01]  /*b8f0*/  FMUL.FTZ R24, R53, UR4 ;  /* 0x0000000435187c20 */ /* 0x000fe20008410000 */
[----:B------:R-:W-:Y:S02]  /*b900*/  FSEL R45, R30, -INF , P4 ;  /* 0xff8000001e2d7808 */ /* 0x000fe40002000000 */
[----:B------:R-:W-:-:S03]  /*b910*/  FMNMX.FTZ R32, R43, R32, !PT ;  /* 0x000000202b207209 */ /* 0x000fc60007810000 */
[----:B------:R-:W0:Y:S01]  /*b920*/  MUFU.TANH R42, R42 ;  /* 0x0000002a002a7308 */ /* 0x000e220000002400 */
[----:B------:R-:W-:Y:S02]  /*b930*/  ISETP.GT.AND P6, PT, R152, 0x29, PT ;  /* 0x000000299800780c */ /* 0x000fe40003fc4270 */
[----:B-1----:R-:W-:-:S05]  /*b940*/  FSEL R53, R44, -INF , P5 ;  /* 0xff8000002c357808 */ /* 0x002fca0002800000 */
[----:B------:R1:W0:Y:S01]  /*b950*/  MUFU.TANH R28, R49 ;  /* 0x00000031001c7308 */ /* 0x0002220000002400 */
[----:B------:R-:W-:Y:S02]  /*b960*/  FMNMX.FTZ R32, R45, R32, !PT ;  /* 0x000000202d207209 */ /* 0x000fe40007810000 */
[----:B--2---:R-:W-:-:S05]  /*b970*/  FSEL R37, R38, -INF , P1 ;  /* 0xff80000026257808 */ /* 0x004fca0000800000 */
[----:B------:R-:W2:Y:S01]  /*b980*/  MUFU.TANH R52, R52 ;  /* 0x0000003400347308 */ /* 0x000ea20000002400 */
[----:B------:R-:W-:Y:S02]  /*b990*/  ISETP.GT.AND P1, PT, R152, 0x30, PT ;  /* 0x000000309800780c */ /* 0x000fe40003f24270 */
[----:B---3--:R-:W-:Y:S02]  /*b9a0*/  FSEL R59, R59, -INF , P6 ;  /* 0xff8000003b3b7808 */ /* 0x008fe40003000000 */
[----:B------:R-:W-:-:S03]  /*b9b0*/  FMNMX.FTZ R32, R53, R32, !PT ;  /* 0x0000002035207209 */ /* 0x000fc60007810000 */
[----:B------:R-:W3:Y:S01]  /*b9c0*/  MUFU.TANH R24, R24 ;  /* 0x0000001800187308 */ /* 0x000ee20000002400 */
[----:B-1----:R-:W-:Y:S02]  /*b9d0*/  FSEL R49, R26, -INF , P2 ;  /* 0xff8000001a317808 */ /* 0x002fe40001000000 */
[----:B------:R-:W-:Y:S02]  /*b9e0*/  ISETP.GT.AND P2, PT, R152, 0x31, PT ;  /* 0x000000319800780c */ /* 0x000fe40003f44270 */
[----:B----4-:R-:W-:Y:S02]  /*b9f0*/  FSEL R67, R48, -INF , P1 ;  /* 0xff80000030437808 */ /* 0x010fe40000800000 */
[----:B------:R-:W-:Y:S02]  /*ba00*/  FMNMX.FTZ R32, R59, R32, !PT ;  /* 0x000000203b207209 */ /* 0x000fe40007810000 */
[----:B0-----:R-:W-:Y:S02]  /*ba10*/  FSEL R57, R42, -INF , P3 ;  /* 0xff8000002a397808 */ /* 0x001fe40001800000 */
[----:B------:R-:W-:-:S02]  /*ba20*/  ISETP.GT.AND P3, PT, R152, 0x38, PT ;  /* 0x000000389800780c */ /* 0x000fc40003f64270 */
[----:B------:R-:W-:Y:S02]  /*ba30*/  FSEL R69, R28, -INF , P2 ;  /* 0xff8000001c457808 */ /* 0x000fe40001000000 */
[----:B------:R-:W-:Y:S02]  /*ba40*/  FMNMX.FTZ R32, R67, R32, !PT ;  /* 0x0000002043207209 */ /* 0x000fe40007810000 */
[----:B------:R-:W-:Y:S02]  /*ba50*/  FSEL R61, R61, -INF , P4 ;  /* 0xff8000003d3d7808 */ /* 0x000fe40002000000 */
[----:B------:R-:W-:Y:S02]  /*ba60*/  ISETP.GT.AND P4, PT, R152, 0x39, PT ;  /* 0x000000399800780c */ /* 0x000fe40003f84270 */
[----:B--2---:R-:W-:Y:S02]  /*ba70*/  FSEL R73, R52, -INF , P3 ;  /* 0xff80000034497808 */ /* 0x004fe40001800000 */
[----:B------:R-:W-:-:S02]  /*ba80*/  FMNMX.FTZ R32, R69, R32, !PT ;  /* 0x0000002045207209 */ /* 0x000fc40007810000 */
[----:B---3--:R-:W-:Y:S02]  /*ba90*/  FSEL R75, R24, -INF , P4 ;  /* 0xff800000184b7808 */ /* 0x008fe40002000000 */
[----:B------:R-:W-:-:S04]  /*baa0*/  FMNMX.FTZ R32, R73, R32, !PT ;  /* 0x0000002049207209 */ /* 0x000fc80007810000 */
[----:B------:R-:W-:-:S05]  /*bab0*/  FMNMX.FTZ R32, R75, R32, !PT ;  /* 0x000000204b207209 */ /* 0x000fca0007810000 */
[----:B------:R-:W0:Y:S01]  /*bac0*/  SHFL.BFLY PT, R63, R32, 0x2, 0x1f ;  /* 0x0c401f00203f7f89 */ /* 0x000e2200000e0000 */
[----:B------:R-:W-:-:S04]  /*bad0*/  FMNMX.FTZ R26, R11, R12, !PT ;  /* 0x0000000c0b1a7209 */ /* 0x000fc80007810000 */
[----:B------:R-:W-:Y:S01]  /*bae0*/  FMNMX.FTZ R26, R13, R26, !PT ;  /* 0x0000001a0d1a7209 */ /* 0x000fe20007810000 */
[----:B------:R-:W-:-:S03]  /*baf0*/  FMUL.FTZ R46, R46, UR4 ;  /* 0x000000042e2e7c20 */ /* 0x000fc60008410000 */
[----:B------:R-:W-:Y:S01]  /*bb00*/  FMNMX.FTZ R26, R15, R26, !PT ;  /* 0x0000001a0f1a7209 */ /* 0x000fe20007810000 */
[----:B------:R-:W-:-:S03]  /*bb10*/  FMUL.FTZ R47, R47, UR4 ;  /* 0x000000042f2f7c20 */ /* 0x000fc60008410000 */
[----:B------:R-:W-:Y:S01]  /*bb20*/  FMNMX.FTZ R26, R21, R26, !PT ;  /* 0x0000001a151a7209 */ /* 0x000fe20007810000 */
[----:B------:R-:W1:Y:S01]  /*bb30*/  MUFU.TANH R46, R46 ;  /* 0x0000002e002e7308 */ /* 0x000e620000002400 */
[----:B0-----:R-:W-:-:S05]  /*bb40*/  FMNMX.FTZ R63, R32, R63, !PT ;  /* 0x0000003f203f7209 */ /* 0x001fca0007810000 */
[----:B------:R-:W0:Y:S01]  /*bb50*/  SHFL.BFLY PT, R28, R63, 0x1, 0x1f ;  /* 0x0c201f003f1c7f89 */ /* 0x000e2200000e0000 */
[----:B------:R-:W-:Y:S01]  /*bb60*/  FMNMX.FTZ R26, R33, R26, !PT ;  /* 0x0000001a211a7209 */ /* 0x000fe20007810000 */
[----:B------:R-:W-:Y:S01]  /*bb70*/  FMUL.FTZ R50, R50, UR4 ;  /* 0x0000000432327c20 */ /* 0x000fe20008410000 */
[----:B------:R1:W2:Y:S01]  /*bb80*/  MUFU.TANH R24, R47 ;  /* 0x0000002f00187308 */ /* 0x0002a20000002400 */
[----:B------:R-:W-:Y:S01]  /*bb90*/  FMUL.FTZ R51, R51, UR4 ;  /* 0x0000000433337c20 */ /* 0x000fe20008410000 */
[----:B------:R-:W-:Y:S01]  /*bba0*/  FMNMX.FTZ R26, R37, R26, !PT ;  /* 0x0000001a251a7209 */ /* 0x000fe20007810000 */
[----:B------:R-:W-:-:S03]  /*bbb0*/  FMUL.FTZ R54, R54, UR4 ;  /* 0x0000000436367c20 */ /* 0x000fc60008410000 */
[----:B------:R-:W-:Y:S02]  /*bbc0*/  FMNMX.FTZ R26, R49, R26, !PT ;  /* 0x0000001a311a7209 */ /* 0x000fe40007810000 */
[----:B------:R-:W3:Y:S01]  /*bbd0*/  MUFU.TANH R50, R50 ;  /* 0x0000003200327308 */ /* 0x000ee20000002400 */
[----:B------:R-:W-:Y:S01]  /*bbe0*/  FMUL.FTZ R55, R55, UR4 ;  /* 0x0000000437377c20 */ /* 0x000fe20008410000 */
[----:B------:R-:W-:-:S06]  /*bbf0*/  FMNMX.FTZ R26, R57, R26, !PT ;  /* 0x0000001a391a7209 */ /* 0x000fcc0007810000 */
[----:B------:R-:W4:Y:S01]  /*bc00*/  MUFU.TANH R51, R51 ;  /* 0x0000003300337308 */ /* 0x000f220000002400 */
[----:B-1----:R-:W-:Y:S02]  /*bc10*/  FSEL R47, R46, -INF , P5 ;  /* 0xff8000002e2f7808 */ /* 0x002fe40002800000 */
[----:B------:R-:W-:-:S05]  /*bc20*/  FMNMX.FTZ R26, R61, R26, !PT ;  /* 0x0000001a3d1a7209 */ /* 0x000fca0007810000 */
[----:B------:R-:W1:Y:S01]  /*bc30*/  MUFU.TANH R54, R54 ;  /* 0x0000003600367308 */ /* 0x000e620000002400 */
[----:B0-----:R-:W-:Y:S02]  /*bc40*/  FMNMX.FTZ R169, R63, R28, !PT ;  /* 0x0000001c3fa97209 */ /* 0x001fe40007810000 */
[----:B--2---:R-:W-:Y:S02]  /*bc50*/  FSEL R63, R24, -INF , P6 ;  /* 0xff800000183f7808 */ /* 0x004fe40003000000 */
[----:B------:R-:W-:-:S03]  /*bc60*/  FMNMX.FTZ R26, R47, R26, !PT ;  /* 0x0000001a2f1a7209 */ /* 0x000fc60007810000 */
[----:B------:R-:W0:Y:S01]  /*bc70*/  MUFU.TANH R55, R55 ;  /* 0x0000003700377308 */ /* 0x000e220000002400 */
[----:B---3--:R-:W-:Y:S02]  /*bc80*/  FSEL R65, R50, -INF , P1 ;  /* 0xff80000032417808 */ /* 0x008fe40000800000 */
[----:B------:R-:W-:Y:S02]  /*bc90*/  FMNMX.FTZ R26, R63, R26, !PT ;  /* 0x0000001a3f1a7209 */ /* 0x000fe40007810000 */
[----:B----4-:R-:W-:Y:S02]  /*bca0*/  FSEL R51, R51, -INF , P2 ;  /* 0xff80000033337808 */ /* 0x010fe40001000000 */
[----:B------:R-:W-:Y:S02]  /*bcb0*/  FMNMX.FTZ R26, R65, R26, !PT ;  /* 0x0000001a411a7209 */ /* 0x000fe40007810000 */
[----:B-1----:R-:W-:Y:S02]  /*bcc0*/  FSEL R71, R54, -INF , P3 ;  /* 0xff80000036477808 */ /* 0x002fe40001800000 */
[----:B------:R-:W-:-:S04]  /*bcd0*/  FMNMX.FTZ R26, R51, R26, !PT ;  /* 0x0000001a331a7209 */ /* 0x000fc80007810000 */
[----:B------:R-:W-:Y:S02]  /*bce0*/  FMNMX.FTZ R26, R71, R26, !PT ;  /* 0x0000001a471a7209 */ /* 0x000fe40007810000 */
[----:B0-----:R-:W-:-:S04]  /*bcf0*/  FSEL R55, R55, -INF , P4 ;  /* 0xff80000037377808 */ /* 0x001fc80002000000 */
[----:B------:R-:W-:-:S05]  /*bd00*/  FMNMX.FTZ R26, R55, R26, !PT ;  /* 0x0000001a371a7209 */ /* 0x000fca0007810000 */
[----:B------:R-:W0:Y:S01]  /*bd10*/  SHFL.BFLY PT, R77, R26, 0x2, 0x1f ;  /* 0x0c401f001a4d7f89 */ /* 0x000e2200000e0000 */
[----:B------:R-:W-:Y:S01]  /*bd20*/  IMAD.U32 R170, RZ, RZ, UR5 ;  /* 0x00000005ffaa7e24 */ /* 0x000fe2000f8e00ff */
[----:B------:R-:W-:-:S03]  /*bd30*/  FSETP.NEU.FTZ.AND P5, PT, R169, -INF , PT ;  /* 0xff800000a900780b */ /* 0x000fc60003fbd000 */
[----:B------:R-:W-:-:S05]  /*bd40*/  FMUL.FTZ R28, R169, R170 ;  /* 0x000000aaa91c7220 */ /* 0x000fca0000410000 */
[----:B------:R-:W-:-:S05]  /*bd50*/  FSEL R28, R28, RZ, P5 ;  /* 0x000000ff1c1c7208 */ /* 0x000fca0002800000 */
[----:B------:R-:W-:Y:S01]  /*bd60*/  FFMA.FTZ R152, R20, R170, -R28 ;  /* 0x000000aa14987223 */ /* 0x000fe2000001081c */
[----:B0-----:R-:W-:-:S05]  /*bd70*/  FMNMX.FTZ R77, R26, R77, !PT ;  /* 0x0000004d1a4d7209 */ /* 0x001fca0007810000 */
[----:B------:R-:W0:Y:S01]  /*bd80*/  SHFL.BFLY PT, R20, R77, 0x1, 0x1f ;  /* 0x0c201f004d147f89 */ /* 0x000e2200000e0000 */
[----:B------:R-:W1:Y:S01]  /*bd90*/  S2R R34, SR_TID.X ;  /* 0x0000000000227919 */ /* 0x000e620000002100 */
[-CC-:B------:R-:W-:Y:S01]  /*bda0*/  FFMA.FTZ R27, R27, R170.reuse, -R28.reuse ;  /* 0x000000aa1b1b7223 */ /* 0x180fe2000001081c */
[----:B-----5:R-:W-:Y:S01]  /*bdb0*/  FFMA.FTZ R154, R25, R170, -R28 ;  /* 0x000000aa199a7223 */ /* 0x020fe2000001081c */
[----:B0-----:R-:W-:-:S04]  /*bdc0*/  FMNMX.FTZ R171, R77, R20, !PT ;  /* 0x000000144dab7209 */ /* 0x001fc80007810000 */
[C---:B------:R-:W-:Y:S01]  /*bdd0*/  FSETP.NEU.FTZ.AND P1, PT, R171.reuse, -INF , PT ;  /* 0xff800000ab00780b */ /* 0x040fe20003f3d000 */
[----:B------:R-:W-:-:S05]  /*bde0*/  FMUL.FTZ R20, R171, R170 ;  /* 0x000000aaab147220 */ /* 0x000fca0000410000 */
[----:B------:R-:W-:Y:S01]  /*bdf0*/  FSEL R20, R20, RZ, P1 ;  /* 0x000000ff14147208 */ /* 0x000fe20000800000 */
[----:B------:R-:W-:Y:S04]  /*be00*/  MUFU.EX2 R152, R152 ;  /* 0x0000009800987308 */ /* 0x000fe80000000800 */
[-CC-:B------:R-:W-:Y:S01]  /*be10*/  FFMA.FTZ R11, R11, R170.reuse, -R20.reuse ;  /* 0x000000aa0b0b7223 */ /* 0x180fe20000010814 */
[-CC-:B------:R-:W-:Y:S01]  /*be20*/  FFMA.FTZ R12, R12, R170.reuse, -R20.reuse ;  /* 0x000000aa0c0c7223 */ /* 0x180fe20000010814 */
[-C--:B------:R-:W-:Y:S02]  /*be30*/  FFMA.FTZ R13, R13, R170.reuse, -R20 ;  /* 0x000000aa0d0d7223 */ /* 0x080fe40000010814 */
[----:B------:R-:W0:Y:S01]  /*be40*/  MUFU.EX2 R27, R27 ;  /* 0x0000001b001b7308 */ /* 0x000e220000000800 */
[-C--:B------:R-:W-:Y:S01]  /*be50*/  FFMA.FTZ R25, R29, R170.reuse, -R28 ;  /* 0x000000aa1d197223 */ /* 0x080fe2000001081c */
[-C--:B------:R-:W-:Y:S01]  /*be60*/  FFMA.FTZ R15, R15, R170.reuse, -R20 ;  /* 0x000000aa0f0f7223 */ /* 0x080fe20000010814 */
[----:B------:R-:W-:-:S05]  /*be70*/  FFMA.FTZ R156, R31, R170, -R28 ;  /* 0x000000aa1f9c7223 */ /* 0x000fca000001081c */
[----:B------:R-:W-:Y:S08]  /*be80*/  MUFU.EX2 R153, R11 ;  /* 0x0000000b00997308 */ /* 0x000ff00000000800 */
[----:B------:R-:W2:Y:S01]  /*be90*/  MUFU.EX2 R24, R12 ;  /* 0x0000000c00187308 */ /* 0x000ea20000000800 */
[-C--:B------:R-:W-:Y:S01]  /*bea0*/  FFMA.FTZ R21, R21, R170.reuse, -R20 ;  /* 0x000000aa15157223 */ /* 0x080fe20000010814 */
[----:B------:R-:W-:-:S06]  /*beb0*/  FFMA.FTZ R31, R35, R170, -R28 ;  /* 0x000000aa231f7223 */ /* 0x000fcc000001081c */
[----:B------:R-:W3:Y:S01]  /*bec0*/  MUFU.EX2 R154, R154 ;  /* 0x0000009a009a7308 */ /* 0x000ee20000000800 */
[----:B-1----:R-:W-:-:S07]  /*bed0*/  LOP3.LUT R34, R34, 0x7f, RZ, 0xc0, !PT ;  /* 0x0000007f22227812 */ /* 0x002fce00078ec0ff */
[----:B------:R0:W1:Y:S01]  /*bee0*/  MUFU.EX2 R155, R13 ;  /* 0x0000000d009b7308 */ /* 0x0000620000000800 */
[-C--:B------:R-:W-:Y:S01]  /*bef0*/  FFMA.FTZ R33, R33, R170.reuse, -R20 ;  /* 0x000000aa21217223 */ /* 0x080fe20000010814 */
[----:B------:R-:W-:-:S06]  /*bf00*/  FFMA.FTZ R158, R39, R170, -R28 ;  /* 0x000000aa279e7223 */ /* 0x000fcc000001081c */
[----:B------:R-:W4:Y:S01]  /*bf10*/  MUFU.EX2 R25, R25 ;  /* 0x0000001900197308 */ /* 0x000f220000000800 */
[-CC-:B------:R-:W-:Y:S01]  /*bf20*/  FFMA.FTZ R29, R41, R170.reuse, -R28.reuse ;  /* 0x000000aa291d7223 */ /* 0x180fe2000001081c */
[----:B------:R-:W-:-:S06]  /*bf30*/  FFMA.FTZ R160, R43, R170, -R28 ;  /* 0x000000aa2ba07223 */ /* 0x000fcc000001081c */
[----:B------:R4:W4:Y:S01]  /*bf40*/  MUFU.EX2 R26, R15 ;  /* 0x0000000f001a7308 */ /* 0x0009220000000800 */
[-C--:B------:R-:W-:Y:S01]  /*bf50*/  FFMA.FTZ R37, R37, R170.reuse, -R20 ;  /* 0x000000aa25257223 */ /* 0x080fe20000010814 */
[----:B------:R-:W-:Y:S01]  /*bf60*/  ISETP.NE.AND P1, PT, R34, RZ, PT ;  /* 0x000000ff2200720c */ /* 0x000fe20003f25270 */
[-CC-:B------:R-:W-:Y:S01]  /*bf70*/  FFMA.FTZ R35, R45, R170.reuse, -R28.reuse ;  /* 0x000000aa2d237223 */ /* 0x180fe2000001081c */
[----:B------:R-:W-:-:S04]  /*bf80*/  FFMA.FTZ R162, R53, R170, -R28 ;  /* 0x000000aa35a27223 */ /* 0x000fc8000001081c */
[----:B------:R-:W4:Y:S01]  /*bf90*/  MUFU.EX2 R156, R156 ;  /* 0x0000009c009c7308 */ /* 0x000f220000000800 */
[-CC-:B------:R-:W-:Y:S01]  /*bfa0*/  FFMA.FTZ R39, R59, R170.reuse, -R28.reuse ;  /* 0x000000aa3b277223 */ /* 0x180fe2000001081c */
[-CC-:B------:R-:W-:Y:S01]  /*bfb0*/  FFMA.FTZ R164, R67, R170.reuse, -R28.reuse ;  /* 0x000000aa43a47223 */ /* 0x180fe2000001081c */
[-CC-:B------:R-:W-:Y:S01]  /*bfc0*/  FFMA.FTZ R41, R69, R170.reuse, -R28.reuse ;  /* 0x000000aa45297223 */ /* 0x180fe2000001081c */
[-CC-:B------:R-:W-:Y:S01]  /*bfd0*/  FFMA.FTZ R166, R73, R170.reuse, -R28.reuse ;  /* 0x000000aa49a67223 */ /* 0x180fe2000001081c */
[----:B------:R-:W-:-:S03]  /*bfe0*/  FFMA.FTZ R43, R75, R170, -R28 ;  /* 0x000000aa4b2b7223 */ /* 0x000fc6000001081c */
[----:B------:R-:W4:Y:S01]  /*bff0*/  MUFU.EX2 R157, R21 ;  /* 0x00000015009d7308 */ /* 0x000f220000000800 */
[----:B0-----:R-:W-:Y:S01]  /*c000*/  FADD.FTZ R13, R152, R27 ;  /* 0x0000001b980d7221 */ /* 0x001fe20000010000 */
[----:B--2---:R-:W-:Y:S01]  /*c010*/  FADD.FTZ R12, R153, R24 ;  /* 0x00000018990c7221 */ /* 0x004fe20000010000 */
[----:B------:R-:W-:-:S05]  /*c020*/  FFMA.FTZ R49, R49, R170, -R20 ;  /* 0x000000aa31317223 */ /* 0x000fca0000010814 */
[----:B------:R-:W0:Y:S01]  /*c030*/  MUFU.EX2 R31, R31 ;  /* 0x0000001f001f7308 */ /* 0x000e220000000800 */
[----:B---3--:R-:W-:Y:S01]  /*c040*/  FADD.FTZ R34, R154, R13 ;  /* 0x0000000d9a227221 */ /* 0x008fe20000010000 */
[----:B-1----:R-:W-:-:S06]  /*c050*/  FADD.FTZ R13, R155, R12 ;  /* 0x0000000c9b0d7221 */ /* 0x002fcc0000010000 */
[----:B------:R-:W1:Y:S01]  /*c060*/  MUFU.EX2 R28, R33 ;  /* 0x00000021001c7308 */ /* 0x000e620000000800 */
[----:B------:R-:W-:Y:S01]  /*c070*/  FFMA.FTZ R57, R57, R170, -R20 ;  /* 0x000000aa39397223 */ /* 0x000fe20000010814 */
[----:B----4-:R-:W-:-:S06]  /*c080*/  FADD.FTZ R15, R25, R34 ;  /* 0x00000022190f7221 */ /* 0x010fcc0000010000 */
[----:B------:R-:W2:Y:S01]  /*c090*/  MUFU.EX2 R158, R158 ;  /* 0x0000009e009e7308 */ /* 0x000ea20000000800 */
[----:B------:R-:W-:Y:S01]  /*c0a0*/  FADD.FTZ R36, R26, R13 ;  /* 0x0000000d1a247221 */ /* 0x000fe20000010000 */
[----:B------:R-:W-:-:S06]  /*c0b0*/  IMAD.MOV.U32 R13, RZ, RZ, 0x40000040 ;  /* 0x40000040ff0d7424 */ /* 0x000fcc00078e00ff */
[----:B------:R-:W3:Y:S01]  /*c0c0*/  MUFU.EX2 R37, R37 ;  /* 0x0000002500257308 */ /* 0x000ee20000000800 */
[----:B------:R-:W-:Y:S02]  /*c0d0*/  @!P1 VIADD R11, R14, 0x38840 ;  /* 0x000388400e0b9836 */ /* 0x000fe40000000000 */
[----:B------:R-:W-:Y:S01]  /*c0e0*/  FFMA.FTZ R61, R61, R170, -R20 ;  /* 0x000000aa3d3d7223 */ /* 0x000fe20000010814 */
[----:B------:R-:W-:-:S04]  /*c0f0*/  FADD.FTZ R38, R156, R15 ;  /* 0x0000000f9c267221 */ /* 0x000fc80000010000 */
[----:B------:R-:W4:Y:S01]  /*c100*/  MUFU.EX2 R30, R49 ;  /* 0x00000031001e7308 */ /* 0x000f220000000800 */
[----:B------:R-:W-:Y:S01]  /*c110*/  FADD.FTZ R15, R157, R36 ;  /* 0x000000249d0f7221 */ /* 0x000fe20000010000 */
[----:B------:R-:W-:Y:S01]  /*c120*/  FFMA.FTZ R47, R47, R170, -R20 ;  /* 0x000000aa2f2f7223 */ /* 0x000fe20000010814 */
[----:B------:R-:W-:-:S05]  /*c130*/  R2UR UR7, R13 ;  /* 0x000000000d0772ca */ /* 0x000fca00000e0000 */
[----:B------:R-:W4:Y:S01]  /*c140*/  MUFU.EX2 R29, R29 ;  /* 0x0000001d001d7308 */ /* 0x000f220000000800 */
[----:B------:R-:W-:Y:S01]  /*c150*/  @!P1 PRMT R11, RZ, 0x654, R11 ;  /* 0x00000654ff0b9816 */ /* 0x000fe2000000000b */
[----:B0-----:R-:W-:Y:S01]  /*c160*/  FADD.FTZ R13, R31, R38 ;  /* 0x000000261f0d7221 */ /* 0x001fe20000010000 */
[----:B-1----:R-:W-:Y:S02]  /*c170*/  FADD.FTZ R36, R28, R15 ;  /* 0x0000000f1c247221 */ /* 0x002fe40000010000 */
[----:B------:R0:W-:Y:S03]  /*c180*/  @!P1 SYNCS.ARRIVE.TRANS64.RED.A1T0 RZ, [R11+URZ], RZ ;  /* 0x000000ff0bff99a7 */ /* 0x0001e6000810043f */
[----:B------:R-:W1:Y:S01]  /*c190*/  MUFU.EX2 R57, R57 ;  /* 0x0000003900397308 */ /* 0x000e620000000800 */
[----:B--2---:R-:W-:-:S07]  /*c1a0*/  FADD.FTZ R38, R158, R13 ;  /* 0x0000000d9e267221 */ /* 0x004fce0000010000 */
[----:B------:R-:W2:Y:S01]  /*c1b0*/  MUFU.EX2 R160, R160 ;  /* 0x000000a000a07308 */ /* 0x000ea20000000800 */
[----:B0-----:R-:W-:Y:S01]  /*c1c0*/  LOP3.LUT R11, R56, 0x2000000, RZ, 0xfc, !PT ;  /* 0x02000000380b7812 */ /* 0x001fe200078efcff */
[----:B---3--:R-:W-:-:S06]  /*c1d0*/  FADD.FTZ R13, R37, R36 ;  /* 0x00000024250d7221 */ /* 0x008fcc0000010000 */
[----:B------:R-:W0:Y:S01]  /*c1e0*/  MUFU.EX2 R32, R61 ;  /* 0x0000003d00207308 */ /* 0x000e220000000800 */
[----:B------:R-:W-:-:S07]  /*c1f0*/  FFMA.FTZ R63, R63, R170, -R20 ;  /* 0x000000aa3f3f7223 */ /* 0x000fce0000010814 */
[----:B------:R-:W3:Y:S01]  /*c200*/  MUFU.EX2 R35, R35 ;  /* 0x0000002300237308 */ /* 0x000ee20000000800 */
[----:B----4-:R-:W-:Y:S01]  /*c210*/  FADD.FTZ R36, R30, R13 ;  /* 0x0000000d1e247221 */ /* 0x010fe20000010000 */
[----:B------:R-:W-:Y:S01]  /*c220*/  FFMA.FTZ R65, R65, R170, -R20 ;  /* 0x000000aa41417223 */ /* 0x000fe20000010814 */
[----:B------:R-:W-:-:S05]  /*c230*/  IMAD R12, R18, 0x1000, R11 ;  /* 0x00001000120c7824 */ /* 0x000fca00078e020b */
[----:B------:R-:W4:Y:S01]  /*c240*/  MUFU.EX2 R47, R47 ;  /* 0x0000002f002f7308 */ /* 0x000f220000000800 */
[----:B------:R-:W-:-:S07]  /*c250*/  FADD.FTZ R15, R29, R38 ;  /* 0x000000261d0f7221 */ /* 0x000fce0000010000 */
[----:B------:R-:W4:Y:S01]  /*c260*/  MUFU.EX2 R162, R162 ;  /* 0x000000a200a27308 */ /* 0x000f220000000800 */
[-CC-:B------:R-:W-:Y:S01]  /*c270*/  FFMA.FTZ R51, R51, R170.reuse, -R20.reuse ;  /* 0x000000aa33337223 */ /* 0x180fe20000010814 */
[-CC-:B------:R-:W-:Y:S01]  /*c280*/  FFMA.FTZ R71, R71, R170.reuse, -R20.reuse ;  /* 0x000000aa47477223 */ /* 0x180fe20000010814 */
[----:B------:R-:W-:Y:S01]  /*c290*/  FFMA.FTZ R55, R55, R170, -R20 ;  /* 0x000000aa37377223 */ /* 0x000fe20000010814 */
[----:B-1----:R-:W-:-:S04]  /*c2a0*/  FADD.FTZ R13, R57, R36 ;  /* 0x00000024390d7221 */ /* 0x002fc80000010000 */
[----:B------:R-:W1:Y:S01]  /*c2b0*/  MUFU.EX2 R39, R39 ;  /* 0x0000002700277308 */ /* 0x000e620000000800 */
[----:B------:R-:W-:Y:S02]  /*c2c0*/  VIADD R20, R12, 0x80 ;  /* 0x000000800c147836 */ /* 0x000fe40000000000 */
[----:B--2---:R-:W-:Y:S01]  /*c2d0*/  FADD.FTZ R38, R160, R15 ;  /* 0x0000000fa0267221 */ /* 0x004fe20000010000 */
[----:B------:R-:W-:-:S04]  /*c2e0*/  F2FP.BF16.F32.PACK_AB R153, R24, R153 ;  /* 0x000000991899723e */ /* 0x000fc800000010ff */
[----:B------:R-:W2:Y:S01]  /*c2f0*/  MUFU.EX2 R34, R63 ;  /* 0x0000003f00227308 */ /* 0x000ea20000000800 */
[----:B0-----:R-:W-:Y:S01]  /*c300*/  FADD.FTZ R24, R32, R13 ;  /* 0x0000000d20187221 */ /* 0x001fe20000010000 */
[----:B------:R-:W-:Y:S01]  /*c310*/  R2UR UR10, R20 ;  /* 0x00000000140a72ca */ /* 0x000fe200000e0000 */
[----:B---3--:R-:W-:-:S05]  /*c320*/  FADD.FTZ R15, R35, R38 ;  /* 0x00000026230f7221 */ /* 0x008fca0000010000 */
[----:B------:R-:W0:Y:S01]  /*c330*/  MUFU.EX2 R164, R164 ;  /* 0x000000a400a47308 */ /* 0x000e220000000800 */
[----:B------:R-:W-:Y:S01]  /*c340*/  F2FP.BF16.F32.PACK_AB R155, R26, R155 ;  /* 0x0000009b1a9b723e */ /* 0x000fe200000010ff */
[----:B----4-:R-:W-:-:S06]  /*c350*/  FADD.FTZ R13, R47, R24 ;  /* 0x000000182f0d7221 */ /* 0x010fcc0000010000 */
[----:B------:R-:W3:Y:S01]  /*c360*/  MUFU.EX2 R65, R65 ;  /* 0x0000004100417308 */ /* 0x000ee20000000800 */
[----:B------:R-:W-:-:S07]  /*c370*/  FADD.FTZ R26, R162, R15 ;  /* 0x0000000fa21a7221 */ /* 0x000fce0000010000 */
[----:B------:R-:W4:Y:S01]  /*c380*/  MUFU.EX2 R41, R41 ;  /* 0x0000002900297308 */ /* 0x000f220000000800 */
[----:B-1----:R-:W-:-:S07]  /*c390*/  FADD.FTZ R15, R39, R26 ;  /* 0x0000001a270f7221 */ /* 0x002fce0000010000 */
[----:B------:R-:W1:Y:S01]  /*c3a0*/  MUFU.EX2 R20, R51 ;  /* 0x0000003300147308 */ /* 0x000e620000000800 */
[----:B--2---:R-:W-:-:S07]  /*c3b0*/  FADD.FTZ R26, R34, R13 ;  /* 0x0000000d221a7221 */ /* 0x004fce0000010000 */
[----:B------:R-:W2:Y:S01]  /*c3c0*/  MUFU.EX2 R166, R166 ;  /* 0x000000a600a67308 */ /* 0x000ea20000000800 */
[----:B------:R-:W-:-:S07]  /*c3d0*/  F2FP.BF16.F32.PACK_AB R157, R28, R157 ;  /* 0x0000009d1c9d723e */ /* 0x000fce00000010ff */
[----:B------:R-:W-:Y:S08]  /*c3e0*/  MUFU.EX2 R43, R43 ;  /* 0x0000002b002b7308 */ /* 0x000ff00000000800 */
[----:B------:R-:W2:Y:S08]  /*c3f0*/  MUFU.EX2 R71, R71 ;  /* 0x0000004700477308 */ /* 0x000eb00000000800 */
[----:B------:R-:W2:Y:S01]  /*c400*/  MUFU.EX2 R24, R55 ;  /* 0x0000003700187308 */ /* 0x000ea20000000800 */
[----:B0-----:R-:W-:Y:S01]  /*c410*/  FADD.FTZ R28, R164, R15 ;  /* 0x0000000fa41c7221 */ /* 0x001fe20000010000 */
[----:B---3--:R-:W-:Y:S01]  /*c420*/  FADD.FTZ R13, R65, R26 ;  /* 0x0000001a410d7221 */ /* 0x008fe20000010000 */
[----:B------:R-:W-:-:S02]  /*c430*/  F2FP.BF16.F32.PACK_AB R152, R27, R152 ;  /* 0x000000981b98723e */ /* 0x000fc400000010ff */
[----:B----4-:R-:W-:Y:S01]  /*c440*/  FADD.FTZ R15, R41, R28 ;  /* 0x0000001c290f7221 */ /* 0x010fe20000010000 */
[----:B------:R-:W-:Y:S01]  /*c450*/  F2FP.BF16.F32.PACK_AB R154, R25, R154 ;  /* 0x0000009a199a723e */ /* 0x000fe200000010ff */
[----:B------:R-:W-:Y:S01]  /*c460*/  BAR.SYNC.DEFER_BLOCKING 0xf, 0x100 ;  /* 0x03c4000000007b1d */ /* 0x000fe20000010000 */
[----:B-1----:R-:W-:Y:S01]  /*c470*/  FADD.FTZ R26, R20, R13 ;  /* 0x0000000d141a7221 */ /* 0x002fe20000010000 */
[----:B------:R-:W-:Y:S01]  /*c480*/  F2FP.BF16.F32.PACK_AB R156, R31, R156 ;  /* 0x0000009c1f9c723e */ /* 0x000fe200000010ff */
[----:B--2---:R-:W-:Y:S01]  /*c490*/  FADD.FTZ R28, R166, R15 ;  /* 0x0000000fa61c7221 */ /* 0x004fe20000010000 */
[----:B------:R-:W-:Y:S02]  /*c4a0*/  F2FP.BF16.F32.PACK_AB R158, R29, R158 ;  /* 0x0000009e1d9e723e */ /* 0x000fe400000010ff */
[----:B------:R-:W-:Y:S02]  /*c4b0*/  F2FP.BF16.F32.PACK_AB R159, R30, R37 ;  /* 0x000000251e9f723e */ /* 0x000fe400000010ff */
[----:B------:R-:W-:-:S02]  /*c4c0*/  R2UR UR6, R12 ;  /* 0x000000000c0672ca */ /* 0x000fc400000e0000 */
[----:B------:R-:W-:Y:S02]  /*c4d0*/  F2FP.BF16.F32.PACK_AB R160, R35, R160 ;  /* 0x000000a023a0723e */ /* 0x000fe400000010ff */
[----:B------:R-:W-:Y:S02]  /*c4e0*/  F2FP.BF16.F32.PACK_AB R161, R32, R57 ;  /* 0x0000003920a1723e */ /* 0x000fe400000010ff */
[----:B------:R-:W-:Y:S02]  /*c4f0*/  F2FP.BF16.F32.PACK_AB R162, R39, R162 ;  /* 0x000000a227a2723e */ /* 0x000fe400000010ff */
[----:B------:R-:W-:Y:S01]  /*c500*/  F2FP.BF16.F32.PACK_AB R163, R34, R47 ;  /* 0x0000002f22a3723e */ /* 0x000fe200000010ff */
[----:B------:R-:W-:Y:S01]  /*c510*/  FADD.FTZ R15, R71, R26 ;  /* 0x0000001a470f7221 */ /* 0x000fe20000010000 */
[----:B------:R-:W-:Y:S02]  /*c520*/  F2FP.BF16.F32.PACK_AB R164, R41, R164 ;  /* 0x000000a429a4723e */ /* 0x000fe400000010ff */
[----:B------:R-:W-:-:S02]  /*c530*/  F2FP.BF16.F32.PACK_AB R165, R20, R65 ;  /* 0x0000004114a5723e */ /* 0x000fc400000010ff */
[C---:B------:R-:W-:Y:S02]  /*c540*/  F2FP.BF16.F32.PACK_AB R166, R43.reuse, R166 ;  /* 0x000000a62ba6723e */ /* 0x040fe400000010ff */
[C---:B------:R-:W-:Y:S01]  /*c550*/  F2FP.BF16.F32.PACK_AB R167, R24.reuse, R71 ;  /* 0x0000004718a7723e */ /* 0x040fe200000010ff */
[----:B------:R0:W-:Y:S01]  /*c560*/  STSM.16.M88.4 [R195+0x36400], R152 ;  /* 0x03640098c3007844 */ /* 0x0001e20000000200 */
[----:B------:R-:W-:Y:S01]  /*c570*/  FADD.FTZ R13, R43, R28 ;  /* 0x0000001c2b0d7221 */ /* 0x000fe20000010000 */
[----:B------:R-:W-:Y:S02]  /*c580*/  FADD.FTZ R15, R24, R15 ;  /* 0x0000000f180f7221 */ /* 0x000fe40000010000 */
[----:B------:R0:W-:Y:S04]  /*c590*/  STSM.16.M88.4 [R206], R156 ;  /* 0x0000009cce007844 */ /* 0x0001e80000000200 */
[----:B------:R0:W-:Y:S04]  /*c5a0*/  STSM.16.M88.4 [R208], R160 ;  /* 0x000000a0d0007844 */ /* 0x0001e80000000200 */
[----:B------:R0:W-:Y:S01]  /*c5b0*/  STSM.16.M88.4 [R207], R164 ;  /* 0x000000a4cf007844 */ /* 0x0001e20000000200 */
[----:B------:R-:W-:-:S06]  /*c5c0*/  WARPGROUP.ARRIVE ;  /* 0x00000000000079c5 */ /* 0x000fcc0000000000 */
[----:B------:R-:W-:Y:S01]  /*c5d0*/  HGMMA.64x256x16.F32.BF16 R24, R152, gdesc[UR4].tnspB, RZ, !UPT, gsb0 ;  /* 0x43e0000498187df0 */ /* 0x000fe2000c0018ff */
[----:B------:R-:W-:-:S05]  /*c5e0*/  IMAD.MOV.U32 R21, RZ, RZ, 0x40000040 ;  /* 0x40000040ff157424 */ /* 0x000fca00078e00ff */
[----:B------:R-:W-:Y:S01]  /*c5f0*/  R2UR UR11, R21 ;  /* 0x00000000150b72ca */ /* 0x000fe200000e0000 */
[----:B------:R-:W-:Y:S02]  /*c600*/  VIADD R20, R12, 0x100 ;  /* 0x000001000c147836 */ /* 0x000fe40000000000 */
[----:B------:R-:W-:-:S03]  /*c610*/  IMAD.MOV.U32 R21, RZ, RZ, 0x40000040 ;  /* 0x40000040ff157424 */ /* 0x000fc600078e00ff */
[----:B------:R-:W-:Y:S02]  /*c620*/  R2UR UR6, R20 ;  /* 0x00000000140672ca */ /* 0x000fe400000e0000 */
[----:B------:R-:W-:Y:S01]  /*c630*/  R2UR UR7, R21 ;  /* 0x00000000150772ca */ /* 0x000fe200000e0000 */
[----:B------:R-:W-:Y:S02]  /*c640*/  WARPGROUP.DEPBAR.LE gsb0, 0x0 ;  /* 0x00008000000079c5 */ /* 0x000fe40000010000 */
[----:B------:R-:W-:-:S11]  /*c650*/  WARPGROUP.ARRIVE ;  /* 0x00000000000079c5 */ /* 0x000fd60000000000 */
[----:B------:R-:W-:Y:S01]  /*c660*/  HGMMA.64x256x16.F32.BF16 R24, R156, gdesc[UR8].tnspB, R24, gsb0 ;  /* 0x43e000089c187df0 */ /* 0x000fe20008001818 */
[----:B------:R-:W-:Y:S02]  /*c670*/  VIADD R20, R12, 0x180 ;  /* 0x000001800c147836 */ /* 0x000fe40000000000 */
[----:B------:R-:W-:Y:S01]  /*c680*/  IMAD.MOV.U32 R21, RZ, RZ, 0x40000040 ;  /* 0x40000040ff157424 */ /* 0x000fe200078e00ff */
[----:B------:R-:W-:Y:S02]  /*c690*/  WARPGROUP.DEPBAR.LE gsb0, 0x0 ;  /* 0x00008000000079c5 */ /* 0x000fe40000010000 */
[----:B------:R-:W-:-:S15]  /*c6a0*/  WARPGROUP.ARRIVE ;  /* 0x00000000000079c5 */ /* 0x000fde0000000000 */
[----:B------:R-:W-:-:S07]  /*c6b0*/  NOP ;  /* 0x0000000000007918 */ /* 0x000fce0000000000 */
[----:B------:R-:W-:Y:S01]  /*c6c0*/  HGMMA.64x256x16.F32.BF16 R24, R160, gdesc[UR4].tnspB, R24, gsb0 ;  /* 0x43e00004a0187df0 */ /* 0x000fe20008001818 */
[----:B------:R-:W-:Y:S02]  /*c6d0*/  R2UR UR6, R20 ;  /* 0x00000000140672ca */ /* 0x000fe400000e0000 */
[----:B------:R-:W-:Y:S01]  /*c6e0*/  R2UR UR7, R21 ;  /* 0x00000000150772ca */ /* 0x000fe200000e0000 */
[----:B------:R-:W-:Y:S02]  /*c6f0*/  VIADD R12, R168, 0xfffffffe ;  /* 0xfffffffea80c7836 */ /* 0x000fe40000000000 */
[----:B------:R-:W-:-:S03]  /*c700*/  @!P1 VIADD R14, R14, 0x38860 ;  /* 0x000388600e0e9836 */ /* 0x000fc60000000000 */
[----:B------:R-:W-:Y:S02]  /*c710*/  ISETP.GE.AND P2, PT, R12, R192, PT ;  /* 0x000000c00c00720c */ /* 0x000fe40003f46270 */
[----:B------:R-:W-:Y:S01]  /*c720*/  @!P1 PRMT R14, RZ, 0x654, R14 ;  /* 0x00000654ff0e9816 */ /* 0x000fe2000000000e */
[----:B------:R-:W-:Y:S01]  /*c730*/  BSSY B0, `(.L_x_1418) ;  /* 0x0000380000007945 */ /* 0x000fe20003800000 */
[----:B------:R-:W-:Y:S02]  /*c740*/  WARPGROUP.DEPBAR.LE gsb0, 0x0 ;  /* 0x00008000000079c5 */ /* 0x000fe40000010000 */
[----:B------:R-:W-:-:S13]  /*c750*/  WARPGROUP.ARRIVE ;  /* 0x00000000000079c5 */ /* 0x000fda0000000000 */
        /* <DEDUP_REMOVED lines=11> */
[----:B------:R-:W-:Y:S05]  /*c810*/  @!P2 BRA `(.L_x_1419) ;  /* 0x0000003400c4a947 */ /* 0x000fea0003800000 */
[----:B------:R-:W-:Y:S02]  /*c820*/  IMAD.MOV.U32 R198, RZ, RZ, R171 ;  /* 0x000000ffffc67224 */ /* 0x000fe400078e00ab */
[----:B------:R-:W-:Y:S02]  /*c830*/  IMAD.MOV.U32 R196, RZ, RZ, R169 ;  /* 0x000000ffffc47224 */ /* 0x000fe400078e00a9 */
[----:B------:R-:W-:-:S07]  /*c840*/  IMAD.MOV.U32 R197, RZ, RZ, R18 ;  /* 0x000000ffffc57224 */ /* 0x000fce00078e0012 */
.L_x_1430:
[----:B------:R-:W-:Y:S01]  /*c850*/  VIADD R18, R197, 0x1 ;  /* 0x00000001c5127836 */ /* 0x000fe20000000000 */
[C---:B------:R-:W-:Y:S01]  /*c860*/  ISETP.GT.AND P2, PT, R12.reuse, R192, PT ;  /* 0x000000c00c00720c */ /* 0x040fe20003f44270 */
[----:B------:R-:W-:-:S03]  /*c870*/  VIADD R12, R12, 0xffffffff ;  /* 0xffffffff0c0c7836 */ /* 0x000fc60000000000 */
[----:B------:R-:W-:-:S04]  /*c880*/  ISETP.NE.AND P3, PT, R18, 0x2, PT ;  /* 0x000000021200780c */ /* 0x000fc80003f65270 */
[----:B01----:R-:W-:Y:S02]  /*c890*/  SEL R14, RZ, 0x1, P3 ;  /* 0x00000001ff0e7807 */ /* 0x003fe40001800000 */
[----:B------:R-:W-:Y:S02]  /*c8a0*/  SEL R18, R18, RZ, P3 ;  /* 0x000000ff12127207 */ /* 0x000fe40001800000 */
[----:B------:R-:W-:Y:S01]  /*c8b0*/  LOP3.LUT R23, R23, R14, RZ, 0x3c, !PT ;  /* 0x0000000e17177212 */ /* 0x000fe200078e3cff */
[----:B------:R-:W-:Y:S06]  /*c8c0*/  @!P0 BRA `(.L_x_1420) ;  /* 0x0000000000048947 */ /* 0x000fec0003800000 */
[----:B------:R-:W-:Y:S01]  /*c8d0*/  BPT.TRAP 0x1 ;  /* 0x000000040000795c */ /* 0x000fe20000300000 */
.L_x_1420:
[----:B------:R-:W-:Y:S01]  /*c8e0*/  IMAD R14, R18, 0x8, R2 ;  /* 0x00000008120e7824 */ /* 0x000fe200078e0202 */
[----:B------:R-:W-:-:S04]  /*c8f0*/  SHF.L.U32 R199, R23, 0x1f, RZ ;  /* 0x0000001f17c77819 */ /* 0x000fc800000006ff */
[----:B------:R0:W1:Y:S01]  /*c900*/  SYNCS.PHASECHK.TRANS64.TRYWAIT P3, [R14+URZ+0x38830], R199 ;  /* 0x038830c70e0075a7 */ /* 0x000062000806017f */
[----:B------:R-:W-:Y:S05]  /*c910*/  @!P0 BRA `(.L_x_1421) ;  /* 0x0000000000048947 */ /* 0x000fea0003800000 */
[----:B------:R-:W-:Y:S01]  /*c920*/  BPT.TRAP 0x1 ;  /* 0x000000040000795c */ /* 0x000fe20000300000 */
.L_x_1421:
[----:B------:R-:W-:Y:S01]  /*c930*/  VIADD R20, R2, 0x20400 ;  /* 0x0002040002147836 */ /* 0x000fe20000000000 */
[----:B------:R-:W-:Y:S01]  /*c940*/  BSSY B1, `(.L_x_1422) ;  /* 0x0000009000017945 */ /* 0x000fe20003800000 */
[----:B------:R-:W-:Y:S02]  /*c950*/  IMAD R154, R18, 0x200, R3 ;  /* 0x00000200129a7824 */ /* 0x000fe400078e0203 */
[----:B------:R-:W-:Y:S01]  /*c960*/  IMAD.MOV.U32 R155, RZ, RZ, 0x40000040 ;  /* 0x40000040ff9b7424 */ /* 0x000fe200078e00ff */
[----:B------:R-:W-:-:S04]  /*c970*/  SHF.R.U32.HI R20, RZ, 0x4, R20 ;  /* 0x00000004ff147819 */ /* 0x000fc80000011614 */
[----:B------:R-:W-:-:S04]  /*c980*/  LOP3.LUT R20, R20, 0x3fff, RZ, 0xc0, !PT ;  /* 0x00003fff14147812 */ /* 0x000fc800078ec0ff */
[----:B------:R-:W-:Y:S01]  /*c990*/  LOP3.LUT R20, R20, 0x10000, RZ, 0xfc, !PT ;  /* 0x0001000014147812 */ /* 0x000fe200078efcff */
[----:B-1----:R-:W-:Y:S06]  /*c9a0*/  @P3 BRA `(.L_x_1423) ;  /* 0x0000000000083947 */ /* 0x002fec0003800000 */
[----:B------:R-:W1:Y:S02]  /*c9b0*/  SYNCS.PHASECHK.TRANS64.TRYWAIT P3, [R14+URZ+0x38830], R199 ;  /* 0x038830c70e0075a7 */ /* 0x000e64000806017f */
[----:B-1----:R-:W-:Y:S05]  /*c9c0*/  @!P3 BRA `(.L_x_1424) ;  /* 0x000001300084b947 */ /* 0x002fea0003800000 */
.L_x_1423:
[----:B------:R-:W-:Y:S05]  /*c9d0*/  BSYNC B1 ;  /* 0x0000000000017941 */ /* 0x000fea0003800000 */
.L_x_1422:
        /* <DEDUP_REMOVED lines=13> */
[----:B------:R-:W-:Y:S02]  /*cab0*/  R2UR UR19, R155 ;  /* 0x000000009b1372ca */ /* 0x000fe400000e0000 */
[----:B------:R-:W-:Y:S01]  /*cac0*/  WARPGROUP.ARRIVE ;  /* 0x00000000000079c5 */ /* 0x000fe20000000000 */
[----:B------:R-:W-:Y:S02]  /*cad0*/  R2UR UR8, R4 ;  /* 0x00000000040872ca */ /* 0x000fe400000e0000 */
[----:B------:R-:W-:Y:S02]  /*cae0*/  R2UR UR9, R5 ;  /* 0x00000000050972ca */ /* 0x000fe400000e0000 */
[----:B------:R-:W-:Y:S01]  /*caf0*/  R2UR UR14, R20 ;  /* 0x00000000140e72ca */ /* 0x000fe200000e0000 */
[----:B------:R-:W-:Y:S01]  /*cb00*/  HGMMA.64x64x16.F32.BF16 R152, gdesc[UR4], RZ, !UPT, gsb0 ;  /* 0x00e00000049879f0 */ /* 0x000fe2000c0018ff */
[----:B------:R-:W-:-:S02]  /*cb10*/  R2UR UR15, R21 ;  /* 0x00000000150f72ca */ /* 0x000fc400000e0000 */
[----:B------:R-:W-:Y:S02]  /*cb20*/  R2UR UR12, R6 ;  /* 0x00000000060c72ca */ /* 0x000fe400000e0000 */
[----:B------:R-:W-:Y:S02]  /*cb30*/  R2UR UR13, R7 ;  /* 0x00000000070d72ca */ /* 0x000fe400000e0000 */
[----:B------:R-:W-:Y:S02]  /*cb40*/  R2UR UR16, R8 ;  /* 0x00000000081072ca */ /* 0x000fe400000e0000 */
[----:B------:R-:W-:Y:S01]  /*cb50*/  R2UR UR17, R9 ;  /* 0x00000000091172ca */ /* 0x000fe200000e0000 */
        /* <DEDUP_REMOVED lines=10> */
[----:B------:R-:W-:Y:S05]  /*cc00*/  @!P0 BRA `(.L_x_1425) ;  /* 0x0000000000048947 */ /* 0x000fea0003800000 */
[----:B------:R-:W-:Y:S01]  /*cc10*/  BPT.TRAP 0x1 ;  /* 0x000000040000795c */ /* 0x000fe20000300000 */
.L_x_1425:
[----:B------:R2:W3:Y:S01]  /*cc20*/  SYNCS.PHASECHK.TRANS64.TRYWAIT P3, [R14+URZ+0x38850], R199 ;  /* 0x038850c70e0075a7 */ /* 0x0004e2000806017f */
[----:B------:R-:W-:Y:S05]  /*cc30*/  @!P0 BRA `(.L_x_1426) ;  /* 0x0000000000048947 */ /* 0x000fea0003800000 */
[----:B------:R-:W-:Y:S01]  /*cc40*/  BPT.TRAP 0x1 ;  /* 0x000000040000795c */ /* 0x000fe20000300000 */
.L_x_1426:
[----:B------:R-:W-:Y:S04]  /*cc50*/  BSSY B1, `(.L_x_1427) ;  /* 0x0000004000017945 */ /* 0x000fe80003800000 */
[----:B---3--:R-:W-:Y:S05]  /*cc60*/  @P3 BRA `(.L_x_1428) ;  /* 0x0000000000083947 */ /* 0x008fea0003800000 */
[----:B------:R-:W3:Y:S02]  /*cc70*/  SYNCS.PHASECHK.TRANS64.TRYWAIT P3, [R14+URZ+0x38850], R199 ;  /* 0x038850c70e0075a7 */ /* 0x000ee4000806017f */
[----:B---3--:R-:W-:Y:S05]  /*cc80*/  @!P3 BRA `(.L_x_1429) ;  /* 0x0000012c00e8b947 */ /* 0x008fea0003800000 */
.L_x_1428:
[----:B------:R-:W-:Y:S05]  /*cc90*/  BSYNC B1 ;  /* 0x0000000000017941 */ /* 0x000fea0003800000 */
.L_x_1427:
[----:B------:R-:W-:Y:S01]  /*cca0*/  VIADD R20, R2, 0x26400 ;  /* 0x0002640002147836 */ /* 0x000fe20000000000 */
[----:B------:R-:W-:Y:S01]  /*ccb0*/  WARPGROUP.ARRIVE ;  /* 0x00000000000079c5 */ /* 0x000fe20000000000 */
[----:B------:R-:W-:-:S05]  /*ccc0*/  VIADD R202, R0, 0x4 ;  /* 0x0000000400ca7836 */ /* 0x000fca0000000000 */
[----:B0123--:R-:W0:Y:S01]  /*ccd0*/  S2R R199, SR_TID.X ;  /* 0x0000000000c77919 */ /* 0x00fe220000002100 */
[----:B------:R-:W-:Y:S01]  /*cce0*/  IMAD R200, R18, 0x1000, R10 ;  /* 0x0000100012c87824 */ /* 0x000fe200078e020a */
[----:B------:R-:W-:Y:S01]  /*ccf0*/  SHF.R.U32.HI R20, RZ, 0x4, R20 ;  /* 0x00000004ff147819 */ /* 0x000fe20000011614 */
[----:B------:R-:W-:Y:S02]  /*cd00*/  IMAD.MOV.U32 R201, RZ, RZ, 0x40000040 ;  /* 0x40000040ffc97424 */ /* 0x000fe400078e00ff */
[----:B------:R-:W-:Y:S01]  /*cd10*/  IMAD.MOV.U32 R205, RZ, RZ, 0x40000040 ;  /* 0x40000040ffcd7424 */ /* 0x000fe200078e00ff */
[----:B------:R-:W-:Y:S01]  /*cd20*/  LOP3.LUT R21, R20, 0x3fff, RZ, 0xc0, !PT ;  /* 0x00003fff14157812 */ /* 0x000fe200078ec0ff */
[----:B------:R-:W-:Y:S01]  /*cd30*/  VIADD R20, R0, 0x2 ;  /* 0x0000000200147836 */ /* 0x000fe20000000000 */
[C---:B------:R-:W-:Y:S01]  /*cd40*/  R2UR UR6, R200.reuse ;  /* 0x00000000c80672ca */ /* 0x040fe200000e0000 */
[----:B------:R-:W-:Y:S01]  /*cd50*/  IMAD.MOV.U32 R203, RZ, RZ, 0x40000040 ;  /* 0x40000040ffcb7424 */ /* 0x000fe200078e00ff */
[----:B------:R-:W-:Y:S01]  /*cd60*/  LOP3.LUT R0, R21, 0x10000, RZ, 0xfc, !PT ;  /* 0x0001000015007812 */ /* 0x000fe200078efcff */
[----:B------:R-:W-:Y:S01]  /*cd70*/  IMAD.MOV.U32 R21, RZ, RZ, 0x40000040 ;  /* 0x40000040ff157424 */ /* 0x000fe200078e00ff */
[----:B------:R-:W-:Y:S01]  /*cd80*/  R2UR UR7, R201 ;  /* 0x00000000c90772ca */ /* 0x000fe200000e0000 */
[----:B------:R-:W-:Y:S01]  /*cd90*/  VIADD R201, R200, 0x800 ;  /* 0x00000800c8c97836 */ /* 0x000fe20000000000 */
[----:B------:R-:W-:Y:S01]  /*cda0*/  R2UR UR5, R205 ;  /* 0x00000000cd0572ca */ /* 0x000fe200000e0000 */
[----:B------:R-:W-:-:S02]  /*cdb0*/  IMAD.MOV.U32 R204, RZ, RZ, R0 ;  /* 0x000000ffffcc7224 */ /* 0x000fc400078e0000 */
[----:B------:R-:W-:-:S03]  /*cdc0*/  IMAD.MOV.U32 R205, RZ, RZ, 0xa00 ;  /* 0x00000a00ffcd7424 */ /* 0x000fc600078e00ff */
[----:B------:R-:W-:Y:S01]  /*cdd0*/  R2UR UR4, R204 ;  /* 0x00000000cc0472ca */ /* 0x000fe200000e0000 */
[----:B------:R-:W-:Y:S01]  /*cde0*/  VIADD R204, R0, 0x800 ;  /* 0x0000080000cc7836 */ /* 0x000fe20000000000 */
[----:B0-----:R-:W-:-:S11]  /*cdf0*/  SHF.R.U32.HI R199, RZ, 0x7, R199 ;  /* 0x00000007ffc77819 */ /* 0x001fd600000116c7 */
[----:B------:R-:W-:Y:S01]  /*ce00*/  HGMMA.64x64x16.F32.BF16 R152, gdesc[UR4], R152, gsb0 ;  /* 0x00e00000049879f0 */ /* 0x000fe20008001898 */
[----:B------:R-:W-:Y:S01]  /*ce10*/  R2UR UR4, R20 ;  /* 0x00000000140472ca */ /* 0x000fe200000e0000 */
[----:B------:R-:W-:Y:S01]  /*ce20*/  VIADD R20, R200, 0x2 ;  /* 0x00000002c8147836 */ /* 0x000fe20000000000 */
[----:B------:R-:W-:Y:S01]  /*ce30*/  R2UR UR5, R21 ;  /* 0x00000000150572ca */ /* 0x000fe200000e0000 */
[----:B------:R-:W-:-:S03]  /*ce40*/  IMAD.MOV.U32 R21, RZ, RZ, 0x40000040 ;  /* 0x40000040ff157424 */ /* 0x000fc600078e00ff */
        /* <DEDUP_REMOVED lines=153> */
[----:B------:R-:W-:Y:S02]  /*d7e0*/  R2UR UR4, R20 ;  /* 0x00000000140472ca */ /* 0x000fe400000e0000 */
[----:B------:R-:W-:Y:S01]  /*d7f0*/  R2UR UR5, R21 ;  /* 0x00000000150572ca */ /* 0x000fe200000e0000 */
[----:B------:R0:W1:Y:S02]  /*d800*/  SHFL.IDX PT, R20, R199, RZ, 0x1f ;  /* 0x00001fffc7147589 */ /* 0x00006400000e0000 */
[----:B0-----:R-:W-:Y:S01]  /*d810*/  IMAD.MOV.U32 R199, RZ, RZ, 0x4 ;  /* 0x00000004ffc77424 */ /* 0x001fe200078e00ff */
[----:B-1----:R-:W-:-:S04]  /*d820*/  ISETP.GT.AND P3, PT, R20, 0x7f, PT ;  /* 0x0000007f1400780c */ /* 0x002fc80003f64270 */
[----:B------:R-:W-:Y:S02]  /*d830*/  SEL R21, RZ, 0x2, !P3 ;  /* 0x00000002ff157807 */ /* 0x000fe40005800000 */
[C---:B------:R-:W-:Y:S02]  /*d840*/  SEL R20, R199.reuse, 0x2, P3 ;  /* 0x00000002c7147807 */ /* 0x040fe40001800000 */
[----:B------:R-:W-:Y:S01]  /*d850*/  SEL R199, R199, 0x6, !P3 ;  /* 0x00000006c7c77807 */ /* 0x000fe20005800000 */
[----:B------:R-:W-:Y:S01]  /*d860*/  IMAD.IADD R202, R21, 0x1, R201 ;  /* 0x0000000115ca7824 */ /* 0x000fe200078e02c9 */
[----:B------:R-:W-:-:S04]  /*d870*/  SEL R205, R205, 0x980, P3 ;  /* 0x00000980cdcd7807 */ /* 0x000fc80001800000 */
[----:B------:R-:W-:Y:S01]  /*d880*/  LOP3.LUT R205, R205, 0xa00, RZ, 0xc0, !PT ;  /* 0x00000a00cdcd7812 */ /* 0x000fe200078ec0ff */
[----:B------:R-:W-:Y:S02]  /*d890*/  WARPGROUP.DEPBAR.LE gsb0, 0x0 ;  /* 0x00008000000079c5 */ /* 0x000fe40000010000 */
[----:B------:R-:W-:-:S06]  /*d8a0*/  WARPGROUP.ARRIVE ;  /* 0x00000000000079c5 */ /* 0x000fcc0000000000 */
[----:B------:R-:W-:Y:S01]  /*d8b0*/  HGMMA.64x64x16.F32.BF16 R152, gdesc[UR4], R152, gsb0 ;  /* 0x00e00000049879f0 */ /* 0x000fe20008001898 */
[----:B------:R-:W-:Y:S01]  /*d8c0*/  R2UR UR6, R202 ;  /* 0x00000000ca0672ca */ /* 0x000fe200000e0000 */
[----:B------:R-:W-:Y:S01]  /*d8d0*/  IMAD.IADD R202, R204, 0x1, R21 ;  /* 0x00000001ccca7824 */ /* 0x000fe200078e0215 */
[----:B------:R-:W-:Y:S01]  /*d8e0*/  R2UR UR7, R203 ;  /* 0x00000000cb0772ca */ /* 0x000fe200000e0000 */
[----:B------:R-:W-:-:S03]  /*d8f0*/  IMAD.MOV.U32 R203, RZ, RZ, 0x40000040 ;  /* 0x40000040ffcb7424 */ /* 0x000fc600078e00ff */
[----:B------:R-:W-:Y:S01]  /*d900*/  R2UR UR4, R202 ;  /* 0x00000000ca0472ca */ /* 0x000fe200000e0000 */
[----:B------:R-:W-:Y:S01]  /*d910*/  IMAD.IADD R202, R201, 0x1, R20 ;  /* 0x00000001c9ca7824 */ /* 0x000fe200078e0214 */
[----:B------:R-:W-:Y:S01]  /*d920*/  R2UR UR5, R203 ;  /* 0x00000000cb0572ca */ /* 0x000fe200000e0000 */
[----:B------:R-:W-:Y:S01]  /*d930*/  IMAD.MOV.U32 R203, RZ, RZ, 0x40000040 ;  /* 0x40000040ffcb7424 */ /* 0x000fe200078e00ff */
[----:B------:R-:W-:Y:S02]  /*d940*/  WARPGROUP.DEPBAR.LE gsb0, 0x0 ;  /* 0x00008000000079c5 */ /* 0x000fe40000010000 */
[----:B------:R-:W-:-:S09]  /*d950*/  WARPGROUP.ARRIVE ;  /* 0x00000000000079c5 */ /* 0x000fd20000000000 */
        /* <DEDUP_REMOVED lines=8> */
[----:B------:R-:W-:Y:S02]  /*d9e0*/  IMAD.MOV.U32 R203, RZ, RZ, 0x40000040 ;  /* 0x40000040ffcb7424 */ /* 0x000fe400078e00ff */
[----:B------:R-:W-:-:S05]  /*d9f0*/  IMAD.MOV.U32 R204, RZ, RZ, 0x28 ;  /* 0x00000028ffcc7424 */ /* 0x000fca00078e00ff */
        /* <DEDUP_REMOVED lines=8> */
[----:B------:R-:W-:Y:S02]  /*da80*/  IMAD.MOV.U32 R203, RZ, RZ, 0x40000040 ;  /* 0x40000040ffcb7424 */ /* 0x000fe400078e00ff */
[----:B------:R-:W-:Y:S01]  /*da90*/  VIADD R201, R0, 0xa00 ;  /* 0x00000a0000c97836 */ /* 0x000fe20000000000 */
[----:B------:R-:W-:Y:S02]  /*daa0*/  R2UR UR6, R202 ;  /* 0x00000000ca0672ca */ /* 0x000fe400000e0000 */
[----:B------:R-:W-:Y:S01]  /*dab0*/  R2UR UR7, R203 ;  /* 0x00000000cb0772ca */ /* 0x000fe200000e0000 */
[----:B------:R-:W-:Y:S01]  /*dac0*/  IMAD.MOV.U32 R203, RZ, RZ, 0x40000040 ;  /* 0x40000040ffcb7424 */ /* 0x000fe200078e00ff */
[----:B------:R-:W-:-:S02]  /*dad0*/  IADD3 R202, R204, R205, R0 ;  /* 0x000000cdccca7210 */ /* 0x000fc40007ffe000 */
[----:B------:R-:W-:Y:S01]  /*dae0*/  IADD3 R204, R204, R205, R200 ;  /* 0x000000cdcccc7210 */ /* 0x000fe20007ffe0c8 */
[----:B------:R-:W-:Y:S01]  /*daf0*/  IMAD.MOV.U32 R205, RZ, RZ, 0x40000040 ;  /* 0x40000040ffcd7424 */ /* 0x000fe200078e00ff */
[----:B------:R-:W-:Y:S02]  /*db00*/  WARPGROUP.DEPBAR.LE gsb0, 0x0 ;  /* 0x00008000000079c5 */ /* 0x000fe40000010000 */
[----:B------:R-:W-:-:S06]  /*db10*/  WARPGROUP.ARRIVE ;  /* 0x00000000000079c5 */ /* 0x000fcc0000000000 */
[----:B------:R-:W-:Y:S01]  /*db20*/  HGMMA.64x64x16.F32.BF16 R152, gdesc[UR4], R152, gsb0 ;  /* 0x00e00000049879f0 */ /* 0x000fe20008001898 */
[----:B------:R-:W-:Y:S01]  /*db30*/  R2UR UR4, R202 ;  /* 0x00000000ca0472ca */ /* 0x000fe200000e0000 */
[----:B------:R-:W-:Y:S01]  /*db40*/  IMAD.IADD R202, R201, 0x1, R21 ;  /* 0x00000001c9ca7824 */ /* 0x000fe200078e0215 */
[----:B------:R-:W-:Y:S01]  /*db50*/  R2UR UR5, R203 ;  /* 0x00000000cb0572ca */ /* 0x000fe200000e0000 */
[----:B------:R-:W-:Y:S01]  /*db60*/  IMAD.MOV.U32 R203, RZ, RZ, 0x40000040 ;  /* 0x40000040ffcb7424 */ /* 0x000fe200078e00ff */
[----:B------:R-:W-:Y:S01]  /*db70*/  R2UR UR6, R204 ;  /* 0x00000000cc0672ca */ /* 0x000fe200000e0000 */
[----:B------:R-:W-:Y:S01]  /*db80*/  VIADD R204, R200, 0xa00 ;  /* 0x00000a00c8cc7836 */ /* 0x000fe20000000000 */
[----:B------:R-:W-:Y:S01]  /*db90*/  R2UR UR7, R205 ;  /* 0x00000000cd0772ca */ /* 0x000fe200000e0000 */
        /* <DEDUP_REMOVED lines=25> */
[----:B------:R-:W-:Y:S01]  /*dd30*/  VIADD R201, R0, 0xc00 ;  /* 0x00000c0000c97836 */ /* 0x000fe20000000000 */
[----:B------:R-:W-:Y:S02]  /*dd40*/  WARPGROUP.DEPBAR.LE gsb0, 0x0 ;  /* 0x00008000000079c5 */ /* 0x000fe40000010000 */
[----:B------:R-:W-:-:S07]  /*dd50*/  WARPGROUP.ARRIVE ;  /* 0x00000000000079c5 */ /* 0x000fce0000000000 */
[----:B------:R-:W-:Y:S01]  /*dd60*/  HGMMA.64x64x16.F32.BF16 R152, gdesc[UR4], R152, gsb0 ;  /* 0x00e00000049879f0 */ /* 0x000fe20008001898 */
[----:B------:R-:W-:Y:S01]  /*dd70*/  R2UR UR4, R202 ;  /* 0x00000000ca0472ca */ /* 0x000fe200000e0000 */
[----:B------:R-:W-:Y:S01]  /*dd80*/  IMAD.IADD R202, R199, 0x1, R204 ;  /* 0x00000001c7ca7824 */ /* 0x000fe200078e02cc */
[----:B------:R-:W-:Y:S01]  /*dd90*/  R2UR UR5, R203 ;  /* 0x00000000cb0572ca */ /* 0x000fe200000e0000 */
[----:B------:R-:W-:Y:S02]  /*dda0*/  IMAD.MOV.U32 R203, RZ, RZ, 0x40000040 ;  /* 0x40000040ffcb7424 */ /* 0x000fe400078e00ff */
[----:B------:R-:W-:Y:S01]  /*ddb0*/  IMAD.MOV.U32 R204, RZ, RZ, 0x30 ;  /* 0x00000030ffcc7424 */ /* 0x000fe200078e00ff */
[----:B------:R-:W-:Y:S02]  /*ddc0*/  R2UR UR6, R202 ;  /* 0x00000000ca0672ca */ /* 0x000fe400000e0000 */
[----:B------:R-:W-:Y:S01]  /*ddd0*/  R2UR UR7, R203 ;  /* 0x00000000cb0772ca */ /* 0x000fe200000e0000 */
[----:B------:R-:W-:Y:S01]  /*dde0*/  IMAD.MOV.U32 R203, RZ, RZ, 0x40000040 ;  /* 0x40000040ffcb7424 */ /* 0x000fe200078e00ff */
[----:B------:R-:W-:-:S04]  /*ddf0*/  SEL R204, R204, 0x2e, P3 ;  /* 0x0000002ecccc7807 */ /* 0x000fc80001800000 */
[----:B------:R-:W-:-:S04]  /*de00*/  LOP3.LUT R204, R204, 0x6, RZ, 0xc0, !PT ;  /* 0x00000006cccc7812 */ /* 0x000fc800078ec0ff */
[CC--:B------:R-:W-:Y:S02]  /*de10*/  IADD3 R202, R204.reuse, R205.reuse, R0 ;  /* 0x000000cdccca7210 */ /* 0x0c0fe40007ffe000 */
        /* <DEDUP_REMOVED lines=64> */
[----:B------:R-:W-:Y:S02]  /*e220*/  WARPGROUP.DEPBAR.LE gsb0, 0x0 ;  /* 0x00008000000079c5 */ /* 0x000fe40000010000 */
[----:B------:R-:W-:-:S10]  /*e230*/  WARPGROUP.ARRIVE ;  /* 0x00000000000079c5 */ /* 0x000fd40000000000 */
[----:B------:R-:W-:Y:S01]  /*e240*/  HGMMA.64x64x16.F32.BF16 R152, gdesc[UR4], R152, gsb0 ;  /* 0x00e00000049879f0 */ /* 0x000fe20008001898 */
[----:B------:R-:W-:Y:S01]  /*e250*/  R2UR UR6, R202 ;  /* 0x00000000ca0672ca */ /* 0x000fe200000e0000 */
[----:B------:R-:W-:Y:S01]  /*e260*/  IMAD.IADD R202, R204, 0x1, R21 ;  /* 0x00000001ccca7824 */ /* 0x000fe200078e0215 */
[----:B------:R-:W-:Y:S01]  /*e270*/  R2UR UR7, R203 ;  /* 0x00000000cb0772ca */ /* 0x000fe200000e0000 */
[----:B------:R-:W-:Y:S02]  /*e280*/  IMAD.MOV.U32 R203, RZ, RZ, 0x40000040 ;  /* 0x40000040ffcb7424 */ /* 0x000fe400078e00ff */
[----:B------:R-:W-:Y:S01]  /*e290*/  IMAD.MOV.U32 R21, RZ, RZ, 0x40000040 ;  /* 0x40000040ff157424 */ /* 0x000fe200078e00ff */
[----:B------:R-:W-:Y:S01]  /*e2a0*/  R2UR UR4, R202 ;  /* 0x00000000ca0472ca */ /* 0x000fe200000e0000 */
[----:B------:R-:W-:Y:S01]  /*e2b0*/  IMAD.IADD R202, R204, 0x1, R20 ;  /* 0x00000001ccca7824 */ /* 0x000fe200078e0214 */
[----:B------:R-:W-:Y:S01]  /*e2c0*/  R2UR UR5, R203 ;  /* 0x00000000cb0572ca */ /* 0x000fe200000e0000 */
[----:B------:R-:W-:-:S02]  /*e2d0*/  IMAD.MOV.U32 R203, RZ, RZ, 0x40000040 ;  /* 0x40000040ffcb7424 */ /* 0x000fc400078e00ff */
[----:B------:R-:W-:Y:S01]  /*e2e0*/  IMAD.IADD R20, R20, 0x1, R201 ;  /* 0x0000000114147824 */ /* 0x000fe200078e02c9 */
[----:B------:R-:W-:Y:S02]  /*e2f0*/  WARPGROUP.DEPBAR.LE gsb0, 0x0 ;  /* 0x00008000000079c5 */ /* 0x000fe40000010000 */
[----:B------:R-:W-:-:S07]  /*e300*/  WARPGROUP.ARRIVE ;  /* 0x00000000000079c5 */ /* 0x000fce0000000000 */
[----:B------:R-:W-:Y:S01]  /*e310*/  HGMMA.64x64x16.F32.BF16 R152, gdesc[UR4], R152, gsb0 ;  /* 0x00e00000049879f0 */ /* 0x000fe20008001898 */
[----:B------:R-:W-:Y:S01]  /*e320*/  R2UR UR4, R202 ;  /* 0x00000000ca0472ca */ /* 0x000fe200000e0000 */
[----:B------:R-:W-:Y:S01]  /*e330*/  IMAD.IADD R202, R204, 0x1, R199 ;  /* 0x00000001ccca7824 */ /* 0x000fe200078e02c7 */
[----:B------:R-:W-:Y:S01]  /*e340*/  R2UR UR5, R203 ;  /* 0x00000000cb0572ca */ /* 0x000fe200000e0000 */
[----:B------:R-:W-:Y:S01]  /*e350*/  IMAD.MOV.U32 R203, RZ, RZ, 0x40000040 ;  /* 0x40000040ffcb7424 */ /* 0x000fe200078e00ff */
        /* <DEDUP_REMOVED lines=10> */
[----:B------:R-:W-:Y:S02]  /*e400*/  R2UR UR6, R20 ;  /* 0x00000000140672ca */ /* 0x000fe400000e0000 */
[----:B------:R-:W-:Y:S01]  /*e410*/  R2UR UR7, R21 ;  /* 0x00000000150772ca */ /* 0x000fe200000e0000 */
[----:B------:R-:W-:Y:S01]  /*e420*/  IMAD.MOV.U32 R21, RZ, RZ, 0x1000 ;  /* 0x00001000ff157424 */ /* 0x000fe200078e00ff */
[----:B------:R-:W-:Y:S02]  /*e430*/  R2UR UR4, R202 ;  /* 0x00000000ca0472ca */ /* 0x000fe400000e0000 */
[----:B------:R-:W-:Y:S02]  /*e440*/  R2UR UR5, R203 ;  /* 0x00000000cb0572ca */ /* 0x000fe400000e0000 */
[----:B------:R-:W-:Y:S02]  /*e450*/  SEL R21, R21, 0xf80, P3 ;  /* 0x00000f8015157807 */ /* 0x000fe40001800000 */
[----:B------:R-:W-:-:S02]  /*e460*/  ISETP.NE.AND P3, PT, R193, RZ, PT ;  /* 0x000000ffc100720c */ /* 0x000fc40003f65270 */
[----:B------:R-:W-:-:S04]  /*e470*/  LOP3.LUT R21, R21, 0x1e00, RZ, 0xc0, !PT ;  /* 0x00001e0015157812 */ /* 0x000fc800078ec0ff */
[CC--:B------:R-:W-:Y:S02]  /*e480*/  IADD3 R20, R201.reuse, R21.reuse, R0 ;  /* 0x00000015c9147210 */ /* 0x0c0fe40007ffe000 */
[----:B------:R-:W-:Y:S01]  /*e490*/  IADD3 R200, R201, R21, R200 ;  /* 0x00000015c9c87210 */ /* 0x000fe20007ffe0c8 */
[----:B------:R-:W-:Y:S02]  /*e4a0*/  IMAD.MOV.U32 R21, RZ, RZ, 0x40000040 ;  /* 0x40000040ff157424 */ /* 0x000fe400078e00ff */
[----:B------:R-:W-:Y:S01]  /*e4b0*/  IMAD.MOV.U32 R201, RZ, RZ, 0x40000040 ;  /* 0x40000040ffc97424 */ /* 0x000fe200078e00ff */
[----:B------:R-:W-:Y:S02]  /*e4c0*/  WARPGROUP.DEPBAR.LE gsb0, 0x0 ;  /* 0x00008000000079c5 */ /* 0x000fe40000010000 */
[----:B------:R-:W-:-:S06]  /*e4d0*/  WARPGROUP.ARRIVE ;  /* 0x00000000000079c5 */ /* 0x000fcc0000000000 */
[----:B------:R-:W-:Y:S01]  /*e4e0*/  HGMMA.64x64x16.F32.BF16 R152, gdesc[UR4], R152, gsb0 ;  /* 0x00e00000049879f0 */ /* 0x000fe20008001898 */
[----:B------:R-:W-:Y:S01]  /*e4f0*/  R2UR UR4, R20 ;  /* 0x00000000140472ca */ /* 0x000fe200000e0000 */
[----:B------:R-:W-:Y:S01]  /*e500*/  IMAD R20, R18, 0x1000, R11 ;  /* 0x0000100012147824 */ /* 0x000fe200078e020b */
[----:B------:R-:W-:Y:S01]  /*e510*/  R2UR UR5, R21 ;  /* 0x00000000150572ca */ /* 0x000fe200000e0000 */
[----:B------:R-:W-:Y:S01]  /*e520*/  IMAD.MOV.U32 R21, RZ, RZ, 0x40000040 ;  /* 0x40000040ff157424 */ /* 0x000fe200078e00ff */
[----:B------:R-:W-:Y:S02]  /*e530*/  R2UR UR6, R200 ;  /* 0x00000000c80672ca */ /* 0x000fe400000e0000 */
[----:B------:R-:W-:Y:S01]  /*e540*/  R2UR UR7, R201 ;  /* 0x00000000c90772ca */ /* 0x000fe200000e0000 */
[----:B------:R-:W-:Y:S02]  /*e550*/  WARPGROUP.DEPBAR.LE gsb0, 0x0 ;  /* 0x00008000000079c5 */ /* 0x000fe40000010000 */
[----:B------:R-:W-:-:S10]  /*e560*/  WARPGROUP.ARRIVE ;  /* 0x00000000000079c5 */ /* 0x000fd40000000000 */
[----:B------:R-:W-:Y:S01]  /*e570*/  HGMMA.64x64x16.F32.BF16 R152, gdesc[UR4], R152, gsb0 ;  /* 0x00e00000049879f0 */ /* 0x000fe20008001898 */
[----:B------:R-:W-:Y:S01]  /*e580*/  ULDC UR4, c[0x0][0xad0] ;  /* 0x0002b40000047ab9 */ /* 0x000fe20000000800 */
[----:B------:R-:W-:Y:S02]  /*e590*/  R2UR UR7, R21 ;  /* 0x00000000150772ca */ /* 0x000fe400000e0000 */
[----:B------:R-:W-:Y:S01]  /*e5a0*/  R2UR UR6, R20 ;  /* 0x00000000140672ca */ /* 0x000fe200000e0000 */
        /* <DEDUP_REMOVED lines=33> */
[----:B------:R-:W-:Y:S01]  /*e7c0*/  FMUL.FTZ R201, R174, UR4 ;  /* 0x00000004aec97c20 */ /* 0x000fe20008410000 */
[----:B------:R-:W-:Y:S01]  /*e7d0*/  FMUL.FTZ R203, R178, UR4 ;  /* 0x00000004b2cb7c20 */ /* 0x000fe20008410000 */
[----:B------:R-:W-:Y:S01]  /*e7e0*/  FMUL.FTZ R204, R179, UR4 ;  /* 0x00000004b3cc7c20 */ /* 0x000fe20008410000 */
[----:B------:R-:W-:Y:S01]  /*e7f0*/  FMUL.FTZ R182, R182, UR4 ;  /* 0x00000004b6b67c20 */ /* 0x000fe20008410000 */
[----:B------:R-:W-:-:S02]  /*e800*/  FMUL.FTZ R183, R183, UR4 ;  /* 0x00000004b7b77c20 */ /* 0x000fc40008410000 */
        /* <DEDUP_REMOVED lines=27> */
[----:B0-----:R-:W-:-:S05]  /*e9c0*/  FMNMX.FTZ R169, R180, R169, !PT ;  /* 0x000000a9b4a97209 */ /* 0x001fca0007810000 */
[----:B------:R-:W0:Y:S02]  /*e9d0*/  SHFL.BFLY PT, R202, R169, 0x2, 0x1f ;  /* 0x0c401f00a9ca7f89 */ /* 0x000e2400000e0000 */
[----:B------:R-:W3:Y:S01]  /*e9e0*/  MUFU.TANH R156, R156 ;  /* 0x0000009c009c7308 */ /* 0x000ee20000002400 */
[----:B-1----:R-:W-:-:S07]  /*e9f0*/  FMNMX.FTZ R171, R153, R198, !PT ;  /* 0x000000c699ab7209 */ /* 0x002fce0007810000 */
[----:B------:R-:W1:Y:S01]  /*ea00*/  MUFU.TANH R158, R158 ;  /* 0x0000009e009e7308 */ /* 0x000e620000002400 */
[----:B--2---:R-:W-:-:S07]  /*ea10*/  FMNMX.FTZ R171, R154, R171, !PT ;  /* 0x000000ab9aab7209 */ /* 0x004fce0007810000 */
[----:B------:R-:W2:Y:S01]  /*ea20*/  MUFU.TANH R162, R162 ;  /* 0x000000a200a27308 */ /* 0x000ea20000002400 */
[----:B---3--:R-:W-:Y:S02]  /*ea30*/  FMNMX.FTZ R171, R156, R171, !PT ;  /* 0x000000ab9cab7209 */ /* 0x008fe40007810000 */
[----:B0-----:R-:W-:Y:S01]  /*ea40*/  FMNMX.FTZ R169, R169, R202, !PT ;  /* 0x000000caa9a97209 */ /* 0x001fe20007810000 */
[----:B------:R-:W-:-:S04]  /*ea50*/  FMUL.FTZ R202, R175, UR4 ;  /* 0x00000004afca7c20 */ /* 0x000fc80008410000 */
[----:B------:R-:W0:Y:S01]  /*ea60*/  MUFU.TANH R163, R163 ;  /* 0x000000a300a37308 */ /* 0x000e220000002400 */
[----:B-1----:R-:W-:Y:S01]  /*ea70*/  FMNMX.FTZ R171, R158, R171, !PT ;  /* 0x000000ab9eab7209 */ /* 0x002fe20007810000 */
[----:B------:R-:W-:Y:S01]  /*ea80*/  ULDC UR4, c[0x0][0xa80] ;  /* 0x0002a00000047ab9 */ /* 0x000fe20000000800 */
[----:B------:R-:W1:Y:S05]  /*ea90*/  SHFL.BFLY PT, R170, R169, 0x1, 0x1f ;  /* 0x0c201f00a9aa7f89 */ /* 0x000e6a00000e0000 */
[----:B------:R-:W3:Y:S01]  /*eaa0*/  MUFU.TANH R166, R166 ;  /* 0x000000a600a67308 */ /* 0x000ee20000002400 */
[----:B--2---:R-:W-:-:S07]  /*eab0*/  FMNMX.FTZ R171, R162, R171, !PT ;  /* 0x000000aba2ab7209 */ /* 0x004fce0007810000 */
[----:B------:R-:W2:Y:S01]  /*eac0*/  MUFU.TANH R167, R167 ;  /* 0x000000a700a77308 */ /* 0x000ea20000002400 */
[----:B0-----:R-:W-:-:S07]  /*ead0*/  FMNMX.FTZ R171, R163, R171, !PT ;  /* 0x000000aba3ab7209 */ /* 0x001fce0007810000 */
[----:B------:R-:W0:Y:S01]  /*eae0*/  MUFU.TANH R181, R181 ;  /* 0x000000b500b57308 */ /* 0x000e220000002400 */
[----:B---3--:R-:W-:Y:S02]  /*eaf0*/  FMNMX.FTZ R171, R166, R171, !PT ;  /* 0x000000aba6ab7209 */ /* 0x008fe40007810000 */
[----:B-1----:R-:W-:Y:S01]  /*eb00*/  FMNMX.FTZ R169, R169, R170, !PT ;  /* 0x000000aaa9a97209 */ /* 0x002fe20007810000 */
[----:B------:R-:W-:-:S04]  /*eb10*/  IMAD.U32 R170, RZ, RZ, UR4 ;  /* 0x00000004ffaa7e24 */ /* 0x000fc8000f8e00ff */
[----:B------:R-:W1:Y:S01]  /*eb20*/  MUFU.TANH R200, R200 ;  /* 0x000000c800c87308 */ /* 0x000e620000002400 */
[----:B--2---:R-:W-:Y:S01]  /*eb30*/  FMNMX.FTZ R171, R167, R171, !PT ;  /* 0x000000aba7ab7209 */ /* 0x004fe20007810000 */
[C---:B------:R-:W-:Y:S01]  /*eb40*/  FMUL.FTZ R179, R169.reuse, R170 ;  /* 0x000000aaa9b37220 */ /* 0x040fe20000410000 */
[----:B------:R-:W-:-:S03]  /*eb50*/  FADD.FTZ R174, -R169, R196 ;  /* 0x000000c4a9ae7221 */ /* 0x000fc60000010100 */
[-CC-:B------:R-:W-:Y:S01]  /*eb60*/  FFMA.FTZ R205, R157, R170.reuse, -R179.reuse ;  /* 0x000000aa9dcd7223 */ /* 0x180fe200000108b3 */
[-CC-:B------:R-:W-:Y:S01]  /*eb70*/  FFMA.FTZ R157, R159, R170.reuse, -R179.reuse ;  /* 0x000000aa9f9d7223 */ /* 0x180fe200000108b3 */
[----:B------:R-:W2:Y:S01]  /*eb80*/  MUFU.TANH R201, R201 ;  /* 0x000000c900c97308 */ /* 0x000ea20000002400 */
[----:B0-----:R-:W-:Y:S01]  /*eb90*/  FMNMX.FTZ R171, R181, R171, !PT ;  /* 0x000000abb5ab7209 */ /* 0x001fe20007810000 */
[-CC-:B------:R-:W-:Y:S01]  /*eba0*/  FFMA.FTZ R159, R161, R170.reuse, -R179.reuse ;  /* 0x000000aaa19f7223 */ /* 0x180fe200000108b3 */
[-C--:B------:R-:W-:Y:S01]  /*ebb0*/  FMUL.FTZ R174, R174, R170.reuse ;  /* 0x000000aaaeae7220 */ /* 0x080fe20000410000 */
[-CC-:B------:R-:W-:Y:S01]  /*ebc0*/  FFMA.FTZ R196, R21, R170.reuse, -R179.reuse ;  /* 0x000000aa15c47223 */ /* 0x180fe200000108b3 */
[-CC-:B------:R-:W-:Y:S01]  /*ebd0*/  FFMA.FTZ R152, R152, R170.reuse, -R179.reuse ;  /* 0x000000aa98987223 */ /* 0x180fe200000108b3 */
[-CC-:B------:R-:W-:Y:S01]  /*ebe0*/  FFMA.FTZ R155, R155, R170.reuse, -R179.reuse ;  /* 0x000000aa9b9b7223 */ /* 0x180fe200000108b3 */
[-CC-:B------:R-:W-:Y:S01]  /*ebf0*/  FFMA.FTZ R21, R164, R170.reuse, -R179.reuse ;  /* 0x000000aaa4157223 */ /* 0x180fe200000108b3 */
[----:B------:R-:W0:Y:S01]  /*ec00*/  MUFU.TANH R202, R202 ;  /* 0x000000ca00ca7308 */ /* 0x000e220000002400 */
[----:B-1----:R-:W-:Y:S01]  /*ec10*/  FMNMX.FTZ R171, R200, R171, !PT ;  /* 0x000000abc8ab7209 */ /* 0x002fe20007810000 */
[-CC-:B------:R-:W-:Y:S01]  /*ec20*/  FFMA.FTZ R160, R160, R170.reuse, -R179.reuse ;  /* 0x000000aaa0a07223 */ /* 0x180fe200000108b3 */
[-CC-:B------:R-:W-:Y:S01]  /*ec30*/  FFMA.FTZ R168, R168, R170.reuse, -R179.reuse ;  /* 0x000000aaa8a87223 */ /* 0x180fe200000108b3 */
[-CC-:B------:R-:W-:Y:S01]  /*ec40*/  FFMA.FTZ R172, R172, R170.reuse, -R179.reuse ;  /* 0x000000aaacac7223 */ /* 0x180fe200000108b3 */
[-CC-:B------:R-:W-:Y:S01]  /*ec50*/  FFMA.FTZ R173, R173, R170.reuse, -R179.reuse ;  /* 0x000000aaadad7223 */ /* 0x180fe200000108b3 */
[----:B------:R-:W-:-:S02]  /*ec60*/  FFMA.FTZ R177, R177, R170, -R179 ;  /* 0x000000aab1b17223 */ /* 0x000fc400000108b3 */
        /* <DEDUP_REMOVED lines=8> */
[----:B------:R2:W3:Y:S01]  /*ecf0*/  MUFU.EX2 R178, R174 ;  /* 0x000000ae00b27308 */ /* 0x0004e20000000800 */
[----:B0-----:R-:W-:-:S07]  /*ed00*/  FMNMX.FTZ R171, R182, R171, !PT ;  /* 0x000000abb6ab7209 */ /* 0x001fce0007810000 */
[----:B------:R-:W-:Y:S01]  /*ed10*/  MUFU.EX2 R196, R196 ;  /* 0x000000c400c47308 */ /* 0x000fe20000000800 */
[----:B-1----:R-:W-:Y:S01]  /*ed20*/  FMNMX.FTZ R171, R183, R171, !PT ;  /* 0x000000abb7ab7209 */ /* 0x002fe20007810000 */
[----:B--2---:R-:W-:-:S04]  /*ed30*/  FFMA.FTZ R174, R165, R170, -R179 ;  /* 0x000000aaa5ae7223 */ /* 0x004fc800000108b3 */
[----:B------:R-:W0:Y:S02]  /*ed40*/  SHFL.BFLY PT, R175, R171, 0x2, 0x1f ;  /* 0x0c401f00abaf7f89 */ /* 0x000e2400000e0000 */
[----:B------:R-:W-:Y:S01]  /*ed50*/  MUFU.EX2 R152, R152 ;  /* 0x0000009800987308 */ /* 0x000fe20000000800 */
[-C--:B---3--:R-:W-:Y:S01]  /*ed60*/  FMUL.FTZ R24, R24, R178.reuse ;  /* 0x000000b218187220 */ /* 0x088fe20000410000 */
        /* <DEDUP_REMOVED lines=19> */
[----:B------:R-:W-:Y:S01]  /*eea0*/  FMUL.FTZ R60, R60, R178 ;  /* 0x000000b23c3c7220 */ /* 0x000fe20000410000 */
[----:B0-----:R-:W-:Y:S01]  /*eeb0*/  FMNMX.FTZ R171, R171, R175, !PT ;  /* 0x000000afabab7209 */ /* 0x001fe20007810000 */
[-CC-:B------:R-:W-:Y:S01]  /*eec0*/  FFMA.FTZ R175, R176, R170.reuse, -R179.reuse ;  /* 0x000000aab0af7223 */ /* 0x180fe200000108b3 */
[-CC-:B------:R-:W-:Y:S01]  /*eed0*/  FFMA.FTZ R176, R199, R170.reuse, -R179.reuse ;  /* 0x000000aac7b07223 */ /* 0x180fe200000108b3 */
[----:B------:R-:W-:Y:S01]  /*eee0*/  FFMA.FTZ R179, R180, R170, -R179 ;  /* 0x000000aab4b37223 */ /* 0x000fe200000108b3 */
[----:B------:R-:W-:Y:S01]  /*eef0*/  MUFU.EX2 R157, R157 ;  /* 0x0000009d009d7308 */ /* 0x000fe20000000800 */
[----:B------:R-:W0:Y:S01]  /*ef00*/  SHFL.BFLY PT, R161, R171, 0x1, 0x1f ;  /* 0x0c201f00aba17f89 */ /* 0x000e2200000e0000 */
        /* <DEDUP_REMOVED lines=23> */
[----:B0-----:R-:W-:Y:S01]  /*f080*/  FMNMX.FTZ R171, R171, R161, !PT ;  /* 0x000000a1abab7209 */ /* 0x001fe20007810000 */
[-C--:B------:R-:W-:Y:S01]  /*f090*/  FMUL.FTZ R101, R101, R178.reuse ;  /* 0x000000b265657220 */ /* 0x080fe20000410000 */
[-C--:B------:R-:W-:Y:S01]  /*f0a0*/  FMUL.FTZ R104, R104, R178.reuse ;  /* 0x000000b268687220 */ /* 0x080fe20000410000 */
[-C--:B------:R-:W-:Y:S01]  /*f0b0*/  FMUL.FTZ R105, R105, R178.reuse ;  /* 0x000000b269697220 */ /* 0x080fe20000410000 */
[----:B------:R-:W-:Y:S01]  /*f0c0*/  FMUL.FTZ R108, R108, R178 ;  /* 0x000000b26c6c7220 */ /* 0x000fe20000410000 */
[C---:B------:R-:W-:Y:S01]  /*f0d0*/  FADD.FTZ R161, -R171.reuse, R198 ;  /* 0x000000c6aba17221 */ /* 0x040fe20000010100 */
[----:B------:R-:W-:Y:S01]  /*f0e0*/  FMUL.FTZ R165, R171, R170 ;  /* 0x000000aaaba57220 */ /* 0x000fe20000410000 */
[----:B------:R-:W-:Y:S01]  /*f0f0*/  MUFU.EX2 R174, R174 ;  /* 0x000000ae00ae7308 */ /* 0x000fe20000000800 */
[----:B------:R-:W-:Y:S01]  /*f100*/  FMUL.FTZ R109, R109, R178 ;  /* 0x000000b26d6d7220 */ /* 0x000fe20000410000 */
[-C--:B------:R-:W-:Y:S01]  /*f110*/  FMUL.FTZ R161, R161, R170.reuse ;  /* 0x000000aaa1a17220 */ /* 0x080fe20000410000 */
[-CC-:B------:R-:W-:Y:S01]  /*f120*/  FFMA.FTZ R153, R153, R170.reuse, -R165.reuse ;  /* 0x000000aa99997223 */ /* 0x180fe200000108a5 */
[-CC-:B------:R-:W-:Y:S01]  /*f130*/  FFMA.FTZ R154, R154, R170.reuse, -R165.reuse ;  /* 0x000000aa9a9a7223 */ /* 0x180fe200000108a5 */
[-CC-:B------:R-:W-:Y:S01]  /*f140*/  FFMA.FTZ R156, R156, R170.reuse, -R165.reuse ;  /* 0x000000aa9c9c7223 */ /* 0x180fe200000108a5 */
[-CC-:B------:R-:W-:Y:S01]  /*f150*/  FFMA.FTZ R164, R158, R170.reuse, -R165.reuse ;  /* 0x000000aa9ea47223 */ /* 0x180fe200000108a5 */
[-CC-:B------:R-:W-:Y:S01]  /*f160*/  FFMA.FTZ R158, R162, R170.reuse, -R165.reuse ;  /* 0x000000aaa29e7223 */ /* 0x180fe200000108a5 */
[----:B------:R-:W0:Y:S01]  /*f170*/  MUFU.EX2 R161, R161 ;  /* 0x000000a100a17308 */ /* 0x000e220000000800 */
[-CC-:B------:R-:W-:Y:S01]  /*f180*/  FFMA.FTZ R162, R163, R170.reuse, -R165.reuse ;  /* 0x000000aaa3a27223 */ /* 0x180fe200000108a5 */
[----:B------:R-:W-:Y:S01]  /*f190*/  FFMA.FTZ R180, R166, R170, -R165 ;  /* 0x000000aaa6b47223 */ /* 0x000fe200000108a5 */
[----:B------:R-:W-:-:S02]  /*f1a0*/  @!P1 VIADD R163, R14, 0x38840 ;  /* 0x000388400ea39836 */ /* 0x000fc40000000000 */
[-C--:B------:R-:W-:Y:S01]  /*f1b0*/  FFMA.FTZ R198, R167, R170.reuse, -R165 ;  /* 0x000000aaa7c67223 */ /* 0x080fe200000108a5 */
[----:B------:R-:W-:Y:S02]  /*f1c0*/  @!P3 IMAD R166, R197, 0x40, R191 ;  /* 0x00000040c5a6b824 */ /* 0x000fe400078e02bf */
[-CC-:B------:R-:W-:Y:S01]  /*f1d0*/  FFMA.FTZ R181, R181, R170.reuse, -R165.reuse ;  /* 0x000000aab5b57223 */ /* 0x180fe200000108a5 */
[-C--:B------:R-:W-:Y:S01]  /*f1e0*/  FFMA.FTZ R199, R200, R170.reuse, -R165 ;  /* 0x000000aac8c77223 */ /* 0x080fe200000108a5 */
[----:B------:R-:W1:Y:S01]  /*f1f0*/  MUFU.EX2 R153, R153 ;  /* 0x0000009900997308 */ /* 0x000e620000000800 */
[----:B------:R-:W-:Y:S01]  /*f200*/  @!P1 PRMT R163, RZ, 0x654, R163 ;  /* 0x00000654ffa39816 */ /* 0x000fe200000000a3 */
[----:B------:R-:W-:Y:S02]  /*f210*/  @!P3 IMAD R166, R166, 0x4, R2 ;  /* 0x00000004a6a6b824 */ /* 0x000fe400078e0202 */
[-CC-:B------:R-:W-:Y:S01]  /*f220*/  FFMA.FTZ R197, R201, R170.reuse, -R165.reuse ;  /* 0x000000aac9c57223 */ /* 0x180fe200000108a5 */
[-CC-:B------:R-:W-:Y:S01]  /*f230*/  FFMA.FTZ R202, R202, R170.reuse, -R165.reuse ;  /* 0x000000aacaca7223 */ /* 0x180fe200000108a5 */
[----:B------:R2:W-:Y:S01]  /*f240*/  @!P1 SYNCS.ARRIVE.TRANS64.RED.A1T0 RZ, [R163+URZ], RZ ;  /* 0x000000ffa3ff99a7 */ /* 0x0005e2000810043f */
[-CC-:B------:R-:W-:Y:S01]  /*f250*/  FFMA.FTZ R203, R203, R170.reuse, -R165.reuse ;  /* 0x000000aacbcb7223 */ /* 0x180fe200000108a5 */
[----:B------:R-:W-:Y:S01]  /*f260*/  @!P3 STS [R166+0x38400], R178 ;  /* 0x038400b2a600b388 */ /* 0x000fe20000000800 */
[----:B------:R-:W3:Y:S01]  /*f270*/  MUFU.EX2 R154, R154 ;  /* 0x0000009a009a7308 */ /* 0x000ee20000000800 */
[--C-:B------:R-:W-:Y:S01]  /*f280*/  FFMA.FTZ R204, R204, R170, -R165.reuse ;  /* 0x000000aacccc7223 */ /* 0x100fe200000108a5 */
[-C--:B------:R-:W-:Y:S01]  /*f290*/  FMUL.FTZ R112, R112, R178.reuse ;  /* 0x000000b270707220 */ /* 0x080fe20000410000 */
[----:B0-----:R0:W-:Y:S01]  /*f2a0*/  @!P3 STS [R166+0x38420], R161 ;  /* 0x038420a1a600b388 */ /* 0x0011e20000000800 */
[----:B------:R-:W-:Y:S01]  /*f2b0*/  FMUL.FTZ R113, R113, R178 ;  /* 0x000000b271717220 */ /* 0x000fe20000410000 */
[-CC-:B--2---:R-:W-:Y:S01]  /*f2c0*/  FFMA.FTZ R163, R182, R170.reuse, -R165.reuse ;  /* 0x000000aab6a37223 */ /* 0x184fe200000108a5 */
[----:B------:R-:W-:Y:S01]  /*f2d0*/  FFMA.FTZ R165, R183, R170, -R165 ;  /* 0x000000aab7a57223 */ /* 0x000fe200000108a5 */
[-C--:B------:R-:W-:Y:S01]  /*f2e0*/  FMUL.FTZ R116, R116, R178.reuse ;  /* 0x000000b274747220 */ /* 0x080fe20000410000 */
[----:B------:R-:W2:Y:S01]  /*f2f0*/  MUFU.EX2 R156, R156 ;  /* 0x0000009c009c7308 */ /* 0x000ea20000000800 */
[-C--:B------:R-:W-:Y:S01]  /*f300*/  FMUL.FTZ R117, R117, R178.reuse ;  /* 0x000000b275757220 */ /* 0x080fe20000410000 */
[-C--:B------:R-:W-:Y:S01]  /*f310*/  FMUL.FTZ R120, R120, R178.reuse ;  /* 0x000000b278787220 */ /* 0x080fe20000410000 */
[-C--:B------:R-:W-:Y:S01]  /*f320*/  FMUL.FTZ R121, R121, R178.reuse ;  /* 0x000000b279797220 */ /* 0x080fe20000410000 */
[-C--:B------:R-:W-:Y:S01]  /*f330*/  FMUL.FTZ R124, R124, R178.reuse ;  /* 0x000000b27c7c7220 */ /* 0x080fe20000410000 */
[----:B0-----:R-:W-:Y:S01]  /*f340*/  FFMA.FTZ R166, R178, R13, R196 ;  /* 0x0000000db2a67223 */ /* 0x001fe200000100c4 */
[----:B-1----:R-:W-:Y:S01]  /*f350*/  FFMA.FTZ R13, R161, R15, R153 ;  /* 0x0000000fa10d7223 */ /* 0x002fe20000010099 */
[-C--:B------:R-:W-:Y:S01]  /*f360*/  FMUL.FTZ R125, R125, R178.reuse ;  /* 0x000000b27d7d7220 */ /* 0x080fe20000410000 */
[----:B------:R-:W0:Y:S01]  /*f370*/  MUFU.EX2 R164, R164 ;  /* 0x000000a400a47308 */ /* 0x000e220000000800 */
[----:B------:R-:W-:Y:S01]  /*f380*/  FADD.FTZ R15, R152, R166 ;  /* 0x000000a6980f7221 */ /* 0x000fe20000010000 */
[C---:B---3--:R-:W-:Y:S01]  /*f390*/  FADD.FTZ R166, R154.reuse, R13 ;  /* 0x0000000d9aa67221 */ /* 0x048fe20000010000 */
[----:B------:R-:W-:Y:S01]  /*f3a0*/  F2FP.BF16.F32.PACK_AB R153, R154, R153 ;  /* 0x000000999a99723e */ /* 0x000fe200000010ff */
[----:B------:R-:W-:Y:S01]  /*f3b0*/  FMUL.FTZ R128, R128, R178 ;  /* 0x000000b280807220 */ /* 0x000fe20000410000 */
[----:B------:R-:W-:Y:S01]  /*f3c0*/  FADD.FTZ R154, R155, R15 ;  /* 0x0000000f9b9a7221 */ /* 0x000fe20000010000 */
[----:B------:R-:W-:Y:S01]  /*f3d0*/  F2FP.BF16.F32.PACK_AB R152, R152, R196 ;  /* 0x000000c49898723e */ /* 0x000fe200000010ff */
[-C--:B------:R-:W-:Y:S01]  /*f3e0*/  FMUL.FTZ R129, R129, R178.reuse ;  /* 0x000000b281817220 */ /* 0x080fe20000410000 */
[----:B------:R-:W1:Y:S01]  /*f3f0*/  MUFU.EX2 R158, R158 ;  /* 0x0000009e009e7308 */ /* 0x000e620000000800 */
        /* <DEDUP_REMOVED lines=9> */
[-C--:B------:R-:W-:Y:S01]  /*f490*/  FMUL.FTZ R144, R144, R178.reuse ;  /* 0x000000b290907220 */ /* 0x080fe20000410000 */
[-C--:B------:R-:W-:Y:S01]  /*f4a0*/  FMUL.FTZ R145, R145, R178.reuse ;  /* 0x000000b291917220 */ /* 0x080fe20000410000 */
[-C--:B------:R-:W-:Y:S01]  /*f4b0*/  FMUL.FTZ R148, R148, R178.reuse ;  /* 0x000000b294947220 */ /* 0x080fe20000410000 */
[----:B------:R-:W-:Y:S01]  /*f4c0*/  FMUL.FTZ R149, R149, R178 ;  /* 0x000000b295957220 */ /* 0x000fe20000410000 */
[C---:B------:R-:W-:Y:S01]  /*f4d0*/  FADD.FTZ R166, R205.reuse, R154 ;  /* 0x0000009acda67221 */ /* 0x040fe20000010000 */
[----:B------:R-:W-:Y:S01]  /*f4e0*/  F2FP.BF16.F32.PACK_AB R154, R205, R155 ;  /* 0x0000009bcd9a723e */ /* 0x000fe200000010ff */
[----:B------:R-:W-:Y:S01]  /*f4f0*/  MUFU.EX2 R180, R180 ;  /* 0x000000b400b47308 */ /* 0x000fe20000000800 */
[----:B------:R-:W-:Y:S01]  /*f500*/  F2FP.BF16.F32.PACK_AB R155, R164, R156 ;  /* 0x0000009ca49b723e */ /* 0x000fe200000010ff */
[----:B------:R-:W-:Y:S01]  /*f510*/  BAR.SYNC.DEFER_BLOCKING 0xf, 0x100 ;  /* 0x03c4000000007b1d */ /* 0x000fe20000010000 */
[----:B------:R-:W-:Y:S01]  /*f520*/  FADD.FTZ R166, R157, R166 ;  /* 0x000000a69da67221 */ /* 0x000fe20000010000 */
[----:B-1----:R-:W-:Y:S01]  /*f530*/  FADD.FTZ R167, R158, R167 ;  /* 0x000000a79ea77221 */ /* 0x002fe20000010000 */
[----:B------:R-:W-:Y:S01]  /*f540*/  F2FP.BF16.F32.PACK_AB R156, R160, R157 ;  /* 0x0000009da09c723e */ /* 0x000fe200000010ff */
[----:B------:R-:W-:Y:S01]  /*f550*/  FMUL.FTZ R26, R26, R161 ;  /* 0x000000a11a1a7220 */ /* 0x000fe20000410000 */
[----:B------:R-:W-:Y:S01]  /*f560*/  FADD.FTZ R200, R160, R166 ;  /* 0x000000a6a0c87221 */ /* 0x000fe20000010000 */
[----:B------:R-:W0:Y:S01]  /*f570*/  MUFU.EX2 R198, R198 ;  /* 0x000000c600c67308 */ /* 0x000e220000000800 */
[C---:B--2---:R-:W-:Y:S01]  /*f580*/  F2FP.BF16.F32.PACK_AB R157, R162.reuse, R158 ;  /* 0x0000009ea29d723e */ /* 0x044fe200000010ff */
[----:B------:R-:W-:Y:S01]  /*f590*/  FADD.FTZ R183, R162, R167 ;  /* 0x000000a7a2b77221 */ /* 0x000fe20000010000 */
[----:B------:R-:W-:Y:S01]  /*f5a0*/  FADD.FTZ R200, R159, R200 ;  /* 0x000000c89fc87221 */ /* 0x000fe20000010000 */
[----:B------:R-:W-:Y:S01]  /*f5b0*/  F2FP.BF16.F32.PACK_AB R158, R21, R159 ;  /* 0x0000009f159e723e */ /* 0x000fe200000010ff */
        /* <DEDUP_REMOVED lines=68> */
[-C--:B------:R-:W-:Y:S01]  /*fa00*/  FMUL.FTZ R146, R146, R161.reuse ;  /* 0x000000a192927220 */ /* 0x080fe20000410000 */
[-C--:B------:R-:W-:Y:S01]  /*fa10*/  FMUL.FTZ R147, R147, R161.reuse ;  /* 0x000000a193937220 */ /* 0x080fe20000410000 */
[-C--:B------:R-:W-:Y:S01]  /*fa20*/  FMUL.FTZ R150, R150, R161.reuse ;  /* 0x000000a196967220 */ /* 0x080fe20000410000 */
[----:B------:R-:W-:Y:S01]  /*fa30*/  FMUL.FTZ R151, R151, R161 ;  /* 0x000000a197977220 */ /* 0x000fe20000410000 */
[----:B0-----:R-:W-:Y:S01]  /*fa40*/  F2FP.BF16.F32.PACK_AB R159, R198, R180 ;  /* 0x000000b4c69f723e */ /* 0x001fe200000010ff */
[----:B------:R0:W-:Y:S01]  /*fa50*/  STSM.16.M88.4 [R195+0x36400], R152 ;  /* 0x03640098c3007844 */ /* 0x0001e20000000200 */
[----:B-1----:R-:W-:Y:S01]  /*fa60*/  F2FP.BF16.F32.PACK_AB R160, R168, R174 ;  /* 0x000000aea8a0723e */ /* 0x002fe200000010ff */
[----:B------:R-:W-:Y:S01]  /*fa70*/  MUFU.EX2 R177, R177 ;  /* 0x000000b100b17308 */ /* 0x000fe20000000800 */
[----:B--2---:R-:W-:Y:S01]  /*fa80*/  F2FP.BF16.F32.PACK_AB R161, R199, R181 ;  /* 0x000000b5c7a1723e */ /* 0x004fe200000010ff */
[----:B------:R1:W-:Y:S01]  /*fa90*/  STSM.16.M88.4 [R206], R156 ;  /* 0x0000009cce007844 */ /* 0x0003e20000000200 */
[----:B------:R-:W-:Y:S01]  /*faa0*/  F2FP.BF16.F32.PACK_AB R162, R173, R172 ;  /* 0x000000acada2723e */ /* 0x000fe200000010ff */
[----:B------:R-:W-:Y:S01]  /*fab0*/  FADD.FTZ R183, R180, R183 ;  /* 0x000000b7b4b77221 */ /* 0x000fe20000010000 */
[----:B------:R-:W-:Y:S01]  /*fac0*/  FADD.FTZ R200, R21, R200 ;  /* 0x000000c815c87221 */ /* 0x000fe20000010000 */
[----:B------:R-:W-:-:S02]  /*fad0*/  @!P1 VIADD R14, R14, 0x38860 ;  /* 0x000388600e0e9836 */ /* 0x000fc40000000000 */
[----:B------:R-:W2:Y:S01]  /*fae0*/  MUFU.EX2 R179, R179 ;  /* 0x000000b300b37308 */ /* 0x000ea20000000800 */
[----:B---3--:R-:W-:Y:S01]  /*faf0*/  F2FP.BF16.F32.PACK_AB R164, R176, R175 ;  /* 0x000000afb0a4723e */ /* 0x008fe200000010ff */
[----:B------:R-:W-:Y:S01]  /*fb00*/  FADD.FTZ R183, R198, R183 ;  /* 0x000000b7c6b77221 */ /* 0x000fe20000010000 */
[----:B------:R-:W-:Y:S01]  /*fb10*/  FADD.FTZ R200, R174, R200 ;  /* 0x000000c8aec87221 */ /* 0x000fe20000010000 */
[----:B------:R-:W-:Y:S01]  /*fb20*/  @!P1 PRMT R14, RZ, 0x654, R14 ;  /* 0x00000654ff0e9816 */ /* 0x000fe2000000000e */
[----:B------:R-:W-:Y:S02]  /*fb30*/  IMAD.MOV.U32 R198, RZ, RZ, R171 ;  /* 0x000000ffffc67224 */ /* 0x000fe400078e00ab */
[----:B------:R-:W-:Y:S01]  /*fb40*/  FADD.FTZ R183, R181, R183 ;  /* 0x000000b7b5b77221 */ /* 0x000fe20000010000 */
[----:B------:R-:W-:Y:S01]  /*fb50*/  FADD.FTZ R200, R168, R200 ;  /* 0x000000c8a8c87221 */ /* 0x000fe20000010000 */
[----:B------:R-:W3:Y:S02]  /*fb60*/  MUFU.EX2 R13, R203 ;  /* 0x000000cb000d7308 */ /* 0x000ee40000000800 */
[----:B------:R-:W-:Y:S01]  /*fb70*/  FADD.FTZ R183, R199, R183 ;  /* 0x000000b7c7b77221 */ /* 0x000fe20000010000 */
[----:B------:R-:W-:-:S03]  /*fb80*/  FADD.FTZ R200, R172, R200 ;  /* 0x000000c8acc87221 */ /* 0x000fc60000010000 */
[----:B------:R-:W-:Y:S01]  /*fb90*/  FADD.FTZ R183, R197, R183 ;  /* 0x000000b7c5b77221 */ /* 0x000fe20000010000 */
[----:B------:R-:W-:Y:S01]  /*fba0*/  FADD.FTZ R200, R173, R200 ;  /* 0x000000c8adc87221 */ /* 0x000fe20000010000 */
[----:B------:R-:W4:Y:S01]  /*fbb0*/  MUFU.EX2 R15, R204 ;  /* 0x000000cc000f7308 */ /* 0x000f220000000800 */
[----:B--2---:R-:W-:Y:S01]  /*fbc0*/  F2FP.BF16.F32.PACK_AB R166, R179, R177 ;  /* 0x000000b1b3a6723e */ /* 0x004fe200000010ff */
[----:B------:R-:W-:Y:S01]  /*fbd0*/  FADD.FTZ R183, R182, R183 ;  /* 0x000000b7b6b77221 */ /* 0x000fe20000010000 */
[----:B------:R-:W-:-:S04]  /*fbe0*/  FADD.FTZ R200, R175, R200 ;  /* 0x000000c8afc87221 */ /* 0x000fc80000010000 */
[----:B------:R-:W-:Y:S01]  /*fbf0*/  FADD.FTZ R200, R176, R200 ;  /* 0x000000c8b0c87221 */ /* 0x000fe20000010000 */
[----:B------:R2:W5:Y:S01]  /*fc00*/  MUFU.EX2 R196, R163 ;  /* 0x000000a300c47308 */ /* 0x0005620000000800 */
[----:B---3--:R-:W-:Y:S02]  /*fc10*/  FADD.FTZ R183, R13, R183 ;  /* 0x000000b70db77221 */ /* 0x008fe40000010000 */
[----:B------:R-:W-:-:S05]  /*fc20*/  FADD.FTZ R200, R177, R200 ;  /* 0x000000c8b1c87221 */ /* 0x000fca0000010000 */
[----:B------:R3:W0:Y:S01]  /*fc30*/  MUFU.EX2 R178, R165 ;  /* 0x000000a500b27308 */ /* 0x0006220000000800 */
[----:B--2---:R-:W-:Y:S01]  /*fc40*/  F2FP.BF16.F32.PACK_AB R163, R182, R197 ;  /* 0x000000c5b6a3723e */ /* 0x004fe200000010ff */
[----:B----4-:R-:W-:Y:S01]  /*fc50*/  FADD.FTZ R183, R15, R183 ;  /* 0x000000b70fb77221 */ /* 0x010fe20000010000 */
[----:B------:R-:W-:-:S03]  /*fc60*/  IMAD.MOV.U32 R197, RZ, RZ, R18 ;  /* 0x000000ffffc57224 */ /* 0x000fc600078e0012 */
[----:B------:R1:W-:Y:S01]  /*fc70*/  STSM.16.M88.4 [R208], R160 ;  /* 0x000000a0d0007844 */ /* 0x0003e20000000200 */
[----:B---3--:R-:W-:Y:S01]  /*fc80*/  F2FP.BF16.F32.PACK_AB R165, R15, R13 ;  /* 0x0000000d0fa5723e */ /* 0x008fe200000010ff */
[----:B-----5:R-:W-:Y:S01]  /*fc90*/  FADD.FTZ R183, R196, R183 ;  /* 0x000000b7c4b77221 */ /* 0x020fe20000010000 */
[----:B------:R-:W-:Y:S01]  /*fca0*/  FADD.FTZ R13, R179, R200 ;  /* 0x000000c8b30d7221 */ /* 0x000fe20000010000 */
[C---:B0-----:R-:W-:Y:S02]  /*fcb0*/  F2FP.BF16.F32.PACK_AB R167, R178.reuse, R196 ;  /* 0x000000c4b2a7723e */ /* 0x041fe400000010ff */
[----:B------:R-:W-:Y:S01]  /*fcc0*/  FADD.FTZ R15, R178, R183 ;  /* 0x000000b7b20f7221 */ /* 0x000fe20000010000 */
[----:B------:R-:W-:Y:S02]  /*fcd0*/  IMAD.MOV.U32 R196, RZ, RZ, R169 ;  /* 0x000000ffffc47224 */ /* 0x000fe400078e00a9 */
[----:B------:R1:W-:Y:S01]  /*fce0*/  STSM.16.M88.4 [R207], R164 ;  /* 0x000000a4cf007844 */ /* 0x0003e20000000200 */
[----:B------:R-:W-:-:S06]  /*fcf0*/  WARPGROUP.ARRIVE ;  /* 0x00000000000079c5 */ /* 0x000fcc0000000000 */
[----:B------:R-:W-:Y:S03]  /*fd00*/  HGMMA.64x256x16.F32.BF16 R24, R152, gdesc[UR4].tnspB, R24, gsb0 ;  /* 0x43e0000498187df0 */ /* 0x000fe60008001818 */
[----:B------:R-:W-:Y:S02]  /*fd10*/  WARPGROUP.DEPBAR.LE gsb0, 0x0 ;  /* 0x00008000000079c5 */ /* 0x000fe40000010000 */
[----:B------:R-:W-:Y:S01]  /*fd20*/  VIADD R152, R20, 0x80 ;  /* 0x0000008014987836 */ /* 0x000fe20000000000 */
[----:B------:R-:W-:Y:S01]  /*fd30*/  WARPGROUP.ARRIVE ;  /* 0x00000000000079c5 */ /* 0x000fe20000000000 */
[----:B------:R-:W-:-:S03]  /*fd40*/  IMAD.MOV.U32 R153, RZ, RZ, 0x40000040 ;  /* 0x40000040ff997424 */ /* 0x000fc600078e00ff */
[----:B------:R-:W-:Y:S01]  /*fd50*/  R2UR UR6, R152 ;  /* 0x00000000980672ca */ /* 0x000fe200000e0000 */
[----:B------:R-:W-:Y:S01]  /*fd60*/  VIADD R152, R20, 0x100 ;  /* 0x0000010014987836 */ /* 0x000fe20000000000 */
[----:B------:R-:W-:Y:S01]  /*fd70*/  R2UR UR7, R153 ;  /* 0x00000000990772ca */ /* 0x000fe200000e0000 */
[----:B------:R-:W-:-:S15]  /*fd80*/  IMAD.MOV.U32 R153, RZ, RZ, 0x40000040 ;  /* 0x40000040ff997424 */ /* 0x000fde00078e00ff */
[----:B------:R-:W-:Y:S01]  /*fd90*/  HGMMA.64x256x16.F32.BF16 R24, R156, gdesc[UR4].tnspB, R24, gsb0 ;  /* 0x43e000049c187df0 */ /* 0x000fe20008001818 */
[----:B------:R-:W-:Y:S01]  /*fda0*/  R2UR UR6, R152 ;  /* 0x00000000980672ca */ /* 0x000fe200000e0000 */
[----:B------:R-:W-:Y:S01]  /*fdb0*/  VIADD R152, R20, 0x180 ;  /* 0x0000018014987836 */ /* 0x000fe20000000000 */
[----:B------:R-:W-:Y:S01]  /*fdc0*/  R2UR UR7, R153 ;  /* 0x00000000990772ca */ /* 0x000fe200000e0000 */
[----:B------:R-:W-:Y:S01]  /*fdd0*/  IMAD.MOV.U32 R153, RZ, RZ, 0x40000040 ;  /* 0x40000040ff997424 */ /* 0x000fe200078e00ff */
[----:B------:R-:W-:Y:S02]  /*fde0*/  WARPGROUP.DEPBAR.LE gsb0, 0x0 ;  /* 0x00008000000079c5 */ /* 0x000fe40000010000 */
[----:B------:R-:W-:-:S15]  /*fdf0*/  WARPGROUP.ARRIVE ;  /* 0x00000000000079c5 */ /* 0x000fde0000000000 */
[----:B------:R-:W-:-:S06]  /*fe00*/  NOP ;  /* 0x0000000000007918 */ /* 0x000fcc0000000000 */
[----:B------:R-:W-:Y:S01]  /*fe10*/  HGMMA.64x256x16.F32.BF16 R24, R160, gdesc[UR4].tnspB, R24, gsb0 ;  /* 0x43e00004a0187df0 */ /* 0x000fe20008001818 */
[----:B------:R-:W-:Y:S02]  /*fe20*/  R2UR UR6, R152 ;  /* 0x00000000980672ca */ /* 0x000fe400000e0000 */
[----:B------:R-:W-:Y:S01]  /*fe30*/  R2UR UR7, R153 ;  /* 0x00000000990772ca */ /* 0x000fe200000e0000 */
        /* <DEDUP_REMOVED lines=15> */
.L_x_1419:
[----:B------:R-:W-:Y:S05]  /*ff30*/  BSYNC B0 ;  /* 0x0000000000007941 */ /* 0x000fea0003800000 */
.L_x_1418:
[----:B------:R-:W2:Y:S01]  /*ff40*/  SHFL.BFLY PT, R0, R13, 0x2, 0x1f ;  /* 0x0c401f000d007f89 */ /* 0x000ea200000e0000 */
[----:B------:R-:W-:Y:S02]  /*ff50*/  IMAD.MOV.U32 R4, RZ, RZ, RZ ;  /* 0x000000ffff047224 */ /* 0x000fe400078e00ff */
[----:B------:R-:W-:Y:S01]  /*ff60*/  IMAD.MOV.U32 R20, RZ, RZ, -0x800000 ;  /* 0xff800000ff147424 */ /* 0x000fe200078e00ff */
[----:B------:R-:W-:Y:S06]  /*ff70*/  BAR.ARV 0x8, 0x100 ;  /* 0x0204000000007b1d */ /* 0x000fec0000002000 */
[----:B------:R-:W-:-:S02]  /*ff80*/  VIADD R220, R220, 0x1 ;  /* 0x00000001dcdc7836 */ /* 0x000fc40000000000 */
[----:B------:R-:W-:Y:S01]  /*ff90*/  BAR.SYNC.DEFER_BLOCKING 0xf, 0x100 ;  /* 0x03c4000000007b1d */ /* 0x000fe20000010000 */
[----:B--2---:R-:W-:-:S05]  /*ffa0*/  FADD.FTZ R0, R0, R13 ;  /* 0x0000000d00007221 */ /* 0x004fca0000010000 */
[----:B------:R-:W2:Y:S02]  /*ffb0*/  SHFL.BFLY PT, R3, R0, 0x1, 0x1f ;  /* 0x0c201f0000037f89 */ /* 0x000ea400000e0000 */
[----:B--2---:R-:W-:-:S05]  /*ffc0*/  FADD.FTZ R3, R0, R3 ;  /* 0x0000000300037221 */ /* 0x004fca0000010000 */
[----:B------:R-:W-:-:S13]  /*ffd0*/  FSETP.NE.FTZ.AND P0, PT, R3, RZ, PT ;  /* 0x000000ff0300720b */ /* 0x000fda0003f15000 */
[----:B------:R-:W2:Y:S08]  /*ffe0*/  @P0 MUFU.LG2 R0, R3 ;  /* 0x0000000300000308 */ /* 0x000eb00000000c00 */
[----:B------:R3:W4:Y:S01]  /*fff0*/  @P0 MUFU.RCP R4, R3 ;  /* 0x0000000300040308 */ /* 0x0007220000001000 */
[----:B--2---:R-:W-:Y:S01]  /*10000*/  @P0 FMUL.FTZ R0, R0, 0.69314718246459960938 ;  /* 0x3f31721800000820 */ /* 0x004fe20000410000 */
[----:B---3--:R-:W-:-:S04]  /*10010*/  @P0 FMUL.FTZ R3, R170, 0.69314718246459960938 ;  /* 0x3f317218aa030820 */ /* 0x008fc80000410000 */
[----:B------:R-:W-:Y:S02]  /*10020*/  @P0 FFMA.FTZ R20, R3, R169, R0 ;  /* 0x000000a903140223 */ /* 0x000fe40000010000 */
[----:B------:R-:W2:Y:S01]  /*10030*/  SHFL.BFLY PT, R0, R15, 0x2, 0x1f ;  /* 0x0c401f000f007f89 */ /* 0x000ea200000e0000 */
[-C--:B----4-:R-:W-:Y:S01]  /*10040*/  FMUL.FTZ R24, R24, R4.reuse ;  /* 0x0000000418187220 */ /* 0x090fe20000410000 */
        /* <DEDUP_REMOVED lines=22> */
[----:B--2---:R-:W-:Y:S01]  /*101b0*/  FADD.FTZ R0, R0, R15 ;  /* 0x0000000f00007221 */ /* 0x004fe20000010000 */
[-C--:B------:R-:W-:Y:S01]  /*101c0*/  FMUL.FTZ R69, R69, R4.reuse ;  /* 0x0000000445457220 */ /* 0x080fe20000410000 */
[-C--:B------:R-:W-:Y:S01]  /*101d0*/  FMUL.FTZ R72, R72, R4.reuse ;  /* 0x0000000448487220 */ /* 0x080fe20000410000 */
[-C--:B------:R-:W-:Y:S01]  /*101e0*/  FMUL.FTZ R73, R73, R4.reuse ;  /* 0x0000000449497220 */ /* 0x080fe20000410000 */
[-C--:B------:R-:W-:Y:S01]  /*101f0*/  FMUL.FTZ R76, R76, R4.reuse ;  /* 0x000000044c4c7220 */ /* 0x080fe20000410000 */
[----:B------:R-:W2:Y:S01]  /*10200*/  SHFL.BFLY PT, R3, R0, 0x1, 0x1f ;  /* 0x0c201f0000037f89 */ /* 0x000ea200000e0000 */
        /* <DEDUP_REMOVED lines=23> */
[----:B--2---:R-:W-:Y:S01]  /*10380*/  FADD.FTZ R3, R0, R3 ;  /* 0x0000000300037221 */ /* 0x004fe20000010000 */
        /* <DEDUP_REMOVED lines=16> */
[----:B------:R-:W2:Y:S01]  /*10490*/  @P0 MUFU.RCP R0, R3 ;  /* 0x0000000300000308 */ /* 0x000ea20000001000 */
[----:B------:R-:W-:-:S07]  /*104a0*/  @P0 FMUL.FTZ R170, R170, 0.69314718246459960938 ;  /* 0x3f317218aaaa0820 */ /* 0x000fce0000410000 */
[----:B------:R-:W3:Y:S01]  /*104b0*/  @P0 MUFU.LG2 R3, R3 ;  /* 0x0000000300030308 */ /* 0x000ee20000000c00 */
[-C--:B--2---:R-:W-:Y:S01]  /*104c0*/  FMUL.FTZ R26, R26, R0.reuse ;  /* 0x000000001a1a7220 */ /* 0x084fe20000410000 */
[-C--:B------:R-:W-:Y:S01]  /*104d0*/  FMUL.FTZ R27, R27, R0.reuse ;  /* 0x000000001b1b7220 */ /* 0x080fe20000410000 */
[-C--:B------:R-:W-:Y:S01]  /*104e0*/  FMUL.FTZ R30, R30, R0.reuse ;  /* 0x000000001e1e7220 */ /* 0x080fe20000410000 */
[-C--:B------:R-:W-:Y:S01]  /*104f0*/  FMUL.FTZ R31, R31, R0.reuse ;  /* 0x000000001f1f7220 */ /* 0x080fe20000410000 */
[-C--:B------:R-:W-:Y:S01]  /*10500*/  FMUL.FTZ R34, R34, R0.reuse ;  /* 0x0000000022227220 */ /* 0x080fe20000410000 */
[-C--:B------:R-:W-:Y:S01]  /*10510*/  FMUL.FTZ R35, R35, R0.reuse ;  /* 0x0000000023237220 */ /* 0x080fe20000410000 */
[-C--:B------:R-:W-:Y:S01]  /*10520*/  FMUL.FTZ R38, R38, R0.reuse ;  /* 0x0000000026267220 */ /* 0x080fe20000410000 */
[----:B------:R-:W-:Y:S01]  /*10530*/  FMUL.FTZ R39, R39, R0 ;  /* 0x0000000027277220 */ /* 0x000fe20000410000 */
[----:B---3--:R-:W-:Y:S01]  /*10540*/  @P0 FMUL.FTZ R5, R3, 0.69314718246459960938 ;  /* 0x3f31721803050820 */ /* 0x008fe20000410000 */
[----:B------:R-:W-:-:S02]  /*10550*/  IMAD.MOV.U32 R3, RZ, RZ, -0x800000 ;  /* 0xff800000ff037424 */ /* 0x000fc400078e00ff */
[-C--:B------:R-:W-:Y:S01]  /*10560*/  FMUL.FTZ R42, R42, R0.reuse ;  /* 0x000000002a2a7220 */ /* 0x080fe20000410000 */
[-C--:B------:R-:W-:Y:S01]  /*10570*/  FMUL.FTZ R43, R43, R0.reuse ;  /* 0x000000002b2b7220 */ /* 0x080fe20000410000 */
[----:B------:R-:W-:Y:S01]  /*10580*/  @P0 FFMA.FTZ R3, R170, R171, R5 ;  /* 0x000000abaa030223 */ /* 0x000fe20000010005 */
[----:B------:R-:W-:Y:S01]  /*10590*/  ISETP.NE.AND P0, PT, R193, RZ, PT ;  /* 0x000000ffc100720c */ /* 0x000fe20003f05270 */
        /* <DEDUP_REMOVED lines=12> */
[----:B------:R-:W-:-:S02]  /*10660*/  @!P0 IMAD R5, R18, 0x40, R191 ;  /* 0x0000004012058824 */ /* 0x000fc400078e02bf */
        /* <DEDUP_REMOVED lines=47> */
[----:B--2---:R-:W-:Y:S01]  /*10960*/  SEL R0, RZ, 0x1, P1 ;  /* 0x00000001ff007807 */ /* 0x004fe20000800000 */
[----:B------:R-:W-:Y:S06]  /*10970*/  BAR.ARV 0xe, 0x100 ;  /* 0x0384000000007b1d */ /* 0x000fec0000002000 */
[----:B------:R-:W-:-:S02]  /*10980*/  PLOP3.LUT P0, PT, PT, PT, PT, 0x8, 0x0 ;  /* 0x000000000000781c */ /* 0x000fc40003f0e170 */
[----:B------:R-:W-:Y:S02]  /*10990*/  LOP3.LUT R23, R23, R0, RZ, 0x3c, !PT ;  /* 0x0000000017177212 */ /* 0x000fe400078e3cff */
[----:B------:R-:W-:-:S09]  /*109a0*/  SEL R18, R18, RZ, P1 ;  /* 0x000000ff12127207 */ /* 0x000fd20000800000 */
.L_x_1371:
[----:B------:R-:W-:Y:S05]  /*109b0*/  BSYNC B7 ;  /* 0x0000000000077941 */ /* 0x000fea0003800000 */
.L_x_1367:
[----:B------:R-:W2:Y:S08]  /*109c0*/  S2UR UR5, SR_CgaCtaId ;  /* 0x00000000000579c3 */ /* 0x000eb00000008800 */
[----:B------:R-:W-:Y:S06]  /*109d0*/  BAR.SYNC.DEFER_BLOCKING 0x5, 0x180 ;  /* 0x0146000000007b1d */ /* 0x000fec0000010000 */
[----:B------:R-:W-:Y:S01]  /*109e0*/  UMOV UR4, 0x400 ;  /* 0x0000040000047882 */ /* 0x000fe20000000000 */
[----:B------:R-:W-:Y:S01]  /*109f0*/  BSSY B0, `(.L_x_1431) ;  /* 0x0000499000007945 */ /* 0x000fe20003800000 */
[----:B--2---:R-:W-:-:S06]  /*10a00*/  ULEA UR4, UR5, UR4, 0x18 ;  /* 0x0000000405047291 */ /* 0x004fcc000f8ec03f */
[----:B------:R-:W-:-:S05]  /*10a10*/  IMAD.U32 R2, RZ, RZ, UR4 ;  /* 0x00000004ff027e24 */ /* 0x000fca000f8e00ff */
[----:B0----5:R0:W2:Y:S01]  /*10a20*/  LDS.128 R152, [R2+0x388d0] ;  /* 0x0388d00002987984 */ /* 0x0210a20000000c00 */
[----:B------:R-:W-:Y:S06]  /*10a30*/  BAR.ARV 0x4, 0x180 ;  /* 0x0106000000007b1d */ /* 0x000fec0000002000 */
[----:B------:R-:W-:Y:S05]  /*10a40*/  @P0 BRA `(.L_x_1432) ;  /* 0x0000003800880947 */ /* 0x000fea0003800000 */
[----:B-1----:R-:W3:Y:S01]  /*10a50*/  LDL R4, [R1+0x88] ;  /* 0x0000880001047983 */ /* 0x002ee20000100800 */
[----:B------:R-:W-:Y:S01]  /*10a60*/  F2FP.BF16.F32.PACK_AB R6, R29, R28 ;  /* 0x0000001c1d06723e */ /* 0x000fe200000010ff */
[----:B------:R-:W-:Y:S01]  /*10a70*/  ULDC.64 UR6, c[0x0][0xd00] ;  /* 0x0003400000067ab9 */ /* 0x000fe20000000a00 */
[----:B------:R-:W-:Y:S01]  /*10a80*/  F2FP.BF16.F32.PACK_AB R7, R31, R30 ;  /* 0x0000001e1f07723e */ /* 0x000fe200000010ff */
[----:B------:R-:W1:Y:S01]  /*10a90*/  S2R R0, SR_SWINHI ;  /* 0x0000000000007919 */ /* 0x000e620000002f00 */
[----:B------:R-:W-:Y:S01]  /*10aa0*/  F2FP.BF16.F32.PACK_AB R8, R33, R32 ;  /* 0x000000202108723e */ /* 0x000fe200000010ff */
[----:B------:R-:W-:Y:S01]  /*10ab0*/  ULDC.64 UR4, c[0x0][0xd08] ;  /* 0x0003420000047ab9 */ /* 0x000fe20000000a00 */
[----:B------:R-:W-:Y:S02]  /*10ac0*/  F2FP.BF16.F32.PACK_AB R9, R35, R34 ;  /* 0x000000222309723e */ /* 0x000fe400000010ff */
[----:B------:R-:W-:Y:S02]  /*10ad0*/  F2FP.BF16.F32.PACK_AB R10, R37, R36 ;  /* 0x00000024250a723e */ /* 0x000fe400000010ff */
[----:B------:R-:W-:-:S02]  /*10ae0*/  F2FP.BF16.F32.PACK_AB R11, R39, R38 ;  /* 0x00000026270b723e */ /* 0x000fc400000010ff */
[----:B------:R-:W-:Y:S02]  /*10af0*/  MOV R12, R2 ;  /* 0x00000002000c7202 */ /* 0x000fe40000000f00 */
[----:B-1----:R-:W-:Y:S01]  /*10b00*/  MOV R13, R0 ;  /* 0x00000000000d7202 */ /* 0x002fe20000000f00 */
        /* <DEDUP_REMOVED lines=10> */
[----:B-1----:R-:W-:Y:S02]  /*10bb0*/  IADD3 R4, P0, R14, 0x20, RZ ;  /* 0x000000200e047810 */ /* 0x002fe40007f1e0ff */
        /* <DEDUP_REMOVED lines=8> */
[----:B-1----:R-:W-:Y:S02]  /*10c40*/  IADD3 R4, P0, R14, 0x40, RZ ;  /* 0x000000400e047810 */ /* 0x002fe40007f1e0ff */
        /* <DEDUP_REMOVED lines=147> */
[----:B-1----:R-:W-:Y:S02]  /*11580*/  LOP3.LUT R4, R0, 0x380, RZ, 0xc0, !PT ;  /* 0x0000038000047812 */ /* 0x002fe400078ec0ff */
        /* <DEDUP_REMOVED lines=11> */
[----:B-1----:R-:W-:Y:S01]  /*11640*/  @P0 IADD3 R8, P2, R213, UR4, RZ ;  /* 0x00000004d5080c10 */ /* 0x002fe2000ff5e0ff */
[----:B------:R-:W-:Y:S02]  /*11650*/  ULDC UR4, c[0x0][0xb88] ;  /* 0x0002e20000047ab9 */ /* 0x000fe40000000800 */
[----:B------:R-:W-:Y:S01]  /*11660*/  IMAD.U32 R4, RZ, RZ, UR4 ;  /* 0x00000004ff047e24 */ /* 0x000fe2000f8e00ff */
[----:B------:R-:W-:Y:S01]  /*11670*/  @P0 IADD3.X R9, R214, UR5, RZ, P2, !PT ;  /* 0x00000005d6090c10 */ /* 0x000fe200097fe4ff */
[----:B------:R1:W5:Y:S04]  /*11680*/  @P1 LDG.E R0, desc[UR40][R6.64] ;  /* 0x0000002806001981 */ /* 0x000368000c1e1900 */
[----:B------:R1:W5:Y:S01]  /*11690*/  @P0 LDG.E R4, desc[UR40][R8.64] ;  /* 0x0000002808040981 */ /* 0x000362000c1e1900 */
[----:B------:R-:W-:Y:S05]  /*116a0*/  @P0 BRA `(.L_x_1433) ;  /* 0x0000000000100947 */ /* 0x000fea0003800000 */
[----:B------:R-:W-:Y:S05]  /*116b0*/  @!P1 BRA `(.L_x_1433) ;  /* 0x00000000000c9947 */ /* 0x000fea0003800000 */
[----:B-----5:R-:W3:Y:S04]  /*116c0*/  LDG.E R4, desc[UR40][R6.64] ;  /* 0x0000002806047981 */ /* 0x020ee8000c1e1900 */
[----:B-1----:R-:W3:Y:S02]  /*116d0*/  LDG.E R6, desc[UR40][R6.64+0x4] ;  /* 0x0000042806067981 */ /* 0x002ee4000c1e1900 */
[----:B---3--:R-:W-:-:S07]  /*116e0*/  IMAD.IADD R4, R6, 0x1, -R4 ;  /* 0x0000000106047824 */ /* 0x008fce00078e0a04 */
.L_x_1433:
[----:B------:R-:W3:Y:S01]  /*116f0*/  LDL R5, [R1+0x40] ;  /* 0x0000400001057983 */ /* 0x000ee20000100800 */
[----:B------:R-:W-:Y:S01]  /*11700*/  ISETP.NE.AND P1, PT, R211, RZ, PT ;  /* 0x000000ffd300720c */ /* 0x000fe20003f25270 */
[----:B------:R-:W-:-:S03]  /*11710*/  ULDC UR4, c[0x0][0xbd4] ;  /* 0x0002f50000047ab9 */ /* 0x000fc60000000800 */
[----:B------:R-:W-:Y:S01]  /*11720*/  SEL R211, R211, UR4, P1 ;  /* 0x00000004d3d37c07 */ /* 0x000fe20008800000 */
[----:B---3--:R-:W3:Y:S02]  /*11730*/  SHFL.IDX PT, R5, R5, RZ, 0x1f ;  /* 0x00001fff05057589 */ /* 0x008ee400000e0000 */
[----:B---3--:R-:W-:Y:S02]  /*11740*/  ISETP.NE.AND P0, PT, R5, RZ, PT ;  /* 0x000000ff0500720c */ /* 0x008fe40003f05270 */
[----:B-----5:R-:W-:-:S11]  /*11750*/  SHF.R.S32.HI R5, RZ, 0x1f, R0 ;  /* 0x0000001fff057819 */ /* 0x020fd60000011400 */
[----:B------:R-:W-:Y:S05]  /*11760*/  @P0 BRA `(.L_x_1434) ;  /* 0x0000000400000947 */ /* 0x000fea0003800000 */
[----:B------:R-:W3:Y:S01]  /*11770*/  LDL.LU R11, [R1+0x3c] ;  /* 0x00003c00010b7983 */ /* 0x000ee20000300800 */
[----:B------:R-:W-:Y:S01]  /*11780*/  IMAD.MOV.U32 R10, RZ, RZ, 0xab8 ;  /* 0x00000ab8ff0a7424 */ /* 0x000fe200078e00ff */
[----:B------:R-:W-:Y:S01]  /*11790*/  ISETP.GT.AND P1, PT, R211, 0x1, PT ;  /* 0x00000001d300780c */ /* 0x000fe20003f24270 */
[----:B------:R-:W4:Y:S01]  /*117a0*/  LDC R156, c[0x0][0xce8] ;  /* 0x00033a00ff9c7b82 */ /* 0x000f220000000800 */
[----:B------:R-:W5:Y:S01]  /*117b0*/  LDL R21, [R1+0x7c] ;  /* 0x00007c0001157983 */ /* 0x000f620000100800 */
[----:B------:R-:W-:Y:S02]  /*117c0*/  ISETP.NE.U32.AND P0, PT, RZ, UR6, PT ;  /* 0x00000006ff007c0c */ /* 0x000fe4000bf05070 */
[----:B------:R-:W-:Y:S01]  /*117d0*/  SEL R10, R10, 0xa78, P1 ;  /* 0x00000a780a0a7807 */ /* 0x000fe20000800000 */
[----:B------:R-:W5:Y:S01]  /*117e0*/  LDL R158, [R1+0x84] ;  /* 0x00008400019e7983 */ /* 0x000f620000100800 */
[----:B------:R-:W-:Y:S02]  /*117f0*/  ISETP.NE.AND.EX P0, PT, RZ, UR7, PT, P0 ;  /* 0x00000007ff007c0c */ /* 0x000fe4000bf05300 */
[----:B-1----:R-:W1:Y:S01]  /*11800*/  LDC.64 R8, c[0x0][R10+0x220] ;  /* 0x000088000a087b82 */ /* 0x002e620000000a00 */
[----:B------:R-:W5:Y:S01]  /*11810*/  LDL R157, [R1+0x44] ;  /* 0x00004400019d7983 */ /* 0x000f620000100800 */
[----:B------:R-:W-:-:S06]  /*11820*/  SEL R14, R210, RZ, !P0 ;  /* 0x000000ffd20e7207 */ /* 0x000fcc0004000000 */
[----:B------:R-:W0:Y:S01]  /*11830*/  LDC.64 R6, c[0x0][R10+0x218] ;  /* 0x000086000a067b82 */ /* 0x000e220000000a00 */
[----:B-1----:R-:W-:Y:S01]  /*11840*/  IMAD R9, R9, R14, RZ ;  /* 0x0000000e09097224 */ /* 0x002fe200078e02ff */
[----:B--2---:R-:W-:Y:S02]  /*11850*/  SEL R152, R221, RZ, P1 ;  /* 0x000000ffdd987207 */ /* 0x004fe40000800000 */
[----:B---3--:R-:W-:Y:S02]  /*11860*/  SEL R11, R11, RZ, !P0 ;  /* 0x000000ff0b0b7207 */ /* 0x008fe40004000000 */
[----:B----4-:R-:W-:-:S03]  /*11870*/  ISETP.NE.AND P0, PT, R156, 0x1, PT ;  /* 0x000000019c00780c */ /* 0x010fc60003f05270 */
        /* <DEDUP_REMOVED lines=8> */
[----:B-----5:R-:W-:Y:S02]  /*11900*/  IMAD R21, R212, 0x40, R21 ;  /* 0x00000040d4157824 */ /* 0x020fe400078e0215 */
        /* <DEDUP_REMOVED lines=38> */
.L_x_1434:
[----:B------:R-:W-:Y:S02]  /*11b70*/  ISETP.GT.AND P1, PT, R211, 0x1, PT ;  /* 0x00000001d300780c */ /* 0x000fe40003f24270 */
[----:B------:R-:W-:-:S04]  /*11b80*/  ISETP.NE.U32.AND P0, PT, RZ, UR6, PT ;  /* 0x00000006ff007c0c */ /* 0x000fc8000bf05070 */
[----:B------:R-:W-:-:S04]  /*11b90*/  ISETP.NE.AND.EX P0, PT, RZ, UR7, PT, P0 ;  /* 0x00000007ff007c0c */ /* 0x000fc8000bf05300 */
[----:B------:R-:W-:-:S03]  /*11ba0*/  SEL R210, R210, RZ, !P0 ;  /* 0x000000ffd2d27207 */ /* 0x000fc60004000000 */
[----:B------:R-:W-:Y:S06]  /*11bb0*/  @P1 BRA `(.L_x_1435) ;  /* 0x0000001000381947 */ /* 0x000fec0003800000 */
[----:B---3--:R-:W3:Y:S01]  /*11bc0*/  S2R R20, SR_TID.X ;  /* 0x0000000000147919 */ /* 0x008ee20000002100 */
[----:B------:R-:W4:Y:S01]  /*11bd0*/  LDC R83, c[0x0][0xce8] ;  /* 0x00033a00ff537b82 */ /* 0x000f220000000800 */
[----:B------:R-:W-:Y:S01]  /*11be0*/  ULDC.64 UR4, c[0x0][0xba0] ;  /* 0x0002e80000047ab9 */ /* 0x000fe20000000a00 */
[----:B---3--:R-:W-:-:S05]  /*11bf0*/  VIADD R20, R20, 0xffffff80 ;  /* 0xffffff8014147836 */ /* 0x008fca0000000000 */
[----:B------:R-:W-:-:S04]  /*11c00*/  SHF.R.S32.HI R21, RZ, 0x1f, R20 ;  /* 0x0000001fff157819 */ /* 0x000fc80000011414 */
[----:B------:R-:W-:-:S04]  /*11c10*/  LEA.HI R21, R21, R20, RZ, 0x3 ;  /* 0x0000001415157211 */ /* 0x000fc800078f18ff */
[----:B------:R-:W-:-:S05]  /*11c20*/  SHF.R.S32.HI R3, RZ, 0x3, R21 ;  /* 0x00000003ff037819 */ /* 0x000fca0000011415 */
[----:B-1----:R-:W-:-:S04]  /*11c30*/  IMAD R7, R3, 0x40, R188 ;  /* 0x0000004003077824 */ /* 0x002fc800078e02bc */
        /* <DEDUP_REMOVED lines=43> */
[C---:B------:R-:W-:Y:S01]  /*11ef0*/  IADD3 R57, P5, R6.reuse, 0xa000, RZ ;  /* 0x0000a00006397810 */ /* 0x040fe20007fbe0ff */
[----:B------:R-:W5:Y:S01]  /*11f00*/  LD.E.128 R24, desc[UR40][R24.64] ;  /* 0x0000002818187980 */ /* 0x000f62000c101d00 */
[----:B------:R-:W-:-:S02]  /*11f10*/  IADD3 R61, P6, R6, 0xb000, RZ ;  /* 0x0000b000063d7810 */ /* 0x000fc40007fde0ff */
[C---:B------:R-:W-:Y:S01]  /*11f20*/  IADD3 R65, P0, R6.reuse, 0xc000, RZ ;  /* 0x0000c00006417810 */ /* 0x040fe20007f1e0ff */
[----:B------:R-:W5:Y:S01]  /*11f30*/  LD.E.128 R28, desc[UR40][R28.64] ;  /* 0x000000281c1c7980 */ /* 0x000f62000c101d00 */
[C---:B------:R-:W-:Y:S02]  /*11f40*/  IADD3 R69, P1, R6.reuse, 0xd000, RZ ;  /* 0x0000d00006457810 */ /* 0x040fe40007f3e0ff */
[C---:B------:R-:W-:Y:S01]  /*11f50*/  IADD3 R73, P2, R6.reuse, 0xe000, RZ ;  /* 0x0000e00006497810 */ /* 0x040fe20007f5e0ff */
[----:B------:R-:W5:Y:S01]  /*11f60*/  LD.E.128 R32, desc[UR40][R32.64] ;  /* 0x0000002820207980 */ /* 0x000f62000c101d00 */
[C---:B------:R-:W-:Y:S02]  /*11f70*/  LOP3.LUT R15, R6.reuse, 0x380, RZ, 0xc0, !PT ;  /* 0x00000380060f7812 */ /* 0x040fe400078ec0ff */
[----:B------:R-:W-:Y:S01]  /*11f80*/  IADD3 R11, P3, R6, 0xf000, RZ ;  /* 0x0000f000060b7810 */ /* 0x000fe20007f7e0ff */
[----:B------:R-:W5:Y:S01]  /*11f90*/  LD.E.128 R36, desc[UR40][R36.64] ;  /* 0x0000002824247980 */ /* 0x000f62000c101d00 */
[----:B------:R-:W-:-:S02]  /*11fa0*/  LOP3.LUT R52, R53, 0x380, RZ, 0xc0, !PT ;  /* 0x0000038035347812 */ /* 0x000fc400078ec0ff */
[----:B------:R-:W-:Y:S01]  /*11fb0*/  LOP3.LUT R56, R57, 0x380, RZ, 0xc0, !PT ;  /* 0x0000038039387812 */ /* 0x000fe200078ec0ff */
[----:B------:R-:W-:Y:S01]  /*11fc0*/  IMAD.X R77, RZ, RZ, R7, P3 ;  /* 0x000000ffff4d7224 */ /* 0x000fe200018e0607 */
[----:B------:R-:W-:Y:S01]  /*11fd0*/  LOP3.LUT R60, R61, 0x380, RZ, 0xc0, !PT ;  /* 0x000003803d3c7812 */ /* 0x000fe200078ec0ff */
[----:B------:R-:W5:Y:S01]  /*11fe0*/  LD.E.128 R40, desc[UR40][R40.64] ;  /* 0x0000002828287980 */ /* 0x000f62000c101d00 */
[----:B------:R-:W-:Y:S02]  /*11ff0*/  LOP3.LUT R64, R65, 0x380, RZ, 0xc0, !PT ;  /* 0x0000038041407812 */ /* 0x000fe400078ec0ff */
[----:B------:R-:W-:Y:S01]  /*12000*/  LOP3.LUT R68, R69, 0x380, RZ, 0xc0, !PT ;  /* 0x0000038045447812 */ /* 0x000fe200078ec0ff */
[----:B------:R-:W5:Y:S01]  /*12010*/  LD.E.128 R44, desc[UR40][R44.64] ;  /* 0x000000282c2c7980 */ /* 0x000f62000c101d00 */
[----:B------:R-:W-:Y:S02]  /*12020*/  LOP3.LUT R72, R73, 0x380, RZ, 0xc0, !PT ;  /* 0x0000038049487812 */ /* 0x000fe400078ec0ff */
[----:B------:R-:W-:Y:S01]  /*12030*/  SHF.R.U64 R15, R15, 0x3, RZ ;  /* 0x000000030f0f7819 */ /* 0x000fe200000012ff */
[----:B------:R-:W5:Y:S01]  /*12040*/  LD.E.128 R48, desc[UR40][R48.64] ;  /* 0x0000002830307980 */ /* 0x000f62000c101d00 */
[----:B------:R-:W-:-:S02]  /*12050*/  LOP3.LUT R9, R11, 0x380, RZ, 0xc0, !PT ;  /* 0x000003800b097812 */ /* 0x000fc400078ec0ff */
[----:B------:R-:W-:Y:S02]  /*12060*/  SHF.R.U64 R52, R52, 0x3, RZ ;  /* 0x0000000334347819 */ /* 0x000fe400000012ff */
[----:B------:R-:W-:Y:S02]  /*12070*/  SHF.R.U64 R56, R56, 0x3, RZ ;  /* 0x0000000338387819 */ /* 0x000fe400000012ff */
[----:B------:R-:W-:Y:S02]  /*12080*/  SHF.R.U64 R60, R60, 0x3, RZ ;  /* 0x000000033c3c7819 */ /* 0x000fe400000012ff */
[----:B------:R-:W-:Y:S02]  /*12090*/  SHF.R.U64 R64, R64, 0x3, RZ ;  /* 0x0000000340407819 */ /* 0x000fe400000012ff */
[----:B------:R-:W-:Y:S02]  /*120a0*/  SHF.R.U64 R68, R68, 0x3, RZ ;  /* 0x0000000344447819 */ /* 0x000fe400000012ff */
[----:B------:R-:W-:-:S02]  /*120b0*/  SHF.R.U64 R72, R72, 0x3, RZ ;  /* 0x0000000348487819 */ /* 0x000fc400000012ff */
        /* <DEDUP_REMOVED lines=17> */
[----:B----4-:R-:W-:Y:S01]  /*121d0*/  ISETP.NE.AND P3, PT, R83, 0x1, PT ;  /* 0x000000015300780c */ /* 0x010fe20003f65270 */
[----:B------:R-:W-:Y:S01]  /*121e0*/  IMAD.WIDE.U32 R6, R0, UR4, RZ ;  /* 0x0000000400067c25 */ /* 0x000fe2000f8e00ff */
[----:B------:R-:W-:Y:S01]  /*121f0*/  LOP3.LUT R21, R21, 0xfffffff8, RZ, 0xc0, !PT ;  /* 0xfffffff815157812 */ /* 0x000fe200078ec0ff */
[----:B------:R-:W1:Y:S01]  /*12200*/  LDC R0, c[0x0][0xbc8] ;  /* 0x0002f200ff007b82 */ /* 0x000e620000000800 */
        /* <DEDUP_REMOVED lines=17> */
[-C--:B-1----:R-:W-:Y:S02]  /*12320*/  ISETP.GE.AND P1, PT, R219, R0.reuse, PT ;  /* 0x00000000db00720c */ /* 0x082fe40003f26270 */
        /* <DEDUP_REMOVED lines=25> */
[----:B------:R-:W-:Y:S01]  /*124c0*/  @!PT LDS RZ, [RZ] ;  /* 0x00000000fffff984 */ /* 0x000fe20000000800 */
[----:B------:R-:W-:Y:S01]  /*124d0*/  @!PT LDS RZ, [RZ] ;  /* 0x00000000fffff984 */ /* 0x000fe20000000800 */
[----:B------:R-:W-:Y:S01]  /*124e0*/  @!PT LDS RZ, [RZ] ;  /* 0x00000000fffff984 */ /* 0x000fe20000000800 */
[----:B------:R-:W-:Y:S01]  /*124f0*/  @!PT LDS RZ, [RZ] ;  /* 0x00000000fffff984 */ /* 0x000fe20000000800 */
[----:B------:R1:W-:Y:S06]  /*12500*/  MEMBAR.ALL.CTA ;  /* 0x0000000000007992 */ /* 0x0003ec0000008000 */
[----:B-1----:R-:W1:Y:S01]  /*12510*/  FENCE.VIEW.ASYNC.S ;  /* 0x00000000000073c6 */ /* 0x002e620000000000 */
[----:B------:R-:W-:Y:S01]  /*12520*/  IMAD R82, R4, R83, RZ ;  /* 0x0000005304527224 */ /* 0x000fe200078e02ff */
[----:B------:R-:W-:Y:S01]  /*12530*/  SEL R4, RZ, 0xffffffff, P0 ;  /* 0xffffffffff047807 */ /* 0x000fe20000000000 */
[----:B------:R-:W-:Y:S01]  /*12540*/  IMAD.SHL.U32 R85, R21, 0x8, RZ ;  /* 0x0000000815557824 */ /* 0x000fe200078e00ff */
[----:B------:R-:W-:Y:S01]  /*12550*/  ISETP.GE.AND P0, PT, R215, R0, PT ;  /* 0x00000000d700720c */ /* 0x000fe20003f06270 */
[----:B------:R-:W-:-:S02]  /*12560*/  IMAD R80, R80, UR4, RZ ;  /* 0x0000000450507c24 */ /* 0x000fc4000f8e02ff */
        /* <DEDUP_REMOVED lines=30> */
[----:B-1----:R1:W-:Y:S01]  /*12750*/  SYNCS.ARRIVE.TRANS64.RED.A1T0 RZ, [R4+URZ], RZ ;  /* 0x000000ff04ff79a7 */ /* 0x0023e2000810043f */
[----:B------:R-:W-:Y:S01]  /*12760*/  LOP3.LUT R85, R84, R5, RZ, 0xfc, !PT ;  /* 0x0000000554557212 */ /* 0x000fe200078efcff */
[----:B------:R-:W-:Y:S02]  /*12770*/  BSSY B1, `(.L_x_1436) ;  /* 0x000002a000017945 */ /* 0x000fe40003800000 */
[----:B------:R3:W4:Y:S01]  /*12780*/  SHFL.IDX PT, R5, R87, RZ, 0x181f ;  /* 0x00181fff57057589 */ /* 0x00072200000e0000 */
[----:B--2---:R-:W-:-:S03]  /*12790*/  SHF.R.S32.HI R152, RZ, 0x1f, R215 ;  /* 0x0000001fff987819 */ /* 0x004fc600000114d7 */
[----:B-1----:R3:W1:Y:S01]  /*127a0*/  SHFL.IDX PT, R4, R86, RZ, 0x181f ;  /* 0x00181fff56047589 */ /* 0x00266200000e0000 */
        /* <DEDUP_REMOVED lines=11> */
[----:B-1--4-:R-:W-:Y:S02]  /*12860*/  @!P2 IMAD.WIDE R20, R188, 0x2, R4 ;  /* 0x00000002bc14a825 */ /* 0x012fe400078e0204 */
        /* <DEDUP_REMOVED lines=10> */
[CC--:B-1----:R-:W-:Y:S02]  /*12910*/  @!P1 LEA R20, P6, R216.reuse, R4.reuse, 0x1 ;  /* 0x00000004d8149211 */ /* 0x0c2fe400078c08ff */
[----:B------:R-:W-:Y:S02]  /*12920*/  SHF.R.S32.HI R9, RZ, 0x1f, R89 ;  /* 0x0000001fff097819 */ /* 0x000fe40000011459 */
[-C--:B------:R-:W-:Y:S02]  /*12930*/  @!P1 LEA.HI.X R21, R216, R5.reuse, R156, 0x1, P6 ;  /* 0x00000005d8159211 */ /* 0x080fe400030f0c9c */
[-C--:B--2---:R-:W-:Y:S02]  /*12940*/  @!P0 LEA R6, P5, R217, R4.reuse, 0x1 ;  /* 0x00000004d9068211 */ /* 0x084fe400078a08ff */
        /* <DEDUP_REMOVED lines=12> */
.L_x_1437:
[----:B------:R-:W-:Y:S05]  /*12a10*/  BSYNC B1 ;  /* 0x0000000000017941 */ /* 0x000fea0003800000 */
.L_x_1436:
[----:B------:R-:W-:Y:S01]  /*12a20*/  VIADD R3, R3, 0x20 ;  /* 0x0000002003037836 */ /* 0x000fe20000000000 */
[----:B---34-:R2:W3:Y:S04]  /*12a30*/  SHFL.IDX PT, R5, R87, 0x1, 0x181f ;  /* 0x00381f0057057f89 */ /* 0x0184e800000e0000 */
[----:B------:R-:W-:Y:S01]  /*12a40*/  ISETP.GE.AND P0, PT, R3, R82, PT ;  /* 0x000000520300720c */ /* 0x000fe20003f06270 */
[----:B-1----:R2:W1:-:S12]  /*12a50*/  SHFL.IDX PT, R4, R86, 0x1, 0x181f ;  /* 0x00381f0056047f89 */ /* 0x00245800000e0000 */
[----:B--2---:R-:W-:Y:S05]  /*12a60*/  @P0 BRA `(.L_x_1438) ;  /* 0x0000002800440947 */ /* 0x004fea0003800000 */
[-C--:B------:R-:W-:Y:S02]  /*12a70*/  ISETP.GE.AND P5, PT, R219, R0.reuse, PT ;  /* 0x00000000db00720c */ /* 0x080fe40003fa6270 */
[-C--:B------:R-:W-:Y:S02]  /*12a80*/  ISETP.GE.AND P6, PT, R188, R0.reuse, PT ;  /* 0x00000000bc00720c */ /* 0x080fe40003fc6270 */
[-C--:B------:R-:W-:Y:S02]  /*12a90*/  ISETP.GE.AND P4, PT, R218, R0.reuse, PT ;  /* 0x00000000da00720c */ /* 0x080fe40003f86270 */
[-C--:B------:R-:W-:Y:S02]  /*12aa0*/  ISETP.GE.AND P2, PT, R216, R0.reuse, PT ;  /* 0x00000000d800720c */ /* 0x080fe40003f46270 */
[----:B------:R-:W-:Y:S02]  /*12ab0*/  ISETP.GE.AND P3, PT, R217, R0, PT ;  /* 0x00000000d900720c */ /* 0x000fe40003f66270 */
[----:B------:R-:W-:-:S03]  /*12ac0*/  LOP3.LUT P0, RZ, R84, 0x40, RZ, 0xc0, !PT ;  /* 0x0000004054ff7812 */ /* 0x000fc6000780c0ff */
[C---:B-1---5:R-:W-:Y:S02]  /*12ad0*/  @!P5 LEA R8, P1, R219.reuse, R4, 0x1 ;  /* 0x00000004db08d211 */ /* 0x062fe400078208ff */
[----:B---3--:R-:W-:Y:S02]  /*12ae0*/  @!P6 IMAD.WIDE R6, R188, 0x2, R4 ;  /* 0x00000002bc06e825 */ /* 0x008fe400078e0204 */
[----:B------:R-:W-:Y:S02]  /*12af0*/  @!P5 LEA.HI.X R9, R219, R5, R159, 0x1, P1 ;  /* 0x00000005db09d211 */ /* 0x000fe400008f0c9f */
[----:B------:R-:W-:Y:S01]  /*12b00*/  ISETP.GE.AND P1, PT, R215, R0, PT ;  /* 0x00000000d700720c */ /* 0x000fe20003f26270 */
[----:B------:R1:W-:Y:S01]  /*12b10*/  @!P6 ST.E.128 desc[UR40][R6.64], R12 ;  /* 0x0000000c0600e985 */ /* 0x0003e2000c101d28 */
[----:B------:R-:W-:-:S03]  /*12b20*/  SHF.R.S32.HI R0, RZ, 0x1f, R83 ;  /* 0x0000001fff007819 */ /* 0x000fc60000011453 */
[----:B------:R2:W-:Y:S01]  /*12b30*/  @!P5 ST.E.128 desc[UR40][R8.64], R28 ;  /* 0x0000001c0800d985 */ /* 0x0005e2000c101d28 */
[----:B-1----:R-:W-:-:S04]  /*12b40*/  @!P4 LEA R6, P6, R218, R4, 0x1 ;  /* 0x00000004da06c211 */ /* 0x002fc800078c08ff */
[-C--:B------:R-:W-:Y:S02]  /*12b50*/  @!P4 LEA.HI.X R7, R218, R5.reuse, R158, 0x1, P6 ;  /* 0x00000005da07c211 */ /* 0x080fe400030f0c9e */
[CC--:B------:R-:W-:Y:S02]  /*12b60*/  @!P2 LEA R10, P6, R216.reuse, R4.reuse, 0x1 ;  /* 0x00000004d80aa211 */ /* 0x0c0fe400078c08ff */
[CC--:B--2---:R-:W-:Y:S01]  /*12b70*/  @!P3 LEA R8, P5, R217.reuse, R4.reuse, 0x1 ;  /* 0x00000004d908b211 */ /* 0x0c4fe200078a08ff */
        /* <DEDUP_REMOVED lines=18> */
.L_x_1435:
[----:B------:R-:W4:Y:S01]  /*12ca0*/  LDL R10, [R1+0x7c] ;  /* 0x00007c00010a7983 */ /* 0x000f220000100800 */
[----:B-1-3--:R-:W1:Y:S01]  /*12cb0*/  LDC R9, c[0x0][0xce8] ;  /* 0x00033a00ff097b82 */ /* 0x00ae620000000800 */
[----:B------:R-:W-:Y:S01]  /*12cc0*/  ULDC.64 UR4, c[0x0][0xc08] ;  /* 0x0003020000047ab9 */ /* 0x000fe20000000a00 */
[----:B------:R-:W-:Y:S01]  /*12cd0*/  IMAD R11, R212, 0x40, R191 ;  /* 0x00000040d40b7824 */ /* 0x000fe200078e02bf */
[----:B------:R-:W-:Y:S01]  /*12ce0*/  BSSY B1, `(.L_x_1439) ;  /* 0x00000f0000017945 */ /* 0x000fe20003800000 */
[----:B------:R-:W-:Y:S01]  /*12cf0*/  IMAD R3, R5, UR4, RZ ;  /* 0x0000000405037c24 */ /* 0x000fe2000f8e02ff */
[----:B------:R-:W-:Y:S01]  /*12d00*/  SHF.R.S32.HI R21, RZ, 0x1f, R222 ;  /* 0x0000001fff157819 */ /* 0x000fe200000114de */
[C---:B------:R-:W-:Y:S01]  /*12d10*/  IMAD.WIDE.U32 R6, R0.reuse, UR4, RZ ;  /* 0x0000000400067c25 */ /* 0x040fe2000f8e00ff */
[----:B--2---:R-:W-:Y:S02]  /*12d20*/  SHF.R.S32.HI R152, RZ, 0x1f, R223 ;  /* 0x0000001fff987819 */ /* 0x004fe400000114df */
        /* <DEDUP_REMOVED lines=14> */
[----:B-1----:R-:W-:Y:S01]  /*12e10*/  ISETP.NE.AND P0, PT, R9, 0x1, PT ;  /* 0x000000010900780c */ /* 0x002fe20003f05270 */
        /* <DEDUP_REMOVED lines=18> */
[----:B------:R-:W2:Y:S01]  /*12f40*/  @P0 LDC R0, c[0x0][0xcf0] ;  /* 0x00033c00ff000b82 */ /* 0x000ea20000000800 */
        /* <DEDUP_REMOVED lines=36> */
[----:B------:R-:W-:-:S02]  /*13190*/  VIADD R192, R193, 0x40 ;  /* 0x00000040c1c07836 */ /* 0x000fc40000000000 */
[C---:B------:R-:W-:Y:S02]  /*131a0*/  VIADD R197, R193.reuse, 0x38 ;  /* 0x00000038c1c57836 */ /* 0x040fe40000000000 */
[C---:B------:R-:W-:Y:S02]  /*131b0*/  VIADD R199, R193.reuse, 0x30 ;  /* 0x00000030c1c77836 */ /* 0x040fe40000000000 */
[C---:B------:R-:W-:Y:S02]  /*131c0*/  VIADD R201, R193.reuse, 0x28 ;  /* 0x00000028c1c97836 */ /* 0x040fe40000000000 */
[C---:B------:R-:W-:Y:S02]  /*131d0*/  VIADD R203, R193.reuse, 0x20 ;  /* 0x00000020c1cb7836 */ /* 0x040fe40000000000 */
[C---:B------:R-:W-:Y:S02]  /*131e0*/  VIADD R205, R193.reuse, 0x18 ;  /* 0x00000018c1cd7836 */ /* 0x040fe40000000000 */
[----:B------:R-:W-:-:S02]  /*131f0*/  VIADD R210, R193, 0x10 ;  /* 0x00000010c1d27836 */ /* 0x000fc40000000000 */
[----:B------:R-:W-:Y:S02]  /*13200*/  VIADD R213, R193, 0x8 ;  /* 0x00000008c1d57836 */ /* 0x000fe40000000000 */
[----:B----4-:R-:W-:-:S04]  /*13210*/  IMAD R3, R212, 0x40, R10 ;  /* 0x00000040d4037824 */ /* 0x010fc800078e020a */
[----:B-1----:R-:W-:-:S04]  /*13220*/  @P0 IMAD.HI.U32 R8, R3, R8, RZ ;  /* 0x0000000803080227 */ /* 0x002fc800078e00ff */
[----:B------:R-:W-:Y:S01]  /*13230*/  IMAD.MOV.U32 R5, RZ, RZ, R3 ;  /* 0x000000ffff057224 */ /* 0x000fe200078e0003 */
[----:B--2---:R-:W-:-:S05]  /*13240*/  @P0 SHF.R.U32.HI R5, RZ, R0, R8 ;  /* 0x00000000ff050219 */ /* 0x004fca0000011608 */
        /* <DEDUP_REMOVED lines=153> */
.L_x_1440:
[----:B------:R-:W-:Y:S05]  /*13be0*/  BSYNC B1 ;  /* 0x0000000000017941 */ /* 0x000fea0003800000 */
.L_x_1439:
        /* <DEDUP_REMOVED lines=33> */
[C---:B----4-:R-:W-:Y:S01]  /*13e00*/  @!P5 LEA R8, P6, R199.reuse, R24, 0x2 ;  /* 0x00000018c708d211 */ /* 0x050fe200078c10ff */
[----:B------:R1:W-:Y:S01]  /*13e10*/  @!P4 ST.E.64 desc[UR40][R6.64], R46 ;  /* 0x0000002e0600c985 */ /* 0x0003e2000c101b28 */
[----:B------:R-:W-:Y:S02]  /*13e20*/  ISETP.GE.AND P3, PT, R180, UR4, PT ;  /* 0x00000004b4007c0c */ /* 0x000fe4000bf66270 */
[----:B------:R-:W-:-:S02]  /*13e30*/  @!P5 LEA.HI.X R9, R199, R20, R200, 0x2, P6 ;  /* 0x00000014c709d211 */ /* 0x000fc400030f14c8 */
[----:B------:R-:W-:-:S03]  /*13e40*/  ISETP.GE.AND P4, PT, R178, UR4, PT ;  /* 0x00000004b2007c0c */ /* 0x000fc6000bf86270 */
[----:B------:R4:W-:Y:S01]  /*13e50*/  @!P5 ST.E.64 desc[UR40][R8.64], R50 ;  /* 0x000000320800d985 */ /* 0x0009e2000c101b28 */
[CC--:B0-----:R-:W-:Y:S02]  /*13e60*/  @!P0 LEA R4, P6, R197.reuse, R24.reuse, 0x2 ;  /* 0x00000018c5048211 */ /* 0x0c1fe400078c10ff */
[C---:B-1----:R-:W-:Y:S02]  /*13e70*/  @!P1 LEA R6, P5, R192.reuse, R24, 0x2 ;  /* 0x00000018c0069211 */ /* 0x042fe400078a10ff */
        /* <DEDUP_REMOVED lines=24> */
[-C--:B-1----:R-:W-:Y:S01]  /*14000*/  @!P1 LEA R6, P3, R172, R24.reuse, 0x2 ;  /* 0x00000018ac069211 */ /* 0x082fe200078610ff */
        /* <DEDUP_REMOVED lines=70> */
.L_x_1432:
[----:B------:R-:W-:Y:S01]  /*14470*/  ULDC.64 UR6, c[0x0][0xd08] ;  /* 0x0003420000067ab9 */ /* 0x000fe20000000a00 */
[----:B------:R-:W-:Y:S01]  /*14480*/  ULDC.64 UR4, c[0x0][0xd00] ;  /* 0x0003400000047ab9 */ /* 0x000fe20000000a00 */
[----:B------:R-:W-:Y:S01]  /*14490*/  ISETP.NE.U32.AND P1, PT, RZ, UR6, PT ;  /* 0x00000006ff007c0c */ /* 0x000fe2000bf25070 */
[----:B------:R-:W-:Y:S01]  /*144a0*/  IMAD.MOV.U32 R3, RZ, RZ, RZ ;  /* 0x000000ffff037224 */ /* 0x000fe200078e00ff */
[----:B------:R-:W-:Y:S02]  /*144b0*/  ISETP.NE.U32.AND P0, PT, RZ, UR4, PT ;  /* 0x00000004ff007c0c */ /* 0x000fe4000bf05070 */
[----:B------:R-:W-:Y:S02]  /*144c0*/  ISETP.NE.AND.EX P1, PT, RZ, UR7, PT, P1 ;  /* 0x00000007ff007c0c */ /* 0x000fe4000bf25310 */
[----:B-1----:R-:W-:Y:S02]  /*144d0*/  IADD3 R4, P2, R213, UR4, RZ ;  /* 0x00000004d5047c10 */ /* 0x002fe4000ff5e0ff */
        /* <DEDUP_REMOVED lines=9> */
[----:B------:R-:W3:-:S12]  /*14570*/  S2R R8, SR_TID.X ;  /* 0x0000000000087919 */ /* 0x000ed80000002100 */
[----:B------:R-:W4:Y:S01]  /*14580*/  @!P2 LDC R211, c[0x0][0xbd4] ;  /* 0x0002f500ffd3ab82 */ /* 0x000f220000000800 */
[----:B---3--:R-:W-:Y:S01]  /*14590*/  VIADD R30, R8, 0xffffff80 ;  /* 0xffffff80081e7836 */ /* 0x008fe20000000000 */
[----:B----4-:R-:W-:-:S04]  /*145a0*/  ISETP.GT.AND P2, PT, R211, 0x1, PT ;  /* 0x00000001d300780c */ /* 0x010fc80003f44270 */
[----:B------:R-:W-:Y:S01]  /*145b0*/  ISETP.GT.AND P3, PT, R30, 0x3f, PT ;  /* 0x0000003f1e00780c */ /* 0x000fe20003f64270 */
[----:B-1----:R-:W-:-:S12]  /*145c0*/  @P1 BRA `(.L_x_1441) ;  /* 0x0000000000101947 */ /* 0x002fd80003800000 */
[----:B------:R-:W-:Y:S05]  /*145d0*/  @!P0 BRA `(.L_x_1441) ;  /* 0x00000000000c8947 */ /* 0x000fea0003800000 */
[----:B------:R-:W3:Y:S04]  /*145e0*/  LDG.E R7, desc[UR40][R4.64] ;  /* 0x0000002804077981 */ /* 0x000ee8000c1e1900 */
[----:B-----5:R-:W3:Y:S02]  /*145f0*/  LDG.E R0, desc[UR40][R4.64+0x4] ;  /* 0x0000042804007981 */ /* 0x020ee4000c1e1900 */
[----:B---3--:R-:W-:-:S07]  /*14600*/  IMAD.IADD R0, R0, 0x1, -R7 ;  /* 0x0000000100007824 */ /* 0x008fce00078e0a07 */
.L_x_1441:
[----:B------:R-:W3:Y:S01]  /*14610*/  LDL.LU R4, [R1+0x3c] ;  /* 0x00003c0001047983 */ /* 0x000ee20000300800 */
[----:B------:R-:W-:Y:S01]  /*14620*/  BSSY B1, `(.L_x_1442) ;  /* 0x0000037000017945 */ /* 0x000fe20003800000 */
[----:B------:R-:W-:Y:S02]  /*14630*/  SEL R27, R210, RZ, !P0 ;  /* 0x000000ffd21b7207 */ /* 0x000fe40004000000 */
[----:B-----5:R-:W-:Y:S02]  /*14640*/  SHF.R.S32.HI R26, RZ, 0x1f, R3 ;  /* 0x0000001fff1a7819 */ /* 0x020fe40000011403 */
[----:B---3--:R-:W-:Y:S01]  /*14650*/  SEL R28, R4, RZ, !P0 ;  /* 0x000000ff041c7207 */ /* 0x008fe20004000000 */
[----:B------:R-:W-:Y:S06]  /*14660*/  @P3 BRA `(.L_x_1443) ;  /* 0x0000000000c83947 */ /* 0x000fec0003800000 */
[----:B------:R-:W1:Y:S01]  /*14670*/  S2R R5, SR_TID.X ;  /* 0x0000000000057919 */ /* 0x000e620000002100 */
[----:B------:R-:W3:Y:S01]  /*14680*/  LDC R31, c[0x0][0xce8] ;  /* 0x00033a00ff1f7b82 */ /* 0x000ee20000000800 */
[----:B-1----:R-:W-:Y:S02]  /*14690*/  IMAD R4, R212, 0x40, R5 ;  /* 0x00000040d4047824 */ /* 0x002fe400078e0205 */
[----:B---3--:R-:W-:Y:S02]  /*146a0*/  IMAD R5, R0, R31, RZ ;  /* 0x0000001f00057224 */ /* 0x008fe400078e02ff */
[----:B------:R-:W-:-:S05]  /*146b0*/  VIADD R29, R4, 0xffffff80 ;  /* 0xffffff80041d7836 */ /* 0x000fca0000000000 */
[----:B------:R-:W-:-:S13]  /*146c0*/  ISETP.GE.AND P0, PT, R29, R5, PT ;  /* 0x000000051d00720c */ /* 0x000fda0003f06270 */
[----:B------:R-:W-:Y:S05]  /*146d0*/  @P0 BRA `(.L_x_1443) ;  /* 0x0000000000ac0947 */ /* 0x000fea0003800000 */
[----:B------:R-:W-:Y:S01]  /*146e0*/  IMAD.MOV.U32 R24, RZ, RZ, 0xab8 ;  /* 0x00000ab8ff187424 */ /* 0x000fe200078e00ff */
[----:B------:R-:W-:Y:S01]  /*146f0*/  ISETP.GT.AND P0, PT, R211, 0x1, PT ;  /* 0x00000001d300780c */ /* 0x000fe20003f04270 */
[----:B------:R-:W1:Y:S01]  /*14700*/  LDC.64 R4, c[0x0][0xca8] ;  /* 0x00032a00ff047b82 */ /* 0x000e620000000a00 */
        /* <DEDUP_REMOVED lines=8> */
[----:B------:R-:W2:Y:S08]  /*14790*/  @P1 LDC R20, c[0x0][0xcec] ;  /* 0x00033b00ff141b82 */ /* 0x000eb00000000800 */
[----:B------:R-:W5:Y:S01]  /*147a0*/  @P1 LDC R33, c[0x0][0xcf0] ;  /* 0x00033c00ff211b82 */ /* 0x000f620000000800 */
[----:B---3--:R-:W-:-:S07]  /*147b0*/  IMAD R11, R11, R27, RZ ;  /* 0x0000001b0b0b7224 */ /* 0x008fce00078e02ff */
[----:B-1----:R-:W1:Y:S01]  /*147c0*/  @!P0 LDC R4, c[0x0][0xc50] ;  /* 0x00031400ff048b82 */ /* 0x002e620000000800 */
[----:B------:R-:W-:-:S04]  /*147d0*/  IMAD.WIDE.U32 R14, R10, R27, RZ ;  /* 0x0000001b0a0e7225 */ /* 0x000fc800078e00ff */
[----:B------:R-:W-:Y:S02]  /*147e0*/  IMAD R11, R10, R28, R11 ;  /* 0x0000001c0a0b7224 */ /* 0x000fe400078e020b */
[----:B--2---:R-:W-:Y:S01]  /*147f0*/  @P1 IMAD.HI.U32 R20, R29, R20, RZ ;  /* 0x000000141d141227 */ /* 0x004fe200078e00ff */
[----:B------:R-:W2:Y:S03]  /*14800*/  @!P0 LDC R5, c[0x0][0xc54] ;  /* 0x00031500ff058b82 */ /* 0x000ea60000000800 */
        /* <DEDUP_REMOVED lines=19> */
[----:B-1----:R-:W-:-:S03]  /*14940*/  LEA R4, P0, R8, R4, 0x2 ;  /* 0x0000000408047211 */ /* 0x002fc600078010ff */
[----:B------:R-:W-:Y:S02]  /*14950*/  IMAD.IADD R6, R9, 0x1, R7 ;  /* 0x0000000109067824 */ /* 0x000fe400078e0207 */
[----:B------:R-:W-:-:S03]  /*14960*/  IMAD.MOV.U32 R7, RZ, RZ, -0x800000 ;  /* 0xff800000ff077424 */ /* 0x000fc600078e00ff */
[----:B--2---:R-:W-:-:S05]  /*14970*/  LEA.HI.X R5, R8, R5, R6, 0x2, P0 ;  /* 0x0000000508057211 */ /* 0x004fca00000f1406 */
[----:B------:R1:W-:Y:S02]  /*14980*/  STG.E desc[UR40][R4.64], R7 ;  /* 0x0000000704007986 */ /* 0x0003e4000c101928 */
.L_x_1443:
[----:B------:R-:W-:Y:S05]  /*14990*/  BSYNC B1 ;  /* 0x0000000000017941 */ /* 0x000fea0003800000 */
.L_x_1442:
[----:B------:R-:W-:Y:S05]  /*149a0*/  @P2 BRA `(.L_x_1438) ;  /* 0x0000000800742947 */ /* 0x000fea0003800000 */
[----:B------:R-:W3:Y:S01]  /*149b0*/  LDC R9, c[0x0][0xce8] ;  /* 0x00033a00ff097b82 */ /* 0x000ee20000000800 */
[----:B------:R-:W-:Y:S01]  /*149c0*/  ULDC.64 UR4, c[0x0][0xba0] ;  /* 0x0002e80000047ab9 */ /* 0x000fe20000000a00 */
[----:B-1----:R-:W-:Y:S01]  /*149d0*/  SHF.R.S32.HI R7, RZ, 0x1f, R30 ;  /* 0x0000001fff077819 */ /* 0x002fe2000001141e */
[----:B------:R-:W-:Y:S01]  /*149e0*/  IMAD R6, R26, UR4, RZ ;  /* 0x000000041a067c24 */ /* 0x000fe2000f8e02ff */
[----:B------:R-:W-:Y:S01]  /*149f0*/  BSSY B1, `(.L_x_1444) ;  /* 0x0000074000017945 */ /* 0x000fe20003800000 */
[----:B------:R-:W-:Y:S01]  /*14a00*/  IMAD.WIDE.U32 R4, R3, UR4, RZ ;  /* 0x0000000403047c25 */ /* 0x000fe2000f8e00ff */
[----:B------:R-:W-:Y:S02]  /*14a10*/  LEA.HI R7, R7, R30, RZ, 0x3 ;  /* 0x0000001e07077211 */ /* 0x000fe400078f18ff */
[----:B------:R-:W1:Y:S01]  /*14a20*/  LDC R21, c[0x0][0xbc8] ;  /* 0x0002f200ff157b82 */ /* 0x000e620000000800 */
        /* <DEDUP_REMOVED lines=22> */
[-C--:B-1----:R-:W-:Y:S01]  /*14b90*/  ISETP.GE.AND P1, PT, R219, R21.reuse, PT ;  /* 0x00000015db00720c */ /* 0x082fe20003f26270 */
[----:B------:R-:W-:Y:S01]  /*14ba0*/  IMAD.WIDE.U32 R4, R27, UR4, R4 ;  /* 0x000000041b047c25 */ /* 0x000fe2000f8e0004 */
[----:B------:R-:W-:-:S02]  /*14bb0*/  ISETP.GE.AND P2, PT, R188, R21, PT ;  /* 0x00000015bc00720c */ /* 0x000fc40003f46270 */
[----:B------:R-:W-:Y:S01]  /*14bc0*/  SHF.R.S32.HI R28, RZ, 0x1f, R29 ;  /* 0x0000001fff1c7819 */ /* 0x000fe2000001141d */
[----:B------:R-:W1:Y:S01]  /*14bd0*/  @P0 LDC R11, c[0x0][0xcec] ;  /* 0x00033b00ff0b0b82 */ /* 0x000e620000000800 */
        /* <DEDUP_REMOVED lines=8> */
[----:B-1----:R-:W-:-:S05]  /*14c60*/  @P0 IMAD.HI.U32 R6, R8, R11, RZ ;  /* 0x0000000b08060227 */ /* 0x002fca00078e00ff */
        /* <DEDUP_REMOVED lines=76> */
.L_x_1445:
[----:B------:R-:W-:Y:S05]  /*15130*/  BSYNC B1 ;  /* 0x0000000000017941 */ /* 0x000fea0003800000 */
.L_x_1444:
        /* <DEDUP_REMOVED lines=28> */
[-C--:B-1----:R-:W-:Y:S01]  /*15300*/  @P4 LEA R20, P6, R29, R4.reuse, 0x1 ;  /* 0x000000041d144211 */ /* 0x082fe200078c08ff */
[----:B------:R4:W-:Y:S01]  /*15310*/  @!P3 ST.E.128 desc[UR40][R6.64], RZ ;  /* 0x000000ff0600b985 */ /* 0x0009e2000c101d28 */
[----:B------:R-:W-:-:S02]  /*15320*/  @!P5 LEA R4, P0, R215, R4, 0x1 ;  /* 0x00000004d704d211 */ /* 0x000fc400078008ff */
[-C--:B------:R-:W-:Y:S02]  /*15330*/  @P4 LEA.HI.X R21, R29, R5.reuse, R28, 0x1, P6 ;  /* 0x000000051d154211 */ /* 0x080fe400030f0c1c */
[----:B------:R-:W-:-:S05]  /*15340*/  @!P5 LEA.HI.X R5, R215, R5, R32, 0x1, P0 ;  /* 0x00000005d705d211 */ /* 0x000fca00000f0c20 */
[----:B------:R4:W-:Y:S04]  /*15350*/  @!P5 ST.E.128 desc[UR40][R4.64], RZ ;  /* 0x000000ff0400d985 */ /* 0x0009e8000c101d28 */
[----:B------:R4:W-:Y:S04]  /*15360*/  @P2 ST.E.128 desc[UR40][R14.64], RZ ;  /* 0x000000ff0e002985 */ /* 0x0009e8000c101d28 */
[----:B------:R4:W-:Y:S02]  /*15370*/  @P4 ST.E.128 desc[UR40][R20.64], RZ ;  /* 0x000000ff14004985 */ /* 0x0009e4000c101d28 */
.L_x_1438:
[----:B------:R-:W-:Y:S05]  /*15380*/  BSYNC B0 ;  /* 0x0000000000007941 */ /* 0x000fea0003800000 */
.L_x_1431:
[----:B------:R-:W-:Y:S02]  /*15390*/  ULDC UR4, c[0x0][0xd3c] ;  /* 0x00034f0000047ab9 */ /* 0x000fe40000000800 */
[----:B--2---:R-:W-:-:S13]  /*153a0*/  ISETP.GE.AND P0, PT, R155, UR4, PT ;  /* 0x000000049b007c0c */ /* 0x004fda000bf06270 */
[----:B------:R-:W-:Y:S05]  /*153b0*/  @!P0 BRA `(.L_x_1446) ;  /* 0xfffffec000948947 */ /* 0x000fea000383ffff */
[----:B------:R-:W-:Y:S05]  /*153c0*/  BRA `(.L_x_1324) ;  /* 0x000000a0005c7947 */ /* 0x000fea0003800000 */
.L_x_1322:
[----:B------:R-:W-:-:S08]  /*153d0*/  NOP ;  /* 0x0000000000007918 */ /* 0x000fd00000000000 */
[----:B------:R-:W0:-:S00]  /*153e0*/  USETMAXREG.DEALLOC.CTAPOOL 0x18 ;  /* 0x00000018000079c8 */ /* 0x000e0000080e0500 */
        /* <DEDUP_REMOVED lines=18> */
.L_x_1447:
        /* <DEDUP_REMOVED lines=43> */
.L_x_1451:
        /* <DEDUP_REMOVED lines=38> */
.L_x_1449:
        /* <DEDUP_REMOVED lines=20> */
.L_x_1452:
        /* <DEDUP_REMOVED lines=54> */
.L_x_1450:
[----:B------:R-:W-:Y:S01]  /*15ec0*/  IMAD.U32 R2, RZ, RZ, UR6 ;  /* 0x00000006ff027e24 */ /* 0x000fe2000f8e00ff */
[----:B------:R0:W-:Y:S04]  /*15ed0*/  STL [R1+0x4], RZ ;  /* 0x000004ff01007387 */ /* 0x0001e80000100800 */
[----:B------:R0:W-:Y:S04]  /*15ee0*/  STL [R1+0x8], RZ ;  /* 0x000008ff01007387 */ /* 0x0001e80000100800 */
[----:B------:R0:W-:Y:S02]  /*15ef0*/  STL [R1], R2 ;  /* 0x0000000201007387 */ /* 0x0001e40000100800 */
.L_x_1453:
[----:B------:R-:W2:Y:S04]  /*15f00*/  LDL R8, [R1] ;  /* 0x0000000001087983 */ /* 0x000ea80000100800 */
[----:B------:R-:W2:Y:S04]  /*15f10*/  LDL R9, [R1+0x4] ;  /* 0x0000040001097983 */ /* 0x000ea80000100800 */
[----:B------:R-:W2:Y:S04]  /*15f20*/  LDL R10, [R1+0x8] ;  /* 0x00000800010a7983 */ /* 0x000ea80000100800 */
[----:B------:R-:W2:Y:S01]  /*15f30*/  LDL R11, [R1+0xc] ;  /* 0x00000c00010b7983 */ /* 0x000ea20000100800 */
[----:B------:R-:W-:-:S13]  /*15f40*/  ISETP.NE.AND P0, PT, R0, RZ, PT ;  /* 0x000000ff0000720c */ /* 0x000fda0003f05270 */
[----:B-1----:R-:W1:Y:S01]  /*15f50*/  @!P0 S2R R3, SR_CgaCtaId ;  /* 0x0000000000038919 */ /* 0x002e620000008800 */
[----:B------:R-:W-:-:S04]  /*15f60*/  @!P0 MOV R0, 0x400 ;  /* 0x0000040000008802 */ /* 0x000fc80000000f00 */
[----:B-1----:R-:W-:-:S05]  /*15f70*/  @!P0 LEA R0, R3, R0, 0x18 ;  /* 0x0000000003008211 */ /* 0x002fca00078ec0ff */
[----:B--2---:R2:W-:Y:S01]  /*15f80*/  @!P0 STS.128 [R0+0x388d0], R8 ;  /* 0x0388d00800008388 */ /* 0x0045e20000000c00 */
[----:B------:R-:W-:Y:S06]  /*15f90*/  BAR.ARV 0x5, 0x180 ;  /* 0x0146000000007b1d */ /* 0x000fec0000002000 */
.L_x_1448:
        /* <DEDUP_REMOVED lines=15> */
[----:B0-----:R-:W-:Y:S01]  /*16090*/  IMAD.SHL.U32 R2, R4, 0x8, RZ ;  /* 0x0000000804027824 */ /* 0x001fe200078e00ff */
[----:B------:R-:W-:Y:S01]  /*160a0*/  LOP3.LUT R0, R0, 0x38, RZ, 0xc0, !PT ;  /* 0x0000003800007812 */ /* 0x000fe200078ec0ff */
[----:B------:R-:W-:Y:S01]  /*160b0*/  ULDC.64 UR38, c[0x0][0x198] ;  /* 0x0000660000267ab9 */ /* 0x000fe20000000a00 */
[----:B------:R-:W-:Y:S01]  /*160c0*/  LOP3.LUT R3, R3, 0x38, R6, 0x78, !PT ;  /* 0x0000003803037812 */ /* 0x000fe200078e7806 */
[----:B------:R-:W-:Y:S01]  /*160d0*/  IMAD.SHL.U32 R6, R6, 0x10, RZ ;  /* 0x0000001006067824 */ /* 0x000fe200078e00ff */
[----:B------:R-:W-:-:S02]  /*160e0*/  ULDC UR36, c[0x0][0xc] ;  /* 0x0000030000247ab9 */ /* 0x000fc40000000800 */
        /* <DEDUP_REMOVED lines=11> */
[----:B------:R-:W-:Y:S01]  /*161a0*/  STL [R1+0x20], R2 ;  /* 0x0000200201007387 */ /* 0x000fe20000100800 */
[----:B0-----:R-:W-:-:S03]  /*161b0*/  LOP3.LUT R3, R0, 0x80, RZ, 0xfc, !PT ;  /* 0x0000008000037812 */ /* 0x001fc600078efcff */
[----:B------:R-:W-:Y:S01]  /*161c0*/  STL [R1+0x10], RZ ;  /* 0x000010ff01007387 */ /* 0x000fe20000100800 */
[----:B------:R-:W-:-:S03]  /*161d0*/  LOP3.LUT R3, R0, 0x140, RZ, 0xfc, !PT ;  /* 0x0000014000037812 */ /* 0x000fc600078efcff */
[----:B------:R0:W-:Y:S02]  /*161e0*/  STL [R1+0x1c], R2 ;  /* 0x00001c0201007387 */ /* 0x0001e40000100800 */
[C---:B0-----:R-:W-:Y:S02]  /*161f0*/  LOP3.LUT R2, R0.reuse, 0xc0, RZ, 0xfc, !PT ;  /* 0x000000c000027812 */ /* 0x041fe400078efcff */
[C---:B------:R-:W-:Y:S02]  /*16200*/  LOP3.LUT R2, R0.reuse, 0x180, RZ, 0xfc, !PT ;  /* 0x0000018000027812 */ /* 0x040fe400078efcff */
[----:B------:R-:W-:-:S07]  /*16210*/  LOP3.LUT R0, R0, 0x1c0, RZ, 0xfc, !PT ;  /* 0x000001c000007812 */ /* 0x000fce00078efcff */
.L_x_1626:
[----:B------:R-:W2:Y:S01]  /*16220*/  LDL R0, [R1+0xc] ;  /* 0x00000c0001007983 */ /* 0x000ea20000100800 */
[----:B------:R-:W2:Y:S01]  /*16230*/  LDC.64 R2, c[0x0][0xd88] ;  /* 0x00036200ff027b82 */ /* 0x000ea20000000a00 */
[----:B------:R-:W-:Y:S05]  /*16240*/  YIELD ;  /* 0x0000000000007946 */ /* 0x000fea0003800000 */
[----:B------:R-:W-:Y:S01]  /*16250*/  ULDC.64 UR4, c[0x0][0xb20] ;  /* 0x0002c80000047ab9 */ /* 0x000fe20000000a00 */
[----:B-1----:R-:W-:Y:S02]  /*16260*/  CS2R R8, SRZ ;  /* 0x0000000000087805 */ /* 0x002fe4000001ff00 */
[----:B------:R-:W-:Y:S01]  /*16270*/  ISETP.NE.U32.AND P0, PT, RZ, UR4, PT ;  /* 0x00000004ff007c0c */ /* 0x000fe2000bf05070 */
[----:B------:R-:W-:Y:S01]  /*16280*/  ULDC.64 UR10, c[0x0][0xb10] ;  /* 0x0002c400000a7ab9 */ /* 0x000fe20000000a00 */
[----:B------:R-:W-:Y:S01]  /*16290*/  ULDC.64 UR8, c[0x0][0xb08] ;  /* 0x0002c20000087ab9 */ /* 0x000fe20000000a00 */
[----:B------:R-:W-:Y:S01]  /*162a0*/  ULDC.64 UR6, c[0x0][0xb00] ;  /* 0x0002c00000067ab9 */ /* 0x000fe20000000a00 */
[----:B--2---:R-:W-:-:S05]  /*162b0*/  IMAD.WIDE R2, R0, 0x4, R2 ;  /* 0x0000000400027825 */ /* 0x004fca00078e0202 */
[----:B------:R-:W2:Y:S01]  /*162c0*/  LDG.E R13, desc[UR40][R2.64] ;  /* 0x00000028020d7981 */ /* 0x000ea2000c1e1900 */
[----:B------:R-:W-:Y:S01]  /*162d0*/  ISETP.NE.AND.EX P0, PT, RZ, UR5, PT, P0 ;  /* 0x00000005ff007c0c */ /* 0x000fe2000bf05300 */
[----:B------:R-:W-:Y:S01]  /*162e0*/  IMAD.MOV.U32 R0, RZ, RZ, RZ ;  /* 0x000000ffff007224 */ /* 0x000fe200078e00ff */
[----:B0-2---:R-:W-:Y:S01]  /*162f0*/  SHF.R.S32.HI R4, RZ, 0x1f, R13 ;  /* 0x0000001fff047819 */ /* 0x005fe2000001140d */
[----:B------:R-:W-:-:S10]  /*16300*/  IMAD.SHL.U32 R17, R13, 0x4, RZ ;  /* 0x000000040d117824 */ /* 0x000fd400078e00ff */
[C---:B------:R-:W-:Y:S01]  /*16310*/  @P0 LEA R2, P1, R13.reuse, UR4, 0x2 ;  /* 0x000000040d020c11 */ /* 0x040fe2000f8210ff */
[----:B------:R-:W-:Y:S03]  /*16320*/  STL [R1+0x30], R13 ;  /* 0x0000300d01007387 */ /* 0x000fe60000100800 */
[C-C-:B------:R-:W-:Y:S01]  /*16330*/  @P0 LEA.HI.X R3, R13.reuse, UR5, R4.reuse, 0x2, P1 ;  /* 0x000000050d030c11 */ /* 0x140fe200088f1404 */
[----:B------:R-:W-:Y:S01]  /*16340*/  ULDC.64 UR4, c[0x0][0xaf8] ;  /* 0x0002be0000047ab9 */ /* 0x000fe20000000a00 */
[----:B---3--:R-:W-:Y:S01]  /*16350*/  SHF.L.U64.HI R14, R13, 0x2, R4 ;  /* 0x000000020d0e7819 */ /* 0x008fe20000010204 */
        /* <DEDUP_REMOVED lines=8> */
[----:B------:R-:W-:Y:S02]  /*163e0*/  ISETP.NE.U32.AND P2, PT, RZ, UR8, PT ;  /* 0x00000008ff007c0c */ /* 0x000fe4000bf45070 */
[C---:B------:R-:W-:Y:S02]  /*163f0*/  IADD3 R6, P5, R17.reuse, UR6, RZ ;  /* 0x0000000611067c10 */ /* 0x040fe4000ffbe0ff */
[----:B-1----:R-:W-:-:S02]  /*16400*/  IADD3 R2, P4, R17, UR4, RZ ;  /* 0x0000000411027c10 */ /* 0x002fc4000ff9e0ff */
[----:B------:R-:W-:Y:S02]  /*16410*/  ISETP.NE.AND.EX P3, PT, RZ, UR11, PT, P3 ;  /* 0x0000000bff007c0c */ /* 0x000fe4000bf65330 */
[C---:B------:R-:W-:Y:S02]  /*16420*/  IADD3.X R3, R14.reuse, UR5, RZ, P4, !PT ;  /* 0x000000050e037c10 */ /* 0x040fe4000a7fe4ff */
[----:B0-----:R-:W-:Y:S02]  /*16430*/  IADD3 R4, P4, R17, UR8, RZ ;  /* 0x0000000811047c10 */ /* 0x001fe4000ff9e0ff */
        /* <DEDUP_REMOVED lines=30> */
.L_x_1455:
        /* <DEDUP_REMOVED lines=17> */
.L_x_1456:
[----:B------:R-:W-:Y:S05]  /*16730*/  @!P0 BRA `(.L_x_1457) ;  /* 0x00000000000c8947 */ /* 0x000fea0003800000 */
[----:B------:R-:W2:Y:S04]  /*16740*/  LDG.E R8, desc[UR40][R6.64] ;  /* 0x0000002806087981 */ /* 0x000ea8000c1e1900 */
[----:B------:R-:W2:Y:S02]  /*16750*/  LDG.E R6, desc[UR40][R6.64+0x4] ;  /* 0x0000042806067981 */ /* 0x000ea4000c1e1900 */
[----:B--2---:R-:W-:-:S07]  /*16760*/  IMAD.IADD R8, R6, 0x1, -R8 ;  /* 0x0000000106087824 */ /* 0x004fce00078e0a08 */
.L_x_1457:
[----:B-----5:R-:W-:Y:S02]  /*16770*/  IMAD.IADD R6, R8, 0x1, -R0 ;  /* 0x0000000108067824 */ /* 0x020fe400078e0a00 */
[----:B------:R-:W2:Y:S04]  /*16780*/  @P2 LDG.E R0, desc[UR40][R4.64] ;  /* 0x0000002804002981 */ /* 0x000ea8000c1e1900 */
[----:B------:R-:W2:Y:S01]  /*16790*/  @P2 LDG.E R4, desc[UR40][R4.64+0x4] ;  /* 0x0000042804042981 */ /* 0x000ea2000c1e1900 */
[----:B------:R-:W-:Y:S01]  /*167a0*/  LOP3.LUT R14, R10, 0xff, RZ, 0xc0, !PT ;  /* 0x000000ff0a0e7812 */ /* 0x000fe200078ec0ff */
[----:B------:R-:W-:Y:S01]  /*167b0*/  BSSY B0, `(.L_x_1458) ;  /* 0x000002a000007945 */ /* 0x000fe20003800000 */
[----:B------:R-:W-:-:S03]  /*167c0*/  SHF.R.U32.HI R10, RZ, 0x10, R10 ;  /* 0x00000010ff0a7819 */ /* 0x000fc6000001160a */
[----:B------:R3:W-:Y:S01]  /*167d0*/  STL [R1+0x70], R14 ;  /* 0x0000700e01007387 */ /* 0x0007e20000100800 */
[----:B--2---:R-:W-:-:S04]  /*167e0*/  @P2 IMAD.IADD R11, R4, 0x1, -R0 ;  /* 0x00000001040b2824 */ /* 0x004fc800078e0a00 */
[----:B01----:R-:W-:-:S04]  /*167f0*/  IMAD.IADD R2, R6, 0x1, R11 ;  /* 0x0000000106027824 */ /* 0x003fc800078e020b */
[C---:B------:R-:W-:Y:S01]  /*16800*/  VIADD R0, R2.reuse, 0x3f ;  /* 0x0000003f02007836 */ /* 0x040fe20000000000 */
[----:B------:R-:W-:-:S04]  /*16810*/  ISETP.GE.AND P1, PT, R2, 0x1, PT ;  /* 0x000000010200780c */ /* 0x000fc80003f26270 */
[----:B------:R-:W-:-:S04]  /*16820*/  SHF.R.S32.HI R2, RZ, 0x1f, R0 ;  /* 0x0000001fff027819 */ /* 0x000fc80000011400 */
[----:B------:R-:W-:-:S04]  /*16830*/  LEA.HI R0, R2, R0, RZ, 0x6 ;  /* 0x0000000002007211 */ /* 0x000fc800078f30ff */
[----:B------:R-:W-:Y:S01]  /*16840*/  SHF.R.S32.HI R12, RZ, 0x6, R0 ;  /* 0x00000006ff0c7819 */ /* 0x000fe20000011400 */
[----:B------:R-:W-:-:S04]  /*16850*/  IMAD.MOV.U32 R0, RZ, RZ, RZ ;  /* 0x000000ffff007224 */ /* 0x000fc800078e00ff */
[----:B------:R3:W-:Y:S01]  /*16860*/  STL [R1+0x40], R12 ;  /* 0x0000400c01007387 */ /* 0x0007e20000100800 */
[----:B------:R-:W-:Y:S05]  /*16870*/  @!P1 BRA `(.L_x_1459) ;  /* 0x0000000000749947 */ /* 0x000fea0003800000 */
[----:B------:R-:W-:Y:S01]  /*16880*/  ISETP.NE.AND P0, PT, R10, RZ, PT ;  /* 0x000000ff0a00720c */ /* 0x000fe20003f05270 */
[----:B------:R-:W-:-:S03]  /*16890*/  ULDC UR4, c[0x0][0xae8] ;  /* 0x0002ba0000047ab9 */ /* 0x000fc60000000800 */
[----:B------:R-:W-:-:S04]  /*168a0*/  SEL R2, R10, UR4, P0 ;  /* 0x000000040a027c07 */ /* 0x000fc80008000000 */
[----:B------:R-:W-:Y:S02]  /*168b0*/  IABS R3, R2 ;  /* 0x0000000200037213 */ /* 0x000fe40000000000 */
[----:B------:R-:W-:Y:S02]  /*168c0*/  IADD3 R0, R2, -0x1, R12 ;  /* 0xffffffff02007810 */ /* 0x000fe40007ffe00c */
[----:B------:R-:W0:Y:S08]  /*168d0*/  I2F.RP R4, R3 ;  /* 0x0000000300047306 */ /* 0x000e300000209400 */
[----:B0-----:R-:W0:Y:S02]  /*168e0*/  MUFU.RCP R4, R4 ;  /* 0x0000000400047308 */ /* 0x001e240000001000 */
[----:B0-----:R-:W-:-:S06]  /*168f0*/  VIADD R4, R4, 0xffffffe ;  /* 0x0ffffffe04047836 */ /* 0x001fcc0000000000 */
[----:B------:R0:W1:Y:S02]  /*16900*/  F2I.FTZ.U32.TRUNC.NTZ R5, R4 ;  /* 0x0000000400057305 */ /* 0x000064000021f000 */
[----:B0-----:R-:W-:-:S04]  /*16910*/  LOP3.LUT R4, R0, R2, RZ, 0x3c, !PT ;  /* 0x0000000200047212 */ /* 0x001fc800078e3cff */
[----:B------:R-:W-:Y:S01]  /*16920*/  ISETP.GE.AND P4, PT, R4, RZ, PT ;  /* 0x000000ff0400720c */ /* 0x000fe20003f86270 */
[----:B-1----:R-:W-:-:S04]  /*16930*/  IMAD.MOV R4, RZ, RZ, -R5 ;  /* 0x000000ffff047224 */ /* 0x002fc800078e0a05 */
[----:B------:R-:W-:Y:S02]  /*16940*/  IMAD R7, R4, R3, RZ ;  /* 0x0000000304077224 */ /* 0x000fe400078e02ff */
[----:B------:R-:W-:-:S04]  /*16950*/  IMAD.MOV.U32 R4, RZ, RZ, RZ ;  /* 0x000000ffff047224 */ /* 0x000fc800078e00ff */
[----:B------:R-:W-:Y:S01]  /*16960*/  IMAD.HI.U32 R7, R5, R7, R4 ;  /* 0x0000000705077227 */ /* 0x000fe200078e0004 */
[----:B------:R-:W-:Y:S02]  /*16970*/  IABS R4, R0 ;  /* 0x0000000000047213 */ /* 0x000fe40000000000 */
[----:B------:R-:W-:-:S05]  /*16980*/  IABS R0, R2 ;  /* 0x0000000200007213 */ /* 0x000fca0000000000 */
        /* <DEDUP_REMOVED lines=12> */
.L_x_1459:
[----:B------:R-:W-:Y:S05]  /*16a50*/  BSYNC B0 ;  /* 0x0000000000007941 */ /* 0x000fea0003800000 */
.L_x_1458:
[-C--:B------:R-:W-:Y:S01]  /*16a60*/  IMAD R2, R14, R0.reuse, RZ ;  /* 0x000000000e027224 */ /* 0x080fe200078e02ff */
[----:B------:R-:W-:Y:S04]  /*16a70*/  BSSY B0, `(.L_x_1460) ;  /* 0x00001b8000007945 */ /* 0x000fe80003800000 */
[C---:B------:R-:W-:Y:S01]  /*16a80*/  VIADDMNMX R0, R2.reuse, R0, R12, PT ;  /* 0x0000000002007246 */ /* 0x040fe2000380010c */
[----:B------:R-:W-:-:S04]  /*16a90*/  IMAD R2, R2, 0x40, -R6 ;  /* 0x0000004002027824 */ /* 0x000fc800078e0a06 */
[----:B------:R-:W-:Y:S01]  /*16aa0*/  IMAD R6, R0, 0x40, -R6 ;  /* 0x0000004000067824 */ /* 0x000fe200078e0a06 */
[----:B------:R-:W-:-:S04]  /*16ab0*/  VIMNMX R2, RZ, R2, !PT ;  /* 0x00000002ff027248 */ /* 0x000fc80007fe0100 */
        /* <DEDUP_REMOVED lines=14> */
[----:B------:R-:W0:Y:S02]  /*16ba0*/  S2R R3, SR_TID.X ;  /* 0x0000000000037919 */ /* 0x000e240000002100 */
[----:B0-----:R-:W-:-:S04]  /*16bb0*/  SHF.R.U32.HI R3, RZ, 0x5, R3 ;  /* 0x00000005ff037819 */ /* 0x001fc80000011603 */
[----:B------:R-:W-:-:S05]  /*16bc0*/  LOP3.LUT R3, R3, 0x3, RZ, 0xc0, !PT ;  /* 0x0000000303037812 */ /* 0x000fca00078ec0ff */
[----:B---3--:R0:W1:Y:S02]  /*16bd0*/  SHFL.IDX PT, R14, R3, RZ, 0x1f ;  /* 0x00001fff030e7589 */ /* 0x00806400000e0000 */
.L_x_1658:
[----:B-1----:R-:W-:Y:S02]  /*16be0*/  ISETP.NE.AND P0, PT, R14, RZ, PT ;  /* 0x000000ff0e00720c */ /* 0x002fe40003f05270 */
[----:B------:R-:W-:-:S11]  /*16bf0*/  PLOP3.LUT P6, PT, PT, PT, PT, 0x8, 0x0 ;  /* 0x000000000000781c */ /* 0x000fd60003fce170 */
[----:B------:R-:W-:Y:S05]  /*16c00*/  @P0 BRA `(.L_x_1463) ;  /* 0x00000000000c0947 */ /* 0x000fea0003800000 */
[----:B------:R-:W-:-:S03]  /*16c10*/  UMOV UR4, 0xffffffff ;  /* 0xffffffff00047882 */ /* 0x000fc60000000000 */
[----:B------:R-:W-:Y:S05]  /*16c20*/  BRA.DIV UR4, `(.L_x_1464) ;  /* 0x0000009204487947 */ /* 0x000fea000b800000 */
[----:B------:R-:W-:-:S13]  /*16c30*/  ELECT P6, URZ, PT ;  /* 0x00000000003f782f */ /* 0x000fda00038c0000 */
.L_x_1463:
        /* <DEDUP_REMOVED lines=9> */
.L_x_1661:
[----:B------:R-:W-:Y:S05]  /*16cd0*/  BSYNC B1 ;  /* 0x0000000000017941 */ /* 0x000fea0003800000 */
.L_x_1465:
        /* <DEDUP_REMOVED lines=12> */
.L_x_1662:
[----:B------:R-:W-:Y:S05]  /*16da0*/  BSYNC B2 ;  /* 0x0000000000027941 */ /* 0x000fea0003800000 */
.L_x_1469:
        /* <DEDUP_REMOVED lines=9> */
.L_x_1472:
[----:B------:R-:W-:Y:S05]  /*16e40*/  BSYNC B2 ;  /* 0x0000000000027941 */ /* 0x000fea0003800000 */
.L_x_1471:
        /* <DEDUP_REMOVED lines=13> */
.L_x_1473:
        /* <DEDUP_REMOVED lines=13> */
.L_x_1663:
[----:B------:R-:W-:Y:S05]  /*16ff0*/  BSYNC B2 ;  /* 0x0000000000027941 */ /* 0x000fea0003800000 */
.L_x_1474:
        /* <DEDUP_REMOVED lines=11> */
.L_x_1477:
[----:B------:R-:W-:Y:S05]  /*170b0*/  BSYNC B2 ;  /* 0x0000000000027941 */ /* 0x000fea0003800000 */
.L_x_1476:
        /* <DEDUP_REMOVED lines=10> */
.L_x_1478:
        /* <DEDUP_REMOVED lines=15> */
.L_x_1479:
        /* <DEDUP_REMOVED lines=15> */
.L_x_1480:
        /* <DEDUP_REMOVED lines=15> */
.L_x_1481:
        /* <DEDUP_REMOVED lines=15> */
.L_x_1482:
        /* <DEDUP_REMOVED lines=15> */
.L_x_1483:
        /* <DEDUP_REMOVED lines=15> */
.L_x_1484:
        /* <DEDUP_REMOVED lines=15> */
.L_x_1485:
        /* <DEDUP_REMOVED lines=10> */
.L_x_1468:
[----:B------:R-:W-:Y:S05]  /*17890*/  BSYNC B1 ;  /* 0x0000000000017941 */ /* 0x000fea0003800000 */
.L_x_1467:
        /* <DEDUP_REMOVED lines=13> */
.L_x_1505:
[----:B------:R-:W-:Y:S05]  /*17970*/  YIELD ;  /* 0x0000000000007946 */ /* 0x000fea0003800000 */
[----:B------:R-:W-:Y:S04]  /*17980*/  BSSY B1, `(.L_x_1486) ;  /* 0x00000ba000017945 */ /* 0x000fe80003800000 */
[----:B-1----:R-:W-:Y:S05]  /*17990*/  @!P6 BRA `(.L_x_1487) ;  /* 0x0000000800e0e947 */ /* 0x002fea0003800000 */
[----:B0-----:R-:W2:Y:S04]  /*179a0*/  LDL R4, [R1+0x10] ;  /* 0x0000100001047983 */ /* 0x001ea80000100800 */
        /* <DEDUP_REMOVED lines=9> */
.L_x_1664:
[----:B------:R-:W-:Y:S05]  /*17a40*/  BSYNC B2 ;  /* 0x0000000000027941 */ /* 0x000fea0003800000 */
.L_x_1488:
        /* <DEDUP_REMOVED lines=9> */
.L_x_1491:
[----:B------:R-:W-:Y:S05]  /*17ae0*/  BSYNC B2 ;  /* 0x0000000000027941 */ /* 0x000fea0003800000 */
.L_x_1490:
        /* <DEDUP_REMOVED lines=12> */
.L_x_1492:
        /* <DEDUP_REMOVED lines=13> */
.L_x_1665:
[----:B------:R-:W-:Y:S05]  /*17c80*/  BSYNC B2 ;  /* 0x0000000000027941 */ /* 0x000fea0003800000 */
.L_x_1493:
        /* <DEDUP_REMOVED lines=11> */
.L_x_1496:
[----:B------:R-:W-:Y:S05]  /*17d40*/  BSYNC B2 ;  /* 0x0000000000027941 */ /* 0x000fea0003800000 */
.L_x_1495:
        /* <DEDUP_REMOVED lines=10> */
.L_x_1497:
        /* <DEDUP_REMOVED lines=15> */
.L_x_1498:
        /* <DEDUP_REMOVED lines=15> */
.L_x_1499:
        /* <DEDUP_REMOVED lines=15> */
.L_x_1500:
        /* <DEDUP_REMOVED lines=15> */
.L_x_1501:
        /* <DEDUP_REMOVED lines=15> */
.L_x_1502:
        /* <DEDUP_REMOVED lines=15> */
.L_x_1503:
        /* <DEDUP_REMOVED lines=15> */
.L_x_1504:
        /* <DEDUP_REMOVED lines=10> */
.L_x_1487:
[----:B------:R-:W-:Y:S05]  /*18520*/  BSYNC B1 ;  /* 0x0000000000017941 */ /* 0x000fea0003800000 */
.L_x_1486:
[----:B------:R-:W2:Y:S04]  /*18530*/  LDL.LU R8, [R1+0x10] ;  /* 0x0000100001087983 */ /* 0x000ea80000300800 */
[----:B0-----:R-:W3:Y:S01]  /*18540*/  LDL.LU R6, [R1+0x20] ;  /* 0x0000200001067983 */ /* 0x001ee20000300800 */
        /* <DEDUP_REMOVED lines=10> */
.L_x_1461:
[----:B------:R-:W-:Y:S05]  /*185f0*/  BSYNC B0 ;  /* 0x0000000000007941 */ /* 0x000fea0003800000 */
.L_x_1460:
[----:B------:R2:W5:Y:S01]  /*18600*/  LDL R7, [R1+0x40] ;  /* 0x0000400001077983 */ /* 0x0005620000100800 */
[----:B------:R-:W-:Y:S05]  /*18610*/  @!P0 WARPSYNC.ALL ;  /* 0x0000000000008948 */ /* 0x000fea0003800000 */
[----:B------:R2:W-:Y:S01]  /*18620*/  STL [R1+0x44], RZ ;  /* 0x000044ff01007387 */ /* 0x0005e20000100800 */
[----:B------:R-:W-:Y:S01]  /*18630*/  BSSY B0, `(.L_x_1506) ;  /* 0x0000020000007945 */ /* 0x000fe20003800000 */
[----:B------:R-:W-:Y:S06]  /*18640*/  @!P0 BAR.SYNC.DEFER_BLOCKING 0xc, 0x180 ;  /* 0x0306000000008b1d */ /* 0x000fec0000010000 */
[----:B--2---:R-:W-:Y:S05]  /*18650*/  @!P1 BRA `(.L_x_1507) ;  /* 0x0000000000749947 */ /* 0x004fea0003800000 */
[----:B------:R-:W-:-:S13]  /*18660*/  ISETP.NE.AND P0, PT, R10, RZ, PT ;  /* 0x000000ff0a00720c */ /* 0x000fda0003f05270 */
[----:B------:R-:W2:Y:S02]  /*18670*/  @!P0 LDC R10, c[0x0][0xae8] ;  /* 0x0002ba00ff0a8b82 */ /* 0x000ea40000000800 */
[----:B--2---:R-:W-:-:S04]  /*18680*/  IABS R0, R10 ;  /* 0x0000000a00007213 */ /* 0x004fc80000000000 */
[----:B------:R-:W2:Y:S08]  /*18690*/  I2F.RP R2, R0 ;  /* 0x0000000000027306 */ /* 0x000eb00000209400 */
[----:B--2---:R-:W2:Y:S02]  /*186a0*/  MUFU.RCP R2, R2 ;  /* 0x0000000200027308 */ /* 0x004ea40000001000 */
[----:B--2---:R-:W-:-:S06]  /*186b0*/  VIADD R2, R2, 0xffffffe ;  /* 0x0ffffffe02027836 */ /* 0x004fcc0000000000 */
[----:B------:R-:W2:Y:S02]  /*186c0*/  F2I.FTZ.U32.TRUNC.NTZ R3, R2 ;  /* 0x0000000200037305 */ /* 0x000ea4000021f000 */
[----:B--2---:R-:W-:-:S04]  /*186d0*/  IMAD.MOV R2, RZ, RZ, -R3 ;  /* 0x000000ffff027224 */ /* 0x004fc800078e0a03 */
[----:B01----:R-:W-:Y:S02]  /*186e0*/  IMAD R4, R2, R0, RZ ;  /* 0x0000000002047224 */ /* 0x003fe400078e02ff */
        /* <DEDUP_REMOVED lines=20> */
.L_x_1507:
[----:B------:R-:W-:Y:S05]  /*18830*/  BSYNC B0 ;  /* 0x0000000000007941 */ /* 0x000fea0003800000 */
.L_x_1506:
[----:B------:R-:W4:Y:S04]  /*18840*/  LDL R0, [R1+0x44] ;  /* 0x0000440001007983 */ /* 0x000f280000100800 */
[----:B--2---:R-:W4:Y:S01]  /*18850*/  LDL R2, [R1+0x70] ;  /* 0x0000700001027983 */ /* 0x004f220000100800 */
[----:B------:R-:W-:Y:S01]  /*18860*/  BSSY B7, `(.L_x_1508) ;  /* 0x00005b9000077945 */ /* 0x000fe20003800000 */
[----:B----4-:R-:W-:-:S05]  /*18870*/  IMAD R2, R2, R0, RZ ;  /* 0x0000000002027224 */ /* 0x010fca00078e02ff */
[----:B-----5:R-:W-:Y:S01]  /*18880*/  VIADDMNMX R0, R2, R0, R7, PT ;  /* 0x0000000002007246 */ /* 0x020fe20003800107 */
[----:B------:R2:W-:Y:S03]  /*18890*/  STL [R1+0x2c], R2 ;  /* 0x00002c0201007387 */ /* 0x0005e60000100800 */
[----:B------:R-:W-:Y:S01]  /*188a0*/  ISETP.GT.AND P0, PT, R0, R2, PT ;  /* 0x000000020000720c */ /* 0x000fe20003f04270 */
[----:B------:R2:W-:-:S12]  /*188b0*/  STL [R1+0x48], R0 ;  /* 0x0000480001007387 */ /* 0x0005d80000100800 */
[----:B--2---:R-:W-:Y:S05]  /*188c0*/  @P0 BRA `(.L_x_1509) ;  /* 0x0000000000480947 */ /* 0x004fea0003800000 */
[----:B------:R-:W2:Y:S02]  /*188d0*/  S2R R0, SR_TID.X ;  /* 0x0000000000007919 */ /* 0x000ea40000002100 */
[----:B--2---:R-:W-:-:S04]  /*188e0*/  LOP3.LUT R0, R0, 0x7f, RZ, 0xc0, !PT ;  /* 0x0000007f00007812 */ /* 0x004fc800078ec0ff */
[----:B------:R-:W-:-:S13]  /*188f0*/  ISETP.NE.AND P0, PT, R0, RZ, PT ;  /* 0x000000ff0000720c */ /* 0x000fda0003f05270 */
[----:B------:R-:W-:Y:S05]  /*18900*/  @P0 BRA `(.L_x_1510) ;  /* 0x0000005800b80947 */ /* 0x000fea0003800000 */
[----:B------:R-:W2:Y:S01]  /*18910*/  S2R R2, SR_LANEID ;  /* 0x0000000000027919 */ /* 0x000ea20000000000 */
[----:B------:R-:W-:Y:S01]  /*18920*/  VOTEU.ANY UR4, UPT, PT ;  /* 0x0000000000047886 */ /* 0x000fe200038e0100 */
[----:B01----:R-:W0:Y:S01]  /*18930*/  LDC.64 R4, c[0x0][0xd60] ;  /* 0x00035800ff047b82 */ /* 0x003e220000000a00 */
[----:B------:R-:W2:Y:S02]  /*18940*/  FLO.U32 R0, UR4 ;  /* 0x0000000400007d00 */ /* 0x000ea400080e0000 */
[----:B--2---:R-:W-:-:S06]  /*18950*/  ISETP.EQ.U32.AND P0, PT, R0, R2, PT ;  /* 0x000000020000720c */ /* 0x004fcc0003f02070 */
[----:B------:R-:W0:Y:S07]  /*18960*/  POPC R2, UR4 ;  /* 0x0000000400027d09 */ /* 0x000e2e0008000000 */
[----:B0-----:R-:W2:Y:S04]  /*18970*/  @P0 ATOMG.E.ADD.STRONG.GPU PT, R2, desc[UR40][R4.64], R2 ;  /* 0x00000002040209a8 */ /* 0x001ea800081ee1e8 */
[----:B--2---:R0:W1:Y:S02]  /*18980*/  SHFL.IDX PT, R2, R2, R0, 0x1f ;  /* 0x00001f0002027589 */ /* 0x00406400000e0000 */
[----:B0-----:R-:W0:Y:S02]  /*18990*/  S2R R0, SR_LTMASK ;  /* 0x0000000000007919 */ /* 0x001e240000003900 */
[----:B0-----:R-:W-:-:S06]  /*189a0*/  LOP3.LUT R0, R0, UR4, RZ, 0xc0, !PT ;  /* 0x0000000400007c12 */ /* 0x001fcc000f8ec0ff */
[----:B------:R-:W1:Y:S02]  /*189b0*/  POPC R0, R0 ;  /* 0x0000000000007309 */ /* 0x000e640000000000 */
[----:B-1----:R-:W-:-:S05]  /*189c0*/  IADD3 R0, R2, UR36, R0 ;  /* 0x0000002402007c10 */ /* 0x002fca000fffe000 */
[----:B------:R4:W-:Y:S01]  /*189d0*/  STL [R1], R0 ;  /* 0x0000000001007387 */ /* 0x0009e20000100800 */
[----:B------:R-:W-:Y:S05]  /*189e0*/  BRA `(.L_x_1510) ;  /* 0x0000005800807947 */ /* 0x000fea0003800000 */
.L_x_1509:
        /* <DEDUP_REMOVED lines=8> */
[----:B01----:R-:W-:Y:S02]  /*18a70*/  IMAD.U32 R4, RZ, RZ, UR6 ;  /* 0x00000006ff047e24 */ /* 0x003fe4000f8e00ff */
[----:B------:R-:W0:Y:S01]  /*18a80*/  LDC.64 R2, c[0x4][R2] ;  /* 0x0100000002027b82 */ /* 0x000e220000000a00 */
[----:B------:R-:W-:Y:S02]  /*18a90*/  IMAD.U32 R5, RZ, RZ, UR7 ;  /* 0x00000007ff057e24 */ /* 0x000fe4000f8e00ff */
[----:B------:R-:W-:Y:S02]  /*18aa0*/  IMAD.U32 R6, RZ, RZ, UR8 ;  /* 0x00000008ff067e24 */ /* 0x000fe4000f8e00ff */
[----:B------:R-:W-:-:S02]  /*18ab0*/  IMAD.U32 R7, RZ, RZ, UR9 ;  /* 0x00000009ff077e24 */ /* 0x000fc4000f8e00ff */
[----:B------:R-:W-:Y:S02]  /*18ac0*/  IMAD.U32 R10, RZ, RZ, UR4 ;  /* 0x00000004ff0a7e24 */ /* 0x000fe4000f8e00ff */
[----:B------:R-:W-:Y:S02]  /*18ad0*/  IMAD.U32 R11, RZ, RZ, UR5 ;  /* 0x00000005ff0b7e24 */ /* 0x000fe4000f8e00ff */
[----:B------:R-:W-:Y:S02]  /*18ae0*/  IMAD.MOV.U32 R8, RZ, RZ, 0x70 ;  /* 0x00000070ff087424 */ /* 0x000fe400078e00ff */
[----:B---3--:R-:W-:Y:S02]  /*18af0*/  IMAD.MOV.U32 R12, RZ, RZ, 0x1 ;  /* 0x00000001ff0c7424 */ /* 0x008fe400078e00ff */
[----:B------:R-:W-:-:S07]  /*18b00*/  IMAD.MOV.U32 R13, RZ, RZ, RZ ;  /* 0x000000ffff0d7224 */ /* 0x000fce00078e00ff */
[----:B------:R-:W-:-:S07]  /*18b10*/  LEPC R20, `(.L_x_1512) ;  /* 0x000000001014794e */ /* 0x000fce0000000000 */
[----:B0-----:R-:W-:Y:S05]  /*18b20*/  CALL.ABS.NOINC R2 ;  /* 0x0000000002007343 */ /* 0x001fea0003c00000 */
.L_x_1512:
[----:B------:R-:W-:Y:S05]  /*18b30*/  BSYNC B6 ;  /* 0x0000000000067941 */ /* 0x000fea0003800000 */
.L_x_1511:
        /* <DEDUP_REMOVED lines=9> */
[----:B01----:R-:W-:Y:S02]  /*18bd0*/  IMAD.U32 R4, RZ, RZ, UR6 ;  /* 0x00000006ff047e24 */ /* 0x003fe4000f8e00ff */
[----:B------:R-:W-:Y:S02]  /*18be0*/  IMAD.U32 R5, RZ, RZ, UR7 ;  /* 0x00000007ff057e24 */ /* 0x000fe4000f8e00ff */
[----:B------:R-:W-:Y:S02]  /*18bf0*/  IMAD.U32 R6, RZ, RZ, UR8 ;  /* 0x00000008ff067e24 */ /* 0x000fe4000f8e00ff */
[----:B------:R-:W-:-:S02]  /*18c00*/  IMAD.U32 R7, RZ, RZ, UR9 ;  /* 0x00000009ff077e24 */ /* 0x000fc4000f8e00ff */
[----:B------:R-:W-:Y:S02]  /*18c10*/  IMAD.U32 R10, RZ, RZ, UR4 ;  /* 0x00000004ff0a7e24 */ /* 0x000fe4000f8e00ff */
[----:B------:R-:W-:Y:S02]  /*18c20*/  IMAD.U32 R11, RZ, RZ, UR5 ;  /* 0x00000005ff0b7e24 */ /* 0x000fe4000f8e00ff */
[----:B------:R-:W-:Y:S02]  /*18c30*/  IMAD.MOV.U32 R8, RZ, RZ, 0x70 ;  /* 0x00000070ff087424 */ /* 0x000fe400078e00ff */
[----:B---3--:R-:W-:Y:S02]  /*18c40*/  IMAD.MOV.U32 R12, RZ, RZ, 0x1 ;  /* 0x00000001ff0c7424 */ /* 0x008fe400078e00ff */
[----:B--2---:R-:W-:-:S07]  /*18c50*/  IMAD.MOV.U32 R13, RZ, RZ, RZ ;  /* 0x000000ffff0d7224 */ /* 0x004fce00078e00ff */
[----:B------:R-:W-:-:S07]  /*18c60*/  LEPC R20, `(.L_x_1515) ;  /* 0x000000001014794e */ /* 0x000fce0000000000 */
[----:B----4-:R-:W-:Y:S05]  /*18c70*/  CALL.ABS.NOINC R2 ;  /* 0x0000000002007343 */ /* 0x010fea0003c00000 */
.L_x_1515:
        /* <DEDUP_REMOVED lines=16> */
.L_x_1514:
[----:B------:R-:W-:Y:S05]  /*18d80*/  BSYNC B6 ;  /* 0x0000000000067941 */ /* 0x000fea0003800000 */
.L_x_1513:
[----:B01----:R-:W2:Y:S01]  /*18d90*/  LDL.LU R4, [R1+0x24] ;  /* 0x0000240001047983 */ /* 0x003ea20000300800 */
[----:B------:R-:W-:-:S03]  /*18da0*/  ULDC.64 UR4, c[0x0][0xaf0] ;  /* 0x0002bc0000047ab9 */ /* 0x000fc60000000a00 */
[----:B------:R-:W4:Y:S01]  /*18db0*/  LDL R7, [R1+0x8] ;  /* 0x0000080001077983 */ /* 0x000f220000100800 */
[----:B------:R-:W-:-:S03]  /*18dc0*/  ISETP.NE.U32.AND P0, PT, RZ, UR4, PT ;  /* 0x00000004ff007c0c */ /* 0x000fc6000bf05070 */
[----:B------:R-:W5:Y:S01]  /*18dd0*/  LDL R0, [R1+0x48] ;  /* 0x0000480001007983 */ /* 0x000f620000100800 */
[----:B------:R-:W-:-:S13]  /*18de0*/  ISETP.NE.AND.EX P0, PT, RZ, UR5, PT, P0 ;  /* 0x00000005ff007c0c */ /* 0x000fda000bf05300 */
[----:B------:R-:W-:-:S04]  /*18df0*/  @P0 IADD3 R2, P1, R17, UR4, RZ ;  /* 0x0000000411020c10 */ /* 0x000fc8000ff3e0ff */
[----:B--2---:R-:W-:Y:S01]  /*18e00*/  @P0 IADD3.X R3, R4, UR5, RZ, P1, !PT ;  /* 0x0000000504030c10 */ /* 0x004fe20008ffe4ff */
[----:B------:R-:W-:-:S04]  /*18e10*/  ULDC.64 UR4, c[0x0][0xb00] ;  /* 0x0002c00000047ab9 */ /* 0x000fc80000000a00 */
[----:B----4-:R0:W2:Y:S02]  /*18e20*/  @P0 LDG.E R7, desc[UR40][R2.64] ;  /* 0x0000002802070981 */ /* 0x0100a4000c1e1900 */
[----:B0-----:R-:W0:Y:S01]  /*18e30*/  LDC.64 R2, c[0x0][0x418] ;  /* 0x00010600ff027b82 */ /* 0x001e220000000a00 */
[----:B-----5:R-:W-:Y:S01]  /*18e40*/  VIADD R0, R0, 0xffffffff ;  /* 0xffffffff00007836 */ /* 0x020fe20000000000 */
[----:B--2---:R-:W-:Y:S01]  /*18e50*/  SHF.R.S32.HI R8, RZ, 0x1f, R7 ;  /* 0x0000001fff087819 */ /* 0x004fe20000011407 */
[----:B------:R1:W-:Y:S04]  /*18e60*/  @P0 STL [R1+0x8], R7 ;  /* 0x0000080701000387 */ /* 0x0003e80000100800 */
[----:B------:R1:W-:Y:S01]  /*18e70*/  STL [R1+0x24], R8 ;  /* 0x0000240801007387 */ /* 0x0003e20000100800 */
[----:B0-----:R-:W-:Y:S01]  /*18e80*/  LOP3.LUT P0, RZ, R2, UR4, RZ, 0xfc, !PT ;  /* 0x0000000402ff7c12 */ /* 0x001fe2000f80fcff */
[----:B------:R-:W-:-:S03]  /*18e90*/  UMOV UR4, 0xffffffff ;  /* 0xffffffff00047882 */ /* 0x000fc60000000000 */
[----:B------:R-:W-:-:S04]  /*18ea0*/  LOP3.LUT P0, RZ, R3, UR5, RZ, 0xfc, P0 ;  /* 0x0000000503ff7c12 */ /* 0x000fc8000800fcff */
[----:B------:R-:W-:Y:S01]  /*18eb0*/  SEL R17, R7, RZ, !P0 ;  /* 0x000000ff07117207 */ /* 0x000fe20004000000 */
[----:B-1----:R-:W-:Y:S08]  /*18ec0*/  BRA.DIV UR4, `(.L_x_1516) ;  /* 0x0000007204247947 */ /* 0x002ff0000b800000 */
[----:B------:R-:W0:Y:S02]  /*18ed0*/  S2R R4, SR_TID.X ;  /* 0x0000000000047919 */ /* 0x000e240000002100 */
[----:B0-----:R-:W-:-:S04]  /*18ee0*/  SHF.R.U32.HI R4, RZ, 0x5, R4 ;  /* 0x00000005ff047819 */ /* 0x001fc80000011604 */
[----:B------:R-:W-:-:S05]  /*18ef0*/  LOP3.LUT R4, R4, 0x3, RZ, 0xc0, !PT ;  /* 0x0000000304047812 */ /* 0x000fca00078ec0ff */
[----:B---3--:R0:W1:Y:S02]  /*18f00*/  SHFL.IDX PT, R14, R4, RZ, 0x1f ;  /* 0x00001fff040e7589 */ /* 0x00806400000e0000 */
.L_x_1668:
        /* <DEDUP_REMOVED lines=11> */
.L_x_1671:
        /* <DEDUP_REMOVED lines=24> */
.L_x_1519:
[----:B-1----:R-:W2:Y:S01]  /*19140*/  LDL R2, [R1+0x1c] ;  /* 0x00001c0001027983 */ /* 0x002ea20000100800 */
[----:B0-----:R-:W-:Y:S01]  /*19150*/  IMAD R0, R19, 0x8, R18 ;  /* 0x0000000813007824 */ /* 0x001fe200078e0212 */
[----:B--2---:R-:W-:-:S04]  /*19160*/  SHF.L.U32 R2, R2, 0x1f, RZ ;  /* 0x0000001f02027819 */ /* 0x004fc800000006ff */
[----:B------:R-:W0:Y:S02]  /*19170*/  SYNCS.PHASECHK.TRANS64.TRYWAIT P0, [R0+URZ+0x38840], R2 ;  /* 0x03884002000075a7 */ /* 0x000e24000800017f */
[----:B0-----:R-:W-:Y:S05]  /*19180*/  @!P0 BRA `(.L_x_1520) ;  /* 0x0000006c00c88947 */ /* 0x001fea0003800000 */
.L_x_1672:
        /* <DEDUP_REMOVED lines=11> */
.L_x_1521:
        /* <DEDUP_REMOVED lines=24> */
.L_x_1517:
[----:B0-----:R-:W2:Y:S04]  /*193c0*/  LDL.LU R4, [R1+0x30] ;  /* 0x0000300001047983 */ /* 0x001ea80000300800 */
[----:B------:R-:W3:Y:S04]  /*193d0*/  LDL.LU R3, [R1+0x50] ;  /* 0x0000500001037983 */ /* 0x000ee80000300800 */
[----:B-1----:R-:W4:Y:S01]  /*193e0*/  LDL R2, [R1+0x38] ;  /* 0x0000380001027983 */ /* 0x002f220000100800 */
        /* <DEDUP_REMOVED lines=10> */
[----:B------:R4:W-:Y:S02]  /*19490*/  STL [R1+0x3c], R0 ;  /* 0x00003c0001007387 */ /* 0x0009e40000100800 */
        /* <DEDUP_REMOVED lines=8> */
[----:B------:R-:W-:Y:S02]  /*19520*/  IMAD.U32 R4, RZ, RZ, UR4 ;  /* 0x00000004ff047e24 */ /* 0x000fe4000f8e00ff */
[----:B0-----:R-:W0:Y:S01]  /*19530*/  LDC.64 R2, c[0x4][R2] ;  /* 0x0100000002027b82 */ /* 0x001e220000000a00 */
        /* <DEDUP_REMOVED lines=10> */
.L_x_1523:
[----:B------:R-:W-:Y:S05]  /*195e0*/  BSYNC B6 ;  /* 0x0000000000067941 */ /* 0x000fea0003800000 */
.L_x_1522:
[----:B------:R-:W2:Y:S01]  /*195f0*/  LDL R10, [R1+0x4] ;  /* 0x00000400010a7983 */ /* 0x000ea20000100800 */
[----:B------:R-:W1:Y:S01]  /*19600*/  LDC R7, c[0x0][0x448] ;  /* 0x00011200ff077b82 */ /* 0x000e620000000800 */
[----:B------:R-:W-:Y:S01]  /*19610*/  ULDC.64 UR4, c[0x0][0x298] ;  /* 0x0000a60000047ab9 */ /* 0x000fe20000000a00 */
[----:B------:R-:W-:Y:S01]  /*19620*/  ULDC.64 UR6, c[0x0][0x280] ;  /* 0x0000a00000067ab9 */ /* 0x000fe20000000a00 */
[----:B------:R-:W3:Y:S04]  /*19630*/  LDL R4, [R1+0x58] ;  /* 0x0000580001047983 */ /* 0x000ee80000100800 */
[----:B------:R-:W4:Y:S04]  /*19640*/  LDL R9, [R1+0x38] ;  /* 0x0000380001097983 */ /* 0x000f280000100800 */
[----:B------:R-:W4:Y:S01]  /*19650*/  LDL R8, [R1+0x60] ;  /* 0x0000600001087983 */ /* 0x000f220000100800 */
[----:B------:R-:W1:Y:S01]  /*19660*/  S2R R2, SR_TID.X ;  /* 0x0000000000027919 */ /* 0x000e620000002100 */
[----:B0-----:R-:W0:Y:S02]  /*19670*/  S2R R0, SR_TID.X ;  /* 0x0000000000007919 */ /* 0x001e240000002100 */
[----:B------:R-:W4:Y:S01]  /*19680*/  LDL R6, [R1+0x3c] ;  /* 0x00003c0001067983 */ /* 0x000f220000100800 */
[----:B-1----:R-:W-:-:S13]  /*19690*/  ISETP.NE.AND P0, PT, R7, 0x1, PT ;  /* 0x000000010700780c */ /* 0x002fda0003f05270 */
[----:B------:R-:W1:Y:S01]  /*196a0*/  @P0 LDC R3, c[0x0][0x450] ;  /* 0x00011400ff030b82 */ /* 0x000e620000000800 */
[----:B------:R-:W-:-:S04]  /*196b0*/  LOP3.LUT R2, R2, 0x7f, RZ, 0xc0, !PT ;  /* 0x0000007f02027812 */ /* 0x000fc800078ec0ff */
[----:B------:R-:W-:Y:S01]  /*196c0*/  SHF.R.U32.HI R2, RZ, 0x3, R2 ;  /* 0x00000003ff027819 */ /* 0x000fe20000011602 */
[----:B0-----:R-:W-:-:S05]  /*196d0*/  IMAD.SHL.U32 R0, R0, 0x10, RZ ;  /* 0x0000001000007824 */ /* 0x001fca00078e00ff */
[----:B------:R-:W-:Y:S02]  /*196e0*/  LOP3.LUT R0, R2, 0x70, R0, 0xf8, !PT ;  /* 0x0000007002007812 */ /* 0x000fe400078ef800 */
[----:B------:R-:W0:Y:S03]  /*196f0*/  @P0 LDC R2, c[0x0][0x44c] ;  /* 0x00011300ff020b82 */ /* 0x000e260000000800 */
[----:B--2---:R-:W-:-:S04]  /*19700*/  IMAD R5, R10, 0x40, R0 ;  /* 0x000000400a057824 */ /* 0x004fc800078e0200 */
[----:B0-----:R-:W-:-:S04]  /*19710*/  @P0 IMAD.HI.U32 R2, R5, R2, RZ ;  /* 0x0000000205020227 */ /* 0x001fc800078e00ff */
[----:B------:R-:W-:Y:S01]  /*19720*/  IMAD.MOV.U32 R0, RZ, RZ, R5 ;  /* 0x000000ffff007224 */ /* 0x000fe200078e0005 */
[----:B-1----:R-:W-:Y:S01]  /*19730*/  @P0 SHF.R.U32.HI R0, RZ, R3, R2 ;  /* 0x00000003ff000219 */ /* 0x002fe20000011602 */
[----:B---3--:R-:W-:-:S04]  /*19740*/  IMAD R2, R4, UR4, RZ ;  /* 0x0000000404027c24 */ /* 0x008fc8000f8e02ff */
        /* <DEDUP_REMOVED lines=76> */
.L_x_1681:
        /* <DEDUP_REMOVED lines=12> */
.L_x_1525:
        /* <DEDUP_REMOVED lines=37> */
.L_x_1527:
[----:B------:R-:W-:Y:S05]  /*19f20*/  BSYNC B6 ;  /* 0x0000000000067941 */ /* 0x000fea0003800000 */
.L_x_1526:
[----:B-1----:R-:W2:Y:S01]  /*19f30*/  LDL.LU R5, [R1+0x38] ;  /* 0x0000380001057983 */ /* 0x002ea20000300800 */
[----:B------:R-:W0:Y:S01]  /*19f40*/  LDC R7, c[0x0][0x448] ;  /* 0x00011200ff077b82 */ /* 0x000e220000000800 */
[----:B------:R-:W-:Y:S02]  /*19f50*/  ULDC.64 UR4, c[0x0][0x3d8] ;  /* 0x0000f60000047ab9 */ /* 0x000fe40000000a00 */
[----:B------:R-:W2:Y:S04]  /*19f60*/  LDL.LU.64 R2, [R1+0x58] ;  /* 0x0000580001027983 */ /* 0x000ea80000300a00 */
[----:B------:R-:W3:Y:S04]  /*19f70*/  LDL.LU R0, [R1+0x60] ;  /* 0x0000600001007983 */ /* 0x000ee80000300800 */
[----:B------:R-:W4:Y:S04]  /*19f80*/  LDL.LU R4, [R1+0x3c] ;  /* 0x00003c0001047983 */ /* 0x000f280000300800 */
[----:B------:R-:W5:Y:S04]  /*19f90*/  LDL.LU R6, [R1+0x30] ;  /* 0x0000300001067983 */ /* 0x000f680000300800 */
[----:B------:R-:W5:Y:S01]  /*19fa0*/  LDL.LU R8, [R1+0x14] ;  /* 0x0000140001087983 */ /* 0x000f620000300800 */
[----:B0-----:R-:W-:Y:S01]  /*19fb0*/  ISETP.NE.AND P0, PT, R7, 0x1, PT ;  /* 0x000000010700780c */ /* 0x001fe20003f05270 */
[----:B------:R-:W0:Y:S02]  /*19fc0*/  S2R R10, SR_TID.X ;  /* 0x00000000000a7919 */ /* 0x000e240000002100 */
[----:B0-----:R-:W-:-:S05]  /*19fd0*/  IMAD.SHL.U32 R10, R10, 0x8, RZ ;  /* 0x000000080a0a7824 */ /* 0x001fca00078e00ff */
[----:B------:R-:W-:Y:S01]  /*19fe0*/  LOP3.LUT R10, R10, 0x38, RZ, 0xc0, !PT ;  /* 0x000000380a0a7812 */ /* 0x000fe200078ec0ff */
[----:B--2---:R-:W-:-:S04]  /*19ff0*/  IMAD.MOV.U32 R3, RZ, RZ, R5 ;  /* 0x000000ffff037224 */ /* 0x004fc800078e0005 */
        /* <DEDUP_REMOVED lines=8> */
[----:B------:R-:W1:Y:S02]  /*1a080*/  @P0 LDC R4, c[0x0][0x44c] ;  /* 0x00011300ff040b82 */ /* 0x000e640000000800 */
[----:B------:R-:W-:Y:S02]  /*1a090*/  IMAD.IADD R3, R3, 0x1, R0 ;  /* 0x0000000103037824 */ /* 0x000fe400078e0200 */
[----:B-----5:R-:W-:Y:S02]  /*1a0a0*/  IMAD.MOV.U32 R0, RZ, RZ, R6 ;  /* 0x000000ffff007224 */ /* 0x020fe400078e0006 */
[----:B-1----:R-:W-:-:S05]  /*1a0b0*/  @P0 IMAD.HI.U32 R4, R6, R4, RZ ;  /* 0x0000000406040227 */ /* 0x002fca00078e00ff */
[----:B0-----:R-:W-:-:S05]  /*1a0c0*/  @P0 SHF.R.U32.HI R0, RZ, R5, R4 ;  /* 0x00000005ff000219 */ /* 0x001fca0000011604 */
[----:B------:R-:W-:-:S04]  /*1a0d0*/  IMAD.MOV R4, RZ, RZ, -R0 ;  /* 0x000000ffff047224 */ /* 0x000fc800078e0a00 */
[----:B------:R-:W-:Y:S02]  /*1a0e0*/  IMAD R4, R7, R4, R6 ;  /* 0x0000000407047224 */ /* 0x000fe400078e0206 */
[----:B------:R-:W0:Y:S01]  /*1a0f0*/  S2R R6, SR_TID.X ;  /* 0x0000000000067919 */ /* 0x000e220000002100 */
[----:B------:R-:W-:Y:S01]  /*1a100*/  SHF.R.S32.HI R5, RZ, 0x1f, R0 ;  /* 0x0000001fff057819 */ /* 0x000fe20000011400 */
[----:B------:R-:W-:-:S04]  /*1a110*/  IMAD.WIDE.U32 R2, R0, UR4, R2 ;  /* 0x0000000400027c25 */ /* 0x000fc8000f8e0002 */
[----:B------:R-:W-:-:S04]  /*1a120*/  IMAD R5, R5, UR4, RZ ;  /* 0x0000000405057c24 */ /* 0x000fc8000f8e02ff */
[----:B------:R-:W-:Y:S01]  /*1a130*/  IMAD R0, R0, UR5, R5 ;  /* 0x0000000500007c24 */ /* 0x000fe2000f8e0205 */
[----:B------:R-:W-:-:S03]  /*1a140*/  ULDC.64 UR4, c[0x0][0x3c8] ;  /* 0x0000f20000047ab9 */ /* 0x000fc60000000a00 */
[----:B------:R-:W-:Y:S01]  /*1a150*/  IMAD.IADD R3, R3, 0x1, R0 ;  /* 0x0000000103037824 */ /* 0x000fe200078e0200 */
[----:B------:R-:W-:Y:S01]  /*1a160*/  SHF.R.S32.HI R0, RZ, 0x1f, R4 ;  /* 0x0000001fff007819 */ /* 0x000fe20000011404 */
[----:B------:R-:W-:-:S04]  /*1a170*/  IMAD.WIDE.U32 R2, R4, UR4, R2 ;  /* 0x0000000404027c25 */ /* 0x000fc8000f8e0002 */
[----:B------:R-:W-:Y:S02]  /*1a180*/  IMAD R0, R0, UR4, RZ ;  /* 0x0000000400007c24 */ /* 0x000fe4000f8e02ff */
[----:B0-----:R-:W-:-:S05]  /*1a190*/  IMAD.SHL.U32 R6, R6, 0x8, RZ ;  /* 0x0000000806067824 */ /* 0x001fca00078e00ff */
[----:B------:R-:W-:Y:S01]  /*1a1a0*/  LOP3.LUT R6, R6, 0x38, RZ, 0xc0, !PT ;  /* 0x0000003806067812 */ /* 0x000fe200078ec0ff */
[----:B------:R-:W-:Y:S01]  /*1a1b0*/  IMAD R4, R4, UR5, R0 ;  /* 0x0000000504047c24 */ /* 0x000fe2000f8e0200 */
[----:B------:R-:W-:Y:S02]  /*1a1c0*/  ULDC.64 UR4, c[0x0][0x390] ;  /* 0x0000e40000047ab9 */ /* 0x000fe40000000a00 */
[C---:B------:R-:W-:Y:S02]  /*1a1d0*/  LOP3.LUT R9, R6.reuse, 0x80, RZ, 0xfc, !PT ;  /* 0x0000008006097812 */ /* 0x040fe400078efcff */
[----:B------:R-:W-:Y:S02]  /*1a1e0*/  LOP3.LUT R6, R6, 0x40, RZ, 0xfc, !PT ;  /* 0x0000004006067812 */ /* 0x000fe400078efcff */
[----:B------:R-:W-:Y:S01]  /*1a1f0*/  LEA R0, P0, R2, UR4, 0x1 ;  /* 0x0000000402007c11 */ /* 0x000fe2000f8008ff */
[----:B------:R-:W-:Y:S02]  /*1a200*/  ULDC UR4, c[0x0][0x3b8] ;  /* 0x0000ee0000047ab9 */ /* 0x000fe40000000800 */
[----:B------:R-:W-:-:S02]  /*1a210*/  ISETP.GE.AND P1, PT, R6, UR4, PT ;  /* 0x0000000406007c0c */ /* 0x000fc4000bf26270 */
[----:B------:R-:W0:Y:S01]  /*1a220*/  S2R R6, SR_TID.X ;  /* 0x0000000000067919 */ /* 0x000e220000002100 */
[----:B------:R-:W-:Y:S02]  /*1a230*/  ISETP.GE.AND P3, PT, R10, UR4, PT ;  /* 0x000000040a007c0c */ /* 0x000fe4000bf66270 */
[----:B------:R-:W-:Y:S02]  /*1a240*/  ISETP.GE.AND P2, PT, R9, UR4, PT ;  /* 0x0000000409007c0c */ /* 0x000fe4000bf46270 */
[----:B------:R-:W-:-:S09]  /*1a250*/  LOP3.LUT R8, R8, 0xfffffff7, RZ, 0xc0, !PT ;  /* 0xfffffff708087812 */ /* 0x000fd200078ec0ff */
[----:B------:R-:W-:-:S04]  /*1a260*/  @P3 LOP3.LUT R8, R8, 0x8, RZ, 0xfc, !PT ;  /* 0x0000000808083812 */ /* 0x000fc800078efcff */
[----:B------:R-:W-:-:S04]  /*1a270*/  LOP3.LUT R8, R8, 0xfffffffd, RZ, 0xc0, !PT ;  /* 0xfffffffd08087812 */ /* 0x000fc800078ec0ff */
[----:B------:R-:W-:-:S04]  /*1a280*/  @P2 LOP3.LUT R8, R8, 0x2, RZ, 0xfc, !PT ;  /* 0x0000000208082812 */ /* 0x000fc800078efcff */
[----:B------:R-:W-:Y:S01]  /*1a290*/  LOP3.LUT R8, R8, 0xfffffffb, RZ, 0xc0, !PT ;  /* 0xfffffffb08087812 */ /* 0x000fe200078ec0ff */
[----:B0-----:R-:W-:-:S03]  /*1a2a0*/  IMAD.SHL.U32 R6, R6, 0x8, RZ ;  /* 0x0000000806067824 */ /* 0x001fc600078e00ff */
[----:B------:R-:W-:Y:S01]  /*1a2b0*/  @P1 LOP3.LUT R8, R8, 0x4, RZ, 0xfc, !PT ;  /* 0x0000000408081812 */ /* 0x000fe200078efcff */
[----:B------:R-:W-:Y:S01]  /*1a2c0*/  IMAD.IADD R4, R3, 0x1, R4 ;  /* 0x0000000103047824 */ /* 0x000fe200078e0204 */
[----:B------:R-:W-:-:S03]  /*1a2d0*/  LOP3.LUT R6, R6, 0x38, RZ, 0xc0, !PT ;  /* 0x0000003806067812 */ /* 0x000fc600078ec0ff */
[----:B------:R0:W-:Y:S01]  /*1a2e0*/  STL [R1+0x14], R8 ;  /* 0x0000140801007387 */ /* 0x0001e20000100800 */
[----:B------:R-:W-:Y:S02]  /*1a2f0*/  LEA.HI.X R4, R2, UR5, R4, 0x1, P0 ;  /* 0x0000000502047c11 */ /* 0x000fe400080f0c04 */
[C---:B0-----:R-:W-:Y:S02]  /*1a300*/  LOP3.LUT R8, R6.reuse, 0x100, RZ, 0xfc, !PT ;  /* 0x0000010006087812 */ /* 0x041fe400078efcff */
[----:B------:R-:W-:Y:S02]  /*1a310*/  LOP3.LUT R6, R6, 0xc0, RZ, 0xfc, !PT ;  /* 0x000000c006067812 */ /* 0x000fe400078efcff */
[----:B------:R-:W-:Y:S02]  /*1a320*/  ISETP.GE.AND P0, PT, R8, UR4, PT ;  /* 0x0000000408007c0c */ /* 0x000fe4000bf06270 */
[----:B------:R-:W0:Y:S01]  /*1a330*/  S2R R8, SR_TID.X ;  /* 0x0000000000087919 */ /* 0x000e220000002100 */
[----:B------:R-:W-:-:S02]  /*1a340*/  ISETP.GE.AND P5, PT, R6, UR4, PT ;  /* 0x0000000406007c0c */ /* 0x000fc4000bfa6270 */
[----:B------:R-:W1:Y:S01]  /*1a350*/  S2R R6, SR_TID.X ;  /* 0x0000000000067919 */ /* 0x000e620000002100 */
[----:B------:R-:W-:Y:S02]  /*1a360*/  SEL R5, RZ, 0x1, P3 ;  /* 0x00000001ff057807 */ /* 0x000fe40001800000 */
[----:B------:R-:W-:Y:S02]  /*1a370*/  SEL R3, RZ, 0x4, P2 ;  /* 0x00000004ff037807 */ /* 0x000fe40001000000 */
[----:B------:R-:W-:-:S04]  /*1a380*/  SEL R2, RZ, 0x2, P1 ;  /* 0x00000002ff027807 */ /* 0x000fc80000800000 */
[----:B------:R-:W-:Y:S02]  /*1a390*/  IADD3 R2, R3, R2, R5 ;  /* 0x0000000203027210 */ /* 0x000fe40007ffe005 */
[----:B------:R-:W-:Y:S02]  /*1a3a0*/  SEL R5, RZ, 0x10, P0 ;  /* 0x00000010ff057807 */ /* 0x000fe40000000000 */
[----:B------:R-:W-:Y:S01]  /*1a3b0*/  SEL R3, RZ, 0x8, P5 ;  /* 0x00000008ff037807 */ /* 0x000fe20002800000 */
[----:B0-----:R-:W-:Y:S02]  /*1a3c0*/  IMAD.SHL.U32 R8, R8, 0x8, RZ ;  /* 0x0000000808087824 */ /* 0x001fe400078e00ff */
[----:B-1----:R-:W-:-:S03]  /*1a3d0*/  IMAD.SHL.U32 R6, R6, 0x8, RZ ;  /* 0x0000000806067824 */ /* 0x002fc600078e00ff */
[----:B------:R-:W-:-:S04]  /*1a3e0*/  LOP3.LUT R8, R8, 0x38, RZ, 0xc0, !PT ;  /* 0x0000003808087812 */ /* 0x000fc800078ec0ff */
[----:B------:R-:W-:Y:S02]  /*1a3f0*/  LOP3.LUT R9, R8, 0x180, RZ, 0xfc, !PT ;  /* 0x0000018008097812 */ /* 0x000fe400078efcff */
[----:B------:R-:W-:Y:S02]  /*1a400*/  LOP3.LUT R6, R6, 0x38, RZ, 0xc0, !PT ;  /* 0x0000003806067812 */ /* 0x000fe400078ec0ff */
[----:B------:R-:W-:Y:S02]  /*1a410*/  ISETP.GE.AND P1, PT, R9, UR4, PT ;  /* 0x0000000409007c0c */ /* 0x000fe4000bf26270 */
[----:B------:R-:W-:Y:S02]  /*1a420*/  LOP3.LUT R8, R6, 0x140, RZ, 0xfc, !PT ;  /* 0x0000014006087812 */ /* 0x000fe400078efcff */
[----:B------:R-:W-:Y:S02]  /*1a430*/  IADD3 R2, R5, R2, R3 ;  /* 0x0000000205027210 */ /* 0x000fe40007ffe003 */
[----:B------:R-:W-:-:S02]  /*1a440*/  SEL R5, RZ, 0x40, P1 ;  /* 0x00000040ff057807 */ /* 0x000fc40000800000 */
[----:B------:R-:W-:Y:S02]  /*1a450*/  LOP3.LUT R6, R6, 0x1c0, RZ, 0xfc, !PT ;  /* 0x000001c006067812 */ /* 0x000fe400078efcff */
[----:B------:R-:W-:Y:S02]  /*1a460*/  ISETP.GE.AND P1, PT, R8, UR4, PT ;  /* 0x0000000408007c0c */ /* 0x000fe4000bf26270 */
[----:B------:R-:W-:Y:S02]  /*1a470*/  ISETP.GE.AND P2, PT, R6, UR4, PT ;  /* 0x0000000406007c0c */ /* 0x000fe4000bf46270 */
[----:B------:R-:W-:Y:S01]  /*1a480*/  SEL R3, RZ, 0x20, P1 ;  /* 0x00000020ff037807 */ /* 0x000fe20000800000 */
[----:B------:R-:W-:Y:S01]  /*1a490*/  UMOV UR4, 0xffffffff ;  /* 0xffffffff00047882 */ /* 0x000fe20000000000 */
[----:B------:R-:W-:Y:S02]  /*1a4a0*/  SEL R6, RZ, 0x80, P2 ;  /* 0x00000080ff067807 */ /* 0x000fe40001000000 */
[----:B------:R-:W-:-:S05]  /*1a4b0*/  IADD3 R5, R5, R2, R3 ;  /* 0x0000000205057210 */ /* 0x000fca0007ffe003 */
[----:B------:R-:W-:Y:S01]  /*1a4c0*/  IMAD.IADD R6, R5, 0x1, R6 ;  /* 0x0000000105067824 */ /* 0x000fe200078e0206 */
[----:B------:R-:W-:Y:S06]  /*1a4d0*/  BRA.DIV UR4, `(.L_x_1528) ;  /* 0x0000006204687947 */ /* 0x000fec000b800000 */
[----:B------:R-:W2:Y:S04]  /*1a4e0*/  LDL.LU R8, [R1+0x4c] ;  /* 0x00004c0001087983 */ /* 0x000ea80000300800 */
[----:B------:R-:W3:Y:S04]  /*1a4f0*/  LDL.LU R3, [R1+0x4] ;  /* 0x0000040001037983 */ /* 0x000ee80000300800 */
[----:B------:R-:W4:Y:S04]  /*1a500*/  LDL.LU R2, [R1+0x50] ;  /* 0x0000500001027983 */ /* 0x000f280000300800 */
[----:B------:R-:W5:Y:S04]  /*1a510*/  LDL.LU R12, [R1+0x14] ;  /* 0x00001400010c7983 */ /* 0x000f680000300800 */
[----:B------:R-:W5:Y:S04]  /*1a520*/  LDL R11, [R1+0x18] ;  /* 0x00001800010b7983 */ /* 0x000f680000100800 */
[----:B------:R-:W5:Y:S01]  /*1a530*/  LDL.LU R10, [R1+0x64] ;  /* 0x00006400010a7983 */ /* 0x000f620000300800 */
[----:B------:R-:W0:Y:S02]  /*1a540*/  S2R R13, SR_TID.X ;  /* 0x00000000000d7919 */ /* 0x000e240000002100 */
[----:B0-----:R-:W-:-:S05]  /*1a550*/  IMAD.SHL.U32 R13, R13, 0x8, RZ ;  /* 0x000000080d0d7824 */ /* 0x001fca00078e00ff */
[----:B------:R-:W-:Y:S01]  /*1a560*/  LOP3.LUT R13, R13, 0x38, RZ, 0xc0, !PT ;  /* 0x000000380d0d7812 */ /* 0x000fe200078ec0ff */
[----:B------:R-:W-:Y:S04]  /*1a570*/  SHFL.IDX PT, R14, R0, 0x1, 0x181f ;  /* 0x00381f00000e7f89 */ /* 0x000fe800000e0000 */
[----:B------:R-:W-:Y:S01]  /*1a580*/  SHFL.IDX PT, R9, R4, 0x1, 0x181f ;  /* 0x00381f0004097f89 */ /* 0x000fe200000e0000 */
[----:B--2---:R-:W-:-:S05]  /*1a590*/  IMAD R7, R8, R7, RZ ;  /* 0x0000000708077224 */ /* 0x004fca00078e02ff */
[-C--:B---3--:R-:W-:Y:S02]  /*1a5a0*/  ISETP.GE.AND P2, PT, R3, R7.reuse, PT ;  /* 0x000000070300720c */ /* 0x088fe40003f46270 */
[----:B----4-:R-:W-:Y:S02]  /*1a5b0*/  ISETP.GE.AND P3, PT, R2, R7, PT ;  /* 0x000000070200720c */ /* 0x010fe40003f66270 */
[----:B-----5:R-:W-:-:S04]  /*1a5c0*/  LOP3.LUT R12, R12, 0xfffffbff, RZ, 0xc0, !PT ;  /* 0xfffffbff0c0c7812 */ /* 0x020fc800078ec0ff */
[----:B------:R-:W-:-:S05]  /*1a5d0*/  @P1 LOP3.LUT R12, R12, 0x400, RZ, 0xfc, !PT ;  /* 0x000004000c0c1812 */ /* 0x000fca00078efcff */
[----:B------:R-:W-:Y:S02]  /*1a5e0*/  @!P2 LOP3.LUT R2, R5, 0x40, RZ, 0xc0, !PT ;  /* 0x000000400502a812 */ /* 0x000fe400078ec0ff */
[C---:B------:R-:W-:Y:S02]  /*1a5f0*/  LOP3.LUT P1, RZ, R12.reuse, 0x8, RZ, 0xc0, !PT ;  /* 0x000000080cff7812 */ /* 0x040fe4000782c0ff */
[C---:B------:R-:W-:Y:S02]  /*1a600*/  LOP3.LUT P4, RZ, R12.reuse, 0x2, RZ, 0xc0, !PT ;  /* 0x000000020cff7812 */ /* 0x040fe4000788c0ff */
[----:B------:R-:W-:Y:S02]  /*1a610*/  LOP3.LUT R12, R12, 0xfffffeff, RZ, 0xc0, !PT ;  /* 0xfffffeff0c0c7812 */ /* 0x000fe400078ec0ff */
[----:B------:R-:W-:Y:S02]  /*1a620*/  @!P2 SHF.R.U32.HI R2, RZ, 0x2, R2 ;  /* 0x00000002ff02a819 */ /* 0x000fe40000011602 */
[----:B------:R-:W-:-:S02]  /*1a630*/  @P3 LOP3.LUT R12, R12, 0x100, RZ, 0xfc, !PT ;  /* 0x000001000c0c3812 */ /* 0x000fc400078efcff */
[----:B------:R-:W-:Y:S02]  /*1a640*/  @!P2 ISETP.NE.U32.AND P3, PT, R2, RZ, PT ;  /* 0x000000ff0200a20c */ /* 0x000fe40003f65070 */
[----:B------:R-:W-:Y:S02]  /*1a650*/  @!P2 LOP3.LUT R2, R6, 0x80, RZ, 0xc0, !PT ;  /* 0x000000800602a812 */ /* 0x000fe400078ec0ff */
[----:B------:R-:W-:Y:S02]  /*1a660*/  LOP3.LUT R12, R12, 0xffffffdf, RZ, 0xc0, !PT ;  /* 0xffffffdf0c0c7812 */ /* 0x000fe400078ec0ff */
[----:B------:R-:W-:-:S07]  /*1a670*/  @!P2 SHF.R.U32.HI R2, RZ, 0x3, R2 ;  /* 0x00000003ff02a819 */ /* 0x000fce0000011602 */
[----:B------:R-:W-:Y:S02]  /*1a680*/  @P3 LOP3.LUT R12, R12, 0x20, RZ, 0xfc, !PT ;  /* 0x000000200c0c3812 */ /* 0x000fe400078efcff */
[----:B------:R-:W-:Y:S02]  /*1a690*/  @!P2 ISETP.NE.U32.AND P3, PT, R2, RZ, PT ;  /* 0x000000ff0200a20c */ /* 0x000fe40003f65070 */
[----:B------:R-:W0:Y:S04]  /*1a6a0*/  SHFL.IDX PT, R2, R0, RZ, 0x181f ;  /* 0x00181fff00027589 */ /* 0x000e2800000e0000 */
[----:B------:R-:W1:Y:S01]  /*1a6b0*/  SHFL.IDX PT, R8, R4, RZ, 0x181f ;  /* 0x00181fff04087589 */ /* 0x000e6200000e0000 */
[----:B------:R-:W-:Y:S02]  /*1a6c0*/  LOP3.LUT R12, R12, 0xfffffdff, RZ, 0xc0, !PT ;  /* 0xfffffdff0c0c7812 */ /* 0x000fe400078ec0ff */
[----:B0-----:R-:W-:-:S05]  /*1a6d0*/  @!P2 LEA R3, P6, R13, R2, 0x1 ;  /* 0x000000020d03a211 */ /* 0x001fca00078c08ff */
[----:B-1----:R-:W-:-:S05]  /*1a6e0*/  @!P2 IMAD.X R2, RZ, RZ, R8, P6 ;  /* 0x000000ffff02a224 */ /* 0x002fca00030e0608 */
[-C--:B------:R-:W-:Y:S02]  /*1a6f0*/  @!P2 LOP3.LUT R3, R3, R2.reuse, RZ, 0x3c, !PT ;  /* 0x000000020303a212 */ /* 0x080fe400078e3cff */
[----:B------:R-:W-:Y:S02]  /*1a700*/  @P3 LOP3.LUT R12, R12, 0x200, RZ, 0xfc, !PT ;  /* 0x000002000c0c3812 */ /* 0x000fe400078efcff */
[C---:B------:R-:W-:Y:S02]  /*1a710*/  @!P2 LOP3.LUT R2, R3.reuse, R2, RZ, 0x3c, !PT ;  /* 0x000000020302a212 */ /* 0x040fe400078e3cff */
[C---:B------:R-:W-:Y:S02]  /*1a720*/  LOP3.LUT P6, RZ, R12.reuse, 0x4, RZ, 0xc0, !PT ;  /* 0x000000040cff7812 */ /* 0x040fe400078cc0ff */
[----:B------:R-:W-:Y:S02]  /*1a730*/  @!P2 LOP3.LUT R3, R3, R2, RZ, 0x3c, !PT ;  /* 0x000000020303a212 */ /* 0x000fe400078e3cff */
[----:B------:R-:W-:-:S03]  /*1a740*/  LOP3.LUT P3, RZ, R12, 0x20, RZ, 0xc0, !PT ;  /* 0x000000200cff7812 */ /* 0x000fc6000786c0ff */
[----:B------:R-:W-:Y:S01]  /*1a750*/  @!P2 LDGSTS.E.BYPASS.LTC128B.128 [R11+0x26400], desc[UR40][R2.64], !P1 ;  /* 0x26400000020bafae */ /* 0x000fe2000c901d68 */
[----:B------:R-:W-:-:S05]  /*1a760*/  LOP3.LUT P1, RZ, R12, 0x400, RZ, 0xc0, !PT ;  /* 0x000004000cff7812 */ /* 0x000fca000782c0ff */
[----:B------:R-:W-:Y:S04]  /*1a770*/  @!P2 LDGSTS.E.BYPASS.LTC128B.128 [R11+0x28400], desc[UR40][R2.64+0x80], !P6 ;  /* 0x28400080020bafae */ /* 0x000fe8000f101d68 */
[----:B------:R-:W-:Y:S04]  /*1a780*/  @!P2 LDGSTS.E.BYPASS.LTC128B.128 [R11+0x2a400], desc[UR40][R2.64+0x100], !P4 ;  /* 0x2a400100020bafae */ /* 0x000fe8000e101d68 */
[----:B------:R-:W-:Y:S04]  /*1a790*/  @!P2 LDGSTS.E.BYPASS.LTC128B.128 [R11+0x2c400], desc[UR40][R2.64+0x180], !P5 ;  /* 0x2c400180020bafae */ /* 0x000fe8000e901d68 */
[----:B------:R-:W-:Y:S04]  /*1a7a0*/  @!P2 LDGSTS.E.BYPASS.LTC128B.128 [R11+0x2e400], desc[UR40][R2.64+0x200], !P0 ;  /* 0x2e400200020bafae */ /* 0x000fe8000c101d68 */
[----:B------:R-:W-:Y:S04]  /*1a7b0*/  @!P2 LDGSTS.E.BYPASS.LTC128B.128 [R11+0x30400], desc[UR40][R2.64+0x280], !P1 ;  /* 0x30400280020bafae */ /* 0x000fe8000c901d68 */
[----:B------:R-:W-:Y:S01]  /*1a7c0*/  @!P2 LDGSTS.E.BYPASS.LTC128B.128 [R11+0x32400], desc[UR40][R2.64+0x300], P3 ;  /* 0x32400300020bafae */ /* 0x000fe20009901d68 */
[----:B------:R-:W-:-:S13]  /*1a7d0*/  LOP3.LUT P3, RZ, R12, 0x200, RZ, 0xc0, !PT ;  /* 0x000002000cff7812 */ /* 0x000fda000786c0ff */
[----:B------:R0:W-:Y:S01]  /*1a7e0*/  @!P2 LDGSTS.E.BYPASS.LTC128B.128 [R11+0x34400], desc[UR40][R2.64+0x380], P3 ;  /* 0x34400380020bafae */ /* 0x0001e20009901d68 */
[----:B------:R-:W-:-:S13]  /*1a7f0*/  LOP3.LUT P3, RZ, R12, 0x100, RZ, 0xc0, !PT ;  /* 0x000001000cff7812 */ /* 0x000fda000786c0ff */
[----:B------:R-:W-:-:S05]  /*1a800*/  @!P3 LEA R14, P2, R13, R14, 0x1 ;  /* 0x0000000e0d0eb211 */ /* 0x000fca00078408ff */
[----:B------:R-:W-:Y:S01]  /*1a810*/  @!P3 IMAD.X R9, RZ, RZ, R9, P2 ;  /* 0x000000ffff09b224 */ /* 0x000fe200010e0609 */
[----:B------:R-:W-:Y:S02]  /*1a820*/  LOP3.LUT P2, RZ, R12, 0x8, RZ, 0xc0, !PT ;  /* 0x000000080cff7812 */ /* 0x000fe4000784c0ff */
[----:B------:R-:W-:Y:S01]  /*1a830*/  @!P3 LOP3.LUT R8, R5, 0x40, RZ, 0xc0, !PT ;  /* 0x000000400508b812 */ /* 0x000fe200078ec0ff */
[----:B0-----:R-:W-:Y:S02]  /*1a840*/  @!P3 IMAD.MOV.U32 R2, RZ, RZ, R14 ;  /* 0x000000ffff02b224 */ /* 0x001fe400078e000e */
        /* <DEDUP_REMOVED lines=37> */
[----:B------:R0:W-:Y:S04]  /*1aaa0*/  STL [R1+0x14], R12 ;  /* 0x0000140c01007387 */ /* 0x0001e80000100800 */
[----:B------:R0:W-:Y:S04]  /*1aab0*/  @!P2 LDGSTS.E.BYPASS.LTC128B.128 [R11+0x35400], desc[UR40][R2.64+0x380], P3 ;  /* 0x35400380020bafae */ /* 0x0001e80009901d68 */
[----:B------:R-:W1:Y:S04]  /*1aac0*/  SHFL.IDX PT, R4, R4, 0x3, 0x181f ;  /* 0x00781f0004047f89 */ /* 0x000e6800000e0000 */
[----:B------:R-:W2:Y:S02]  /*1aad0*/  SHFL.IDX PT, R0, R0, 0x3, 0x181f ;  /* 0x00781f0000007f89 */ /* 0x000ea400000e0000 */
.L_x_1691:
[----:B0-----:R-:W3:Y:S01]  /*1aae0*/  LDL.LU R2, [R1+0x68] ;  /* 0x0000680001027983 */ /* 0x001ee20000300800 */
[----:B------:R-:W-:Y:S01]  /*1aaf0*/  BSSY B0, `(.L_x_1529) ;  /* 0x000001e000007945 */ /* 0x000fe20003800000 */
[----:B---3--:R-:W-:-:S13]  /*1ab00*/  ISETP.GE.AND P2, PT, R2, R7, PT ;  /* 0x000000070200720c */ /* 0x008fda0003f46270 */
[----:B------:R-:W-:Y:S05]  /*1ab10*/  @P2 BRA `(.L_x_1530) ;  /* 0x00000000006c2947 */ /* 0x000fea0003800000 */
[----:B------:R-:W3:Y:S04]  /*1ab20*/  LDL R3, [R1+0x14] ;  /* 0x0000140001037983 */ /* 0x000ee80000100800 */
[----:B------:R-:W4:Y:S01]  /*1ab30*/  LDL R8, [R1+0x18] ;  /* 0x0000180001087983 */ /* 0x000f220000100800 */
[----:B------:R-:W-:Y:S02]  /*1ab40*/  LOP3.LUT R5, R5, 0x40, RZ, 0xc0, !PT ;  /* 0x0000004005057812 */ /* 0x000fe400078ec0ff */
[----:B------:R-:W-:Y:S01]  /*1ab50*/  LOP3.LUT R6, R6, 0x80, RZ, 0xc0, !PT ;  /* 0x0000008006067812 */ /* 0x000fe200078ec0ff */
[----:B------:R-:W0:Y:S01]  /*1ab60*/  S2R R2, SR_TID.X ;  /* 0x0000000000027919 */ /* 0x000e220000002100 */
[----:B------:R-:W-:Y:S02]  /*1ab70*/  SHF.R.U32.HI R5, RZ, 0x2, R5 ;  /* 0x00000002ff057819 */ /* 0x000fe40000011605 */
[----:B------:R-:W-:Y:S01]  /*1ab80*/  SHF.R.U32.HI R6, RZ, 0x3, R6 ;  /* 0x00000003ff067819 */ /* 0x000fe20000011606 */
[----:B0-----:R-:W-:-:S05]  /*1ab90*/  IMAD.SHL.U32 R2, R2, 0x8, RZ ;  /* 0x0000000802027824 */ /* 0x001fca00078e00ff */
[----:B------:R-:W-:-:S04]  /*1aba0*/  LOP3.LUT R2, R2, 0x38, RZ, 0xc0, !PT ;  /* 0x0000003802027812 */ /* 0x000fc800078ec0ff */
[----:B--2---:R-:W-:Y:S02]  /*1abb0*/  LEA R2, P2, R2, R0, 0x1 ;  /* 0x0000000002027211 */ /* 0x004fe400078408ff */
[C---:B---3--:R-:W-:Y:S02]  /*1abc0*/  LOP3.LUT P6, RZ, R3.reuse, 0x8, RZ, 0xc0, !PT ;  /* 0x0000000803ff7812 */ /* 0x048fe400078cc0ff */
[C---:B------:R-:W-:Y:S02]  /*1abd0*/  LOP3.LUT P4, RZ, R3.reuse, 0x4, RZ, 0xc0, !PT ;  /* 0x0000000403ff7812 */ /* 0x040fe4000788c0ff */
[----:B------:R-:W-:Y:S01]  /*1abe0*/  LOP3.LUT P3, RZ, R3, 0x2, RZ, 0xc0, !PT ;  /* 0x0000000203ff7812 */ /* 0x000fe2000786c0ff */
[----:B-1----:R-:W-:Y:S01]  /*1abf0*/  IMAD.X R3, RZ, RZ, R4, P2 ;  /* 0x000000ffff037224 */ /* 0x002fe200010e0604 */
[----:B------:R-:W-:-:S07]  /*1ac00*/  ISETP.NE.U32.AND P2, PT, R5, RZ, PT ;  /* 0x000000ff0500720c */ /* 0x000fce0003f45070 */
[----:B------:R-:W-:Y:S01]  /*1ac10*/  @!PT LDS RZ, [RZ] ;  /* 0x00000000fffff984 */ /* 0x000fe20000000800 */
[----:B------:R-:W-:Y:S01]  /*1ac20*/  @!PT LDS RZ, [RZ] ;  /* 0x00000000fffff984 */ /* 0x000fe20000000800 */
[----:B------:R-:W-:Y:S01]  /*1ac30*/  @!PT LDS RZ, [RZ] ;  /* 0x00000000fffff984 */ /* 0x000fe20000000800 */
[----:B----4-:R0:W-:Y:S04]  /*1ac40*/  LDGSTS.E.BYPASS.LTC128B.128 [R8+0x27c00], desc[UR40][R2.64], !P6 ;  /* 0x27c0000002087fae */ /* 0x0101e8000f101d68 */
        /* <DEDUP_REMOVED lines=8> */
.L_x_1530:
[----:B------:R-:W-:Y:S05]  /*1acd0*/  BSYNC B0 ;  /* 0x0000000000007941 */ /* 0x000fea0003800000 */
.L_x_1529:
[----:B------:R-:W-:Y:S01]  /*1ace0*/  NOP ;  /* 0x0000000000007918 */ /* 0x000fe20000000000 */
[----:B------:R-:W-:-:S13]  /*1acf0*/  PLOP3.LUT P0, PT, PT, PT, PT, 0x80, 0x0 ;  /* 0x000000000000781c */ /* 0x000fda0003f0f070 */
.L_x_1531:
        /* <DEDUP_REMOVED lines=18> */
.L_x_1692:
[----:B------:R-:W-:Y:S05]  /*1ae20*/  BSYNC B0 ;  /* 0x0000000000007941 */ /* 0x000fea0003800000 */
.L_x_1532:
        /* <DEDUP_REMOVED lines=13> */
.L_x_1693:
[----:B------:R-:W-:Y:S05]  /*1af00*/  BSYNC B1 ;  /* 0x0000000000017941 */ /* 0x000fea0003800000 */
.L_x_1536:
        /* <DEDUP_REMOVED lines=9> */
.L_x_1539:
[----:B------:R-:W-:Y:S05]  /*1afa0*/  BSYNC B1 ;  /* 0x0000000000017941 */ /* 0x000fea0003800000 */
.L_x_1538:
        /* <DEDUP_REMOVED lines=11> */
[----:B-1----:R-:W-:-:S07]  /*1b060*/  VIADD R4, R2, 0x400 ;  /* 0x0000040002047836 */ /* 0x002fce0000000000 */
.L_x_1540:
        /* <DEDUP_REMOVED lines=15> */
.L_x_1541:
        /* <DEDUP_REMOVED lines=15> */
.L_x_1542:
        /* <DEDUP_REMOVED lines=15> */
.L_x_1543:
        /* <DEDUP_REMOVED lines=15> */
.L_x_1544:
        /* <DEDUP_REMOVED lines=15> */
.L_x_1545:
        /* <DEDUP_REMOVED lines=15> */
.L_x_1546:
        /* <DEDUP_REMOVED lines=15> */
.L_x_1547:
        /* <DEDUP_REMOVED lines=10> */
.L_x_1535:
[----:B------:R-:W-:Y:S05]  /*1b7a0*/  BSYNC B0 ;  /* 0x0000000000007941 */ /* 0x000fea0003800000 */
.L_x_1534:
        /* <DEDUP_REMOVED lines=54> */
.L_x_1554:
        /* <DEDUP_REMOVED lines=8> */
.L_x_1694:
[----:B------:R-:W-:Y:S05]  /*1bb90*/  BSYNC B3 ;  /* 0x0000000000037941 */ /* 0x000fea0003800000 */
.L_x_1555:
        /* <DEDUP_REMOVED lines=9> */
.L_x_1558:
[----:B------:R-:W-:Y:S05]  /*1bc30*/  BSYNC B3 ;  /* 0x0000000000037941 */ /* 0x000fea0003800000 */
.L_x_1557:
        /* <DEDUP_REMOVED lines=12> */
.L_x_1559:
        /* <DEDUP_REMOVED lines=13> */
.L_x_1695:
[----:B------:R-:W-:Y:S05]  /*1bdd0*/  BSYNC B3 ;  /* 0x0000000000037941 */ /* 0x000fea0003800000 */
.L_x_1560:
        /* <DEDUP_REMOVED lines=11> */
.L_x_1563:
[----:B------:R-:W-:Y:S05]  /*1be90*/  BSYNC B3 ;  /* 0x0000000000037941 */ /* 0x000fea0003800000 */
.L_x_1562:
        /* <DEDUP_REMOVED lines=9> */
.L_x_1564:
        /* <DEDUP_REMOVED lines=15> */
.L_x_1565:
        /* <DEDUP_REMOVED lines=15> */
.L_x_1566:
        /* <DEDUP_REMOVED lines=15> */
.L_x_1567:
        /* <DEDUP_REMOVED lines=15> */
.L_x_1568:
        /* <DEDUP_REMOVED lines=15> */
.L_x_1569:
        /* <DEDUP_REMOVED lines=15> */
.L_x_1570:
        /* <DEDUP_REMOVED lines=15> */
.L_x_1571:
        /* <DEDUP_REMOVED lines=10> */
.L_x_1553:
[----:B------:R-:W-:Y:S05]  /*1c660*/  BSYNC B1 ;  /* 0x0000000000017941 */ /* 0x000fea0003800000 */
.L_x_1552:
[----:B------:R-:W2:Y:S02]  /*1c670*/  LDL.LU R5, [R1+0x48] ;  /* 0x0000480001057983 */ /* 0x000ea40000300800 */
[----:B--2---:R-:W-:-:S07]  /*1c680*/  VIADD R0, R5, 0xfffffffd ;  /* 0xfffffffd05007836 */ /* 0x004fce0000000000 */
.L_x_1551:
[----:B------:R-:W-:Y:S05]  /*1c690*/  BSYNC B2 ;  /* 0x0000000000027941 */ /* 0x000fea0003800000 */
.L_x_1550:
[----:B------:R-:W-:Y:S01]  /*1c6a0*/  VIADD R8, R8, 0xfffffffe ;  /* 0xfffffffe08087836 */ /* 0x000fe20000000000 */
[----:B------:R-:W-:-:S04]  /*1c6b0*/  LOP3.LUT R4, RZ, R4, RZ, 0x33, !PT ;  /* 0x00000004ff047212 */ /* 0x000fc800078e33ff */
[----:B------:R-:W-:-:S13]  /*1c6c0*/  ISETP.NE.AND P0, PT, R8, R4, PT ;  /* 0x000000040800720c */ /* 0x000fda0003f05270 */
[----:B------:R-:W-:Y:S05]  /*1c6d0*/  @!P0 BRA `(.L_x_1549) ;  /* 0x0000001800d88947 */ /* 0x000fea0003800000 */
.L_x_1612:
        /* <DEDUP_REMOVED lines=35> */
.L_x_1574:
        /* <DEDUP_REMOVED lines=8> */
.L_x_1696:
[----:B------:R-:W-:Y:S05]  /*1c990*/  BSYNC B2 ;  /* 0x0000000000027941 */ /* 0x000fea0003800000 */
.L_x_1575:
        /* <DEDUP_REMOVED lines=9> */
.L_x_1578:
[----:B------:R-:W-:Y:S05]  /*1ca30*/  BSYNC B2 ;  /* 0x0000000000027941 */ /* 0x000fea0003800000 */
.L_x_1577:
        /* <DEDUP_REMOVED lines=12> */
.L_x_1579:
        /* <DEDUP_REMOVED lines=13> */
.L_x_1697:
[----:B------:R-:W-:Y:S05]  /*1cbd0*/  BSYNC B2 ;  /* 0x0000000000027941 */ /* 0x000fea0003800000 */
.L_x_1580:
        /* <DEDUP_REMOVED lines=11> */
.L_x_1583:
[----:B------:R-:W-:Y:S05]  /*1cc90*/  BSYNC B2 ;  /* 0x0000000000027941 */ /* 0x000fea0003800000 */
.L_x_1582:
        /* <DEDUP_REMOVED lines=9> */
.L_x_1584:
        /* <DEDUP_REMOVED lines=15> */
.L_x_1585:
        /* <DEDUP_REMOVED lines=15> */
.L_x_1586:
        /* <DEDUP_REMOVED lines=15> */
.L_x_1587:
        /* <DEDUP_REMOVED lines=15> */
.L_x_1588:
        /* <DEDUP_REMOVED lines=15> */
.L_x_1589:
        /* <DEDUP_REMOVED lines=15> */
.L_x_1590:
        /* <DEDUP_REMOVED lines=15> */
.L_x_1591:
        /* <DEDUP_REMOVED lines=10> */
.L_x_1573:
[----:B------:R-:W-:Y:S05]  /*1d460*/  BSYNC B1 ;  /* 0x0000000000017941 */ /* 0x000fea0003800000 */
.L_x_1572:
        /* <DEDUP_REMOVED lines=35> */
.L_x_1594:
        /* <DEDUP_REMOVED lines=8> */
.L_x_1698:
[----:B------:R-:W-:Y:S05]  /*1d720*/  BSYNC B2 ;  /* 0x0000000000027941 */ /* 0x000fea0003800000 */
.L_x_1595:
        /* <DEDUP_REMOVED lines=9> */
.L_x_1598:
[----:B------:R-:W-:Y:S05]  /*1d7c0*/  BSYNC B2 ;  /* 0x0000000000027941 */ /* 0x000fea0003800000 */
.L_x_1597:
        /* <DEDUP_REMOVED lines=12> */
.L_x_1599:
        /* <DEDUP_REMOVED lines=13> */
.L_x_1699:
[----:B------:R-:W-:Y:S05]  /*1d960*/  BSYNC B2 ;  /* 0x0000000000027941 */ /* 0x000fea0003800000 */
.L_x_1600:
        /* <DEDUP_REMOVED lines=11> */
.L_x_1603:
[----:B------:R-:W-:Y:S05]  /*1da20*/  BSYNC B2 ;  /* 0x0000000000027941 */ /* 0x000fea0003800000 */
.L_x_1602:
        /* <DEDUP_REMOVED lines=9> */
.L_x_1604:
        /* <DEDUP_REMOVED lines=15> */
.L_x_1605:
        /* <DEDUP_REMOVED lines=15> */
.L_x_1606:
        /* <DEDUP_REMOVED lines=15> */
.L_x_1607:
        /* <DEDUP_REMOVED lines=15> */
.L_x_1608:
        /* <DEDUP_REMOVED lines=15> */
.L_x_1609:
        /* <DEDUP_REMOVED lines=15> */
.L_x_1610:
        /* <DEDUP_REMOVED lines=15> */
.L_x_1611:
        /* <DEDUP_REMOVED lines=10> */
.L_x_1593:
[----:B------:R-:W-:Y:S05]  /*1e1f0*/  BSYNC B1 ;  /* 0x0000000000017941 */ /* 0x000fea0003800000 */
.L_x_1592:
[----:B------:R-:W2:Y:S01]  /*1e200*/  LDL R5, [R1+0x2c] ;  /* 0x00002c0001057983 */ /* 0x000ea20000100800 */
[----:B------:R-:W-:Y:S01]  /*1e210*/  VIADD R0, R0, 0xfffffffe ;  /* 0xfffffffe00007836 */ /* 0x000fe20000000000 */
[----:B--2---:R-:W-:-:S13]  /*1e220*/  ISETP.GT.AND P0, PT, R6, R5, PT ;  /* 0x000000050600720c */ /* 0x004fda0003f04270 */
[----:B------:R-:W-:Y:S05]  /*1e230*/  @P0 BRA `(.L_x_1612) ;  /* 0xffffffe400280947 */ /* 0x000fea000383ffff */
.L_x_1549:
[----:B------:R-:W-:Y:S05]  /*1e240*/  BSYNC B0 ;  /* 0x0000000000007941 */ /* 0x000fea0003800000 */
.L_x_1548:
        /* <DEDUP_REMOVED lines=11> */
[----:B-1----:R-:W1:Y:S01]  /*1e300*/  S2R R2, SR_LANEID ;  /* 0x0000000000027919 */ /* 0x002e620000000000 */
[----:B------:R-:W-:Y:S01]  /*1e310*/  VOTEU.ANY UR4, UPT, PT ;  /* 0x0000000000047886 */ /* 0x000fe200038e0100 */
[----:B------:R-:W2:Y:S01]  /*1e320*/  LDC.64 R4, c[0x0][0xd60] ;  /* 0x00035800ff047b82 */ /* 0x000ea20000000a00 */
[----:B------:R-:W1:Y:S02]  /*1e330*/  FLO.U32 R0, UR4 ;  /* 0x0000000400007d00 */ /* 0x000e6400080e0000 */
[----:B-1----:R-:W-:-:S06]  /*1e340*/  ISETP.EQ.U32.AND P1, PT, R0, R2, PT ;  /* 0x000000020000720c */ /* 0x002fcc0003f22070 */
[----:B------:R-:W2:Y:S07]  /*1e350*/  POPC R2, UR4 ;  /* 0x0000000400027d09 */ /* 0x000eae0008000000 */
[----:B--2---:R-:W2:Y:S04]  /*1e360*/  @P1 ATOMG.E.ADD.STRONG.GPU PT, R2, desc[UR40][R4.64], R2 ;  /* 0x00000002040219a8 */ /* 0x004ea800081ee1e8 */
[----:B--2---:R1:W2:Y:S02]  /*1e370*/  SHFL.IDX PT, R2, R2, R0, 0x1f ;  /* 0x00001f0002027589 */ /* 0x0042a400000e0000 */
[----:B-1----:R-:W1:Y:S02]  /*1e380*/  S2R R0, SR_LTMASK ;  /* 0x0000000000007919 */ /* 0x002e640000003900 */
[----:B-1----:R-:W-:-:S06]  /*1e390*/  LOP3.LUT R0, R0, UR4, RZ, 0xc0, !PT ;  /* 0x0000000400007c12 */ /* 0x002fcc000f8ec0ff */
[----:B------:R-:W2:Y:S02]  /*1e3a0*/  POPC R0, R0 ;  /* 0x0000000000007309 */ /* 0x000ea40000000000 */
[----:B--2---:R-:W-:-:S05]  /*1e3b0*/  IADD3 R0, R2, UR36, R0 ;  /* 0x0000002402007c10 */ /* 0x004fca000fffe000 */
[----:B------:R2:W-:Y:S02]  /*1e3c0*/  STL [R1], R0 ;  /* 0x0000000001007387 */ /* 0x0005e40000100800 */
.L_x_1614:
[----:B------:R-:W-:Y:S05]  /*1e3d0*/  BSYNC B0 ;  /* 0x0000000000007941 */ /* 0x000fea0003800000 */
.L_x_1613:
[----:B------:R-:W-:-:S07]  /*1e3e0*/  SEL R19, R19, RZ, P0 ;  /* 0x000000ff13137207 */ /* 0x000fce0000000000 */
.L_x_1510:
[----:B------:R-:W-:Y:S05]  /*1e3f0*/  BSYNC B7 ;  /* 0x0000000000077941 */ /* 0x000fea0003800000 */
.L_x_1508:
[----:B--2-4-:R-:W2:Y:S02]  /*1e400*/  LDL R0, [R1+0x14] ;  /* 0x0000140001007983 */ /* 0x014ea40000100800 */
[----:B--2---:R-:W-:-:S13]  /*1e410*/  LOP3.LUT P0, RZ, R0, 0x40, RZ, 0xc0, !PT ;  /* 0x0000004000ff7812 */ /* 0x004fda000780c0ff */
[----:B------:R-:W-:Y:S05]  /*1e420*/  @!P0 BRA `(.L_x_1615) ;  /* 0x00000000002c8947 */ /* 0x000fea0003800000 */
[----:B------:R-:W-:Y:S05]  /*1e430*/  WARPSYNC.ALL ;  /* 0x0000000000007948 */ /* 0x000fea0003800000 */
[----:B------:R-:W2:Y:S08]  /*1e440*/  S2UR UR5, SR_CgaCtaId ;  /* 0x00000000000579c3 */ /* 0x000eb00000008800 */
[----:B------:R-:W-:Y:S06]  /*1e450*/  BAR.SYNC.DEFER_BLOCKING 0x5, 0x180 ;  /* 0x0146000000007b1d */ /* 0x000fec0000010000 */
[----:B------:R-:W-:-:S02]  /*1e460*/  UMOV UR4, 0x400 ;  /* 0x0000040000047882 */ /* 0x000fc40000000000 */
[----:B--2---:R-:W-:-:S06]  /*1e470*/  ULEA UR4, UR5, UR4, 0x18 ;  /* 0x0000000405047291 */ /* 0x004fcc000f8ec03f */
[----:B------:R-:W-:-:S05]  /*1e480*/  IMAD.U32 R18, RZ, RZ, UR4 ;  /* 0x00000004ff127e24 */ /* 0x000fca000f8e00ff */
[----:B01----:R-:W0:Y:S04]  /*1e490*/  LDS.128 R4, [R18+0x388d0] ;  /* 0x0388d00012047984 */ /* 0x003e280000000c00 */
[----:B0-----:R1:W-:Y:S04]  /*1e4a0*/  STL.64 [R1], R4 ;  /* 0x0000000401007387 */ /* 0x0013e80000100a00 */
[----:B------:R1:W-:Y:S01]  /*1e4b0*/  STL.64 [R1+0x8], R6 ;  /* 0x0000080601007387 */ /* 0x0003e20000100a00 */
[----:B------:R-:W-:Y:S06]  /*1e4c0*/  BAR.ARV 0x4, 0x180 ;  /* 0x0106000000007b1d */ /* 0x000fec0000002000 */
[----:B------:R-:W-:Y:S05]  /*1e4d0*/  BRA `(.L_x_1616) ;  /* 0x0000000c00247947 */ /* 0x000fea0003800000 */
.L_x_1615:
[----:B------:R-:W2:Y:S01]  /*1e4e0*/  S2R R16, SR_TID.X ;  /* 0x0000000000107919 */ /* 0x000ea20000002100 */
[----:B------:R-:W-:Y:S01]  /*1e4f0*/  UMOV UR4, 0xffffffff ;  /* 0xffffffff00047882 */ /* 0x000fe20000000000 */
[----:B--2---:R-:W-:-:S04]  /*1e500*/  LOP3.LUT R16, R16, 0x1f, RZ, 0xc0, !PT ;  /* 0x0000001f10107812 */ /* 0x004fc800078ec0ff */
[----:B------:R-:W-:Y:S01]  /*1e510*/  ISETP.NE.AND P0, PT, R16, 0x1f, PT ;  /* 0x0000001f1000780c */ /* 0x000fe20003f05270 */
[----:B------:R-:W-:-:S12]  /*1e520*/  BRA.DIV UR4, `(.L_x_1617) ;  /* 0x0000002e04d87947 */ /* 0x000fd8000b800000 */
[----:B-1----:R-:W2:Y:S01]  /*1e530*/  LDL.LU R2, [R1] ;  /* 0x0000000001027983 */ /* 0x002ea20000300800 */
[----:B------:R-:W-:-:S03]  /*1e540*/  ULDC UR4, c[0x0][0xd3c] ;  /* 0x00034f0000047ab9 */ /* 0x000fc60000000800 */
[----:B------:R-:W4:Y:S01]  /*1e550*/  LDL R3, [R1+0xc] ;  /* 0x00000c0001037983 */ /* 0x000f220000100800 */
[----:B--2---:R-:W-:Y:S02]  /*1e560*/  IMAD.MOV.U32 R10, RZ, RZ, R2 ;  /* 0x000000ffff0a7224 */ /* 0x004fe400078e0002 */
[----:B----4-:R-:W-:-:S05]  /*1e570*/  IMAD.IADD R0, R3, 0x1, R16 ;  /* 0x0000000103007824 */ /* 0x010fca00078e0210 */
[----:B------:R-:W-:-:S13]  /*1e580*/  ISETP.GE.OR P1, PT, R0, UR4, !P0 ;  /* 0x0000000400007c0c */ /* 0x000fda000c726670 */
[----:B------:R-:W1:Y:S08]  /*1e590*/  @!P1 LDC.64 R2, c[0x0][0xd80] ;  /* 0x00036000ff029b82 */ /* 0x000e700000000a00 */
[----:B0-----:R-:W0:Y:S01]  /*1e5a0*/  @!P1 LDC.64 R6, c[0x0][0xd78] ;  /* 0x00035e00ff069b82 */ /* 0x001e220000000a00 */
[----:B-1----:R-:W-:-:S05]  /*1e5b0*/  @!P1 IMAD.WIDE R2, R0, 0x4, R2 ;  /* 0x0000000400029825 */ /* 0x002fca00078e0202 */
[----:B------:R0:W2:Y:S02]  /*1e5c0*/  @!P1 LDG.E R8, desc[UR40][R2.64] ;  /* 0x0000002802089981 */ /* 0x0000a4000c1e1900 */
[----:B0-----:R-:W-:-:S06]  /*1e5d0*/  @!P1 IMAD.WIDE R2, R0, 0x4, R6 ;  /* 0x0000000400029825 */ /* 0x001fcc00078e0206 */
[----:B------:R-:W4:Y:S01]  /*1e5e0*/  @!P1 LDG.E R2, desc[UR40][R2.64] ;  /* 0x0000002802029981 */ /* 0x000f22000c1e1900 */
[----:B------:R-:W-:Y:S01]  /*1e5f0*/  IMAD.MOV.U32 R0, RZ, RZ, RZ ;  /* 0x000000ffff007224 */ /* 0x000fe200078e00ff */
[C---:B------:R-:W-:Y:S01]  /*1e600*/  ISETP.GE.U32.AND P2, PT, R16.reuse, 0x2, PT ;  /* 0x000000021000780c */ /* 0x040fe20003f46070 */
[----:B------:R-:W-:Y:S01]  /*1e610*/  IMAD.MOV.U32 R6, RZ, RZ, RZ ;  /* 0x000000ffff067224 */ /* 0x000fe200078e00ff */
[C---:B------:R-:W-:Y:S01]  /*1e620*/  ISETP.GE.U32.AND P3, PT, R16.reuse, 0x4, PT ;  /* 0x000000041000780c */ /* 0x040fe20003f66070 */
[----:B------:R-:W-:Y:S01]  /*1e630*/  SHFL.IDX PT, R5, R10, RZ, 0x1f ;  /* 0x00001fff0a057589 */ /* 0x000fe200000e0000 */
[C---:B------:R-:W-:Y:S02]  /*1e640*/  ISETP.GE.U32.AND P4, PT, R16.reuse, 0x8, PT ;  /* 0x000000081000780c */ /* 0x040fe40003f86070 */
[----:B------:R-:W-:Y:S01]  /*1e650*/  ISETP.GE.U32.AND P5, PT, R16, 0x10, PT ;  /* 0x000000101000780c */ /* 0x000fe20003fa6070 */
[----:B------:R-:W-:Y:S01]  /*1e660*/  SHFL.IDX PT, R4, R10, 0x1, 0x1f ;  /* 0x00201f000a047f89 */ /* 0x000fe200000e0000 */
[----:B--2---:R-:W-:-:S02]  /*1e670*/  @!P1 IMAD.MOV.U32 R0, RZ, RZ, R8 ;  /* 0x000000ffff009224 */ /* 0x004fc400078e0008 */
[----:B------:R-:W-:Y:S02]  /*1e680*/  IMAD.MOV.U32 R8, RZ, RZ, RZ ;  /* 0x000000ffff087224 */ /* 0x000fe400078e00ff */
[----:B----4-:R-:W-:Y:S01]  /*1e690*/  @!P1 IMAD.MOV.U32 R6, RZ, RZ, R2 ;  /* 0x000000ffff069224 */ /* 0x010fe200078e0002 */
        /* <DEDUP_REMOVED lines=18> */
.L_x_1709:
[----:B------:R-:W-:Y:S02]  /*1e7c0*/  ULDC UR4, c[0x0][0xd38] ;  /* 0x00034e0000047ab9 */ /* 0x000fe40000000800 */
[----:B------:R-:W-:-:S04]  /*1e7d0*/  IMAD.U32 R3, RZ, RZ, UR4 ;  /* 0x00000004ff037e24 */ /* 0x000fc8000f8e00ff */
[----:B-1----:R-:W-:-:S04]  /*1e7e0*/  IMAD R9, R9, R3, RZ ;  /* 0x0000000309097224 */ /* 0x002fc800078e02ff */
[----:B------:R-:W-:-:S05]  /*1e7f0*/  IMAD.IADD R4, R4, 0x1, R9 ;  /* 0x0000000104047824 */ /* 0x000fca00078e0209 */
[----:B------:R-:W-:-:S13]  /*1e800*/  ISETP.GT.AND P6, PT, R4, R5, PT ;  /* 0x000000050400720c */ /* 0x000fda0003fc4270 */
[----:B------:R-:W-:Y:S05]  /*1e810*/  @P6 BRA `(.L_x_1618) ;  /* 0x0000000000ac6947 */ /* 0x000fea0003800000 */
.L_x_1621:
[----:B------:R-:W2:Y:S01]  /*1e820*/  LDL.LU R2, [R1+0xc] ;  /* 0x00000c0001027983 */ /* 0x000ea20000300800 */
[----:B------:R-:W1:Y:S01]  /*1e830*/  LDC R0, c[0x0][0xd3c] ;  /* 0x00034f00ff007b82 */ /* 0x000e620000000800 */
[----:B--2---:R-:W-:-:S05]  /*1e840*/  VIADD R2, R2, 0x1f ;  /* 0x0000001f02027836 */ /* 0x004fca0000000000 */
[----:B-1----:R-:W-:-:S13]  /*1e850*/  ISETP.GE.AND P6, PT, R2, R0, PT ;  /* 0x000000000200720c */ /* 0x002fda0003fc6270 */
[----:B------:R-:W-:Y:S05]  /*1e860*/  @P6 BRA `(.L_x_1619) ;  /* 0x0000000400d86947 */ /* 0x000fea0003800000 */
[----:B------:R-:W1:Y:S01]  /*1e870*/  S2R R3, SR_TID.X ;  /* 0x0000000000037919 */ /* 0x000e620000002100 */
[----:B------:R2:W-:Y:S01]  /*1e880*/  STL [R1+0xc], R2 ;  /* 0x00000c0201007387 */ /* 0x0005e20000100800 */
[----:B-1----:R-:W-:-:S05]  /*1e890*/  LOP3.LUT R3, R3, 0x1f, RZ, 0xc0, !PT ;  /* 0x0000001f03037812 */ /* 0x002fca00078ec0ff */
[----:B------:R-:W-:-:S05]  /*1e8a0*/  IMAD.IADD R6, R2, 0x1, R3 ;  /* 0x0000000102067824 */ /* 0x000fca00078e0203 */
[----:B------:R-:W-:Y:S01]  /*1e8b0*/  ISETP.GE.OR P6, PT, R6, R0, !P0 ;  /* 0x000000000600720c */ /* 0x000fe200047c6670 */
[----:B------:R-:W-:-:S12]  /*1e8c0*/  IMAD.MOV.U32 R0, RZ, RZ, RZ ;  /* 0x000000ffff007224 */ /* 0x000fd800078e00ff */
[----:B--2---:R-:W1:Y:S02]  /*1e8d0*/  @!P6 LDC.64 R2, c[0x0][0xd80] ;  /* 0x00036000ff02eb82 */ /* 0x004e640000000a00 */
[----:B-1----:R-:W-:-:S05]  /*1e8e0*/  @!P6 IMAD.WIDE R2, R6, 0x4, R2 ;  /* 0x000000040602e825 */ /* 0x002fca00078e0202 */
[----:B------:R1:W2:Y:S02]  /*1e8f0*/  @!P6 LDG.E R0, desc[UR40][R2.64] ;  /* 0x000000280200e981 */ /* 0x0002a4000c1e1900 */
[----:B-1----:R-:W1:Y:S02]  /*1e900*/  @!P6 LDC.64 R2, c[0x0][0xd78] ;  /* 0x00035e00ff02eb82 */ /* 0x002e640000000a00 */
[----:B-1----:R-:W-:-:S04]  /*1e910*/  @!P6 IMAD.WIDE R2, R6, 0x4, R2 ;  /* 0x000000040602e825 */ /* 0x002fc800078e0202 */
[----:B------:R-:W-:-:S06]  /*1e920*/  IMAD.MOV.U32 R6, RZ, RZ, RZ ;  /* 0x000000ffff067224 */ /* 0x000fcc00078e00ff */
[----:B------:R-:W2:Y:S01]  /*1e930*/  @!P6 LDG.E R6, desc[UR40][R2.64] ;  /* 0x000000280206e981 */ /* 0x000ea2000c1e1900 */
[----:B------:R-:W-:Y:S01]  /*1e940*/  UMOV UR4, 0xffffffff ;  /* 0xffffffff00047882 */ /* 0x000fe20000000000 */
[----:B--2---:R-:W-:Y:S02]  /*1e950*/  IMAD R2, R6, R0, RZ ;  /* 0x0000000006027224 */ /* 0x004fe400078e02ff */
[----:B------:R-:W-:Y:S05]  /*1e960*/  BRA.DIV UR4, `(.L_x_1620) ;  /* 0x0000003204287947 */ /* 0x000fea000b800000 */
        /* <DEDUP_REMOVED lines=14> */
[----:B0-----:R-:W-:-:S05]  /*1ea50*/  IMAD.IADD R7, R2, 0x1, R3 ;  /* 0x0000000102077824 */ /* 0x001fca00078e0203 */
[----:B------:R0:W1:Y:S02]  /*1ea60*/  SHFL.IDX PT, R9, R7, 0x1f, 0x1f ;  /* 0x03e01f0007097f89 */ /* 0x00006400000e0000 */
.L_x_1717:
[----:B------:R-:W-:Y:S02]  /*1ea70*/  ULDC UR4, c[0x0][0xd38] ;  /* 0x00034e0000047ab9 */ /* 0x000fe40000000800 */
[----:B------:R-:W-:-:S04]  /*1ea80*/  IMAD.U32 R3, RZ, RZ, UR4 ;  /* 0x00000004ff037e24 */ /* 0x000fc8000f8e00ff */
[----:B-1----:R-:W-:-:S04]  /*1ea90*/  IMAD R9, R9, R3, RZ ;  /* 0x0000000309097224 */ /* 0x002fc800078e02ff */
[----:B------:R-:W-:-:S05]  /*1eaa0*/  IMAD.IADD R4, R9, 0x1, R4 ;  /* 0x0000000109047824 */ /* 0x000fca00078e0204 */
[----:B------:R-:W-:-:S13]  /*1eab0*/  ISETP.GT.AND P6, PT, R4, R5, PT ;  /* 0x000000050400720c */ /* 0x000fda0003fc4270 */
[----:B------:R-:W-:Y:S05]  /*1eac0*/  @!P6 BRA `(.L_x_1621) ;  /* 0xfffffffc0054e947 */ /* 0x000fea000383ffff */
.L_x_1618:
        /* <DEDUP_REMOVED lines=8> */
[----:B------:R1:W4:Y:S02]  /*1eb50*/  SHFL.IDX PT, R6, R6, R2, 0x1f ;  /* 0x00001f0206067589 */ /* 0x00032400000e0000 */
.L_x_1722:
[----:B------:R-:W-:-:S13]  /*1eb60*/  ISETP.NE.AND P0, PT, R4, RZ, PT ;  /* 0x000000ff0400720c */ /* 0x000fda0003f05270 */
[----:B------:R-:W-:Y:S05]  /*1eb70*/  @!P0 BRA `(.L_x_1623) ;  /* 0x0000000000148947 */ /* 0x000fea0003800000 */
[----:B------:R-:W-:Y:S01]  /*1eb80*/  UMOV UR4, 0xffffffff ;  /* 0xffffffff00047882 */ /* 0x000fe20000000000 */
[----:B---3--:R-:W-:Y:S02]  /*1eb90*/  VIADD R12, R2, 0xffffffff ;  /* 0xffffffff020c7836 */ /* 0x008fe40000000000 */
[----:B------:R-:W-:Y:S05]  /*1eba0*/  BRA.DIV UR4, `(.L_x_1624) ;  /* 0x0000003204cc7947 */ /* 0x000fea000b800000 */
[----:B0-----:R0:W3:Y:S02]  /*1ebb0*/  SHFL.IDX PT, R7, R7, R12, 0x1f ;  /* 0x00001f0c07077589 */ /* 0x0010e400000e0000 */
.L_x_1725:
[----:B---3--:R-:W-:-:S07]  /*1ebc0*/  IMAD.MOV.U32 R8, RZ, RZ, R7 ;  /* 0x000000ffff087224 */ /* 0x008fce00078e0007 */
.L_x_1623:
[----:B0-----:R-:W5:Y:S01]  /*1ebd0*/  LDL.LU R7, [R1+0xc] ;  /* 0x00000c0001077983 */ /* 0x001f620000300800 */
[----:B--2---:R-:W-:Y:S01]  /*1ebe0*/  IABS R4, R0 ;  /* 0x0000000000047213 */ /* 0x004fe20000000000 */
[----:B------:R-:W-:Y:S02]  /*1ebf0*/  IMAD R10, R8, R3, R9 ;  /* 0x00000003080a7224 */ /* 0x000fe400078e0209 */
[----:B------:R-:W-:Y:S01]  /*1ec00*/  IMAD.MOV.U32 R8, RZ, RZ, RZ ;  /* 0x000000ffff087224 */ /* 0x000fe200078e00ff */
[----:B------:R-:W0:Y:S02]  /*1ec10*/  I2F.RP R3, R4 ;  /* 0x0000000400037306 */ /* 0x000e240000209400 */
[----:B------:R5:W-:Y:S06]  /*1ec20*/  STL [R1], R10 ;  /* 0x0000000a01007387 */ /* 0x000bec0000100800 */
[----:B0-----:R-:W0:Y:S02]  /*1ec30*/  MUFU.RCP R3, R3 ;  /* 0x0000000300037308 */ /* 0x001e240000001000 */
[----:B0-----:R-:W-:-:S06]  /*1ec40*/  VIADD R3, R3, 0xffffffe ;  /* 0x0ffffffe03037836 */ /* 0x001fcc0000000000 */
[----:B------:R-:W0:Y:S02]  /*1ec50*/  F2I.FTZ.U32.TRUNC.NTZ R9, R3 ;  /* 0x0000000300097305 */ /* 0x000e24000021f000 */
[----:B0-----:R-:W-:-:S04]  /*1ec60*/  IMAD.MOV R3, RZ, RZ, -R9 ;  /* 0x000000ffff037224 */ /* 0x001fc800078e0a09 */
[----:B------:R-:W-:-:S04]  /*1ec70*/  IMAD R3, R3, R4, RZ ;  /* 0x0000000403037224 */ /* 0x000fc800078e02ff */
[----:B------:R-:W-:-:S04]  /*1ec80*/  IMAD.HI.U32 R8, R9, R3, R8 ;  /* 0x0000000309087227 */ /* 0x000fc800078e0008 */
[----:B------:R-:W-:-:S05]  /*1ec90*/  IMAD.IADD R3, R5, 0x1, -R10 ;  /* 0x0000000105037824 */ /* 0x000fca00078e0a0a */
[----:B------:R-:W-:-:S05]  /*1eca0*/  IABS R5, R3 ;  /* 0x0000000300057213 */ /* 0x000fca0000000000 */
[----:B------:R-:W-:-:S04]  /*1ecb0*/  IMAD.HI.U32 R8, R8, R5, RZ ;  /* 0x0000000508087227 */ /* 0x000fc800078e00ff */
[----:B-----5:R-:W-:Y:S01]  /*1ecc0*/  IMAD.MOV.U32 R10, RZ, RZ, R7 ;  /* 0x000000ffff0a7224 */ /* 0x020fe200078e0007 */
[----:B------:R-:W-:-:S03]  /*1ecd0*/  IABS R7, R0 ;  /* 0x0000000000077213 */ /* 0x000fc60000000000 */
[----:B------:R-:W-:Y:S02]  /*1ece0*/  IMAD.IADD R10, R2, 0x1, R10 ;  /* 0x00000001020a7824 */ /* 0x000fe400078e020a */
[----:B------:R-:W-:-:S04]  /*1ecf0*/  IMAD.MOV R7, RZ, RZ, -R7 ;  /* 0x000000ffff077224 */ /* 0x000fc800078e0a07 */
[----:B------:R-:W-:Y:S01]  /*1ed00*/  IMAD R5, R8, R7, R5 ;  /* 0x0000000708057224 */ /* 0x000fe200078e0205 */
[----:B----4-:R-:W-:-:S04]  /*1ed10*/  IABS R7, R6 ;  /* 0x0000000600077213 */ /* 0x010fc80000000000 */
[----:B------:R-:W-:-:S13]  /*1ed20*/  ISETP.GT.U32.AND P1, PT, R4, R5, PT ;  /* 0x000000050400720c */ /* 0x000fda0003f24070 */
[----:B------:R-:W-:Y:S02]  /*1ed30*/  @!P1 IMAD.IADD R5, R5, 0x1, -R4 ;  /* 0x0000000105059824 */ /* 0x000fe400078e0a04 */
[----:B------:R-:W-:Y:S01]  /*1ed40*/  @!P1 VIADD R8, R8, 0x1 ;  /* 0x0000000108089836 */ /* 0x000fe20000000000 */
[----:B------:R-:W-:Y:S02]  /*1ed50*/  ISETP.NE.AND P1, PT, R0, RZ, PT ;  /* 0x000000ff0000720c */ /* 0x000fe40003f25270 */
[----:B------:R-:W-:Y:S02]  /*1ed60*/  ISETP.GE.U32.AND P0, PT, R5, R4, PT ;  /* 0x000000040500720c */ /* 0x000fe40003f06070 */
[----:B------:R-:W0:Y:S11]  /*1ed70*/  I2F.RP R4, R7 ;  /* 0x0000000700047306 */ /* 0x000e360000209400 */
        /* <DEDUP_REMOVED lines=17> */
[----:B------:R-:W-:Y:S02]  /*1ee90*/  IMAD R5, R4, R9, R5 ;  /* 0x0000000904057224 */ /* 0x000fe400078e0205 */
[----:B-1----:R-:W-:-:S03]  /*1eea0*/  IMAD.IADD R2, R3, 0x1, -R0 ;  /* 0x0000000103027824 */ /* 0x002fc600078e0a00 */
        /* <DEDUP_REMOVED lines=14> */
[----:B------:R2:W-:Y:S04]  /*1ef90*/  STL [R1+0x8], R0 ;  /* 0x0000080001007387 */ /* 0x0005e80000100800 */
[----:B------:R2:W-:Y:S04]  /*1efa0*/  STL [R1+0xc], R10 ;  /* 0x00000c0a01007387 */ /* 0x0005e80000100800 */
[----:B------:R2:W-:Y:S01]  /*1efb0*/  STL [R1+0x4], R2 ;  /* 0x0000040201007387 */ /* 0x0005e20000100800 */
[----:B------:R-:W-:Y:S05]  /*1efc0*/  BRA `(.L_x_1625) ;  /* 0x0000000000287947 */ /* 0x000fea0003800000 */
.L_x_1619:
[----:B------:R-:W-:Y:S01]  /*1efd0*/  UMOV UR4, URZ ;  /* 0x0000003f00047c82 */ /* 0x000fe20008000000 */
[----:B------:R-:W-:Y:S01]  /*1efe0*/  ULDC UR6, c[0x0][0xd3c] ;  /* 0x00034f0000067ab9 */ /* 0x000fe20000000800 */
[----:B------:R-:W-:Y:S01]  /*1eff0*/  UMOV UR5, URZ ;  /* 0x0000003f00057c82 */ /* 0x000fe20008000000 */
[----:B------:R-:W-:Y:S01]  /*1f000*/  IMAD.U32 R3, RZ, RZ, UR4 ;  /* 0x00000004ff037e24 */ /* 0x000fe2000f8e00ff */
[----:B------:R1:W-:Y:S01]  /*1f010*/  STL [R1], R5 ;  /* 0x0000000501007387 */ /* 0x0003e20000100800 */
[----:B------:R-:W-:Y:S02]  /*1f020*/  IMAD.U32 R0, RZ, RZ, UR6 ;  /* 0x00000006ff007e24 */ /* 0x000fe4000f8e00ff */
[----:B------:R-:W-:Y:S01]  /*1f030*/  IMAD.U32 R2, RZ, RZ, UR5 ;  /* 0x00000005ff027e24 */ /* 0x000fe2000f8e00ff */
[----:B------:R1:W-:Y:S04]  /*1f040*/  STL [R1+0x4], R3 ;  /* 0x0000040301007387 */ /* 0x0003e80000100800 */
[----:B------:R1:W-:Y:S04]  /*1f050*/  STL [R1+0xc], R0 ;  /* 0x00000c0001007387 */ /* 0x0003e80000100800 */
[----:B------:R1:W-:Y:S02]  /*1f060*/  STL [R1+0x8], R2 ;  /* 0x0000080201007387 */ /* 0x0003e40000100800 */
.L_x_1625:
[----:B-12---:R-:W0:Y:S04]  /*1f070*/  LDL R2, [R1+0xc] ;  /* 0x00000c0001027983 */ /* 0x006e280000100800 */
[----:B------:R-:W2:Y:S04]  /*1f080*/  LDL R3, [R1+0x8] ;  /* 0x0000080001037983 */ /* 0x000ea80000100800 */
[----:B------:R-:W4:Y:S04]  /*1f090*/  LDL R5, [R1+0x4] ;  /* 0x0000040001057983 */ /* 0x000f280000100800 */
[----:B------:R-:W4:Y:S01]  /*1f0a0*/  LDL R4, [R1] ;  /* 0x0000000001047983 */ /* 0x000f220000100800 */
[----:B------:R-:W1:Y:S01]  /*1f0b0*/  S2R R0, SR_TID.X ;  /* 0x0000000000007919 */ /* 0x000e620000002100 */
[----:B------:R-:W-:Y:S05]  /*1f0c0*/  WARPSYNC.ALL ;  /* 0x0000000000007948 */ /* 0x000fea0003800000 */
[----:B-1----:R-:W-:Y:S01]  /*1f0d0*/  LOP3.LUT R0, R0, 0x1f, RZ, 0xc0, !PT ;  /* 0x0000001f00007812 */ /* 0x002fe200078ec0ff */
[----:B------:R-:W-:Y:S03]  /*1f0e0*/  BAR.SYNC.DEFER_BLOCKING 0x4, 0x180 ;  /* 0x0106000000007b1d */ /* 0x000fe60000010000 */
[----:B------:R-:W-:-:S13]  /*1f0f0*/  ISETP.NE.AND P0, PT, R0, RZ, PT ;  /* 0x000000ff0000720c */ /* 0x000fda0003f05270 */
[----:B------:R-:W1:Y:S01]  /*1f100*/  @!P0 S2R R0, SR_CgaCtaId ;  /* 0x0000000000008919 */ /* 0x000e620000008800 */
[----:B0-----:R-:W-:Y:S01]  /*1f110*/  IMAD.MOV.U32 R7, RZ, RZ, R2 ;  /* 0x000000ffff077224 */ /* 0x001fe200078e0002 */
[----:B------:R-:W-:Y:S01]  /*1f120*/  @!P0 MOV R2, 0x400 ;  /* 0x0000040000028802 */ /* 0x000fe20000000f00 */
[----:B--2---:R-:W-:-:S03]  /*1f130*/  IMAD.MOV.U32 R6, RZ, RZ, R3 ;  /* 0x000000ffff067224 */ /* 0x004fc600078e0003 */
[----:B-1----:R-:W-:-:S05]  /*1f140*/  @!P0 LEA R18, R0, R2, 0x18 ;  /* 0x0000000200128211 */ /* 0x002fca00078ec0ff */
[----:B----4-:R0:W-:Y:S01]  /*1f150*/  @!P0 STS.128 [R18+0x388d0], R4 ;  /* 0x0388d00412008388 */ /* 0x0101e20000000c00 */
[----:B------:R-:W-:Y:S06]  /*1f160*/  BAR.ARV 0x5, 0x180 ;  /* 0x0146000000007b1d */ /* 0x000fec0000002000 */
.L_x_1616:
[----:B------:R-:W2:Y:S01]  /*1f170*/  LDL R0, [R1+0xc] ;  /* 0x00000c0001007983 */ /* 0x000ea20000100800 */
[----:B------:R-:W-:Y:S02]  /*1f180*/  ULDC UR4, c[0x0][0xd3c] ;  /* 0x00034f0000047ab9 */ /* 0x000fe40000000800 */
[----:B--2---:R-:W-:-:S13]  /*1f190*/  ISETP.GE.AND P0, PT, R0, UR4, PT ;  /* 0x0000000400007c0c */ /* 0x004fda000bf06270 */
[----:B------:R-:W-:Y:S05]  /*1f1a0*/  @!P0 BRA `(.L_x_1626) ;  /* 0xffffff70001c8947 */ /* 0x000fea000383ffff */
[----:B------:R-:W-:Y:S05]  /*1f1b0*/  BSYNC B8 ;  /* 0x0000000000087941 */ /* 0x000fea0003800000 */
.L_x_1454:
        /* <DEDUP_REMOVED lines=12> */
.L_x_1726:
[----:B------:R-:W-:Y:S05]  /*1f280*/  BSYNC B0 ;  /* 0x0000000000007941 */ /* 0x000fea0003800000 */
.L_x_1627:
[----:B------:R-:W-:-:S03]  /*1f290*/  UMOV UR4, 0xffffffff ;  /* 0xffffffff00047882 */ /* 0x000fc60000000000 */
[----:B------:R-:W-:Y:S05]  /*1f2a0*/  BRA.DIV UR4, `(.L_x_1629) ;  /* 0x0000002e04487947 */ /* 0x000fea000b800000 */
[----:B------:R-:W1:Y:S02]  /*1f2b0*/  S2R R2, SR_TID.X ;  /* 0x0000000000027919 */ /* 0x000e640000002100 */
[----:B-1----:R-:W-:-:S04]  /*1f2c0*/  SHF.R.U32.HI R2, RZ, 0x5, R2 ;  /* 0x00000005ff027819 */ /* 0x002fc80000011602 */
[----:B------:R-:W-:-:S05]  /*1f2d0*/  LOP3.LUT R2, R2, 0x3, RZ, 0xc0, !PT ;  /* 0x0000000302027812 */ /* 0x000fca00078ec0ff */
[----:B---3--:R1:W2:Y:S02]  /*1f2e0*/  SHFL.IDX PT, R14, R2, RZ, 0x1f ;  /* 0x00001fff020e7589 */ /* 0x0082a400000e0000 */
.L_x_1729:
[----:B--2---:R-:W-:-:S13]  /*1f2f0*/  ISETP.NE.AND P0, PT, R14, RZ, PT ;  /* 0x000000ff0e00720c */ /* 0x004fda0003f05270 */
[----:B------:R-:W-:Y:S05]  /*1f300*/  @P0 BRA `(.L_x_1324) ;  /* 0x00000000008c0947 */ /* 0x000fea0003800000 */
[----:B------:R-:W-:-:S03]  /*1f310*/  UMOV UR4, 0xffffffff ;  /* 0xffffffff00047882 */ /* 0x000fc60000000000 */
[----:B------:R-:W-:Y:S05]  /*1f320*/  BRA.DIV UR4, `(.L_x_1630) ;  /* 0x0000002e045c7947 */ /* 0x000fea000b800000 */
[----:B------:R-:W-:-:S13]  /*1f330*/  ELECT P6, URZ, PT ;  /* 0x00000000003f782f */ /* 0x000fda00038c0000 */
.L_x_1732:
[----:B------:R-:W-:Y:S05]  /*1f340*/  @!P6 BRA `(.L_x_1324) ;  /* 0x00000000007ce947 */ /* 0x000fea0003800000 */
[----:B-1----:R-:W2:Y:S02]  /*1f350*/  LDL.LU R2, [R1+0x74] ;  /* 0x0000740001027983 */ /* 0x002ea40000300800 */
[----:B--2---:R-:W-:-:S04]  /*1f360*/  LOP3.LUT R2, R2, 0x2, RZ, 0xfc, !PT ;  /* 0x0000000202027812 */ /* 0x004fc800078efcff */
[----:B------:R-:W-:-:S13]  /*1f370*/  ISETP.NE.AND P2, PT, R2, 0x3, PT ;  /* 0x000000030200780c */ /* 0x000fda0003f45270 */
[----:B------:R-:W-:Y:S05]  /*1f380*/  @!P2 BRA `(.L_x_1631) ;  /* 0x000000000004a947 */ /* 0x000fea0003800000 */
[----:B------:R-:W-:Y:S01]  /*1f390*/  BPT.TRAP 0x1 ;  /* 0x000000040000795c */ /* 0x000fe20000300000 */
.L_x_1631:
        /* <DEDUP_REMOVED lines=13> */
.L_x_1733:
[----:B------:R-:W1:Y:S02]  /*1f470*/  SYNCS.PHASECHK.TRANS64.TRYWAIT P0, [R7+URZ], R2 ;  /* 0x00000002070075a7 */ /* 0x000e64000800017f */
[----:B-1----:R-:W-:Y:S05]  /*1f480*/  @!P0 BRA `(.L_x_1633) ;  /* 0x0000002c00388947 */ /* 0x002fea0003800000 */
.L_x_1734:
[----:B------:R-:W-:Y:S05]  /*1f490*/  @!P2 BRA `(.L_x_1634) ;  /* 0x000000000004a947 */ /* 0x000fea0003800000 */
[----:B------:R-:W-:Y:S01]  /*1f4a0*/  BPT.TRAP 0x1 ;  /* 0x000000040000795c */ /* 0x000fe20000300000 */
.L_x_1634:
[----:B------:R-:W-:-:S04]  /*1f4b0*/  VIADD R0, R0, 0x38860 ;  /* 0x0003886000007836 */ /* 0x000fc80000000000 */
[----:B------:R-:W-:-:S04]  /*1f4c0*/  IMAD R4, R19, 0x8, R0 ;  /* 0x0000000813047824 */ /* 0x000fc800078e0200 */
[----:B------:R-:W2:Y:S02]  /*1f4d0*/  SYNCS.PHASECHK.TRANS64.TRYWAIT P0, [R4+URZ], R5 ;  /* 0x00000005040075a7 */ /* 0x000ea4000800017f */
[----:B--2---:R-:W-:Y:S05]  /*1f4e0*/  @!P0 BRA `(.L_x_1635) ;  /* 0x0000002c00348947 */ /* 0x004fea0003800000 */
.L_x_1735:
[----:B------:R-:W-:-:S07]  /*1f4f0*/  IMAD R3, R3, 0x8, R0 ;  /* 0x0000000803037824 */ /* 0x000fce00078e0200 */
.L_x_1636:
[----:B---3--:R3:W4:Y:S02]  /*1f500*/  SYNCS.PHASECHK.TRANS64.TRYWAIT P0, [R3+URZ], R2 ;  /* 0x00000002030075a7 */ /* 0x008724000800017f */
[----:B----4-:R-:W-:Y:S05]  /*1f510*/  @!P0 NANOSLEEP.SYNCS 0x989680 ;  /* 0x009896800000895d */ /* 0x010fea0003900000 */
[----:B------:R-:W4:Y:S02]  /*1f520*/  @!P0 SYNCS.PHASECHK.TRANS64 P0, [R3+URZ], R2 ;  /* 0x00000002030085a7 */ /* 0x000f24000800007f */
[----:B----4-:R-:W-:Y:S05]  /*1f530*/  @!P0 BRA `(.L_x_1636) ;  /* 0xfffffffc00f08947 */ /* 0x010fea000383ffff */
.L_x_1324:
[----:B------:R-:W-:Y:S05]  /*1f540*/  BSYNC B9 ;  /* 0x0000000000097941 */ /* 0x000fea0003800000 */
.L_x_1321:
[----:B------:R-:W-:Y:S05]  /*1f550*/  EXIT ;  /* 0x000000000000794d */ /* 0x000fea0003800000 */
.L_x_1342:
[----:B0-----:R0:W1:Y:S02]  /*1f560*/  SYNCS.PHASECHK.TRANS64.TRYWAIT P5, [R73+URZ+0x38890], R76 ;  /* 0x0388904c490075a7 */ /* 0x00106400080a017f */
[----:B-1----:R-:W-:Y:S05]  /*1f570*/  @!P5 NANOSLEEP.SYNCS 0x989680 ;  /* 0x009896800000d95d */ /* 0x002fea0003900000 */
[----:B------:R-:W1:Y:S02]  /*1f580*/  @!P5 SYNCS.PHASECHK.TRANS64 P5, [R73+URZ+0x38890], R76 ;  /* 0x0388904c4900d5a7 */ /* 0x000e6400080a007f */
[----:B-1----:R-:W-:Y:S05]  /*1f590*/  @!P5 BRA `(.L_x_1342) ;  /* 0xfffffffc00f0d947 */ /* 0x002fea000383ffff */
[----:B------:R-:W-:Y:S05]  /*1f5a0*/  BRA `(.L_x_1637) ;  /* 0xfffffe3400f07947 */ /* 0x000fea000383ffff */
.L_x_1352:
[----:B0-----:R0:W1:Y:S02]  /*1f5b0*/  SYNCS.PHASECHK.TRANS64.TRYWAIT P5, [R73+URZ+0x38890], R76 ;  /* 0x0388904c490075a7 */ /* 0x00106400080a017f */
[----:B-1----:R-:W-:Y:S05]  /*1f5c0*/  @!P5 NANOSLEEP.SYNCS 0x989680 ;  /* 0x009896800000d95d */ /* 0x002fea0003900000 */
[----:B------:R-:W1:Y:S02]  /*1f5d0*/  @!P5 SYNCS.PHASECHK.TRANS64 P5, [R73+URZ+0x38890], R76 ;  /* 0x0388904c4900d5a7 */ /* 0x000e6400080a007f */
[----:B-1----:R-:W-:Y:S05]  /*1f5e0*/  @!P5 BRA `(.L_x_1352) ;  /* 0xfffffffc00f0d947 */ /* 0x002fea000383ffff */
[----:B------:R-:W-:Y:S05]  /*1f5f0*/  BRA `(.L_x_1638) ;  /* 0xfffffe40005c7947 */ /* 0x000fea000383ffff */
.L_x_1357:
[----:B0-----:R0:W1:Y:S02]  /*1f600*/  SYNCS.PHASECHK.TRANS64.TRYWAIT P4, [R73+URZ+0x38890], R76 ;  /* 0x0388904c490075a7 */ /* 0x001064000808017f */
[----:B-1----:R-:W-:Y:S05]  /*1f610*/  @!P4 NANOSLEEP.SYNCS 0x989680 ;  /* 0x009896800000c95d */ /* 0x002fea0003900000 */
[----:B------:R-:W1:Y:S02]  /*1f620*/  @!P4 SYNCS.PHASECHK.TRANS64 P4, [R73+URZ+0x38890], R76 ;  /* 0x0388904c4900c5a7 */ /* 0x000e64000808007f */
[----:B-1----:R-:W-:Y:S05]  /*1f630*/  @!P4 BRA `(.L_x_1357) ;  /* 0xfffffffc00f0c947 */ /* 0x002fea000383ffff */
[----:B------:R-:W-:Y:S05]  /*1f640*/  BRA `(.L_x_1639) ;  /* 0xfffffe48008c7947 */ /* 0x000fea000383ffff */
.L_x_1361:
[----:B--2---:R2:W0:Y:S02]  /*1f650*/  SYNCS.PHASECHK.TRANS64.TRYWAIT P3, [R73+URZ+0x388b0], R76 ;  /* 0x0388b04c490075a7 */ /* 0x004424000806017f */
[----:B0-----:R-:W-:Y:S05]  /*1f660*/  @!P3 NANOSLEEP.SYNCS 0x989680 ;  /* 0x009896800000b95d */ /* 0x001fea0003900000 */
[----:B------:R-:W0:Y:S02]  /*1f670*/  @!P3 SYNCS.PHASECHK.TRANS64 P3, [R73+URZ+0x388b0], R76 ;  /* 0x0388b04c4900b5a7 */ /* 0x000e24000806007f */
[----:B0-----:R-:W-:Y:S05]  /*1f680*/  @!P3 BRA `(.L_x_1361) ;  /* 0xfffffffc00f0b947 */ /* 0x001fea000383ffff */
[----:B------:R-:W-:Y:S05]  /*1f690*/  BRA `(.L_x_1640) ;  /* 0xfffffe4c00087947 */ /* 0x000fea000383ffff */
.L_x_1388:
        /* <DEDUP_REMOVED lines=8> */
.L_x_1642:
[----:B------:R-:W-:Y:S05]  /*1f720*/  BSYNC B1 ;  /* 0x0000000000017941 */ /* 0x000fea0003800000 */
.L_x_1641:
        /* <DEDUP_REMOVED lines=8> */
.L_x_1643:
[----:B------:R-:W-:Y:S02]  /*1f7b0*/  IMAD.MOV.U32 R13, RZ, RZ, R24 ;  /* 0x000000ffff0d7224 */ /* 0x000fe400078e0018 */
[----:B------:R-:W-:-:S07]  /*1f7c0*/  IMAD.MOV.U32 R20, RZ, RZ, R14 ;  /* 0x000000ffff147224 */ /* 0x000fce00078e000e */
[----:B------:R-:W-:Y:S05]  /*1f7d0*/  WARPSYNC.COLLECTIVE R15, `(.L_x_1644) ;  /* 0x000000000f087348 */ /* 0x000fea0003c00000 */
[----:B------:R0:W1:Y:S02]  /*1f7e0*/  SHFL.IDX P6, R14, R13, R12, R11 ;  /* 0x0000000c0d0e7389 */ /* 0x00006400000c000b */
[----:B01----:R-:W-:Y:S01]  /*1f7f0*/  ENDCOLLECTIVE ;  /* 0x000000000000791b */ /* 0x003fe20003800000 */
.L_x_1644:
[----:B------:R-:W-:Y:S02]  /*1f800*/  IMAD.MOV.U32 R13, RZ, RZ, R27 ;  /* 0x000000ffff0d7224 */ /* 0x000fe400078e001b */
[----:B------:R-:W-:-:S07]  /*1f810*/  IMAD.MOV.U32 R24, RZ, RZ, R14 ;  /* 0x000000ffff187224 */ /* 0x000fce00078e000e */
[----:B------:R-:W-:Y:S05]  /*1f820*/  WARPSYNC.COLLECTIVE R15, `(.L_x_1645) ;  /* 0x000000000f087348 */ /* 0x000fea0003c00000 */
[----:B------:R0:W1:Y:S02]  /*1f830*/  SHFL.IDX P6, R14, R13, R12, R11 ;  /* 0x0000000c0d0e7389 */ /* 0x00006400000c000b */
[----:B01----:R-:W-:Y:S01]  /*1f840*/  ENDCOLLECTIVE ;  /* 0x000000000000791b */ /* 0x003fe20003800000 */
.L_x_1645:
[----:B------:R-:W-:Y:S01]  /*1f850*/  IMAD.MOV.U32 R21, RZ, RZ, R14 ;  /* 0x000000ffff157224 */ /* 0x000fe200078e000e */
[----:B------:R-:W-:Y:S06]  /*1f860*/  BRA `(.L_x_1646) ;  /* 0xfffffe7c005c7947 */ /* 0x000fec000383ffff */
.L_x_1392:
[----:B0-----:R0:W1:Y:S02]  /*1f870*/  SYNCS.PHASECHK.TRANS64.TRYWAIT P0, [R2+URZ+0x38800], R25 ;  /* 0x03880019020075a7 */ /* 0x001064000800017f */
[----:B-1----:R-:W-:Y:S05]  /*1f880*/  @!P0 NANOSLEEP.SYNCS 0x989680 ;  /* 0x009896800000895d */ /* 0x002fea0003900000 */
[----:B------:R-:W1:Y:S02]  /*1f890*/  @!P0 SYNCS.PHASECHK.TRANS64 P0, [R2+URZ+0x38800], R25 ;  /* 0x03880019020085a7 */ /* 0x000e64000800007f */
[----:B-1----:R-:W-:Y:S05]  /*1f8a0*/  @!P0 BRA `(.L_x_1392) ;  /* 0xfffffffc00f08947 */ /* 0x002fea000383ffff */
[----:B------:R-:W-:Y:S05]  /*1f8b0*/  BRA `(.L_x_1647) ;  /* 0xfffffe8000747947 */ /* 0x000fea000383ffff */
.L_x_1400:
        /* <DEDUP_REMOVED lines=8> */
.L_x_1649:
[----:B------:R-:W-:Y:S05]  /*1f940*/  BSYNC B1 ;  /* 0x0000000000017941 */ /* 0x000fea0003800000 */
.L_x_1648:
        /* <DEDUP_REMOVED lines=8> */
.L_x_1650:
[----:B------:R-:W-:Y:S02]  /*1f9d0*/  IMAD.MOV.U32 R13, RZ, RZ, R24 ;  /* 0x000000ffff0d7224 */ /* 0x000fe400078e0018 */
[----:B------:R-:W-:-:S07]  /*1f9e0*/  IMAD.MOV.U32 R3, RZ, RZ, R14 ;  /* 0x000000ffff037224 */ /* 0x000fce00078e000e */
[----:B------:R-:W-:Y:S05]  /*1f9f0*/  WARPSYNC.COLLECTIVE R15, `(.L_x_1651) ;  /* 0x000000000f087348 */ /* 0x000fea0003c00000 */
[----:B------:R0:W1:Y:S02]  /*1fa00*/  SHFL.IDX P6, R14, R13, R12, R11 ;  /* 0x0000000c0d0e7389 */ /* 0x00006400000c000b */
[----:B01----:R-:W-:Y:S01]  /*1fa10*/  ENDCOLLECTIVE ;  /* 0x000000000000791b */ /* 0x003fe20003800000 */
.L_x_1651:
[----:B------:R-:W-:Y:S02]  /*1fa20*/  IMAD.MOV.U32 R13, RZ, RZ, R27 ;  /* 0x000000ffff0d7224 */ /* 0x000fe400078e001b */
[----:B------:R-:W-:-:S07]  /*1fa30*/  IMAD.MOV.U32 R4, RZ, RZ, R14 ;  /* 0x000000ffff047224 */ /* 0x000fce00078e000e */
[----:B------:R-:W-:Y:S05]  /*1fa40*/  WARPSYNC.COLLECTIVE R15, `(.L_x_1652) ;  /* 0x000000000f087348 */ /* 0x000fea0003c00000 */
[----:B------:R0:W1:Y:S02]  /*1fa50*/  SHFL.IDX P6, R14, R13, R12, R11 ;  /* 0x0000000c0d0e7389 */ /* 0x00006400000c000b */
[----:B01----:R-:W-:Y:S01]  /*1fa60*/  ENDCOLLECTIVE ;  /* 0x000000000000791b */ /* 0x003fe20003800000 */
.L_x_1652:
[----:B------:R-:W-:Y:S02]  /*1fa70*/  IMAD.MOV.U32 R12, RZ, RZ, R3 ;  /* 0x000000ffff0c7224 */ /* 0x000fe400078e0003 */
[----:B------:R-:W-:Y:S01]  /*1fa80*/  IMAD.MOV.U32 R13, RZ, RZ, R0 ;  /* 0x000000ffff0d7224 */ /* 0x000fe200078e0000 */
[----:B------:R-:W-:Y:S06]  /*1fa90*/  BRA `(.L_x_1653) ;  /* 0xfffffe8800e47947 */ /* 0x000fec000383ffff */
.L_x_1404:
[----:B0-----:R0:W1:Y:S02]  /*1faa0*/  SYNCS.PHASECHK.TRANS64.TRYWAIT P1, [R2+URZ+0x38800], R27 ;  /* 0x0388001b020075a7 */ /* 0x001064000802017f */
[----:B-1----:R-:W-:Y:S05]  /*1fab0*/  @!P1 NANOSLEEP.SYNCS 0x989680 ;  /* 0x009896800000995d */ /* 0x002fea0003900000 */
[----:B------:R-:W1:Y:S02]  /*1fac0*/  @!P1 SYNCS.PHASECHK.TRANS64 P1, [R2+URZ+0x38800], R27 ;  /* 0x0388001b020095a7 */ /* 0x000e64000802007f */
[----:B-1----:R-:W-:Y:S05]  /*1fad0*/  @!P1 BRA `(.L_x_1404) ;  /* 0xfffffffc00f09947 */ /* 0x002fea000383ffff */
[----:B------:R-:W-:Y:S05]  /*1fae0*/  BRA `(.L_x_1654) ;  /* 0xfffffe8c00b47947 */ /* 0x000fea000383ffff */
.L_x_1410:
[----:B0-----:R0:W1:Y:S02]  /*1faf0*/  SYNCS.PHASECHK.TRANS64.TRYWAIT P1, [R14+URZ+0x38830], R15 ;  /* 0x0388300f0e0075a7 */ /* 0x001064000802017f */
[----:B-1----:R-:W-:Y:S05]  /*1fb00*/  @!P1 NANOSLEEP.SYNCS 0x989680 ;  /* 0x009896800000995d */ /* 0x002fea0003900000 */
[----:B------:R-:W1:Y:S02]  /*1fb10*/  @!P1 SYNCS.PHASECHK.TRANS64 P1, [R14+URZ+0x38830], R15 ;  /* 0x0388300f0e0095a7 */ /* 0x000e64000802007f */
[----:B-1----:R-:W-:Y:S05]  /*1fb20*/  @!P1 BRA `(.L_x_1410) ;  /* 0xfffffffc00f09947 */ /* 0x002fea000383ffff */
[----:B------:R-:W-:Y:S05]  /*1fb30*/  BRA `(.L_x_1409) ;  /* 0xfffffe9800e47947 */ /* 0x000fea000383ffff */
.L_x_1412:
[----:B-1----:R1:W2:Y:S02]  /*1fb40*/  SYNCS.PHASECHK.TRANS64.TRYWAIT P1, [R2+URZ+0x38810], R11 ;  /* 0x0388100b020075a7 */ /* 0x0022a4000802017f */
[----:B--2---:R-:W-:Y:S05]  /*1fb50*/  @!P1 NANOSLEEP.SYNCS 0x989680 ;  /* 0x009896800000995d */ /* 0x004fea0003900000 */
[----:B------:R-:W2:Y:S02]  /*1fb60*/  @!P1 SYNCS.PHASECHK.TRANS64 P1, [R2+URZ+0x38810], R11 ;  /* 0x0388100b020095a7 */ /* 0x000ea4000802007f */
[----:B--2---:R-:W-:Y:S05]  /*1fb70*/  @!P1 BRA `(.L_x_1412) ;  /* 0xfffffffc00f09947 */ /* 0x004fea000383ffff */
[----:B------:R-:W-:Y:S05]  /*1fb80*/  BRA `(.L_x_1655) ;  /* 0xfffffe9c00947947 */ /* 0x000fea000383ffff */
.L_x_1417:
[----:B-1----:R1:W3:Y:S02]  /*1fb90*/  SYNCS.PHASECHK.TRANS64.TRYWAIT P1, [R14+URZ+0x38850], R15 ;  /* 0x0388500f0e0075a7 */ /* 0x0022e4000802017f */
[----:B---3--:R-:W-:Y:S05]  /*1fba0*/  @!P1 NANOSLEEP.SYNCS 0x989680 ;  /* 0x009896800000995d */ /* 0x008fea0003900000 */
[----:B------:R-:W3:Y:S02]  /*1fbb0*/  @!P1 SYNCS.PHASECHK.TRANS64 P1, [R14+URZ+0x38850], R15 ;  /* 0x0388500f0e0095a7 */ /* 0x000ee4000802007f */
[----:B---3--:R-:W-:Y:S05]  /*1fbc0*/  @!P1 BRA `(.L_x_1417) ;  /* 0xfffffffc00f09947 */ /* 0x008fea000383ffff */
[----:B------:R-:W-:Y:S05]  /*1fbd0*/  BRA `(.L_x_1416) ;  /* 0xfffffe9c00c47947 */ /* 0x000fea000383ffff */
.L_x_1424:
[----:B-1----:R1:W2:Y:S02]  /*1fbe0*/  SYNCS.PHASECHK.TRANS64.TRYWAIT P3, [R14+URZ+0x38830], R199 ;  /* 0x038830c70e0075a7 */ /* 0x0022a4000806017f */
[----:B--2---:R-:W-:Y:S05]  /*1fbf0*/  @!P3 NANOSLEEP.SYNCS 0x989680 ;  /* 0x009896800000b95d */ /* 0x004fea0003900000 */
[----:B------:R-:W2:Y:S02]  /*1fc00*/  @!P3 SYNCS.PHASECHK.TRANS64 P3, [R14+URZ+0x38830], R199 ;  /* 0x038830c70e00b5a7 */ /* 0x000ea4000806007f */
[----:B--2---:R-:W-:Y:S05]  /*1fc10*/  @!P3 BRA `(.L_x_1424) ;  /* 0xfffffffc00f0b947 */ /* 0x004fea000383ffff */
[----:B------:R-:W-:Y:S05]  /*1fc20*/  BRA `(.L_x_1423) ;  /* 0xfffffecc00687947 */ /* 0x000fea000383ffff */
.L_x_1429:
[----:B---3--:R3:W4:Y:S02]  /*1fc30*/  SYNCS.PHASECHK.TRANS64.TRYWAIT P3, [R14+URZ+0x38850], R199 ;  /* 0x038850c70e0075a7 */ /* 0x008724000806017f */
[----:B----4-:R-:W-:Y:S05]  /*1fc40*/  @!P3 NANOSLEEP.SYNCS 0x989680 ;  /* 0x009896800000b95d */ /* 0x010fea0003900000 */
[----:B------:R-:W4:Y:S02]  /*1fc50*/  @!P3 SYNCS.PHASECHK.TRANS64 P3, [R14+URZ+0x38850], R199 ;  /* 0x038850c70e00b5a7 */ /* 0x000f24000806007f */
[----:B----4-:R-:W-:Y:S05]  /*1fc60*/  @!P3 BRA `(.L_x_1429) ;  /* 0xfffffffc00f0b947 */ /* 0x010fea000383ffff */
[----:B------:R-:W-:Y:S05]  /*1fc70*/  BRA `(.L_x_1428) ;  /* 0xfffffed000047947 */ /* 0x000fea000383ffff */
.L_x_1462:
[----:B------:R-:W0:Y:S01]  /*1fc80*/  S2R R3, SR_TID.X ;  /* 0x0000000000037919 */ /* 0x000e220000002100 */
[----:B------:R-:W-:Y:S01]  /*1fc90*/  BSSY B1, `(.L_x_1656) ;  /* 0x000000a000017945 */ /* 0x000fe20003800000 */
[----:B---3--:R-:W-:Y:S02]  /*1fca0*/  IMAD.MOV.U32 R12, RZ, RZ, RZ ;  /* 0x000000ffff0c7224 */ /* 0x008fe400078e00ff */
[----:B------:R-:W-:Y:S02]  /*1fcb0*/  IMAD.MOV.U32 R11, RZ, RZ, 0x1f ;  /* 0x0000001fff0b7424 */ /* 0x000fe400078e00ff */
[----:B------:R-:W-:Y:S01]  /*1fcc0*/  IMAD.MOV.U32 R15, RZ, RZ, -0x1 ;  /* 0xffffffffff0f7424 */ /* 0x000fe200078e00ff */
[----:B0-----:R-:W-:-:S04]  /*1fcd0*/  SHF.R.U32.HI R3, RZ, 0x5, R3 ;  /* 0x00000005ff037819 */ /* 0x001fc80000011603 */
[----:B------:R-:W-:-:S05]  /*1fce0*/  LOP3.LUT R3, R3, 0x3, RZ, 0xc0, !PT ;  /* 0x0000000303037812 */ /* 0x000fca00078ec0ff */
[----:B------:R-:W-:-:S07]  /*1fcf0*/  IMAD.MOV.U32 R13, RZ, RZ, R3 ;  /* 0x000000ffff0d7224 */ /* 0x000fce00078e0003 */
[----:B------:R-:W-:Y:S05]  /*1fd00*/  WARPSYNC.COLLECTIVE R15, `(.L_x_1657) ;  /* 0x000000000f087348 */ /* 0x000fea0003c00000 */
[----:B------:R0:W1:Y:S02]  /*1fd10*/  SHFL.IDX P6, R14, R13, R12, R11 ;  /* 0x0000000c0d0e7389 */ /* 0x00006400000c000b */
[----:B01----:R-:W-:Y:S01]  /*1fd20*/  ENDCOLLECTIVE ;  /* 0x000000000000791b */ /* 0x003fe20003800000 */
.L_x_1657:
[----:B------:R-:W-:Y:S05]  /*1fd30*/  BSYNC B1 ;  /* 0x0000000000017941 */ /* 0x000fea0003800000 */
.L_x_1656:
[----:B------:R-:W-:Y:S05]  /*1fd40*/  BRA `(.L_x_1658) ;  /* 0xffffff6c00a47947 */ /* 0x000fea000383ffff */
.L_x_1464:
[----:B------:R-:W-:Y:S01]  /*1fd50*/  BSSY B1, `(.L_x_1659) ;  /* 0x0000006000017945 */ /* 0x000fe20003800000 */
[----:B------:R-:W-:-:S07]  /*1fd60*/  IMAD.MOV.U32 R15, RZ, RZ, -0x1 ;  /* 0xffffffffff0f7424 */ /* 0x000fce00078e00ff */
[----:B0-----:R-:W-:Y:S05]  /*1fd70*/  WARPSYNC.COLLECTIVE R15, `(.L_x_1660) ;  /* 0x000000000f0c7348 */ /* 0x001fea0003c00000 */
[----:B------:R-:W-:Y:S02]  /*1fd80*/  ELECT P6, UR62, PT ;  /* 0x00000000003e782f */ /* 0x000fe400038c0000 */
[----:B------:R-:W-:Y:S01]  /*1fd90*/  MOV R14, UR62 ;  /* 0x0000003e000e7c02 */ /* 0x000fe20008000f00 */
[----:B0-----:R-:W-:Y:S10]  /*1fda0*/  ENDCOLLECTIVE ;  /* 0x000000000000791b */ /* 0x001ff40003800000 */
.L_x_1660:
[----:B------:R-:W-:Y:S05]  /*1fdb0*/  BSYNC B1 ;  /* 0x0000000000017941 */ /* 0x000fea0003800000 */
.L_x_1659:
[----:B------:R-:W-:Y:S05]  /*1fdc0*/  BRA `(.L_x_1463) ;  /* 0xffffff6c009c7947 */ /* 0x000fea000383ffff */
.L_x_1466:
[----:B0-----:R0:W1:Y:S02]  /*1fdd0*/  SYNCS.PHASECHK.TRANS64.TRYWAIT P0, [R18+URZ+0x38820], R3 ;  /* 0x03882003120075a7 */ /* 0x001064000800017f */
[----:B-1----:R-:W-:Y:S05]  /*1fde0*/  @!P0 NANOSLEEP.SYNCS 0x989680 ;  /* 0x009896800000895d */ /* 0x002fea0003900000 */
[----:B------:R-:W1:Y:S02]  /*1fdf0*/  @!P0 SYNCS.PHASECHK.TRANS64 P0, [R18+URZ+0x38820], R3 ;  /* 0x03882003120085a7 */ /* 0x000e64000800007f */
[----:B-1----:R-:W-:Y:S05]  /*1fe00*/  @!P0 BRA `(.L_x_1466) ;  /* 0xfffffffc00f08947 */ /* 0x002fea000383ffff */
[----:B------:R-:W-:Y:S05]  /*1fe10*/  BRA `(.L_x_1661) ;  /* 0xffffff6c00ac7947 */ /* 0x000fea000383ffff */
.L_x_1470:
[----:B-1----:R1:W2:Y:S02]  /*1fe20*/  SYNCS.PHASECHK.TRANS64.TRYWAIT P0, [R4+URZ+0x388a0], R8 ;  /* 0x0388a008040075a7 */ /* 0x0022a4000800017f */
[----:B--2---:R-:W-:Y:S05]  /*1fe30*/  @!P0 NANOSLEEP.SYNCS 0x989680 ;  /* 0x009896800000895d */ /* 0x004fea0003900000 */
[----:B------:R-:W2:Y:S02]  /*1fe40*/  @!P0 SYNCS.PHASECHK.TRANS64 P0, [R4+URZ+0x388a0], R8 ;  /* 0x0388a008040085a7 */ /* 0x000ea4000800007f */
[----:B--2---:R-:W-:Y:S05]  /*1fe50*/  @!P0 BRA `(.L_x_1470) ;  /* 0xfffffffc00f08947 */ /* 0x004fea000383ffff */
[----:B------:R-:W-:Y:S05]  /*1fe60*/  BRA `(.L_x_1662) ;  /* 0xffffff6c00cc7947 */ /* 0x000fea000383ffff */
.L_x_1475:
[----:B0-----:R0:W2:Y:S02]  /*1fe70*/  SYNCS.PHASECHK.TRANS64.TRYWAIT P0, [R4+URZ+0x388c0], R8 ;  /* 0x0388c008040075a7 */ /* 0x0010a4000800017f */
[----:B--2---:R-:W-:Y:S05]  /*1fe80*/  @!P0 NANOSLEEP.SYNCS 0x989680 ;  /* 0x009896800000895d */ /* 0x004fea0003900000 */
[----:B------:R-:W2:Y:S02]  /*1fe90*/  @!P0 SYNCS.PHASECHK.TRANS64 P0, [R4+URZ+0x388c0], R8 ;  /* 0x0388c008040085a7 */ /* 0x000ea4000800007f */
[----:B--2---:R-:W-:Y:S05]  /*1fea0*/  @!P0 BRA `(.L_x_1475) ;  /* 0xfffffffc00f08947 */ /* 0x004fea000383ffff */
[----:B------:R-:W-:Y:S05]  /*1feb0*/  BRA `(.L_x_1663) ;  /* 0xffffff70004c7947 */ /* 0x000fea000383ffff */
.L_x_1489:
[----:B0-----:R0:W1:Y:S02]  /*1fec0*/  SYNCS.PHASECHK.TRANS64.TRYWAIT P2, [R4+URZ+0x388a0], R5 ;  /* 0x0388a005040075a7 */ /* 0x001064000804017f */
[----:B-1----:R-:W-:Y:S05]  /*1fed0*/  @!P2 NANOSLEEP.SYNCS 0x989680 ;  /* 0x009896800000a95d */ /* 0x002fea0003900000 */
[----:B------:R-:W1:Y:S02]  /*1fee0*/  @!P2 SYNCS.PHASECHK.TRANS64 P2, [R4+URZ+0x388a0], R5 ;  /* 0x0388a0050400a5a7 */ /* 0x000e64000804007f */
[----:B-1----:R-:W-:Y:S05]  /*1fef0*/  @!P2 BRA `(.L_x_1489) ;  /* 0xfffffffc00f0a947 */ /* 0x002fea000383ffff */
[----:B------:R-:W-:Y:S05]  /*1ff00*/  BRA `(.L_x_1664) ;  /* 0xffffff7800cc7947 */ /* 0x000fea000383ffff */
.L_x_1494:
[----:B-1----:R1:W2:Y:S02]  /*1ff10*/  SYNCS.PHASECHK.TRANS64.TRYWAIT P2, [R4+URZ+0x388c0], R5 ;  /* 0x0388c005040075a7 */ /* 0x0022a4000804017f */
[----:B--2---:R-:W-:Y:S05]  /*1ff20*/  @!P2 NANOSLEEP.SYNCS 0x989680 ;  /* 0x009896800000a95d */ /* 0x004fea0003900000 */
[----:B------:R-:W2:Y:S02]  /*1ff30*/  @!P2 SYNCS.PHASECHK.TRANS64 P2, [R4+URZ+0x388c0], R5 ;  /* 0x0388c0050400a5a7 */ /* 0x000ea4000804007f */
[----:B--2---:R-:W-:Y:S05]  /*1ff40*/  @!P2 BRA `(.L_x_1494) ;  /* 0xfffffffc00f0a947 */ /* 0x004fea000383ffff */
[----:B------:R-:W-:Y:S05]  /*1ff50*/  BRA `(.L_x_1665) ;  /* 0xffffff7c00487947 */ /* 0x000fea000383ffff */
.L_x_1516:
        /* <DEDUP_REMOVED lines=11> */
.L_x_1667:
[----:B------:R-:W-:Y:S05]  /*20010*/  BSYNC B0 ;  /* 0x0000000000007941 */ /* 0x000fea0003800000 */
.L_x_1666:
[----:B------:R-:W-:Y:S05]  /*20020*/  BRA `(.L_x_1668) ;  /* 0xffffff8c00b87947 */ /* 0x000fea000383ffff */
.L_x_1518:
[----:B------:R-:W-:Y:S01]  /*20030*/  BSSY B0, `(.L_x_1669) ;  /* 0x0000006000007945 */ /* 0x000fe20003800000 */
[----:B------:R-:W-:-:S07]  /*20040*/  IMAD.MOV.U32 R15, RZ, RZ, -0x1 ;  /* 0xffffffffff0f7424 */ /* 0x000fce00078e00ff */
[----:B0-----:R-:W-:Y:S05]  /*20050*/  WARPSYNC.COLLECTIVE R15, `(.L_x_1670) ;  /* 0x000000000f0c7348 */ /* 0x001fea0003c00000 */
[----:B------:R-:W-:Y:S02]  /*20060*/  ELECT P6, UR62, PT ;  /* 0x00000000003e782f */ /* 0x000fe400038c0000 */
[----:B------:R-:W-:Y:S01]  /*20070*/  MOV R14, UR62 ;  /* 0x0000003e000e7c02 */ /* 0x000fe20008000f00 */
[----:B0-----:R-:W-:Y:S10]  /*20080*/  ENDCOLLECTIVE ;  /* 0x000000000000791b */ /* 0x001ff40003800000 */
.L_x_1670:
[----:B------:R-:W-:Y:S05]  /*20090*/  BSYNC B0 ;  /* 0x0000000000007941 */ /* 0x000fea0003800000 */
.L_x_1669:
[----:B------:R-:W-:Y:S05]  /*200a0*/  BRA `(.L_x_1671) ;  /* 0xffffff8c00c47947 */ /* 0x000fea000383ffff */
.L_x_1520:
[----:B0-----:R0:W1:Y:S02]  /*200b0*/  SYNCS.PHASECHK.TRANS64.TRYWAIT P0, [R0+URZ+0x38840], R2 ;  /* 0x03884002000075a7 */ /* 0x001064000800017f */
[----:B-1----:R-:W-:Y:S05]  /*200c0*/  @!P0 NANOSLEEP.SYNCS 0x989680 ;  /* 0x009896800000895d */ /* 0x002fea0003900000 */
[----:B------:R-:W1:Y:S02]  /*200d0*/  @!P0 SYNCS.PHASECHK.TRANS64 P0, [R0+URZ+0x38840], R2 ;  /* 0x03884002000085a7 */ /* 0x000e64000800007f */
[----:B-1----:R-:W-:Y:S05]  /*200e0*/  @!P0 BRA `(.L_x_1520) ;  /* 0xfffffffc00f08947 */ /* 0x002fea000383ffff */
[----:B------:R-:W-:Y:S05]  /*200f0*/  BRA `(.L_x_1672) ;  /* 0xffffff9000247947 */ /* 0x000fea000383ffff */
.L_x_1524:
        /* <DEDUP_REMOVED lines=9> */
.L_x_1673:
[----:B------:R-:W-:Y:S02]  /*20190*/  IMAD.MOV.U32 R13, RZ, RZ, R3 ;  /* 0x000000ffff0d7224 */ /* 0x000fe400078e0003 */
[----:B------:R-:W-:Y:S01]  /*201a0*/  IMAD.MOV.U32 R4, RZ, RZ, R14 ;  /* 0x000000ffff047224 */ /* 0x000fe200078e000e */
[----:B------:R-:W-:-:S07]  /*201b0*/  LOP3.LUT R6, R6, 0x7f, RZ, 0xc0, !PT ;  /* 0x0000007f06067812 */ /* 0x000fce00078ec0ff */
[----:B------:R-:W-:Y:S05]  /*201c0*/  WARPSYNC.COLLECTIVE R15, `(.L_x_1674) ;  /* 0x000000000f087348 */ /* 0x000fea0003c00000 */
[----:B------:R0:W1:Y:S02]  /*201d0*/  SHFL.IDX P6, R14, R13, R12, R11 ;  /* 0x0000000c0d0e7389 */ /* 0x00006400000c000b */
[----:B01----:R-:W-:Y:S01]  /*201e0*/  ENDCOLLECTIVE ;  /* 0x000000000000791b */ /* 0x003fe20003800000 */
.L_x_1674:
        /* <DEDUP_REMOVED lines=9> */
.L_x_1675:
[----:B------:R-:W-:Y:S02]  /*20280*/  IMAD.MOV.U32 R13, RZ, RZ, R3 ;  /* 0x000000ffff0d7224 */ /* 0x000fe400078e0003 */
[----:B------:R-:W-:-:S07]  /*20290*/  IMAD.MOV.U32 R6, RZ, RZ, R14 ;  /* 0x000000ffff067224 */ /* 0x000fce00078e000e */
[----:B------:R-:W-:Y:S05]  /*202a0*/  WARPSYNC.COLLECTIVE R15, `(.L_x_1676) ;  /* 0x000000000f087348 */ /* 0x000fea0003c00000 */
[----:B------:R0:W1:Y:S02]  /*202b0*/  SHFL.IDX P6, R14, R13, R12, R11 ;  /* 0x0000000c0d0e7389 */ /* 0x00006400000c000b */
[----:B01----:R-:W-:Y:S01]  /*202c0*/  ENDCOLLECTIVE ;  /* 0x000000000000791b */ /* 0x003fe20003800000 */
.L_x_1676:
        /* <DEDUP_REMOVED lines=22> */
.L_x_1677:
        /* <DEDUP_REMOVED lines=10> */
.L_x_1678:
        /* <DEDUP_REMOVED lines=11> */
.L_x_1679:
        /* <DEDUP_REMOVED lines=14> */
.L_x_1680:
[----:B------:R-:W-:Y:S01]  /*20660*/  IMAD.MOV.U32 R3, RZ, RZ, R14 ;  /* 0x000000ffff037224 */ /* 0x000fe200078e000e */
[----:B------:R-:W-:Y:S06]  /*20670*/  BRA `(.L_x_1681) ;  /* 0xffffff9400647947 */ /* 0x000fec000383ffff */
.L_x_1528:
[----:B------:R-:W2:Y:S04]  /*20680*/  LDL.LU R13, [R1+0x4c] ;  /* 0x00004c00010d7983 */ /* 0x000ea80000300800 */
[----:B------:R-:W3:Y:S04]  /*20690*/  LDL.LU R12, [R1+0x4] ;  /* 0x00000400010c7983 */ /* 0x000ee80000300800 */
[----:B------:R-:W4:Y:S04]  /*206a0*/  LDL.LU R11, [R1+0x50] ;  /* 0x00005000010b7983 */ /* 0x000f280000300800 */
[----:B------:R-:W5:Y:S04]  /*206b0*/  LDL.LU R9, [R1+0x64] ;  /* 0x0000640001097983 */ /* 0x000f680000300800 */
[----:B------:R-:W5:Y:S01]  /*206c0*/  LDL.LU R8, [R1+0x14] ;  /* 0x0000140001087983 */ /* 0x000f620000300800 */
[----:B------:R-:W-:Y:S01]  /*206d0*/  BSSY B0, `(.L_x_1682) ;  /* 0x0000017000007945 */ /* 0x000fe20003800000 */
[----:B------:R-:W-:-:S02]  /*206e0*/  IMAD.MOV.U32 R15, RZ, RZ, -0x1 ;  /* 0xffffffffff0f7424 */ /* 0x000fc400078e00ff */
[----:B--2---:R-:W-:Y:S02]  /*206f0*/  IMAD R7, R13, R7, RZ ;  /* 0x000000070d077224 */ /* 0x004fe400078e02ff */
[----:B------:R-:W-:-:S03]  /*20700*/  IMAD.MOV.U32 R13, RZ, RZ, R4 ;  /* 0x000000ffff0d7224 */ /* 0x000fc600078e0004 */
[-C--:B---3--:R-:W-:Y:S01]  /*20710*/  ISETP.GE.AND P2, PT, R12, R7.reuse, PT ;  /* 0x000000070c00720c */ /* 0x088fe20003f46270 */
[----:B------:R-:W-:Y:S01]  /*20720*/  IMAD.MOV.U32 R12, RZ, RZ, RZ ;  /* 0x000000ffff0c7224 */ /* 0x000fe200078e00ff */
[-C--:B----4-:R-:W-:Y:S01]  /*20730*/  ISETP.GE.AND P3, PT, R11, R7.reuse, PT ;  /* 0x000000070b00720c */ /* 0x090fe20003f66270 */
[----:B------:R-:W-:Y:S01]  /*20740*/  IMAD.MOV.U32 R11, RZ, RZ, 0x181f ;  /* 0x0000181fff0b7424 */ /* 0x000fe200078e00ff */
[----:B-----5:R-:W-:Y:S02]  /*20750*/  ISETP.GE.AND P4, PT, R9, R7, PT ;  /* 0x000000070900720c */ /* 0x020fe40003f86270 */
[----:B------:R-:W-:-:S07]  /*20760*/  LOP3.LUT R8, R8, 0xffffffdf, RZ, 0xc0, !PT ;  /* 0xffffffdf08087812 */ /* 0x000fce00078ec0ff */
        /* <DEDUP_REMOVED lines=8> */
[----:B------:R-:W-:-:S05]  /*207f0*/  @P6 LOP3.LUT R8, R8, 0x10, RZ, 0xfc, !PT ;  /* 0x0000001008086812 */ /* 0x000fca00078efcff */
[----:B------:R0:W-:Y:S02]  /*20800*/  STL [R1+0x14], R8 ;  /* 0x0000140801007387 */ /* 0x0001e40000100800 */
[----:B0-----:R-:W-:Y:S05]  /*20810*/  WARPSYNC.COLLECTIVE R15, `(.L_x_1683) ;  /* 0x000000000f087348 */ /* 0x001fea0003c00000 */
[----:B------:R1:W2:Y:S02]  /*20820*/  SHFL.IDX P6, R14, R13, R12, R11 ;  /* 0x0000000c0d0e7389 */ /* 0x0002a400000c000b */
[----:B012---:R-:W-:Y:S01]  /*20830*/  ENDCOLLECTIVE ;  /* 0x000000000000791b */ /* 0x007fe20003800000 */
.L_x_1683:
[----:B------:R-:W-:Y:S05]  /*20840*/  BSYNC B0 ;  /* 0x0000000000007941 */ /* 0x000fea0003800000 */
.L_x_1682:
[----:B------:R0:W-:Y:S04]  /*20850*/  STL [R1+0x90], R16 ;  /* 0x0000901001007387 */ /* 0x0001e80000100800 */
[----:B0-----:R0:W5:Y:S04]  /*20860*/  LDL.LU R16, [R1+0x14] ;  /* 0x0000140001107983 */ /* 0x0011680000300800 */
[----:B------:R1:W-:Y:S04]  /*20870*/  STL [R1+0x8c], R7 ;  /* 0x00008c0701007387 */ /* 0x0003e80000100800 */
[----:B-1----:R0:W5:Y:S01]  /*20880*/  LDL R7, [R1+0x18] ;  /* 0x0000180001077983 */ /* 0x0021620000100800 */
[----:B------:R-:W-:-:S02]  /*20890*/  IMAD.MOV.U32 R13, RZ, RZ, R0 ;  /* 0x000000ffff0d7224 */ /* 0x000fc400078e0000 */
[----:B------:R-:W-:Y:S02]  /*208a0*/  IMAD.MOV.U32 R12, RZ, RZ, RZ ;  /* 0x000000ffff0c7224 */ /* 0x000fe400078e00ff */
[----:B------:R-:W-:Y:S02]  /*208b0*/  IMAD.MOV.U32 R11, RZ, RZ, 0x181f ;  /* 0x0000181fff0b7424 */ /* 0x000fe400078e00ff */
[----:B------:R-:W-:Y:S02]  /*208c0*/  IMAD.MOV.U32 R15, RZ, RZ, -0x1 ;  /* 0xffffffffff0f7424 */ /* 0x000fe400078e00ff */
[----:B0-----:R-:W-:-:S07]  /*208d0*/  IMAD.MOV.U32 R8, RZ, RZ, R14 ;  /* 0x000000ffff087224 */ /* 0x001fce00078e000e */
[----:B-----5:R-:W-:Y:S05]  /*208e0*/  WARPSYNC.COLLECTIVE R15, `(.L_x_1684) ;  /* 0x000000000f087348 */ /* 0x020fea0003c00000 */
[----:B------:R0:W1:Y:S02]  /*208f0*/  SHFL.IDX P6, R14, R13, R12, R11 ;  /* 0x0000000c0d0e7389 */ /* 0x00006400000c000b */
[----:B01---5:R-:W-:Y:S01]  /*20900*/  ENDCOLLECTIVE ;  /* 0x000000000000791b */ /* 0x023fe20003800000 */
.L_x_1684:
[----:B------:R-:W-:Y:S02]  /*20910*/  IMAD.MOV.U32 R13, RZ, RZ, R4 ;  /* 0x000000ffff0d7224 */ /* 0x000fe400078e0004 */
[----:B------:R-:W-:Y:S02]  /*20920*/  IMAD.MOV.U32 R12, RZ, RZ, 0x1 ;  /* 0x00000001ff0c7424 */ /* 0x000fe400078e00ff */
[----:B------:R-:W-:-:S05]  /*20930*/  IMAD.MOV.U32 R2, RZ, RZ, R14 ;  /* 0x000000ffff027224 */ /* 0x000fca00078e000e */
[----:B------:R-:W-:-:S05]  /*20940*/  @!P2 LEA R3, P6, R10, R2, 0x1 ;  /* 0x000000020a03a211 */ /* 0x000fca00078c08ff */
[----:B------:R-:W-:-:S05]  /*20950*/  @!P2 IMAD.X R2, RZ, RZ, R8, P6 ;  /* 0x000000ffff02a224 */ /* 0x000fca00030e0608 */
[----:B------:R-:W-:-:S04]  /*20960*/  @!P2 LOP3.LUT R3, R3, R2, RZ, 0x3c, !PT ;  /* 0x000000020303a212 */ /* 0x000fc800078e3cff */
[----:B------:R-:W-:-:S04]  /*20970*/  @!P2 LOP3.LUT R2, R3, R2, RZ, 0x3c, !PT ;  /* 0x000000020302a212 */ /* 0x000fc800078e3cff */
[----:B------:R-:W-:Y:S02]  /*20980*/  @!P2 LOP3.LUT R3, R3, R2, RZ, 0x3c, !PT ;  /* 0x000000020303a212 */ /* 0x000fe400078e3cff */
[----:B------:R-:W-:-:S04]  /*20990*/  LOP3.LUT R16, R16, 0xffff7fff, RZ, 0xc0, !PT ;  /* 0xffff7fff10107812 */ /* 0x000fc800078ec0ff */
[----:B------:R-:W-:-:S04]  /*209a0*/  @P0 LOP3.LUT R16, R16, 0x8000, RZ, 0xfc, !PT ;  /* 0x0000800010100812 */ /* 0x000fc800078efcff */
[C---:B------:R-:W-:Y:S02]  /*209b0*/  LOP3.LUT P0, RZ, R16.reuse, 0x8, RZ, 0xc0, !PT ;  /* 0x0000000810ff7812 */ /* 0x040fe4000780c0ff */
[----:B------:R-:W-:-:S04]  /*209c0*/  LOP3.LUT R16, R16, 0xffffbfff, RZ, 0xc0, !PT ;  /* 0xffffbfff10107812 */ /* 0x000fc800078ec0ff */
[----:B------:R-:W-:-:S04]  /*209d0*/  @P1 LOP3.LUT R16, R16, 0x4000, RZ, 0xfc, !PT ;  /* 0x0000400010101812 */ /* 0x000fc800078efcff */
[C---:B------:R-:W-:Y:S02]  /*209e0*/  LOP3.LUT P1, RZ, R16.reuse, 0x4, RZ, 0xc0, !PT ;  /* 0x0000000410ff7812 */ /* 0x040fe4000782c0ff */
[----:B------:R-:W-:Y:S01]  /*209f0*/  LOP3.LUT R16, R16, 0xffffdfff, RZ, 0xc0, !PT ;  /* 0xffffdfff10107812 */ /* 0x000fe200078ec0ff */
[----:B------:R-:W-:Y:S01]  /*20a00*/  @!PT LDS RZ, [RZ] ;  /* 0x00000000fffff984 */ /* 0x000fe20000000800 */
[----:B------:R-:W-:Y:S01]  /*20a10*/  @!PT LDS RZ, [RZ] ;  /* 0x00000000fffff984 */ /* 0x000fe20000000800 */
[----:B------:R-:W-:Y:S01]  /*20a20*/  @!PT LDS RZ, [RZ] ;  /* 0x00000000fffff984 */ /* 0x000fe20000000800 */
[----:B------:R0:W-:Y:S03]  /*20a30*/  @!P2 LDGSTS.E.BYPASS.LTC128B.128 [R7+0x26400], desc[UR40][R2.64], !P0 ;  /* 0x264000000207afae */ /* 0x0001e6000c101d68 */
[----:B------:R-:W-:-:S04]  /*20a40*/  @P3 LOP3.LUT R16, R16, 0x2000, RZ, 0xfc, !PT ;  /* 0x0000200010103812 */ /* 0x000fc800078efcff */
[C---:B------:R-:W-:Y:S02]  /*20a50*/  LOP3.LUT P3, RZ, R16.reuse, 0x2, RZ, 0xc0, !PT ;  /* 0x0000000210ff7812 */ /* 0x040fe4000786c0ff */
[----:B------:R-:W-:Y:S01]  /*20a60*/  LOP3.LUT R16, R16, 0xfffffbff, RZ, 0xc0, !PT ;  /* 0xfffffbff10107812 */ /* 0x000fe200078ec0ff */
[----:B------:R0:W-:Y:S03]  /*20a70*/  @!P2 LDGSTS.E.BYPASS.LTC128B.128 [R7+0x28400], desc[UR40][R2.64+0x80], !P1 ;  /* 0x284000800207afae */ /* 0x0001e6000c901d68 */
[----:B------:R-:W-:-:S04]  /*20a80*/  @P4 LOP3.LUT R16, R16, 0x400, RZ, 0xfc, !PT ;  /* 0x0000040010104812 */ /* 0x000fc800078efcff */
[C---:B------:R-:W-:Y:S02]  /*20a90*/  LOP3.LUT P0, RZ, R16.reuse, 0x8000, RZ, 0xc0, !PT ;  /* 0x0000800010ff7812 */ /* 0x040fe4000780c0ff */
[C---:B------:R-:W-:Y:S01]  /*20aa0*/  LOP3.LUT P1, RZ, R16.reuse, 0x4000, RZ, 0xc0, !PT ;  /* 0x0000400010ff7812 */ /* 0x040fe2000782c0ff */
[----:B------:R0:W-:Y:S01]  /*20ab0*/  @!P2 LDGSTS.E.BYPASS.LTC128B.128 [R7+0x2a400], desc[UR40][R2.64+0x100], !P3 ;  /* 0x2a4001000207afae */ /* 0x0001e2000d901d68 */
[C---:B------:R-:W-:Y:S02]  /*20ac0*/  LOP3.LUT P6, RZ, R16.reuse, 0x20, RZ, 0xc0, !PT ;  /* 0x0000002010ff7812 */ /* 0x040fe400078cc0ff */
[C---:B------:R-:W-:Y:S01]  /*20ad0*/  LOP3.LUT P3, RZ, R16.reuse, 0x2000, RZ, 0xc0, !PT ;  /* 0x0000200010ff7812 */ /* 0x040fe2000786c0ff */
[----:B------:R0:W-:Y:S01]  /*20ae0*/  @!P2 LDGSTS.E.BYPASS.LTC128B.128 [R7+0x2c400], desc[UR40][R2.64+0x180], !P5 ;  /* 0x2c4001800207afae */ /* 0x0001e2000e901d68 */
[C---:B------:R-:W-:Y:S02]  /*20af0*/  LOP3.LUT P4, RZ, R16.reuse, 0x10, RZ, 0xc0, !PT ;  /* 0x0000001010ff7812 */ /* 0x040fe4000788c0ff */
[----:B------:R-:W-:-:S03]  /*20b00*/  LOP3.LUT R16, R16, 0xfffff7ff, RZ, 0xc0, !PT ;  /* 0xfffff7ff10107812 */ /* 0x000fc600078ec0ff */
[----:B------:R0:W-:Y:S01]  /*20b10*/  @!P2 LDGSTS.E.BYPASS.LTC128B.128 [R7+0x2e400], desc[UR40][R2.64+0x200], !P0 ;  /* 0x2e4002000207afae */ /* 0x0001e2000c101d68 */
[----:B------:R-:W-:-:S03]  /*20b20*/  @P5 LOP3.LUT R16, R16, 0x800, RZ, 0xfc, !PT ;  /* 0x0000080010105812 */ /* 0x000fc600078efcff */
[----:B------:R0:W-:Y:S01]  /*20b30*/  @!P2 LDGSTS.E.BYPASS.LTC128B.128 [R7+0x30400], desc[UR40][R2.64+0x280], !P1 ;  /* 0x304002800207afae */ /* 0x0001e2000c901d68 */
[C---:B------:R-:W-:Y:S02]  /*20b40*/  LOP3.LUT P5, RZ, R16.reuse, 0x4, RZ, 0xc0, !PT ;  /* 0x0000000410ff7812 */ /* 0x040fe400078ac0ff */
[----:B------:R-:W-:Y:S01]  /*20b50*/  @!P3 LOP3.LUT R8, R5, 0x40, RZ, 0xc0, !PT ;  /* 0x000000400508b812 */ /* 0x000fe200078ec0ff */
[----:B------:R0:W-:Y:S01]  /*20b60*/  @!P2 LDGSTS.E.BYPASS.LTC128B.128 [R7+0x32400], desc[UR40][R2.64+0x300], P6 ;  /* 0x324003000207afae */ /* 0x0001e2000b101d68 */
[----:B------:R-:W-:Y:S02]  /*20b70*/  LOP3.LUT R16, R16, 0xffffefff, RZ, 0xc0, !PT ;  /* 0xffffefff10107812 */ /* 0x000fe400078ec0ff */
[----:B------:R-:W-:-:S07]  /*20b80*/  @!P3 SHF.R.U32.HI R8, RZ, 0x2, R8 ;  /* 0x00000002ff08b819 */ /* 0x000fce0000011608 */
[----:B0-----:R-:W-:Y:S05]  /*20b90*/  WARPSYNC.COLLECTIVE R15, `(.L_x_1685) ;  /* 0x000000000f087348 */ /* 0x001fea0003c00000 */
[----:B------:R1:W2:Y:S02]  /*20ba0*/  SHFL.IDX P6, R14, R13, R12, R11 ;  /* 0x0000000c0d0e7389 */ /* 0x0002a400000c000b */
[----:B012---:R-:W-:Y:S01]  /*20bb0*/  ENDCOLLECTIVE ;  /* 0x000000000000791b */ /* 0x007fe20003800000 */
.L_x_1685:
[----:B------:R-:W-:Y:S01]  /*20bc0*/  @!PT LDS RZ, [RZ] ;  /* 0x00000000fffff984 */ /* 0x000fe20000000800 */
[----:B------:R-:W-:Y:S01]  /*20bd0*/  @!PT LDS RZ, [RZ] ;  /* 0x00000000fffff984 */ /* 0x000fe20000000800 */
[----:B------:R-:W-:Y:S01]  /*20be0*/  @!PT LDS RZ, [RZ] ;  /* 0x00000000fffff984 */ /* 0x000fe20000000800 */
[----:B------:R0:W-:Y:S01]  /*20bf0*/  @!P2 LDGSTS.E.BYPASS.LTC128B.128 [R7+0x34400], desc[UR40][R2.64+0x380], P4 ;  /* 0x344003800207afae */ /* 0x0001e2000a101d68 */
[----:B------:R-:W-:Y:S02]  /*20c00*/  @!P3 ISETP.NE.U32.AND P2, PT, R8, RZ, PT ;  /* 0x000000ff0800b20c */ /* 0x000fe40003f45070 */
[----:B------:R-:W-:Y:S02]  /*20c10*/  @P5 LOP3.LUT R16, R16, 0x1000, RZ, 0xfc, !PT ;  /* 0x0000100010105812 */ /* 0x000fe400078efcff */
[----:B------:R-:W-:Y:S02]  /*20c20*/  @!P3 LOP3.LUT R8, R6, 0x80, RZ, 0xc0, !PT ;  /* 0x000000800608b812 */ /* 0x000fe400078ec0ff */
[C---:B------:R-:W-:Y:S02]  /*20c30*/  LOP3.LUT P5, RZ, R16.reuse, 0x8, RZ, 0xc0, !PT ;  /* 0x0000000810ff7812 */ /* 0x040fe400078ac0ff */
[----:B------:R-:W-:Y:S01]  /*20c40*/  LOP3.LUT R16, R16, 0xffffffdf, RZ, 0xc0, !PT ;  /* 0xffffffdf10107812 */ /* 0x000fe200078ec0ff */
[----:B------:R-:W-:Y:S01]  /*20c50*/  IMAD.MOV.U32 R13, RZ, RZ, R0 ;  /* 0x000000ffff0d7224 */ /* 0x000fe200078e0000 */
[----:B------:R-:W-:-:S03]  /*20c60*/  @!P3 SHF.R.U32.HI R8, RZ, 0x3, R8 ;  /* 0x00000003ff08b819 */ /* 0x000fc60000011608 */
[----:B------:R-:W-:Y:S02]  /*20c70*/  @P2 LOP3.LUT R16, R16, 0x20, RZ, 0xfc, !PT ;  /* 0x0000002010102812 */ /* 0x000fe400078efcff */
[----:B------:R-:W-:Y:S01]  /*20c80*/  @!P3 ISETP.NE.U32.AND P4, PT, R8, RZ, PT ;  /* 0x000000ff0800b20c */ /* 0x000fe20003f85070 */
[----:B0-----:R-:W-:-:S12]  /*20c90*/  IMAD.MOV.U32 R9, RZ, RZ, R14 ;  /* 0x000000ffff097224 */ /* 0x001fd800078e000e */
[----:B------:R-:W-:Y:S05]  /*20ca0*/  WARPSYNC.COLLECTIVE R15, `(.L_x_1686) ;  /* 0x000000000f087348 */ /* 0x000fea0003c00000 */
[----:B------:R0:W1:Y:S02]  /*20cb0*/  SHFL.IDX P6, R14, R13, R12, R11 ;  /* 0x0000000c0d0e7389 */ /* 0x00006400000c000b */
[----:B01----:R-:W-:Y:S01]  /*20cc0*/  ENDCOLLECTIVE ;  /* 0x000000000000791b */ /* 0x003fe20003800000 */
.L_x_1686:
        /* <DEDUP_REMOVED lines=29> */
.L_x_1687:
        /* <DEDUP_REMOVED lines=8> */
[----:B------:R0:W-:Y:S01]  /*20f20*/  STL [R1+0x14], R16 ;  /* 0x0000141001007387 */ /* 0x0001e20000100800 */
[----:B------:R-:W-:-:S11]  /*20f30*/  IMAD.MOV.U32 R10, RZ, RZ, R14 ;  /* 0x000000ffff0a7224 */ /* 0x000fd600078e000e */
[----:B0-----:R-:W-:Y:S05]  /*20f40*/  WARPSYNC.COLLECTIVE R15, `(.L_x_1688) ;  /* 0x000000000f087348 */ /* 0x001fea0003c00000 */
[----:B------:R1:W2:Y:S02]  /*20f50*/  SHFL.IDX P6, R14, R13, R12, R11 ;  /* 0x0000000c0d0e7389 */ /* 0x0002a400000c000b */
[----:B012---:R-:W-:Y:S01]  /*20f60*/  ENDCOLLECTIVE ;  /* 0x000000000000791b */ /* 0x007fe20003800000 */
.L_x_1688:
        /* <DEDUP_REMOVED lines=20> */
[----:B------:R-:W-:-:S03]  /*210b0*/  LOP3.LUT P2, RZ, R16, 0x80, RZ, 0xc0, !PT ;  /* 0x0000008010ff7812 */ /* 0x000fc6000784c0ff */
[----:B------:R0:W5:Y:S10]  /*210c0*/  LDL.LU R16, [R1+0x90] ;  /* 0x0000900001107983 */ /* 0x0001740000300800 */
        /* <DEDUP_REMOVED lines=13> */
.L_x_1689:
[----:B------:R-:W-:Y:S02]  /*211a0*/  IMAD.MOV.U32 R13, RZ, RZ, R0 ;  /* 0x000000ffff0d7224 */ /* 0x000fe400078e0000 */
[----:B------:R-:W-:-:S07]  /*211b0*/  IMAD.MOV.U32 R4, RZ, RZ, R14 ;  /* 0x000000ffff047224 */ /* 0x000fce00078e000e */
[----:B------:R-:W-:Y:S05]  /*211c0*/  WARPSYNC.COLLECTIVE R15, `(.L_x_1690) ;  /* 0x000000000f087348 */ /* 0x000fea0003c00000 */
[----:B------:R0:W1:Y:S02]  /*211d0*/  SHFL.IDX P6, R14, R13, R12, R11 ;  /* 0x0000000c0d0e7389 */ /* 0x00006400000c000b */
[----:B01----:R-:W-:Y:S01]  /*211e0*/  ENDCOLLECTIVE ;  /* 0x000000000000791b */ /* 0x003fe20003800000 */
.L_x_1690:
[----:B------:R-:W-:Y:S01]  /*211f0*/  IMAD.MOV.U32 R0, RZ, RZ, R14 ;  /* 0x000000ffff007224 */ /* 0x000fe200078e000e */
[----:B------:R-:W-:Y:S06]  /*21200*/  BRA `(.L_x_1691) ;  /* 0xffffff9800347947 */ /* 0x000fec000383ffff */
.L_x_1533:
[----:B0-----:R0:W2:Y:S02]  /*21210*/  SYNCS.PHASECHK.TRANS64.TRYWAIT P0, [R18+URZ+0x38820], R0 ;  /* 0x03882000120075a7 */ /* 0x0010a4000800017f */
[----:B--2---:R-:W-:Y:S05]  /*21220*/  @!P0 NANOSLEEP.SYNCS 0x989680 ;  /* 0x009896800000895d */ /* 0x004fea0003900000 */
[----:B------:R-:W2:Y:S02]  /*21230*/  @!P0 SYNCS.PHASECHK.TRANS64 P0, [R18+URZ+0x38820], R0 ;  /* 0x03882000120085a7 */ /* 0x000ea4000800007f */
[----:B--2---:R-:W-:Y:S05]  /*21240*/  @!P0 BRA `(.L_x_1533) ;  /* 0xfffffffc00f08947 */ /* 0x004fea000383ffff */
[----:B------:R-:W-:Y:S05]  /*21250*/  BRA `(.L_x_1692) ;  /* 0xffffff9800f07947 */ /* 0x000fea000383ffff */
.L_x_1537:
[----:B0-----:R0:W2:Y:S02]  /*21260*/  SYNCS.PHASECHK.TRANS64.TRYWAIT P0, [R0+URZ+0x38860], R2 ;  /* 0x03886002000075a7 */ /* 0x0010a4000800017f */
[----:B--2---:R-:W-:Y:S05]  /*21270*/  @!P0 NANOSLEEP.SYNCS 0x989680 ;  /* 0x009896800000895d */ /* 0x004fea0003900000 */
[----:B------:R-:W2:Y:S02]  /*21280*/  @!P0 SYNCS.PHASECHK.TRANS64 P0, [R0+URZ+0x38860], R2 ;  /* 0x03886002000085a7 */ /* 0x000ea4000800007f */
[----:B--2---:R-:W-:Y:S05]  /*21290*/  @!P0 BRA `(.L_x_1537) ;  /* 0xfffffffc00f08947 */ /* 0x004fea000383ffff */
[----:B------:R-:W-:Y:S05]  /*212a0*/  BRA `(.L_x_1693) ;  /* 0xffffff9c00147947 */ /* 0x000fea000383ffff */
.L_x_1556:
[----:B-1----:R1:W2:Y:S02]  /*212b0*/  SYNCS.PHASECHK.TRANS64.TRYWAIT P0, [R2+URZ+0x38840], R6 ;  /* 0x03884006020075a7 */ /* 0x0022a4000800017f */
[----:B--2---:R-:W-:Y:S05]  /*212c0*/  @!P0 NANOSLEEP.SYNCS 0x989680 ;  /* 0x009896800000895d */ /* 0x004fea0003900000 */
[----:B------:R-:W2:Y:S02]  /*212d0*/  @!P0 SYNCS.PHASECHK.TRANS64 P0, [R2+URZ+0x38840], R6 ;  /* 0x03884006020085a7 */ /* 0x000ea4000800007f */
[----:B--2---:R-:W-:Y:S05]  /*212e0*/  @!P0 BRA `(.L_x_1556) ;  /* 0xfffffffc00f08947 */ /* 0x004fea000383ffff */
[----:B------:R-:W-:Y:S05]  /*212f0*/  BRA `(.L_x_1694) ;  /* 0xffffffa800247947 */ /* 0x000fea000383ffff */
.L_x_1561:
[----:B0-----:R0:W2:Y:S02]  /*21300*/  SYNCS.PHASECHK.TRANS64.TRYWAIT P0, [R2+URZ+0x38860], R6 ;  /* 0x03886006020075a7 */ /* 0x0010a4000800017f */
[----:B--2---:R-:W-:Y:S05]  /*21310*/  @!P0 NANOSLEEP.SYNCS 0x989680 ;  /* 0x009896800000895d */ /* 0x004fea0003900000 */
[----:B------:R-:W2:Y:S02]  /*21320*/  @!P0 SYNCS.PHASECHK.TRANS64 P0, [R2+URZ+0x38860], R6 ;  /* 0x03886006020085a7 */ /* 0x000ea4000800007f */
[----:B--2---:R-:W-:Y:S05]  /*21330*/  @!P0 BRA `(.L_x_1561) ;  /* 0xfffffffc00f08947 */ /* 0x004fea000383ffff */
[----:B------:R-:W-:Y:S05]  /*21340*/  BRA `(.L_x_1695) ;  /* 0xffffffa800a07947 */ /* 0x000fea000383ffff */
.L_x_1576:
[----:B-1----:R1:W2:Y:S02]  /*21350*/  SYNCS.PHASECHK.TRANS64.TRYWAIT P0, [R3+URZ+0x38840], R2 ;  /* 0x03884002030075a7 */ /* 0x0022a4000800017f */
[----:B--2---:R-:W-:Y:S05]  /*21360*/  @!P0 NANOSLEEP.SYNCS 0x989680 ;  /* 0x009896800000895d */ /* 0x004fea0003900000 */
[----:B------:R-:W2:Y:S02]  /*21370*/  @!P0 SYNCS.PHASECHK.TRANS64 P0, [R3+URZ+0x38840], R2 ;  /* 0x03884002030085a7 */ /* 0x000ea4000800007f */
[----:B--2---:R-:W-:Y:S05]  /*21380*/  @!P0 BRA `(.L_x_1576) ;  /* 0xfffffffc00f08947 */ /* 0x004fea000383ffff */
[----:B------:R-:W-:Y:S05]  /*21390*/  BRA `(.L_x_1696) ;  /* 0xffffffb4007c7947 */ /* 0x000fea000383ffff */
.L_x_1581:
[----:B--2---:R2:W3:Y:S02]  /*213a0*/  SYNCS.PHASECHK.TRANS64.TRYWAIT P0, [R3+URZ+0x38860], R2 ;  /* 0x03886002030075a7 */ /* 0x0044e4000800017f */
[----:B---3--:R-:W-:Y:S05]  /*213b0*/  @!P0 NANOSLEEP.SYNCS 0x989680 ;  /* 0x009896800000895d */ /* 0x008fea0003900000 */
[----:B------:R-:W3:Y:S02]  /*213c0*/  @!P0 SYNCS.PHASECHK.TRANS64 P0, [R3+URZ+0x38860], R2 ;  /* 0x03886002030085a7 */ /* 0x000ee4000800007f */
[----:B---3--:R-:W-:Y:S05]  /*213d0*/  @!P0 BRA `(.L_x_1581) ;  /* 0xfffffffc00f08947 */ /* 0x008fea000383ffff */
[----:B------:R-:W-:Y:S05]  /*213e0*/  BRA `(.L_x_1697) ;  /* 0xffffffb400f87947 */ /* 0x000fea000383ffff */
.L_x_1596:
[----:B-1----:R1:W2:Y:S02]  /*213f0*/  SYNCS.PHASECHK.TRANS64.TRYWAIT P0, [R3+URZ+0x38840], R2 ;  /* 0x03884002030075a7 */ /* 0x0022a4000800017f */
[----:B--2---:R-:W-:Y:S05]  /*21400*/  @!P0 NANOSLEEP.SYNCS 0x989680 ;  /* 0x009896800000895d */ /* 0x004fea0003900000 */
[----:B------:R-:W2:Y:S02]  /*21410*/  @!P0 SYNCS.PHASECHK.TRANS64 P0, [R3+URZ+0x38840], R2 ;  /* 0x03884002030085a7 */ /* 0x000ea4000800007f */
[----:B--2---:R-:W-:Y:S05]  /*21420*/  @!P0 BRA `(.L_x_1596) ;  /* 0xfffffffc00f08947 */ /* 0x004fea000383ffff */
[----:B------:R-:W-:Y:S05]  /*21430*/  BRA `(.L_x_1698) ;  /* 0xffffffc000b87947 */ /* 0x000fea000383ffff */
.L_x_1601:
[----:B--2---:R2:W3:Y:S02]  /*21440*/  SYNCS.PHASECHK.TRANS64.TRYWAIT P0, [R3+URZ+0x38860], R2 ;  /* 0x03886002030075a7 */ /* 0x0044e4000800017f */
[----:B---3--:R-:W-:Y:S05]  /*21450*/  @!P0 NANOSLEEP.SYNCS 0x989680 ;  /* 0x009896800000895d */ /* 0x008fea0003900000 */
[----:B------:R-:W3:Y:S02]  /*21460*/  @!P0 SYNCS.PHASECHK.TRANS64 P0, [R3+URZ+0x38860], R2 ;  /* 0x03886002030085a7 */ /* 0x000ee4000800007f */
[----:B---3--:R-:W-:Y:S05]  /*21470*/  @!P0 BRA `(.L_x_1601) ;  /* 0xfffffffc00f08947 */ /* 0x008fea000383ffff */
[----:B------:R-:W-:Y:S05]  /*21480*/  BRA `(.L_x_1699) ;  /* 0xffffffc400347947 */ /* 0x000fea000383ffff */
.L_x_1617:
[----:B-1----:R-:W2:Y:S01]  /*21490*/  LDL R2, [R1] ;  /* 0x0000000001027983 */ /* 0x002ea20000100800 */
[----:B------:R-:W-:Y:S01]  /*214a0*/  BSSY B0, `(.L_x_1700) ;  /* 0x0000008000007945 */ /* 0x000fe20003800000 */
[----:B---3--:R-:W-:Y:S02]  /*214b0*/  IMAD.MOV.U32 R12, RZ, RZ, RZ ;  /* 0x000000ffff0c7224 */ /* 0x008fe400078e00ff */
[----:B------:R-:W-:Y:S02]  /*214c0*/  IMAD.MOV.U32 R11, RZ, RZ, 0x1f ;  /* 0x0000001fff0b7424 */ /* 0x000fe400078e00ff */
[----:B------:R-:W-:Y:S02]  /*214d0*/  IMAD.MOV.U32 R15, RZ, RZ, -0x1 ;  /* 0xffffffffff0f7424 */ /* 0x000fe400078e00ff */
[----:B--2---:R-:W-:-:S07]  /*214e0*/  IMAD.MOV.U32 R13, RZ, RZ, R2 ;  /* 0x000000ffff0d7224 */ /* 0x004fce00078e0002 */
[----:B0-----:R-:W-:Y:S05]  /*214f0*/  WARPSYNC.COLLECTIVE R15, `(.L_x_1701) ;  /* 0x000000000f087348 */ /* 0x001fea0003c00000 */
[----:B------:R1:W2:Y:S02]  /*21500*/  SHFL.IDX P6, R14, R13, R12, R11 ;  /* 0x0000000c0d0e7389 */ /* 0x0002a400000c000b */
[----:B012---:R-:W-:Y:S01]  /*21510*/  ENDCOLLECTIVE ;  /* 0x000000000000791b */ /* 0x007fe20003800000 */
.L_x_1701:
[----:B------:R-:W-:Y:S05]  /*21520*/  BSYNC B0 ;  /* 0x0000000000007941 */ /* 0x000fea0003800000 */
.L_x_1700:
        /* <DEDUP_REMOVED lines=9> */
.L_x_1702:
        /* <DEDUP_REMOVED lines=26> */
.L_x_1703:
        /* <DEDUP_REMOVED lines=8> */
.L_x_1704:
        /* <DEDUP_REMOVED lines=8> */
.L_x_1705:
        /* <DEDUP_REMOVED lines=8> */
.L_x_1706:
        /* <DEDUP_REMOVED lines=8> */
.L_x_1707:
        /* <DEDUP_REMOVED lines=9> */
.L_x_1708:
[----:B------:R-:W-:Y:S01]  /*219f0*/  IMAD.MOV.U32 R9, RZ, RZ, R14 ;  /* 0x000000ffff097224 */ /* 0x000fe200078e000e */
[----:B------:R-:W-:Y:S06]  /*21a00*/  BRA `(.L_x_1709) ;  /* 0xffffffcc006c7947 */ /* 0x000fec000383ffff */
.L_x_1620:
[----:B------:R-:W-:Y:S01]  /*21a10*/  BSSY B0, `(.L_x_1710) ;  /* 0x0000008000007945 */ /* 0x000fe20003800000 */
[----:B------:R-:W-:Y:S02]  /*21a20*/  IMAD.MOV.U32 R13, RZ, RZ, R2 ;  /* 0x000000ffff0d7224 */ /* 0x000fe400078e0002 */
[----:B---3--:R-:W-:Y:S02]  /*21a30*/  IMAD.MOV.U32 R12, RZ, RZ, 0x1 ;  /* 0x00000001ff0c7424 */ /* 0x008fe400078e00ff */
[----:B------:R-:W-:Y:S02]  /*21a40*/  IMAD.MOV.U32 R11, RZ, RZ, RZ ;  /* 0x000000ffff0b7224 */ /* 0x000fe400078e00ff */
[----:B------:R-:W-:-:S07]  /*21a50*/  IMAD.MOV.U32 R15, RZ, RZ, -0x1 ;  /* 0xffffffffff0f7424 */ /* 0x000fce00078e00ff */
[----:B0-----:R-:W-:Y:S05]  /*21a60*/  WARPSYNC.COLLECTIVE R15, `(.L_x_1711) ;  /* 0x000000000f087348 */ /* 0x001fea0003c00000 */
[----:B------:R1:W2:Y:S02]  /*21a70*/  SHFL.UP P6, R14, R13, R12, R11 ;  /* 0x0400000c0d0e7389 */ /* 0x0002a400000c000b */
[----:B012---:R-:W-:Y:S01]  /*21a80*/  ENDCOLLECTIVE ;  /* 0x000000000000791b */ /* 0x007fe20003800000 */
.L_x_1711:
[----:B------:R-:W-:Y:S05]  /*21a90*/  BSYNC B0 ;  /* 0x0000000000007941 */ /* 0x000fea0003800000 */
.L_x_1710:
        /* <DEDUP_REMOVED lines=10> */
.L_x_1712:
        /* <DEDUP_REMOVED lines=8> */
.L_x_1713:
        /* <DEDUP_REMOVED lines=8> */
.L_x_1714:
        /* <DEDUP_REMOVED lines=8> */
.L_x_1715:
        /* <DEDUP_REMOVED lines=9> */
.L_x_1716:
[----:B------:R-:W-:Y:S01]  /*21d50*/  IMAD.MOV.U32 R9, RZ, RZ, R14 ;  /* 0x000000ffff097224 */ /* 0x000fe200078e000e */
[----:B------:R-:W-:Y:S06]  /*21d60*/  BRA `(.L_x_1717) ;  /* 0xffffffcc00407947 */ /* 0x000fec000383ffff */
.L_x_1622:
[----:B------:R-:W-:Y:S01]  /*21d70*/  BSSY B0, `(.L_x_1718) ;  /* 0x0000006000007945 */ /* 0x000fe20003800000 */
[----:B------:R-:W-:Y:S01]  /*21d80*/  PLOP3.LUT P6, PT, P6, PT, PT, 0x8, 0x0 ;  /* 0x000000000000781c */ /* 0x000fe200037ce170 */
[----:B------:R-:W-:-:S12]  /*21d90*/  IMAD.MOV.U32 R15, RZ, RZ, -0x1 ;  /* 0xffffffffff0f7424 */ /* 0x000fd800078e00ff */
[----:B0--3--:R-:W-:Y:S05]  /*21da0*/  WARPSYNC.COLLECTIVE R15, `(.L_x_1719) ;  /* 0x000000000f087348 */ /* 0x009fea0003c00000 */
[----:B---3--:R-:W-:Y:S01]  /*21db0*/  VOTE.ANY R14, PT, P6 ;  /* 0x00000000000e7806 */ /* 0x008fe200030e0100 */
[----:B0-----:R-:W-:Y:S06]  /*21dc0*/  ENDCOLLECTIVE ;  /* 0x000000000000791b */ /* 0x001fec0003800000 */
.L_x_1719:
[----:B------:R-:W-:Y:S05]  /*21dd0*/  BSYNC B0 ;  /* 0x0000000000007941 */ /* 0x000fea0003800000 */
.L_x_1718:
        /* <DEDUP_REMOVED lines=9> */
.L_x_1720:
[----:B------:R-:W-:Y:S02]  /*21e70*/  IMAD.MOV.U32 R13, RZ, RZ, R6 ;  /* 0x000000ffff0d7224 */ /* 0x000fe400078e0006 */
[----:B------:R-:W-:-:S07]  /*21e80*/  IMAD.MOV.U32 R0, RZ, RZ, R14 ;  /* 0x000000ffff007224 */ /* 0x000fce00078e000e */
[----:B------:R-:W-:Y:S05]  /*21e90*/  WARPSYNC.COLLECTIVE R15, `(.L_x_1721) ;  /* 0x000000000f087348 */ /* 0x000fea0003c00000 */
[----:B------:R0:W1:Y:S02]  /*21ea0*/  SHFL.IDX P6, R14, R13, R12, R11 ;  /* 0x0000000c0d0e7389 */ /* 0x00006400000c000b */
[----:B01----:R-:W-:Y:S01]  /*21eb0*/  ENDCOLLECTIVE ;  /* 0x000000000000791b */ /* 0x003fe20003800000 */
.L_x_1721:
[----:B------:R-:W-:Y:S01]  /*21ec0*/  IMAD.MOV.U32 R6, RZ, RZ, R14 ;  /* 0x000000ffff067224 */ /* 0x000fe200078e000e */
[----:B------:R-:W-:Y:S06]  /*21ed0*/  BRA `(.L_x_1722) ;  /* 0xffffffcc00207947 */ /* 0x000fec000383ffff */
.L_x_1624:
[----:B------:R-:W-:Y:S01]  /*21ee0*/  BSSY B0, `(.L_x_1723) ;  /* 0x0000007000007945 */ /* 0x000fe20003800000 */
[----:B------:R-:W-:Y:S02]  /*21ef0*/  IMAD.MOV.U32 R13, RZ, RZ, R7 ;  /* 0x000000ffff0d7224 */ /* 0x000fe400078e0007 */
[----:B------:R-:W-:Y:S02]  /*21f00*/  IMAD.MOV.U32 R11, RZ, RZ, 0x1f ;  /* 0x0000001fff0b7424 */ /* 0x000fe400078e00ff */
[----:B------:R-:W-:-:S07]  /*21f10*/  IMAD.MOV.U32 R15, RZ, RZ, -0x1 ;  /* 0xffffffffff0f7424 */ /* 0x000fce00078e00ff */
[----:B012-4-:R-:W-:Y:S05]  /*21f20*/  WARPSYNC.COLLECTIVE R15, `(.L_x_1724) ;  /* 0x000000000f087348 */ /* 0x017fea0003c00000 */
[----:B------:R3:W0:Y:S02]  /*21f30*/  SHFL.IDX P6, R14, R13, R12, R11 ;  /* 0x0000000c0d0e7389 */ /* 0x00062400000c000b */
[----:B01234-:R-:W-:Y:S01]  /*21f40*/  ENDCOLLECTIVE ;  /* 0x000000000000791b */ /* 0x01ffe20003800000 */
.L_x_1724:
[----:B------:R-:W-:Y:S05]  /*21f50*/  BSYNC B0 ;  /* 0x0000000000007941 */ /* 0x000fea0003800000 */
.L_x_1723:
[----:B------:R-:W-:Y:S01]  /*21f60*/  IMAD.MOV.U32 R7, RZ, RZ, R14 ;  /* 0x000000ffff077224 */ /* 0x000fe200078e000e */
[----:B------:R-:W-:Y:S06]  /*21f70*/  BRA `(.L_x_1725) ;  /* 0xffffffcc00107947 */ /* 0x000fec000383ffff */
.L_x_1628:
[----:B0-----:R0:W1:Y:S02]  /*21f80*/  SYNCS.PHASECHK.TRANS64.TRYWAIT P0, [R0+URZ+0x38820], R3 ;  /* 0x03882003000075a7 */ /* 0x001064000800017f */
[----:B-1----:R-:W-:Y:S05]  /*21f90*/  @!P0 NANOSLEEP.SYNCS 0x989680 ;  /* 0x009896800000895d */ /* 0x002fea0003900000 */
[----:B------:R-:W1:Y:S02]  /*21fa0*/  @!P0 SYNCS.PHASECHK.TRANS64 P0, [R0+URZ+0x38820], R3 ;  /* 0x03882003000085a7 */ /* 0x000e64000800007f */
[----:B-1----:R-:W-:Y:S05]  /*21fb0*/  @!P0 BRA `(.L_x_1628) ;  /* 0xfffffffc00f08947 */ /* 0x002fea000383ffff */
[----:B------:R-:W-:Y:S05]  /*21fc0*/  BRA `(.L_x_1726) ;  /* 0xffffffd000ac7947 */ /* 0x000fea000383ffff */
.L_x_1629:
        /* <DEDUP_REMOVED lines=11> */
.L_x_1728:
[----:B------:R-:W-:Y:S05]  /*22080*/  BSYNC B0 ;  /* 0x0000000000007941 */ /* 0x000fea0003800000 */
.L_x_1727:
[----:B------:R-:W-:Y:S05]  /*22090*/  BRA `(.L_x_1729) ;  /* 0xffffffd000947947 */ /* 0x000fea000383ffff */
.L_x_1630:
[----:B------:R-:W-:Y:S01]  /*220a0*/  BSSY B0, `(.L_x_1730) ;  /* 0x0000006000007945 */ /* 0x000fe20003800000 */
[----:B------:R-:W-:-:S07]  /*220b0*/  IMAD.MOV.U32 R15, RZ, RZ, -0x1 ;  /* 0xffffffffff0f7424 */ /* 0x000fce00078e00ff */
[----:B01----:R-:W-:Y:S05]  /*220c0*/  WARPSYNC.COLLECTIVE R15, `(.L_x_1731) ;  /* 0x000000000f0c7348 */ /* 0x003fea0003c00000 */
[----:B------:R-:W-:Y:S02]  /*220d0*/  ELECT P6, UR62, PT ;  /* 0x00000000003e782f */ /* 0x000fe400038c0000 */
[----:B------:R-:W-:Y:S01]  /*220e0*/  MOV R14, UR62 ;  /* 0x0000003e000e7c02 */ /* 0x000fe20008000f00 */
[----:B01----:R-:W-:Y:S10]  /*220f0*/  ENDCOLLECTIVE ;  /* 0x000000000000791b */ /* 0x003ff40003800000 */
.L_x_1731:
[----:B------:R-:W-:Y:S05]  /*22100*/  BSYNC B0 ;  /* 0x0000000000007941 */ /* 0x000fea0003800000 */
.L_x_1730:
[----:B------:R-:W-:Y:S05]  /*22110*/  BRA `(.L_x_1732) ;  /* 0xffffffd000887947 */ /* 0x000fea000383ffff */
.L_x_1632:
[----:B0-----:R0:W1:Y:S02]  /*22120*/  SYNCS.PHASECHK.TRANS64.TRYWAIT P0, [R6+URZ], R5 ;  /* 0x00000005060075a7 */ /* 0x001064000800017f */
[----:B-1----:R-:W-:Y:S05]  /*22130*/  @!P0 NANOSLEEP.SYNCS 0x989680 ;  /* 0x009896800000895d */ /* 0x002fea0003900000 */
[----:B------:R-:W1:Y:S02]  /*22140*/  @!P0 SYNCS.PHASECHK.TRANS64 P0, [R6+URZ], R5 ;  /* 0x00000005060085a7 */ /* 0x000e64000800007f */
[----:B-1----:R-:W-:Y:S05]  /*22150*/  @!P0 BRA `(.L_x_1632) ;  /* 0xfffffffc00f08947 */ /* 0x002fea000383ffff */
[----:B------:R-:W-:Y:S05]  /*22160*/  BRA `(.L_x_1733) ;  /* 0xffffffd000c07947 */ /* 0x000fea000383ffff */
.L_x_1633:
[----:B-1----:R1:W2:Y:S02]  /*22170*/  SYNCS.PHASECHK.TRANS64.TRYWAIT P0, [R7+URZ], R2 ;  /* 0x00000002070075a7 */ /* 0x0022a4000800017f */
[----:B--2---:R-:W-:Y:S05]  /*22180*/  @!P0 NANOSLEEP.SYNCS 0x989680 ;  /* 0x009896800000895d */ /* 0x004fea0003900000 */
[----:B------:R-:W2:Y:S02]  /*22190*/  @!P0 SYNCS.PHASECHK.TRANS64 P0, [R7+URZ], R2 ;  /* 0x00000002070085a7 */ /* 0x000ea4000800007f */
[----:B--2---:R-:W-:Y:S05]  /*221a0*/  @!P0 BRA `(.L_x_1633) ;  /* 0xfffffffc00f08947 */ /* 0x004fea000383ffff */
[----:B------:R-:W-:Y:S05]  /*221b0*/  BRA `(.L_x_1734) ;  /* 0xffffffd000b47947 */ /* 0x000fea000383ffff */
.L_x_1635:
[----:B--2---:R2:W3:Y:S02]  /*221c0*/  SYNCS.PHASECHK.TRANS64.TRYWAIT P0, [R4+URZ], R5 ;  /* 0x00000005040075a7 */ /* 0x0044e4000800017f */
[----:B---3--:R-:W-:Y:S05]  /*221d0*/  @!P0 NANOSLEEP.SYNCS 0x989680 ;  /* 0x009896800000895d */ /* 0x008fea0003900000 */
[----:B------:R-:W3:Y:S02]  /*221e0*/  @!P0 SYNCS.PHASECHK.TRANS64 P0, [R4+URZ], R5 ;  /* 0x00000005040085a7 */ /* 0x000ee4000800007f */
[----:B---3--:R-:W-:Y:S05]  /*221f0*/  @!P0 BRA `(.L_x_1635) ;  /* 0xfffffffc00f08947 */ /* 0x008fea000383ffff */
[----:B------:R-:W-:Y:S05]  /*22200*/  BRA `(.L_x_1735) ;  /* 0xffffffd000b87947 */ /* 0x000fea000383ffff */
.L_x_1736:
        /* <DEDUP_REMOVED lines=15> */
.L_x_6043:


//--------------------- .text._ZN7cutlass13device_kernelIN5flash11enable_sm90INS1_16FlashAttnFwdSm90INS1_25CollectiveMainloopFwdSm90ILi2EN4cute5tupleIJNS5_1CILi1EEES8_S8_EEENS6_IJNS7_ILi64EEESA_SA_EEELi512ENS_10bfloat16_tEfNS_4arch4Sm90ELb0ELb1ELb1ELb0ELb0ELb0ELb0ELb0ELb0ELb1ELb1ELb0EEENS1_21CollectiveEpilogueFwdINS6_IJSA_NS7_ILi512EEESA_EEES9_SC_SE_Li256ELb0ELb1ELb1ELb0EEENS1_19SingleTileSchedulerILb0ELb1ELb1ELi64EEEEEEEEEvNT_6ParamsE --------------------------
	.section	.text._ZN7cutlass13device_kernelIN5flash11enable_sm90INS1_16FlashAttnFwdSm90INS1_25CollectiveMainloopFwdSm90ILi2EN4cute5tupleIJNS5_1CILi1EEES8_S8_EEENS6_IJNS7_ILi64EEESA_SA_EEELi512ENS_10bfloat16_tEfNS_4arch4Sm90ELb0ELb1ELb1ELb0ELb0ELb0ELb0ELb0ELb0ELb1ELb1ELb0EEENS1_21CollectiveEpilogueFwdINS6_IJSA_NS7_ILi512EEESA_EEES9_SC_SE_Li256ELb0ELb1ELb1ELb0EEENS1_19SingleTileSchedulerILb0ELb1ELb1ELi64EEEEEEEEEvNT_6ParamsE,"ax",@progbits
	.align	128
.text._ZN7cutlass13device_kernelIN5flash11enable_sm90INS1_16FlashAttnFwdSm90INS1_25CollectiveMainloopFwdSm90ILi2EN4cute5tupleIJNS5_1CILi1EEES8_S8_EEENS6_IJNS7_ILi64EEESA_SA_EEELi512ENS_10bfloat16_tEfNS_4arch4Sm90ELb0ELb1ELb1ELb0ELb0ELb0ELb0ELb0ELb0ELb1ELb1ELb0EEENS1_21CollectiveEpilogueFwdINS6_IJSA_NS7_ILi512EEESA_EEES9_SC_SE_Li256ELb0ELb1ELb1ELb0EEENS1_19SingleTileSchedulerILb0ELb1ELb1ELi64EEEEEEEEEvNT_6ParamsE:
        .type           _ZN7cutlass13device_kernelIN5flash11enable_sm90INS1_16FlashAttnFwdSm90INS1_25CollectiveMainloopFwdSm90ILi2EN4cute5tupleIJNS5_1CILi1EEES8_S8_EEENS6_IJNS7_ILi64EEESA_SA_EEELi512ENS_10bfloat16_tEfNS_4arch4Sm90ELb0ELb1ELb1ELb0ELb0ELb0ELb0ELb0ELb0ELb1ELb1ELb0EEENS1_21CollectiveEpilogueFwdINS6_IJSA_NS7_ILi512EEESA_EEES9_SC_SE_Li256ELb0ELb1ELb1ELb0EEENS1_19SingleTileSchedulerILb0ELb1ELb1ELi64EEEEEEEEEvNT_6ParamsE,@function
        .size           _ZN7cutlass13device_kernelIN5flash11enable_sm90INS1_16FlashAttnFwdSm90INS1_25CollectiveMainloopFwdSm90ILi2EN4cute5tupleIJNS5_1CILi1EEES8_S8_EEENS6_IJNS7_ILi64EEESA_SA_EEELi512ENS_10bfloat16_tEfNS_4arch4Sm90ELb0ELb1ELb1ELb0ELb0ELb0ELb0ELb0ELb0ELb1ELb1ELb0EEENS1_21CollectiveEpilogueFwdINS6_IJSA_NS7_ILi512EEESA_EEES9_SC_SE_Li256ELb0ELb1ELb1ELb0EEENS1_19SingleTileSchedulerILb0ELb1ELb1ELi64EEEEEEEEEvNT_6ParamsE,(.L_x_6044 - _ZN7cutlass13device_kernelIN5flash11enable_sm90INS1_16FlashAttnFwdSm90INS1_25CollectiveMainloopFwdSm90ILi2EN4cute5tupleIJNS5_1CILi1EEES8_S8_EEENS6_IJNS7_ILi64EEESA_SA_EEELi512ENS_10bfloat16_tEfNS_4arch4Sm90ELb0ELb1ELb1ELb0ELb0ELb0ELb0ELb0ELb0ELb1ELb1ELb0EEENS1_21CollectiveEpilogueFwdINS6_IJSA_NS7_ILi512EEESA_EEES9_SC_SE_Li256ELb0ELb1ELb1ELb0EEENS1_19SingleTileSchedulerILb0ELb1ELb1ELi64EEEEEEEEEvNT_6ParamsE)
        .other          _ZN7cutlass13device_kernelIN5flash11enable_sm90INS1_16FlashAttnFwdSm90INS1_25CollectiveMainloopFwdSm90ILi2EN4cute5tupleIJNS5_1CILi1EEES8_S8_EEENS6_IJNS7_ILi64EEESA_SA_EEELi512ENS_10bfloat16_tEfNS_4arch4Sm90ELb0ELb1ELb1ELb0ELb0ELb0ELb0ELb0ELb0ELb1ELb1ELb0EEENS1_21CollectiveEpilogueFwdINS6_IJSA_NS7_ILi512EEESA_EEES9_SC_SE_Li256ELb0ELb1ELb1ELb0EEENS1_19SingleTileSchedulerILb0ELb1ELb1ELi64EEEEEEEEEvNT_6ParamsE,@"STO_CUDA_ENTRY STV_DEFAULT"
_ZN7cutlass13device_kernelIN5flash11enable_sm90INS1_16FlashAttnFwdSm90INS1_25CollectiveMainloopFwdSm90ILi2EN4cute5tupleIJNS5_1CILi1EEES8_S8_EEENS6_IJNS7_ILi64EEESA_SA_EEELi512ENS_10bfloat16_tEfNS_4arch4Sm90ELb0ELb1ELb1ELb0ELb0ELb0ELb0ELb0ELb0ELb1ELb1ELb0EEENS1_21CollectiveEpilogueFwdINS6_IJSA_NS7_ILi512EEESA_EEES9_SC_SE_Li256ELb0ELb1ELb1ELb0EEENS1_19SingleTileSchedulerILb0ELb1ELb1ELi64EEEEEEEEEvNT_6ParamsE:
        /* <DEDUP_REMOVED lines=18> */
.L_x_1738:
[----:B------:R-:W-:Y:S05]  /*0120*/  BSYNC B0 ;  /* 0x0000000000007941 */ /* 0x000fea0003800000 */
.L_x_1737:
        /* <DEDUP_REMOVED lines=37> */
.L_x_1739:
        /* <DEDUP_REMOVED lines=22> */
.L_x_1740:
        /* <DEDUP_REMOVED lines=18> */
.L_x_1741:
        /* <DEDUP_REMOVED lines=22> */
.L_x_1742:
        /* <DEDUP_REMOVED lines=22> */
.L_x_1743:
[----:B------:R-:W-:Y:S01]  /*08c0*/  PLOP3.LUT P0, PT, PT, PT, UP0, 0x80, 0x0 ;  /* 0x000000000000781c */ /* 0x000fe20003f0f008 */
[----:B------:R-:W-:Y:S01]  /*08d0*/  UMOV UR45, 0x1 ;  /* 0x00000001002d7882 */ /* 0x000fe20000000000 */
[----:B------:R-:W-:Y:S01]  /*08e0*/  NOP ;  /* 0x0000000000007918 */ /* 0x000fe20000000000 */
[----:B------:R-:W-:Y:S01]  /*08f0*/  USEL UR45, UR45, 0x2, !UP0 ;  /* 0x000000022d2d7887 */ /* 0x000fe2000c000000 */
[----:B------:R-:W-:Y:S01]  /*0900*/  BSSY B6, `(.L_x_1744) ;  /* 0x000149f000067945 */ /* 0x000fe20003800000 */
[----:B------:R-:W-:Y:S01]  /*0910*/  ULDC.64 UR48, c[0x0][0x208] ;  /* 0x0000820000307ab9 */ /* 0x000fe20000000a00 */
[----:B012-4-:R-:W-:Y:S07]  /*0920*/  BAR.SYNC.DEFER_BLOCKING 0x0 ;  /* 0x0000000000007b1d */ /* 0x017fee0000010000 */
[----:B------:R-:W-:Y:S05]  /*0930*/  @!P0 BRA `(.L_x_1745) ;  /* 0x000000fc00c48947 */ /* 0x000fea0003800000 */
.L_x_1746:
[----:B------:R-:W-:-:S08]  /*0940*/  NOP ;  /* 0x0000000000007918 */ /* 0x000fd00000000000 */
[----:B------:R-:W0:Y:S02]  /*0950*/  USETMAXREG.TRY_ALLOC.CTAPOOL UP0, 0xf0 ;  /* 0x000000f0000079c8 */ /* 0x000e240008000600 */
[----:B0-----:R-:W-:-:S13]  /*0960*/  PLOP3.LUT P0, PT, PT, PT, UP0, 0x80, 0x0 ;  /* 0x000000000000781c */ /* 0x001fda0003f0f008 */
[----:B------:R-:W-:Y:S05]  /*0970*/  @!P0 BRA `(.L_x_1746) ;  /* 0xfffffffc00f08947 */ /* 0x000fea000383ffff */
[----:B------:R-:W0:Y:S01]  /*0980*/  S2R R2, SR_TID.X ;  /* 0x0000000000027919 */ /* 0x000e220000002100 */
[----:B------:R-:W1:Y:S01]  /*0990*/  S2UR UR6, SR_CTAID.Y ;  /* 0x00000000000679c3 */ /* 0x000e620000002600 */
[----:B------:R-:W-:Y:S02]  /*09a0*/  ULDC UR7, c[0x0][0xc50] ;  /* 0x0003140000077ab9 */ /* 0x000fe40000000800 */
[----:B------:R-:W-:-:S05]  /*09b0*/  UISETP.NE.AND UP0, UPT, UR7, 0x1, UPT ;  /* 0x000000010700788c */ /* 0x000fca000bf05270 */
[----:B------:R-:W2:Y:S06]  /*09c0*/  S2UR UR8, SR_CTAID.Z ;  /* 0x00000000000879c3 */ /* 0x000eac0000002700 */
[----:B------:R-:W-:Y:S01]  /*09d0*/  @UP0 ULDC UR4, c[0x0][0xc54] ;  /* 0x0003150000040ab9 */ /* 0x000fe20000000800 */
[----:B------:R-:W-:Y:S01]  /*09e0*/  @UP0 ULDC UR10, c[0x0][0xc58] ;  /* 0x00031600000a0ab9 */ /* 0x000fe20000000800 */
[----:B-1----:R-:W-:Y:S02]  /*09f0*/  UIMAD.WIDE.U32 UR4, UR6, UR4, URZ ;  /* 0x00000004060472a5 */ /* 0x002fe4000f8e003f */
[----:B------:R-:W-:-:S02]  /*0a00*/  UMOV UR40, UR6 ;  /* 0x0000000600287c82 */ /* 0x000fc40008000000 */
[----:B------:R-:W-:Y:S01]  /*0a10*/  @UP0 USHF.R.U32.HI UR40, URZ, UR10, UR5 ;  /* 0x0000000a3f280299 */ /* 0x000fe20008011605 */
[----:B0-----:R-:W-:-:S03]  /*0a20*/  LOP3.LUT R0, R2, 0xffffff80, RZ, 0xc0, !PT ;  /* 0xffffff8002007812 */ /* 0x001fc600078ec0ff */
[----:B------:R-:W-:Y:S01]  /*0a30*/  UIADD3 UR4, -UR40, URZ, URZ ;  /* 0x0000003f28047290 */ /* 0x000fe2000fffe13f */
[----:B------:R-:W-:-:S03]  /*0a40*/  ISETP.NE.AND P0, PT, R0, 0x80, PT ;  /* 0x000000800000780c */ /* 0x000fc60003f05270 */
[----:B------:R-:W-:-:S10]  /*0a50*/  UIMAD UR4, UR7, UR4, UR6 ;  /* 0x00000004070472a4 */ /* 0x000fd4000f8e0206 */
[----:B------:R-:W-:Y:S06]  /*0a60*/  @!P0 BAR.ARV 0x8, 0x100 ;  /* 0x0204000000008b1d */ /* 0x000fec0000002000 */
[----:B------:R-:W-:-:S13]  /*0a70*/  ISETP.GE.U32.AND P0, PT, R2, 0x100, PT ;  /* 0x000001000200780c */ /* 0x000fda0003f06070 */
[----:B------:R-:W-:Y:S06]  /*0a80*/  @P0 BAR.ARV 0xf, 0x100 ;  /* 0x03c4000000000b1d */ /* 0x000fec0000002000 */
[----:B--2---:R-:W-:-:S13]  /*0a90*/  ISETP.LE.AND P0, PT, RZ, UR8, PT ;  /* 0x00000008ff007c0c */ /* 0x004fda000bf03270 */
[----:B------:R-:W-:Y:S05]  /*0aa0*/  @!P0 BRA `(.L_x_1747) ;  /* 0x0000014800108947 */ /* 0x000fea0003800000 */
[----:B------:R-:W-:Y:S01]  /*0ab0*/  ULDC.64 UR6, c[0x0][0x418] ;  /* 0x0001060000067ab9 */ /* 0x000fe20000000a00 */
[----:B------:R-:W0:Y:S01]  /*0ac0*/  S2UR UR41, SR_CTAID.X ;  /* 0x00000000002979c3 */ /* 0x000e220000002500 */
[----:B------:R-:W-:Y:S01]  /*0ad0*/  UISETP.NE.U32.AND UP0, UPT, UR6, URZ, UPT ;  /* 0x0000003f0600728c */ /* 0x000fe2000bf05070 */
[----:B------:R-:W-:Y:S01]  /*0ae0*/  VIADD R16, R2, 0xffffff80 ;  /* 0xffffff8002107836 */ /* 0x000fe20000000000 */
[----:B------:R-:W-:Y:S01]  /*0af0*/  ULDC UR39, c[0x0][0x424] ;  /* 0x0001090000277ab9 */ /* 0x000fe20000000800 */
[----:B------:R-:W-:Y:S01]  /*0b00*/  ULDC UR8, c[0x0][0x2f0] ;  /* 0x0000bc0000087ab9 */ /* 0x000fe20000000800 */
[----:B------:R-:W-:-:S04]  /*0b10*/  UISETP.NE.AND.EX UP0, UPT, UR7, URZ, UPT, UP0 ;  /* 0x0000003f0700728c */ /* 0x000fc8000bf05300 */
[----:B------:R-:W-:Y:S02]  /*0b20*/  USEL UR39, UR39, 0x1, UP0 ;  /* 0x0000000127277887 */ /* 0x000fe40008000000 */
[----:B------:R-:W-:Y:S02]  /*0b30*/  UISETP.NE.AND UP0, UPT, UR9, 0x1, UPT ;  /* 0x000000010900788c */ /* 0x000fe4000bf05270 */
[----:B------:R-:W-:-:S04]  /*0b40*/  UIMAD UR5, UR39, UR8, 0x3f ;  /* 0x0000003f270574a4 */ /* 0x000fc8000f8e0208 */
[----:B------:R-:W-:Y:S01]  /*0b50*/  PLOP3.LUT P0, PT, PT, PT, UP0, 0x80, 0x0 ;  /* 0x000000000000781c */ /* 0x000fe20003f0f008 */
[----:B------:R-:W-:-:S04]  /*0b60*/  USHF.R.S32.HI UR6, URZ, 0x1f, UR5 ;  /* 0x0000001f3f067899 */ /* 0x000fc80008011405 */
[----:B------:R-:W-:Y:S02]  /*0b70*/  ULEA.HI UR5, UR6, UR5, URZ, 0x6 ;  /* 0x0000000506057291 */ /* 0x000fe4000f8f303f */
[----:B0-----:R-:W-:Y:S02]  /*0b80*/  USHF.L.U32 UR41, UR41, 0x6, URZ ;  /* 0x0000000629297899 */ /* 0x001fe4000800063f */
[----:B------:R-:W-:-:S04]  /*0b90*/  USHF.R.S32.HI UR5, URZ, 0x6, UR5 ;  /* 0x000000063f057899 */ /* 0x000fc80008011405 */
[----:B------:R-:W-:Y:S08]  /*0ba0*/  @!P0 BRA `(.L_x_1748) ;  /* 0x0000002400148947 */ /* 0x000ff00003800000 */
[----:B------:R-:W-:Y:S01]  /*0bb0*/  ULDC UR6, c[0x0][0x448] ;  /* 0x0001120000067ab9 */ /* 0x000fe20000000800 */
[----:B------:R-:W-:Y:S02]  /*0bc0*/  UIADD3 UR9, UR41, 0x3f, URZ ;  /* 0x0000003f29097890 */ /* 0x000fe4000fffe03f */
[----:B------:R-:W-:Y:S01]  /*0bd0*/  UISETP.NE.AND UP1, UPT, UR6, 0x1, UPT ;  /* 0x000000010600788c */ /* 0x000fe2000bf25270 */
[----:B------:R-:W-:Y:S02]  /*0be0*/  ULDC UR13, c[0x0][0x288] ;  /* 0x0000a200000d7ab9 */ /* 0x000fe40000000800 */
[----:B------:R-:W-:Y:S01]  /*0bf0*/  ULDC.64 UR6, c[0x0][0x9e0] ;  /* 0x0002780000067ab9 */ /* 0x000fe20000000a00 */
[----:B------:R-:W-:Y:S02]  /*0c00*/  UIADD3 UR12, -UR13, 0x1, URZ ;  /* 0x000000010d0c7890 */ /* 0x000fe4000fffe13f */
[----:B------:R-:W-:Y:S02]  /*0c10*/  UISETP.GE.AND UP0, UPT, UR7, 0x1, UPT ;  /* 0x000000010700788c */ /* 0x000fe4000bf06270 */
[----:B------:R-:W-:-:S03]  /*0c20*/  UIMAD UR12, UR39, UR8, UR12 ;  /* 0x00000008270c72a4 */ /* 0x000fc6000f8e020c */
[----:B------:R-:W-:Y:S01]  /*0c30*/  @UP1 ULDC UR10, c[0x0][0x44c] ;  /* 0x00011300000a1ab9 */ /* 0x000fe20000000800 */
[----:B------:R-:W-:Y:S01]  /*0c40*/  PLOP3.LUT P1, PT, PT, PT, UP0, 0x80, 0x0 ;  /* 0x000000000000781c */ /* 0x000fe20003f2f008 */
[----:B------:R-:W-:Y:S01]  /*0c50*/  UIMAD.WIDE.U32 UR10, UR9, UR10, URZ ;  /* 0x0000000a090a72a5 */ /* 0x000fe2000f8e003f */
[----:B------:R-:W-:-:S03]  /*0c60*/  @UP1 ULDC UR14, c[0x0][0x450] ;  /* 0x00011400000e1ab9 */ /* 0x000fc60000000800 */
[----:B------:R-:W-:-:S04]  /*0c70*/  @UP1 USHF.R.U32.HI UR9, URZ, UR14, UR11 ;  /* 0x0000000e3f091299 */ /* 0x000fc8000801160b */
[----:B------:R-:W-:-:S04]  /*0c80*/  UIADD3 UR12, UR12, UR9, URZ ;  /* 0x000000090c0c7290 */ /* 0x000fc8000fffe03f */
[----:B------:R-:W-:Y:S01]  /*0c90*/  UIADD3 UR6, UR12, UR6, URZ ;  /* 0x000000060c067290 */ /* 0x000fe2000fffe03f */
[----:B------:R-:W-:Y:S11]  /*0ca0*/  @!P1 BRA `(.L_x_1749) ;  /* 0x0000000000449947 */ /* 0x000ff60003800000 */
[----:B------:R-:W-:Y:S01]  /*0cb0*/  ISETP.LT.AND P0, PT, RZ, UR12, PT ;  /* 0x0000000cff007c0c */ /* 0x000fe2000bf01270 */
[----:B------:R-:W-:-:S12]  /*0cc0*/  UIADD3 UR9, UR12, -0x1, URZ ;  /* 0xffffffff0c097890 */ /* 0x000fd8000fffe03f */
[----:B------:R-:W-:Y:S05]  /*0cd0*/  @P0 BRA `(.L_x_1750) ;  /* 0x00000000001c0947 */ /* 0x000fea0003800000 */
[----:B------:R-:W-:Y:S02]  /*0ce0*/  UISETP.NE.AND UP0, UPT, UR7, 0x1, UPT ;  /* 0x000000010700788c */ /* 0x000fe4000bf05270 */
[----:B------:R-:W-:-:S09]  /*0cf0*/  UIADD3 UR9, -UR12, URZ, URZ ;  /* 0x0000003f0c097290 */ /* 0x000fd2000fffe13f */
[----:B------:R-:W-:Y:S02]  /*0d00*/  @UP0 ULDC.64 UR14, c[0x0][0x9e8] ;  /* 0x00027a00000e0ab9 */ /* 0x000fe40000000a00 */
[----:B------:R-:W-:-:S04]  /*0d10*/  UIMAD.WIDE.U32 UR10, UR9, UR14, URZ ;  /* 0x0000000e090a72a5 */ /* 0x000fc8000f8e003f */
[----:B------:R-:W-:-:S04]  /*0d20*/  @UP0 USHF.R.U32.HI UR9, URZ, UR15, UR11 ;  /* 0x0000000f3f090299 */ /* 0x000fc8000801160b */
[----:B------:R-:W-:Y:S01]  /*0d30*/  ULOP3.LUT UR9, URZ, UR9, URZ, 0x33, !UPT ;  /* 0x000000093f097292 */ /* 0x000fe2000f8e333f */
[----:B------:R-:W-:Y:S11]  /*0d40*/  BRA `(.L_x_1751) ;  /* 0x0000000000107947 */ /* 0x000ff60003800000 */
.L_x_1750:
[----:B------:R-:W-:-:S11]  /*0d50*/  UISETP.NE.AND UP0, UPT, UR7, 0x1, UPT ;  /* 0x000000010700788c */ /* 0x000fd6000bf05270 */
[----:B------:R-:W-:Y:S02]  /*0d60*/  @UP0 ULDC.64 UR14, c[0x0][0x9e8] ;  /* 0x00027a00000e0ab9 */ /* 0x000fe40000000a00 */
[----:B------:R-:W-:-:S04]  /*0d70*/  UIMAD.WIDE.U32 UR10, UR9, UR14, URZ ;  /* 0x0000000e090a72a5 */ /* 0x000fc8000f8e003f */
[----:B------:R-:W-:-:S12]  /*0d80*/  @UP0 USHF.R.U32.HI UR9, URZ, UR15, UR11 ;  /* 0x0000000f3f090299 */ /* 0x000fd8000801160b */
.L_x_1751:
[----:B------:R-:W-:-:S04]  /*0d90*/  UIMAD UR9, UR9, UR7, UR7 ;  /* 0x00000007090972a4 */ /* 0x000fc8000f8e0207 */
[----:B------:R-:W-:-:S04]  /*0da0*/  UISETP.LT.AND UP0, UPT, UR6, UR9, UPT ;  /* 0x000000090600728c */ /* 0x000fc8000bf01270 */
[----:B------:R-:W-:-:S12]  /*0db0*/  USEL UR6, UR6, UR9, UP0 ;  /* 0x0000000906067287 */ /* 0x000fd80008000000 */
.L_x_1749:
[----:B------:R-:W-:Y:S01]  /*0dc0*/  UIADD3 UR6, UR6, 0x3f, URZ ;  /* 0x0000003f06067890 */ /* 0x000fe2000fffe03f */
[----:B------:R-:W-:Y:S01]  /*0dd0*/  @UP1 ULDC UR10, c[0x0][0x44c] ;  /* 0x00011300000a1ab9 */ /* 0x000fe20000000800 */
[----:B------:R-:W-:Y:S01]  /*0de0*/  @UP1 ULDC UR12, c[0x0][0x450] ;  /* 0x00011400000c1ab9 */ /* 0x000fe20000000800 */
[----:B------:R-:W-:Y:S02]  /*0df0*/  UIMAD.WIDE.U32 UR10, UR41, UR10, URZ ;  /* 0x0000000a290a72a5 */ /* 0x000fe4000f8e003f */
[----:B------:R-:W-:Y:S02]  /*0e00*/  USHF.R.S32.HI UR9, URZ, 0x1f, UR6 ;  /* 0x0000001f3f097899 */ /* 0x000fe40008011406 */
[----:B------:R-:W-:Y:S02]  /*0e10*/  UIMAD UR8, UR39, UR8, -UR13 ;  /* 0x00000008270872a4 */ /* 0x000fe4000f8e0a0d */
[----:B------:R-:W-:Y:S02]  /*0e20*/  @UP1 USHF.R.U32.HI UR41, URZ, UR12, UR11 ;  /* 0x0000000c3f291299 */ /* 0x000fe4000801160b */
[----:B------:R-:W-:-:S02]  /*0e30*/  ULEA.HI UR9, UR9, UR6, URZ, 0x6 ;  /* 0x0000000609097291 */ /* 0x000fc4000f8f303f */
[----:B------:R-:W-:Y:S02]  /*0e40*/  UIADD3 UR8, UR8, UR41, URZ ;  /* 0x0000002908087290 */ /* 0x000fe4000fffe03f */
[----:B------:R-:W-:Y:S01]  /*0e50*/  USHF.R.S32.HI UR9, URZ, 0x6, UR9 ;  /* 0x000000063f097899 */ /* 0x000fe20008011409 */
[----:B------:R-:W-:Y:S02]  /*0e60*/  ULDC UR6, c[0x0][0x9dc] ;  /* 0x0002770000067ab9 */ /* 0x000fe40000000800 */
[----:B------:R-:W-:Y:S02]  /*0e70*/  UIADD3 UR6, UR8, -UR6, URZ ;  /* 0x8000000608067290 */ /* 0x000fe4000fffe03f */
[----:B------:R-:W-:-:S04]  /*0e80*/  UISETP.LT.AND UP0, UPT, UR5, UR9, UPT ;  /* 0x000000090500728c */ /* 0x000fc8000bf01270 */
[----:B------:R-:W-:Y:S01]  /*0e90*/  USEL UR10, UR5, UR9, UP0 ;  /* 0x00000009050a7287 */ /* 0x000fe20008000000 */
[----:B------:R-:W-:Y:S01]  /*0ea0*/  IMAD.U32 R0, RZ, RZ, UR6 ;  /* 0x00000006ff007e24 */ /* 0x000fe2000f8e00ff */
[----:B------:R-:W-:Y:S10]  /*0eb0*/  @!P1 BRA `(.L_x_1752) ;  /* 0x0000000000449947 */ /* 0x000ff40003800000 */
[----:B------:R-:W-:Y:S02]  /*0ec0*/  UMOV UR5, UR8 ;  /* 0x0000000800057c82 */ /* 0x000fe40008000000 */
[----:B------:R-:W-:-:S06]  /*0ed0*/  UISETP.GT.AND UP0, UPT, UR5, -0x1, UPT ;  /* 0xffffffff0500788c */ /* 0x000fcc000bf04270 */
[----:B------:R-:W-:-:S13]  /*0ee0*/  PLOP3.LUT P0, PT, PT, PT, UP0, 0x80, 0x0 ;  /* 0x000000000000781c */ /* 0x000fda0003f0f008 */
[----:B------:R-:W-:Y:S05]  /*0ef0*/  @P0 BRA `(.L_x_1753) ;  /* 0x00000000001c0947 */ /* 0x000fea0003800000 */
[----:B------:R-:W-:Y:S02]  /*0f00*/  UISETP.NE.AND UP0, UPT, UR7, 0x1, UPT ;  /* 0x000000010700788c */ /* 0x000fe4000bf05270 */
[----:B------:R-:W-:-:S09]  /*0f10*/  ULOP3.LUT UR5, URZ, UR5, URZ, 0x33, !UPT ;  /* 0x000000053f057292 */ /* 0x000fd2000f8e333f */
[----:B------:R-:W-:Y:S02]  /*0f20*/  @UP0 ULDC.64 UR12, c[0x0][0x9e8] ;  /* 0x00027a00000c0ab9 */ /* 0x000fe40000000a00 */
[----:B------:R-:W-:-:S04]  /*0f30*/  UIMAD.WIDE.U32 UR8, UR5, UR12, URZ ;  /* 0x0000000c050872a5 */ /* 0x000fc8000f8e003f */
[----:B------:R-:W-:-:S04]  /*0f40*/  @UP0 USHF.R.U32.HI UR5, URZ, UR13, UR9 ;  /* 0x0000000d3f050299 */ /* 0x000fc80008011609 */
[----:B------:R-:W-:Y:S01]  /*0f50*/  ULOP3.LUT UR5, URZ, UR5, URZ, 0x33, !UPT ;  /* 0x000000053f057292 */ /* 0x000fe2000f8e333f */
[----:B------:R-:W-:Y:S11]  /*0f60*/  BRA `(.L_x_1754) ;  /* 0x0000000000107947 */ /* 0x000ff60003800000 */
.L_x_1753:
[----:B------:R-:W-:-:S11]  /*0f70*/  UISETP.NE.AND UP0, UPT, UR7, 0x1, UPT ;  /* 0x000000010700788c */ /* 0x000fd6000bf05270 */
[----:B------:R-:W-:Y:S02]  /*0f80*/  @UP0 ULDC.64 UR12, c[0x0][0x9e8] ;  /* 0x00027a00000c0ab9 */ /* 0x000fe40000000a00 */
[----:B------:R-:W-:-:S04]  /*0f90*/  UIMAD.WIDE.U32 UR8, UR5, UR12, URZ ;  /* 0x0000000c050872a5 */ /* 0x000fc8000f8e003f */
[----:B------:R-:W-:-:S12]  /*0fa0*/  @UP0 USHF.R.U32.HI UR5, URZ, UR13, UR9 ;  /* 0x0000000d3f050299 */ /* 0x000fd80008011609 */
.L_x_1754:
[----:B------:R-:W-:-:S06]  /*0fb0*/  UIMAD UR5, UR5, UR7, URZ ;  /* 0x00000007050572a4 */ /* 0x000fcc000f8e023f */
[----:B------:R-:W-:-:S07]  /*0fc0*/  VIMNMX R0, R0, UR5, !PT ;  /* 0x0000000500007c48 */ /* 0x000fce000ffe0100 */
.L_x_1752:
[----:B------:R-:W-:Y:S01]  /*0fd0*/  SHF.R.S32.HI R3, RZ, 0x1f, R0 ;  /* 0x0000001fff037819 */ /* 0x000fe20000011400 */
[----:B------:R-:W-:Y:S01]  /*0fe0*/  USHF.R.U32.HI UR5, URZ, 0x10, UR4 ;  /* 0x000000103f057899 */ /* 0x000fe20008011604 */
[----:B------:R-:W-:Y:S01]  /*0ff0*/  PLOP3.LUT P0, PT, PT, PT, PT, 0x80, 0x0 ;  /* 0x000000000000781c */ /* 0x000fe20003f0f070 */
[----:B------:R-:W-:Y:S01]  /*1000*/  ULOP3.LUT UR4, UR4, 0xffff, URZ, 0xc0, !UPT ;  /* 0x0000ffff04047892 */ /* 0x000fe2000f8ec03f */
[----:B------:R-:W-:Y:S01]  /*1010*/  LEA.HI R3, R3, R0, RZ, 0x6 ;  /* 0x0000000003037211 */ /* 0x000fe200078f30ff */
[----:B------:R-:W-:Y:S01]  /*1020*/  UISETP.NE.AND UP0, UPT, UR5, URZ, UPT ;  /* 0x0000003f0500728c */ /* 0x000fe2000bf05270 */
[----:B------:R-:W-:Y:S02]  /*1030*/  CS2R R4, SRZ ;  /* 0x0000000000047805 */ /* 0x000fe4000001ff00 */
[----:B------:R-:W-:Y:S02]  /*1040*/  MOV R2, RZ ;  /* 0x000000ff00027202 */ /* 0x000fe40000000f00 */
[----:B------:R-:W-:-:S02]  /*1050*/  CS2R R150, SRZ ;  /* 0x0000000000967805 */ /* 0x000fc4000001ff00 */
[----:B------:R-:W-:Y:S02]  /*1060*/  SHF.R.S32.HI R3, RZ, 0x6, R3 ;  /* 0x00000006ff037819 */ /* 0x000fe40000011403 */
[----:B------:R-:W-:Y:S02]  /*1070*/  CS2R R148, SRZ ;  /* 0x0000000000947805 */ /* 0x000fe4000001ff00 */
[----:B------:R-:W-:Y:S02]  /*1080*/  CS2R R146, SRZ ;  /* 0x0000000000927805 */ /* 0x000fe4000001ff00 */
[----:B------:R-:W-:Y:S02]  /*1090*/  CS2R R144, SRZ ;  /* 0x0000000000907805 */ /* 0x000fe4000001ff00 */
[----:B------:R-:W-:Y:S02]  /*10a0*/  VIMNMX R10, RZ, R3, !PT ;  /* 0x00000003ff0a7248 */ /* 0x000fe40007fe0100 */
[----:B------:R-:W-:-:S02]  /*10b0*/  CS2R R142, SRZ ;  /* 0x00000000008e7805 */ /* 0x000fc4000001ff00 */
[----:B------:R-:W-:Y:S01]  /*10c0*/  CS2R R140, SRZ ;  /* 0x00000000008c7805 */ /* 0x000fe2000001ff00 */
[----:B------:R-:W-:Y:S01]  /*10d0*/  @!UP0 ULDC UR5, c[0x0][0x9f0] ;  /* 0x00027c0000058ab9 */ /* 0x000fe20000000800 */
        /* <DEDUP_REMOVED lines=52> */
[----:B------:R-:W-:Y:S01]  /*1420*/  IMAD.MOV.U32 R37, RZ, RZ, RZ ;  /* 0x000000ffff257224 */ /* 0x000fe200078e00ff */
[----:B------:R-:W-:Y:S06]  /*1430*/  @!P1 BRA `(.L_x_1755) ;  /* 0x0000000000749947 */ /* 0x000fec0003800000 */
[----:B------:R-:W-:Y:S01]  /*1440*/  IMAD.U32 R5, RZ, RZ, UR5 ;  /* 0x00000005ff057e24 */ /* 0x000fe2000f8e00ff */
[----:B------:R-:W-:-:S04]  /*1450*/  UIADD3 UR6, UR5, -0x1, UR10 ;  /* 0xffffffff05067890 */ /* 0x000fc8000fffe00a */
[-C--:B------:R-:W-:Y:S02]  /*1460*/  IABS R8, R5.reuse ;  /* 0x0000000500087213 */ /* 0x080fe40000000000 */
[----:B------:R-:W-:Y:S02]  /*1470*/  IADD3 R0, -R10, UR6, RZ ;  /* 0x000000060a007c10 */ /* 0x000fe4000fffe1ff */
[----:B------:R-:W0:Y:S01]  /*1480*/  I2F.RP R3, R8 ;  /* 0x0000000800037306 */ /* 0x000e220000209400 */
[----:B------:R-:W-:-:S07]  /*1490*/  IABS R11, R5 ;  /* 0x00000005000b7213 */ /* 0x000fce0000000000 */
[----:B0-----:R-:W0:Y:S02]  /*14a0*/  MUFU.RCP R3, R3 ;  /* 0x0000000300037308 */ /* 0x001e240000001000 */
[----:B0-----:R-:W-:Y:S02]  /*14b0*/  VIADD R6, R3, 0xffffffe ;  /* 0x0ffffffe03067836 */ /* 0x001fe40000000000 */
[----:B------:R-:W-:-:S04]  /*14c0*/  IMAD.MOV R3, RZ, RZ, -R11 ;  /* 0x000000ffff037224 */ /* 0x000fc800078e0a0b */
[----:B------:R0:W1:Y:S02]  /*14d0*/  F2I.FTZ.U32.TRUNC.NTZ R7, R6 ;  /* 0x0000000600077305 */ /* 0x000064000021f000 */
[----:B0-----:R-:W-:Y:S01]  /*14e0*/  IMAD.MOV.U32 R6, RZ, RZ, RZ ;  /* 0x000000ffff067224 */ /* 0x001fe200078e00ff */
[----:B-1----:R-:W-:-:S05]  /*14f0*/  IADD3 R9, RZ, -R7, RZ ;  /* 0x80000007ff097210 */ /* 0x002fca0007ffe0ff */
[----:B------:R-:W-:Y:S01]  /*1500*/  IMAD R5, R9, R8, RZ ;  /* 0x0000000809057224 */ /* 0x000fe200078e02ff */
[----:B------:R-:W-:Y:S02]  /*1510*/  IABS R9, R0 ;  /* 0x0000000000097213 */ /* 0x000fe40000000000 */
[----:B------:R-:W-:Y:S01]  /*1520*/  LOP3.LUT R0, R0, UR5, RZ, 0x3c, !PT ;  /* 0x0000000500007c12 */ /* 0x000fe2000f8e3cff */
[----:B------:R-:W-:-:S03]  /*1530*/  IMAD.HI.U32 R7, R7, R5, R6 ;  /* 0x0000000507077227 */ /* 0x000fc600078e0006 */
[----:B------:R-:W-:Y:S01]  /*1540*/  ISETP.GE.AND P3, PT, R0, RZ, PT ;  /* 0x000000ff0000720c */ /* 0x000fe20003f66270 */
[----:B------:R-:W-:-:S04]  /*1550*/  IMAD.MOV.U32 R6, RZ, RZ, R9 ;  /* 0x000000ffff067224 */ /* 0x000fc800078e0009 */
[----:B------:R-:W-:-:S04]  /*1560*/  IMAD.HI.U32 R7, R7, R6, RZ ;  /* 0x0000000607077227 */ /* 0x000fc800078e00ff */
[----:B------:R-:W-:-:S05]  /*1570*/  IMAD R3, R7, R3, R6 ;  /* 0x0000000307037224 */ /* 0x000fca00078e0206 */
[----:B------:R-:W-:-:S13]  /*1580*/  ISETP.GT.U32.AND P2, PT, R8, R3, PT ;  /* 0x000000030800720c */ /* 0x000fda0003f44070 */
[-C--:B------:R-:W-:Y:S01]  /*1590*/  @!P2 IADD3 R3, R3, -R8.reuse, RZ ;  /* 0x800000080303a210 */ /* 0x080fe20007ffe0ff */
[----:B------:R-:W-:Y:S01]  /*15a0*/  @!P2 VIADD R7, R7, 0x1 ;  /* 0x000000010707a836 */ /* 0x000fe20000000000 */
[----:B------:R-:W-:Y:S02]  /*15b0*/  ISETP.NE.AND P2, PT, RZ, UR5, PT ;  /* 0x00000005ff007c0c */ /* 0x000fe4000bf45270 */
[----:B------:R-:W-:-:S13]  /*15c0*/  ISETP.GE.U32.AND P1, PT, R3, R8, PT ;  /* 0x000000080300720c */ /* 0x000fda0003f26070 */
[----:B------:R-:W-:-:S04]  /*15d0*/  @P1 VIADD R7, R7, 0x1 ;  /* 0x0000000107071836 */ /* 0x000fc80000000000 */
[----:B------:R-:W-:-:S05]  /*15e0*/  IMAD.MOV.U32 R5, RZ, RZ, R7 ;  /* 0x000000ffff057224 */ /* 0x000fca00078e0007 */
[----:B------:R-:W-:Y:S02]  /*15f0*/  @!P3 IADD3 R5, -R5, RZ, RZ ;  /* 0x000000ff0505b210 */ /* 0x000fe40007ffe1ff */
[----:B------:R-:W-:-:S07]  /*1600*/  @!P2 LOP3.LUT R5, RZ, UR5, RZ, 0x33, !PT ;  /* 0x00000005ff05ac12 */ /* 0x000fce000f8e33ff */
.L_x_1755:
[----:B------:R-:W-:Y:S01]  /*1610*/  IMAD R0, R5, UR4, R10 ;  /* 0x0000000405007c24 */ /* 0x000fe2000f8e020a */
        /* <DEDUP_REMOVED lines=29> */
[----:B0-----:R-:W-:Y:S02]  /*17f0*/  ULEA UR5, UR8, UR7, 0x18 ;  /* 0x0000000708057291 */ /* 0x001fe4000f8ec03f */
[----:B------:R-:W-:Y:S01]  /*1800*/  UIADD3 UR6, UR4, -UR6, URZ ;  /* 0x8000000604067290 */ /* 0x000fe2000fffe03f */
[----:B------:R-:W-:Y:S01]  /*1810*/  IMAD.IADD R7, R6, 0x1, -R7 ;  /* 0x0000000106077824 */ /* 0x000fe200078e0a07 */
[----:B------:R-:W-:Y:S02]  /*1820*/  ULOP3.LUT UR4, UR45, 0x1, URZ, 0xfc, !UPT ;  /* 0x000000012d047892 */ /* 0x000fe4000f8efc3f */
[----:B------:R-:W-:Y:S02]  /*1830*/  ULEA UR6, UR6, UR5, 0xf ;  /* 0x0000000506067291 */ /* 0x000fe4000f8e783f */
[----:B------:R-:W-:Y:S01]  /*1840*/  UISETP.NE.AND UP0, UPT, UR4, 0x3, UPT ;  /* 0x000000030400788c */ /* 0x000fe2000bf05270 */
[----:B------:R-:W-:Y:S01]  /*1850*/  LEA R4, R4, R7, 0x4 ;  /* 0x0000000704047211 */ /* 0x000fe200078e20ff */
[----:B------:R-:W-:-:S04]  /*1860*/  UIADD3 UR6, UR6, 0x400, URZ ;  /* 0x0000040006067890 */ /* 0x000fc8000fffe03f */
[----:B------:R-:W-:Y:S01]  /*1870*/  PLOP3.LUT P0, PT, PT, PT, UP0, 0x80, 0x0 ;  /* 0x000000000000781c */ /* 0x000fe20003f0f008 */
[----:B------:R-:W-:-:S04]  /*1880*/  USHF.R.U32.HI UR6, URZ, 0x4, UR6 ;  /* 0x000000043f067899 */ /* 0x000fc80008011606 */
[----:B------:R-:W-:-:S04]  /*1890*/  ULOP3.LUT UR6, UR6, 0x3fff, URZ, 0xc0, !UPT ;  /* 0x00003fff06067892 */ /* 0x000fc8000f8ec03f */
[----:B------:R-:W-:-:S04]  /*18a0*/  ULOP3.LUT UR6, UR6, 0x2000000, URZ, 0xfc, !UPT ;  /* 0x0200000006067892 */ /* 0x000fc8000f8efc3f */
[----:B------:R-:W-:Y:S08]  /*18b0*/  @!P0 BRA `(.L_x_1757) ;  /* 0x0000000000048947 */ /* 0x000ff00003800000 */
[----:B------:R-:W-:Y:S01]  /*18c0*/  BPT.TRAP 0x1 ;  /* 0x000000040000795c */ /* 0x000fe20000300000 */
.L_x_1757:
[----:B------:R-:W-:-:S04]  /*18d0*/  SHF.L.U32 R2, RZ, 0x1f, RZ ;  /* 0x0000001fff027819 */ /* 0x000fc800000006ff */
[----:B------:R-:W0:Y:S02]  /*18e0*/  SYNCS.PHASECHK.TRANS64.TRYWAIT P1, [UR5+0x28c50], R2 ;  /* 0x028c5002ff0075a7 */ /* 0x000e240008020145 */
[----:B0-----:R-:W-:Y:S05]  /*18f0*/  @!P1 BRA `(.L_x_1758) ;  /* 0x0000013800849947 */ /* 0x001fea0003800000 */
.L_x_1952:
        /* <DEDUP_REMOVED lines=47> */
[----:B------:R-:W-:Y:S01]  /*1bf0*/  MOV R7, RZ ;  /* 0x000000ff00077202 */ /* 0x000fe20000000f00 */
[----:B------:R-:W-:-:S06]  /*1c00*/  UMOV UR4, URZ ;  /* 0x0000003f00047c82 */ /* 0x000fcc0008000000 */
.L_x_1764:
[----:B------:R-:W-:Y:S01]  /*1c10*/  BAR.SYNC.DEFER_BLOCKING 0xe, 0x100 ;  /* 0x0384000000007b1d */ /* 0x000fe20000010000 */
[----:B------:R-:W-:Y:S01]  /*1c20*/  IMAD.U32 R5, RZ, RZ, UR4 ;  /* 0x00000004ff057e24 */ /* 0x000fe2000f8e00ff */
[----:B------:R-:W-:Y:S01]  /*1c30*/  UIADD3 UR4, UR4, 0x1, URZ ;  /* 0x0000000104047890 */ /* 0x000fe2000fffe03f */
[C---:B------:R-:W-:Y:S01]  /*1c40*/  ISETP.GT.AND P3, PT, R3.reuse, R0, PT ;  /* 0x000000000300720c */ /* 0x040fe20003f64270 */
[----:B------:R-:W-:Y:S02]  /*1c50*/  VIADD R3, R3, 0xffffffff ;  /* 0xffffffff03037836 */ /* 0x000fe40000000000 */
[----:B01----:R-:W-:Y:S01]  /*1c60*/  IMAD R2, R5, 0x40, R4 ;  /* 0x0000004005027824 */ /* 0x003fe200078e0204 */
        /* <DEDUP_REMOVED lines=137> */
.L_x_1760:
[----:B------:R-:W-:Y:S01]  /*2500*/  ULEA UR7, UR4, UR5, 0x3 ;  /* 0x0000000504077291 */ /* 0x000fe2000f8e183f */
[----:B------:R-:W-:-:S08]  /*2510*/  SHF.L.U32 R2, R7, 0x1f, RZ ;  /* 0x0000001f07027819 */ /* 0x000fd000000006ff */
[----:B------:R0:W1:Y:S01]  /*2520*/  SYNCS.PHASECHK.TRANS64.TRYWAIT P1, [UR7+0x28c50], R2 ;  /* 0x028c5002ff0075a7 */ /* 0x0000620008020147 */
[----:B------:R-:W-:Y:S05]  /*2530*/  @!P0 BRA `(.L_x_1761) ;  /* 0x0000000000048947 */ /* 0x000fea0003800000 */
[----:B------:R-:W-:Y:S01]  /*2540*/  BPT.TRAP 0x1 ;  /* 0x000000040000795c */ /* 0x000fe20000300000 */
.L_x_1761:
[----:B-1----:R-:W-:Y:S05]  /*2550*/  @P1 BRA `(.L_x_1762) ;  /* 0x0000000000081947 */ /* 0x002fea0003800000 */
[----:B------:R-:W1:Y:S02]  /*2560*/  SYNCS.PHASECHK.TRANS64.TRYWAIT P1, [UR7+0x28c50], R2 ;  /* 0x028c5002ff0075a7 */ /* 0x000e640008020147 */
[----:B-1----:R-:W-:Y:S05]  /*2570*/  @!P1 BRA `(.L_x_1763) ;  /* 0x0000012c007c9947 */ /* 0x002fea0003800000 */
.L_x_1762:
[----:B------:R-:W-:Y:S01]  /*2580*/  ULEA UR10, UR4, UR6, 0xc ;  /* 0x00000006040a7291 */ /* 0x000fe2000f8e603f */
[----:B------:R-:W-:Y:S01]  /*2590*/  WARPGROUP.ARRIVE ;  /* 0x00000000000079c5 */ /* 0x000fe20000000000 */
[----:B------:R-:W-:Y:S01]  /*25a0*/  UMOV UR11, 0x40000040 ;  /* 0x40000040000b7882 */ /* 0x000fe20000000000 */
[----:B------:R-:W-:Y:S01]  /*25b0*/  UMOV UR15, 0x40000040 ;  /* 0x40000040000f7882 */ /* 0x000fe20000000000 */
[----:B------:R-:W-:Y:S01]  /*25c0*/  UIADD3 UR14, UR10, 0x80, URZ ;  /* 0x000000800a0e7890 */ /* 0x000fe2000fffe03f */
[----:B01----:R-:W-:Y:S01]  /*25d0*/  MOV R2, UR7 ;  /* 0x0000000700027c02 */ /* 0x003fe20008000f00 */
        /* <DEDUP_REMOVED lines=24> */
.L_x_1759:
[----:B------:R-:W-:Y:S01]  /*2760*/  BAR.SYNC.DEFER_BLOCKING 0xe, 0x100 ;  /* 0x0384000000007b1d */ /* 0x000fe20000010000 */
[----:B------:R-:W-:Y:S01]  /*2770*/  VIADD R4, R4, UR4 ;  /* 0x0000000404047c36 */ /* 0x000fe20008000000 */
[----:B------:R-:W-:-:S04]  /*2780*/  PLOP3.LUT P0, PT, PT, PT, PT, 0x8, 0x0 ;  /* 0x000000000000781c */ /* 0x000fc80003f0e170 */
[----:B------:R-:W-:-:S05]  /*2790*/  LEA R4, R4, UR5, 0x2 ;  /* 0x0000000504047c11 */ /* 0x000fca000f8e10ff */
[----:B01----:R-:W0:Y:S04]  /*27a0*/  LDS R2, [R4+0x28800] ;  /* 0x0288000004027984 */ /* 0x003e280000000800 */
[----:B------:R1:W2:Y:S02]  /*27b0*/  LDS R0, [R4+0x28820] ;  /* 0x0288200004007984 */ /* 0x0002a40000000800 */
[----:B-1----:R-:W-:Y:S01]  /*27c0*/  MOV R4, RZ ;  /* 0x000000ff00047202 */ /* 0x002fe20000000f00 */
        /* <DEDUP_REMOVED lines=131> */
.L_x_1748:
        /* <DEDUP_REMOVED lines=26> */
.L_x_1766:
[----:B------:R-:W-:-:S11]  /*31a0*/  UISETP.NE.AND UP1, UPT, UR7, 0x1, UPT ;  /* 0x000000010700788c */ /* 0x000fd6000bf25270 */
[----:B------:R-:W-:Y:S02]  /*31b0*/  @UP1 ULDC.64 UR14, c[0x0][0x9e8] ;  /* 0x00027a00000e1ab9 */ /* 0x000fe40000000a00 */
[----:B------:R-:W-:-:S04]  /*31c0*/  UIMAD.WIDE.U32 UR10, UR9, UR14, URZ ;  /* 0x0000000e090a72a5 */ /* 0x000fc8000f8e003f */
[----:B------:R-:W-:-:S12]  /*31d0*/  @UP1 USHF.R.U32.HI UR9, URZ, UR15, UR11 ;  /* 0x0000000f3f091299 */ /* 0x000fd8000801160b */
.L_x_1767:
[----:B------:R-:W-:-:S04]  /*31e0*/  UIMAD UR9, UR9, UR7, UR7 ;  /* 0x00000007090972a4 */ /* 0x000fc8000f8e0207 */
[----:B------:R-:W-:-:S04]  /*31f0*/  UISETP.LT.AND UP1, UPT, UR6, UR9, UPT ;  /* 0x000000090600728c */ /* 0x000fc8000bf21270 */
[----:B------:R-:W-:-:S12]  /*3200*/  USEL UR6, UR6, UR9, UP1 ;  /* 0x0000000906067287 */ /* 0x000fd80008800000 */
.L_x_1765:
[----:B------:R-:W-:Y:S01]  /*3210*/  UIADD3 UR6, UR6, 0x3f, URZ ;  /* 0x0000003f06067890 */ /* 0x000fe2000fffe03f */
[----:B------:R-:W-:Y:S01]  /*3220*/  @UP0 ULDC UR10, c[0x0][0x44c] ;  /* 0x00011300000a0ab9 */ /* 0x000fe20000000800 */
[----:B------:R-:W-:Y:S02]  /*3230*/  @UP0 ULDC UR13, c[0x0][0x450] ;  /* 0x00011400000d0ab9 */ /* 0x000fe40000000800 */
[----:B------:R-:W-:Y:S02]  /*3240*/  USHF.R.S32.HI UR9, URZ, 0x1f, UR6 ;  /* 0x0000001f3f097899 */ /* 0x000fe40008011406 */
[----:B------:R-:W-:Y:S02]  /*3250*/  UIMAD.WIDE.U32 UR10, UR41, UR10, URZ ;  /* 0x0000000a290a72a5 */ /* 0x000fe4000f8e003f */
[----:B------:R-:W-:Y:S02]  /*3260*/  ULEA.HI UR9, UR9, UR6, URZ, 0x6 ;  /* 0x0000000609097291 */ /* 0x000fe4000f8f303f */
[----:B------:R-:W-:Y:S01]  /*3270*/  UIMAD UR8, UR39, UR8, -UR12 ;  /* 0x00000008270872a4 */ /* 0x000fe2000f8e0a0c */
[----:B------:R-:W-:Y:S01]  /*3280*/  UMOV UR6, UR41 ;  /* 0x0000002900067c82 */ /* 0x000fe20008000000 */
[----:B------:R-:W-:-:S02]  /*3290*/  USHF.R.S32.HI UR9, URZ, 0x6, UR9 ;  /* 0x000000063f097899 */ /* 0x000fc40008011409 */
[----:B------:R-:W-:Y:S02]  /*32a0*/  @UP0 USHF.R.U32.HI UR6, URZ, UR13, UR11 ;  /* 0x0000000d3f060299 */ /* 0x000fe4000801160b */
[----:B------:R-:W-:Y:S02]  /*32b0*/  UISETP.LT.AND UP0, UPT, UR5, UR9, UPT ;  /* 0x000000090500728c */ /* 0x000fe4000bf01270 */
[----:B------:R-:W-:Y:S02]  /*32c0*/  UIADD3 UR6, UR8, UR6, URZ ;  /* 0x0000000608067290 */ /* 0x000fe4000fffe03f */
[----:B------:R-:W-:Y:S01]  /*32d0*/  USEL UR10, UR5, UR9, UP0 ;  /* 0x00000009050a7287 */ /* 0x000fe20008000000 */
[----:B------:R-:W-:Y:S02]  /*32e0*/  ULDC UR8, c[0x0][0x9dc] ;  /* 0x0002770000087ab9 */ /* 0x000fe40000000800 */
[----:B------:R-:W-:Y:S01]  /*32f0*/  UIADD3 UR5, UR6, -UR8, URZ ;  /* 0x8000000806057290 */ /* 0x000fe2000fffe03f */
[----:B------:R-:W-:Y:S11]  /*3300*/  @!P1 BRA `(.L_x_1768) ;  /* 0x0000000000449947 */ /* 0x000ff60003800000 */
        /* <DEDUP_REMOVED lines=10> */
.L_x_1769:
[----:B------:R-:W-:-:S11]  /*33b0*/  UISETP.NE.AND UP0, UPT, UR7, 0x1, UPT ;  /* 0x000000010700788c */ /* 0x000fd6000bf05270 */
[----:B------:R-:W-:Y:S02]  /*33c0*/  @UP0 ULDC.64 UR12, c[0x0][0x9e8] ;  /* 0x00027a00000c0ab9 */ /* 0x000fe40000000a00 */
[----:B------:R-:W-:-:S04]  /*33d0*/  UIMAD.WIDE.U32 UR8, UR6, UR12, URZ ;  /* 0x0000000c060872a5 */ /* 0x000fc8000f8e003f */
[----:B------:R-:W-:-:S12]  /*33e0*/  @UP0 USHF.R.U32.HI UR6, URZ, UR13, UR9 ;  /* 0x0000000d3f060299 */ /* 0x000fd80008011609 */
.L_x_1770:
[----:B------:R-:W-:-:S04]  /*33f0*/  UIMAD UR6, UR6, UR7, URZ ;  /* 0x00000007060672a4 */ /* 0x000fc8000f8e023f */
[----:B------:R-:W-:-:S04]  /*3400*/  UISETP.LT.AND UP0, UPT, UR5, UR6, UPT ;  /* 0x000000060500728c */ /* 0x000fc8000bf01270 */
[----:B------:R-:W-:-:S12]  /*3410*/  USEL UR5, UR5, UR6, !UP0 ;  /* 0x0000000605057287 */ /* 0x000fd8000c000000 */
.L_x_1768:
[----:B------:R-:W-:Y:S02]  /*3420*/  USHF.R.S32.HI UR6, URZ, 0x1f, UR5 ;  /* 0x0000001f3f067899 */ /* 0x000fe40008011405 */
[----:B------:R-:W-:Y:S02]  /*3430*/  USHF.R.U32.HI UR12, URZ, 0x10, UR4 ;  /* 0x000000103f0c7899 */ /* 0x000fe40008011604 */
[----:B------:R-:W-:Y:S02]  /*3440*/  ULEA.HI UR6, UR6, UR5, URZ, 0x6 ;  /* 0x0000000506067291 */ /* 0x000fe4000f8f303f */
[----:B------:R-:W-:Y:S02]  /*3450*/  UISETP.NE.AND UP1, UPT, UR12, URZ, UPT ;  /* 0x0000003f0c00728c */ /* 0x000fe4000bf25270 */
[----:B------:R-:W-:Y:S02]  /*3460*/  USHF.R.S32.HI UR6, URZ, 0x6, UR6 ;  /* 0x000000063f067899 */ /* 0x000fe40008011406 */
[----:B------:R-:W-:-:S02]  /*3470*/  ULOP3.LUT UR9, UR4, 0xffff, URZ, 0xc0, !UPT ;  /* 0x0000ffff04097892 */ /* 0x000fc4000f8ec03f */
[----:B------:R-:W-:Y:S01]  /*3480*/  UISETP.LT.AND UP0, UPT, URZ, UR6, UPT ;  /* 0x000000063f00728c */ /* 0x000fe2000bf01270 */
[----:B------:R-:W-:-:S03]  /*3490*/  UMOV UR4, URZ ;  /* 0x0000003f00047c82 */ /* 0x000fc60008000000 */
[----:B------:R-:W-:Y:S01]  /*34a0*/  USEL UR38, URZ, UR6, !UP0 ;  /* 0x000000063f267287 */ /* 0x000fe2000c000000 */
[----:B------:R-:W-:-:S03]  /*34b0*/  @!UP1 ULDC UR12, c[0x0][0x9f0] ;  /* 0x00027c00000c9ab9 */ /* 0x000fc60000000800 */
[----:B------:R-:W-:-:S06]  /*34c0*/  UISETP.GT.AND UP0, UPT, UR10, UR38, UPT ;  /* 0x000000260a00728c */ /* 0x000fcc000bf04270 */
[----:B------:R-:W-:-:S13]  /*34d0*/  PLOP3.LUT P0, PT, PT, PT, UP0, 0x80, 0x0 ;  /* 0x000000000000781c */ /* 0x000fda0003f0f008 */
[----:B------:R-:W-:Y:S05]  /*34e0*/  @!P0 BRA `(.L_x_1771) ;  /* 0x0000000000888947 */ /* 0x000fea0003800000 */
[----:B------:R-:W-:Y:S01]  /*34f0*/  IMAD.U32 R3, RZ, RZ, UR12 ;  /* 0x0000000cff037e24 */ /* 0x000fe2000f8e00ff */
[----:B------:R-:W-:-:S04]  /*3500*/  UIADD3 UR4, UR12, -0x1, UR10 ;  /* 0xffffffff0c047890 */ /* 0x000fc8000fffe00a */
[-C--:B------:R-:W-:Y:S01]  /*3510*/  IABS R0, R3.reuse ;  /* 0x0000000300007213 */ /* 0x080fe20000000000 */
[----:B------:R-:W-:Y:S01]  /*3520*/  UIADD3 UR6, -UR38, UR4, URZ ;  /* 0x0000000426067290 */ /* 0x000fe2000fffe13f */
[----:B------:R-:W-:Y:S02]  /*3530*/  IABS R5, R3 ;  /* 0x0000000300057213 */ /* 0x000fe40000000000 */
[----:B------:R-:W-:Y:S01]  /*3540*/  R2UR UR11, R0 ;  /* 0x00000000000b72ca */ /* 0x000fe200000e0000 */
[----:B------:R-:W-:Y:S02]  /*3550*/  UMOV UR4, URZ ;  /* 0x0000003f00047c82 */ /* 0x000fe40008000000 */
[----:B------:R-:W-:Y:S01]  /*3560*/  IMAD.U32 R4, RZ, RZ, UR6 ;  /* 0x00000006ff047e24 */ /* 0x000fe2000f8e00ff */
[----:B------:R-:W-:-:S04]  /*3570*/  ULOP3.LUT UR6, UR6, UR12, URZ, 0x3c, !UPT ;  /* 0x0000000c06067292 */ /* 0x000fc8000f8e3c3f */
[----:B------:R-:W-:-:S04]  /*3580*/  IABS R4, R4 ;  /* 0x0000000400047213 */ /* 0x000fc80000000000 */
[----:B------:R-:W-:Y:S01]  /*3590*/  MOV R3, R4 ;  /* 0x0000000400037202 */ /* 0x000fe20000000f00 */
[----:B------:R-:W0:Y:S03]  /*35a0*/  I2F.RP R0, UR11 ;  /* 0x0000000b00007d06 */ /* 0x000e260008209400 */
[----:B------:R-:W-:-:S05]  /*35b0*/  R2UR UR8, R3 ;  /* 0x00000000030872ca */ /* 0x000fca00000e0000 */
[----:B0-----:R-:W0:Y:S02]  /*35c0*/  MUFU.RCP R0, R0 ;  /* 0x0000000000007308 */ /* 0x001e240000001000 */
[----:B0-----:R-:W-:Y:S02]  /*35d0*/  VIADD R2, R0, 0xffffffe ;  /* 0x0ffffffe00027836 */ /* 0x001fe40000000000 */
        /* <DEDUP_REMOVED lines=19> */
.L_x_1771:
[----:B------:R-:W-:Y:S01]  /*3710*/  UIMAD UR38, UR9, UR4, UR38 ;  /* 0x00000004092672a4 */ /* 0x000fe2000f8e0226 */
[----:B------:R-:W-:Y:S01]  /*3720*/  IMAD.U32 R0, RZ, RZ, UR10 ;  /* 0x0000000aff007e24 */ /* 0x000fe2000f8e00ff */
[----:B------:R-:W-:Y:S01]  /*3730*/  PLOP3.LUT P0, PT, PT, PT, PT, 0x80, 0x0 ;  /* 0x000000000000781c */ /* 0x000fe20003f0f070 */
[----:B------:R-:W-:Y:S01]  /*3740*/  IMAD.U32 R3, RZ, RZ, UR4 ;  /* 0x00000004ff037e24 */ /* 0x000fe2000f8e00ff */
[----:B------:R-:W-:Y:S01]  /*3750*/  MOV R2, RZ ;  /* 0x000000ff00027202 */ /* 0x000fe20000000f00 */
[----:B------:R-:W-:Y:S01]  /*3760*/  IMAD.MOV.U32 R4, RZ, RZ, RZ ;  /* 0x000000ffff047224 */ /* 0x000fe200078e00ff */
[----:B------:R-:W-:Y:S02]  /*3770*/  CS2R R150, SRZ ;  /* 0x0000000000967805 */ /* 0x000fe4000001ff00 */
        /* <DEDUP_REMOVED lines=85> */
[----:B------:R-:W-:-:S04]  /*3cd0*/  ULOP3.LUT UR5, UR5, 0x3fff, URZ, 0xc0, !UPT ;  /* 0x00003fff05057892 */ /* 0x000fc8000f8ec03f */
[----:B------:R-:W-:-:S04]  /*3ce0*/  ULOP3.LUT UR36, UR5, 0x2000000, URZ, 0xfc, !UPT ;  /* 0x0200000005247892 */ /* 0x000fc8000f8efc3f */
[----:B------:R-:W-:Y:S08]  /*3cf0*/  @!P0 BRA `(.L_x_1772) ;  /* 0x0000000000408947 */ /* 0x000ff00003800000 */
        /* <DEDUP_REMOVED lines=10> */
[----:B------:R-:W-:Y:S01]  /*3da0*/  MOV R8, 0x70 ;  /* 0x0000007000087802 */ /* 0x000fe20000000f00 */
[----:B------:R-:W-:-:S02]  /*3db0*/  IMAD.U32 R11, RZ, RZ, UR7 ;  /* 0x00000007ff0b7e24 */ /* 0x000fc4000f8e00ff */
[----:B------:R-:W-:Y:S02]  /*3dc0*/  IMAD.MOV.U32 R12, RZ, RZ, 0x1 ;  /* 0x00000001ff0c7424 */ /* 0x000fe400078e00ff */
[----:B0-----:R-:W-:-:S07]  /*3dd0*/  IMAD.MOV.U32 R13, RZ, RZ, RZ ;  /* 0x000000ffff0d7224 */ /* 0x001fce00078e00ff */
[----:B------:R-:W-:-:S07]  /*3de0*/  LEPC R20, `(.L_x_1772) ;  /* 0x000000001014794e */ /* 0x000fce0000000000 */
[----:B-1----:R-:W-:Y:S05]  /*3df0*/  CALL.ABS.NOINC R2 ;  /* 0x0000000002007343 */ /* 0x002fea0003c00000 */
.L_x_1772:
[----:B------:R-:W-:Y:S02]  /*3e00*/  SHF.L.U32 R14, RZ, 0x1f, RZ ;  /* 0x0000001fff0e7819 */ /* 0x000fe400000006ff */
[----:B------:R-:W-:Y:S02]  /*3e10*/  LOP3.LUT R3, R18, 0xffffff80, RZ, 0xc0, !PT ;  /* 0xffffff8012037812 */ /* 0x000fe400078ec0ff */
[----:B------:R-:W0:Y:S01]  /*3e20*/  SYNCS.PHASECHK.TRANS64.TRYWAIT P0, [UR37+0x28c00], R14 ;  /* 0x028c000eff0075a7 */ /* 0x000e220008000165 */
        /* <DEDUP_REMOVED lines=8> */
.L_x_1953:
[----:B------:R-:W-:Y:S01]  /*3eb0*/  ULOP3.LUT UR4, UR45, 0x1, URZ, 0xfc, !UPT ;  /* 0x000000012d047892 */ /* 0x000fe2000f8efc3f */
[----:B------:R-:W-:Y:S02]  /*3ec0*/  LOP3.LUT R0, R3, 0x7ffffffc, RZ, 0xc0, !PT ;  /* 0x7ffffffc03007812 */ /* 0x000fe400078ec0ff */
[----:B------:R-:W-:Y:S02]  /*3ed0*/  IADD3 R3, -R2, R19, RZ ;  /* 0x0000001302037210 */ /* 0x000fe40007ffe1ff */
[----:B------:R-:W-:Y:S01]  /*3ee0*/  LEA.HI R7, R7, R6, RZ, 0x3 ;  /* 0x0000000607077211 */ /* 0x000fe200078f18ff */
[----:B------:R-:W-:Y:S01]  /*3ef0*/  IMAD.U32 R2, RZ, RZ, UR4 ;  /* 0x00000004ff027e24 */ /* 0x000fe2000f8e00ff */
[----:B------:R-:W-:Y:S01]  /*3f00*/  LEA.HI R4, R4, R5, RZ, 0x5 ;  /* 0x0000000504047211 */ /* 0x000fe200078f28ff */
[----:B------:R-:W-:Y:S01]  /*3f10*/  IMAD.IADD R0, R5, 0x1, -R0 ;  /* 0x0000000105007824 */ /* 0x000fe200078e0a00 */
[----:B------:R-:W-:Y:S02]  /*3f20*/  LOP3.LUT R7, R7, 0xfffffff8, RZ, 0xc0, !PT ;  /* 0xfffffff807077812 */ /* 0x000fe400078ec0ff */
[----:B------:R-:W-:-:S02]  /*3f30*/  ISETP.NE.AND P5, PT, R2, 0x3, PT ;  /* 0x000000030200780c */ /* 0x000fc40003fa5270 */
[----:B------:R-:W-:Y:S01]  /*3f40*/  SHF.L.U32 R0, R0, 0x1, RZ ;  /* 0x0000000100007819 */ /* 0x000fe200000006ff */
[----:B------:R-:W-:Y:S01]  /*3f50*/  IMAD.IADD R7, R6, 0x1, -R7 ;  /* 0x0000000106077824 */ /* 0x000fe200078e0a07 */
[----:B------:R-:W-:-:S03]  /*3f60*/  SHF.R.S32.HI R2, RZ, 0x5, R4 ;  /* 0x00000005ff027819 */ /* 0x000fc60000011404 */
[----:B------:R-:W-:Y:S02]  /*3f70*/  IMAD R3, R3, 0x100, R0 ;  /* 0x0000010003037824 */ /* 0x000fe400078e0200 */
[----:B------:R-:W-:-:S04]  /*3f80*/  IMAD R2, R2, 0x10, R7 ;  /* 0x0000001002027824 */ /* 0x000fc800078e0207 */
[----:B------:R-:W-:Y:S05]  /*3f90*/  @!P5 BRA `(.L_x_1774) ;  /* 0x000000000004d947 */ /* 0x000fea0003800000 */
[----:B------:R-:W-:Y:S01]  /*3fa0*/  BPT.TRAP 0x1 ;  /* 0x000000040000795c */ /* 0x000fe20000300000 */
.L_x_1774:
[----:B------:R1:W2:Y:S01]  /*3fb0*/  SYNCS.PHASECHK.TRANS64.TRYWAIT P0, [UR37+0x28c30], R14 ;  /* 0x028c300eff0075a7 */ /* 0x0002a20008000165 */
[----:B------:R-:W-:Y:S05]  /*3fc0*/  @!P5 BRA `(.L_x_1775) ;  /* 0x000000000004d947 */ /* 0x000fea0003800000 */
[----:B------:R-:W-:Y:S01]  /*3fd0*/  BPT.TRAP 0x1 ;  /* 0x000000040000795c */ /* 0x000fe20000300000 */
.L_x_1775:
[----:B------:R-:W3:Y:S02]  /*3fe0*/  S2R R4, SR_TID.X ;  /* 0x0000000000047919 */ /* 0x000ee40000002100 */
[----:B---3--:R-:W-:-:S04]  /*3ff0*/  LOP3.LUT R4, R4, 0x7f, RZ, 0xc0, !PT ;  /* 0x0000007f04047812 */ /* 0x008fc800078ec0ff */
[----:B------:R-:W-:Y:S01]  /*4000*/  ISETP.NE.AND P6, PT, R4, RZ, PT ;  /* 0x000000ff0400720c */ /* 0x000fe20003fc5270 */
[----:B--2---:R-:W-:-:S12]  /*4010*/  @P0 BRA `(.L_x_1776) ;  /* 0x0000000000080947 */ /* 0x004fd80003800000 */
[----:B------:R-:W2:Y:S02]  /*4020*/  SYNCS.PHASECHK.TRANS64.TRYWAIT P0, [UR37+0x28c30], R14 ;  /* 0x028c300eff0075a7 */ /* 0x000ea40008000165 */
[----:B--2---:R-:W-:Y:S05]  /*4030*/  @!P0 BRA `(.L_x_1777) ;  /* 0x0000011000fc8947 */ /* 0x004fea0003800000 */
.L_x_1776:
[----:B------:R-:W-:Y:S05]  /*4040*/  WARPSYNC.ALL ;  /* 0x0000000000007948 */ /* 0x000fea0003800000 */
[----:B------:R-:W-:Y:S01]  /*4050*/  UIADD3 UR4, UR37, 0x20400, URZ ;  /* 0x0002040025047890 */ /* 0x000fe2000fffe03f */
[----:B------:R-:W-:Y:S01]  /*4060*/  WARPGROUP.ARRIVE ;  /* 0x00000000000079c5 */ /* 0x000fe20000000000 */
[----:B------:R-:W-:Y:S01]  /*4070*/  UIADD3 UR5, UR37, 0x22400, URZ ;  /* 0x0002240025057890 */ /* 0x000fe2000fffe03f */
[----:B------:R-:W-:Y:S01]  /*4080*/  LEA.HI R4, R17, R16, RZ, 0x2 ;  /* 0x0000001011047211 */ /* 0x000fe200078f10ff */
[----:B------:R-:W-:Y:S01]  /*4090*/  USHF.R.U32.HI UR4, URZ, 0x4, UR4 ;  /* 0x000000043f047899 */ /* 0x000fe20008011604 */
[----:B------:R-:W-:Y:S01]  /*40a0*/  MOV R13, UR37 ;  /* 0x00000025000d7c02 */ /* 0x000fe20008000f00 */
[----:B------:R-:W-:Y:S01]  /*40b0*/  USHF.R.U32.HI UR5, URZ, 0x4, UR5 ;  /* 0x000000043f057899 */ /* 0x000fe20008011605 */
[----:B--2---:R-:W-:Y:S01]  /*40c0*/  LOP3.LUT R5, R4, 0xfffffffc, RZ, 0xc0, !PT ;  /* 0xfffffffc04057812 */ /* 0x004fe200078ec0ff */
[----:B------:R-:W-:-:S02]  /*40d0*/  ULOP3.LUT UR4, UR4, 0x3fff, URZ, 0xc0, !UPT ;  /* 0x00003fff04047892 */ /* 0x000fc4000f8ec03f */
[----:B------:R-:W-:Y:S02]  /*40e0*/  ULOP3.LUT UR5, UR5, 0x3fff, URZ, 0xc0, !UPT ;  /* 0x00003fff05057892 */ /* 0x000fe4000f8ec03f */
[----:B------:R-:W-:Y:S01]  /*40f0*/  ULOP3.LUT UR20, UR4, 0x10000, URZ, 0xfc, !UPT ;  /* 0x0001000004147892 */ /* 0x000fe2000f8efc3f */
[----:B------:R-:W-:Y:S01]  /*4100*/  IMAD.IADD R5, R16, 0x1, -R5 ;  /* 0x0000000110057824 */ /* 0x000fe200078e0a05 */
[----:B------:R-:W-:Y:S01]  /*4110*/  ULOP3.LUT UR6, UR5, 0x10000, URZ, 0xfc, !UPT ;  /* 0x0001000005067892 */ /* 0x000fe2000f8efc3f */
[----:B------:R-:W-:Y:S01]  /*4120*/  UMOV UR21, 0x40000040 ;  /* 0x4000004000157882 */ /* 0x000fe20000000000 */
[----:B------:R-:W-:Y:S01]  /*4130*/  UMOV UR7, 0x40000040 ;  /* 0x4000004000077882 */ /* 0x000fe20000000000 */
[----:B------:R-:W-:Y:S02]  /*4140*/  UMOV UR5, UR21 ;  /* 0x0000001500057c82 */ /* 0x000fe40008000000 */
[----:B------:R-:W-:Y:S01]  /*4150*/  UMOV UR4, UR20 ;  /* 0x0000001400047c82 */ /* 0x000fe20008000000 */
[----:B------:R-:W-:Y:S01]  /*4160*/  UIADD3 UR8, UR20, 0x2, URZ ;  /* 0x0000000214087890 */ /* 0x000fe2000fffe03f */
[----:B------:R-:W-:Y:S01]  /*4170*/  LEA.HI R4, R5, R5, RZ, 0x1 ;  /* 0x0000000505047211 */ /* 0x000fe200078f08ff */
[----:B------:R-:W-:-:S02]  /*4180*/  UIADD3 UR10, UR6, 0x2, URZ ;  /* 0x00000002060a7890 */ /* 0x000fc4000fffe03f */
[----:B------:R-:W-:Y:S01]  /*4190*/  HGMMA.64x64x16.F32.BF16 R24, gdesc[UR4], RZ, !UPT, gsb0 ;  /* 0x00e00000041879f0 */ /* 0x000fe2000c0018ff */
[----:B------:R-:W-:Y:S01]  /*41a0*/  UMOV UR9, 0x40000040 ;  /* 0x4000004000097882 */ /* 0x000fe20000000000 */
[----:B------:R-:W-:Y:S01]  /*41b0*/  UMOV UR11, 0x40000040 ;  /* 0x40000040000b7882 */ /* 0x000fe20000000000 */
[----:B------:R-:W-:Y:S01]  /*41c0*/  UIADD3 UR12, UR20, 0x4, URZ ;  /* 0x00000004140c7890 */ /* 0x000fe2000fffe03f */
[----:B------:R-:W-:Y:S01]  /*41d0*/  LOP3.LUT R4, R4, 0x1ffffffe, RZ, 0xc0, !PT ;  /* 0x1ffffffe04047812 */ /* 0x000fe200078ec0ff */
[----:B------:R-:W-:Y:S01]  /*41e0*/  UIADD3 UR14, UR6, 0x4, URZ ;  /* 0x00000004060e7890 */ /* 0x000fe2000fffe03f */
[----:B------:R-:W-:Y:S01]  /*41f0*/  UMOV UR13, 0x40000040 ;  /* 0x40000040000d7882 */ /* 0x000fe20000000000 */
[----:B------:R-:W-:Y:S01]  /*4200*/  UMOV UR15, 0x40000040 ;  /* 0x40000040000f7882 */ /* 0x000fe20000000000 */
[----:B------:R-:W-:Y:S01]  /*4210*/  UIADD3 UR16, UR20, 0x6, URZ ;  /* 0x0000000614107890 */ /* 0x000fe2000fffe03f */
[----:B------:R-:W-:Y:S01]  /*4220*/  IADD3 R4, R5, -R4, RZ ;  /* 0x8000000405047210 */ /* 0x000fe20007ffe0ff */
[----:B------:R-:W-:Y:S01]  /*4230*/  UIADD3 UR18, UR6, 0x6, URZ ;  /* 0x0000000606127890 */ /* 0x000fe2000fffe03f */
[----:B------:R-:W-:Y:S01]  /*4240*/  VIADD R5, R2, UR41 ;  /* 0x0000002902057c36 */ /* 0x000fe20008000000 */
[----:B------:R-:W-:Y:S01]  /*4250*/  UMOV UR17, 0x40000040 ;  /* 0x4000004000117882 */ /* 0x000fe20000000000 */
[----:B------:R-:W-:Y:S01]  /*4260*/  UMOV UR19, 0x40000040 ;  /* 0x4000004000137882 */ /* 0x000fe20000000000 */
[----:B------:R-:W-:Y:S01]  /*4270*/  ULDC UR4, c[0x0][0x448] ;  /* 0x0001120000047ab9 */ /* 0x000fe20000000800 */
[----:B------:R-:W-:Y:S01]  /*4280*/  IMAD R4, R4, 0x8, R5 ;  /* 0x0000000804047824 */ /* 0x000fe200078e0205 */
[----:B------:R-:W-:-:S02]  /*4290*/  UISETP.NE.AND UP0, UPT, UR4, 0x1, UPT ;  /* 0x000000010400788c */ /* 0x000fc4000bf05270 */
[----:B------:R-:W-:Y:S01]  /*42a0*/  ULEA UR22, UR42, 0xffffffc0, 0x6 ;  /* 0xffffffc02a167891 */ /* 0x000fe2000f8e303f */
[----:B------:R-:W-:-:S03]  /*42b0*/  IMAD.MOV.U32 R6, RZ, RZ, R4 ;  /* 0x000000ffff067224 */ /* 0x000fc600078e0004 */
[----:B------:R-:W-:Y:S02]  /*42c0*/  PLOP3.LUT P0, PT, PT, PT, UP0, 0x80, 0x0 ;  /* 0x000000000000781c */ /* 0x000fe40003f0f008 */
[----:B------:R-:W-:-:S03]  /*42d0*/  PLOP3.LUT P1, PT, PT, PT, UP0, 0x80, 0x0 ;  /* 0x000000000000781c */ /* 0x000fc60003f2f008 */
[----:B------:R-:W-:-:S08]  /*42e0*/  @UP0 ULDC UR4, c[0x0][0x44c] ;  /* 0x0001130000040ab9 */ /* 0x000fd00000000800 */
[----:B------:R-:W-:Y:S01]  /*42f0*/  @P0 IMAD.HI.U32 R5, R4, UR4, RZ ;  /* 0x0000000404050c27 */ /* 0x000fe2000f8e00ff */
[----:B------:R-:W-:-:S04]  /*4300*/  @UP0 ULDC UR4, c[0x0][0x450] ;  /* 0x0001140000040ab9 */ /* 0x000fc80000000800 */
[----:B------:R-:W-:Y:S01]  /*4310*/  @P1 SHF.R.U32.HI R6, RZ, UR4, R5 ;  /* 0x00000004ff061c19 */ /* 0x000fe20008011605 */
[----:B------:R-:W-:Y:S01]  /*4320*/  @!P6 VIADD R5, R13, 0x28c40 ;  /* 0x00028c400d05e836 */ /* 0x000fe20000000000 */
[----:B------:R-:W-:Y:S02]  /*4330*/  ULDC.64 UR4, c[0x0][0x9e0] ;  /* 0x0002780000047ab9 */ /* 0x000fe40000000a00 */
[----:B------:R-:W-:Y:S01]  /*4340*/  UISETP.GE.AND UP1, UPT, UR5, 0x1, UPT ;  /* 0x000000010500788c */ /* 0x000fe2000bf26270 */
[----:B------:R-:W2:Y:S01]  /*4350*/  SHFL.IDX PT, R8, R6, RZ, 0x1c1f ;  /* 0x001c1fff06087589 */ /* 0x000ea200000e0000 */
[----:B------:R-:W-:-:S04]  /*4360*/  @!P6 PRMT R5, RZ, 0x654, R5 ;  /* 0x00000654ff05e816 */ /* 0x000fc80000000005 */
[----:B------:R-:W-:Y:S01]  /*4370*/  PLOP3.LUT P0, PT, PT, PT, UP1, 0x40, 0x0 ;  /* 0x000000000000781c */ /* 0x000fe20003f0e818 */
[----:B------:R-:W-:Y:S02]  /*4380*/  WARPGROUP.DEPBAR.LE gsb0, 0x0 ;  /* 0x00008000000079c5 */ /* 0x000fe40000010000 */
[----:B------:R-:W-:-:S06]  /*4390*/  WARPGROUP.ARRIVE ;  /* 0x00000000000079c5 */ /* 0x000fcc0000000000 */
[----:B------:R-:W-:Y:S01]  /*43a0*/  HGMMA.64x64x16.F32.BF16 R24, gdesc[UR8], R24, gsb0 ;  /* 0x00e00000081879f0 */ /* 0x000fe20008001818 */
[----:B------:R-:W-:Y:S01]  /*43b0*/  UMOV UR10, 0xffffffc0 ;  /* 0xffffffc0000a7882 */ /* 0x000fe20000000000 */
[----:B------:R-:W-:Y:S01]  /*43c0*/  ULDC UR11, c[0x0][0x2f0] ;  /* 0x0000bc00000b7ab9 */ /* 0x000fe20000000800 */
[----:B------:R-:W-:-:S04]  /*43d0*/  UIMAD UR7, UR42, UR10, 0x41 ;  /* 0x000000412a0774a4 */ /* 0x000fc8000f8e020a */
[----:B------:R-:W-:Y:S01]  /*43e0*/  UIMAD UR7, UR39, UR11, UR7 ;  /* 0x0000000b270772a4 */ /* 0x000fe2000f8e0207 */
[----:B------:R-:W-:Y:S02]  /*43f0*/  WARPGROUP.DEPBAR.LE gsb0, 0x0 ;  /* 0x00008000000079c5 */ /* 0x000fe40000010000 */
[----:B------:R-:W-:-:S06]  /*4400*/  WARPGROUP.ARRIVE ;  /* 0x00000000000079c5 */ /* 0x000fcc0000000000 */
[----:B------:R-:W-:Y:S01]  /*4410*/  HGMMA.64x64x16.F32.BF16 R24, gdesc[UR12], R24, gsb0 ;  /* 0x00e000000c1879f0 */ /* 0x000fe20008001818 */
[----:B------:R-:W-:Y:S01]  /*4420*/  ULDC UR14, c[0x0][0x9dc] ;  /* 0x00027700000e7ab9 */ /* 0x000fe20000000800 */
[----:B------:R-:W-:-:S06]  /*4430*/  UIMAD UR15, UR39, UR11, -UR22 ;  /* 0x0000000b270f72a4 */ /* 0x000fcc000f8e0a16 */
[----:B------:R-:W-:Y:S01]  /*4440*/  IADD3 R11, -R0, UR15, RZ ;  /* 0x0000000f000b7c10 */ /* 0x000fe2000fffe1ff */
[----:B------:R-:W-:Y:S02]  /*4450*/  WARPGROUP.DEPBAR.LE gsb0, 0x0 ;  /* 0x00008000000079c5 */ /* 0x000fe40000010000 */
[----:B------:R-:W-:-:S06]  /*4460*/  WARPGROUP.ARRIVE ;  /* 0x00000000000079c5 */ /* 0x000fcc0000000000 */
[----:B------:R-:W-:Y:S01]  /*4470*/  HGMMA.64x64x16.F32.BF16 R24, gdesc[UR16], R24, gsb0 ;  /* 0x00e00000101879f0 */ /* 0x000fe20008001818 */
[----:B------:R-:W-:Y:S01]  /*4480*/  ULDC UR19, c[0x0][0x9d8] ;  /* 0x0002760000137ab9 */ /* 0x000fe20000000800 */
[----:B------:R-:W-:Y:S01]  /*4490*/  ULDC UR18, c[0x0][0x288] ;  /* 0x0000a20000127ab9 */ /* 0x000fe20000000800 */
[----:B------:R-:W-:Y:S02]  /*44a0*/  WARPGROUP.DEPBAR.LE gsb0, 0x0 ;  /* 0x00008000000079c5 */ /* 0x000fe40000010000 */
[----:B------:R-:W-:Y:S01]  /*44b0*/  FMUL.FTZ R24, R24, UR19 ;  /* 0x0000001318187c20 */ /* 0x000fe20008410000 */
        /* <DEDUP_REMOVED lines=29> */
[----:B------:R3:W-:Y:S01]  /*4690*/  @!P6 SYNCS.ARRIVE.TRANS64.RED.A1T0 RZ, [R5+URZ], RZ ;  /* 0x000000ff05ffe9a7 */ /* 0x0007e2000810043f */
[----:B------:R-:W4:Y:S01]  /*46a0*/  MUFU.TANH R24, R24 ;  /* 0x0000001800187308 */ /* 0x000f220000002400 */
[----:B------:R-:W-:Y:S01]  /*46b0*/  FMUL.FTZ R28, R28, UR19 ;  /* 0x000000131c1c7c20 */ /* 0x000fe20008410000 */
[----:B------:R-:W-:Y:S01]  /*46c0*/  FMUL.FTZ R29, R29, UR19 ;  /* 0x000000131d1d7c20 */ /* 0x000fe20008410000 */
[----:B---3--:R-:W-:-:S05]  /*46d0*/  IMAD.U32 R5, RZ, RZ, UR7 ;  /* 0x00000007ff057e24 */ /* 0x008fca000f8e00ff */
[----:B------:R-:W3:Y:S01]  /*46e0*/  MUFU.TANH R25, R25 ;  /* 0x0000001900197308 */ /* 0x000ee20000002400 */
[----:B------:R-:W-:Y:S01]  /*46f0*/  ULOP3.LUT UR7, URZ, UR14, URZ, 0x33, !UPT ;  /* 0x0000000e3f077292 */ /* 0x000fe2000f8e333f */
[----:B------:R-:W-:-:S06]  /*4700*/  IADD3 R5, R5, -UR18, -R0 ;  /* 0x8000001205057c10 */ /* 0x000fcc000fffe800 */
[----:B------:R-:W0:Y:S08]  /*4710*/  MUFU.TANH R26, R26 ;  /* 0x0000001a001a7308 */ /* 0x000e300000002400 */
        /* <DEDUP_REMOVED lines=27> */
[----:B------:R5:W0:Y:S08]  /*48d0*/  MUFU.TANH R10, R28 ;  /* 0x0000001c000a7308 */ /* 0x000a300000002400 */
[----:B------:R1:W0:Y:S01]  /*48e0*/  MUFU.TANH R12, R29 ;  /* 0x0000001d000c7308 */ /* 0x0002220000002400 */
[C---:B-----5:R-:W-:Y:S01]  /*48f0*/  VIADD R28, R5.reuse, UR4 ;  /* 0x00000004051c7c36 */ /* 0x060fe20008000000 */
[----:B-1----:R-:W-:-:S04]  /*4900*/  IADD3 R29, R5, UR7, RZ ;  /* 0x00000007051d7c10 */ /* 0x002fc8000fffe0ff */
[----:B--2---:R-:W-:Y:S01]  /*4910*/  VIADDMNMX R5, R8, R28, R11, PT ;  /* 0x0000001c08057246 */ /* 0x004fe2000380010b */
[----:B------:R-:W-:Y:S01]  /*4920*/  IMAD.IADD R7, R29, 0x1, R8 ;  /* 0x000000011d077824 */ /* 0x000fe200078e0208 */
[----:B---34-:R-:W-:Y:S06]  /*4930*/  @P0 BRA `(.L_x_1778) ;  /* 0x0000000000640947 */ /* 0x018fec0003800000 */
[----:B0-----:R-:W-:Y:S01]  /*4940*/  IMAD.U32 R9, RZ, RZ, UR11 ;  /* 0x0000000bff097e24 */ /* 0x001fe2000f8e00ff */
[----:B------:R-:W-:Y:S03]  /*4950*/  BSSY B0, `(.L_x_1779) ;  /* 0x0000012000007945 */ /* 0x000fe60003800000 */
[----:B------:R-:W-:-:S04]  /*4960*/  IMAD R8, R9, UR39, R8 ;  /* 0x0000002709087c24 */ /* 0x000fc8000f8e0208 */
[----:B------:R-:W-:-:S05]  /*4970*/  VIADD R8, R8, -UR18 ;  /* 0x8000001208087c36 */ /* 0x000fca0008000000 */
[----:B------:R-:W-:-:S13]  /*4980*/  ISETP.GT.AND P0, PT, R8, -0x1, PT ;  /* 0xffffffff0800780c */ /* 0x000fda0003f04270 */
[----:B------:R-:W-:Y:S05]  /*4990*/  @P0 BRA `(.L_x_1780) ;  /* 0x0000000000200947 */ /* 0x000fea0003800000 */
[----:B------:R-:W-:Y:S01]  /*49a0*/  UISETP.NE.AND UP2, UPT, UR5, 0x1, UPT ;  /* 0x000000010500788c */ /* 0x000fe2000bf45270 */
[----:B------:R-:W-:-:S05]  /*49b0*/  LOP3.LUT R8, RZ, R8, RZ, 0x33, !PT ;  /* 0x00000008ff087212 */ /* 0x000fca00078e33ff */
[----:B------:R-:W-:-:S05]  /*49c0*/  PLOP3.LUT P0, PT, PT, PT, UP2, 0x80, 0x0 ;  /* 0x000000000000781c */ /* 0x000fca0003f0f028 */
[----:B------:R-:W-:-:S08]  /*49d0*/  @UP2 ULDC.64 UR14, c[0x0][0x9e8] ;  /* 0x00027a00000e2ab9 */ /* 0x000fd00000000a00 */
[----:B------:R-:W-:-:S05]  /*49e0*/  @P0 IMAD.HI.U32 R9, R8, UR14, RZ ;  /* 0x0000000e08090c27 */ /* 0x000fca000f8e00ff */
[----:B------:R-:W-:-:S04]  /*49f0*/  @P0 SHF.R.U32.HI R8, RZ, UR15, R9 ;  /* 0x0000000fff080c19 */ /* 0x000fc80008011609 */
[----:B------:R-:W-:Y:S01]  /*4a00*/  LOP3.LUT R8, RZ, R8, RZ, 0x33, !PT ;  /* 0x00000008ff087212 */ /* 0x000fe200078e33ff */
[----:B------:R-:W-:Y:S06]  /*4a10*/  BRA `(.L_x_1781) ;  /* 0x0000000000147947 */ /* 0x000fec0003800000 */
.L_x_1780:
[----:B------:R-:W-:-:S06]  /*4a20*/  UISETP.NE.AND UP2, UPT, UR5, 0x1, UPT ;  /* 0x000000010500788c */ /* 0x000fcc000bf45270 */
[----:B------:R-:W-:-:S05]  /*4a30*/  PLOP3.LUT P0, PT, PT, PT, UP2, 0x80, 0x0 ;  /* 0x000000000000781c */ /* 0x000fca0003f0f028 */
[----:B------:R-:W-:-:S08]  /*4a40*/  @UP2 ULDC.64 UR14, c[0x0][0x9e8] ;  /* 0x00027a00000e2ab9 */ /* 0x000fd00000000a00 */
[----:B------:R-:W-:-:S05]  /*4a50*/  @P0 IMAD.HI.U32 R9, R8, UR14, RZ ;  /* 0x0000000e08090c27 */ /* 0x000fca000f8e00ff */
[----:B------:R-:W-:-:S07]  /*4a60*/  @P0 SHF.R.U32.HI R8, RZ, UR15, R9 ;  /* 0x0000000fff080c19 */ /* 0x000fce0008011609 */
.L_x_1781:
[----:B------:R-:W-:Y:S05]  /*4a70*/  BSYNC B0 ;  /* 0x0000000000007941 */ /* 0x000fea0003800000 */
.L_x_1779:
[----:B------:R-:W-:-:S05]  /*4a80*/  MOV R9, UR22 ;  /* 0x0000001600097c02 */ /* 0x000fca0008000f00 */
[----:B------:R-:W-:-:S04]  /*4a90*/  IMAD R9, R8, UR5, -R9 ;  /* 0x0000000508097c24 */ /* 0x000fc8000f8e0a09 */
[----:B------:R-:W-:-:S05]  /*4aa0*/  IMAD.IADD R8, R9, 0x1, -R0 ;  /* 0x0000000109087824 */ /* 0x000fca00078e0a00 */
[----:B------:R-:W-:Y:S02]  /*4ab0*/  VIMNMX R7, R7, R8, !PT ;  /* 0x0000000807077248 */ /* 0x000fe40007fe0100 */
[----:B------:R-:W-:-:S07]  /*4ac0*/  VIADDMNMX R5, R8, UR5, R5, PT ;  /* 0x0000000508057c46 */ /* 0x000fce000b800105 */
.L_x_1778:
[----:B------:R-:W1:Y:S01]  /*4ad0*/  SHFL.IDX PT, R6, R6, 0x1, 0x1c1f ;  /* 0x003c1f0006067f89 */ /* 0x000e6200000e0000 */
[----:B------:R-:W-:Y:S02]  /*4ae0*/  PLOP3.LUT P0, PT, PT, PT, UP1, 0x40, 0x0 ;  /* 0x000000000000781c */ /* 0x000fe40003f0e818 */
[----:B-1----:R-:W-:Y:S01]  /*4af0*/  VIADDMNMX R8, R6, R28, R11, PT ;  /* 0x0000001c06087246 */ /* 0x002fe2000380010b */
[----:B0-----:R-:W-:-:S10]  /*4b00*/  IMAD.IADD R9, R29, 0x1, R6 ;  /* 0x000000011d097824 */ /* 0x001fd400078e0206 */
[----:B------:R-:W-:Y:S05]  /*4b10*/  @P0 BRA `(.L_x_1782) ;  /* 0x0000000000640947 */ /* 0x000fea0003800000 */
[----:B------:R-:W-:Y:S01]  /*4b20*/  IMAD.U32 R11, RZ, RZ, UR11 ;  /* 0x0000000bff0b7e24 */ /* 0x000fe2000f8e00ff */
[----:B------:R-:W-:Y:S03]  /*4b30*/  BSSY B0, `(.L_x_1783) ;  /* 0x0000012000007945 */ /* 0x000fe60003800000 */
[----:B------:R-:W-:-:S05]  /*4b40*/  IMAD R6, R11, UR39, R6 ;  /* 0x000000270b067c24 */ /* 0x000fca000f8e0206 */
[----:B------:R-:W-:-:S04]  /*4b50*/  IADD3 R6, R6, -UR18, RZ ;  /* 0x8000001206067c10 */ /* 0x000fc8000fffe0ff */
        /* <DEDUP_REMOVED lines=10> */
.L_x_1784:
[----:B------:R-:W-:-:S06]  /*4c00*/  UISETP.NE.AND UP2, UPT, UR5, 0x1, UPT ;  /* 0x000000010500788c */ /* 0x000fcc000bf45270 */
[----:B------:R-:W-:-:S05]  /*4c10*/  PLOP3.LUT P0, PT, PT, PT, UP2, 0x80, 0x0 ;  /* 0x000000000000781c */ /* 0x000fca0003f0f028 */
[----:B------:R-:W-:-:S08]  /*4c20*/  @UP2 ULDC.64 UR14, c[0x0][0x9e8] ;  /* 0x00027a00000e2ab9 */ /* 0x000fd00000000a00 */
[----:B------:R-:W-:-:S05]  /*4c30*/  @P0 IMAD.HI.U32 R11, R6, UR14, RZ ;  /* 0x0000000e060b0c27 */ /* 0x000fca000f8e00ff */
[----:B------:R-:W-:-:S07]  /*4c40*/  @P0 SHF.R.U32.HI R6, RZ, UR15, R11 ;  /* 0x0000000fff060c19 */ /* 0x000fce000801160b */
.L_x_1785:
[----:B------:R-:W-:Y:S05]  /*4c50*/  BSYNC B0 ;  /* 0x0000000000007941 */ /* 0x000fea0003800000 */
.L_x_1783:
[----:B------:R-:W-:-:S04]  /*4c60*/  IMAD.U32 R11, RZ, RZ, UR22 ;  /* 0x00000016ff0b7e24 */ /* 0x000fc8000f8e00ff */
[----:B------:R-:W-:-:S04]  /*4c70*/  IMAD R11, R6, UR5, -R11 ;  /* 0x00000005060b7c24 */ /* 0x000fc8000f8e0a0b */
[----:B------:R-:W-:-:S05]  /*4c80*/  IMAD.IADD R11, R11, 0x1, -R0 ;  /* 0x000000010b0b7824 */ /* 0x000fca00078e0a00 */
[----:B------:R-:W-:Y:S02]  /*4c90*/  VIMNMX R9, R9, R11, !PT ;  /* 0x0000000b09097248 */ /* 0x000fe40007fe0100 */
[----:B------:R-:W-:-:S07]  /*4ca0*/  VIADDMNMX R8, R11, UR5, R8, PT ;  /* 0x000000050b087c46 */ /* 0x000fce000b800108 */
.L_x_1782:
[----:B------:R-:W-:Y:S01]  /*4cb0*/  UIMAD UR10, UR42, UR10, 0x40 ;  /* 0x000000402a0a74a4 */ /* 0x000fe2000f8e020a */
[----:B------:R-:W-:Y:S01]  /*4cc0*/  BAR.SYNC.DEFER_BLOCKING 0xf, 0x100 ;  /* 0x03c4000000007b1d */ /* 0x000fe20000010000 */
[----:B------:R-:W-:Y:S02]  /*4cd0*/  UP2UR UR14, UPR, URZ, 0x1 ;  /* 0x000000013f0e7883 */ /* 0x000fe40008000000 */
[----:B------:R-:W-:Y:S02]  /*4ce0*/  UISETP.GE.AND UP6, UPT, UR10, 0x1, UPT ;  /* 0x000000010a00788c */ /* 0x000fe4000bfc6270 */
[----:B------:R-:W-:Y:S02]  /*4cf0*/  UISETP.GE.AND UP2, UPT, UR10, 0x2, UPT ;  /* 0x000000020a00788c */ /* 0x000fe4000bf46270 */
[----:B------:R-:W-:Y:S02]  /*4d00*/  UISETP.GE.AND UP3, UPT, UR10, 0x9, UPT ;  /* 0x000000090a00788c */ /* 0x000fe4000bf66270 */
[----:B------:R-:W-:Y:S01]  /*4d10*/  PLOP3.LUT P4, PT, PT, PT, UP6, 0x40, 0x0 ;  /* 0x000000000000781c */ /* 0x000fe20003f8e868 */
[----:B------:R-:W-:Y:S01]  /*4d20*/  UISETP.GE.AND UP4, UPT, UR10, 0xa, UPT ;  /* 0x0000000a0a00788c */ /* 0x000fe2000bf86270 */
[----:B------:R-:W-:Y:S01]  /*4d30*/  PLOP3.LUT P0, PT, PT, PT, UP2, 0x40, 0x0 ;  /* 0x000000000000781c */ /* 0x000fe20003f0e828 */
[----:B------:R-:W-:Y:S01]  /*4d40*/  UISETP.GE.AND UP5, UPT, UR10, 0x11, UPT ;  /* 0x000000110a00788c */ /* 0x000fe2000bfa6270 */
[----:B------:R-:W-:Y:S01]  /*4d50*/  ISETP.GT.AND P4, PT, R9, RZ, P4 ;  /* 0x000000ff0900720c */ /* 0x000fe20002784270 */
[----:B------:R-:W-:Y:S01]  /*4d60*/  UISETP.GE.AND UP0, UPT, UR10, 0x29, UPT ;  /* 0x000000290a00788c */ /* 0x000fe2000bf06270 */
[----:B------:R-:W-:-:S02]  /*4d70*/  PLOP3.LUT P3, PT, PT, PT, UP3, 0x40, 0x0 ;  /* 0x000000000000781c */ /* 0x000fc40003f6e838 */
[----:B------:R-:W-:Y:S02]  /*4d80*/  ISETP.LT.OR P4, PT, R8, 0x1, P4 ;  /* 0x000000010800780c */ /* 0x000fe40002781670 */
[C---:B------:R-:W-:Y:S02]  /*4d90*/  ISETP.GT.AND P0, PT, R7.reuse, 0x1, P0 ;  /* 0x000000010700780c */ /* 0x040fe40000704270 */
[----:B------:R-:W-:Y:S02]  /*4da0*/  ISETP.GT.AND P3, PT, R7, 0x8, P3 ;  /* 0x000000080700780c */ /* 0x000fe40001f64270 */
[----:B------:R-:W-:Y:S01]  /*4db0*/  PLOP3.LUT P1, PT, PT, PT, UP6, 0x40, 0x0 ;  /* 0x000000000000781c */ /* 0x000fe20003f2e868 */
[----:B------:R-:W-:Y:S01]  /*4dc0*/  UISETP.GE.AND UP6, UPT, UR10, 0x12, UPT ;  /* 0x000000120a00788c */ /* 0x000fe2000bfc6270 */
[----:B------:R-:W-:Y:S02]  /*4dd0*/  FSEL R28, R26, -INF , !P4 ;  /* 0xff8000001a1c7808 */ /* 0x000fe40006000000 */
[----:B------:R-:W-:-:S02]  /*4de0*/  PLOP3.LUT P4, PT, PT, PT, UP4, 0x40, 0x0 ;  /* 0x000000000000781c */ /* 0x000fc40003f8e848 */
[C---:B------:R-:W-:Y:S02]  /*4df0*/  ISETP.LT.OR P0, PT, R5.reuse, 0x2, P0 ;  /* 0x000000020500780c */ /* 0x040fe40000701670 */
[----:B------:R-:W-:Y:S02]  /*4e00*/  ISETP.LT.OR P3, PT, R5, 0x9, P3 ;  /* 0x000000090500780c */ /* 0x000fe40001f61670 */
[C---:B------:R-:W-:Y:S02]  /*4e10*/  ISETP.GT.AND P1, PT, R7.reuse, RZ, P1 ;  /* 0x000000ff0700720c */ /* 0x040fe40000f24270 */
[----:B------:R-:W-:Y:S02]  /*4e20*/  ISETP.GT.AND P4, PT, R7, 0x9, P4 ;  /* 0x000000090700780c */ /* 0x000fe40002784270 */
[----:B------:R-:W-:Y:S02]  /*4e30*/  FSEL R11, R25, -INF , !P0 ;  /* 0xff800000190b7808 */ /* 0x000fe40004000000 */
[----:B------:R-:W-:-:S02]  /*4e40*/  FSEL R10, R10, -INF , !P3 ;  /* 0xff8000000a0a7808 */ /* 0x000fc40005800000 */
[----:B------:R-:W-:Y:S01]  /*4e50*/  PLOP3.LUT P2, PT, PT, PT, UP2, 0x40, 0x0 ;  /* 0x000000000000781c */ /* 0x000fe20003f4e828 */
[----:B------:R-:W-:Y:S01]  /*4e60*/  UISETP.GE.AND UP2, UPT, UR10, 0x19, UPT ;  /* 0x000000190a00788c */ /* 0x000fe2000bf46270 */
[----:B------:R-:W-:Y:S01]  /*4e70*/  PLOP3.LUT P0, PT, PT, PT, UP4, 0x40, 0x0 ;  /* 0x000000000000781c */ /* 0x000fe20003f0e848 */
[----:B------:R-:W-:Y:S01]  /*4e80*/  UISETP.GE.AND UP4, UPT, UR10, 0x21, UPT ;  /* 0x000000210a00788c */ /* 0x000fe2000bf86270 */
[----:B------:R-:W-:Y:S02]  /*4e90*/  PLOP3.LUT P3, PT, PT, PT, UP5, 0x40, 0x0 ;  /* 0x000000000000781c */ /* 0x000fe40003f6e858 */
[C---:B------:R-:W-:Y:S02]  /*4ea0*/  ISETP.LT.OR P1, PT, R5.reuse, 0x1, P1 ;  /* 0x000000010500780c */ /* 0x040fe40000f21670 */
[----:B------:R-:W-:Y:S02]  /*4eb0*/  ISETP.LT.OR P4, PT, R5, 0xa, P4 ;  /* 0x0000000a0500780c */ /* 0x000fe40002781670 */
[----:B------:R-:W-:-:S02]  /*4ec0*/  ISETP.GT.AND P2, PT, R9, 0x1, P2 ;  /* 0x000000010900780c */ /* 0x000fc40001744270 */
[C---:B------:R-:W-:Y:S02]  /*4ed0*/  ISETP.GT.AND P0, PT, R9.reuse, 0x9, P0 ;  /* 0x000000090900780c */ /* 0x040fe40000704270 */
[----:B------:R-:W-:Y:S02]  /*4ee0*/  ISETP.GT.AND P3, PT, R9, 0x10, P3 ;  /* 0x000000100900780c */ /* 0x000fe40001f64270 */
[----:B------:R-:W-:Y:S02]  /*4ef0*/  FSEL R6, R24, -INF , !P1 ;  /* 0xff80000018067808 */ /* 0x000fe40004800000 */
[----:B------:R-:W-:Y:S01]  /*4f00*/  PLOP3.LUT P1, PT, PT, PT, UP3, 0x40, 0x0 ;  /* 0x000000000000781c */ /* 0x000fe20003f2e838 */
[----:B------:R-:W-:Y:S01]  /*4f10*/  UISETP.GE.AND UP3, UPT, UR10, 0x1a, UPT ;  /* 0x0000001a0a00788c */ /* 0x000fe2000bf66270 */
[----:B------:R-:W-:Y:S02]  /*4f20*/  FSEL R12, R12, -INF , !P4 ;  /* 0xff8000000c0c7808 */ /* 0x000fe40006000000 */
[----:B------:R-:W-:-:S02]  /*4f30*/  PLOP3.LUT P4, PT, PT, PT, UP6, 0x40, 0x0 ;  /* 0x000000000000781c */ /* 0x000fc40003f8e868 */
[C---:B------:R-:W-:Y:S02]  /*4f40*/  ISETP.LT.OR P2, PT, R8.reuse, 0x2, P2 ;  /* 0x000000020800780c */ /* 0x040fe40001741670 */
[C---:B------:R-:W-:Y:S02]  /*4f50*/  ISETP.LT.OR P0, PT, R8.reuse, 0xa, P0 ;  /* 0x0000000a0800780c */ /* 0x040fe40000701670 */
[----:B------:R-:W-:Y:S02]  /*4f60*/  ISETP.LT.OR P3, PT, R8, 0x11, P3 ;  /* 0x000000110800780c */ /* 0x000fe40001f61670 */
[C---:B------:R-:W-:Y:S02]  /*4f70*/  ISETP.GT.AND P1, PT, R9.reuse, 0x8, P1 ;  /* 0x000000080900780c */ /* 0x040fe40000f24270 */
[----:B------:R-:W-:Y:S02]  /*4f80*/  ISETP.GT.AND P4, PT, R9, 0x11, P4 ;  /* 0x000000110900780c */ /* 0x000fe40002784270 */
[----:B------:R-:W-:-:S02]  /*4f90*/  FSEL R29, R27, -INF , !P2 ;  /* 0xff8000001b1d7808 */ /* 0x000fc40005000000 */
[----:B------:R-:W-:Y:S02]  /*4fa0*/  FSEL R31, R31, -INF , !P0 ;  /* 0xff8000001f1f7808 */ /* 0x000fe40004000000 */
[----:B------:R-:W-:Y:S02]  /*4fb0*/  FSEL R32, R34, -INF , !P3 ;  /* 0xff80000022207808 */ /* 0x000fe40005800000 */
[----:B------:R-:W-:Y:S01]  /*4fc0*/  PLOP3.LUT P2, PT, PT, PT, UP5, 0x40, 0x0 ;  /* 0x000000000000781c */ /* 0x000fe20003f4e858 */
[----:B------:R-:W-:Y:S01]  /*4fd0*/  UISETP.GE.AND UP5, UPT, UR10, 0x22, UPT ;  /* 0x000000220a00788c */ /* 0x000fe2000bfa6270 */
[----:B------:R-:W-:Y:S02]  /*4fe0*/  PLOP3.LUT P0, PT, PT, PT, UP2, 0x40, 0x0 ;  /* 0x000000000000781c */ /* 0x000fe40003f0e828 */
[----:B------:R-:W-:Y:S02]  /*4ff0*/  PLOP3.LUT P3, PT, PT, PT, UP3, 0x40, 0x0 ;  /* 0x000000000000781c */ /* 0x000fe40003f6e838 */
[----:B------:R-:W-:-:S02]  /*5000*/  ISETP.LT.OR P1, PT, R8, 0x9, P1 ;  /* 0x000000090800780c */ /* 0x000fc40000f21670 */
[----:B------:R-:W-:Y:S02]  /*5010*/  ISETP.LT.OR P4, PT, R8, 0x12, P4 ;  /* 0x000000120800780c */ /* 0x000fe40002781670 */
[C---:B------:R-:W-:Y:S02]  /*5020*/  ISETP.GT.AND P2, PT, R7.reuse, 0x10, P2 ;  /* 0x000000100700780c */ /* 0x040fe40001744270 */
[C---:B------:R-:W-:Y:S02]  /*5030*/  ISETP.GT.AND P0, PT, R7.reuse, 0x18, P0 ;  /* 0x000000180700780c */ /* 0x040fe40000704270 */
[----:B------:R-:W-:Y:S02]  /*5040*/  ISETP.GT.AND P3, PT, R7, 0x19, P3 ;  /* 0x000000190700780c */ /* 0x000fe40001f64270 */
[----:B------:R-:W-:Y:S02]  /*5050*/  FSEL R30, R30, -INF , !P1 ;  /* 0xff8000001e1e7808 */ /* 0x000fe40004800000 */
[----:B------:R-:W-:Y:S01]  /*5060*/  PLOP3.LUT P1, PT, PT, PT, UP6, 0x40, 0x0 ;  /* 0x000000000000781c */ /* 0x000fe20003f2e868 */
[----:B------:R-:W-:Y:S01]  /*5070*/  UISETP.GE.AND UP6, UPT, UR10, 0x3a, UPT ;  /* 0x0000003a0a00788c */ /* 0x000fe2000bfc6270 */
[----:B------:R-:W-:-:S02]  /*5080*/  FSEL R33, R35, -INF , !P4 ;  /* 0xff80000023217808 */ /* 0x000fc40006000000 */
[----:B------:R-:W-:Y:S02]  /*5090*/  PLOP3.LUT P4, PT, PT, PT, UP4, 0x40, 0x0 ;  /* 0x000000000000781c */ /* 0x000fe40003f8e848 */
[C---:B------:R-:W-:Y:S02]  /*50a0*/  ISETP.LT.OR P2, PT, R5.reuse, 0x11, P2 ;  /* 0x000000110500780c */ /* 0x040fe40001741670 */
[C---:B------:R-:W-:Y:S02]  /*50b0*/  ISETP.LT.OR P0, PT, R5.reuse, 0x19, P0 ;  /* 0x000000190500780c */ /* 0x040fe40000701670 */
[----:B------:R-:W-:Y:S02]  /*50c0*/  ISETP.LT.OR P3, PT, R5, 0x1a, P3 ;  /* 0x0000001a0500780c */ /* 0x000fe40001f61670 */
[C---:B------:R-:W-:Y:S02]  /*50d0*/  ISETP.GT.AND P1, PT, R7.reuse, 0x11, P1 ;  /* 0x000000110700780c */ /* 0x040fe40000f24270 */
[----:B------:R-:W-:-:S02]  /*50e0*/  ISETP.GT.AND P4, PT, R7, 0x20, P4 ;  /* 0x000000200700780c */ /* 0x000fc40002784270 */
[----:B------:R-:W-:Y:S02]  /*50f0*/  FSEL R15, R15, -INF , !P2 ;  /* 0xff8000000f0f7808 */ /* 0x000fe40005000000 */
[----:B------:R-:W-:Y:S02]  /*5100*/  FSEL R19, R19, -INF , !P0 ;  /* 0xff80000013137808 */ /* 0x000fe40004000000 */
[----:B------:R-:W-:Y:S02]  /*5110*/  FSEL R20, R20, -INF , !P3 ;  /* 0xff80000014147808 */ /* 0x000fe40005800000 */
[----:B------:R-:W-:Y:S01]  /*5120*/  PLOP3.LUT P2, PT, PT, PT, UP2, 0x40, 0x0 ;  /* 0x000000000000781c */ /* 0x000fe20003f4e828 */
[----:B------:R-:W-:Y:S01]  /*5130*/  UISETP.GE.AND UP2, UPT, UR10, 0x2a, UPT ;  /* 0x0000002a0a00788c */ /* 0x000fe2000bf46270 */
[----:B------:R-:W-:Y:S02]  /*5140*/  PLOP3.LUT P0, PT, PT, PT, UP5, 0x40, 0x0 ;  /* 0x000000000000781c */ /* 0x000fe40003f0e858 */
[----:B------:R-:W-:-:S02]  /*5150*/  PLOP3.LUT P3, PT, PT, PT, UP0, 0x40, 0x0 ;  /* 0x000000000000781c */ /* 0x000fc40003f6e808 */
[C---:B------:R-:W-:Y:S02]  /*5160*/  ISETP.LT.OR P1, PT, R5.reuse, 0x12, P1 ;  /* 0x000000120500780c */ /* 0x040fe40000f21670 */
[----:B------:R-:W-:Y:S02]  /*5170*/  ISETP.LT.OR P4, PT, R5, 0x21, P4 ;  /* 0x000000210500780c */ /* 0x000fe40002781670 */
        /* <DEDUP_REMOVED lines=8> */
[----:B------:R-:W-:Y:S02]  /*5200*/  ISETP.LT.OR P3, PT, R5, 0x29, P3 ;  /* 0x000000290500780c */ /* 0x000fe40001f61670 */
[----:B------:R-:W-:Y:S02]  /*5210*/  ISETP.GT.AND P4, PT, R7, 0x29, P4 ;  /* 0x000000290700780c */ /* 0x000fe40002784270 */
[----:B------:R-:W-:Y:S02]  /*5220*/  FSEL R22, R22, -INF , !P0 ;  /* 0xff80000016167808 */ /* 0x000fe40004000000 */
[----:B------:R-:W-:-:S02]  /*5230*/  FSEL R23, R23, -INF , !P3 ;  /* 0xff80000017177808 */ /* 0x000fc40005800000 */
[----:B------:R-:W-:Y:S01]  /*5240*/  PLOP3.LUT P0, PT, PT, PT, UP4, 0x40, 0x0 ;  /* 0x000000000000781c */ /* 0x000fe20003f0e848 */
[----:B------:R-:W-:Y:S01]  /*5250*/  UISETP.GE.AND UP4, UPT, UR10, 0x32, UPT ;  /* 0x000000320a00788c */ /* 0x000fe2000bf86270 */
[----:B------:R-:W-:Y:S02]  /*5260*/  PLOP3.LUT P3, PT, PT, PT, UP3, 0x40, 0x0 ;  /* 0x000000000000781c */ /* 0x000fe40003f6e838 */
[----:B------:R-:W-:Y:S02]  /*5270*/  ISETP.LT.OR P4, PT, R5, 0x2a, P4 ;  /* 0x0000002a0500780c */ /* 0x000fe40002781670 */
[----:B------:R-:W-:Y:S02]  /*5280*/  ISETP.GT.AND P3, PT, R7, 0x30, P3 ;  /* 0x000000300700780c */ /* 0x000fe40001f64270 */
[----:B------:R-:W-:Y:S02]  /*5290*/  FSEL R24, R45, -INF , !P4 ;  /* 0xff8000002d187808 */ /* 0x000fe40006000000 */
[----:B------:R-:W-:-:S02]  /*52a0*/  PLOP3.LUT P4, PT, PT, PT, UP4, 0x40, 0x0 ;  /* 0x000000000000781c */ /* 0x000fc40003f8e848 */
[----:B------:R-:W-:Y:S02]  /*52b0*/  ISETP.LT.OR P3, PT, R5, 0x31, P3 ;  /* 0x000000310500780c */ /* 0x000fe40001f61670 */
[----:B------:R-:W-:Y:S02]  /*52c0*/  ISETP.GT.AND P4, PT, R7, 0x31, P4 ;  /* 0x000000310700780c */ /* 0x000fe40002784270 */
[----:B------:R-:W-:Y:S02]  /*52d0*/  FSEL R25, R48, -INF , !P3 ;  /* 0xff80000030197808 */ /* 0x000fe40005800000 */
[----:B------:R-:W-:Y:S01]  /*52e0*/  PLOP3.LUT P3, PT, PT, PT, UP5, 0x40, 0x0 ;  /* 0x000000000000781c */ /* 0x000fe20003f6e858 */
[----:B------:R-:W-:Y:S01]  /*52f0*/  UISETP.GE.AND UP5, UPT, UR10, 0x39, UPT ;  /* 0x000000390a00788c */ /* 0x000fe2000bfa6270 */
[----:B------:R-:W-:Y:S02]  /*5300*/  ISETP.LT.OR P4, PT, R5, 0x32, P4 ;  /* 0x000000320500780c */ /* 0x000fe40002781670 */
[----:B------:R-:W-:Y:S01]  /*5310*/  FMNMX.FTZ R35, R28, R29, !PT ;  /* 0x0000001d1c237209 */ /* 0x000fe20007810000 */
[----:B------:R-:W-:Y:S01]  /*5320*/  ULDC UR10, c[0x0][0x988] ;  /* 0x00026200000a7ab9 */ /* 0x000fe20000000800 */
[----:B------:R-:W-:-:S02]  /*5330*/  FSEL R26, R49, -INF , !P4 ;  /* 0xff800000311a7808 */ /* 0x000fc40006000000 */
[----:B------:R-:W-:Y:S02]  /*5340*/  PLOP3.LUT P4, PT, PT, PT, UP5, 0x40, 0x0 ;  /* 0x000000000000781c */ /* 0x000fe40003f8e858 */
[----:B------:R-:W-:Y:S02]  /*5350*/  ISETP.GT.AND P2, PT, R9, 0x18, P2 ;  /* 0x000000180900780c */ /* 0x000fe40001744270 */
[----:B------:R-:W-:Y:S02]  /*5360*/  ISETP.GT.AND P4, PT, R7, 0x38, P4 ;  /* 0x000000380700780c */ /* 0x000fe40002784270 */
[----:B------:R-:W-:Y:S02]  /*5370*/  ISETP.GT.AND P1, PT, R9, 0x19, P1 ;  /* 0x000000190900780c */ /* 0x000fe40000f24270 */
[----:B------:R-:W-:Y:S02]  /*5380*/  ISETP.LT.OR P4, PT, R5, 0x39, P4 ;  /* 0x000000390500780c */ /* 0x000fe40002781670 */
[----:B------:R-:W-:-:S02]  /*5390*/  ISETP.LT.OR P2, PT, R8, 0x19, P2 ;  /* 0x000000190800780c */ /* 0x000fc40001741670 */
[----:B------:R-:W-:Y:S02]  /*53a0*/  FSEL R27, R52, -INF , !P4 ;  /* 0xff800000341b7808 */ /* 0x000fe40006000000 */
[----:B------:R-:W-:Y:S02]  /*53b0*/  PLOP3.LUT P4, PT, PT, PT, UP6, 0x40, 0x0 ;  /* 0x000000000000781c */ /* 0x000fe40003f8e868 */
[----:B------:R-:W-:Y:S02]  /*53c0*/  ISETP.LT.OR P1, PT, R8, 0x1a, P1 ;  /* 0x0000001a0800780c */ /* 0x000fe40000f21670 */
[----:B------:R-:W-:Y:S02]  /*53d0*/  ISETP.GT.AND P4, PT, R7, 0x39, P4 ;  /* 0x000000390700780c */ /* 0x000fe40002784270 */
[----:B------:R-:W-:Y:S02]  /*53e0*/  ISETP.GT.AND P0, PT, R9, 0x20, P0 ;  /* 0x000000200900780c */ /* 0x000fe40000704270 */
[----:B------:R-:W-:-:S02]  /*53f0*/  ISETP.LT.OR P4, PT, R5, 0x3a, P4 ;  /* 0x0000003a0500780c */ /* 0x000fc40002781670 */
[----:B------:R-:W-:Y:S02]  /*5400*/  FMNMX.FTZ R5, R6, R11, !PT ;  /* 0x0000000b06057209 */ /* 0x000fe40007810000 */
[----:B------:R-:W-:Y:S02]  /*5410*/  FSEL R7, R53, -INF , !P4 ;  /* 0xff80000035077808 */ /* 0x000fe40006000000 */
[----:B------:R-:W-:Y:S02]  /*5420*/  FMNMX.FTZ R5, R10, R5, !PT ;  /* 0x000000050a057209 */ /* 0x000fe40007810000 */
[----:B------:R-:W-:Y:S01]  /*5430*/  PLOP3.LUT P4, PT, PT, PT, UP0, 0x40, 0x0 ;  /* 0x000000000000781c */ /* 0x000fe20003f8e808 */
[----:B------:R-:W-:Y:S01]  /*5440*/  UISETP.NE.AND UP0, UPT, UR14, URZ, UPT ;  /* 0x0000003f0e00728c */ /* 0x000fe2000bf05270 */
[----:B------:R-:W-:Y:S02]  /*5450*/  FMNMX.FTZ R34, R12, R5, !PT ;  /* 0x000000050c227209 */ /* 0x000fe40007810000 */
[----:B------:R-:W-:-:S02]  /*5460*/  ISETP.GT.AND P3, PT, R9, 0x21, P3 ;  /* 0x000000210900780c */ /* 0x000fc40001f64270 */
[----:B------:R-:W-:Y:S02]  /*5470*/  FMNMX.FTZ R5, R15, R34, !PT ;  /* 0x000000220f057209 */ /* 0x000fe40007810000 */
[----:B------:R-:W-:Y:S02]  /*5480*/  ISETP.LT.OR P0, PT, R8, 0x21, P0 ;  /* 0x000000210800780c */ /* 0x000fe40000701670 */
[----:B------:R-:W-:Y:S02]  /*5490*/  FMNMX.FTZ R34, R18, R5, !PT ;  /* 0x0000000512227209 */ /* 0x000fe40007810000 */
[----:B------:R-:W-:Y:S02]  /*54a0*/  ISETP.GT.AND P4, PT, R9, 0x28, P4 ;  /* 0x000000280900780c */ /* 0x000fe40002784270 */
[----:B------:R-:W-:Y:S02]  /*54b0*/  FMNMX.FTZ R5, R19, R34, !PT ;  /* 0x0000002213057209 */ /* 0x000fe40007810000 */
[----:B------:R-:W-:-:S02]  /*54c0*/  ISETP.LT.OR P3, PT, R8, 0x22, P3 ;  /* 0x000000220800780c */ /* 0x000fc40001f61670 */
[----:B------:R-:W-:Y:S02]  /*54d0*/  FMNMX.FTZ R34, R20, R5, !PT ;  /* 0x0000000514227209 */ /* 0x000fe40007810000 */
[----:B------:R-:W-:Y:S02]  /*54e0*/  ISETP.LT.OR P4, PT, R8, 0x29, P4 ;  /* 0x000000290800780c */ /* 0x000fe40002781670 */
[----:B------:R-:W-:-:S04]  /*54f0*/  FMNMX.FTZ R5, R21, R34, !PT ;  /* 0x0000002215057209 */ /* 0x000fc80007810000 */
[----:B------:R-:W-:-:S04]  /*5500*/  FMNMX.FTZ R34, R22, R5, !PT ;  /* 0x0000000516227209 */ /* 0x000fc80007810000 */
[----:B------:R-:W-:-:S04]  /*5510*/  FMNMX.FTZ R5, R23, R34, !PT ;  /* 0x0000002217057209 */ /* 0x000fc80007810000 */
[----:B------:R-:W-:-:S04]  /*5520*/  FMNMX.FTZ R34, R24, R5, !PT ;  /* 0x0000000518227209 */ /* 0x000fc80007810000 */
[----:B------:R-:W-:-:S04]  /*5530*/  FMNMX.FTZ R5, R25, R34, !PT ;  /* 0x0000002219057209 */ /* 0x000fc80007810000 */
[----:B------:R-:W-:-:S04]  /*5540*/  FMNMX.FTZ R34, R26, R5, !PT ;  /* 0x000000051a227209 */ /* 0x000fc80007810000 */
[----:B------:R-:W-:-:S04]  /*5550*/  FMNMX.FTZ R34, R27, R34, !PT ;  /* 0x000000221b227209 */ /* 0x000fc80007810000 */
[----:B------:R-:W-:-:S05]  /*5560*/  FMNMX.FTZ R36, R7, R34, !PT ;  /* 0x0000002207247209 */ /* 0x000fca0007810000 */
[----:B------:R-:W0:Y:S02]  /*5570*/  SHFL.BFLY PT, R5, R36, 0x2, 0x1f ;  /* 0x0c401f0024057f89 */ /* 0x000e2400000e0000 */
[----:B0-----:R-:W-:Y:S02]  /*5580*/  FMNMX.FTZ R37, R36, R5, !PT ;  /* 0x0000000524257209 */ /* 0x001fe40007810000 */
[----:B------:R-:W-:Y:S02]  /*5590*/  FMNMX.FTZ R36, R30, R35, !PT ;  /* 0x000000231e247209 */ /* 0x000fe40007810000 */
[----:B------:R-:W-:Y:S01]  /*55a0*/  FSEL R35, R39, -INF , !P1 ;  /* 0xff80000027237808 */ /* 0x000fe20004800000 */
[----:B------:R-:W0:Y:S01]  /*55b0*/  SHFL.BFLY PT, R34, R37, 0x1, 0x1f ;  /* 0x0c201f0025227f89 */ /* 0x000e2200000e0000 */
[----:B------:R-:W-:-:S04]  /*55c0*/  PLOP3.LUT P1, PT, PT, PT, UP3, 0x40, 0x0 ;  /* 0x000000000000781c */ /* 0x000fc80003f2e838 */
[----:B------:R-:W-:-:S04]  /*55d0*/  ISETP.GT.AND P1, PT, R9, 0x30, P1 ;  /* 0x000000300900780c */ /* 0x000fc80000f24270 */
[----:B------:R-:W-:Y:S02]  /*55e0*/  ISETP.LT.OR P1, PT, R8, 0x31, P1 ;  /* 0x000000310800780c */ /* 0x000fe40000f21670 */
[----:B0-----:R-:W-:Y:S02]  /*55f0*/  FMNMX.FTZ R5, R37, R34, !PT ;  /* 0x0000002225057209 */ /* 0x001fe40007810000 */
[----:B------:R-:W-:Y:S02]  /*5600*/  FMNMX.FTZ R37, R31, R36, !PT ;  /* 0x000000241f257209 */ /* 0x000fe40007810000 */
[----:B------:R-:W-:Y:S02]  /*5610*/  FSEL R34, R38, -INF , !P2 ;  /* 0xff80000026227808 */ /* 0x000fe40005000000 */
[----:B------:R-:W-:Y:S02]  /*5620*/  FMNMX.FTZ R38, R32, R37, !PT ;  /* 0x0000002520267209 */ /* 0x000fe40007810000 */
[----:B------:R-:W-:-:S02]  /*5630*/  PLOP3.LUT P2, PT, PT, PT, UP2, 0x40, 0x0 ;  /* 0x000000000000781c */ /* 0x000fc40003f4e828 */
[----:B------:R-:W-:Y:S02]  /*5640*/  FMNMX.FTZ R39, R33, R38, !PT ;  /* 0x0000002621277209 */ /* 0x000fe40007810000 */
[----:B------:R-:W-:Y:S02]  /*5650*/  ISETP.GT.AND P2, PT, R9, 0x29, P2 ;  /* 0x000000290900780c */ /* 0x000fe40001744270 */
[----:B------:R-:W-:Y:S02]  /*5660*/  FMNMX.FTZ R40, R34, R39, !PT ;  /* 0x0000002722287209 */ /* 0x000fe40007810000 */
[----:B------:R-:W-:Y:S01]  /*5670*/  FSEL R36, R42, -INF , !P0 ;  /* 0xff8000002a247808 */ /* 0x000fe20004000000 */
[----:B------:R-:W-:Y:S01]  /*5680*/  FMUL.FTZ R42, R5, UR10 ;  /* 0x0000000a052a7c20 */ /* 0x000fe20008410000 */
[----:B------:R-:W-:Y:S02]  /*5690*/  FMNMX.FTZ R41, R35, R40, !PT ;  /* 0x0000002823297209 */ /* 0x000fe40007810000 */
[----:B------:R-:W-:-:S02]  /*56a0*/  ISETP.LT.OR P2, PT, R8, 0x2a, P2 ;  /* 0x0000002a0800780c */ /* 0x000fc40001741670 */
[----:B------:R-:W-:Y:S02]  /*56b0*/  FSEL R37, R43, -INF , !P3 ;  /* 0xff8000002b257808 */ /* 0x000fe40005800000 */
[----:B------:R-:W-:Y:S02]  /*56c0*/  FMNMX.FTZ R40, R36, R41, !PT ;  /* 0x0000002924287209 */ /* 0x000fe40007810000 */
[----:B------:R-:W-:Y:S02]  /*56d0*/  FSEL R39, R47, -INF , !P2 ;  /* 0xff8000002f277808 */ /* 0x000fe40005000000 */
[----:B------:R-:W-:Y:S02]  /*56e0*/  FSETP.NEU.FTZ.AND P2, PT, R5, -INF , PT ;  /* 0xff8000000500780b */ /* 0x000fe40003f5d000 */
[----:B------:R-:W-:Y:S02]  /*56f0*/  PLOP3.LUT P0, PT, PT, PT, UP4, 0x40, 0x0 ;  /* 0x000000000000781c */ /* 0x000fe40003f0e848 */
[----:B------:R-:W-:-:S02]  /*5700*/  FSEL R38, R46, -INF , !P4 ;  /* 0xff8000002e267808 */ /* 0x000fc40006000000 */
[----:B------:R-:W-:Y:S02]  /*5710*/  FMNMX.FTZ R41, R37, R40, !PT ;  /* 0x0000002825297209 */ /* 0x000fe40007810000 */
[----:B------:R-:W-:Y:S02]  /*5720*/  PLOP3.LUT P3, PT, PT, PT, UP5, 0x40, 0x0 ;  /* 0x000000000000781c */ /* 0x000fe40003f6e858 */
[----:B------:R-:W-:Y:S02]  /*5730*/  PLOP3.LUT P4, PT, PT, PT, UP6, 0x40, 0x0 ;  /* 0x000000000000781c */ /* 0x000fe40003f8e868 */
[----:B------:R-:W-:Y:S02]  /*5740*/  FSEL R43, R42, RZ, P2 ;  /* 0x000000ff2a2b7208 */ /* 0x000fe40001000000 */
[C---:B------:R-:W-:Y:S02]  /*5750*/  ISETP.GT.AND P0, PT, R9.reuse, 0x31, P0 ;  /* 0x000000310900780c */ /* 0x040fe40000704270 */
[----:B------:R-:W-:Y:S01]  /*5760*/  FMNMX.FTZ R42, R38, R41, !PT ;  /* 0x00000029262a7209 */ /* 0x000fe20007810000 */
[--C-:B------:R-:W-:Y:S01]  /*5770*/  FFMA.FTZ R44, R6, UR10, -R43.reuse ;  /* 0x0000000a062c7c23 */ /* 0x100fe2000801082b */
[----:B------:R-:W-:Y:S01]  /*5780*/  ISETP.GT.AND P3, PT, R9, 0x38, P3 ;  /* 0x000000380900780c */ /* 0x000fe20001f64270 */
[--C-:B------:R-:W-:Y:S01]  /*5790*/  FFMA.FTZ R7, R7, UR10, -R43.reuse ;  /* 0x0000000a07077c23 */ /* 0x100fe2000801082b */
[----:B------:R-:W-:Y:S01]  /*57a0*/  ISETP.GT.AND P4, PT, R9, 0x39, P4 ;  /* 0x000000390900780c */ /* 0x000fe20002784270 */
[--C-:B------:R-:W-:Y:S01]  /*57b0*/  FFMA.FTZ R12, R12, UR10, -R43.reuse ;  /* 0x0000000a0c0c7c23 */ /* 0x100fe2000801082b */
[----:B------:R-:W-:Y:S01]  /*57c0*/  ISETP.LT.OR P0, PT, R8, 0x32, P0 ;  /* 0x000000320800780c */ /* 0x000fe20000701670 */
[----:B------:R0:W-:Y:S01]  /*57d0*/  MUFU.EX2 R46, R7 ;  /* 0x00000007002e7308 */ /* 0x0001e20000000800 */
[----:B------:R-:W-:Y:S01]  /*57e0*/  FSEL R40, R50, -INF , !P1 ;  /* 0xff80000032287808 */ /* 0x000fe20004800000 */
[--C-:B------:R-:W-:Y:S01]  /*57f0*/  FFMA.FTZ R10, R10, UR10, -R43.reuse ;  /* 0x0000000a0a0a7c23 */ /* 0x100fe2000801082b */
[----:B------:R-:W-:Y:S01]  /*5800*/  FMNMX.FTZ R9, R39, R42, !PT ;  /* 0x0000002a27097209 */ /* 0x000fe20007810000 */
[--C-:B------:R-:W-:Y:S01]  /*5810*/  FFMA.FTZ R15, R15, UR10, -R43.reuse ;  /* 0x0000000a0f0f7c23 */ /* 0x100fe2000801082b */
[----:B------:R-:W-:Y:S01]  /*5820*/  ISETP.LT.OR P3, PT, R8, 0x39, P3 ;  /* 0x000000390800780c */ /* 0x000fe20001f61670 */
[--C-:B------:R-:W-:Y:S01]  /*5830*/  FFMA.FTZ R18, R18, UR10, -R43.reuse ;  /* 0x0000000a12127c23 */ /* 0x100fe2000801082b */
[----:B------:R-:W-:Y:S01]  /*5840*/  FSEL R41, R51, -INF , !P0 ;  /* 0xff80000033297808 */ /* 0x000fe20004000000 */
[----:B------:R-:W-:Y:S01]  /*5850*/  MUFU.EX2 R47, R12 ;  /* 0x0000000c002f7308 */ /* 0x000fe20000000800 */
[----:B------:R-:W-:Y:S01]  /*5860*/  FMNMX.FTZ R6, R40, R9, !PT ;  /* 0x0000000928067209 */ /* 0x000fe20007810000 */
[--C-:B------:R-:W-:Y:S01]  /*5870*/  FFMA.FTZ R19, R19, UR10, -R43.reuse ;  /* 0x0000000a13137c23 */ /* 0x100fe2000801082b */
[----:B------:R-:W-:Y:S01]  /*5880*/  ISETP.LT.OR P4, PT, R8, 0x3a, P4 ;  /* 0x0000003a0800780c */ /* 0x000fe20002781670 */
[--C-:B------:R-:W-:Y:S01]  /*5890*/  FFMA.FTZ R8, R11, UR10, -R43.reuse ;  /* 0x0000000a0b087c23 */ /* 0x100fe2000801082b */
[----:B------:R-:W-:Y:S01]  /*58a0*/  FSEL R42, R54, -INF , !P3 ;  /* 0xff800000362a7808 */ /* 0x000fe20005800000 */
[--C-:B------:R-:W-:Y:S01]  /*58b0*/  FFMA.FTZ R20, R20, UR10, -R43.reuse ;  /* 0x0000000a14147c23 */ /* 0x100fe2000801082b */
[----:B------:R-:W-:Y:S01]  /*58c0*/  FMNMX.FTZ R9, R41, R6, !PT ;  /* 0x0000000629097209 */ /* 0x000fe20007810000 */
[----:B------:R-:W-:Y:S01]  /*58d0*/  MUFU.EX2 R45, R8 ;  /* 0x00000008002d7308 */ /* 0x000fe20000000800 */
[----:B------:R-:W-:Y:S01]  /*58e0*/  FSEL R11, R55, -INF , !P4 ;  /* 0xff800000370b7808 */ /* 0x000fe20006000000 */
[--C-:B------:R-:W-:Y:S01]  /*58f0*/  FFMA.FTZ R21, R21, UR10, -R43.reuse ;  /* 0x0000000a15157c23 */ /* 0x100fe2000801082b */
[----:B------:R-:W-:Y:S01]  /*5900*/  FMNMX.FTZ R6, R42, R9, !PT ;  /* 0x000000092a067209 */ /* 0x000fe20007810000 */
[--C-:B------:R-:W-:Y:S01]  /*5910*/  FFMA.FTZ R22, R22, UR10, -R43.reuse ;  /* 0x0000000a16167c23 */ /* 0x100fe2000801082b */
[----:B0-----:R-:W-:Y:S01]  /*5920*/  LEA.HI R7, R17, R16, RZ, 0x4 ;  /* 0x0000001011077211 */ /* 0x001fe200078f20ff */
[--C-:B------:R-:W-:Y:S01]  /*5930*/  FFMA.FTZ R23, R23, UR10, -R43.reuse ;  /* 0x0000000a17177c23 */ /* 0x100fe2000801082b */
[----:B------:R-:W-:Y:S01]  /*5940*/  FMNMX.FTZ R6, R11, R6, !PT ;  /* 0x000000060b067209 */ /* 0x000fe20007810000 */
[----:B------:R-:W-:Y:S01]  /*5950*/  MUFU.EX2 R154, R10 ;  /* 0x0000000a009a7308 */ /* 0x000fe20000000800 */
[--C-:B------:R-:W-:Y:S01]  /*5960*/  FFMA.FTZ R24, R24, UR10, -R43.reuse ;  /* 0x0000000a18187c23 */ /* 0x100fe2000801082b */
[--C-:B------:R-:W-:Y:S01]  /*5970*/  FFMA.FTZ R25, R25, UR10, -R43.reuse ;  /* 0x0000000a19197c23 */ /* 0x100fe2000801082b */
[--C-:B------:R-:W-:Y:S01]  /*5980*/  FFMA.FTZ R26, R26, UR10, -R43.reuse ;  /* 0x0000000a1a1a7c23 */ /* 0x100fe2000801082b */
[----:B------:R-:W0:Y:S01]  /*5990*/  SHFL.BFLY PT, R9, R6, 0x2, 0x1f ;  /* 0x0c401f0006097f89 */ /* 0x000e2200000e0000 */
[----:B------:R-:W-:-:S03]  /*59a0*/  FFMA.FTZ R27, R27, UR10, -R43 ;  /* 0x0000000a1b1b7c23 */ /* 0x000fc6000801082b */
[----:B------:R-:W1:Y:S08]  /*59b0*/  MUFU.EX2 R44, R44 ;  /* 0x0000002c002c7308 */ /* 0x000e700000000800 */
[----:B------:R-:W-:Y:S08]  /*59c0*/  MUFU.EX2 R15, R15 ;  /* 0x0000000f000f7308 */ /* 0x000ff00000000800 */
[----:B------:R-:W2:Y:S01]  /*59d0*/  MUFU.EX2 R18, R18 ;  /* 0x0000001200127308 */ /* 0x000ea20000000800 */
[----:B-1----:R-:W-:-:S02]  /*59e0*/  F2FP.BF16.F32.PACK_AB R152, R45, R44 ;  /* 0x0000002c2d98723e */ /* 0x002fc400000010ff */
[----:B0-----:R-:W-:-:S05]  /*59f0*/  FMNMX.FTZ R9, R6, R9, !PT ;  /* 0x0000000906097209 */ /* 0x001fca0007810000 */
[----:B------:R-:W-:Y:S01]  /*5a00*/  MUFU.EX2 R19, R19 ;  /* 0x0000001300137308 */ /* 0x000fe20000000800 */
[----:B------:R-:W0:Y:S07]  /*5a10*/  SHFL.BFLY PT, R6, R9, 0x1, 0x1f ;  /* 0x0c201f0009067f89 */ /* 0x000e2e00000e0000 */
[----:B------:R-:W1:Y:S01]  /*5a20*/  MUFU.EX2 R20, R20 ;  /* 0x0000001400147308 */ /* 0x000e620000000800 */
[----:B--2---:R-:W-:-:S07]  /*5a30*/  F2FP.BF16.F32.PACK_AB R156, R18, R15 ;  /* 0x0000000f129c723e */ /* 0x004fce00000010ff */
[----:B------:R-:W-:Y:S08]  /*5a40*/  MUFU.EX2 R21, R21 ;  /* 0x0000001500157308 */ /* 0x000ff00000000800 */
[----:B------:R-:W-:Y:S01]  /*5a50*/  MUFU.EX2 R22, R22 ;  /* 0x0000001600167308 */ /* 0x000fe20000000800 */
[----:B0-----:R-:W-:Y:S02]  /*5a60*/  FMNMX.FTZ R6, R9, R6, !PT ;  /* 0x0000000609067209 */ /* 0x001fe40007810000 */
[----:B------:R-:W-:-:S02]  /*5a70*/  LOP3.LUT R9, R7, 0xfffffff0, RZ, 0xc0, !PT ;  /* 0xfffffff007097812 */ /* 0x000fc400078ec0ff */
[C---:B------:R-:W-:Y:S01]  /*5a80*/  FSETP.NEU.FTZ.AND P0, PT, R6.reuse, -INF , PT ;  /* 0xff8000000600780b */ /* 0x040fe20003f1d000 */
[----:B------:R-:W-:Y:S01]  /*5a90*/  FMUL.FTZ R8, R6, UR10 ;  /* 0x0000000a06087c20 */ /* 0x000fe20008410000 */
[----:B-1----:R-:W-:Y:S01]  /*5aa0*/  F2FP.BF16.F32.PACK_AB R158, R20, R19 ;  /* 0x00000013149e723e */ /* 0x002fe200000010ff */
[----:B------:R-:W-:Y:S01]  /*5ab0*/  IMAD.IADD R9, R16, 0x1, -R9 ;  /* 0x0000000110097824 */ /* 0x000fe200078e0a09 */
[----:B------:R-:W-:Y:S01]  /*5ac0*/  LEA.HI R16, R17, R16, RZ, 0x5 ;  /* 0x0000001011107211 */ /* 0x000fe200078f28ff */
[----:B------:R-:W-:Y:S01]  /*5ad0*/  MUFU.EX2 R23, R23 ;  /* 0x0000001700177308 */ /* 0x000fe20000000800 */
[----:B------:R-:W-:Y:S02]  /*5ae0*/  FSEL R12, R8, RZ, P0 ;  /* 0x000000ff080c7208 */ /* 0x000fe40000000000 */
[----:B------:R-:W-:Y:S01]  /*5af0*/  SHF.R.S32.HI R8, RZ, 0x1f, R9 ;  /* 0x0000001fff087819 */ /* 0x000fe20000011409 */
[----:B------:R-:W-:Y:S02]  /*5b00*/  IMAD.SHL.U32 R16, R16, 0x20, RZ ;  /* 0x0000002010107824 */ /* 0x000fe400078e00ff */
[--C-:B------:R-:W-:Y:S01]  /*5b10*/  FFMA.FTZ R28, R28, UR10, -R12.reuse ;  /* 0x0000000a1c1c7c23 */ /* 0x100fe2000801080c */
[----:B------:R-:W-:Y:S01]  /*5b20*/  LEA.HI R8, R8, R9, RZ, 0x3 ;  /* 0x0000000908087211 */ /* 0x000fe200078f18ff */
[--C-:B------:R-:W-:Y:S01]  /*5b30*/  FFMA.FTZ R29, R29, UR10, -R12.reuse ;  /* 0x0000000a1d1d7c23 */ /* 0x100fe2000801080c */
[--C-:B------:R-:W-:Y:S01]  /*5b40*/  FFMA.FTZ R30, R30, UR10, -R12.reuse ;  /* 0x0000000a1e1e7c23 */ /* 0x100fe2000801080c */
[--C-:B------:R-:W-:Y:S01]  /*5b50*/  FFMA.FTZ R31, R31, UR10, -R12.reuse ;  /* 0x0000000a1f1f7c23 */ /* 0x100fe2000801080c */
[C---:B------:R-:W-:Y:S01]  /*5b60*/  LOP3.LUT R10, R8.reuse, 0xfffffff8, RZ, 0xc0, !PT ;  /* 0xfffffff8080a7812 */ /* 0x040fe200078ec0ff */
[----:B------:R-:W-:Y:S01]  /*5b70*/  MUFU.EX2 R28, R28 ;  /* 0x0000001c001c7308 */ /* 0x000fe20000000800 */
[----:B------:R-:W-:Y:S01]  /*5b80*/  SHF.L.U32 R17, R8, 0x6, RZ ;  /* 0x0000000608117819 */ /* 0x000fe200000006ff */
[--C-:B------:R-:W-:Y:S01]  /*5b90*/  FFMA.FTZ R32, R32, UR10, -R12.reuse ;  /* 0x0000000a20207c23 */ /* 0x100fe2000801080c */
[----:B------:R-:W-:Y:S01]  /*5ba0*/  IADD3 R10, R9, -R10, RZ ;  /* 0x8000000a090a7210 */ /* 0x000fe20007ffe0ff */
[--C-:B------:R-:W-:Y:S01]  /*5bb0*/  FFMA.FTZ R33, R33, UR10, -R12.reuse ;  /* 0x0000000a21217c23 */ /* 0x100fe2000801080c */
[----:B------:R-:W-:Y:S01]  /*5bc0*/  SHF.R.S32.HI R9, RZ, 0x4, R7 ;  /* 0x00000004ff097819 */ /* 0x000fe20000011407 */
[--C-:B------:R-:W-:Y:S01]  /*5bd0*/  FFMA.FTZ R34, R34, UR10, -R12.reuse ;  /* 0x0000000a22227c23 */ /* 0x100fe2000801080c */
[----:B------:R-:W-:Y:S01]  /*5be0*/  LOP3.LUT R17, R17, 0x7ffffe00, RZ, 0xc0, !PT ;  /* 0x7ffffe0011117812 */ /* 0x000fe200078ec0ff */
[----:B------:R-:W-:Y:S01]  /*5bf0*/  IMAD.SHL.U32 R7, R10, 0x40, RZ ;  /* 0x000000400a077824 */ /* 0x000fe200078e00ff */
[----:B------:R-:W0:Y:S01]  /*5c00*/  MUFU.EX2 R29, R29 ;  /* 0x0000001d001d7308 */ /* 0x000e220000000800 */
[----:B------:R-:W-:Y:S01]  /*5c10*/  IMAD.SHL.U32 R48, R9, 0x8, RZ ;  /* 0x0000000809307824 */ /* 0x000fe200078e00ff */
[----:B------:R-:W-:Y:S01]  /*5c20*/  LOP3.LUT R9, R16, 0x7ffffc00, RZ, 0xc0, !PT ;  /* 0x7ffffc0010097812 */ /* 0x000fe200078ec0ff */
[--C-:B------:R-:W-:Y:S01]  /*5c30*/  FFMA.FTZ R35, R35, UR10, -R12.reuse ;  /* 0x0000000a23237c23 */ /* 0x100fe2000801080c */
[----:B------:R-:W-:Y:S01]  /*5c40*/  LOP3.LUT R7, R7, 0x1c0, RZ, 0xc0, !PT ;  /* 0x000001c007077812 */ /* 0x000fe200078ec0ff */
[--C-:B------:R-:W-:Y:S01]  /*5c50*/  FFMA.FTZ R36, R36, UR10, -R12.reuse ;  /* 0x0000000a24247c23 */ /* 0x100fe2000801080c */
[--C-:B------:R-:W-:Y:S01]  /*5c60*/  FFMA.FTZ R37, R37, UR10, -R12.reuse ;  /* 0x0000000a25257c23 */ /* 0x100fe2000801080c */
[----:B------:R-:W-:Y:S01]  /*5c70*/  FFMA.FTZ R38, R38, UR10, -R12 ;  /* 0x0000000a26267c23 */ /* 0x000fe2000801080c */
[----:B------:R-:W-:Y:S01]  /*5c80*/  LOP3.LUT R48, R7, 0x8, R48, 0xf8, !PT ;  /* 0x0000000807307812 */ /* 0x000fe200078ef830 */
[----:B------:R-:W1:Y:S01]  /*5c90*/  MUFU.EX2 R30, R30 ;  /* 0x0000001e001e7308 */ /* 0x000e620000000800 */
[----:B------:R-:W-:Y:S01]  /*5ca0*/  SHF.R.U32.HI R7, RZ, 0x3, R7 ;  /* 0x00000003ff077819 */ /* 0x000fe20000011607 */
[--C-:B------:R-:W-:Y:S01]  /*5cb0*/  FFMA.FTZ R39, R39, UR10, -R12.reuse ;  /* 0x0000000a27277c23 */ /* 0x100fe2000801080c */
[--C-:B------:R-:W-:Y:S01]  /*5cc0*/  FFMA.FTZ R40, R40, UR10, -R12.reuse ;  /* 0x0000000a28287c23 */ /* 0x100fe2000801080c */
[--C-:B------:R-:W-:Y:S01]  /*5cd0*/  FFMA.FTZ R41, R41, UR10, -R12.reuse ;  /* 0x0000000a29297c23 */ /* 0x100fe2000801080c */
[----:B------:R-:W-:Y:S01]  /*5ce0*/  LOP3.LUT R48, R48, R7, RZ, 0x3c, !PT ;  /* 0x0000000730307212 */ /* 0x000fe200078e3cff */
[----:B------:R-:W-:Y:S01]  /*5cf0*/  FADD.FTZ R7, R44, R45 ;  /* 0x0000002d2c077221 */ /* 0x000fe20000010000 */
[----:B------:R-:W-:Y:S01]  /*5d00*/  LOP3.LUT P0, RZ, R10, 0x4, RZ, 0xc0, !PT ;  /* 0x000000040aff7812 */ /* 0x000fe2000780c0ff */
[----:B------:R-:W2:Y:S01]  /*5d10*/  MUFU.EX2 R31, R31 ;  /* 0x0000001f001f7308 */ /* 0x000ea20000000800 */
[----:B------:R-:W-:Y:S01]  /*5d20*/  IADD3 R48, R48, R17, R9 ;  /* 0x0000001130307210 */ /* 0x000fe20007ffe009 */
[----:B------:R-:W-:Y:S01]  /*5d30*/  FADD.FTZ R8, R154, R7 ;  /* 0x000000079a087221 */ /* 0x000fe20000010000 */
[----:B0-----:R-:W-:Y:S01]  /*5d40*/  FADD.FTZ R9, R28, R29 ;  /* 0x0000001d1c097221 */ /* 0x001fe20000010000 */
[----:B------:R-:W-:Y:S01]  /*5d50*/  LOP3.LUT P1, RZ, R10, 0x2, RZ, 0xc0, !PT ;  /* 0x000000020aff7812 */ /* 0x000fe2000782c0ff */
[----:B------:R-:W-:Y:S01]  /*5d60*/  FFMA.FTZ R42, R42, UR10, -R12 ;  /* 0x0000000a2a2a7c23 */ /* 0x000fe2000801080c */
[C---:B------:R-:W-:Y:S01]  /*5d70*/  FADD.FTZ R8, R47.reuse, R8 ;  /* 0x000000082f087221 */ /* 0x040fe20000010000 */
[----:B------:R-:W-:Y:S01]  /*5d80*/  F2FP.BF16.F32.PACK_AB R154, R47, R154 ;  /* 0x0000009a2f9a723e */ /* 0x000fe200000010ff */
[----:B------:R-:W0:Y:S01]  /*5d90*/  MUFU.EX2 R32, R32 ;  /* 0x0000002000207308 */ /* 0x000e220000000800 */
[----:B------:R-:W-:Y:S01]  /*5da0*/  F2FP.BF16.F32.PACK_AB R153, R29, R28 ;  /* 0x0000001c1d99723e */ /* 0x000fe200000010ff */
[----:B------:R-:W-:Y:S01]  /*5db0*/  FADD.FTZ R7, R15, R8 ;  /* 0x000000080f077221 */ /* 0x000fe20000010000 */
[----:B------:R-:W-:Y:S01]  /*5dc0*/  IMAD.MOV.U32 R15, RZ, RZ, -0x40 ;  /* 0xffffffc0ff0f7424 */ /* 0x000fe200078e00ff */
[----:B------:R-:W-:-:S02]  /*5dd0*/  F2FP.BF16.F32.PACK_AB R160, R22, R21 ;  /* 0x0000001516a0723e */ /* 0x000fc400000010ff */
[----:B------:R-:W-:Y:S01]  /*5de0*/  FADD.FTZ R8, R18, R7 ;  /* 0x0000000712087221 */ /* 0x000fe20000010000 */
[----:B------:R-:W-:Y:S01]  /*5df0*/  FFMA.FTZ R7, R11, UR10, -R12 ;  /* 0x0000000a0b077c23 */ /* 0x000fe2000801080c */
[----:B------:R-:W3:Y:S01]  /*5e00*/  MUFU.EX2 R33, R33 ;  /* 0x0000002100217308 */ /* 0x000ee20000000800 */
[----:B------:R-:W-:Y:S01]  /*5e10*/  LEA R12, R48, UR37, 0x1 ;  /* 0x00000025300c7c11 */ /* 0x000fe2000f8e08ff */
[----:B------:R-:W-:Y:S01]  /*5e20*/  FADD.FTZ R17, R19, R8 ;  /* 0x0000000813117221 */ /* 0x000fe20000010000 */
[----:B-1----:R-:W-:Y:S01]  /*5e30*/  FADD.FTZ R8, R30, R9 ;  /* 0x000000091e087221 */ /* 0x002fe20000010000 */
[C---:B--2---:R-:W-:Y:S02]  /*5e40*/  F2FP.BF16.F32.PACK_AB R155, R31.reuse, R30 ;  /* 0x0000001e1f9b723e */ /* 0x044fe400000010ff */
[----:B------:R-:W-:Y:S01]  /*5e50*/  FADD.FTZ R10, R20, R17 ;  /* 0x00000011140a7221 */ /* 0x000fe20000010000 */
[----:B------:R-:W-:Y:S01]  /*5e60*/  FADD.FTZ R9, R31, R8 ;  /* 0x000000081f097221 */ /* 0x000fe20000010000 */
[----:B------:R-:W1:Y:S01]  /*5e70*/  MUFU.EX2 R34, R34 ;  /* 0x0000002200227308 */ /* 0x000e620000000800 */
[----:B------:R2:W-:Y:S01]  /*5e80*/  STSM.16.M88.4 [R12+0x26800], R152 ;  /* 0x026800980c007844 */ /* 0x0005e20000000200 */
[----:B------:R-:W-:Y:S01]  /*5e90*/  FADD.FTZ R11, R21, R10 ;  /* 0x0000000a150b7221 */ /* 0x000fe20000010000 */
[----:B0-----:R-:W-:Y:S01]  /*5ea0*/  FADD.FTZ R8, R32, R9 ;  /* 0x0000000920087221 */ /* 0x001fe20000010000 */
[----:B------:R-:W-:-:S02]  /*5eb0*/  VIADD R10, R12, 0x26800 ;  /* 0x000268000c0a7836 */ /* 0x000fc40000000000 */
[----:B------:R-:W-:Y:S01]  /*5ec0*/  FADD.FTZ R16, R22, R11 ;  /* 0x0000000b16107221 */ /* 0x000fe20000010000 */
[----:B------:R-:W-:Y:S01]  /*5ed0*/  VIADD R11, R12, 0x26820 ;  /* 0x000268200c0b7836 */ /* 0x000fe20000000000 */
[----:B------:R-:W0:Y:S01]  /*5ee0*/  MUFU.EX2 R35, R35 ;  /* 0x0000002300237308 */ /* 0x000e220000000800 */
[----:B---3--:R-:W-:Y:S01]  /*5ef0*/  FADD.FTZ R9, R33, R8 ;  /* 0x0000000821097221 */ /* 0x008fe20000010000 */
[----:B------:R-:W-:Y:S01]  /*5f00*/  FADD.FTZ R17, R23, R16 ;  /* 0x0000001017117221 */ /* 0x000fe20000010000 */
[----:B------:R-:W-:Y:S02]  /*5f10*/  @P1 IADD3 R11, R10, -0x20, RZ ;  /* 0xffffffe00a0b1810 */ /* 0x000fe40007ffe0ff */
[----:B------:R-:W-:-:S03]  /*5f20*/  F2FP.BF16.F32.PACK_AB R157, R33, R32 ;  /* 0x00000020219d723e */ /* 0x000fc600000010ff */
[----:B------:R-:W3:Y:S01]  /*5f30*/  MUFU.EX2 R36, R36 ;  /* 0x0000002400247308 */ /* 0x000ee20000000800 */
[----:B-1----:R-:W-:-:S07]  /*5f40*/  FADD.FTZ R8, R34, R9 ;  /* 0x0000000922087221 */ /* 0x002fce0000010000 */
[----:B------:R-:W1:Y:S01]  /*5f50*/  MUFU.EX2 R37, R37 ;  /* 0x0000002500257308 */ /* 0x000e620000000800 */
[C---:B0-----:R-:W-:Y:S01]  /*5f60*/  FADD.FTZ R9, R35.reuse, R8 ;  /* 0x0000000823097221 */ /* 0x041fe20000010000 */
[----:B------:R-:W-:-:S05]  /*5f70*/  F2FP.BF16.F32.PACK_AB R159, R35, R34 ;  /* 0x00000022239f723e */ /* 0x000fca00000010ff */
[----:B------:R2:W-:Y:S01]  /*5f80*/  STSM.16.M88.4 [R11], R156 ;  /* 0x0000009c0b007844 */ /* 0x0005e20000000200 */
[----:B------:R-:W0:Y:S01]  /*5f90*/  MUFU.EX2 R38, R38 ;  /* 0x0000002600267308 */ /* 0x000e220000000800 */
[----:B---3--:R-:W-:Y:S01]  /*5fa0*/  FADD.FTZ R8, R36, R9 ;  /* 0x0000000924087221 */ /* 0x008fe20000010000 */
[----:B------:R-:W-:-:S05]  /*5fb0*/  SEL R9, R15, 0x40, P0 ;  /* 0x000000400f097807 */ /* 0x000fca0000000000 */
[----:B------:R-:W-:Y:S01]  /*5fc0*/  IMAD.IADD R10, R10, 0x1, R9 ;  /* 0x000000010a0a7824 */ /* 0x000fe200078e0209 */
[----:B------:R-:W3:Y:S01]  /*5fd0*/  MUFU.EX2 R24, R24 ;  /* 0x0000001800187308 */ /* 0x000ee20000000800 */
[C---:B-1----:R-:W-:Y:S01]  /*5fe0*/  FADD.FTZ R15, R37.reuse, R8 ;  /* 0x00000008250f7221 */ /* 0x042fe20000010000 */
[----:B------:R-:W-:Y:S01]  /*5ff0*/  F2FP.BF16.F32.PACK_AB R161, R37, R36 ;  /* 0x0000002425a1723e */ /* 0x000fe200000010ff */
[----:B------:R-:W-:-:S05]  /*6000*/  IMAD.IADD R9, R9, 0x1, R11 ;  /* 0x0000000109097824 */ /* 0x000fca00078e020b */
[----:B------:R-:W1:Y:S01]  /*6010*/  MUFU.EX2 R39, R39 ;  /* 0x0000002700277308 */ /* 0x000e620000000800 */
[----:B0-----:R-:W-:-:S07]  /*6020*/  FADD.FTZ R8, R38, R15 ;  /* 0x0000000f26087221 */ /* 0x001fce0000010000 */
[----:B------:R-:W-:Y:S01]  /*6030*/  MUFU.EX2 R25, R25 ;  /* 0x0000001900197308 */ /* 0x000fe20000000800 */
[C---:B---3--:R-:W-:Y:S01]  /*6040*/  F2FP.BF16.F32.PACK_AB R162, R24.reuse, R23 ;  /* 0x0000001718a2723e */ /* 0x048fe200000010ff */
[----:B------:R-:W-:-:S06]  /*6050*/  FADD.FTZ R24, R24, R17 ;  /* 0x0000001118187221 */ /* 0x000fcc0000010000 */
[----:B------:R-:W0:Y:S01]  /*6060*/  MUFU.EX2 R26, R26 ;  /* 0x0000001a001a7308 */ /* 0x000e220000000800 */
[C---:B-1----:R-:W-:Y:S01]  /*6070*/  F2FP.BF16.F32.PACK_AB R163, R39.reuse, R38 ;  /* 0x0000002627a3723e */ /* 0x042fe200000010ff */
[----:B------:R-:W-:-:S04]  /*6080*/  FADD.FTZ R39, R39, R8 ;  /* 0x0000000827277221 */ /* 0x000fc80000010000 */
[----:B------:R2:W-:Y:S02]  /*6090*/  STSM.16.M88.4 [R10], R160 ;  /* 0x000000a00a007844 */ /* 0x0005e40000000200 */
[----:B------:R-:W-:Y:S08]  /*60a0*/  MUFU.EX2 R40, R40 ;  /* 0x0000002800287308 */ /* 0x000ff00000000800 */
[----:B------:R-:W1:Y:S01]  /*60b0*/  MUFU.EX2 R41, R41 ;  /* 0x0000002900297308 */ /* 0x000e620000000800 */
[----:B0-----:R-:W-:Y:S01]  /*60c0*/  F2FP.BF16.F32.PACK_AB R164, R26, R25 ;  /* 0x000000191aa4723e */ /* 0x001fe200000010ff */
[----:B------:R-:W-:-:S04]  /*60d0*/  FADD.FTZ R25, R25, R24 ;  /* 0x0000001819197221 */ /* 0x000fc80000010000 */
[----:B------:R-:W-:Y:S02]  /*60e0*/  FADD.FTZ R26, R26, R25 ;  /* 0x000000191a1a7221 */ /* 0x000fe40000010000 */
[----:B------:R-:W0:Y:S08]  /*60f0*/  MUFU.EX2 R27, R27 ;  /* 0x0000001b001b7308 */ /* 0x000e300000000800 */
[----:B------:R-:W-:Y:S01]  /*6100*/  MUFU.EX2 R42, R42 ;  /* 0x0000002a002a7308 */ /* 0x000fe20000000800 */
[----:B-1----:R-:W-:Y:S01]  /*6110*/  F2FP.BF16.F32.PACK_AB R165, R41, R40 ;  /* 0x0000002829a5723e */ /* 0x002fe200000010ff */
[----:B------:R-:W-:-:S04]  /*6120*/  FADD.FTZ R40, R40, R39 ;  /* 0x0000002728287221 */ /* 0x000fc80000010000 */
[----:B------:R-:W-:Y:S02]  /*6130*/  FADD.FTZ R41, R41, R40 ;  /* 0x0000002829297221 */ /* 0x000fe40000010000 */
[----:B------:R-:W1:Y:S01]  /*6140*/  MUFU.EX2 R7, R7 ;  /* 0x0000000700077308 */ /* 0x000e620000000800 */
[----:B0-----:R-:W-:Y:S01]  /*6150*/  F2FP.BF16.F32.PACK_AB R166, R46, R27 ;  /* 0x0000001b2ea6723e */ /* 0x001fe200000010ff */
[----:B------:R-:W-:-:S04]  /*6160*/  FADD.FTZ R27, R27, R26 ;  /* 0x0000001a1b1b7221 */ /* 0x000fc80000010000 */
[----:B------:R-:W-:Y:S01]  /*6170*/  FADD.FTZ R8, R46, R27 ;  /* 0x0000001b2e087221 */ /* 0x000fe20000010000 */
[----:B-1----:R-:W-:Y:S01]  /*6180*/  F2FP.BF16.F32.PACK_AB R167, R7, R42 ;  /* 0x0000002a07a7723e */ /* 0x002fe200000010ff */
[----:B------:R-:W-:-:S04]  /*6190*/  FADD.FTZ R42, R42, R41 ;  /* 0x000000292a2a7221 */ /* 0x000fc80000010000 */
[----:B------:R2:W-:Y:S01]  /*61a0*/  STSM.16.M88.4 [R9], R164 ;  /* 0x000000a409007844 */ /* 0x0005e20000000200 */
[----:B------:R-:W-:Y:S01]  /*61b0*/  FADD.FTZ R7, R7, R42 ;  /* 0x0000002a07077221 */ /* 0x000fe20000010000 */
[----:B------:R-:W-:Y:S06]  /*61c0*/  @!P5 BRA `(.L_x_1786) ;  /* 0x000000000004d947 */ /* 0x000fec0003800000 */
[----:B------:R-:W-:Y:S01]  /*61d0*/  BPT.TRAP 0x1 ;  /* 0x000000040000795c */ /* 0x000fe20000300000 */
.L_x_1786:
[----:B------:R0:W1:Y:S01]  /*61e0*/  SYNCS.PHASECHK.TRANS64.TRYWAIT P0, [UR37+0x28c50], R14 ;  /* 0x028c500eff0075a7 */ /* 0x0000620008000165 */
[----:B------:R-:W-:Y:S05]  /*61f0*/  @!P5 BRA `(.L_x_1787) ;  /* 0x000000000004d947 */ /* 0x000fea0003800000 */
[----:B------:R-:W-:Y:S01]  /*6200*/  BPT.TRAP 0x1 ;  /* 0x000000040000795c */ /* 0x000fe20000300000 */
.L_x_1787:
[----:B-1----:R-:W-:Y:S05]  /*6210*/  @P0 BRA `(.L_x_1788) ;  /* 0x0000000000080947 */ /* 0x002fea0003800000 */
[----:B------:R-:W1:Y:S02]  /*6220*/  SYNCS.PHASECHK.TRANS64.TRYWAIT P0, [UR37+0x28c50], R14 ;  /* 0x028c500eff0075a7 */ /* 0x000e640008000165 */
[----:B-1----:R-:W-:Y:S05]  /*6230*/  @!P0 BRA `(.L_x_1789) ;  /* 0x000000f000948947 */ /* 0x002fea0003800000 */
.L_x_1788:
[----:B------:R-:W-:Y:S01]  /*6240*/  WARPGROUP.ARRIVE ;  /* 0x00000000000079c5 */ /* 0x000fe20000000000 */
[----:B------:R-:W-:Y:S01]  /*6250*/  UMOV UR14, UR36 ;  /* 0x00000024000e7c82 */ /* 0x000fe20008000000 */
[----:B------:R-:W-:Y:S01]  /*6260*/  UMOV UR15, 0x40000040 ;  /* 0x40000040000f7882 */ /* 0x000fe20000000000 */
[----:B------:R-:W-:Y:S01]  /*6270*/  PLOP3.LUT P0, PT, PT, PT, UP1, 0x40, 0x0 ;  /* 0x000000000000781c */ /* 0x000fe20003f0e818 */
[----:B------:R-:W-:Y:S01]  /*6280*/  @UP0 ULDC UR23, c[0x0][0x450] ;  /* 0x0001140000170ab9 */ /* 0x000fe20000000800 */
[----:B-1----:R-:W-:Y:S01]  /*6290*/  @!P6 VIADD R13, R13, 0x28c60 ;  /* 0x00028c600d0de836 */ /* 0x002fe20000000000 */
[----:B------:R-:W-:Y:S01]  /*62a0*/  HGMMA.64x256x16.F32.BF16 R24, R152, gdesc[UR12].tnspB, RZ, !UPT, gsb0 ;  /* 0x43e0000c98187df0 */ /* 0x000fe2000c0018ff */
[----:B------:R-:W-:Y:S01]  /*62b0*/  UIADD3 UR14, UR36, 0x80, URZ ;  /* 0x00000080240e7890 */ /* 0x000fe2000fffe03f */
[----:B------:R-:W-:Y:S01]  /*62c0*/  UMOV UR15, 0x40000040 ;  /* 0x40000040000f7882 */ /* 0x000fe20000000000 */
[----:B------:R-:W-:Y:S01]  /*62d0*/  UIMAD UR22, UR39, UR11, -UR18 ;  /* 0x0000000b271672a4 */ /* 0x000fe2000f8e0a12 */
[----:B------:R-:W-:Y:S01]  /*62e0*/  @!P6 PRMT R13, RZ, 0x654, R13 ;  /* 0x00000654ff0de816 */ /* 0x000fe2000000000d */
[----:B------:R-:W-:Y:S01]  /*62f0*/  UIADD3 UR42, UR42, -0x2, URZ ;  /* 0xfffffffe2a2a7890 */ /* 0x000fe2000fffe03f */
[----:B------:R-:W-:-:S02]  /*6300*/  WARPGROUP.DEPBAR.LE gsb0, 0x0 ;  /* 0x00008000000079c5 */ /* 0x000fc40000010000 */
        /* <DEDUP_REMOVED lines=15> */
[----:B------:R-:W1:Y:S02]  /*6400*/  S2UR UR14, SR_CTAID.X ;  /* 0x00000000000e79c3 */ /* 0x000e640000002500 */
[----:B-1----:R-:W-:-:S03]  /*6410*/  USHF.L.U32 UR19, UR14, 0x6, URZ ;  /* 0x000000060e137899 */ /* 0x002fc6000800063f */
[----:B------:R-:W-:Y:S02]  /*6420*/  @UP0 ULDC UR14, c[0x0][0x44c] ;  /* 0x00011300000e0ab9 */ /* 0x000fe40000000800 */
[----:B------:R-:W-:-:S04]  /*6430*/  UIMAD.WIDE.U32 UR14, UR19, UR14, URZ ;  /* 0x0000000e130e72a5 */ /* 0x000fc8000f8e003f */
[----:B------:R-:W-:-:S04]  /*6440*/  @UP0 USHF.R.U32.HI UR19, URZ, UR23, UR15 ;  /* 0x000000173f130299 */ /* 0x000fc8000801160f */
[----:B------:R-:W-:-:S04]  /*6450*/  UIADD3 UR14, UR22, UR19, URZ ;  /* 0x00000013160e7290 */ /* 0x000fc8000fffe03f */
[----:B------:R-:W-:Y:S01]  /*6460*/  UIADD3 UR4, UR14, UR4, URZ ;  /* 0x000000040e047290 */ /* 0x000fe2000fffe03f */
        /* <DEDUP_REMOVED lines=21> */
.L_x_1791:
[----:B------:R-:W-:-:S11]  /*65c0*/  UISETP.NE.AND UP2, UPT, UR5, 0x1, UPT ;  /* 0x000000010500788c */ /* 0x000fd6000bf45270 */
[----:B------:R-:W-:Y:S02]  /*65d0*/  @UP2 ULDC.64 UR22, c[0x0][0x9e8] ;  /* 0x00027a0000162ab9 */ /* 0x000fe40000000a00 */
[----:B------:R-:W-:-:S04]  /*65e0*/  UIMAD.WIDE.U32 UR14, UR19, UR22, URZ ;  /* 0x00000016130e72a5 */ /* 0x000fc8000f8e003f */
[----:B------:R-:W-:-:S12]  /*65f0*/  @UP2 USHF.R.U32.HI UR19, URZ, UR23, UR15 ;  /* 0x000000173f132299 */ /* 0x000fd8000801160f */
.L_x_1792:
[----:B------:R-:W-:-:S04]  /*6600*/  UIMAD UR5, UR19, UR5, UR5 ;  /* 0x00000005130572a4 */ /* 0x000fc8000f8e0205 */
[----:B------:R-:W-:-:S04]  /*6610*/  UISETP.LT.AND UP2, UPT, UR4, UR5, UPT ;  /* 0x000000050400728c */ /* 0x000fc8000bf41270 */
[----:B------:R-:W-:-:S12]  /*6620*/  USEL UR4, UR4, UR5, UP2 ;  /* 0x0000000504047287 */ /* 0x000fd80009000000 */
.L_x_1790:
[----:B------:R-:W-:-:S04]  /*6630*/  USHF.R.S32.HI UR5, URZ, 0x1f, UR4 ;  /* 0x0000001f3f057899 */ /* 0x000fc80008011404 */
[----:B------:R-:W-:-:S03]  /*6640*/  ULEA.HI UR5, UR5, UR4, URZ, 0x6 ;  /* 0x0000000405057291 */ /* 0x000fc6000f8f303f */
[----:B------:R-:W-:Y:S01]  /*6650*/  UMOV UR4, URZ ;  /* 0x0000003f00047c82 */ /* 0x000fe20008000000 */
[----:B------:R-:W-:-:S04]  /*6660*/  USHF.R.S32.HI UR5, URZ, 0x6, UR5 ;  /* 0x000000063f057899 */ /* 0x000fc80008011405 */
[----:B------:R-:W-:-:S04]  /*6670*/  UISETP.LT.AND UP2, UPT, UR38, UR5, UPT ;  /* 0x000000052600728c */ /* 0x000fc8000bf41270 */
[----:B------:R-:W-:-:S03]  /*6680*/  USEL UR25, UR38, UR5, !UP2 ;  /* 0x0000000526197287 */ /* 0x000fc6000d000000 */
[----:B------:R-:W-:Y:S01]  /*6690*/  UMOV UR5, URZ ;  /* 0x0000003f00057c82 */ /* 0x000fe20008000000 */
[----:B------:R-:W-:-:S06]  /*66a0*/  UISETP.GE.AND UP2, UPT, UR42, UR25, UPT ;  /* 0x000000192a00728c */ /* 0x000fcc000bf46270 */
[----:B------:R-:W-:-:S13]  /*66b0*/  PLOP3.LUT P0, PT, PT, PT, UP2, 0x80, 0x0 ;  /* 0x000000000000781c */ /* 0x000fda0003f0f028 */
[----:B------:R-:W-:Y:S05]  /*66c0*/  @!P0 BRA `(.L_x_1793) ;  /* 0x00000028000c8947 */ /* 0x000fea0003800000 */
[----:B------:R-:W-:Y:S01]  /*66d0*/  UMOV UR5, URZ ;  /* 0x0000003f00057c82 */ /* 0x000fe20008000000 */
[----:B------:R-:W-:Y:S01]  /*66e0*/  UMOV UR24, URZ ;  /* 0x0000003f00187c82 */ /* 0x000fe20008000000 */
[----:B------:R-:W-:Y:S01]  /*66f0*/  ULDC UR30, c[0x0][0x9e4] ;  /* 0x00027900001e7ab9 */ /* 0x000fe20000000800 */
[----:B------:R-:W-:Y:S01]  /*6700*/  ULDC UR28, c[0x0][0x288] ;  /* 0x0000a200001c7ab9 */ /* 0x000fe20000000800 */
[----:B------:R-:W-:Y:S01]  /*6710*/  ULDC UR27, c[0x0][0x2f0] ;  /* 0x0000bc00001b7ab9 */ /* 0x000fe20000000800 */
[----:B------:R-:W-:Y:S01]  /*6720*/  ULDC UR31, c[0x0][0x9d8] ;  /* 0x00027600001f7ab9 */ /* 0x000fe20000000800 */
[----:B------:R-:W-:Y:S01]  /*6730*/  ULDC UR26, c[0x0][0x988] ;  /* 0x00026200001a7ab9 */ /* 0x000fe20000000800 */
[----:B------:R-:W-:-:S05]  /*6740*/  ULDC UR29, c[0x0][0x9e0] ;  /* 0x00027800001d7ab9 */ /* 0x000fca0000000800 */
.L_x_1810:
[----:B------:R-:W-:-:S04]  /*6750*/  UIADD3 UR4, UR24, 0x1, URZ ;  /* 0x0000000118047890 */ /* 0x000fc8000fffe03f */
[----:B------:R-:W-:-:S04]  /*6760*/  UISETP.NE.AND UP2, UPT, UR4, 0x2, UPT ;  /* 0x000000020400788c */ /* 0x000fc8000bf45270 */
[----:B------:R-:W-:Y:S02]  /*6770*/  USEL UR10, URZ, 0x1, UP2 ;  /* 0x000000013f0a7887 */ /* 0x000fe40009000000 */
[----:B------:R-:W-:Y:S02]  /*6780*/  USEL UR4, UR4, URZ, UP2 ;  /* 0x0000003f04047287 */ /* 0x000fe40009000000 */
[----:B------:R-:W-:Y:S01]  /*6790*/  ULOP3.LUT UR5, UR5, UR10, URZ, 0x3c, !UPT ;  /* 0x0000000a05057292 */ /* 0x000fe2000f8e3c3f */
[----:B0--3--:R-:W-:Y:S11]  /*67a0*/  @!P5 BRA `(.L_x_1794) ;  /* 0x000000000004d947 */ /* 0x009ff60003800000 */
[----:B------:R-:W-:Y:S01]  /*67b0*/  BPT.TRAP 0x1 ;  /* 0x000000040000795c */ /* 0x000fe20000300000 */
.L_x_1794:
[----:B------:R-:W-:Y:S01]  /*67c0*/  ULEA UR32, UR4, UR37, 0x3 ;  /* 0x0000002504207291 */ /* 0x000fe2000f8e183f */
[----:B-1----:R-:W-:-:S04]  /*67d0*/  MOV R13, UR5 ;  /* 0x00000005000d7c02 */ /* 0x002fc80008000f00 */
[----:B------:R-:W-:-:S04]  /*67e0*/  SHF.L.U32 R13, R13, 0x1f, RZ ;  /* 0x0000001f0d0d7819 */ /* 0x000fc800000006ff */
[----:B------:R1:W3:Y:S01]  /*67f0*/  SYNCS.PHASECHK.TRANS64.TRYWAIT P0, [UR32+0x28c30], R13 ;  /* 0x028c300dff0075a7 */ /* 0x0002e20008000160 */
[----:B------:R-:W-:Y:S05]  /*6800*/  @!P5 BRA `(.L_x_1795) ;  /* 0x000000000004d947 */ /* 0x000fea0003800000 */
[----:B------:R-:W-:Y:S01]  /*6810*/  BPT.TRAP 0x1 ;  /* 0x000000040000795c */ /* 0x000fe20000300000 */
.L_x_1795:
[----:B---3--:R-:W-:Y:S05]  /*6820*/  @P0 BRA `(.L_x_1796) ;  /* 0x0000000000080947 */ /* 0x008fea0003800000 */
[----:B------:R-:W3:Y:S02]  /*6830*/  SYNCS.PHASECHK.TRANS64.TRYWAIT P0, [UR32+0x28c30], R13 ;  /* 0x028c300dff0075a7 */ /* 0x000ee40008000160 */
[----:B---3--:R-:W-:Y:S05]  /*6840*/  @!P0 BRA `(.L_x_1797) ;  /* 0x000000ec00248947 */ /* 0x008fea0003800000 */
.L_x_1796:
[----:B------:R-:W-:Y:S01]  /*6850*/  ULEA UR22, UR4, UR6, 0x9 ;  /* 0x0000000604167291 */ /* 0x000fe2000f8e483f */
[----:B--2---:R-:W-:Y:S01]  /*6860*/  WARPGROUP.ARRIVE ;  /* 0x00000000000079c5 */ /* 0x004fe20000000000 */
[----:B------:R-:W-:Y:S01]  /*6870*/  UMOV UR23, 0x40000040 ;  /* 0x4000004000177882 */ /* 0x000fe20000000000 */
[----:B------:R-:W-:Y:S01]  /*6880*/  UMOV UR11, 0x40000040 ;  /* 0x40000040000b7882 */ /* 0x000fe20000000000 */
[----:B------:R-:W-:Y:S01]  /*6890*/  UIADD3 UR10, UR22, 0x2, URZ ;  /* 0x00000002160a7890 */ /* 0x000fe2000fffe03f */
[----:B------:R-:W-:Y:S01]  /*68a0*/  PLOP3.LUT P0, PT, PT, PT, UP0, 0x80, 0x0 ;  /* 0x000000000000781c */ /* 0x000fe20003f0f008 */
[----:B------:R-:W-:Y:S01]  /*68b0*/  UIADD3 UR14, UR22, 0x4, URZ ;  /* 0x00000004160e7890 */ /* 0x000fe2000fffe03f */
[----:B------:R-:W-:Y:S01]  /*68c0*/  PLOP3.LUT P1, PT, PT, PT, UP0, 0x80, 0x0 ;  /* 0x000000000000781c */ /* 0x000fe20003f2f008 */
[----:B------:R-:W-:Y:S01]  /*68d0*/  UMOV UR15, 0x40000040 ;  /* 0x40000040000f7882 */ /* 0x000fe20000000000 */
[----:B------:R-:W-:Y:S01]  /*68e0*/  HGMMA.64x64x16.F32.BF16 R152, gdesc[UR20], RZ, !UPT, gsb0 ;  /* 0x00e00000149879f0 */ /* 0x000fe2000c0018ff */
[----:B------:R-:W-:Y:S01]  /*68f0*/  UIADD3 UR18, UR22, 0x6, URZ ;  /* 0x0000000616127890 */ /* 0x000fe2000fffe03f */
[----:B------:R-:W-:Y:S01]  /*6900*/  UMOV UR19, 0x40000040 ;  /* 0x4000004000137882 */ /* 0x000fe20000000000 */
[----:B------:R-:W-:-:S02]  /*6910*/  WARPGROUP.DEPBAR.LE gsb0, 0x0 ;  /* 0x00008000000079c5 */ /* 0x000fc40000010000 */
[----:B------:R-:W-:-:S06]  /*6920*/  WARPGROUP.ARRIVE ;  /* 0x00000000000079c5 */ /* 0x000fcc0000000000 */
[----:B------:R-:W-:Y:S01]  /*6930*/  HGMMA.64x64x16.F32.BF16 R152, gdesc[UR8], R152, gsb0 ;  /* 0x00e00000089879f0 */ /* 0x000fe20008001898 */
[----:B------:R-:W-:Y:S01]  /*6940*/  @UP0 ULDC UR10, c[0x0][0x44c] ;  /* 0x00011300000a0ab9 */ /* 0x000fe20000000800 */
[----:B------:R-:W-:Y:S01]  /*6950*/  UMOV UR11, UR27 ;  /* 0x0000001b000b7c82 */ /* 0x000fe20008000000 */
[----:B0-----:R-:W-:Y:S01]  /*6960*/  @P0 IMAD.HI.U32 R14, R4, UR10, RZ ;  /* 0x0000000a040e0c27 */ /* 0x001fe2000f8e00ff */
[----:B------:R-:W-:Y:S01]  /*6970*/  @UP0 ULDC UR10, c[0x0][0x450] ;  /* 0x00011400000a0ab9 */ /* 0x000fe20000000800 */
[----:B------:R-:W-:Y:S01]  /*6980*/  PLOP3.LUT P0, PT, PT, PT, UP1, 0x40, 0x0 ;  /* 0x000000000000781c */ /* 0x000fe20003f0e818 */
[----:B------:R-:W-:Y:S02]  /*6990*/  WARPGROUP.DEPBAR.LE gsb0, 0x0 ;  /* 0x00008000000079c5 */ /* 0x000fe40000010000 */
[----:B------:R-:W-:-:S06]  /*69a0*/  WARPGROUP.ARRIVE ;  /* 0x00000000000079c5 */ /* 0x000fcc0000000000 */
[----:B------:R-:W-:Y:S03]  /*69b0*/  HGMMA.64x64x16.F32.BF16 R152, gdesc[UR12], R152, gsb0 ;  /* 0x00e000000c9879f0 */ /* 0x000fe60008001898 */
[----:B------:R-:W-:Y:S02]  /*69c0*/  WARPGROUP.DEPBAR.LE gsb0, 0x0 ;  /* 0x00008000000079c5 */ /* 0x000fe40000010000 */
[----:B------:R-:W-:-:S06]  /*69d0*/  WARPGROUP.ARRIVE ;  /* 0x00000000000079c5 */ /* 0x000fcc0000000000 */
[----:B------:R-:W-:Y:S01]  /*69e0*/  HGMMA.64x64x16.F32.BF16 R152, gdesc[UR16], R152, gsb0 ;  /* 0x00e00000109879f0 */ /* 0x000fe20008001898 */
[----:B------:R-:W-:Y:S02]  /*69f0*/  UMOV UR18, UR28 ;  /* 0x0000001c00127c82 */ /* 0x000fe40008000000 */
[----:B------:R-:W-:Y:S02]  /*6a00*/  WARPGROUP.DEPBAR.LE gsb0, 0x0 ;  /* 0x00008000000079c5 */ /* 0x000fe40000010000 */
[----:B------:R-:W-:Y:S01]  /*6a10*/  FMUL.FTZ R20, R163, UR31 ;  /* 0x0000001fa3147c20 */ /* 0x000fe20008410000 */
[----:B------:R-:W-:Y:S01]  /*6a20*/  FMUL.FTZ R163, R164, UR31 ;  /* 0x0000001fa4a37c20 */ /* 0x000fe20008410000 */
[----:B------:R-:W-:Y:S01]  /*6a30*/  FMUL.FTZ R164, R165, UR31 ;  /* 0x0000001fa5a47c20 */ /* 0x000fe20008410000 */
[----:B------:R-:W-:Y:S01]  /*6a40*/  IMAD.MOV.U32 R165, RZ, RZ, R4 ;  /* 0x000000ffffa57224 */ /* 0x000fe200078e0004 */
[----:B------:R-:W-:Y:S01]  /*6a50*/  @P1 SHF.R.U32.HI R165, RZ, UR10, R14 ;  /* 0x0000000affa51c19 */ /* 0x000fe2000801160e */
[----:B------:R-:W-:-:S02]  /*6a60*/  IMAD.U32 R14, RZ, RZ, UR32 ;  /* 0x00000020ff0e7e24 */ /* 0x000fc4000f8e00ff */
[----:B------:R-:W-:Y:S01]  /*6a70*/  FMUL.FTZ R185, R161, UR31 ;  /* 0x0000001fa1b97c20 */ /* 0x000fe20008410000 */
[----:B------:R-:W-:Y:S01]  /*6a80*/  USHF.L.U32 UR10, UR42, 0x6, URZ ;  /* 0x000000062a0a7899 */ /* 0x000fe2000800063f */
[----:B------:R-:W-:Y:S01]  /*6a90*/  FMUL.FTZ R173, R173, UR31 ;  /* 0x0000001fadad7c20 */ /* 0x000fe20008410000 */
[----:B------:R-:W-:Y:S02]  /*6aa0*/  @!P6 VIADD R161, R14, 0x28c40 ;  /* 0x00028c400ea1e836 */ /* 0x000fe40000000000 */
[----:B------:R-:W-:Y:S01]  /*6ab0*/  FMUL.FTZ R21, R152, UR31 ;  /* 0x0000001f98157c20 */ /* 0x000fe20008410000 */
[----:B------:R-:W-:Y:S01]  /*6ac0*/  FMUL.FTZ R152, R167, UR31 ;  /* 0x0000001fa7987c20 */ /* 0x000fe20008410000 */
[----:B------:R-:W-:Y:S01]  /*6ad0*/  FMUL.FTZ R19, R162, UR31 ;  /* 0x0000001fa2137c20 */ /* 0x000fe20008410000 */
[----:B------:R0:W2:Y:S01]  /*6ae0*/  MUFU.TANH R187, R173 ;  /* 0x000000ad00bb7308 */ /* 0x0000a20000002400 */
[----:B------:R-:W3:Y:S01]  /*6af0*/  SHFL.IDX PT, R167, R165, RZ, 0x1c1f ;  /* 0x001c1fffa5a77589 */ /* 0x000ee200000e0000 */
[----:B------:R-:W-:Y:S01]  /*6b00*/  @!P6 PRMT R162, RZ, 0x654, R161 ;  /* 0x00000654ffa2e816 */ /* 0x000fe200000000a1 */
[----:B------:R-:W-:Y:S01]  /*6b10*/  FMUL.FTZ R22, R153, UR31 ;  /* 0x0000001f99167c20 */ /* 0x000fe20008410000 */
[----:B------:R-:W-:Y:S01]  /*6b20*/  FMUL.FTZ R15, R154, UR31 ;  /* 0x0000001f9a0f7c20 */ /* 0x000fe20008410000 */
[----:B------:R-:W-:Y:S01]  /*6b30*/  FMUL.FTZ R153, R156, UR31 ;  /* 0x0000001f9c997c20 */ /* 0x000fe20008410000 */
[----:B------:R-:W-:Y:S01]  /*6b40*/  FMUL.FTZ R23, R166, UR31 ;  /* 0x0000001fa6177c20 */ /* 0x000fe20008410000 */
[----:B------:R-:W-:Y:S01]  /*6b50*/  FMUL.FTZ R16, R155, UR31 ;  /* 0x0000001f9b107c20 */ /* 0x000fe20008410000 */
[----:B------:R-:W-:Y:S01]  /*6b60*/  FMUL.FTZ R154, R157, UR31 ;  /* 0x0000001f9d9a7c20 */ /* 0x000fe20008410000 */
[----:B0-----:R-:W-:Y:S01]  /*6b70*/  MOV R173, UR10 ;  /* 0x0000000a00ad7c02 */ /* 0x001fe20008000f00 */
[----:B------:R-:W-:Y:S01]  /*6b80*/  FMUL.FTZ R17, R158, UR31 ;  /* 0x0000001f9e117c20 */ /* 0x000fe20008410000 */
[----:B------:R-:W-:Y:S01]  /*6b90*/  FMUL.FTZ R18, R159, UR31 ;  /* 0x0000001f9f127c20 */ /* 0x000fe20008410000 */
[----:B------:R-:W-:Y:S01]  /*6ba0*/  FMUL.FTZ R184, R160, UR31 ;  /* 0x0000001fa0b87c20 */ /* 0x000fe20008410000 */
[----:B------:R-:W-:Y:S01]  /*6bb0*/  FMUL.FTZ R156, R171, UR31 ;  /* 0x0000001fab9c7c20 */ /* 0x000fe20008410000 */
[----:B------:R-:W-:Y:S01]  /*6bc0*/  IADD3 R166, -R0, 0x1, -R173 ;  /* 0x0000000100a67810 */ /* 0x000fe20007ffe9ad */
[----:B------:R0:W-:Y:S01]  /*6bd0*/  @!P6 SYNCS.ARRIVE.TRANS64.RED.A1T0 RZ, [R162+URZ], RZ ;  /* 0x000000ffa2ffe9a7 */ /* 0x0001e2000810043f */
        /* <DEDUP_REMOVED lines=9> */
[----:B------:R-:W-:-:S02]  /*6c70*/  IMAD.U32 R171, RZ, RZ, UR11 ;  /* 0x0000000bffab7e24 */ /* 0x000fc4000f8e00ff */
[----:B0-----:R-:W-:Y:S01]  /*6c80*/  FMUL.FTZ R162, R183, UR31 ;  /* 0x0000001fb7a27c20 */ /* 0x001fe20008410000 */
[----:B------:R-:W-:Y:S01]  /*6c90*/  FMUL.FTZ R172, R172, UR31 ;  /* 0x0000001facac7c20 */ /* 0x000fe20008410000 */
[----:B------:R-:W-:Y:S01]  /*6ca0*/  FMUL.FTZ R176, R176, UR31 ;  /* 0x0000001fb0b07c20 */ /* 0x000fe20008410000 */
[----:B------:R-:W-:Y:S01]  /*6cb0*/  FMUL.FTZ R182, R182, UR31 ;  /* 0x0000001fb6b67c20 */ /* 0x000fe20008410000 */
[----:B------:R-:W-:Y:S01]  /*6cc0*/  IMAD R166, R171, UR39, R166 ;  /* 0x00000027aba67c24 */ /* 0x000fe2000f8e02a6 */
[----:B------:R-:W0:Y:S01]  /*6cd0*/  MUFU.TANH R21, R21 ;  /* 0x0000001500157308 */ /* 0x000e220000002400 */
[----:B------:R-:W-:Y:S02]  /*6ce0*/  FMUL.FTZ R177, R177, UR31 ;  /* 0x0000001fb1b17c20 */ /* 0x000fe40008410000 */
[----:B------:R-:W-:-:S04]  /*6cf0*/  VIADD R166, R166, -UR18 ;  /* 0x80000012a6a67c36 */ /* 0x000fc80008000000 */
[C---:B------:R-:W-:Y:S01]  /*6d00*/  VIADD R178, R166.reuse, UR29 ;  /* 0x0000001da6b27c36 */ /* 0x040fe20008000000 */
[----:B------:R-:W4:Y:S01]  /*6d10*/  MUFU.TANH R22, R22 ;  /* 0x0000001600167308 */ /* 0x000f220000002400 */
[----:B------:R-:W-:Y:S02]  /*6d20*/  IADD3 R190, R166, UR7, RZ ;  /* 0x00000007a6be7c10 */ /* 0x000fe4000fffe0ff */
[----:B---3--:R-:W-:-:S05]  /*6d30*/  IMAD.IADD R175, R167, 0x1, R178 ;  /* 0x00000001a7af7824 */ /* 0x008fca00078e02b2 */
[----:B------:R-:W3:Y:S08]  /*6d40*/  MUFU.TANH R15, R15 ;  /* 0x0000000f000f7308 */ /* 0x000ef00000002400 */
        /* <DEDUP_REMOVED lines=27> */
[----:B------:R5:W0:Y:S02]  /*6f00*/  MUFU.TANH R189, R177 ;  /* 0x000000b100bd7308 */ /* 0x000a240000002400 */
[----:B-----5:R-:W-:Y:S01]  /*6f10*/  IMAD.IADD R177, R167, 0x1, R190 ;  /* 0x00000001a7b17824 */ /* 0x020fe200078e02be */
[----:B--234-:R-:W-:Y:S06]  /*6f20*/  @P0 BRA `(.L_x_1798) ;  /* 0x0000000000600947 */ /* 0x01cfec0003800000 */
[----:B------:R-:W-:Y:S01]  /*6f30*/  IMAD.U32 R166, RZ, RZ, UR11 ;  /* 0x0000000bffa67e24 */ /* 0x000fe2000f8e00ff */
[----:B------:R-:W-:Y:S03]  /*6f40*/  BSSY B0, `(.L_x_1799) ;  /* 0x0000012000007945 */ /* 0x000fe60003800000 */
[----:B------:R-:W-:-:S05]  /*6f50*/  IMAD R166, R166, UR39, R167 ;  /* 0x00000027a6a67c24 */ /* 0x000fca000f8e02a7 */
[----:B------:R-:W-:-:S04]  /*6f60*/  IADD3 R171, R166, -UR18, RZ ;  /* 0x80000012a6ab7c10 */ /* 0x000fc8000fffe0ff */
[----:B------:R-:W-:-:S13]  /*6f70*/  ISETP.GT.AND P0, PT, R171, -0x1, PT ;  /* 0xffffffffab00780c */ /* 0x000fda0003f04270 */
[----:B------:R-:W-:Y:S05]  /*6f80*/  @P0 BRA `(.L_x_1800) ;  /* 0x0000000000200947 */ /* 0x000fea0003800000 */
[----:B------:R-:W-:Y:S01]  /*6f90*/  IMAD.U32 R170, RZ, RZ, UR30 ;  /* 0x0000001effaa7e24 */ /* 0x000fe2000f8e00ff */
[----:B------:R-:W-:-:S04]  /*6fa0*/  LOP3.LUT R171, RZ, R171, RZ, 0x33, !PT ;  /* 0x000000abffab7212 */ /* 0x000fc800078e33ff */
[----:B------:R-:W-:-:S13]  /*6fb0*/  ISETP.NE.AND P0, PT, R170, 0x1, PT ;  /* 0x00000001aa00780c */ /* 0x000fda0003f05270 */
[----:B------:R-:W2:Y:S02]  /*6fc0*/  @P0 LDC.64 R166, c[0x0][0x9e8] ;  /* 0x00027a00ffa60b82 */ /* 0x000ea40000000a00 */
[----:B--2---:R-:W-:-:S05]  /*6fd0*/  @P0 IMAD.HI.U32 R166, R171, R166, RZ ;  /* 0x000000a6aba60227 */ /* 0x004fca00078e00ff */
[----:B------:R-:W-:-:S04]  /*6fe0*/  @P0 SHF.R.U32.HI R171, RZ, R167, R166 ;  /* 0x000000a7ffab0219 */ /* 0x000fc800000116a6 */
[----:B------:R-:W-:Y:S01]  /*6ff0*/  LOP3.LUT R171, RZ, R171, RZ, 0x33, !PT ;  /* 0x000000abffab7212 */ /* 0x000fe200078e33ff */
[----:B------:R-:W-:Y:S06]  /*7000*/  BRA `(.L_x_1801) ;  /* 0x0000000000147947 */ /* 0x000fec0003800000 */
.L_x_1800:
[----:B------:R-:W-:-:S05]  /*7010*/  IMAD.U32 R170, RZ, RZ, UR30 ;  /* 0x0000001effaa7e24 */ /* 0x000fca000f8e00ff */
[----:B------:R-:W-:-:S13]  /*7020*/  ISETP.NE.AND P0, PT, R170, 0x1, PT ;  /* 0x00000001aa00780c */ /* 0x000fda0003f05270 */
[----:B------:R-:W2:Y:S02]  /*7030*/  @P0 LDC.64 R166, c[0x0][0x9e8] ;  /* 0x00027a00ffa60b82 */ /* 0x000ea40000000a00 */
[----:B--2---:R-:W-:-:S05]  /*7040*/  @P0 IMAD.HI.U32 R166, R171, R166, RZ ;  /* 0x000000a6aba60227 */ /* 0x004fca00078e00ff */
[----:B------:R-:W-:-:S07]  /*7050*/  @P0 SHF.R.U32.HI R171, RZ, R167, R166 ;  /* 0x000000a7ffab0219 */ /* 0x000fce00000116a6 */
.L_x_1801:
[----:B------:R-:W-:Y:S05]  /*7060*/  BSYNC B0 ;  /* 0x0000000000007941 */ /* 0x000fea0003800000 */
.L_x_1799:
[----:B------:R-:W-:-:S04]  /*7070*/  IMAD R171, R171, R170, -UR10 ;  /* 0x8000000aabab7e24 */ /* 0x000fc8000f8e02aa */
[----:B------:R-:W-:-:S05]  /*7080*/  IMAD.IADD R166, R171, 0x1, -R0 ;  /* 0x00000001aba67824 */ /* 0x000fca00078e0a00 */
[----:B------:R-:W-:Y:S02]  /*7090*/  VIADDMNMX R175, R166, R170, R175, PT ;  /* 0x000000aaa6af7246 */ /* 0x000fe400038001af */
[----:B------:R-:W-:-:S07]  /*70a0*/  VIMNMX R177, R177, R166, !PT ;  /* 0x000000a6b1b17248 */ /* 0x000fce0007fe0100 */
.L_x_1798:
[----:B------:R-:W-:Y:S01]  /*70b0*/  UISETP.GT.AND UP2, UPT, UR42, -0x1, UPT ;  /* 0xffffffff2a00788c */ /* 0x000fe2000bf44270 */
[----:B------:R2:W3:Y:S05]  /*70c0*/  SHFL.IDX PT, R179, R165, 0x1, 0x1c1f ;  /* 0x003c1f00a5b37f89 */ /* 0x0004ea00000e0000 */
[----:B------:R-:W-:-:S04]  /*70d0*/  PLOP3.LUT P0, PT, PT, PT, UP2, 0x80, 0x0 ;  /* 0x000000000000781c */ /* 0x000fc80003f0f028 */
[C---:B------:R-:W-:Y:S02]  /*70e0*/  ISETP.GT.AND P3, PT, R177.reuse, RZ, P0 ;  /* 0x000000ffb100720c */ /* 0x040fe40000764270 */
[----:B------:R-:W-:Y:S02]  /*70f0*/  ISETP.GT.AND P2, PT, R177, 0x1, P0 ;  /* 0x00000001b100780c */ /* 0x000fe40000744270 */
[----:B------:R-:W-:Y:S02]  /*7100*/  ISETP.LT.OR P3, PT, R175, 0x1, P3 ;  /* 0x00000001af00780c */ /* 0x000fe40001f61670 */
[----:B------:R-:W-:Y:S02]  /*7110*/  ISETP.GT.AND P4, PT, R177, 0x8, P0 ;  /* 0x00000008b100780c */ /* 0x000fe40000784270 */
[----:B0-----:R-:W-:Y:S02]  /*7120*/  FSEL R176, R21, -INF , !P3 ;  /* 0xff80000015b07808 */ /* 0x001fe40005800000 */
[----:B------:R-:W-:-:S02]  /*7130*/  ISETP.GT.AND P3, PT, R177, 0x10, P0 ;  /* 0x00000010b100780c */ /* 0x000fc40000764270 */
[----:B------:R-:W-:Y:S02]  /*7140*/  ISETP.GT.AND P1, PT, R177, 0x9, P0 ;  /* 0x00000009b100780c */ /* 0x000fe40000724270 */
[C---:B------:R-:W-:Y:S02]  /*7150*/  ISETP.LT.OR P3, PT, R175.reuse, 0x11, P3 ;  /* 0x00000011af00780c */ /* 0x040fe40001f61670 */
[----:B------:R-:W-:Y:S02]  /*7160*/  ISETP.LT.OR P2, PT, R175, 0x2, P2 ;  /* 0x00000002af00780c */ /* 0x000fe40001741670 */
[----:B------:R-:W-:Y:S02]  /*7170*/  FSEL R167, R184, -INF , !P3 ;  /* 0xff800000b8a77808 */ /* 0x000fe40005800000 */
[----:B------:R-:W-:Y:S02]  /*7180*/  ISETP.GT.AND P3, PT, R177, 0x20, P0 ;  /* 0x00000020b100780c */ /* 0x000fe40000764270 */
[----:B------:R-:W-:-:S02]  /*7190*/  ISETP.LT.OR P4, PT, R175, 0x9, P4 ;  /* 0x00000009af00780c */ /* 0x000fc40002781670 */
[C---:B------:R-:W-:Y:S02]  /*71a0*/  ISETP.LT.OR P1, PT, R175.reuse, 0xa, P1 ;  /* 0x0000000aaf00780c */ /* 0x040fe40000f21670 */
[----:B------:R-:W-:Y:S02]  /*71b0*/  ISETP.LT.OR P3, PT, R175, 0x21, P3 ;  /* 0x00000021af00780c */ /* 0x000fe40001f61670 */
[----:B------:R-:W-:Y:S02]  /*71c0*/  FSEL R174, R22, -INF , !P2 ;  /* 0xff80000016ae7808 */ /* 0x000fe40005000000 */
[----:B------:R-:W-:Y:S02]  /*71d0*/  FSEL R173, R153, -INF , !P4 ;  /* 0xff80000099ad7808 */ /* 0x000fe40006000000 */
[----:B------:R-:W-:Y:S02]  /*71e0*/  FSEL R172, R154, -INF , !P1 ;  /* 0xff8000009aac7808 */ /* 0x000fe40004800000 */
[----:B------:R-:W-:-:S02]  /*71f0*/  ISETP.GT.AND P2, PT, R177, 0x11, P0 ;  /* 0x00000011b100780c */ /* 0x000fc40000744270 */
[C---:B------:R-:W-:Y:S02]  /*7200*/  ISETP.GT.AND P4, PT, R177.reuse, 0x18, P0 ;  /* 0x00000018b100780c */ /* 0x040fe40000784270 */
[C---:B------:R-:W-:Y:S02]  /*7210*/  ISETP.GT.AND P1, PT, R177.reuse, 0x19, P0 ;  /* 0x00000019b100780c */ /* 0x040fe40000724270 */
[----:B------:R-:W-:Y:S02]  /*7220*/  FSEL R168, R168, -INF , !P3 ;  /* 0xff800000a8a87808 */ /* 0x000fe40005800000 */
[----:B------:R-:W-:Y:S02]  /*7230*/  ISETP.GT.AND P3, PT, R177, 0x30, P0 ;  /* 0x00000030b100780c */ /* 0x000fe40000764270 */
[C---:B------:R-:W-:Y:S02]  /*7240*/  ISETP.LT.OR P2, PT, R175.reuse, 0x12, P2 ;  /* 0x00000012af00780c */ /* 0x040fe40001741670 */
        /* <DEDUP_REMOVED lines=8> */
[----:B------:R-:W-:Y:S02]  /*72d0*/  ISETP.GT.AND P1, PT, R177, 0x29, P0 ;  /* 0x00000029b100780c */ /* 0x000fe40000724270 */
[----:B------:R-:W-:Y:S02]  /*72e0*/  FSEL R153, R188, -INF , !P3 ;  /* 0xff800000bc997808 */ /* 0x000fe40005800000 */
[----:B------:R-:W-:Y:S02]  /*72f0*/  PLOP3.LUT P3, PT, PT, PT, UP1, 0x40, 0x0 ;  /* 0x000000000000781c */ /* 0x000fe40003f6e818 */
[C---:B------:R-:W-:Y:S02]  /*7300*/  ISETP.LT.OR P2, PT, R175.reuse, 0x22, P2 ;  /* 0x00000022af00780c */ /* 0x040fe40001741670 */
[----:B------:R-:W-:-:S02]  /*7310*/  ISETP.LT.OR P4, PT, R175, 0x29, P4 ;  /* 0x00000029af00780c */ /* 0x000fc40002781670 */
[----:B------:R-:W-:Y:S02]  /*7320*/  ISETP.LT.OR P1, PT, R175, 0x2a, P1 ;  /* 0x0000002aaf00780c */ /* 0x000fe40000f21670 */
[----:B------:R-:W-:Y:S02]  /*7330*/  FSEL R169, R169, -INF , !P2 ;  /* 0xff800000a9a97808 */ /* 0x000fe40005000000 */
[----:B--2---:R-:W-:Y:S02]  /*7340*/  FSEL R165, R186, -INF , !P4 ;  /* 0xff800000baa57808 */ /* 0x004fe40006000000 */
[----:B------:R-:W-:Y:S02]  /*7350*/  FSEL R163, R187, -INF , !P1 ;  /* 0xff800000bba37808 */ /* 0x000fe40004800000 */
[C---:B------:R-:W-:Y:S02]  /*7360*/  ISETP.GT.AND P2, PT, R177.reuse, 0x31, P0 ;  /* 0x00000031b100780c */ /* 0x040fe40000744270 */
[----:B------:R-:W-:-:S02]  /*7370*/  ISETP.GT.AND P4, PT, R177, 0x38, P0 ;  /* 0x00000038b100780c */ /* 0x000fc40000784270 */
[----:B------:R-:W-:Y:S02]  /*7380*/  ISETP.GT.AND P1, PT, R177, 0x39, P0 ;  /* 0x00000039b100780c */ /* 0x000fe40000724270 */
[C---:B------:R-:W-:Y:S02]  /*7390*/  ISETP.LT.OR P2, PT, R175.reuse, 0x32, P2 ;  /* 0x00000032af00780c */ /* 0x040fe40001741670 */
[C---:B------:R-:W-:Y:S02]  /*73a0*/  ISETP.LT.OR P4, PT, R175.reuse, 0x39, P4 ;  /* 0x00000039af00780c */ /* 0x040fe40002781670 */
[----:B------:R-:W-:Y:S02]  /*73b0*/  ISETP.LT.OR P1, PT, R175, 0x3a, P1 ;  /* 0x0000003aaf00780c */ /* 0x000fe40000f21670 */
[----:B---3--:R-:W-:Y:S01]  /*73c0*/  IADD3 R175, R178, R179, RZ ;  /* 0x000000b3b2af7210 */ /* 0x008fe20007ffe0ff */
[----:B------:R-:W-:Y:S01]  /*73d0*/  IMAD.IADD R178, R190, 0x1, R179 ;  /* 0x00000001beb27824 */ /* 0x000fe200078e02b3 */
[----:B------:R-:W-:-:S02]  /*73e0*/  FSEL R164, R189, -INF , !P2 ;  /* 0xff800000bda47808 */ /* 0x000fc40005000000 */
[----:B------:R-:W-:Y:S02]  /*73f0*/  FSEL R154, R180, -INF , !P4 ;  /* 0xff800000b49a7808 */ /* 0x000fe40006000000 */
[----:B------:R-:W-:Y:S01]  /*7400*/  FSEL R22, R181, -INF , !P1 ;  /* 0xff800000b5167808 */ /* 0x000fe20004800000 */
[----:B------:R-:W-:Y:S06]  /*7410*/  @P3 BRA `(.L_x_1802) ;  /* 0x0000000000603947 */ /* 0x000fec0003800000 */
[----:B------:R-:W-:Y:S01]  /*7420*/  IMAD.U32 R180, RZ, RZ, UR11 ;  /* 0x0000000bffb47e24 */ /* 0x000fe2000f8e00ff */
[----:B------:R-:W-:Y:S03]  /*7430*/  BSSY B0, `(.L_x_1803) ;  /* 0x0000012000007945 */ /* 0x000fe60003800000 */
[----:B------:R-:W-:-:S04]  /*7440*/  IMAD R21, R180, UR39, R179 ;  /* 0x00000027b4157c24 */ /* 0x000fc8000f8e02b3 */
[----:B------:R-:W-:-:S05]  /*7450*/  VIADD R21, R21, -UR18 ;  /* 0x8000001215157c36 */ /* 0x000fca0008000000 */
[----:B------:R-:W-:-:S13]  /*7460*/  ISETP.GT.AND P1, PT, R21, -0x1, PT ;  /* 0xffffffff1500780c */ /* 0x000fda0003f24270 */
[----:B------:R-:W-:Y:S05]  /*7470*/  @P1 BRA `(.L_x_1804) ;  /* 0x0000000000201947 */ /* 0x000fea0003800000 */
[----:B------:R-:W-:Y:S02]  /*7480*/  MOV R182, UR30 ;  /* 0x0000001e00b67c02 */ /* 0x000fe40008000f00 */
[----:B------:R-:W-:Y:S02]  /*7490*/  LOP3.LUT R21, RZ, R21, RZ, 0x33, !PT ;  /* 0x00000015ff157212 */ /* 0x000fe400078e33ff */
[----:B------:R-:W-:-:S13]  /*74a0*/  ISETP.NE.AND P1, PT, R182, 0x1, PT ;  /* 0x00000001b600780c */ /* 0x000fda0003f25270 */
[----:B------:R-:W0:Y:S02]  /*74b0*/  @P1 LDC.64 R180, c[0x0][0x9e8] ;  /* 0x00027a00ffb41b82 */ /* 0x000e240000000a00 */
[----:B0-----:R-:W-:-:S05]  /*74c0*/  @P1 IMAD.HI.U32 R180, R21, R180, RZ ;  /* 0x000000b415b41227 */ /* 0x001fca00078e00ff */
[----:B------:R-:W-:-:S04]  /*74d0*/  @P1 SHF.R.U32.HI R21, RZ, R181, R180 ;  /* 0x000000b5ff151219 */ /* 0x000fc800000116b4 */
[----:B------:R-:W-:Y:S01]  /*74e0*/  LOP3.LUT R21, RZ, R21, RZ, 0x33, !PT ;  /* 0x00000015ff157212 */ /* 0x000fe200078e33ff */
[----:B------:R-:W-:Y:S06]  /*74f0*/  BRA `(.L_x_1805) ;  /* 0x0000000000147947 */ /* 0x000fec0003800000 */
.L_x_1804:
[----:B------:R-:W-:-:S05]  /*7500*/  IMAD.U32 R182, RZ, RZ, UR30 ;  /* 0x0000001effb67e24 */ /* 0x000fca000f8e00ff */
[----:B------:R-:W-:-:S13]  /*7510*/  ISETP.NE.AND P1, PT, R182, 0x1, PT ;  /* 0x00000001b600780c */ /* 0x000fda0003f25270 */
[----:B------:R-:W0:Y:S02]  /*7520*/  @P1 LDC.64 R180, c[0x0][0x9e8] ;  /* 0x00027a00ffb41b82 */ /* 0x000e240000000a00 */
[----:B0-----:R-:W-:-:S05]  /*7530*/  @P1 IMAD.HI.U32 R180, R21, R180, RZ ;  /* 0x000000b415b41227 */ /* 0x001fca00078e00ff */
[----:B------:R-:W-:-:S07]  /*7540*/  @P1 SHF.R.U32.HI R21, RZ, R181, R180 ;  /* 0x000000b5ff151219 */ /* 0x000fce00000116b4 */
.L_x_1805:
[----:B------:R-:W-:Y:S05]  /*7550*/  BSYNC B0 ;  /* 0x0000000000007941 */ /* 0x000fea0003800000 */
.L_x_1803:
[----:B------:R-:W-:-:S04]  /*7560*/  IMAD R21, R21, R182, -UR10 ;  /* 0x8000000a15157e24 */ /* 0x000fc8000f8e02b6 */
[----:B------:R-:W-:-:S05]  /*7570*/  IMAD.IADD R21, R21, 0x1, -R0 ;  /* 0x0000000115157824 */ /* 0x000fca00078e0a00 */
[----:B------:R-:W-:Y:S02]  /*7580*/  VIADDMNMX R175, R21, R182, R175, PT ;  /* 0x000000b615af7246 */ /* 0x000fe400038001af */
[----:B------:R-:W-:-:S07]  /*7590*/  VIMNMX R178, R178, R21, !PT ;  /* 0x00000015b2b27248 */ /* 0x000fce0007fe0100 */
.L_x_1802:
[----:B------:R-:W-:Y:S01]  /*75a0*/  FMNMX.FTZ R21, R176, R5, !PT ;  /* 0x00000005b0157209 */ /* 0x000fe20007810000 */
[----:B------:R-:W-:Y:S01]  /*75b0*/  UMOV UR10, UR26 ;  /* 0x0000001a000a7c82 */ /* 0x000fe20008000000 */
[----:B------:R-:W-:Y:S02]  /*75c0*/  ISETP.GT.AND P2, PT, R178, RZ, P0 ;  /* 0x000000ffb200720c */ /* 0x000fe40000744270 */
[----:B------:R-:W-:Y:S02]  /*75d0*/  FMNMX.FTZ R180, R174, R21, !PT ;  /* 0x00000015aeb47209 */ /* 0x000fe40007810000 */
[----:B------:R-:W-:Y:S02]  /*75e0*/  ISETP.GT.AND P1, PT, R178, 0x1, P0 ;  /* 0x00000001b200780c */ /* 0x000fe40000724270 */
[----:B------:R-:W-:Y:S02]  /*75f0*/  FMNMX.FTZ R21, R173, R180, !PT ;  /* 0x000000b4ad157209 */ /* 0x000fe40007810000 */
[----:B------:R-:W-:-:S02]  /*7600*/  ISETP.LT.OR P2, PT, R175, 0x1, P2 ;  /* 0x00000001af00780c */ /* 0x000fc40001741670 */
[----:B------:R-:W-:Y:S02]  /*7610*/  FMNMX.FTZ R180, R172, R21, !PT ;  /* 0x00000015acb47209 */ /* 0x000fe40007810000 */
[----:B------:R-:W-:Y:S02]  /*7620*/  ISETP.GT.AND P3, PT, R178, 0x8, P0 ;  /* 0x00000008b200780c */ /* 0x000fe40000764270 */
[----:B------:R-:W-:Y:S02]  /*7630*/  FMNMX.FTZ R180, R167, R180, !PT ;  /* 0x000000b4a7b47209 */ /* 0x000fe40007810000 */
[----:B------:R-:W-:Y:S02]  /*7640*/  ISETP.LT.OR P1, PT, R175, 0x2, P1 ;  /* 0x00000002af00780c */ /* 0x000fe40000f21670 */
[----:B------:R-:W-:Y:S02]  /*7650*/  FMNMX.FTZ R21, R171, R180, !PT ;  /* 0x000000b4ab157209 */ /* 0x000fe40007810000 */
[----:B------:R-:W-:-:S02]  /*7660*/  FSEL R15, R15, -INF , !P2 ;  /* 0xff8000000f0f7808 */ /* 0x000fc40005000000 */
        /* <DEDUP_REMOVED lines=15> */
[----:B------:R-:W-:Y:S02]  /*7760*/  FSEL R18, R18, -INF , !P4 ;  /* 0xff80000012127808 */ /* 0x000fe40006000000 */
[----:B------:R-:W-:Y:S02]  /*7770*/  FMNMX.FTZ R21, R154, R21, !PT ;  /* 0x000000159a157209 */ /* 0x000fe40007810000 */
[----:B------:R-:W-:-:S02]  /*7780*/  ISETP.LT.OR P1, PT, R175, 0x11, P1 ;  /* 0x00000011af00780c */ /* 0x000fc40000f21670 */
[----:B------:R-:W-:Y:S02]  /*7790*/  FMNMX.FTZ R177, R22, R21, !PT ;  /* 0x0000001516b17209 */ /* 0x000fe40007810000 */
[C---:B------:R-:W-:Y:S02]  /*77a0*/  ISETP.GT.AND P2, PT, R178.reuse, 0x19, P0 ;  /* 0x00000019b200780c */ /* 0x040fe40000744270 */
[----:B------:R-:W-:Y:S01]  /*77b0*/  ISETP.GT.AND P4, PT, R178, 0x18, P0 ;  /* 0x00000018b200780c */ /* 0x000fe20000784270 */
[----:B------:R-:W0:Y:S01]  /*77c0*/  SHFL.BFLY PT, R180, R177, 0x2, 0x1f ;  /* 0x0c401f00b1b47f89 */ /* 0x000e2200000e0000 */
[----:B------:R-:W-:Y:S02]  /*77d0*/  ISETP.LT.OR P3, PT, R175, 0x12, P3 ;  /* 0x00000012af00780c */ /* 0x000fe40001f61670 */
[----:B------:R-:W-:Y:S02]  /*77e0*/  FSEL R19, R19, -INF , !P1 ;  /* 0xff80000013137808 */ /* 0x000fe40004800000 */
[----:B------:R-:W-:-:S02]  /*77f0*/  ISETP.LT.OR P2, PT, R175, 0x1a, P2 ;  /* 0x0000001aaf00780c */ /* 0x000fc40001741670 */
[----:B------:R-:W-:Y:S02]  /*7800*/  ISETP.LT.OR P4, PT, R175, 0x19, P4 ;  /* 0x00000019af00780c */ /* 0x000fe40002781670 */
[----:B------:R-:W-:Y:S02]  /*7810*/  FSEL R20, R20, -INF , !P3 ;  /* 0xff80000014147808 */ /* 0x000fe40005800000 */
[----:B------:R-:W-:Y:S02]  /*7820*/  FSEL R152, R152, -INF , !P2 ;  /* 0xff80000098987808 */ /* 0x000fe40005000000 */
[C---:B------:R-:W-:Y:S02]  /*7830*/  ISETP.GT.AND P1, PT, R178.reuse, 0x20, P0 ;  /* 0x00000020b200780c */ /* 0x040fe40000724270 */
[----:B------:R-:W-:Y:S02]  /*7840*/  FSEL R23, R23, -INF , !P4 ;  /* 0xff80000017177808 */ /* 0x000fe40006000000 */
[----:B------:R-:W-:-:S02]  /*7850*/  ISETP.GT.AND P3, PT, R178, 0x21, P0 ;  /* 0x00000021b200780c */ /* 0x000fc40000764270 */
[C---:B------:R-:W-:Y:S02]  /*7860*/  ISETP.LT.OR P1, PT, R175.reuse, 0x21, P1 ;  /* 0x00000021af00780c */ /* 0x040fe40000f21670 */
[C---:B------:R-:W-:Y:S02]  /*7870*/  ISETP.GT.AND P4, PT, R178.reuse, 0x28, P0 ;  /* 0x00000028b200780c */ /* 0x040fe40000784270 */
[----:B------:R-:W-:Y:S02]  /*7880*/  ISETP.LT.OR P3, PT, R175, 0x22, P3 ;  /* 0x00000022af00780c */ /* 0x000fe40001f61670 */
[----:B0-----:R-:W-:Y:S02]  /*7890*/  FMNMX.FTZ R180, R177, R180, !PT ;  /* 0x000000b4b1b47209 */ /* 0x001fe40007810000 */
[----:B------:R-:W-:Y:S02]  /*78a0*/  FMNMX.FTZ R177, R15, R6, !PT ;  /* 0x000000060fb17209 */ /* 0x000fe40007810000 */
[----:B------:R-:W-:Y:S01]  /*78b0*/  FSEL R155, R155, -INF , !P1 ;  /* 0xff8000009b9b7808 */ /* 0x000fe20004800000 */
[----:B------:R-:W0:Y:S01]  /*78c0*/  SHFL.BFLY PT, R21, R180, 0x1, 0x1f ;  /* 0x0c201f00b4157f89 */ /* 0x000e2200000e0000 */
[----:B------:R-:W-:-:S02]  /*78d0*/  ISETP.GT.AND P1, PT, R178, 0x29, P0 ;  /* 0x00000029b200780c */ /* 0x000fc40000724270 */
[----:B------:R-:W-:Y:S02]  /*78e0*/  FSEL R156, R156, -INF , !P3 ;  /* 0xff8000009c9c7808 */ /* 0x000fe40005800000 */
[C---:B------:R-:W-:Y:S02]  /*78f0*/  ISETP.LT.OR P4, PT, R175.reuse, 0x29, P4 ;  /* 0x00000029af00780c */ /* 0x040fe40002781670 */
[C---:B------:R-:W-:Y:S02]  /*7900*/  ISETP.GT.AND P3, PT, R178.reuse, 0x30, P0 ;  /* 0x00000030b200780c */ /* 0x040fe40000764270 */
[----:B------:R-:W-:Y:S02]  /*7910*/  ISETP.LT.OR P1, PT, R175, 0x2a, P1 ;  /* 0x0000002aaf00780c */ /* 0x000fe40000f21670 */
[----:B------:R-:W-:Y:S02]  /*7920*/  FSEL R157, R157, -INF , !P4 ;  /* 0xff8000009d9d7808 */ /* 0x000fe40006000000 */
[----:B------:R-:W-:-:S02]  /*7930*/  ISETP.GT.AND P4, PT, R178, 0x31, P0 ;  /* 0x00000031b200780c */ /* 0x000fc40000784270 */
[----:B------:R-:W-:Y:S02]  /*7940*/  FSEL R158, R158, -INF , !P1 ;  /* 0xff8000009e9e7808 */ /* 0x000fe40004800000 */
[C---:B------:R-:W-:Y:S02]  /*7950*/  ISETP.LT.OR P3, PT, R175.reuse, 0x31, P3 ;  /* 0x00000031af00780c */ /* 0x040fe40001f61670 */
[----:B------:R-:W-:Y:S02]  /*7960*/  ISETP.GT.AND P1, PT, R178, 0x38, P0 ;  /* 0x00000038b200780c */ /* 0x000fe40000724270 */
[----:B------:R-:W-:Y:S02]  /*7970*/  ISETP.LT.OR P4, PT, R175, 0x32, P4 ;  /* 0x00000032af00780c */ /* 0x000fe40002781670 */
[----:B------:R-:W-:Y:S02]  /*7980*/  FSEL R159, R159, -INF , !P3 ;  /* 0xff8000009f9f7808 */ /* 0x000fe40005800000 */
[----:B0-----:R-:W-:-:S02]  /*7990*/  FMNMX.FTZ R21, R180, R21, !PT ;  /* 0x00000015b4157209 */ /* 0x001fc40007810000 */
[----:B------:R-:W-:Y:S02]  /*79a0*/  FMNMX.FTZ R180, R16, R177, !PT ;  /* 0x000000b110b47209 */ /* 0x000fe40007810000 */
[C---:B------:R-:W-:Y:S01]  /*79b0*/  FSETP.NEU.FTZ.AND P2, PT, R21.reuse, -INF , PT ;  /* 0xff8000001500780b */ /* 0x040fe20003f5d000 */
[----:B------:R-:W-:Y:S01]  /*79c0*/  FMUL.FTZ R179, R21, UR10 ;  /* 0x0000000a15b37c20 */ /* 0x000fe20008410000 */
[----:B------:R-:W-:Y:S02]  /*79d0*/  FMNMX.FTZ R177, R17, R180, !PT ;  /* 0x000000b411b17209 */ /* 0x000fe40007810000 */
[----:B------:R-:W-:Y:S02]  /*79e0*/  ISETP.GT.AND P0, PT, R178, 0x39, P0 ;  /* 0x00000039b200780c */ /* 0x000fe40000704270 */
[----:B------:R-:W-:Y:S02]  /*79f0*/  FMNMX.FTZ R180, R18, R177, !PT ;  /* 0x000000b112b47209 */ /* 0x000fe40007810000 */
[----:B------:R-:W-:-:S02]  /*7a00*/  FSEL R181, R179, RZ, P2 ;  /* 0x000000ffb3b57208 */ /* 0x000fc40001000000 */
[----:B------:R-:W-:Y:S02]  /*7a10*/  FMNMX.FTZ R177, R19, R180, !PT ;  /* 0x000000b413b17209 */ /* 0x000fe40007810000 */
[----:B------:R-:W-:Y:S01]  /*7a20*/  ISETP.LT.OR P1, PT, R175, 0x39, P1 ;  /* 0x00000039af00780c */ /* 0x000fe20000f21670 */
[--C-:B------:R-:W-:Y:S01]  /*7a30*/  FFMA.FTZ R178, R173, UR10, -R181.reuse ;  /* 0x0000000aadb27c23 */ /* 0x100fe200080108b5 */
[----:B------:R-:W-:Y:S01]  /*7a40*/  FMNMX.FTZ R180, R20, R177, !PT ;  /* 0x000000b114b47209 */ /* 0x000fe20007810000 */
[--C-:B------:R-:W-:Y:S01]  /*7a50*/  FFMA.FTZ R174, R174, UR10, -R181.reuse ;  /* 0x0000000aaeae7c23 */ /* 0x100fe200080108b5 */
[----:B------:R-:W-:Y:S01]  /*7a60*/  FSEL R173, R160, -INF , !P4 ;  /* 0xff800000a0ad7808 */ /* 0x000fe20006000000 */
[--C-:B------:R-:W-:Y:S01]  /*7a70*/  FFMA.FTZ R167, R167, UR10, -R181.reuse ;  /* 0x0000000aa7a77c23 */ /* 0x100fe200080108b5 */
[----:B------:R-:W-:Y:S01]  /*7a80*/  FMNMX.FTZ R177, R23, R180, !PT ;  /* 0x000000b417b17209 */ /* 0x000fe20007810000 */
[--C-:B------:R-:W-:Y:S01]  /*7a90*/  FFMA.FTZ R180, R176, UR10, -R181.reuse ;  /* 0x0000000ab0b47c23 */ /* 0x100fe200080108b5 */
[----:B------:R-:W-:Y:S01]  /*7aa0*/  ISETP.LT.OR P0, PT, R175, 0x3a, P0 ;  /* 0x0000003aaf00780c */ /* 0x000fe20000701670 */
[----:B------:R0:W-:Y:S01]  /*7ab0*/  MUFU.EX2 R160, R178 ;  /* 0x000000b200a07308 */ /* 0x0001e20000000800 */
[----:B------:R-:W-:Y:S01]  /*7ac0*/  FMNMX.FTZ R176, R152, R177, !PT ;  /* 0x000000b198b07209 */ /* 0x000fe20007810000 */
[--C-:B------:R-:W-:Y:S01]  /*7ad0*/  FFMA.FTZ R175, R172, UR10, -R181.reuse ;  /* 0x0000000aacaf7c23 */ /* 0x100fe200080108b5 */
[----:B------:R-:W-:Y:S01]  /*7ae0*/  FSEL R161, R161, -INF , !P1 ;  /* 0xff800000a1a17808 */ /* 0x000fe20004800000 */
[--C-:B------:R-:W-:Y:S01]  /*7af0*/  FFMA.FTZ R172, R171, UR10, -R181.reuse ;  /* 0x0000000aabac7c23 */ /* 0x100fe200080108b5 */
[----:B------:R-:W-:Y:S01]  /*7b00*/  FMNMX.FTZ R179, R155, R176, !PT ;  /* 0x000000b09bb37209 */ /* 0x000fe20007810000 */
[--C-:B------:R-:W-:Y:S01]  /*7b10*/  FFMA.FTZ R171, R170, UR10, -R181.reuse ;  /* 0x0000000aaaab7c23 */ /* 0x100fe200080108b5 */
[----:B------:R-:W-:Y:S01]  /*7b20*/  FSEL R162, R162, -INF , !P0 ;  /* 0xff800000a2a27808 */ /* 0x000fe20004000000 */
[----:B------:R-:W-:Y:S01]  /*7b30*/  MUFU.EX2 R177, R180 ;  /* 0x000000b400b17308 */ /* 0x000fe20000000800 */
[----:B------:R-:W-:Y:S01]  /*7b40*/  FMNMX.FTZ R176, R156, R179, !PT ;  /* 0x000000b39cb07209 */ /* 0x000fe20007810000 */
[--C-:B------:R-:W-:Y:S01]  /*7b50*/  FFMA.FTZ R166, R166, UR10, -R181.reuse ;  /* 0x0000000aa6a67c23 */ /* 0x100fe200080108b5 */
[----:B------:R-:W-:Y:S01]  /*7b60*/  FSEL R170, R21, RZ, P2 ;  /* 0x000000ff15aa7208 */ /* 0x000fe20001000000 */
[--C-:B------:R-:W-:Y:S01]  /*7b70*/  FFMA.FTZ R169, R169, UR10, -R181.reuse ;  /* 0x0000000aa9a97c23 */ /* 0x100fe200080108b5 */
[----:B------:R-:W-:Y:S01]  /*7b80*/  FMNMX.FTZ R179, R157, R176, !PT ;  /* 0x000000b09db37209 */ /* 0x000fe20007810000 */
[--C-:B------:R-:W-:Y:S01]  /*7b90*/  FFMA.FTZ R165, R165, UR10, -R181.reuse ;  /* 0x0000000aa5a57c23 */ /* 0x100fe200080108b5 */
[----:B------:R-:W-:Y:S01]  /*7ba0*/  FFMA.FTZ R153, R153, UR10, -R181 ;  /* 0x0000000a99997c23 */ /* 0x000fe200080108b5 */
[----:B------:R-:W-:Y:S01]  /*7bb0*/  FADD.FTZ R170, -R170, R5 ;  /* 0x00000005aaaa7221 */ /* 0x000fe20000010100 */
[----:B------:R-:W-:Y:S01]  /*7bc0*/  FMNMX.FTZ R176, R158, R179, !PT ;  /* 0x000000b39eb07209 */ /* 0x000fe20007810000 */
[----:B------:R-:W-:Y:S01]  /*7bd0*/  MUFU.EX2 R174, R174 ;  /* 0x000000ae00ae7308 */ /* 0x000fe20000000800 */
[--C-:B------:R-:W-:Y:S01]  /*7be0*/  FFMA.FTZ R164, R164, UR10, -R181.reuse ;  /* 0x0000000aa4a47c23 */ /* 0x100fe200080108b5 */
[----:B------:R-:W-:Y:S01]  /*7bf0*/  FMUL.FTZ R170, R170, UR10 ;  /* 0x0000000aaaaa7c20 */ /* 0x000fe20008410000 */
[----:B------:R-:W-:Y:S01]  /*7c00*/  FMNMX.FTZ R176, R159, R176, !PT ;  /* 0x000000b09fb07209 */ /* 0x000fe20007810000 */
[----:B------:R-:W-:Y:S01]  /*7c10*/  FFMA.FTZ R154, R154, UR10, -R181 ;  /* 0x0000000a9a9a7c23 */ /* 0x000fe200080108b5 */
[----:B------:R-:W-:-:S02]  /*7c20*/  ISETP.NE.AND P0, PT, R3, RZ, PT ;  /* 0x000000ff0300720c */ /* 0x000fc40003f05270 */
[----:B------:R-:W-:Y:S01]  /*7c30*/  FMNMX.FTZ R176, R173, R176, !PT ;  /* 0x000000b0adb07209 */ /* 0x000fe20007810000 */
[----:B------:R-:W2:Y:S03]  /*7c40*/  MUFU.EX2 R170, R170 ;  /* 0x000000aa00aa7308 */ /* 0x000ea60000000800 */
[----:B------:R-:W-:Y:S01]  /*7c50*/  FMNMX.FTZ R179, R161, R176, !PT ;  /* 0x000000b0a1b37209 */ /* 0x000fe20007810000 */
[----:B------:R-:W-:-:S03]  /*7c60*/  FFMA.FTZ R176, R168, UR10, -R181 ;  /* 0x0000000aa8b07c23 */ /* 0x000fc600080108b5 */
[----:B------:R-:W-:Y:S01]  /*7c70*/  FMNMX.FTZ R179, R162, R179, !PT ;  /* 0x000000b3a2b37209 */ /* 0x000fe20007810000 */
[----:B------:R-:W3:Y:S04]  /*7c80*/  MUFU.EX2 R175, R175 ;  /* 0x000000af00af7308 */ /* 0x000ee80000000800 */
[----:B0-----:R-:W0:Y:S04]  /*7c90*/  SHFL.BFLY PT, R178, R179, 0x2, 0x1f ;  /* 0x0c401f00b3b27f89 */ /* 0x001e2800000e0000 */
[----:B------:R-:W4:Y:S01]  /*7ca0*/  MUFU.EX2 R167, R167 ;  /* 0x000000a700a77308 */ /* 0x000f220000000800 */
[----:B--2---:R-:W-:Y:S01]  /*7cb0*/  FFMA.FTZ R183, R170, R8, R177 ;  /* 0x00000008aab77223 */ /* 0x004fe200000100b1 */
[-C--:B------:R-:W-:Y:S01]  /*7cc0*/  FMUL.FTZ R24, R24, R170.reuse ;  /* 0x000000aa18187220 */ /* 0x080fe20000410000 */
[-C--:B------:R-:W-:Y:S01]  /*7cd0*/  FMUL.FTZ R25, R25, R170.reuse ;  /* 0x000000aa19197220 */ /* 0x080fe20000410000 */
[-C--:B------:R-:W-:Y:S01]  /*7ce0*/  FMUL.FTZ R28, R28, R170.reuse ;  /* 0x000000aa1c1c7220 */ /* 0x080fe20000410000 */
[----:B------:R-:W-:Y:S01]  /*7cf0*/  FADD.FTZ R183, R174, R183 ;  /* 0x000000b7aeb77221 */ /* 0x000fe20000010000 */
[-C--:B------:R-:W-:Y:S01]  /*7d00*/  FMUL.FTZ R29, R29, R170.reuse ;  /* 0x000000aa1d1d7220 */ /* 0x080fe20000410000 */
[-C--:B------:R-:W-:Y:S01]  /*7d10*/  FMUL.FTZ R32, R32, R170.reuse ;  /* 0x000000aa20207220 */ /* 0x080fe20000410000 */
[----:B------:R-:W2:Y:S01]  /*7d20*/  MUFU.EX2 R172, R172 ;  /* 0x000000ac00ac7308 */ /* 0x000ea20000000800 */
[----:B------:R-:W-:Y:S01]  /*7d30*/  FADD.FTZ R8, R160, R183 ;  /* 0x000000b7a0087221 */ /* 0x000fe20000010000 */
[-C--:B------:R-:W-:Y:S01]  /*7d40*/  FMUL.FTZ R33, R33, R170.reuse ;  /* 0x000000aa21217220 */ /* 0x080fe20000410000 */
[-C--:B------:R-:W-:Y:S01]  /*7d50*/  FMUL.FTZ R36, R36, R170.reuse ;  /* 0x000000aa24247220 */ /* 0x080fe20000410000 */
[-C--:B------:R-:W-:Y:S01]  /*7d60*/  FMUL.FTZ R37, R37, R170.reuse ;  /* 0x000000aa25257220 */ /* 0x080fe20000410000 */
[----:B---3--:R-:W-:Y:S01]  /*7d70*/  FADD.FTZ R8, R175, R8 ;  /* 0x00000008af087221 */ /* 0x008fe20000010000 */
[-C--:B------:R-:W-:Y:S01]  /*7d80*/  FMUL.FTZ R40, R40, R170.reuse ;  /* 0x000000aa28287220 */ /* 0x080fe20000410000 */
[-C--:B------:R-:W-:Y:S01]  /*7d90*/  FMUL.FTZ R41, R41, R170.reuse ;  /* 0x000000aa29297220 */ /* 0x080fe20000410000 */
[----:B------:R-:W3:Y:S01]  /*7da0*/  MUFU.EX2 R166, R166 ;  /* 0x000000a600a67308 */ /* 0x000ee20000000800 */
[-C--:B------:R-:W-:Y:S01]  /*7db0*/  FMUL.FTZ R44, R44, R170.reuse ;  /* 0x000000aa2c2c7220 */ /* 0x080fe20000410000 */
[-C--:B------:R-:W-:Y:S01]  /*7dc0*/  FMUL.FTZ R45, R45, R170.reuse ;  /* 0x000000aa2d2d7220 */ /* 0x080fe20000410000 */
[----:B------:R-:W-:Y:S01]  /*7dd0*/  FMUL.FTZ R48, R48, R170 ;  /* 0x000000aa30307220 */ /* 0x000fe20000410000 */
[----:B0-----:R-:W-:Y:S01]  /*7de0*/  FMNMX.FTZ R168, R179, R178, !PT ;  /* 0x000000b2b3a87209 */ /* 0x001fe20007810000 */
[--C-:B------:R-:W-:Y:S01]  /*7df0*/  FFMA.FTZ R178, R163, UR10, -R181.reuse ;  /* 0x0000000aa3b27c23 */ /* 0x100fe200080108b5 */
[----:B------:R-:W-:Y:S01]  /*7e00*/  FFMA.FTZ R181, R22, UR10, -R181 ;  /* 0x0000000a16b57c23 */ /* 0x000fe200080108b5 */
[-C--:B------:R-:W-:Y:S01]  /*7e10*/  FMUL.FTZ R49, R49, R170.reuse ;  /* 0x000000aa31317220 */ /* 0x080fe20000410000 */
[----:B------:R-:W0:Y:S01]  /*7e20*/  MUFU.EX2 R171, R171 ;  /* 0x000000ab00ab7308 */ /* 0x000e220000000800 */
[----:B------:R-:W5:Y:S01]  /*7e30*/  SHFL.BFLY PT, R179, R168, 0x1, 0x1f ;  /* 0x0c201f00a8b37f89 */ /* 0x000f6200000e0000 */
[-C--:B------:R-:W-:Y:S01]  /*7e40*/  FMUL.FTZ R52, R52, R170.reuse ;  /* 0x000000aa34347220 */ /* 0x080fe20000410000 */
        /* <DEDUP_REMOVED lines=21> */
[----:B------:R4:W-:Y:S01]  /*7fa0*/  MUFU.EX2 R163, R153 ;  /* 0x0000009900a37308 */ /* 0x0009e20000000800 */
[----:B-----5:R-:W-:Y:S01]  /*7fb0*/  FMNMX.FTZ R168, R168, R179, !PT ;  /* 0x000000b3a8a87209 */ /* 0x020fe20007810000 */
[-C--:B------:R-:W-:Y:S01]  /*7fc0*/  FMUL.FTZ R92, R92, R170.reuse ;  /* 0x000000aa5c5c7220 */ /* 0x080fe20000410000 */
[-C--:B------:R-:W-:Y:S01]  /*7fd0*/  FMUL.FTZ R93, R93, R170.reuse ;  /* 0x000000aa5d5d7220 */ /* 0x080fe20000410000 */
[-C--:B------:R-:W-:Y:S01]  /*7fe0*/  FMUL.FTZ R96, R96, R170.reuse ;  /* 0x000000aa60607220 */ /* 0x080fe20000410000 */
[C---:B------:R-:W-:Y:S01]  /*7ff0*/  FSETP.NEU.FTZ.AND P1, PT, R168.reuse, -INF , PT ;  /* 0xff800000a800780b */ /* 0x040fe20003f3d000 */
[----:B------:R-:W-:Y:S01]  /*8000*/  FMUL.FTZ R5, R168, UR10 ;  /* 0x0000000aa8057c20 */ /* 0x000fe20008410000 */
[----:B------:R-:W-:Y:S01]  /*8010*/  FMUL.FTZ R97, R97, R170 ;  /* 0x000000aa61617220 */ /* 0x000fe20000410000 */
[----:B------:R-:W5:Y:S01]  /*8020*/  MUFU.EX2 R165, R165 ;  /* 0x000000a500a57308 */ /* 0x000f620000000800 */
[----:B----4-:R-:W-:-:S02]  /*8030*/  IMAD.U32 R153, RZ, RZ, UR24 ;  /* 0x00000018ff997e24 */ /* 0x010fc4000f8e00ff */
[-C--:B------:R-:W-:Y:S01]  /*8040*/  FMUL.FTZ R100, R100, R170.reuse ;  /* 0x000000aa64647220 */ /* 0x080fe20000410000 */
[----:B------:R-:W-:Y:S01]  /*8050*/  FSEL R182, R5, RZ, P1 ;  /* 0x000000ff05b67208 */ /* 0x000fe20000800000 */
[-C--:B------:R-:W-:Y:S01]  /*8060*/  FMUL.FTZ R101, R101, R170.reuse ;  /* 0x000000aa65657220 */ /* 0x080fe20000410000 */
[----:B------:R-:W-:Y:S01]  /*8070*/  FSEL R5, R168, RZ, P1 ;  /* 0x000000ffa8057208 */ /* 0x000fe20000800000 */
[-C--:B------:R-:W-:Y:S01]  /*8080*/  FMUL.FTZ R104, R104, R170.reuse ;  /* 0x000000aa68687220 */ /* 0x080fe20000410000 */
[----:B------:R-:W-:Y:S01]  /*8090*/  FMUL.FTZ R105, R105, R170 ;  /* 0x000000aa69697220 */ /* 0x000fe20000410000 */
[----:B------:R-:W-:Y:S01]  /*80a0*/  FFMA.FTZ R22, R15, UR10, -R182 ;  /* 0x0000000a0f167c23 */ /* 0x000fe200080108b6 */
[----:B------:R-:W-:Y:S01]  /*80b0*/  FADD.FTZ R15, R167, R8 ;  /* 0x00000008a70f7221 */ /* 0x000fe20000010000 */
[----:B------:R-:W-:Y:S01]  /*80c0*/  FADD.FTZ R5, -R5, R6 ;  /* 0x0000000605057221 */ /* 0x000fe20000010100 */
[----:B------:R-:W4:Y:S01]  /*80d0*/  MUFU.EX2 R178, R178 ;  /* 0x000000b200b27308 */ /* 0x000f220000000800 */
[----:B------:R-:W-:Y:S01]  /*80e0*/  @!P0 LEA R8, R153, R2, 0x6 ;  /* 0x0000000299088211 */ /* 0x000fe200078e30ff */
[----:B--2---:R-:W-:Y:S01]  /*80f0*/  FADD.FTZ R15, R172, R15 ;  /* 0x0000000fac0f7221 */ /* 0x004fe20000010000 */
[----:B------:R-:W-:Y:S01]  /*8100*/  FMUL.FTZ R5, R5, UR10 ;  /* 0x0000000a05057c20 */ /* 0x000fe20008410000 */
[--C-:B------:R-:W-:Y:S01]  /*8110*/  FFMA.FTZ R153, R16, UR10, -R182.reuse ;  /* 0x0000000a10997c23 */ /* 0x100fe200080108b6 */
[--C-:B------:R-:W-:Y:S01]  /*8120*/  FFMA.FTZ R17, R17, UR10, -R182.reuse ;  /* 0x0000000a11117c23 */ /* 0x100fe200080108b6 */
[----:B---3--:R-:W-:Y:S01]  /*8130*/  FADD.FTZ R6, R166, R15 ;  /* 0x0000000fa6067221 */ /* 0x008fe20000010000 */
[--C-:B------:R-:W-:Y:S01]  /*8140*/  FFMA.FTZ R18, R18, UR10, -R182.reuse ;  /* 0x0000000a12127c23 */ /* 0x100fe200080108b6 */
[----:B------:R-:W-:Y:S01]  /*8150*/  MUFU.EX2 R22, R22 ;  /* 0x0000001600167308 */ /* 0x000fe20000000800 */
[----:B------:R-:W-:Y:S01]  /*8160*/  FFMA.FTZ R19, R19, UR10, -R182 ;  /* 0x0000000a13137c23 */ /* 0x000fe200080108b6 */
[----:B0-----:R-:W-:Y:S01]  /*8170*/  FADD.FTZ R15, R171, R6 ;  /* 0x00000006ab0f7221 */ /* 0x001fe20000010000 */
[--C-:B------:R-:W-:Y:S01]  /*8180*/  FFMA.FTZ R20, R20, UR10, -R182.reuse ;  /* 0x0000000a14147c23 */ /* 0x100fe200080108b6 */
[--C-:B------:R-:W-:Y:S01]  /*8190*/  FFMA.FTZ R183, R161, UR10, -R182.reuse ;  /* 0x0000000aa1b77c23 */ /* 0x100fe200080108b6 */
[--C-:B------:R-:W-:Y:S01]  /*81a0*/  FFMA.FTZ R23, R23, UR10, -R182.reuse ;  /* 0x0000000a17177c23 */ /* 0x100fe200080108b6 */
[----:B-1----:R-:W-:Y:S01]  /*81b0*/  FADD.FTZ R16, R176, R15 ;  /* 0x0000000fb0107221 */ /* 0x002fe20000010000 */
[----:B------:R-:W-:Y:S01]  /*81c0*/  FFMA.FTZ R15, R156, UR10, -R182 ;  /* 0x0000000a9c0f7c23 */ /* 0x000fe200080108b6 */
[----:B------:R-:W0:Y:S01]  /*81d0*/  MUFU.EX2 R5, R5 ;  /* 0x0000000500057308 */ /* 0x000e220000000800 */
[----:B------:R-:W-:Y:S01]  /*81e0*/  F2FP.BF16.F32.PACK_AB R156, R172, R167 ;  /* 0x000000a7ac9c723e */ /* 0x000fe200000010ff */
[----:B------:R-:W-:Y:S01]  /*81f0*/  FADD.FTZ R16, R169, R16 ;  /* 0x00000010a9107221 */ /* 0x000fe20000010000 */
[--C-:B------:R-:W-:Y:S01]  /*8200*/  FFMA.FTZ R6, R152, UR10, -R182.reuse ;  /* 0x0000000a98067c23 */ /* 0x100fe200080108b6 */
[----:B------:R-:W-:Y:S01]  /*8210*/  @!P0 LEA R8, R8, UR37, 0x2 ;  /* 0x0000002508088c11 */ /* 0x000fe2000f8e10ff */
[----:B------:R-:W-:Y:S01]  /*8220*/  FFMA.FTZ R155, R155, UR10, -R182 ;  /* 0x0000000a9b9b7c23 */ /* 0x000fe200080108b6 */
[----:B-----5:R-:W-:Y:S01]  /*8230*/  FADD.FTZ R185, R165, R16 ;  /* 0x00000010a5b97221 */ /* 0x020fe20000010000 */
[----:B------:R-:W-:Y:S01]  /*8240*/  F2FP.BF16.F32.PACK_AB R152, R174, R177 ;  /* 0x000000b1ae98723e */ /* 0x000fe200000010ff */
[----:B------:R-:W1:Y:S01]  /*8250*/  MUFU.EX2 R153, R153 ;  /* 0x0000009900997308 */ /* 0x000e620000000800 */
[----:B------:R-:W-:Y:S01]  /*8260*/  @!P0 STS [R8+0x28800], R170 ;  /* 0x028800aa08008388 */ /* 0x000fe20000000800 */
[----:B----4-:R-:W-:Y:S01]  /*8270*/  FADD.FTZ R16, R178, R185 ;  /* 0x000000b9b2107221 */ /* 0x010fe20000010000 */
[--C-:B------:R-:W-:Y:S01]  /*8280*/  FFMA.FTZ R157, R157, UR10, -R182.reuse ;  /* 0x0000000a9d9d7c23 */ /* 0x100fe200080108b6 */
[--C-:B------:R-:W-:Y:S01]  /*8290*/  FFMA.FTZ R159, R159, UR10, -R182.reuse ;  /* 0x0000000a9f9f7c23 */ /* 0x100fe200080108b6 */
[----:B------:R-:W-:Y:S01]  /*82a0*/  FFMA.FTZ R173, R173, UR10, -R182 ;  /* 0x0000000aadad7c23 */ /* 0x000fe200080108b6 */
[----:B------:R-:W-:Y:S01]  /*82b0*/  FADD.FTZ R161, R163, R16 ;  /* 0x00000010a3a17221 */ /* 0x000fe20000010000 */
[-C--:B------:R-:W-:Y:S01]  /*82c0*/  FMUL.FTZ R108, R108, R170.reuse ;  /* 0x000000aa6c6c7220 */ /* 0x080fe20000410000 */
[----:B------:R-:W2:Y:S01]  /*82d0*/  MUFU.EX2 R164, R164 ;  /* 0x000000a400a47308 */ /* 0x000ea20000000800 */
[----:B0-----:R-:W-:Y:S01]  /*82e0*/  FFMA.FTZ R172, R5, R7, R22 ;  /* 0x0000000705ac7223 */ /* 0x001fe20000010016 */
[----:B------:R0:W-:Y:S01]  /*82f0*/  @!P0 STS [R8+0x28820], R5 ;  /* 0x0288200508008388 */ /* 0x0001e20000000800 */
[-C--:B------:R-:W-:Y:S01]  /*8300*/  FMUL.FTZ R109, R109, R170.reuse ;  /* 0x000000aa6d6d7220 */ /* 0x080fe20000410000 */
[-C--:B------:R-:W-:Y:S01]  /*8310*/  FMUL.FTZ R112, R112, R170.reuse ;  /* 0x000000aa70707220 */ /* 0x080fe20000410000 */
[-C--:B------:R-:W-:Y:S01]  /*8320*/  FMUL.FTZ R113, R113, R170.reuse ;  /* 0x000000aa71717220 */ /* 0x080fe20000410000 */
[-C--:B------:R-:W-:Y:S01]  /*8330*/  FMUL.FTZ R116, R116, R170.reuse ;  /* 0x000000aa74747220 */ /* 0x080fe20000410000 */
[----:B------:R-:W-:Y:S01]  /*8340*/  FMUL.FTZ R117, R117, R170 ;  /* 0x000000aa75757220 */ /* 0x000fe20000410000 */
[----:B------:R-:W3:Y:S01]  /*8350*/  MUFU.EX2 R17, R17 ;  /* 0x0000001100117308 */ /* 0x000ee20000000800 */
[C---:B-1----:R-:W-:Y:S01]  /*8360*/  FADD.FTZ R172, R153.reuse, R172 ;  /* 0x000000ac99ac7221 */ /* 0x042fe20000010000 */
[----:B------:R-:W-:Y:S01]  /*8370*/  F2FP.BF16.F32.PACK_AB R153, R153, R22 ;  /* 0x000000169999723e */ /* 0x000fe200000010ff */
[-C--:B------:R-:W-:Y:S01]  /*8380*/  FMUL.FTZ R120, R120, R170.reuse ;  /* 0x000000aa78787220 */ /* 0x080fe20000410000 */
[-C--:B------:R-:W-:Y:S01]  /*8390*/  FMUL.FTZ R121, R121, R170.reuse ;  /* 0x000000aa79797220 */ /* 0x080fe20000410000 */
[-C--:B------:R-:W-:Y:S01]  /*83a0*/  FMUL.FTZ R124, R124, R170.reuse ;  /* 0x000000aa7c7c7220 */ /* 0x080fe20000410000 */
[-C--:B------:R-:W-:Y:S01]  /*83b0*/  FMUL.FTZ R125, R125, R170.reuse ;  /* 0x000000aa7d7d7220 */ /* 0x080fe20000410000 */
[-C--:B------:R-:W-:Y:S01]  /*83c0*/  FMUL.FTZ R128, R128, R170.reuse ;  /* 0x000000aa80807220 */ /* 0x080fe20000410000 */
[----:B------:R1:W4:Y:S01]  /*83d0*/  MUFU.EX2 R179, R154 ;  /* 0x0000009a00b37308 */ /* 0x0003220000000800 */
[C---:B--2---:R-:W-:Y:S01]  /*83e0*/  FADD.FTZ R16, R164.reuse, R161 ;  /* 0x000000a1a4107221 */ /* 0x044fe20000010000 */
[----:B------:R-:W-:Y:S01]  /*83f0*/  F2FP.BF16.F32.PACK_AB R164, R164, R163 ;  /* 0x000000a3a4a4723e */ /* 0x000fe200000010ff */
[-C--:B------:R-:W-:Y:S01]  /*8400*/  FMUL.FTZ R129, R129, R170.reuse ;  /* 0x000000aa81817220 */ /* 0x080fe20000410000 */
[-C--:B------:R-:W-:Y:S01]  /*8410*/  FMUL.FTZ R132, R132, R170.reuse ;  /* 0x000000aa84847220 */ /* 0x080fe20000410000 */
[-C--:B------:R-:W-:Y:S01]  /*8420*/  FMUL.FTZ R133, R133, R170.reuse ;  /* 0x000000aa85857220 */ /* 0x080fe20000410000 */
[-C--:B------:R-:W-:Y:S01]  /*8430*/  FMUL.FTZ R136, R136, R170.reuse ;  /* 0x000000aa88887220 */ /* 0x080fe20000410000 */
[----:B------:R-:W-:Y:S01]  /*8440*/  FMUL.FTZ R137, R137, R170 ;  /* 0x000000aa89897220 */ /* 0x000fe20000410000 */
[----:B------:R-:W2:Y:S01]  /*8450*/  MUFU.EX2 R18, R18 ;  /* 0x0000001200127308 */ /* 0x000ea20000000800 */
[----:B---3--:R-:W-:Y:S01]  /*8460*/  FADD.FTZ R7, R17, R172 ;  /* 0x000000ac11077221 */ /* 0x008fe20000010000 */
[----:B-1----:R-:W-:Y:S01]  /*8470*/  F2FP.BF16.F32.PACK_AB R154, R175, R160 ;  /* 0x000000a0af9a723e */ /* 0x002fe200000010ff */
[----:B------:R-:W-:Y:S01]  /*8480*/  FMUL.FTZ R140, R140, R170 ;  /* 0x000000aa8c8c7220 */ /* 0x000fe20000410000 */
[----:B------:R-:W-:Y:S01]  /*8490*/  F2FP.BF16.F32.PACK_AB R160, R169, R176 ;  /* 0x000000b0a9a0723e */ /* 0x000fe200000010ff */
[-C--:B------:R-:W-:Y:S01]  /*84a0*/  FMUL.FTZ R141, R141, R170.reuse ;  /* 0x000000aa8d8d7220 */ /* 0x080fe20000410000 */
[-C--:B------:R-:W-:Y:S01]  /*84b0*/  FMUL.FTZ R144, R144, R170.reuse ;  /* 0x000000aa90907220 */ /* 0x080fe20000410000 */
[-C--:B------:R-:W-:Y:S01]  /*84c0*/  FMUL.FTZ R145, R145, R170.reuse ;  /* 0x000000aa91917220 */ /* 0x080fe20000410000 */
[----:B------:R1:W0:Y:S01]  /*84d0*/  MUFU.EX2 R180, R181 ;  /* 0x000000b500b47308 */ /* 0x0002220000000800 */
[----:B----4-:R-:W-:Y:S01]  /*84e0*/  FADD.FTZ R161, R179, R16 ;  /* 0x00000010b3a17221 */ /* 0x010fe20000010000 */
[-C--:B------:R-:W-:Y:S01]  /*84f0*/  FMUL.FTZ R148, R148, R170.reuse ;  /* 0x000000aa94947220 */ /* 0x080fe20000410000 */
[----:B------:R-:W-:Y:S01]  /*8500*/  FMUL.FTZ R149, R149, R170 ;  /* 0x000000aa95957220 */ /* 0x000fe20000410000 */
[-C--:B------:R-:W-:Y:S01]  /*8510*/  FMUL.FTZ R26, R26, R5.reuse ;  /* 0x000000051a1a7220 */ /* 0x080fe20000410000 */
[-C--:B------:R-:W-:Y:S01]  /*8520*/  FMUL.FTZ R27, R27, R5.reuse ;  /* 0x000000051b1b7220 */ /* 0x080fe20000410000 */
[-C--:B------:R-:W-:Y:S01]  /*8530*/  FMUL.FTZ R30, R30, R5.reuse ;  /* 0x000000051e1e7220 */ /* 0x080fe20000410000 */
[----:B------:R-:W-:Y:S01]  /*8540*/  FMUL.FTZ R31, R31, R5 ;  /* 0x000000051f1f7220 */ /* 0x000fe20000410000 */
[----:B------:R-:W3:Y:S01]  /*8550*/  MUFU.EX2 R19, R19 ;  /* 0x0000001300137308 */ /* 0x000ee20000000800 */
[----:B--2---:R-:W-:Y:S01]  /*8560*/  FADD.FTZ R174, R18, R7 ;  /* 0x0000000712ae7221 */ /* 0x004fe20000010000 */
[--C-:B-1----:R-:W-:Y:S01]  /*8570*/  FFMA.FTZ R181, R158, UR10, -R182.reuse ;  /* 0x0000000a9eb57c23 */ /* 0x102fe200080108b6 */
[----:B------:R-:W-:Y:S01]  /*8580*/  FFMA.FTZ R182, R162, UR10, -R182 ;  /* 0x0000000aa2b67c23 */ /* 0x000fe200080108b6 */
[----:B------:R-:W-:Y:S01]  /*8590*/  F2FP.BF16.F32.PACK_AB R162, R178, R165 ;  /* 0x000000a5b2a2723e */ /* 0x000fe200000010ff */
[-C--:B------:R-:W-:Y:S01]  /*85a0*/  FMUL.FTZ R34, R34, R5.reuse ;  /* 0x0000000522227220 */ /* 0x080fe20000410000 */
[----:B------:R-:W-:Y:S01]  /*85b0*/  F2FP.BF16.F32.PACK_AB R158, R171, R166 ;  /* 0x000000a6ab9e723e */ /* 0x000fe200000010ff */
[----:B------:R-:W-:Y:S01]  /*85c0*/  FMUL.FTZ R35, R35, R5 ;  /* 0x0000000523237220 */ /* 0x000fe20000410000 */
[----:B------:R-:W1:Y:S01]  /*85d0*/  MUFU.EX2 R20, R20 ;  /* 0x0000001400147308 */ /* 0x000e620000000800 */
[C---:B0-----:R-:W-:Y:S01]  /*85e0*/  FADD.FTZ R8, R180.reuse, R161 ;  /* 0x000000a1b4087221 */ /* 0x041fe20000010000 */
[----:B------:R-:W-:Y:S01]  /*85f0*/  F2FP.BF16.F32.PACK_AB R166, R180, R179 ;  /* 0x000000b3b4a6723e */ /* 0x000fe200000010ff */
[-C--:B------:R-:W-:Y:S01]  /*8600*/  FMUL.FTZ R38, R38, R5.reuse ;  /* 0x0000000526267220 */ /* 0x080fe20000410000 */
[-C--:B------:R-:W-:Y:S01]  /*8610*/  FMUL.FTZ R39, R39, R5.reuse ;  /* 0x0000000527277220 */ /* 0x080fe20000410000 */
[-C--:B------:R-:W-:Y:S01]  /*8620*/  FMUL.FTZ R42, R42, R5.reuse ;  /* 0x000000052a2a7220 */ /* 0x080fe20000410000 */
[-C--:B------:R-:W-:Y:S01]  /*8630*/  FMUL.FTZ R43, R43, R5.reuse ;  /* 0x000000052b2b7220 */ /* 0x080fe20000410000 */
[-C--:B------:R-:W-:Y:S01]  /*8640*/  FMUL.FTZ R46, R46, R5.reuse ;  /* 0x000000052e2e7220 */ /* 0x080fe20000410000 */
[----:B------:R-:W0:Y:S01]  /*8650*/  MUFU.EX2 R23, R23 ;  /* 0x0000001700177308 */ /* 0x000e220000000800 */
[----:B---3--:R-:W-:Y:S01]  /*8660*/  FADD.FTZ R7, R19, R174 ;  /* 0x000000ae13077221 */ /* 0x008fe20000010000 */
        /* <DEDUP_REMOVED lines=14> */
[----:B------:R1:W3:Y:S01]  /*8750*/  MUFU.EX2 R161, R155 ;  /* 0x0000009b00a17308 */ /* 0x0002e20000000800 */
[----:B0-----:R-:W-:Y:S01]  /*8760*/  FADD.FTZ R7, R23, R174 ;  /* 0x000000ae17077221 */ /* 0x001fe20000010000 */
[-C--:B------:R-:W-:Y:S01]  /*8770*/  FMUL.FTZ R71, R71, R5.reuse ;  /* 0x0000000547477220 */ /* 0x080fe20000410000 */
[-C--:B------:R-:W-:Y:S01]  /*8780*/  FMUL.FTZ R74, R74, R5.reuse ;  /* 0x000000054a4a7220 */ /* 0x080fe20000410000 */
[-C--:B------:R-:W-:Y:S01]  /*8790*/  FMUL.FTZ R75, R75, R5.reuse ;  /* 0x000000054b4b7220 */ /* 0x080fe20000410000 */
[-C--:B------:R-:W-:Y:S01]  /*87a0*/  FMUL.FTZ R78, R78, R5.reuse ;  /* 0x000000054e4e7220 */ /* 0x080fe20000410000 */
[-C--:B------:R-:W-:Y:S01]  /*87b0*/  FMUL.FTZ R79, R79, R5.reuse ;  /* 0x000000054f4f7220 */ /* 0x080fe20000410000 */
[----:B------:R-:W-:Y:S01]  /*87c0*/  FMUL.FTZ R82, R82, R5 ;  /* 0x0000000552527220 */ /* 0x000fe20000410000 */
[----:B------:R-:W0:Y:S01]  /*87d0*/  MUFU.EX2 R16, R15 ;  /* 0x0000000f00107308 */ /* 0x000e220000000800 */
[----:B--2---:R-:W-:Y:S01]  /*87e0*/  FADD.FTZ R176, R6, R7 ;  /* 0x0000000706b07221 */ /* 0x004fe20000010000 */
[----:B-1----:R-:W-:Y:S01]  /*87f0*/  F2FP.BF16.F32.PACK_AB R155, R18, R17 ;  /* 0x00000011129b723e */ /* 0x002fe200000010ff */
[----:B------:R-:W-:Y:S01]  /*8800*/  BAR.SYNC.DEFER_BLOCKING 0xf, 0x100 ;  /* 0x03c4000000007b1d */ /* 0x000fe20000010000 */
[-C--:B------:R-:W-:Y:S01]  /*8810*/  FMUL.FTZ R83, R83, R5.reuse ;  /* 0x0000000553537220 */ /* 0x080fe20000410000 */
[-C--:B------:R-:W-:Y:S01]  /*8820*/  FMUL.FTZ R86, R86, R5.reuse ;  /* 0x0000000556567220 */ /* 0x080fe20000410000 */
[-C--:B------:R-:W-:Y:S01]  /*8830*/  FMUL.FTZ R87, R87, R5.reuse ;  /* 0x0000000557577220 */ /* 0x080fe20000410000 */
[-C--:B------:R-:W-:Y:S01]  /*8840*/  FMUL.FTZ R90, R90, R5.reuse ;  /* 0x000000055a5a7220 */ /* 0x080fe20000410000 */
[-C--:B------:R-:W-:Y:S01]  /*8850*/  FMUL.FTZ R91, R91, R5.reuse ;  /* 0x000000055b5b7220 */ /* 0x080fe20000410000 */
[----:B------:R1:W2:Y:S01]  /*8860*/  MUFU.EX2 R163, R157 ;  /* 0x0000009d00a37308 */ /* 0x0002a20000000800 */
        /* <DEDUP_REMOVED lines=8> */
[----:B0-----:R-:W-:Y:S01]  /*88f0*/  FADD.FTZ R176, R16, R7 ;  /* 0x0000000710b07221 */ /* 0x001fe20000010000 */
[----:B-1----:R-:W-:Y:S01]  /*8900*/  F2FP.BF16.F32.PACK_AB R157, R20, R19 ;  /* 0x00000013149d723e */ /* 0x002fe200000010ff */
[----:B------:R-:W-:Y:S01]  /*8910*/  FMUL.FTZ R106, R106, R5 ;  /* 0x000000056a6a7220 */ /* 0x000fe20000410000 */
[----:B------:R-:W-:Y:S01]  /*8920*/  F2FP.BF16.F32.PACK_AB R161, R16, R161 ;  /* 0x000000a110a1723e */ /* 0x000fe200000010ff */
[-C--:B------:R-:W-:Y:S01]  /*8930*/  FMUL.FTZ R107, R107, R5.reuse ;  /* 0x000000056b6b7220 */ /* 0x080fe20000410000 */
[-C--:B------:R-:W-:Y:S01]  /*8940*/  FMUL.FTZ R110, R110, R5.reuse ;  /* 0x000000056e6e7220 */ /* 0x080fe20000410000 */
[-C--:B------:R-:W-:Y:S01]  /*8950*/  FMUL.FTZ R111, R111, R5.reuse ;  /* 0x000000056f6f7220 */ /* 0x080fe20000410000 */
[----:B------:R0:W1:Y:S01]  /*8960*/  MUFU.EX2 R165, R159 ;  /* 0x0000009f00a57308 */ /* 0x0000620000000800 */
[----:B--2---:R-:W-:Y:S01]  /*8970*/  FADD.FTZ R7, R163, R176 ;  /* 0x000000b0a3077221 */ /* 0x004fe20000010000 */
[----:B------:R2:W-:Y:S01]  /*8980*/  STSM.16.M88.4 [R12+0x26800], R152 ;  /* 0x026800980c007844 */ /* 0x0005e20000000200 */
[-C--:B------:R-:W-:Y:S01]  /*8990*/  FMUL.FTZ R114, R114, R5.reuse ;  /* 0x0000000572727220 */ /* 0x080fe20000410000 */
[-C--:B------:R-:W-:Y:S01]  /*89a0*/  FMUL.FTZ R115, R115, R5.reuse ;  /* 0x0000000573737220 */ /* 0x080fe20000410000 */
[-C--:B------:R-:W-:Y:S01]  /*89b0*/  FMUL.FTZ R118, R118, R5.reuse ;  /* 0x0000000576767220 */ /* 0x080fe20000410000 */
[-C--:B------:R-:W-:Y:S01]  /*89c0*/  FMUL.FTZ R119, R119, R5.reuse ;  /* 0x0000000577777220 */ /* 0x080fe20000410000 */
[----:B------:R-:W-:Y:S01]  /*89d0*/  FMUL.FTZ R122, R122, R5 ;  /* 0x000000057a7a7220 */ /* 0x000fe20000410000 */
[----:B------:R-:W4:Y:S01]  /*89e0*/  MUFU.EX2 R174, R173 ;  /* 0x000000ad00ae7308 */ /* 0x000f220000000800 */
[----:B---3--:R-:W-:Y:S01]  /*89f0*/  FADD.FTZ R176, R172, R7 ;  /* 0x00000007acb07221 */ /* 0x008fe20000010000 */
[----:B0-----:R-:W-:Y:S01]  /*8a00*/  F2FP.BF16.F32.PACK_AB R159, R6, R23 ;  /* 0x00000017069f723e */ /* 0x001fe200000010ff */
[----:B------:R-:W-:Y:S01]  /*8a10*/  FMUL.FTZ R123, R123, R5 ;  /* 0x000000057b7b7220 */ /* 0x000fe20000410000 */
[----:B------:R-:W-:Y:S01]  /*8a20*/  F2FP.BF16.F32.PACK_AB R163, R172, R163 ;  /* 0x000000a3aca3723e */ /* 0x000fe200000010ff */
[-C--:B------:R-:W-:Y:S01]  /*8a30*/  FMUL.FTZ R126, R126, R5.reuse ;  /* 0x000000057e7e7220 */ /* 0x080fe20000410000 */
[-C--:B------:R-:W-:Y:S01]  /*8a40*/  FMUL.FTZ R127, R127, R5.reuse ;  /* 0x000000057f7f7220 */ /* 0x080fe20000410000 */
[----:B------:R2:W-:Y:S01]  /*8a50*/  STSM.16.M88.4 [R11], R156 ;  /* 0x0000009c0b007844 */ /* 0x0005e20000000200 */
[----:B------:R-:W0:Y:S01]  /*8a60*/  MUFU.EX2 R167, R183 ;  /* 0x000000b700a77308 */ /* 0x000e220000000800 */
[----:B-1----:R-:W-:Y:S01]  /*8a70*/  FADD.FTZ R7, R165, R176 ;  /* 0x000000b0a5077221 */ /* 0x002fe20000010000 */
[-C--:B------:R-:W-:Y:S01]  /*8a80*/  FMUL.FTZ R130, R130, R5.reuse ;  /* 0x0000000582827220 */ /* 0x080fe20000410000 */
[----:B------:R2:W-:Y:S01]  /*8a90*/  STSM.16.M88.4 [R10], R160 ;  /* 0x000000a00a007844 */ /* 0x0005e20000000200 */
[-C--:B------:R-:W-:Y:S01]  /*8aa0*/  FMUL.FTZ R131, R131, R5.reuse ;  /* 0x0000000583837220 */ /* 0x080fe20000410000 */
[-C--:B------:R-:W-:Y:S01]  /*8ab0*/  FMUL.FTZ R134, R134, R5.reuse ;  /* 0x0000000586867220 */ /* 0x080fe20000410000 */
[-C--:B------:R-:W-:Y:S01]  /*8ac0*/  FMUL.FTZ R135, R135, R5.reuse ;  /* 0x0000000587877220 */ /* 0x080fe20000410000 */
[----:B------:R-:W-:Y:S01]  /*8ad0*/  FMUL.FTZ R138, R138, R5 ;  /* 0x000000058a8a7220 */ /* 0x000fe20000410000 */
[----:B------:R-:W1:Y:S01]  /*8ae0*/  MUFU.EX2 R182, R182 ;  /* 0x000000b600b67308 */ /* 0x000e620000000800 */
[C---:B----4-:R-:W-:Y:S01]  /*8af0*/  FADD.FTZ R22, R174.reuse, R7 ;  /* 0x00000007ae167221 */ /* 0x050fe20000010000 */
[----:B------:R-:W-:Y:S01]  /*8b00*/  F2FP.BF16.F32.PACK_AB R165, R174, R165 ;  /* 0x000000a5aea5723e */ /* 0x000fe200000010ff */
[-C--:B------:R-:W-:Y:S01]  /*8b10*/  FMUL.FTZ R139, R139, R5.reuse ;  /* 0x000000058b8b7220 */ /* 0x080fe20000410000 */
[-C--:B------:R-:W-:Y:S01]  /*8b20*/  FMUL.FTZ R142, R142, R5.reuse ;  /* 0x000000058e8e7220 */ /* 0x080fe20000410000 */
[-C--:B------:R-:W-:Y:S01]  /*8b30*/  FMUL.FTZ R143, R143, R5.reuse ;  /* 0x000000058f8f7220 */ /* 0x080fe20000410000 */
[-C--:B------:R-:W-:Y:S01]  /*8b40*/  FMUL.FTZ R146, R146, R5.reuse ;  /* 0x0000000592927220 */ /* 0x080fe20000410000 */
[-C--:B------:R-:W-:Y:S01]  /*8b50*/  FMUL.FTZ R147, R147, R5.reuse ;  /* 0x0000000593937220 */ /* 0x080fe20000410000 */
[-C--:B------:R-:W-:Y:S01]  /*8b60*/  FMUL.FTZ R150, R150, R5.reuse ;  /* 0x0000000596967220 */ /* 0x080fe20000410000 */
[----:B0-----:R-:W-:Y:S01]  /*8b70*/  FADD.FTZ R7, R167, R22 ;  /* 0x00000016a7077221 */ /* 0x001fe20000010000 */
[----:B------:R-:W-:Y:S01]  /*8b80*/  FMUL.FTZ R151, R151, R5 ;  /* 0x0000000597977220 */ /* 0x000fe20000410000 */
[----:B-1----:R-:W-:-:S02]  /*8b90*/  F2FP.BF16.F32.PACK_AB R167, R182, R167 ;  /* 0x000000a7b6a7723e */ /* 0x002fc400000010ff */
[----:B------:R-:W-:-:S03]  /*8ba0*/  FADD.FTZ R7, R182, R7 ;  /* 0x00000007b6077221 */ /* 0x000fc60000010000 */
[----:B------:R2:W-:Y:S01]  /*8bb0*/  STSM.16.M88.4 [R9], R164 ;  /* 0x000000a409007844 */ /* 0x0005e20000000200 */
[----:B------:R-:W-:Y:S05]  /*8bc0*/  @!P5 BRA `(.L_x_1806) ;  /* 0x000000000004d947 */ /* 0x000fea0003800000 */
[----:B------:R-:W-:Y:S01]  /*8bd0*/  BPT.TRAP 0x1 ;  /* 0x000000040000795c */ /* 0x000fe20000300000 */
.L_x_1806:
[----:B------:R0:W1:Y:S01]  /*8be0*/  SYNCS.PHASECHK.TRANS64.TRYWAIT P0, [UR32+0x28c50], R13 ;  /* 0x028c500dff0075a7 */ /* 0x0000620008000160 */
[----:B------:R-:W-:Y:S05]  /*8bf0*/  @!P5 BRA `(.L_x_1807) ;  /* 0x000000000004d947 */ /* 0x000fea0003800000 */
[----:B------:R-:W-:Y:S01]  /*8c00*/  BPT.TRAP 0x1 ;  /* 0x000000040000795c */ /* 0x000fe20000300000 */
.L_x_1807:
[----:B-1----:R-:W-:Y:S05]  /*8c10*/  @P0 BRA `(.L_x_1808) ;  /* 0x0000000000080947 */ /* 0x002fea0003800000 */
[----:B------:R-:W1:Y:S02]  /*8c20*/  SYNCS.PHASECHK.TRANS64.TRYWAIT P0, [UR32+0x28c50], R13 ;  /* 0x028c500dff0075a7 */ /* 0x000e640008000160 */
[----:B-1----:R-:W-:Y:S05]  /*8c30*/  @!P0 BRA `(.L_x_1809) ;  /* 0x000000c800408947 */ /* 0x002fea0003800000 */
.L_x_1808:
[----:B------:R-:W-:Y:S01]  /*8c40*/  ULEA UR19, UR4, UR36, 0xc ;  /* 0x0000002404137291 */ /* 0x000fe2000f8e603f */
[----:B------:R-:W-:Y:S01]  /*8c50*/  WARPGROUP.ARRIVE ;  /* 0x00000000000079c5 */ /* 0x000fe20000000000 */
[----:B------:R-:W-:Y:S01]  /*8c60*/  UMOV UR15, 0x40000040 ;  /* 0x40000040000f7882 */ /* 0x000fe20000000000 */
[----:B------:R-:W-:Y:S01]  /*8c70*/  UISETP.GT.AND UP2, UPT, UR42, UR25, UPT ;  /* 0x000000192a00728c */ /* 0x000fe2000bf44270 */
[----:B-1----:R-:W-:Y:S01]  /*8c80*/  @!P6 VIADD R14, R14, 0x28c60 ;  /* 0x00028c600e0ee836 */ /* 0x002fe20000000000 */
[----:B------:R-:W-:Y:S01]  /*8c90*/  UIADD3 UR42, UR42, -0x1, URZ ;  /* 0xffffffff2a2a7890 */ /* 0x000fe2000fffe03f */
[----:B------:R-:W-:Y:S01]  /*8ca0*/  IMAD.MOV.U32 R6, RZ, RZ, R168 ;  /* 0x000000ffff067224 */ /* 0x000fe200078e00a8 */
[----:B------:R-:W-:Y:S01]  /*8cb0*/  UMOV UR14, UR19 ;  /* 0x00000013000e7c82 */ /* 0x000fe20008000000 */
[----:B------:R-:W-:Y:S01]  /*8cc0*/  UMOV UR24, UR4 ;  /* 0x0000000400187c82 */ /* 0x000fe20008000000 */
[----:B------:R-:W-:Y:S01]  /*8cd0*/  HGMMA.64x256x16.F32.BF16 R24, R152, gdesc[UR12].tnspB, R24, gsb0 ;  /* 0x43e0000c98187df0 */ /* 0x000fe20008001818 */
[----:B------:R-:W-:Y:S01]  /*8ce0*/  UIADD3 UR14, UR19, 0x80, URZ ;  /* 0x00000080130e7890 */ /* 0x000fe2000fffe03f */
[----:B------:R-:W-:Y:S01]  /*8cf0*/  PLOP3.LUT P0, PT, PT, PT, UP2, 0x80, 0x0 ;  /* 0x000000000000781c */ /* 0x000fe20003f0f028 */
[----:B------:R-:W-:Y:S01]  /*8d00*/  UMOV UR15, 0x40000040 ;  /* 0x40000040000f7882 */ /* 0x000fe20000000000 */
[----:B------:R-:W-:Y:S01]  /*8d10*/  @!P6 PRMT R14, RZ, 0x654, R14 ;  /* 0x00000654ff0ee816 */ /* 0x000fe2000000000e */
[----:B------:R-:W-:Y:S01]  /*8d20*/  IMAD.MOV.U32 R5, RZ, RZ, R21 ;  /* 0x000000ffff057224 */ /* 0x000fe200078e0015 */
        /* <DEDUP_REMOVED lines=27> */
[----:B------:R-:W-:Y:S01]  /*8ee0*/  MOV R6, R168 ;  /* 0x000000a800067202 */ /* 0x000fe20000000f00 */
[----:B------:R-:W-:-:S07]  /*8ef0*/  IMAD.MOV.U32 R5, RZ, RZ, R21 ;  /* 0x000000ffff057224 */ /* 0x000fce00078e0015 */
.L_x_1793:
[----:B------:R-:W4:Y:S01]  /*8f00*/  S2UR UR19, SR_CTAID.X ;  /* 0x00000000001379c3 */ /* 0x000f220000002500 */
[----:B------:R-:W-:Y:S01]  /*8f10*/  ULDC UR14, c[0x0][0x448] ;  /* 0x00011200000e7ab9 */ /* 0x000fe20000000800 */
[----:B------:R-:W-:Y:S01]  /*8f20*/  ULDC UR22, c[0x0][0x9e4] ;  /* 0x0002790000167ab9 */ /* 0x000fe20000000800 */
[----:B------:R-:W-:Y:S02]  /*8f30*/  UISETP.NE.AND UP0, UPT, UR14, 0x1, UPT ;  /* 0x000000010e00788c */ /* 0x000fe4000bf05270 */
[----:B------:R-:W-:Y:S02]  /*8f40*/  UISETP.GE.AND UP1, UPT, UR22, 0x1, UPT ;  /* 0x000000011600788c */ /* 0x000fe4000bf26270 */
[----:B------:R-:W-:-:S04]  /*8f50*/  UIADD3 UR18, -UR18, 0x1, URZ ;  /* 0x0000000112127890 */ /* 0x000fc8000fffe13f */
[----:B------:R-:W-:Y:S01]  /*8f60*/  PLOP3.LUT P4, PT, PT, PT, UP1, 0x80, 0x0 ;  /* 0x000000000000781c */ /* 0x000fe20003f8f018 */
[----:B------:R-:W-:Y:S02]  /*8f70*/  UIMAD UR18, UR39, UR11, UR18 ;  /* 0x0000000b271272a4 */ /* 0x000fe4000f8e0212 */
[----:B------:R-:W-:Y:S01]  /*8f80*/  @UP0 ULDC UR14, c[0x0][0x44c] ;  /* 0x00011300000e0ab9 */ /* 0x000fe20000000800 */
[----:B------:R-:W-:Y:S01]  /*8f90*/  @UP0 ULDC UR11, c[0x0][0x450] ;  /* 0x00011400000b0ab9 */ /* 0x000fe20000000800 */
[----:B----4-:R-:W-:-:S04]  /*8fa0*/  ULEA UR19, UR19, 0x3f, 0x6 ;  /* 0x0000003f13137891 */ /* 0x010fc8000f8e303f */
[----:B------:R-:W-:-:S04]  /*8fb0*/  UIMAD.WIDE.U32 UR14, UR19, UR14, URZ ;  /* 0x0000000e130e72a5 */ /* 0x000fc8000f8e003f */
[----:B------:R-:W-:-:S03]  /*8fc0*/  @UP0 USHF.R.U32.HI UR19, URZ, UR11, UR15 ;  /* 0x0000000b3f130299 */ /* 0x000fc6000801160f */
[----:B------:R-:W-:Y:S01]  /*8fd0*/  ULDC UR11, c[0x0][0x9dc] ;  /* 0x00027700000b7ab9 */ /* 0x000fe20000000800 */
[----:B------:R-:W-:-:S04]  /*8fe0*/  UIADD3 UR19, UR18, UR19, URZ ;  /* 0x0000001312137290 */ /* 0x000fc8000fffe03f */
        /* <DEDUP_REMOVED lines=12> */
.L_x_1812:
[----:B------:R-:W-:-:S11]  /*90b0*/  UISETP.NE.AND UP1, UPT, UR22, 0x1, UPT ;  /* 0x000000011600788c */ /* 0x000fd6000bf25270 */
[----:B------:R-:W-:Y:S02]  /*90c0*/  @UP1 ULDC.64 UR24, c[0x0][0x9e8] ;  /* 0x00027a0000181ab9 */ /* 0x000fe40000000a00 */
[----:B------:R-:W-:-:S04]  /*90d0*/  UIMAD.WIDE.U32 UR14, UR19, UR24, URZ ;  /* 0x00000018130e72a5 */ /* 0x000fc8000f8e003f */
[----:B------:R-:W-:-:S12]  /*90e0*/  @UP1 USHF.R.U32.HI UR19, URZ, UR25, UR15 ;  /* 0x000000193f131299 */ /* 0x000fd8000801160f */
.L_x_1813:
[----:B------:R-:W-:-:S04]  /*90f0*/  UIMAD UR19, UR19, UR22, URZ ;  /* 0x00000016131372a4 */ /* 0x000fc8000f8e023f */
[----:B------:R-:W-:-:S04]  /*9100*/  UISETP.LT.AND UP1, UPT, UR11, UR19, UPT ;  /* 0x000000130b00728c */ /* 0x000fc8000bf21270 */
[----:B------:R-:W-:-:S12]  /*9110*/  USEL UR11, UR11, UR19, !UP1 ;  /* 0x000000130b0b7287 */ /* 0x000fd8000c800000 */
.L_x_1811:
[----:B------:R-:W-:-:S04]  /*9120*/  UIADD3 UR11, UR11, 0x3f, URZ ;  /* 0x0000003f0b0b7890 */ /* 0x000fc8000fffe03f */
[----:B------:R-:W-:-:S04]  /*9130*/  USHF.R.S32.HI UR14, URZ, 0x1f, UR11 ;  /* 0x0000001f3f0e7899 */ /* 0x000fc8000801140b */
[----:B------:R-:W-:-:S04]  /*9140*/  ULEA.HI UR14, UR14, UR11, URZ, 0x6 ;  /* 0x0000000b0e0e7291 */ /* 0x000fc8000f8f303f */
[----:B------:R-:W-:-:S04]  /*9150*/  USHF.R.S32.HI UR14, URZ, 0x6, UR14 ;  /* 0x000000063f0e7899 */ /* 0x000fc8000801140e */
[----:B------:R-:W-:-:S04]  /*9160*/  UISETP.LT.AND UP1, UPT, UR38, UR14, UPT ;  /* 0x0000000e2600728c */ /* 0x000fc8000bf21270 */
[----:B------:R-:W-:-:S04]  /*9170*/  USEL UR24, UR38, UR14, !UP1 ;  /* 0x0000000e26187287 */ /* 0x000fc8000c800000 */
[----:B------:R-:W-:-:S06]  /*9180*/  UISETP.GE.AND UP1, UPT, UR42, UR24, UPT ;  /* 0x000000182a00728c */ /* 0x000fcc000bf26270 */
[----:B------:R-:W-:-:S13]  /*9190*/  PLOP3.LUT P0, PT, PT, PT, UP1, 0x80, 0x0 ;  /* 0x000000000000781c */ /* 0x000fda0003f0f018 */
[----:B------:R-:W-:Y:S05]  /*91a0*/  @!P0 BRA `(.L_x_1814) ;  /* 0x0000001c00348947 */ /* 0x000fea0003800000 */
[----:B------:R-:W-:Y:S01]  /*91b0*/  IMAD.MOV.U32 R15, RZ, RZ, R6 ;  /* 0x000000ffff0f7224 */ /* 0x000fe200078e0006 */
[----:B------:R-:W-:Y:S01]  /*91c0*/  UMOV UR27, UR4 ;  /* 0x00000004001b7c82 */ /* 0x000fe20008000000 */
[----:B------:R-:W-:Y:S01]  /*91d0*/  IMAD.MOV.U32 R20, RZ, RZ, R5 ;  /* 0x000000ffff147224 */ /* 0x000fe200078e0005 */
[----:B------:R-:W-:Y:S01]  /*91e0*/  ULDC UR28, c[0x0][0x9d8] ;  /* 0x00027600001c7ab9 */ /* 0x000fe20000000800 */
[----:B------:R-:W-:-:S05]  /*91f0*/  ULDC UR26, c[0x0][0x988] ;  /* 0x00026200001a7ab9 */ /* 0x000fca0000000800 */
.L_x_1823:
[----:B------:R-:W-:Y:S01]  /*9200*/  UIADD3 UR4, UR27, 0x1, URZ ;  /* 0x000000011b047890 */ /* 0x000fe2000fffe03f */
[----:B------:R-:W-:Y:S01]  /*9210*/  MOV R5, UR42 ;  /* 0x0000002a00057c02 */ /* 0x000fe20008000f00 */
[----:B------:R-:W-:Y:S02]  /*9220*/  UIADD3 UR25, UR42, -0x1, URZ ;  /* 0xffffffff2a197890 */ /* 0x000fe4000fffe03f */
[----:B------:R-:W-:Y:S01]  /*9230*/  UISETP.NE.AND UP1, UPT, UR4, 0x2, UPT ;  /* 0x000000020400788c */ /* 0x000fe2000bf25270 */
[----:B------:R-:W-:-:S03]  /*9240*/  ISETP.GT.AND P0, PT, R5, UR24, PT ;  /* 0x0000001805007c0c */ /* 0x000fc6000bf04270 */
[----:B------:R-:W-:Y:S02]  /*9250*/  USEL UR10, URZ, 0x1, UP1 ;  /* 0x000000013f0a7887 */ /* 0x000fe40008800000 */
[----:B------:R-:W-:Y:S02]  /*9260*/  USEL UR4, UR4, URZ, UP1 ;  /* 0x0000003f04047287 */ /* 0x000fe40008800000 */
[----:B------:R-:W-:Y:S01]  /*9270*/  ULOP3.LUT UR5, UR5, UR10, URZ, 0x3c, !UPT ;  /* 0x0000000a05057292 */ /* 0x000fe2000f8e3c3f */
[----:B------:R-:W-:Y:S01]  /*9280*/  UMOV UR42, UR25 ;  /* 0x00000019002a7c82 */ /* 0x000fe20008000000 */
[----:B-1--4-:R-:W-:Y:S10]  /*9290*/  @!P5 BRA `(.L_x_1815) ;  /* 0x000000000004d947 */ /* 0x012ff40003800000 */
[----:B------:R-:W-:Y:S01]  /*92a0*/  BPT.TRAP 0x1 ;  /* 0x000000040000795c */ /* 0x000fe20000300000 */
.L_x_1815:
[----:B------:R-:W-:Y:S01]  /*92b0*/  ULEA UR29, UR4, UR37, 0x3 ;  /* 0x00000025041d7291 */ /* 0x000fe2000f8e183f */
[----:B01----:R-:W-:-:S05]  /*92c0*/  IMAD.U32 R13, RZ, RZ, UR5 ;  /* 0x00000005ff0d7e24 */ /* 0x003fca000f8e00ff */
[----:B------:R-:W-:-:S04]  /*92d0*/  SHF.L.U32 R13, R13, 0x1f, RZ ;  /* 0x0000001f0d0d7819 */ /* 0x000fc800000006ff */
[----:B------:R0:W1:Y:S01]  /*92e0*/  SYNCS.PHASECHK.TRANS64.TRYWAIT P1, [UR29+0x28c30], R13 ;  /* 0x028c300dff0075a7 */ /* 0x000062000802015d */
[----:B------:R-:W-:Y:S05]  /*92f0*/  @!P5 BRA `(.L_x_1816) ;  /* 0x000000000004d947 */ /* 0x000fea0003800000 */
[----:B------:R-:W-:Y:S01]  /*9300*/  BPT.TRAP 0x1 ;  /* 0x000000040000795c */ /* 0x000fe20000300000 */
.L_x_1816:
[----:B-1----:R-:W-:Y:S05]  /*9310*/  @P1 BRA `(.L_x_1817) ;  /* 0x0000000000081947 */ /* 0x002fea0003800000 */
[----:B------:R-:W1:Y:S02]  /*9320*/  SYNCS.PHASECHK.TRANS64.TRYWAIT P1, [UR29+0x28c30], R13 ;  /* 0x028c300dff0075a7 */ /* 0x000e64000802015d */
[----:B-1----:R-:W-:Y:S05]  /*9330*/  @!P1 BRA `(.L_x_1818) ;  /* 0x000000c000949947 */ /* 0x002fea0003800000 */
.L_x_1817:
[----:B------:R-:W-:Y:S01]  /*9340*/  ULEA UR22, UR4, UR6, 0x9 ;  /* 0x0000000604167291 */ /* 0x000fe2000f8e483f */
[----:B--2---:R-:W-:Y:S01]  /*9350*/  WARPGROUP.ARRIVE ;  /* 0x00000000000079c5 */ /* 0x004fe20000000000 */
[----:B------:R-:W-:Y:S01]  /*9360*/  UMOV UR23, 0x40000040 ;  /* 0x4000004000177882 */ /* 0x000fe20000000000 */
[----:B------:R-:W-:Y:S01]  /*9370*/  UMOV UR11, 0x40000040 ;  /* 0x40000040000b7882 */ /* 0x000fe20000000000 */
[----:B------:R-:W-:Y:S01]  /*9380*/  UIADD3 UR10, UR22, 0x2, URZ ;  /* 0x00000002160a7890 */ /* 0x000fe2000fffe03f */
[----:B------:R-:W-:Y:S01]  /*9390*/  IMAD.U32 R192, RZ, RZ, UR29 ;  /* 0x0000001dffc07e24 */ /* 0x000fe2000f8e00ff */
[----:B------:R-:W-:Y:S01]  /*93a0*/  UIADD3 UR14, UR22, 0x4, URZ ;  /* 0x00000004160e7890 */ /* 0x000fe2000fffe03f */
[----:B------:R-:W-:Y:S01]  /*93b0*/  ISETP.NE.AND P1, PT, R3, RZ, PT ;  /* 0x000000ff0300720c */ /* 0x000fe20003f25270 */
[----:B------:R-:W-:Y:S01]  /*93c0*/  UMOV UR15, 0x40000040 ;  /* 0x40000040000f7882 */ /* 0x000fe20000000000 */
[----:B------:R-:W-:Y:S01]  /*93d0*/  HGMMA.64x64x16.F32.BF16 R152, gdesc[UR20], RZ, !UPT, gsb0 ;  /* 0x00e00000149879f0 */ /* 0x000fe2000c0018ff */
[----:B------:R-:W-:Y:S01]  /*93e0*/  UIADD3 UR18, UR22, 0x6, URZ ;  /* 0x0000000616127890 */ /* 0x000fe2000fffe03f */
[----:B------:R-:W-:Y:S01]  /*93f0*/  UMOV UR19, 0x40000040 ;  /* 0x4000004000137882 */ /* 0x000fe20000000000 */
[----:B------:R-:W-:-:S02]  /*9400*/  WARPGROUP.DEPBAR.LE gsb0, 0x0 ;  /* 0x00008000000079c5 */ /* 0x000fc40000010000 */
[----:B------:R-:W-:-:S06]  /*9410*/  WARPGROUP.ARRIVE ;  /* 0x00000000000079c5 */ /* 0x000fcc0000000000 */
[----:B------:R-:W-:Y:S01]  /*9420*/  HGMMA.64x64x16.F32.BF16 R152, gdesc[UR8], R152, gsb0 ;  /* 0x00e00000089879f0 */ /* 0x000fe20008001898 */
[----:B------:R-:W-:Y:S02]  /*9430*/  UMOV UR10, UR26 ;  /* 0x0000001a000a7c82 */ /* 0x000fe40008000000 */
        /* <DEDUP_REMOVED lines=8> */
[----:B-1----:R-:W-:Y:S01]  /*94c0*/  FMUL.FTZ R6, R153, UR28 ;  /* 0x0000001c99067c20 */ /* 0x002fe20008410000 */
[----:B------:R-:W-:Y:S01]  /*94d0*/  FMUL.FTZ R21, R156, UR28 ;  /* 0x0000001c9c157c20 */ /* 0x000fe20008410000 */
[----:B------:R-:W-:Y:S01]  /*94e0*/  FMUL.FTZ R22, R157, UR28 ;  /* 0x0000001c9d167c20 */ /* 0x000fe20008410000 */
[----:B------:R-:W-:Y:S01]  /*94f0*/  FMUL.FTZ R23, R160, UR28 ;  /* 0x0000001ca0177c20 */ /* 0x000fe20008410000 */
[----:B------:R-:W-:Y:S01]  /*9500*/  FMUL.FTZ R152, R161, UR28 ;  /* 0x0000001ca1987c20 */ /* 0x000fe20008410000 */
[----:B------:R-:W1:Y:S01]  /*9510*/  MUFU.TANH R19, R19 ;  /* 0x0000001300137308 */ /* 0x000e620000002400 */
[----:B------:R-:W-:Y:S01]  /*9520*/  FMUL.FTZ R153, R164, UR28 ;  /* 0x0000001ca4997c20 */ /* 0x000fe20008410000 */
[----:B---3--:R-:W-:Y:S01]  /*9530*/  FMUL.FTZ R14, R154, UR28 ;  /* 0x0000001c9a0e7c20 */ /* 0x008fe20008410000 */
        /* <DEDUP_REMOVED lines=22> */
[----:B--2---:R-:W-:-:S07]  /*96a0*/  FMNMX.FTZ R160, R6, R5, !PT ;  /* 0x0000000506a07209 */ /* 0x004fce0007810000 */
[----:B------:R-:W2:Y:S01]  /*96b0*/  MUFU.TANH R23, R23 ;  /* 0x0000001700177308 */ /* 0x000ea20000002400 */
[----:B---3--:R-:W-:-:S07]  /*96c0*/  FMNMX.FTZ R5, R21, R160, !PT ;  /* 0x000000a015057209 */ /* 0x008fce0007810000 */
[----:B------:R-:W3:Y:S01]  /*96d0*/  MUFU.TANH R152, R152 ;  /* 0x0000009800987308 */ /* 0x000ee20000002400 */
[----:B-1----:R-:W-:-:S07]  /*96e0*/  FMNMX.FTZ R160, R22, R5, !PT ;  /* 0x0000000516a07209 */ /* 0x002fce0007810000 */
[----:B------:R-:W1:Y:S01]  /*96f0*/  MUFU.TANH R153, R153 ;  /* 0x0000009900997308 */ /* 0x000e620000002400 */
[----:B--2---:R-:W-:Y:S01]  /*9700*/  FMNMX.FTZ R5, R23, R160, !PT ;  /* 0x000000a017057209 */ /* 0x004fe20007810000 */
[----:B------:R-:W-:-:S06]  /*9710*/  FMUL.FTZ R160, R177, UR28 ;  /* 0x0000001cb1a07c20 */ /* 0x000fcc0008410000 */
[----:B------:R-:W2:Y:S01]  /*9720*/  MUFU.TANH R154, R154 ;  /* 0x0000009a009a7308 */ /* 0x000ea20000002400 */
[----:B---3--:R-:W-:-:S07]  /*9730*/  FMNMX.FTZ R164, R152, R5, !PT ;  /* 0x0000000598a47209 */ /* 0x008fce0007810000 */
[----:B------:R-:W3:Y:S01]  /*9740*/  MUFU.TANH R155, R155 ;  /* 0x0000009b009b7308 */ /* 0x000ee20000002400 */
[----:B-1----:R-:W-:-:S07]  /*9750*/  FMNMX.FTZ R5, R153, R164, !PT ;  /* 0x000000a499057209 */ /* 0x002fce0007810000 */
[----:B------:R-:W1:Y:S01]  /*9760*/  MUFU.TANH R156, R156 ;  /* 0x0000009c009c7308 */ /* 0x000e620000002400 */
[----:B--2---:R-:W-:-:S07]  /*9770*/  FMNMX.FTZ R164, R154, R5, !PT ;  /* 0x000000059aa47209 */ /* 0x004fce0007810000 */
[----:B------:R-:W2:Y:S01]  /*9780*/  MUFU.TANH R157, R157 ;  /* 0x0000009d009d7308 */ /* 0x000ea20000002400 */
[----:B---3--:R-:W-:Y:S01]  /*9790*/  FMNMX.FTZ R5, R155, R164, !PT ;  /* 0x000000a49b057209 */ /* 0x008fe20007810000 */
[----:B------:R-:W-:-:S06]  /*97a0*/  FMUL.FTZ R164, R181, UR28 ;  /* 0x0000001cb5a47c20 */ /* 0x000fcc0008410000 */
        /* <DEDUP_REMOVED lines=12> */
[----:B------:R-:W-:Y:S01]  /*9870*/  FMUL.FTZ R168, R171, UR28 ;  /* 0x0000001caba87c20 */ /* 0x000fe20008410000 */
[----:B------:R-:W-:-:S05]  /*9880*/  FMUL.FTZ R171, R179, UR28 ;  /* 0x0000001cb3ab7c20 */ /* 0x000fca0008410000 */
[----:B------:R-:W3:Y:S01]  /*9890*/  MUFU.TANH R16, R16 ;  /* 0x0000001000107308 */ /* 0x000ee20000002400 */
[----:B-1----:R-:W-:-:S05]  /*98a0*/  FMNMX.FTZ R5, R164, R5, !PT ;  /* 0x00000005a4057209 */ /* 0x002fca0007810000 */
[----:B------:R-:W1:Y:S02]  /*98b0*/  SHFL.BFLY PT, R172, R5, 0x2, 0x1f ;  /* 0x0c401f0005ac7f89 */ /* 0x000e6400000e0000 */
[----:B------:R-:W4:Y:S08]  /*98c0*/  MUFU.TANH R17, R17 ;  /* 0x0000001100117308 */ /* 0x000f300000002400 */
[----:B------:R-:W5:Y:S08]  /*98d0*/  MUFU.TANH R18, R18 ;  /* 0x0000001200127308 */ /* 0x000f700000002400 */
[----:B------:R-:W0:Y:S01]  /*98e0*/  MUFU.TANH R162, R162 ;  /* 0x000000a200a27308 */ /* 0x000e220000002400 */
[----:B-1----:R-:W-:Y:S01]  /*98f0*/  FMNMX.FTZ R177, R5, R172, !PT ;  /* 0x000000ac05b17209 */ /* 0x002fe20007810000 */
[----:B------:R-:W-:Y:S01]  /*9900*/  FMUL.FTZ R172, R178, UR28 ;  /* 0x0000001cb2ac7c20 */ /* 0x000fe20008410000 */
[----:B--2---:R-:W-:-:S05]  /*9910*/  FMNMX.FTZ R5, R14, R15, !PT ;  /* 0x0000000f0e057209 */ /* 0x004fca0007810000 */
[----:B------:R-:W1:Y:S01]  /*9920*/  MUFU.TANH R163, R163 ;  /* 0x000000a300a37308 */ /* 0x000e620000002400 */
[----:B------:R-:W2:Y:S01]  /*9930*/  SHFL.BFLY PT, R180, R177, 0x1, 0x1f ;  /* 0x0c201f00b1b47f89 */ /* 0x000ea200000e0000 */
[----:B---3--:R-:W-:-:S04]  /*9940*/  FMNMX.FTZ R174, R16, R5, !PT ;  /* 0x0000000510ae7209 */ /* 0x008fc80007810000 */
[----:B----4-:R-:W-:Y:S02]  /*9950*/  FMNMX.FTZ R5, R17, R174, !PT ;  /* 0x000000ae11057209 */ /* 0x010fe40007810000 */
[----:B------:R-:W3:Y:S01]  /*9960*/  MUFU.TANH R165, R165 ;  /* 0x000000a500a57308 */ /* 0x000ee20000002400 */
[----:B------:R-:W-:Y:S01]  /*9970*/  FMUL.FTZ R174, R183, UR28 ;  /* 0x0000001cb7ae7c20 */ /* 0x000fe20008410000 */
[----:B-----5:R-:W-:-:S04]  /*9980*/  FMNMX.FTZ R5, R18, R5, !PT ;  /* 0x0000000512057209 */ /* 0x020fc80007810000 */
[----:B0-----:R-:W-:Y:S02]  /*9990*/  FMNMX.FTZ R176, R162, R5, !PT ;  /* 0x00000005a2b07209 */ /* 0x001fe40007810000 */
[----:B------:R-:W0:Y:S02]  /*99a0*/  MUFU.TANH R166, R166 ;  /* 0x000000a600a67308 */ /* 0x000e240000002400 */
[----:B-1----:R-:W-:-:S06]  /*99b0*/  FMNMX.FTZ R176, R163, R176, !PT ;  /* 0x000000b0a3b07209 */ /* 0x002fcc0007810000 */
[----:B------:R-:W1:Y:S01]  /*99c0*/  MUFU.TANH R167, R167 ;  /* 0x000000a700a77308 */ /* 0x000e620000002400 */
[----:B---3--:R-:W-:Y:S02]  /*99d0*/  FMNMX.FTZ R175, R165, R176, !PT ;  /* 0x000000b0a5af7209 */ /* 0x008fe40007810000 */
[----:B--2---:R-:W-:-:S05]  /*99e0*/  FMNMX.FTZ R5, R177, R180, !PT ;  /* 0x000000b4b1057209 */ /* 0x004fca0007810000 */
[----:B------:R-:W2:Y:S01]  /*99f0*/  MUFU.TANH R168, R168 ;  /* 0x000000a800a87308 */ /* 0x000ea20000002400 */
[C---:B------:R-:W-:Y:S01]  /*9a00*/  FADD.FTZ R20, -R5.reuse, R20 ;  /* 0x0000001405147221 */ /* 0x040fe20000010100 */
[----:B------:R-:W-:-:S03]  /*9a10*/  FMUL.FTZ R179, R5, UR10 ;  /* 0x0000000a05b37c20 */ /* 0x000fc60008410000 */
[----:B------:R-:W-:Y:S01]  /*9a20*/  FMUL.FTZ R178, R20, UR10 ;  /* 0x0000000a14b27c20 */ /* 0x000fe20008410000 */
[----:B0-----:R-:W-:Y:S01]  /*9a30*/  FMNMX.FTZ R20, R166, R175, !PT ;  /* 0x000000afa6147209 */ /* 0x001fe20007810000 */
[--C-:B------:R-:W-:Y:S01]  /*9a40*/  FFMA.FTZ R21, R21, UR10, -R179.reuse ;  /* 0x0000000a15157c23 */ /* 0x100fe200080108b3 */
[----:B------:R-:W0:Y:S01]  /*9a50*/  MUFU.TANH R169, R169 ;  /* 0x000000a900a97308 */ /* 0x000e220000002400 */
[--C-:B------:R-:W-:Y:S01]  /*9a60*/  FFMA.FTZ R22, R22, UR10, -R179.reuse ;  /* 0x0000000a16167c23 */ /* 0x100fe200080108b3 */
[----:B-1----:R-:W-:Y:S01]  /*9a70*/  FMNMX.FTZ R177, R167, R20, !PT ;  /* 0x00000014a7b17209 */ /* 0x002fe20007810000 */
[--C-:B------:R-:W-:Y:S01]  /*9a80*/  FFMA.FTZ R20, R19, UR10, -R179.reuse ;  /* 0x0000000a13147c23 */ /* 0x100fe200080108b3 */
[--C-:B------:R-:W-:Y:S01]  /*9a90*/  FFMA.FTZ R23, R23, UR10, -R179.reuse ;  /* 0x0000000a17177c23 */ /* 0x100fe200080108b3 */
[--C-:B------:R-:W-:Y:S01]  /*9aa0*/  FFMA.FTZ R153, R153, UR10, -R179.reuse ;  /* 0x0000000a99997c23 */ /* 0x100fe200080108b3 */
[--C-:B------:R-:W-:Y:S01]  /*9ab0*/  FFMA.FTZ R155, R155, UR10, -R179.reuse ;  /* 0x0000000a9b9b7c23 */ /* 0x100fe200080108b3 */
[--C-:B------:R-:W-:Y:S01]  /*9ac0*/  FFMA.FTZ R180, R156, UR10, -R179.reuse ;  /* 0x0000000a9cb47c23 */ /* 0x100fe200080108b3 */
[----:B------:R-:W1:Y:S01]  /*9ad0*/  MUFU.TANH R170, R170 ;  /* 0x000000aa00aa7308 */ /* 0x000e620000002400 */
[----:B--2---:R-:W-:Y:S01]  /*9ae0*/  FMNMX.FTZ R176, R168, R177, !PT ;  /* 0x000000b1a8b07209 */ /* 0x004fe20007810000 */
[--C-:B------:R-:W-:Y:S01]  /*9af0*/  FFMA.FTZ R157, R157, UR10, -R179.reuse ;  /* 0x0000000a9d9d7c23 */ /* 0x100fe200080108b3 */
[--C-:B------:R-:W-:Y:S01]  /*9b00*/  FFMA.FTZ R182, R158, UR10, -R179.reuse ;  /* 0x0000000a9eb67c23 */ /* 0x100fe200080108b3 */
[--C-:B------:R-:W-:Y:S01]  /*9b10*/  FFMA.FTZ R159, R159, UR10, -R179.reuse ;  /* 0x0000000a9f9f7c23 */ /* 0x100fe200080108b3 */
[--C-:B------:R-:W-:Y:S01]  /*9b20*/  FFMA.FTZ R186, R160, UR10, -R179.reuse ;  /* 0x0000000aa0ba7c23 */ /* 0x100fe200080108b3 */
[--C-:B------:R-:W-:Y:S01]  /*9b30*/  FFMA.FTZ R161, R161, UR10, -R179.reuse ;  /* 0x0000000aa1a17c23 */ /* 0x100fe200080108b3 */
[--C-:B------:R-:W-:Y:S01]  /*9b40*/  FFMA.FTZ R188, R164, UR10, -R179.reuse ;  /* 0x0000000aa4bc7c23 */ /* 0x100fe200080108b3 */
[----:B------:R-:W2:Y:S01]  /*9b50*/  MUFU.TANH R172, R172 ;  /* 0x000000ac00ac7308 */ /* 0x000ea20000002400 */
[----:B0-----:R-:W-:Y:S01]  /*9b60*/  FMNMX.FTZ R19, R169, R176, !PT ;  /* 0x000000b0a9137209 */ /* 0x001fe20007810000 */
[----:B------:R-:W-:-:S06]  /*9b70*/  FFMA.FTZ R176, R6, UR10, -R179 ;  /* 0x0000000a06b07c23 */ /* 0x000fcc00080108b3 */
[----:B------:R-:W0:Y:S01]  /*9b80*/  MUFU.TANH R171, R171 ;  /* 0x000000ab00ab7308 */ /* 0x000e220000002400 */
[----:B-1----:R-:W-:-:S07]  /*9b90*/  FMNMX.FTZ R177, R170, R19, !PT ;  /* 0x00000013aab17209 */ /* 0x002fce0007810000 */
[----:B------:R-:W1:Y:S01]  /*9ba0*/  MUFU.TANH R173, R173 ;  /* 0x000000ad00ad7308 */ /* 0x000e620000002400 */
[----:B--2---:R-:W-:-:S07]  /*9bb0*/  FMNMX.FTZ R6, R172, R177, !PT ;  /* 0x000000b1ac067209 */ /* 0x004fce0007810000 */
[----:B------:R-:W2:Y:S01]  /*9bc0*/  MUFU.TANH R174, R174 ;  /* 0x000000ae00ae7308 */ /* 0x000ea20000002400 */
[----:B0-----:R-:W-:-:S07]  /*9bd0*/  FMNMX.FTZ R6, R171, R6, !PT ;  /* 0x00000006ab067209 */ /* 0x001fce0007810000 */
[----:B------:R0:W-:Y:S01]  /*9be0*/  MUFU.EX2 R19, R176 ;  /* 0x000000b000137308 */ /* 0x0001e20000000800 */
[----:B-1----:R-:W-:-:S07]  /*9bf0*/  FMNMX.FTZ R177, R173, R6, !PT ;  /* 0x00000006adb17209 */ /* 0x002fce0007810000 */
[----:B------:R1:W3:Y:S01]  /*9c00*/  MUFU.EX2 R175, R178 ;  /* 0x000000b200af7308 */ /* 0x0002e20000000800 */
[----:B--2---:R-:W-:Y:S01]  /*9c10*/  FMNMX.FTZ R177, R174, R177, !PT ;  /* 0x000000b1aeb17209 */ /* 0x004fe20007810000 */
[----:B0-----:R-:W-:-:S04]  /*9c20*/  FFMA.FTZ R176, R152, UR10, -R179 ;  /* 0x0000000a98b07c23 */ /* 0x001fc800080108b3 */
[----:B------:R-:W0:Y:S02]  /*9c30*/  SHFL.BFLY PT, R6, R177, 0x2, 0x1f ;  /* 0x0c401f00b1067f89 */ /* 0x000e2400000e0000 */
[----:B------:R-:W2:Y:S01]  /*9c40*/  MUFU.EX2 R20, R20 ;  /* 0x0000001400147308 */ /* 0x000ea20000000800 */
[----:B-1----:R-:W-:Y:S01]  /*9c50*/  FFMA.FTZ R178, R154, UR10, -R179 ;  /* 0x0000000a9ab27c23 */ /* 0x002fe200080108b3 */
[----:B------:R-:W-:-:S04]  /*9c60*/  IMAD.U32 R179, RZ, RZ, UR27 ;  /* 0x0000001bffb37e24 */ /* 0x000fc8000f8e00ff */
[----:B------:R-:W-:Y:S02]  /*9c70*/  @!P1 IMAD R154, R179, 0x40, R2 ;  /* 0x00000040b39a9824 */ /* 0x000fe400078e0202 */
[----:B------:R-:W-:Y:S01]  /*9c80*/  MUFU.EX2 R21, R21 ;  /* 0x0000001500157308 */ /* 0x000fe20000000800 */
[-C--:B---3--:R-:W-:Y:S01]  /*9c90*/  FMUL.FTZ R24, R24, R175.reuse ;  /* 0x000000af18187220 */ /* 0x088fe20000410000 */
[-C--:B------:R-:W-:Y:S01]  /*9ca0*/  FMUL.FTZ R25, R25, R175.reuse ;  /* 0x000000af19197220 */ /* 0x080fe20000410000 */
[----:B------:R-:W-:Y:S01]  /*9cb0*/  @!P1 LEA R154, R154, UR37, 0x2 ;  /* 0x000000259a9a9c11 */ /* 0x000fe2000f8e10ff */
[-C--:B------:R-:W-:Y:S01]  /*9cc0*/  FMUL.FTZ R28, R28, R175.reuse ;  /* 0x000000af1c1c7220 */ /* 0x080fe20000410000 */
[-C--:B------:R-:W-:Y:S01]  /*9cd0*/  FMUL.FTZ R29, R29, R175.reuse ;  /* 0x000000af1d1d7220 */ /* 0x080fe20000410000 */
[-C--:B------:R-:W-:Y:S01]  /*9ce0*/  FMUL.FTZ R32, R32, R175.reuse ;  /* 0x000000af20207220 */ /* 0x080fe20000410000 */
[-C--:B------:R-:W-:Y:S01]  /*9cf0*/  FMUL.FTZ R33, R33, R175.reuse ;  /* 0x000000af21217220 */ /* 0x080fe20000410000 */
[----:B------:R-:W-:Y:S01]  /*9d00*/  MUFU.EX2 R22, R22 ;  /* 0x0000001600167308 */ /* 0x000fe20000000800 */
[----:B--2---:R-:W-:Y:S01]  /*9d10*/  FFMA.FTZ R8, R175, R8, R20 ;  /* 0x00000008af087223 */ /* 0x004fe20000010014 */
[-C--:B------:R-:W-:Y:S01]  /*9d20*/  FMUL.FTZ R36, R36, R175.reuse ;  /* 0x000000af24247220 */ /* 0x080fe20000410000 */
[-C--:B------:R-:W-:Y:S01]  /*9d30*/  FMUL.FTZ R37, R37, R175.reuse ;  /* 0x000000af25257220 */ /* 0x080fe20000410000 */
[-C--:B------:R-:W-:Y:S01]  /*9d40*/  FMUL.FTZ R40, R40, R175.reuse ;  /* 0x000000af28287220 */ /* 0x080fe20000410000 */
[----:B------:R-:W-:Y:S01]  /*9d50*/  FADD.FTZ R8, R19, R8 ;  /* 0x0000000813087221 */ /* 0x000fe20000010000 */
[----:B0-----:R-:W-:Y:S01]  /*9d60*/  FMNMX.FTZ R152, R177, R6, !PT ;  /* 0x00000006b1987209 */ /* 0x001fe20007810000 */
[-C--:B------:R-:W-:Y:S01]  /*9d70*/  FMUL.FTZ R41, R41, R175.reuse ;  /* 0x000000af29297220 */ /* 0x080fe20000410000 */
[----:B------:R-:W-:Y:S01]  /*9d80*/  MUFU.EX2 R23, R23 ;  /* 0x0000001700177308 */ /* 0x000fe20000000800 */
[-C--:B------:R-:W-:Y:S01]  /*9d90*/  FMUL.FTZ R44, R44, R175.reuse ;  /* 0x000000af2c2c7220 */ /* 0x080fe20000410000 */
[-C--:B------:R-:W-:Y:S01]  /*9da0*/  FMUL.FTZ R45, R45, R175.reuse ;  /* 0x000000af2d2d7220 */ /* 0x080fe20000410000 */
[----:B------:R-:W0:Y:S01]  /*9db0*/  SHFL.BFLY PT, R177, R152, 0x1, 0x1f ;  /* 0x0c201f0098b17f89 */ /* 0x000e2200000e0000 */
        /* <DEDUP_REMOVED lines=20> */
[----:B------:R-:W2:Y:S01]  /*9f00*/  MUFU.EX2 R178, R178 ;  /* 0x000000b200b27308 */ /* 0x000ea20000000800 */
[----:B-1----:R-:W-:Y:S01]  /*9f10*/  F2FP.BF16.F32.PACK_AB R156, R176, R23 ;  /* 0x00000017b09c723e */ /* 0x002fe200000010ff */
[----:B------:R-:W-:Y:S01]  /*9f20*/  FMUL.FTZ R84, R84, R175 ;  /* 0x000000af54547220 */ /* 0x000fe20000410000 */
[----:B0-----:R-:W-:Y:S01]  /*9f30*/  FMNMX.FTZ R6, R152, R177, !PT ;  /* 0x000000b198067209 */ /* 0x001fe20007810000 */
[-C--:B------:R-:W-:Y:S01]  /*9f40*/  FMUL.FTZ R85, R85, R175.reuse ;  /* 0x000000af55557220 */ /* 0x080fe20000410000 */
[----:B------:R-:W-:Y:S01]  /*9f50*/  @!P6 IADD3 R152, R192, 0x28c40, RZ ;  /* 0x00028c40c098e810 */ /* 0x000fe20007ffe0ff */
[-C--:B------:R-:W-:Y:S01]  /*9f60*/  FMUL.FTZ R88, R88, R175.reuse ;  /* 0x000000af58587220 */ /* 0x080fe20000410000 */
[----:B------:R-:W-:Y:S01]  /*9f70*/  FMUL.FTZ R89, R89, R175 ;  /* 0x000000af59597220 */ /* 0x000fe20000410000 */
[C---:B------:R-:W-:Y:S01]  /*9f80*/  FADD.FTZ R15, -R6.reuse, R15 ;  /* 0x0000000f060f7221 */ /* 0x040fe20000010100 */
[----:B------:R-:W-:Y:S01]  /*9f90*/  FMUL.FTZ R177, R6, UR10 ;  /* 0x0000000a06b17c20 */ /* 0x000fe20008410000 */
[----:B------:R-:W-:Y:S01]  /*9fa0*/  MUFU.EX2 R155, R155 ;  /* 0x0000009b009b7308 */ /* 0x000fe20000000800 */
[----:B------:R-:W-:Y:S01]  /*9fb0*/  @!P6 PRMT R152, RZ, 0x654, R152 ;  /* 0x00000654ff98e816 */ /* 0x000fe20000000098 */
[----:B------:R-:W-:Y:S01]  /*9fc0*/  FMUL.FTZ R184, R15, UR10 ;  /* 0x0000000a0fb87c20 */ /* 0x000fe20008410000 */
[--C-:B------:R-:W-:Y:S01]  /*9fd0*/  FFMA.FTZ R15, R14, UR10, -R177.reuse ;  /* 0x0000000a0e0f7c23 */ /* 0x100fe200080108b1 */
[--C-:B------:R-:W-:Y:S01]  /*9fe0*/  FFMA.FTZ R14, R16, UR10, -R177.reuse ;  /* 0x0000000a100e7c23 */ /* 0x100fe200080108b1 */
[--C-:B------:R-:W-:Y:S01]  /*9ff0*/  FFMA.FTZ R16, R17, UR10, -R177.reuse ;  /* 0x0000000a11107c23 */ /* 0x100fe200080108b1 */
[--C-:B------:R-:W-:Y:S01]  /*a000*/  FFMA.FTZ R17, R18, UR10, -R177.reuse ;  /* 0x0000000a12117c23 */ /* 0x100fe200080108b1 */
[--C-:B------:R-:W-:Y:S01]  /*a010*/  FFMA.FTZ R18, R162, UR10, -R177.reuse ;  /* 0x0000000aa2127c23 */ /* 0x100fe200080108b1 */
        /* <DEDUP_REMOVED lines=12> */
[----:B------:R-:W-:Y:S01]  /*a0e0*/  FFMA.FTZ R174, R174, UR10, -R177 ;  /* 0x0000000aaeae7c23 */ /* 0x000fe200080108b1 */
[----:B------:R-:W-:Y:S01]  /*a0f0*/  FADD.FTZ R177, R21, R8 ;  /* 0x0000000815b17221 */ /* 0x000fe20000010000 */
[----:B------:R3:W-:Y:S01]  /*a100*/  @!P6 SYNCS.ARRIVE.TRANS64.RED.A1T0 RZ, [R152+URZ], RZ ;  /* 0x000000ff98ffe9a7 */ /* 0x0007e2000810043f */
[----:B------:R-:W-:Y:S01]  /*a110*/  @!P1 STS [R154+0x28800], R175 ;  /* 0x028800af9a009388 */ /* 0x000fe20000000800 */
[----:B------:R-:W4:Y:S01]  /*a120*/  MUFU.EX2 R14, R14 ;  /* 0x0000000e000e7308 */ /* 0x000f220000000800 */
[----:B------:R-:W-:Y:S01]  /*a130*/  FADD.FTZ R8, R22, R177 ;  /* 0x000000b116087221 */ /* 0x000fe20000010000 */
[----:B--2---:R-:W-:Y:S01]  /*a140*/  F2FP.BF16.F32.PACK_AB R158, R178, R153 ;  /* 0x00000099b29e723e */ /* 0x004fe200000010ff */
[----:B0-----:R0:W-:Y:S01]  /*a150*/  @!P1 STS [R154+0x28820], R184 ;  /* 0x028820b89a009388 */ /* 0x0011e20000000800 */
[-C--:B------:R-:W-:Y:S01]  /*a160*/  FMUL.FTZ R92, R92, R175.reuse ;  /* 0x000000af5c5c7220 */ /* 0x080fe20000410000 */
[----:B------:R-:W-:Y:S01]  /*a170*/  FADD.FTZ R177, R23, R8 ;  /* 0x0000000817b17221 */ /* 0x000fe20000010000 */
[-C--:B------:R-:W-:Y:S01]  /*a180*/  FMUL.FTZ R93, R93, R175.reuse ;  /* 0x000000af5d5d7220 */ /* 0x080fe20000410000 */
[----:B------:R-:W-:Y:S01]  /*a190*/  FMUL.FTZ R96, R96, R175 ;  /* 0x000000af60607220 */ /* 0x000fe20000410000 */
[----:B------:R-:W2:Y:S01]  /*a1a0*/  MUFU.EX2 R16, R16 ;  /* 0x0000001000107308 */ /* 0x000ea20000000800 */
[----:B-1----:R-:W-:Y:S01]  /*a1b0*/  FFMA.FTZ R7, R184, R7, R15 ;  /* 0x00000007b8077223 */ /* 0x002fe2000001000f */
[----:B---3--:R-:W-:Y:S01]  /*a1c0*/  FADD.FTZ R152, R176, R177 ;  /* 0x000000b1b0987221 */ /* 0x008fe20000010000 */
[-C--:B------:R-:W-:Y:S01]  /*a1d0*/  FMUL.FTZ R97, R97, R175.reuse ;  /* 0x000000af61617220 */ /* 0x080fe20000410000 */
[----:B------:R-:W-:Y:S01]  /*a1e0*/  FMUL.FTZ R100, R100, R175 ;  /* 0x000000af64647220 */ /* 0x000fe20000410000 */
[----:B0-----:R-:W-:Y:S01]  /*a1f0*/  F2FP.BF16.F32.PACK_AB R154, R22, R21 ;  /* 0x00000015169a723e */ /* 0x001fe200000010ff */
[----:B------:R-:W-:Y:S01]  /*a200*/  FADD.FTZ R177, R153, R152 ;  /* 0x0000009899b17221 */ /* 0x000fe20000010000 */
[----:B------:R-:W-:Y:S01]  /*a210*/  FMUL.FTZ R101, R101, R175 ;  /* 0x000000af65657220 */ /* 0x000fe20000410000 */
[----:B------:R-:W0:Y:S01]  /*a220*/  MUFU.EX2 R17, R17 ;  /* 0x0000001100117308 */ /* 0x000e220000000800 */
[----:B----4-:R-:W-:Y:S01]  /*a230*/  FADD.FTZ R7, R14, R7 ;  /* 0x000000070e077221 */ /* 0x010fe20000010000 */
[----:B------:R-:W-:Y:S01]  /*a240*/  FADD.FTZ R152, R178, R177 ;  /* 0x000000b1b2987221 */ /* 0x000fe20000010000 */
[----:B------:R-:W-:Y:S01]  /*a250*/  F2FP.BF16.F32.PACK_AB R153, R14, R15 ;  /* 0x0000000f0e99723e */ /* 0x000fe200000010ff */
[-C--:B------:R-:W-:Y:S01]  /*a260*/  FMUL.FTZ R104, R104, R175.reuse ;  /* 0x000000af68687220 */ /* 0x080fe20000410000 */
[-C--:B------:R-:W-:Y:S01]  /*a270*/  FMUL.FTZ R105, R105, R175.reuse ;  /* 0x000000af69697220 */ /* 0x080fe20000410000 */
[----:B------:R-:W-:Y:S01]  /*a280*/  FADD.FTZ R177, R155, R152 ;  /* 0x000000989bb17221 */ /* 0x000fe20000010000 */
        /* <DEDUP_REMOVED lines=17> */
[----:B------:R-:W0:Y:S01]  /*a3a0*/  MUFU.EX2 R165, R165 ;  /* 0x000000a500a57308 */ /* 0x000e220000000800 */
        /* <DEDUP_REMOVED lines=8> */
[----:B--2---:R-:W-:Y:S01]  /*a430*/  FADD.FTZ R8, R163, R8 ;  /* 0x00000008a3087221 */ /* 0x004fe20000010000 */
[-C--:B------:R-:W-:Y:S01]  /*a440*/  FMUL.FTZ R145, R145, R175.reuse ;  /* 0x000000af91917220 */ /* 0x080fe20000410000 */
[-C--:B------:R-:W-:Y:S01]  /*a450*/  FMUL.FTZ R148, R148, R175.reuse ;  /* 0x000000af94947220 */ /* 0x080fe20000410000 */
[----:B------:R-:W-:Y:S01]  /*a460*/  FMUL.FTZ R149, R149, R175 ;  /* 0x000000af95957220 */ /* 0x000fe20000410000 */
        /* <DEDUP_REMOVED lines=36> */
[----:B-1----:R-:W-:Y:S01]  /*a6b0*/  FADD.FTZ R177, R157, R152 ;  /* 0x000000989db17221 */ /* 0x002fe20000010000 */
[----:B------:R-:W-:Y:S01]  /*a6c0*/  F2FP.BF16.F32.PACK_AB R152, R19, R20 ;  /* 0x000000141398723e */ /* 0x000fe200000010ff */
[----:B------:R-:W-:Y:S01]  /*a6d0*/  BAR.SYNC.DEFER_BLOCKING 0xf, 0x100 ;  /* 0x03c4000000007b1d */ /* 0x000fe20000010000 */
        /* <DEDUP_REMOVED lines=14> */
[C---:B0-----:R-:W-:Y:S01]  /*a7c0*/  FADD.FTZ R20, R182.reuse, R177 ;  /* 0x000000b1b6147221 */ /* 0x041fe20000010000 */
[----:B------:R-:W-:Y:S01]  /*a7d0*/  F2FP.BF16.F32.PACK_AB R162, R182, R157 ;  /* 0x0000009db6a2723e */ /* 0x000fe200000010ff */
[----:B------:R-:W-:Y:S01]  /*a7e0*/  FMUL.FTZ R98, R98, R184 ;  /* 0x000000b862627220 */ /* 0x000fe20000410000 */
[----:B------:R-:W-:Y:S01]  /*a7f0*/  F2FP.BF16.F32.PACK_AB R157, R163, R18 ;  /* 0x00000012a39d723e */ /* 0x000fe200000010ff */
[-C--:B------:R-:W-:Y:S01]  /*a800*/  FMUL.FTZ R99, R99, R184.reuse ;  /* 0x000000b863637220 */ /* 0x080fe20000410000 */
[-C--:B------:R-:W-:Y:S01]  /*a810*/  FMUL.FTZ R102, R102, R184.reuse ;  /* 0x000000b866667220 */ /* 0x080fe20000410000 */
[-C--:B------:R-:W-:Y:S01]  /*a820*/  FMUL.FTZ R103, R103, R184.reuse ;  /* 0x000000b867677220 */ /* 0x080fe20000410000 */
[----:B------:R-:W0:Y:S01]  /*a830*/  MUFU.EX2 R170, R170 ;  /* 0x000000aa00aa7308 */ /* 0x000e220000000800 */
[----:B-1----:R-:W-:Y:S01]  /*a840*/  FADD.FTZ R7, R169, R8 ;  /* 0x00000008a9077221 */ /* 0x002fe20000010000 */
[----:B------:R1:W-:Y:S01]  /*a850*/  STSM.16.M88.4 [R12+0x26800], R152 ;  /* 0x026800980c007844 */ /* 0x0003e20000000200 */
        /* <DEDUP_REMOVED lines=22> */
[C---:B---3--:R-:W-:Y:S01]  /*a9c0*/  FADD.FTZ R8, R186.reuse, R19 ;  /* 0x00000013ba087221 */ /* 0x048fe20000010000 */
[----:B------:R-:W-:Y:S01]  /*a9d0*/  F2FP.BF16.F32.PACK_AB R164, R186, R159 ;  /* 0x0000009fbaa4723e */ /* 0x000fe200000010ff */
[-C--:B------:R-:W-:Y:S01]  /*a9e0*/  FMUL.FTZ R138, R138, R184.reuse ;  /* 0x000000b88a8a7220 */ /* 0x080fe20000410000 */
[----:B------:R-:W-:Y:S01]  /*a9f0*/  F2FP.BF16.F32.PACK_AB R159, R190, R165 ;  /* 0x000000a5be9f723e */ /* 0x000fe200000010ff */
[-C--:B------:R-:W-:Y:S01]  /*aa00*/  FMUL.FTZ R139, R139, R184.reuse ;  /* 0x000000b88b8b7220 */ /* 0x080fe20000410000 */
[-C--:B------:R-:W-:Y:S01]  /*aa10*/  FMUL.FTZ R142, R142, R184.reuse ;  /* 0x000000b88e8e7220 */ /* 0x080fe20000410000 */
[-C--:B------:R-:W-:Y:S01]  /*aa20*/  FMUL.FTZ R143, R143, R184.reuse ;  /* 0x000000b88f8f7220 */ /* 0x080fe20000410000 */
[----:B------:R-:W3:Y:S01]  /*aa30*/  MUFU.EX2 R188, R188 ;  /* 0x000000bc00bc7308 */ /* 0x000ee20000000800 */
[----:B--2---:R-:W-:Y:S01]  /*aa40*/  FADD.FTZ R20, R172, R7 ;  /* 0x00000007ac147221 */ /* 0x004fe20000010000 */
[----:B------:R1:W-:Y:S01]  /*aa50*/  STSM.16.M88.4 [R11], R156 ;  /* 0x0000009c0b007844 */ /* 0x0003e20000000200 */
[-C--:B------:R-:W-:Y:S01]  /*aa60*/  FMUL.FTZ R146, R146, R184.reuse ;  /* 0x000000b892927220 */ /* 0x080fe20000410000 */
[-C--:B------:R-:W-:Y:S01]  /*aa70*/  FMUL.FTZ R147, R147, R184.reuse ;  /* 0x000000b893937220 */ /* 0x080fe20000410000 */
[-C--:B------:R-:W-:Y:S01]  /*aa80*/  FMUL.FTZ R150, R150, R184.reuse ;  /* 0x000000b896967220 */ /* 0x080fe20000410000 */
[----:B------:R-:W-:-:S02]  /*aa90*/  FMUL.FTZ R151, R151, R184 ;  /* 0x000000b897977220 */ /* 0x000fc40000410000 */
[----:B------:R-:W2:Y:S01]  /*aaa0*/  MUFU.EX2 R171, R171 ;  /* 0x000000ab00ab7308 */ /* 0x000ea20000000800 */
[----:B0-----:R-:W-:-:S07]  /*aab0*/  FADD.FTZ R19, R161, R8 ;  /* 0x00000008a1137221 */ /* 0x001fce0000010000 */
[----:B------:R-:W0:Y:S01]  /*aac0*/  MUFU.EX2 R173, R173 ;  /* 0x000000ad00ad7308 */ /* 0x000e220000000800 */
[C---:B---3--:R-:W-:Y:S01]  /*aad0*/  F2FP.BF16.F32.PACK_AB R166, R188.reuse, R161 ;  /* 0x000000a1bca6723e */ /* 0x048fe200000010ff */
[----:B------:R-:W-:Y:S01]  /*aae0*/  FADD.FTZ R8, R188, R19 ;  /* 0x00000013bc087221 */ /* 0x000fe20000010000 */
[----:B------:R-:W-:-:S05]  /*aaf0*/  F2FP.BF16.F32.PACK_AB R161, R168, R167 ;  /* 0x000000a7a8a1723e */ /* 0x000fca00000010ff */
[----:B------:R-:W3:Y:S01]  /*ab00*/  MUFU.EX2 R174, R174 ;  /* 0x000000ae00ae7308 */ /* 0x000ee20000000800 */
[C---:B--2---:R-:W-:Y:S01]  /*ab10*/  FADD.FTZ R20, R171.reuse, R20 ;  /* 0x00000014ab147221 */ /* 0x044fe20000010000 */
[----:B------:R-:W-:Y:S01]  /*ab20*/  F2FP.BF16.F32.PACK_AB R165, R171, R172 ;  /* 0x000000acaba5723e */ /* 0x000fe200000010ff */
[----:B------:R1:W-:Y:S02]  /*ab30*/  STSM.16.M88.4 [R10], R160 ;  /* 0x000000a00a007844 */ /* 0x0003e40000000200 */
[----:B0-----:R-:W-:Y:S01]  /*ab40*/  FADD.FTZ R7, R173, R20 ;  /* 0x00000014ad077221 */ /* 0x001fe20000010000 */
[----:B---3--:R-:W-:-:S03]  /*ab50*/  F2FP.BF16.F32.PACK_AB R167, R174, R173 ;  /* 0x000000adaea7723e */ /* 0x008fc600000010ff */
[----:B------:R-:W-:Y:S02]  /*ab60*/  FADD.FTZ R7, R174, R7 ;  /* 0x00000007ae077221 */ /* 0x000fe40000010000 */
[----:B------:R1:W-:Y:S01]  /*ab70*/  STSM.16.M88.4 [R9], R164 ;  /* 0x000000a409007844 */ /* 0x0003e20000000200 */
[----:B------:R-:W-:Y:S05]  /*ab80*/  @!P5 BRA `(.L_x_1819) ;  /* 0x000000000004d947 */ /* 0x000fea0003800000 */
[----:B------:R-:W-:Y:S01]  /*ab90*/  BPT.TRAP 0x1 ;  /* 0x000000040000795c */ /* 0x000fe20000300000 */
.L_x_1819:
[----:B------:R0:W2:Y:S01]  /*aba0*/  SYNCS.PHASECHK.TRANS64.TRYWAIT P1, [UR29+0x28c50], R13 ;  /* 0x028c500dff0075a7 */ /* 0x0000a2000802015d */
[----:B------:R-:W-:Y:S05]  /*abb0*/  @!P5 BRA `(.L_x_1820) ;  /* 0x000000000004d947 */ /* 0x000fea0003800000 */
[----:B------:R-:W-:Y:S01]  /*abc0*/  BPT.TRAP 0x1 ;  /* 0x000000040000795c */ /* 0x000fe20000300000 */
.L_x_1820:
[----:B--2---:R-:W-:Y:S05]  /*abd0*/  @P1 BRA `(.L_x_1821) ;  /* 0x0000000000081947 */ /* 0x004fea0003800000 */
[----:B------:R-:W2:Y:S02]  /*abe0*/  SYNCS.PHASECHK.TRANS64.TRYWAIT P1, [UR29+0x28c50], R13 ;  /* 0x028c500dff0075a7 */ /* 0x000ea4000802015d */
[----:B--2---:R-:W-:Y:S05]  /*abf0*/  @!P1 BRA `(.L_x_1822) ;  /* 0x000000a8007c9947 */ /* 0x004fea0003800000 */
.L_x_1821:
[----:B------:R-:W-:Y:S01]  /*ac00*/  ULEA UR11, UR4, UR36, 0xc ;  /* 0x00000024040b7291 */ /* 0x000fe2000f8e603f */
[----:B------:R-:W-:Y:S01]  /*ac10*/  WARPGROUP.ARRIVE ;  /* 0x00000000000079c5 */ /* 0x000fe20000000000 */
[----:B------:R-:W-:Y:S01]  /*ac20*/  UMOV UR15, 0x40000040 ;  /* 0x40000040000f7882 */ /* 0x000fe20000000000 */
[----:B0-2---:R-:W-:Y:S01]  /*ac30*/  @!P6 VIADD R13, R192, 0x28c60 ;  /* 0x00028c60c00de836 */ /* 0x005fe20000000000 */
[----:B------:R-:W-:Y:S01]  /*ac40*/  UMOV UR27, UR4 ;  /* 0x00000004001b7c82 */ /* 0x000fe20008000000 */
[----:B------:R-:W-:Y:S01]  /*ac50*/  IMAD.MOV.U32 R15, RZ, RZ, R6 ;  /* 0x000000ffff0f7224 */ /* 0x000fe200078e0006 */
[----:B------:R-:W-:Y:S01]  /*ac60*/  MOV R20, R5 ;  /* 0x0000000500147202 */ /* 0x000fe20000000f00 */
[----:B------:R-:W-:Y:S01]  /*ac70*/  UMOV UR14, UR11 ;  /* 0x0000000b000e7c82 */ /* 0x000fe20008000000 */
[----:B------:R-:W-:Y:S01]  /*ac80*/  @!P6 PRMT R13, RZ, 0x654, R13 ;  /* 0x00000654ff0de816 */ /* 0x000fe2000000000d */
[----:B------:R-:W-:Y:S01]  /*ac90*/  HGMMA.64x256x16.F32.BF16 R24, R152, gdesc[UR12].tnspB, R24, gsb0 ;  /* 0x43e0000c98187df0 */ /* 0x000fe20008001818 */
[----:B------:R-:W-:Y:S01]  /*aca0*/  UIADD3 UR14, UR11, 0x80, URZ ;  /* 0x000000800b0e7890 */ /* 0x000fe2000fffe03f */
[----:B------:R-:W-:Y:S01]  /*acb0*/  UMOV UR15, 0x40000040 ;  /* 0x40000040000f7882 */ /* 0x000fe20000000000 */
[----:B------:R-:W-:-:S02]  /*acc0*/  WARPGROUP.DEPBAR.LE gsb0, 0x0 ;  /* 0x00008000000079c5 */ /* 0x000fc40000010000 */
        /* <DEDUP_REMOVED lines=26> */
[----:B------:R-:W-:-:S05]  /*ae70*/  UMOV UR42, UR25 ;  /* 0x00000019002a7c82 */ /* 0x000fca0008000000 */
.L_x_1814:
[----:B------:R-:W-:-:S06]  /*ae80*/  UISETP.GE.AND UP1, UPT, UR42, UR38, UPT ;  /* 0x000000262a00728c */ /* 0x000fcc000bf26270 */
[----:B------:R-:W-:-:S13]  /*ae90*/  PLOP3.LUT P0, PT, PT, PT, UP1, 0x80, 0x0 ;  /* 0x000000000000781c */ /* 0x000fda0003f0f018 */
[----:B------:R-:W-:Y:S05]  /*aea0*/  @!P0 BRA `(.L_x_1824) ;  /* 0x0000002400ec8947 */ /* 0x000fea0003800000 */
[----:B0--3--:R-:W-:Y:S01]  /*aeb0*/  IMAD.MOV.U32 R14, RZ, RZ, R6 ;  /* 0x000000ffff0e7224 */ /* 0x009fe200078e0006 */
[----:B------:R-:W-:Y:S01]  /*aec0*/  UMOV UR25, UR4 ;  /* 0x0000000400197c82 */ /* 0x000fe20008000000 */
[----:B------:R-:W-:Y:S01]  /*aed0*/  IMAD.MOV.U32 R15, RZ, RZ, R5 ;  /* 0x000000ffff0f7224 */ /* 0x000fe200078e0005 */
[----:B------:R-:W-:Y:S01]  /*aee0*/  ULDC UR26, c[0x0][0x9e4] ;  /* 0x00027900001a7ab9 */ /* 0x000fe20000000800 */
[----:B------:R-:W-:Y:S01]  /*aef0*/  ULDC UR27, c[0x0][0x288] ;  /* 0x0000a200001b7ab9 */ /* 0x000fe20000000800 */
[----:B------:R-:W-:Y:S01]  /*af00*/  ULDC UR28, c[0x0][0x2f0] ;  /* 0x0000bc00001c7ab9 */ /* 0x000fe20000000800 */
[----:B------:R-:W-:Y:S01]  /*af10*/  ULDC UR29, c[0x0][0x9d8] ;  /* 0x00027600001d7ab9 */ /* 0x000fe20000000800 */
[----:B------:R-:W-:Y:S01]  /*af20*/  ULDC UR24, c[0x0][0x988] ;  /* 0x0002620000187ab9 */ /* 0x000fe20000000800 */
[----:B------:R-:W-:-:S05]  /*af30*/  ULDC UR30, c[0x0][0x9e0] ;  /* 0x00027800001e7ab9 */ /* 0x000fca0000000800 */
.L_x_1841:
[----:B------:R-:W-:-:S04]  /*af40*/  UIADD3 UR4, UR25, 0x1, URZ ;  /* 0x0000000119047890 */ /* 0x000fc8000fffe03f */
[----:B------:R-:W-:-:S04]  /*af50*/  UISETP.NE.AND UP1, UPT, UR4, 0x2, UPT ;  /* 0x000000020400788c */ /* 0x000fc8000bf25270 */
[----:B------:R-:W-:Y:S02]  /*af60*/  USEL UR10, URZ, 0x1, UP1 ;  /* 0x000000013f0a7887 */ /* 0x000fe40008800000 */
[----:B------:R-:W-:Y:S02]  /*af70*/  USEL UR4, UR4, URZ, UP1 ;  /* 0x0000003f04047287 */ /* 0x000fe40008800000 */
[----:B------:R-:W-:Y:S01]  /*af80*/  ULOP3.LUT UR5, UR5, UR10, URZ, 0x3c, !UPT ;  /* 0x0000000a05057292 */ /* 0x000fe2000f8e3c3f */
[----:B01----:R-:W-:Y:S11]  /*af90*/  @!P5 BRA `(.L_x_1825) ;  /* 0x000000000004d947 */ /* 0x003ff60003800000 */
[----:B------:R-:W-:Y:S01]  /*afa0*/  BPT.TRAP 0x1 ;  /* 0x000000040000795c */ /* 0x000fe20000300000 */
.L_x_1825:
[----:B------:R-:W-:Y:S01]  /*afb0*/  ULEA UR31, UR4, UR37, 0x3 ;  /* 0x00000025041f7291 */ /* 0x000fe2000f8e183f */
[----:B-1--4-:R-:W-:-:S05]  /*afc0*/  IMAD.U32 R13, RZ, RZ, UR5 ;  /* 0x00000005ff0d7e24 */ /* 0x012fca000f8e00ff */
[----:B------:R-:W-:-:S04]  /*afd0*/  SHF.L.U32 R13, R13, 0x1f, RZ ;  /* 0x0000001f0d0d7819 */ /* 0x000fc800000006ff */
[----:B------:R0:W1:Y:S01]  /*afe0*/  SYNCS.PHASECHK.TRANS64.TRYWAIT P0, [UR31+0x28c30], R13 ;  /* 0x028c300dff0075a7 */ /* 0x000062000800015f */
[----:B------:R-:W-:Y:S05]  /*aff0*/  @!P5 BRA `(.L_x_1826) ;  /* 0x000000000004d947 */ /* 0x000fea0003800000 */
[----:B------:R-:W-:Y:S01]  /*b000*/  BPT.TRAP 0x1 ;  /* 0x000000040000795c */ /* 0x000fe20000300000 */
.L_x_1826:
[----:B-1----:R-:W-:Y:S05]  /*b010*/  @P0 BRA `(.L_x_1827) ;  /* 0x0000000000080947 */ /* 0x002fea0003800000 */
[----:B------:R-:W1:Y:S02]  /*b020*/  SYNCS.PHASECHK.TRANS64.TRYWAIT P0, [UR31+0x28c30], R13 ;  /* 0x028c300dff0075a7 */ /* 0x000e64000800015f */
[----:B-1----:R-:W-:Y:S05]  /*b030*/  @!P0 BRA `(.L_x_1828) ;  /* 0x000000a400808947 */ /* 0x002fea0003800000 */
.L_x_1827:
[----:B------:R-:W-:Y:S01]  /*b040*/  ULEA UR22, UR4, UR6, 0x9 ;  /* 0x0000000604167291 */ /* 0x000fe2000f8e483f */
[----:B--2---:R-:W-:Y:S01]  /*b050*/  WARPGROUP.ARRIVE ;  /* 0x00000000000079c5 */ /* 0x004fe20000000000 */
[----:B------:R-:W-:Y:S01]  /*b060*/  UMOV UR23, 0x40000040 ;  /* 0x4000004000177882 */ /* 0x000fe20000000000 */
[----:B------:R-:W-:Y:S01]  /*b070*/  UMOV UR11, 0x40000040 ;  /* 0x40000040000b7882 */ /* 0x000fe20000000000 */
[----:B------:R-:W-:Y:S01]  /*b080*/  UIADD3 UR10, UR22, 0x2, URZ ;  /* 0x00000002160a7890 */ /* 0x000fe2000fffe03f */
[----:B------:R-:W-:Y:S01]  /*b090*/  PLOP3.LUT P0, PT, PT, PT, UP0, 0x80, 0x0 ;  /* 0x000000000000781c */ /* 0x000fe20003f0f008 */
[----:B------:R-:W-:Y:S01]  /*b0a0*/  UIADD3 UR14, UR22, 0x4, URZ ;  /* 0x00000004160e7890 */ /* 0x000fe2000fffe03f */
[----:B------:R-:W-:Y:S01]  /*b0b0*/  MOV R193, UR28 ;  /* 0x0000001c00c17c02 */ /* 0x000fe20008000f00 */
[----:B------:R-:W-:Y:S01]  /*b0c0*/  UMOV UR15, 0x40000040 ;  /* 0x40000040000f7882 */ /* 0x000fe20000000000 */
[----:B------:R-:W-:Y:S01]  /*b0d0*/  HGMMA.64x64x16.F32.BF16 R152, gdesc[UR20], RZ, !UPT, gsb0 ;  /* 0x00e00000149879f0 */ /* 0x000fe2000c0018ff */
[----:B------:R-:W-:Y:S01]  /*b0e0*/  UIADD3 UR18, UR22, 0x6, URZ ;  /* 0x0000000616127890 */ /* 0x000fe2000fffe03f */
[----:B------:R-:W-:Y:S01]  /*b0f0*/  UMOV UR19, 0x40000040 ;  /* 0x4000004000137882 */ /* 0x000fe20000000000 */
[----:B------:R-:W-:-:S02]  /*b100*/  WARPGROUP.DEPBAR.LE gsb0, 0x0 ;  /* 0x00008000000079c5 */ /* 0x000fc40000010000 */
[----:B------:R-:W-:-:S06]  /*b110*/  WARPGROUP.ARRIVE ;  /* 0x00000000000079c5 */ /* 0x000fcc0000000000 */
[----:B------:R-:W-:Y:S01]  /*b120*/  HGMMA.64x64x16.F32.BF16 R152, gdesc[UR8], R152, gsb0 ;  /* 0x00e00000089879f0 */ /* 0x000fe20008001898 */
[----:B------:R-:W-:Y:S02]  /*b130*/  @UP0 ULDC UR10, c[0x0][0x44c] ;  /* 0x00011300000a0ab9 */ /* 0x000fe40000000800 */
[----:B------:R-:W-:Y:S01]  /*b140*/  @P0 IMAD.HI.U32 R16, R4, UR10, RZ ;  /* 0x0000000a04100c27 */ /* 0x000fe2000f8e00ff */
[----:B------:R-:W-:Y:S01]  /*b150*/  @UP0 ULDC UR10, c[0x0][0x450] ;  /* 0x00011400000a0ab9 */ /* 0x000fe20000000800 */
        /* <DEDUP_REMOVED lines=9> */
[----:B------:R-:W-:Y:S01]  /*b1f0*/  MOV R175, R4 ;  /* 0x0000000400af7202 */ /* 0x000fe20000000f00 */
[----:B------:R-:W-:Y:S01]  /*b200*/  FMUL.FTZ R185, R161, UR29 ;  /* 0x0000001da1b97c20 */ /* 0x000fe20008410000 */
[----:B------:R-:W-:Y:S01]  /*b210*/  @P0 SHF.R.U32.HI R175, RZ, UR10, R16 ;  /* 0x0000000affaf0c19 */ /* 0x000fe20008011610 */
[----:B------:R-:W-:Y:S01]  /*b220*/  IMAD.U32 R16, RZ, RZ, UR31 ;  /* 0x0000001fff107e24 */ /* 0x000fe2000f8e00ff */
[----:B------:R-:W-:Y:S01]  /*b230*/  USHF.L.U32 UR10, UR42, 0x6, URZ ;  /* 0x000000062a0a7899 */ /* 0x000fe2000800063f */
[----:B------:R-:W-:Y:S01]  /*b240*/  FMUL.FTZ R21, R163, UR29 ;  /* 0x0000001da3157c20 */ /* 0x000fe20008410000 */
[----:B------:R-:W-:Y:S01]  /*b250*/  FMUL.FTZ R163, R164, UR29 ;  /* 0x0000001da4a37c20 */ /* 0x000fe20008410000 */
[----:B------:R-:W-:-:S02]  /*b260*/  @!P6 VIADD R161, R16, 0x28c40 ;  /* 0x00028c4010a1e836 */ /* 0x000fc40000000000 */
[----:B------:R-:W-:Y:S01]  /*b270*/  FMUL.FTZ R23, R166, UR29 ;  /* 0x0000001da6177c20 */ /* 0x000fe20008410000 */
[----:B------:R-:W-:Y:S01]  /*b280*/  FMUL.FTZ R20, R162, UR29 ;  /* 0x0000001da2147c20 */ /* 0x000fe20008410000 */
[----:B------:R-:W-:Y:S01]  /*b290*/  FMUL.FTZ R164, R165, UR29 ;  /* 0x0000001da5a47c20 */ /* 0x000fe20008410000 */
[----:B------:R-:W2:Y:S01]  /*b2a0*/  SHFL.IDX PT, R166, R175, RZ, 0x1c1f ;  /* 0x001c1fffafa67589 */ /* 0x000ea200000e0000 */
[----:B------:R-:W-:Y:S01]  /*b2b0*/  IMAD.U32 R165, RZ, RZ, UR10 ;  /* 0x0000000affa57e24 */ /* 0x000fe2000f8e00ff */
[----:B------:R-:W-:Y:S01]  /*b2c0*/  @!P6 PRMT R162, RZ, 0x654, R161 ;  /* 0x00000654ffa2e816 */ /* 0x000fe200000000a1 */
[----:B------:R-:W-:Y:S01]  /*b2d0*/  FMUL.FTZ R22, R153, UR29 ;  /* 0x0000001d99167c20 */ /* 0x000fe20008410000 */
[----:B-1----:R-:W-:Y:S01]  /*b2e0*/  FMUL.FTZ R6, R154, UR29 ;  /* 0x0000001d9a067c20 */ /* 0x002fe20008410000 */
[----:B------:R-:W-:Y:S01]  /*b2f0*/  FMUL.FTZ R5, R152, UR29 ;  /* 0x0000001d98057c20 */ /* 0x000fe20008410000 */
[----:B------:R-:W-:Y:S01]  /*b300*/  FMUL.FTZ R17, R155, UR29 ;  /* 0x0000001d9b117c20 */ /* 0x000fe20008410000 */
[----:B------:R-:W-:Y:S01]  /*b310*/  FMUL.FTZ R153, R156, UR29 ;  /* 0x0000001d9c997c20 */ /* 0x000fe20008410000 */
[----:B------:R-:W-:Y:S01]  /*b320*/  FMUL.FTZ R154, R157, UR29 ;  /* 0x0000001d9d9a7c20 */ /* 0x000fe20008410000 */
[----:B------:R-:W-:Y:S01]  /*b330*/  FMUL.FTZ R19, R159, UR29 ;  /* 0x0000001d9f137c20 */ /* 0x000fe20008410000 */
[----:B------:R-:W-:Y:S01]  /*b340*/  FMUL.FTZ R184, R160, UR29 ;  /* 0x0000001da0b87c20 */ /* 0x000fe20008410000 */
        /* <DEDUP_REMOVED lines=11> */
[----:B------:R-:W-:Y:S01]  /*b400*/  IADD3 R165, -R0, 0x1, -R165 ;  /* 0x0000000100a57810 */ /* 0x000fe20007ffe9a5 */
[----:B-1----:R-:W-:Y:S01]  /*b410*/  FMUL.FTZ R162, R183, UR29 ;  /* 0x0000001db7a27c20 */ /* 0x002fe20008410000 */
[----:B------:R-:W-:Y:S01]  /*b420*/  FMUL.FTZ R172, R172, UR29 ;  /* 0x0000001dacac7c20 */ /* 0x000fe20008410000 */
[----:B------:R-:W-:Y:S01]  /*b430*/  FMUL.FTZ R173, R173, UR29 ;  /* 0x0000001dadad7c20 */ /* 0x000fe20008410000 */
[----:B------:R-:W-:Y:S01]  /*b440*/  FMUL.FTZ R176, R176, UR29 ;  /* 0x0000001db0b07c20 */ /* 0x000fe20008410000 */
[----:B------:R-:W-:Y:S01]  /*b450*/  FMUL.FTZ R182, R182, UR29 ;  /* 0x0000001db6b67c20 */ /* 0x000fe20008410000 */
[----:B------:R-:W-:Y:S01]  /*b460*/  IMAD R165, R193, UR39, R165 ;  /* 0x00000027c1a57c24 */ /* 0x000fe2000f8e02a5 */
[----:B------:R-:W1:Y:S01]  /*b470*/  MUFU.TANH R5, R5 ;  /* 0x0000000500057308 */ /* 0x000e620000002400 */
[----:B------:R-:W-:-:S02]  /*b480*/  FMUL.FTZ R177, R177, UR29 ;  /* 0x0000001db1b17c20 */ /* 0x000fc40008410000 */
[----:B------:R-:W-:-:S04]  /*b490*/  VIADD R165, R165, -UR27 ;  /* 0x8000001ba5a57c36 */ /* 0x000fc80008000000 */
[C---:B------:R-:W-:Y:S01]  /*b4a0*/  VIADD R179, R165.reuse, UR30 ;  /* 0x0000001ea5b37c36 */ /* 0x040fe20008000000 */
[----:B------:R-:W3:Y:S01]  /*b4b0*/  MUFU.TANH R22, R22 ;  /* 0x0000001600167308 */ /* 0x000ee20000002400 */
[----:B------:R-:W-:-:S04]  /*b4c0*/  VIADD R183, R165, UR7 ;  /* 0x00000007a5b77c36 */ /* 0x000fc80008000000 */
[----:B--2---:R-:W-:-:S03]  /*b4d0*/  IMAD.IADD R178, R183, 0x1, R166 ;  /* 0x00000001b7b27824 */ /* 0x004fc600078e02a6 */
[----:B------:R-:W2:Y:S08]  /*b4e0*/  MUFU.TANH R6, R6 ;  /* 0x0000000600067308 */ /* 0x000eb00000002400 */
[----:B------:R-:W4:Y:S08]  /*b4f0*/  MUFU.TANH R17, R17 ;  /* 0x0000001100117308 */ /* 0x000f300000002400 */
        /* <DEDUP_REMOVED lines=28> */
[----:B-----5:R-:W-:Y:S01]  /*b6c0*/  IADD3 R177, R179, R166, RZ ;  /* 0x000000a6b3b17210 */ /* 0x020fe20007ffe0ff */
[----:B-1234-:R-:W-:Y:S06]  /*b6d0*/  @!P4 BRA `(.L_x_1829) ;  /* 0x00000000005cc947 */ /* 0x01efec0003800000 */
[----:B------:R-:W-:Y:S01]  /*b6e0*/  IMAD R165, R193, UR39, R166 ;  /* 0x00000027c1a57c24 */ /* 0x000fe2000f8e02a6 */
[----:B------:R-:W-:Y:S03]  /*b6f0*/  BSSY B0, `(.L_x_1830) ;  /* 0x0000011000007945 */ /* 0x000fe60003800000 */
[----:B------:R-:W-:-:S05]  /*b700*/  VIADD R165, R165, -UR27 ;  /* 0x8000001ba5a57c36 */ /* 0x000fca0008000000 */
[----:B------:R-:W-:-:S13]  /*b710*/  ISETP.GT.AND P0, PT, R165, -0x1, PT ;  /* 0xffffffffa500780c */ /* 0x000fda0003f04270 */
[----:B------:R-:W-:Y:S05]  /*b720*/  @P0 BRA `(.L_x_1831) ;  /* 0x0000000000200947 */ /* 0x000fea0003800000 */
[----:B------:R-:W-:Y:S01]  /*b730*/  IMAD.U32 R168, RZ, RZ, UR26 ;  /* 0x0000001affa87e24 */ /* 0x000fe2000f8e00ff */
[----:B------:R-:W-:-:S04]  /*b740*/  LOP3.LUT R165, RZ, R165, RZ, 0x33, !PT ;  /* 0x000000a5ffa57212 */ /* 0x000fc800078e33ff */
[----:B------:R-:W-:-:S13]  /*b750*/  ISETP.NE.AND P0, PT, R168, 0x1, PT ;  /* 0x00000001a800780c */ /* 0x000fda0003f05270 */
[----:B------:R-:W1:Y:S02]  /*b760*/  @P0 LDC.64 R166, c[0x0][0x9e8] ;  /* 0x00027a00ffa60b82 */ /* 0x000e640000000a00 */
[----:B-1----:R-:W-:-:S05]  /*b770*/  @P0 IMAD.HI.U32 R166, R165, R166, RZ ;  /* 0x000000a6a5a60227 */ /* 0x002fca00078e00ff */
[----:B------:R-:W-:-:S04]  /*b780*/  @P0 SHF.R.U32.HI R165, RZ, R167, R166 ;  /* 0x000000a7ffa50219 */ /* 0x000fc800000116a6 */
[----:B------:R-:W-:Y:S01]  /*b790*/  LOP3.LUT R165, RZ, R165, RZ, 0x33, !PT ;  /* 0x000000a5ffa57212 */ /* 0x000fe200078e33ff */
[----:B------:R-:W-:Y:S06]  /*b7a0*/  BRA `(.L_x_1832) ;  /* 0x0000000000147947 */ /* 0x000fec0003800000 */
.L_x_1831:
[----:B------:R-:W-:-:S04]  /*b7b0*/  MOV R168, UR26 ;  /* 0x0000001a00a87c02 */ /* 0x000fc80008000f00 */
[----:B------:R-:W-:-:S13]  /*b7c0*/  ISETP.NE.AND P0, PT, R168, 0x1, PT ;  /* 0x00000001a800780c */ /* 0x000fda0003f05270 */
[----:B------:R-:W1:Y:S02]  /*b7d0*/  @P0 LDC.64 R166, c[0x0][0x9e8] ;  /* 0x00027a00ffa60b82 */ /* 0x000e640000000a00 */
[----:B-1----:R-:W-:-:S05]  /*b7e0*/  @P0 IMAD.HI.U32 R166, R165, R166, RZ ;  /* 0x000000a6a5a60227 */ /* 0x002fca00078e00ff */
[----:B------:R-:W-:-:S07]  /*b7f0*/  @P0 SHF.R.U32.HI R165, RZ, R167, R166 ;  /* 0x000000a7ffa50219 */ /* 0x000fce00000116a6 */
.L_x_1832:
[----:B------:R-:W-:Y:S05]  /*b800*/  BSYNC B0 ;  /* 0x0000000000007941 */ /* 0x000fea0003800000 */
.L_x_1830:
[----:B------:R-:W-:-:S04]  /*b810*/  IMAD R165, R165, R168, -UR10 ;  /* 0x8000000aa5a57e24 */ /* 0x000fc8000f8e02a8 */
[----:B------:R-:W-:-:S05]  /*b820*/  IMAD.IADD R165, R165, 0x1, -R0 ;  /* 0x00000001a5a57824 */ /* 0x000fca00078e0a00 */
[----:B------:R-:W-:Y:S02]  /*b830*/  VIADDMNMX R177, R165, R168, R177, PT ;  /* 0x000000a8a5b17246 */ /* 0x000fe400038001b1 */
[----:B------:R-:W-:-:S07]  /*b840*/  VIMNMX R178, R178, R165, !PT ;  /* 0x000000a5b2b27248 */ /* 0x000fce0007fe0100 */
.L_x_1829:
[----:B------:R-:W-:Y:S01]  /*b850*/  UISETP.GT.AND UP1, UPT, UR42, -0x1, UPT ;  /* 0xffffffff2a00788c */ /* 0x000fe2000bf24270 */
[----:B------:R-:W1:Y:S05]  /*b860*/  SHFL.IDX PT, R182, R175, 0x1, 0x1c1f ;  /* 0x003c1f00afb67f89 */ /* 0x000e6a00000e0000 */
[----:B------:R-:W-:-:S04]  /*b870*/  PLOP3.LUT P0, PT, PT, PT, UP1, 0x80, 0x0 ;  /* 0x000000000000781c */ /* 0x000fc80003f0f018 */
[C---:B------:R-:W-:Y:S02]  /*b880*/  ISETP.GT.AND P1, PT, R178.reuse, RZ, P0 ;  /* 0x000000ffb200720c */ /* 0x040fe40000724270 */
[C---:B------:R-:W-:Y:S02]  /*b890*/  ISETP.GT.AND P3, PT, R178.reuse, 0x1, P0 ;  /* 0x00000001b200780c */ /* 0x040fe40000764270 */
[----:B------:R-:W-:Y:S02]  /*b8a0*/  ISETP.LT.OR P2, PT, R177, 0x1, P1 ;  /* 0x00000001b100780c */ /* 0x000fe40000f41670 */
[C---:B------:R-:W-:Y:S02]  /*b8b0*/  ISETP.GT.AND P1, PT, R178.reuse, 0x8, P0 ;  /* 0x00000008b200780c */ /* 0x040fe40000724270 */
[----:B------:R-:W-:Y:S02]  /*b8c0*/  FSEL R176, R5, -INF , !P2 ;  /* 0xff80000005b07808 */ /* 0x000fe40005000000 */
[----:B------:R-:W-:-:S02]  /*b8d0*/  ISETP.GT.AND P2, PT, R178, 0x9, P0 ;  /* 0x00000009b200780c */ /* 0x000fc40000744270 */
[C---:B------:R-:W-:Y:S02]  /*b8e0*/  ISETP.LT.OR P3, PT, R177.reuse, 0x2, P3 ;  /* 0x00000002b100780c */ /* 0x040fe40001f61670 */
[C---:B------:R-:W-:Y:S02]  /*b8f0*/  ISETP.LT.OR P1, PT, R177.reuse, 0x9, P1 ;  /* 0x00000009b100780c */ /* 0x040fe40000f21670 */
[----:B------:R-:W-:Y:S02]  /*b900*/  ISETP.LT.OR P2, PT, R177, 0xa, P2 ;  /* 0x0000000ab100780c */ /* 0x000fe40001741670 */
[----:B------:R-:W-:Y:S02]  /*b910*/  FSEL R174, R22, -INF , !P3 ;  /* 0xff80000016ae7808 */ /* 0x000fe40005800000 */
[----:B0-----:R-:W-:Y:S02]  /*b920*/  FSEL R173, R153, -INF , !P1 ;  /* 0xff80000099ad7808 */ /* 0x001fe40004800000 */
[----:B------:R-:W-:-:S02]  /*b930*/  FSEL R169, R154, -INF , !P2 ;  /* 0xff8000009aa97808 */ /* 0x000fc40005000000 */
[C---:B------:R-:W-:Y:S02]  /*b940*/  ISETP.GT.AND P3, PT, R178.reuse, 0x10, P0 ;  /* 0x00000010b200780c */ /* 0x040fe40000764270 */
[C---:B------:R-:W-:Y:S02]  /*b950*/  ISETP.GT.AND P1, PT, R178.reuse, 0x11, P0 ;  /* 0x00000011b200780c */ /* 0x040fe40000724270 */
[----:B------:R-:W-:Y:S02]  /*b960*/  ISETP.GT.AND P2, PT, R178, 0x18, P0 ;  /* 0x00000018b200780c */ /* 0x000fe40000744270 */
[C---:B------:R-:W-:Y:S02]  /*b970*/  ISETP.LT.OR P3, PT, R177.reuse, 0x11, P3 ;  /* 0x00000011b100780c */ /* 0x040fe40001f61670 */
[C---:B------:R-:W-:Y:S02]  /*b980*/  ISETP.LT.OR P1, PT, R177.reuse, 0x12, P1 ;  /* 0x00000012b100780c */ /* 0x040fe40000f21670 */
[----:B------:R-:W-:-:S02]  /*b990*/  ISETP.LT.OR P2, PT, R177, 0x19, P2 ;  /* 0x00000019b100780c */ /* 0x000fc40001741670 */
[----:B------:R-:W-:Y:S02]  /*b9a0*/  FSEL R166, R184, -INF , !P3 ;  /* 0xff800000b8a67808 */ /* 0x000fe40005800000 */
[----:B------:R-:W-:Y:S02]  /*b9b0*/  FSEL R168, R185, -INF , !P1 ;  /* 0xff800000b9a87808 */ /* 0x000fe40004800000 */
[----:B------:R-:W-:Y:S02]  /*b9c0*/  FSEL R165, R163, -INF , !P2 ;  /* 0xff800000a3a57808 */ /* 0x000fe40005000000 */
[C---:B------:R-:W-:Y:S02]  /*b9d0*/  ISETP.GT.AND P3, PT, R178.reuse, 0x19, P0 ;  /* 0x00000019b200780c */ /* 0x040fe40000764270 */
[C---:B------:R-:W-:Y:S02]  /*b9e0*/  ISETP.GT.AND P1, PT, R178.reuse, 0x20, P0 ;  /* 0x00000020b200780c */ /* 0x040fe40000724270 */
[----:B------:R-:W-:-:S02]  /*b9f0*/  ISETP.GT.AND P2, PT, R178, 0x21, P0 ;  /* 0x00000021b200780c */ /* 0x000fc40000744270 */
[C---:B------:R-:W-:Y:S02]  /*ba00*/  ISETP.LT.OR P3, PT, R177.reuse, 0x1a, P3 ;  /* 0x0000001ab100780c */ /* 0x040fe40001f61670 */
[C---:B------:R-:W-:Y:S02]  /*ba10*/  ISETP.LT.OR P1, PT, R177.reuse, 0x21, P1 ;  /* 0x00000021b100780c */ /* 0x040fe40000f21670 */
[----:B------:R-:W-:Y:S02]  /*ba20*/  ISETP.LT.OR P2, PT, R177, 0x22, P2 ;  /* 0x00000022b100780c */ /* 0x000fe40001741670 */
[----:B------:R-:W-:Y:S02]  /*ba30*/  FSEL R172, R164, -INF , !P3 ;  /* 0xff800000a4ac7808 */ /* 0x000fe40005800000 */
[----:B------:R-:W-:Y:S02]  /*ba40*/  FSEL R170, R186, -INF , !P1 ;  /* 0xff800000baaa7808 */ /* 0x000fe40004800000 */
        /* <DEDUP_REMOVED lines=12> */
[----:B------:R-:W-:Y:S01]  /*bb10*/  ISETP.GT.AND P2, PT, R178, 0x39, P0 ;  /* 0x00000039b200780c */ /* 0x000fe20000744270 */
[--C-:B-1----:R-:W-:Y:S01]  /*bb20*/  IMAD.IADD R178, R179, 0x1, R182.reuse ;  /* 0x00000001b3b27824 */ /* 0x102fe200078e02b6 */
[----:B------:R-:W-:Y:S01]  /*bb30*/  ISETP.LT.OR P3, PT, R177, 0x32, P3 ;  /* 0x00000032b100780c */ /* 0x000fe20001f61670 */
[----:B------:R-:W-:Y:S01]  /*bb40*/  IMAD.IADD R179, R183, 0x1, R182 ;  /* 0x00000001b7b37824 */ /* 0x000fe200078e02b6 */
[----:B------:R-:W-:-:S02]  /*bb50*/  ISETP.LT.OR P1, PT, R177, 0x39, P1 ;  /* 0x00000039b100780c */ /* 0x000fc40000f21670 */
[----:B------:R-:W-:Y:S02]  /*bb60*/  ISETP.LT.OR P2, PT, R177, 0x3a, P2 ;  /* 0x0000003ab100780c */ /* 0x000fe40001741670 */
[----:B------:R-:W-:Y:S02]  /*bb70*/  FSEL R164, R191, -INF , !P3 ;  /* 0xff800000bfa47808 */ /* 0x000fe40005800000 */
[----:B------:R-:W-:Y:S02]  /*bb80*/  FSEL R154, R180, -INF , !P1 ;  /* 0xff800000b49a7808 */ /* 0x000fe40004800000 */
[----:B------:R-:W-:Y:S01]  /*bb90*/  FSEL R153, R181, -INF , !P2 ;  /* 0xff800000b5997808 */ /* 0x000fe20005000000 */
[----:B------:R-:W-:Y:S06]  /*bba0*/  @!P4 BRA `(.L_x_1833) ;  /* 0x00000000005cc947 */ /* 0x000fec0003800000 */
[----:B------:R-:W-:Y:S01]  /*bbb0*/  IMAD R5, R193, UR39, R182 ;  /* 0x00000027c1057c24 */ /* 0x000fe2000f8e02b6 */
[----:B------:R-:W-:Y:S04]  /*bbc0*/  BSSY B0, `(.L_x_1834) ;  /* 0x0000011000007945 */ /* 0x000fe80003800000 */
[----:B------:R-:W-:-:S04]  /*bbd0*/  IADD3 R5, R5, -UR27, RZ ;  /* 0x8000001b05057c10 */ /* 0x000fc8000fffe0ff */
[----:B------:R-:W-:-:S13]  /*bbe0*/  ISETP.GT.AND P1, PT, R5, -0x1, PT ;  /* 0xffffffff0500780c */ /* 0x000fda0003f24270 */
[----:B------:R-:W-:Y:S05]  /*bbf0*/  @P1 BRA `(.L_x_1835) ;  /* 0x0000000000201947 */ /* 0x000fea0003800000 */
[----:B------:R-:W-:Y:S01]  /*bc00*/  IMAD.U32 R182, RZ, RZ, UR26 ;  /* 0x0000001affb67e24 */ /* 0x000fe2000f8e00ff */
[----:B------:R-:W-:-:S04]  /*bc10*/  LOP3.LUT R5, RZ, R5, RZ, 0x33, !PT ;  /* 0x00000005ff057212 */ /* 0x000fc800078e33ff */
[----:B------:R-:W-:-:S13]  /*bc20*/  ISETP.NE.AND P1, PT, R182, 0x1, PT ;  /* 0x00000001b600780c */ /* 0x000fda0003f25270 */
[----:B------:R-:W0:Y:S02]  /*bc30*/  @P1 LDC.64 R180, c[0x0][0x9e8] ;  /* 0x00027a00ffb41b82 */ /* 0x000e240000000a00 */
[----:B0-----:R-:W-:-:S05]  /*bc40*/  @P1 IMAD.HI.U32 R180, R5, R180, RZ ;  /* 0x000000b405b41227 */ /* 0x001fca00078e00ff */
[----:B------:R-:W-:-:S04]  /*bc50*/  @P1 SHF.R.U32.HI R5, RZ, R181, R180 ;  /* 0x000000b5ff051219 */ /* 0x000fc800000116b4 */
[----:B------:R-:W-:Y:S01]  /*bc60*/  LOP3.LUT R5, RZ, R5, RZ, 0x33, !PT ;  /* 0x00000005ff057212 */ /* 0x000fe200078e33ff */
[----:B------:R-:W-:Y:S06]  /*bc70*/  BRA `(.L_x_1836) ;  /* 0x0000000000147947 */ /* 0x000fec0003800000 */
.L_x_1835:
[----:B------:R-:W-:-:S05]  /*bc80*/  IMAD.U32 R182, RZ, RZ, UR26 ;  /* 0x0000001affb67e24 */ /* 0x000fca000f8e00ff */
[----:B------:R-:W-:-:S13]  /*bc90*/  ISETP.NE.AND P1, PT, R182, 0x1, PT ;  /* 0x00000001b600780c */ /* 0x000fda0003f25270 */
[----:B------:R-:W0:Y:S02]  /*bca0*/  @P1 LDC.64 R180, c[0x0][0x9e8] ;  /* 0x00027a00ffb41b82 */ /* 0x000e240000000a00 */
[----:B0-----:R-:W-:-:S05]  /*bcb0*/  @P1 IMAD.HI.U32 R180, R5, R180, RZ ;  /* 0x000000b405b41227 */ /* 0x001fca00078e00ff */
[----:B------:R-:W-:-:S07]  /*bcc0*/  @P1 SHF.R.U32.HI R5, RZ, R181, R180 ;  /* 0x000000b5ff051219 */ /* 0x000fce00000116b4 */
.L_x_1836:
[----:B------:R-:W-:Y:S05]  /*bcd0*/  BSYNC B0 ;  /* 0x0000000000007941 */ /* 0x000fea0003800000 */
.L_x_1834:
[----:B------:R-:W-:-:S04]  /*bce0*/  IMAD R5, R5, R182, -UR10 ;  /* 0x8000000a05057e24 */ /* 0x000fc8000f8e02b6 */
[----:B------:R-:W-:-:S05]  /*bcf0*/  IMAD.IADD R5, R5, 0x1, -R0 ;  /* 0x0000000105057824 */ /* 0x000fca00078e0a00 */
[----:B------:R-:W-:Y:S02]  /*bd00*/  VIADDMNMX R178, R5, R182, R178, PT ;  /* 0x000000b605b27246 */ /* 0x000fe400038001b2 */
[----:B------:R-:W-:-:S07]  /*bd10*/  VIMNMX R179, R179, R5, !PT ;  /* 0x00000005b3b37248 */ /* 0x000fce0007fe0100 */
.L_x_1833:
[----:B------:R-:W-:Y:S01]  /*bd20*/  FMNMX.FTZ R5, R176, R15, !PT ;  /* 0x0000000fb0057209 */ /* 0x000fe20007810000 */
[----:B------:R-:W-:Y:S01]  /*bd30*/  UMOV UR10, UR24 ;  /* 0x00000018000a7c82 */ /* 0x000fe20008000000 */
[----:B------:R-:W-:Y:S02]  /*bd40*/  ISETP.GT.AND P1, PT, R179, 0x1, P0 ;  /* 0x00000001b300780c */ /* 0x000fe40000724270 */
[----:B------:R-:W-:Y:S02]  /*bd50*/  FMNMX.FTZ R180, R174, R5, !PT ;  /* 0x00000005aeb47209 */ /* 0x000fe40007810000 */
[----:B------:R-:W-:Y:S02]  /*bd60*/  ISETP.LT.OR P1, PT, R178, 0x2, P1 ;  /* 0x00000002b200780c */ /* 0x000fe40000f21670 */
[----:B------:R-:W-:Y:S02]  /*bd70*/  FMNMX.FTZ R180, R173, R180, !PT ;  /* 0x000000b4adb47209 */ /* 0x000fe40007810000 */
[----:B------:R-:W-:-:S02]  /*bd80*/  FSEL R17, R17, -INF , !P1 ;  /* 0xff80000011117808 */ /* 0x000fc40004800000 */
[----:B------:R-:W-:Y:S02]  /*bd90*/  FMNMX.FTZ R5, R169, R180, !PT ;  /* 0x000000b4a9057209 */ /* 0x000fe40007810000 */
[C---:B------:R-:W-:Y:S02]  /*bda0*/  ISETP.GT.AND P1, PT, R179.reuse, RZ, P0 ;  /* 0x000000ffb300720c */ /* 0x040fe40000724270 */
[----:B------:R-:W-:Y:S02]  /*bdb0*/  FMNMX.FTZ R5, R166, R5, !PT ;  /* 0x00000005a6057209 */ /* 0x000fe40007810000 */
[----:B------:R-:W-:Y:S02]  /*bdc0*/  ISETP.LT.OR P1, PT, R178, 0x1, P1 ;  /* 0x00000001b200780c */ /* 0x000fe40000f21670 */
[----:B------:R-:W-:Y:S02]  /*bdd0*/  FMNMX.FTZ R180, R168, R5, !PT ;  /* 0x00000005a8b47209 */ /* 0x000fe40007810000 */
[----:B------:R-:W-:-:S02]  /*bde0*/  ISETP.GT.AND P2, PT, R179, 0x8, P0 ;  /* 0x00000008b300780c */ /* 0x000fc40000744270 */
[----:B------:R-:W-:Y:S02]  /*bdf0*/  FMNMX.FTZ R5, R165, R180, !PT ;  /* 0x000000b4a5057209 */ /* 0x000fe40007810000 */
[----:B------:R-:W-:Y:S02]  /*be00*/  ISETP.LT.OR P2, PT, R178, 0x9, P2 ;  /* 0x00000009b200780c */ /* 0x000fe40001741670 */
[----:B------:R-:W-:Y:S02]  /*be10*/  FMNMX.FTZ R5, R172, R5, !PT ;  /* 0x00000005ac057209 */ /* 0x000fe40007810000 */
[----:B------:R-:W-:Y:S02]  /*be20*/  ISETP.GT.AND P3, PT, R179, 0x9, P0 ;  /* 0x00000009b300780c */ /* 0x000fe40000764270 */
[----:B------:R-:W-:Y:S02]  /*be30*/  FMNMX.FTZ R180, R170, R5, !PT ;  /* 0x00000005aab47209 */ /* 0x000fe40007810000 */
[----:B------:R-:W-:-:S02]  /*be40*/  FSEL R18, R18, -INF , !P2 ;  /* 0xff80000012127808 */ /* 0x000fc40005000000 */
        /* <DEDUP_REMOVED lines=13> */
[C---:B------:R-:W-:Y:S02]  /*bf20*/  ISETP.LT.OR P3, PT, R178.reuse, 0x12, P3 ;  /* 0x00000012b200780c */ /* 0x040fe40001f61670 */
[----:B------:R-:W-:Y:S01]  /*bf30*/  ISETP.GT.AND P2, PT, R179, 0x19, P0 ;  /* 0x00000019b300780c */ /* 0x000fe20000744270 */
[----:B------:R-:W0:Y:S01]  /*bf40*/  SHFL.BFLY PT, R5, R180, 0x2, 0x1f ;  /* 0x0c401f00b4057f89 */ /* 0x000e2200000e0000 */
[----:B------:R-:W-:Y:S02]  /*bf50*/  FSEL R21, R21, -INF , !P3 ;  /* 0xff80000015157808 */ /* 0x000fe40005800000 */
[----:B------:R-:W-:Y:S02]  /*bf60*/  ISETP.GT.AND P3, PT, R179, 0x20, P0 ;  /* 0x00000020b300780c */ /* 0x000fe40000764270 */
[----:B------:R-:W-:-:S02]  /*bf70*/  ISETP.LT.OR P2, PT, R178, 0x1a, P2 ;  /* 0x0000001ab200780c */ /* 0x000fc40001741670 */
[----:B------:R-:W-:Y:S02]  /*bf80*/  ISETP.LT.OR P3, PT, R178, 0x21, P3 ;  /* 0x00000021b200780c */ /* 0x000fe40001f61670 */
[----:B------:R-:W-:Y:S02]  /*bf90*/  FSEL R152, R152, -INF , !P2 ;  /* 0xff80000098987808 */ /* 0x000fe40005000000 */
[----:B------:R-:W-:Y:S02]  /*bfa0*/  ISETP.GT.AND P2, PT, R179, 0x28, P0 ;  /* 0x00000028b300780c */ /* 0x000fe40000744270 */
[----:B------:R-:W-:Y:S02]  /*bfb0*/  FSEL R155, R155, -INF , !P3 ;  /* 0xff8000009b9b7808 */ /* 0x000fe40005800000 */
[----:B------:R-:W-:-:S04]  /*bfc0*/  ISETP.LT.OR P2, PT, R178, 0x29, P2 ;  /* 0x00000029b200780c */ /* 0x000fc80001741670 */
[----:B------:R-:W-:Y:S02]  /*bfd0*/  FSEL R157, R157, -INF , !P2 ;  /* 0xff8000009d9d7808 */ /* 0x000fe40005000000 */
[----:B------:R-:W-:Y:S02]  /*bfe0*/  ISETP.GT.AND P2, PT, R179, 0x30, P0 ;  /* 0x00000030b300780c */ /* 0x000fe40000744270 */
[----:B0-----:R-:W-:Y:S02]  /*bff0*/  FMNMX.FTZ R175, R180, R5, !PT ;  /* 0x00000005b4af7209 */ /* 0x001fe40007810000 */
[----:B------:R-:W-:-:S03]  /*c000*/  ISETP.LT.OR P2, PT, R178, 0x31, P2 ;  /* 0x00000031b200780c */ /* 0x000fc60001741670 */
[----:B------:R-:W0:Y:S01]  /*c010*/  SHFL.BFLY PT, R182, R175, 0x1, 0x1f ;  /* 0x0c201f00afb67f89 */ /* 0x000e2200000e0000 */
[----:B------:R-:W-:Y:S02]  /*c020*/  FSEL R159, R159, -INF , !P2 ;  /* 0xff8000009f9f7808 */ /* 0x000fe40005000000 */
[----:B------:R-:W-:-:S04]  /*c030*/  ISETP.GT.AND P2, PT, R179, 0x38, P0 ;  /* 0x00000038b300780c */ /* 0x000fc80000744270 */
[----:B------:R-:W-:-:S04]  /*c040*/  ISETP.LT.OR P2, PT, R178, 0x39, P2 ;  /* 0x00000039b200780c */ /* 0x000fc80001741670 */
[----:B------:R-:W-:Y:S02]  /*c050*/  FSEL R161, R161, -INF , !P2 ;  /* 0xff800000a1a17808 */ /* 0x000fe40005000000 */
[----:B0-----:R-:W-:Y:S02]  /*c060*/  FMNMX.FTZ R5, R175, R182, !PT ;  /* 0x000000b6af057209 */ /* 0x001fe40007810000 */
[----:B------:R-:W-:Y:S02]  /*c070*/  FSEL R175, R6, -INF , !P1 ;  /* 0xff80000006af7808 */ /* 0x000fe40004800000 */
[----:B------:R-:W-:Y:S01]  /*c080*/  ISETP.GT.AND P1, PT, R179, 0x18, P0 ;  /* 0x00000018b300780c */ /* 0x000fe20000724270 */
[----:B------:R-:W-:Y:S01]  /*c090*/  FMUL.FTZ R183, R5, UR10 ;  /* 0x0000000a05b77c20 */ /* 0x000fe20008410000 */
[----:B------:R-:W-:Y:S02]  /*c0a0*/  FMNMX.FTZ R6, R175, R14, !PT ;  /* 0x0000000eaf067209 */ /* 0x000fe40007810000 */
[----:B------:R-:W-:-:S02]  /*c0b0*/  ISETP.LT.OR P1, PT, R178, 0x19, P1 ;  /* 0x00000019b200780c */ /* 0x000fc40000f21670 */
[----:B------:R-:W-:Y:S02]  /*c0c0*/  FMNMX.FTZ R177, R17, R6, !PT ;  /* 0x0000000611b17209 */ /* 0x000fe40007810000 */
[----:B------:R-:W-:Y:S02]  /*c0d0*/  FSEL R23, R23, -INF , !P1 ;  /* 0xff80000017177808 */ /* 0x000fe40004800000 */
[----:B------:R-:W-:Y:S02]  /*c0e0*/  FMNMX.FTZ R6, R18, R177, !PT ;  /* 0x000000b112067209 */ /* 0x000fe40007810000 */
[----:B------:R-:W-:Y:S02]  /*c0f0*/  ISETP.GT.AND P1, PT, R179, 0x21, P0 ;  /* 0x00000021b300780c */ /* 0x000fe40000724270 */
[----:B------:R-:W-:Y:S02]  /*c100*/  FMNMX.FTZ R177, R19, R6, !PT ;  /* 0x0000000613b17209 */ /* 0x000fe40007810000 */
[----:B------:R-:W-:-:S02]  /*c110*/  ISETP.LT.OR P1, PT, R178, 0x22, P1 ;  /* 0x00000022b200780c */ /* 0x000fc40000f21670 */
[----:B------:R-:W-:Y:S02]  /*c120*/  FMNMX.FTZ R6, R20, R177, !PT ;  /* 0x000000b114067209 */ /* 0x000fe40007810000 */
[----:B------:R-:W-:Y:S02]  /*c130*/  FSEL R156, R156, -INF , !P1 ;  /* 0xff8000009c9c7808 */ /* 0x000fe40004800000 */
[----:B------:R-:W-:Y:S02]  /*c140*/  FMNMX.FTZ R6, R21, R6, !PT ;  /* 0x0000000615067209 */ /* 0x000fe40007810000 */
[----:B------:R-:W-:Y:S02]  /*c150*/  ISETP.GT.AND P1, PT, R179, 0x29, P0 ;  /* 0x00000029b300780c */ /* 0x000fe40000724270 */
[----:B------:R-:W-:Y:S02]  /*c160*/  FMNMX.FTZ R177, R23, R6, !PT ;  /* 0x0000000617b17209 */ /* 0x000fe40007810000 */
[----:B------:R-:W-:-:S02]  /*c170*/  FSETP.NEU.FTZ.AND P3, PT, R5, -INF , PT ;  /* 0xff8000000500780b */ /* 0x000fc40003f7d000 */
[----:B------:R-:W-:Y:S02]  /*c180*/  FMNMX.FTZ R6, R152, R177, !PT ;  /* 0x000000b198067209 */ /* 0x000fe40007810000 */
[----:B------:R-:W-:Y:S02]  /*c190*/  ISETP.LT.OR P1, PT, R178, 0x2a, P1 ;  /* 0x0000002ab200780c */ /* 0x000fe40000f21670 */
[----:B------:R-:W-:Y:S02]  /*c1a0*/  FMNMX.FTZ R181, R155, R6, !PT ;  /* 0x000000069bb57209 */ /* 0x000fe40007810000 */
[----:B------:R-:W-:Y:S02]  /*c1b0*/  FSEL R183, R183, RZ, P3 ;  /* 0x000000ffb7b77208 */ /* 0x000fe40001800000 */
[----:B------:R-:W-:Y:S02]  /*c1c0*/  FMNMX.FTZ R6, R156, R181, !PT ;  /* 0x000000b59c067209 */ /* 0x000fe40007810000 */
[----:B------:R-:W-:Y:S01]  /*c1d0*/  FSEL R158, R158, -INF , !P1 ;  /* 0xff8000009e9e7808 */ /* 0x000fe20004800000 */
[--C-:B------:R-:W-:Y:S01]  /*c1e0*/  FFMA.FTZ R176, R176, UR10, -R183.reuse ;  /* 0x0000000ab0b07c23 */ /* 0x100fe200080108b7 */
[----:B------:R-:W-:Y:S01]  /*c1f0*/  ISETP.GT.AND P1, PT, R179, 0x31, P0 ;  /* 0x00000031b300780c */ /* 0x000fe20000724270 */
[--C-:B------:R-:W-:Y:S01]  /*c200*/  FFMA.FTZ R174, R174, UR10, -R183.reuse ;  /* 0x0000000aaeae7c23 */ /* 0x100fe200080108b7 */
[----:B------:R-:W-:Y:S01]  /*c210*/  FMNMX.FTZ R181, R157, R6, !PT ;  /* 0x000000069db57209 */ /* 0x000fe20007810000 */
[----:B------:R0:W-:Y:S01]  /*c220*/  MUFU.EX2 R177, R176 ;  /* 0x000000b000b17308 */ /* 0x0001e20000000800 */
[----:B------:R-:W-:Y:S01]  /*c230*/  ISETP.LT.OR P1, PT, R178, 0x32, P1 ;  /* 0x00000032b200780c */ /* 0x000fe20000f21670 */
[--C-:B------:R-:W-:Y:S01]  /*c240*/  FFMA.FTZ R169, R169, UR10, -R183.reuse ;  /* 0x0000000aa9a97c23 */ /* 0x100fe200080108b7 */
[----:B------:R-:W-:Y:S01]  /*c250*/  FMNMX.FTZ R6, R158, R181, !PT ;  /* 0x000000b59e067209 */ /* 0x000fe20007810000 */
[--C-:B------:R-:W-:Y:S01]  /*c260*/  FFMA.FTZ R166, R166, UR10, -R183.reuse ;  /* 0x0000000aa6a67c23 */ /* 0x100fe200080108b7 */
[----:B------:R-:W-:Y:S01]  /*c270*/  ISETP.GT.AND P0, PT, R179, 0x39, P0 ;  /* 0x00000039b300780c */ /* 0x000fe20000704270 */
[--C-:B------:R-:W-:Y:S01]  /*c280*/  FFMA.FTZ R165, R165, UR10, -R183.reuse ;  /* 0x0000000aa5a57c23 */ /* 0x100fe200080108b7 */
[----:B------:R-:W-:Y:S01]  /*c290*/  FMNMX.FTZ R6, R159, R6, !PT ;  /* 0x000000069f067209 */ /* 0x000fe20007810000 */
[----:B------:R-:W-:Y:S01]  /*c2a0*/  MUFU.EX2 R174, R174 ;  /* 0x000000ae00ae7308 */ /* 0x000fe20000000800 */
[--C-:B0-----:R-:W-:Y:S01]  /*c2b0*/  FFMA.FTZ R176, R173, UR10, -R183.reuse ;  /* 0x0000000aadb07c23 */ /* 0x101fe200080108b7 */
[----:B------:R-:W-:Y:S01]  /*c2c0*/  FSEL R173, R160, -INF , !P1 ;  /* 0xff800000a0ad7808 */ /* 0x000fe20004800000 */
[--C-:B------:R-:W-:Y:S01]  /*c2d0*/  FFMA.FTZ R172, R172, UR10, -R183.reuse ;  /* 0x0000000aacac7c23 */ /* 0x100fe200080108b7 */
[----:B------:R-:W-:Y:S01]  /*c2e0*/  ISETP.LT.OR P0, PT, R178, 0x3a, P0 ;  /* 0x0000003ab200780c */ /* 0x000fe20000701670 */
[--C-:B------:R-:W-:Y:S01]  /*c2f0*/  FFMA.FTZ R22, R22, UR10, -R183.reuse ;  /* 0x0000000a16167c23 */ /* 0x100fe200080108b7 */
[----:B------:R-:W-:Y:S01]  /*c300*/  FMNMX.FTZ R6, R173, R6, !PT ;  /* 0x00000006ad067209 */ /* 0x000fe20007810000 */
[--C-:B------:R-:W-:Y:S01]  /*c310*/  FFMA.FTZ R170, R170, UR10, -R183.reuse ;  /* 0x0000000aaaaa7c23 */ /* 0x100fe200080108b7 */
[----:B------:R-:W-:Y:S01]  /*c320*/  FSEL R162, R162, -INF , !P0 ;  /* 0xff800000a2a27808 */ /* 0x000fe20004000000 */
[----:B------:R0:W-:Y:S01]  /*c330*/  MUFU.EX2 R160, R176 ;  /* 0x000000b000a07308 */ /* 0x0001e20000000800 */
[----:B------:R-:W-:Y:S01]  /*c340*/  FMNMX.FTZ R179, R161, R6, !PT ;  /* 0x00000006a1b37209 */ /* 0x000fe20007810000 */
[--C-:B------:R-:W-:Y:S01]  /*c350*/  FFMA.FTZ R154, R154, UR10, -R183.reuse ;  /* 0x0000000a9a9a7c23 */ /* 0x100fe200080108b7 */
[--C-:B------:R-:W-:Y:S01]  /*c360*/  FFMA.FTZ R171, R171, UR10, -R183.reuse ;  /* 0x0000000aabab7c23 */ /* 0x100fe200080108b7 */
[--C-:B------:R-:W-:Y:S01]  /*c370*/  FFMA.FTZ R167, R167, UR10, -R183.reuse ;  /* 0x0000000aa7a77c23 */ /* 0x100fe200080108b7 */
[----:B------:R-:W-:Y:S01]  /*c380*/  FMNMX.FTZ R6, R162, R179, !PT ;  /* 0x000000b3a2067209 */ /* 0x000fe20007810000 */
[--C-:B------:R-:W-:Y:S01]  /*c390*/  FFMA.FTZ R179, R168, UR10, -R183.reuse ;  /* 0x0000000aa8b37c23 */ /* 0x100fe200080108b7 */
[----:B------:R-:W-:Y:S01]  /*c3a0*/  FSEL R168, R5, RZ, P3 ;  /* 0x000000ff05a87208 */ /* 0x000fe20001800000 */
[----:B------:R-:W-:Y:S01]  /*c3b0*/  MUFU.EX2 R169, R169 ;  /* 0x000000a900a97308 */ /* 0x000fe20000000800 */
[--C-:B0-----:R-:W-:Y:S01]  /*c3c0*/  FFMA.FTZ R176, R163, UR10, -R183.reuse ;  /* 0x0000000aa3b07c23 */ /* 0x101fe200080108b7 */
[----:B------:R-:W0:Y:S01]  /*c3d0*/  SHFL.BFLY PT, R181, R6, 0x2, 0x1f ;  /* 0x0c401f0006b57f89 */ /* 0x000e2200000e0000 */
[----:B------:R-:W-:Y:S01]  /*c3e0*/  FFMA.FTZ R153, R153, UR10, -R183 ;  /* 0x0000000a99997c23 */ /* 0x000fe200080108b7 */
[----:B------:R-:W-:Y:S01]  /*c3f0*/  FADD.FTZ R168, -R168, R15 ;  /* 0x0000000fa8a87221 */ /* 0x000fe20000010100 */
[----:B------:R-:W-:Y:S01]  /*c400*/  ISETP.NE.AND P1, PT, R3, RZ, PT ;  /* 0x000000ff0300720c */ /* 0x000fe20003f25270 */
[----:B------:R-:W-:Y:S01]  /*c410*/  FFMA.FTZ R164, R164, UR10, -R183 ;  /* 0x0000000aa4a47c23 */ /* 0x000fe200080108b7 */
[----:B------:R-:W-:Y:S01]  /*c420*/  MOV R183, UR25 ;  /* 0x0000001900b77c02 */ /* 0x000fe20008000f00 */
[----:B------:R-:W-:Y:S01]  /*c430*/  FMUL.FTZ R168, R168, UR10 ;  /* 0x0000000aa8a87c20 */ /* 0x000fe20008410000 */
[----:B------:R-:W-:Y:S08]  /*c440*/  MUFU.EX2 R166, R166 ;  /* 0x000000a600a67308 */ /* 0x000ff00000000800 */
[----:B------:R-:W1:Y:S08]  /*c450*/  MUFU.EX2 R168, R168 ;  /* 0x000000a800a87308 */ /* 0x000e700000000800 */
[----:B------:R-:W2:Y:S01]  /*c460*/  MUFU.EX2 R179, R179 ;  /* 0x000000b300b37308 */ /* 0x000ea20000000800 */
[----:B0-----:R-:W-:-:S05]  /*c470*/  FMNMX.FTZ R181, R6, R181, !PT ;  /* 0x000000b506b57209 */ /* 0x001fca0007810000 */
[----:B------:R-:W0:Y:S02]  /*c480*/  SHFL.BFLY PT, R6, R181, 0x1, 0x1f ;  /* 0x0c201f00b5067f89 */ /* 0x000e2400000e0000 */
[----:B------:R-:W3:Y:S01]  /*c490*/  MUFU.EX2 R165, R165 ;  /* 0x000000a500a57308 */ /* 0x000ee20000000800 */
[----:B-1----:R-:W-:Y:S01]  /*c4a0*/  FFMA.FTZ R15, R168, R8, R177 ;  /* 0x00000008a80f7223 */ /* 0x002fe200000100b1 */
[-C--:B------:R-:W-:Y:S01]  /*c4b0*/  FMUL.FTZ R24, R24, R168.reuse ;  /* 0x000000a818187220 */ /* 0x080fe20000410000 */
[-C--:B------:R-:W-:Y:S01]  /*c4c0*/  FMUL.FTZ R25, R25, R168.reuse ;  /* 0x000000a819197220 */ /* 0x080fe20000410000 */
[-C--:B------:R-:W-:Y:S01]  /*c4d0*/  FMUL.FTZ R28, R28, R168.reuse ;  /* 0x000000a81c1c7220 */ /* 0x080fe20000410000 */
[----:B------:R-:W-:Y:S01]  /*c4e0*/  FADD.FTZ R15, R174, R15 ;  /* 0x0000000fae0f7221 */ /* 0x000fe20000010000 */
[-C--:B------:R-:W-:Y:S01]  /*c4f0*/  FMUL.FTZ R29, R29, R168.reuse ;  /* 0x000000a81d1d7220 */ /* 0x080fe20000410000 */
[-C--:B------:R-:W-:Y:S01]  /*c500*/  FMUL.FTZ R32, R32, R168.reuse ;  /* 0x000000a820207220 */ /* 0x080fe20000410000 */
[----:B------:R1:W-:Y:S01]  /*c510*/  MUFU.EX2 R163, R22 ;  /* 0x0000001600a37308 */ /* 0x0003e20000000800 */
[----:B------:R-:W-:Y:S01]  /*c520*/  FADD.FTZ R8, R160, R15 ;  /* 0x0000000fa0087221 */ /* 0x000fe20000010000 */
[-C--:B------:R-:W-:Y:S01]  /*c530*/  FMUL.FTZ R33, R33, R168.reuse ;  /* 0x000000a821217220 */ /* 0x080fe20000410000 */
[-C--:B------:R-:W-:Y:S01]  /*c540*/  FMUL.FTZ R36, R36, R168.reuse ;  /* 0x000000a824247220 */ /* 0x080fe20000410000 */
[-C--:B------:R-:W-:Y:S01]  /*c550*/  FMUL.FTZ R37, R37, R168.reuse ;  /* 0x000000a825257220 */ /* 0x080fe20000410000 */
[-C--:B------:R-:W-:Y:S01]  /*c560*/  FMUL.FTZ R40, R40, R168.reuse ;  /* 0x000000a828287220 */ /* 0x080fe20000410000 */
[-C--:B------:R-:W-:Y:S01]  /*c570*/  FMUL.FTZ R41, R41, R168.reuse ;  /* 0x000000a829297220 */ /* 0x080fe20000410000 */
[-C--:B------:R-:W-:Y:S01]  /*c580*/  FMUL.FTZ R44, R44, R168.reuse ;  /* 0x000000a82c2c7220 */ /* 0x080fe20000410000 */
[----:B------:R-:W4:Y:S01]  /*c590*/  MUFU.EX2 R172, R172 ;  /* 0x000000ac00ac7308 */ /* 0x000f220000000800 */
[-C--:B------:R-:W-:Y:S01]  /*c5a0*/  FMUL.FTZ R45, R45, R168.reuse ;  /* 0x000000a82d2d7220 */ /* 0x080fe20000410000 */
[-C--:B------:R-:W-:Y:S01]  /*c5b0*/  FMUL.FTZ R48, R48, R168.reuse ;  /* 0x000000a830307220 */ /* 0x080fe20000410000 */
[-C--:B------:R-:W-:Y:S01]  /*c5c0*/  FMUL.FTZ R49, R49, R168.reuse ;  /* 0x000000a831317220 */ /* 0x080fe20000410000 */
[-C--:B------:R-:W-:Y:S01]  /*c5d0*/  FMUL.FTZ R52, R52, R168.reuse ;  /* 0x000000a834347220 */ /* 0x080fe20000410000 */
[----:B------:R-:W-:Y:S01]  /*c5e0*/  FMUL.FTZ R53, R53, R168 ;  /* 0x000000a835357220 */ /* 0x000fe20000410000 */
[----:B0-----:R-:W-:Y:S01]  /*c5f0*/  FMNMX.FTZ R6, R181, R6, !PT ;  /* 0x00000006b5067209 */ /* 0x001fe20007810000 */
[-C--:B------:R-:W-:Y:S01]  /*c600*/  FMUL.FTZ R56, R56, R168.reuse ;  /* 0x000000a838387220 */ /* 0x080fe20000410000 */
[----:B------:R-:W0:Y:S01]  /*c610*/  MUFU.EX2 R170, R170 ;  /* 0x000000aa00aa7308 */ /* 0x000e220000000800 */
[-C--:B------:R-:W-:Y:S01]  /*c620*/  FMUL.FTZ R57, R57, R168.reuse ;  /* 0x000000a839397220 */ /* 0x080fe20000410000 */
[C---:B------:R-:W-:Y:S01]  /*c630*/  FSETP.NEU.FTZ.AND P0, PT, R6.reuse, -INF , PT ;  /* 0xff8000000600780b */ /* 0x040fe20003f1d000 */
[----:B------:R-:W-:Y:S01]  /*c640*/  FMUL.FTZ R180, R6, UR10 ;  /* 0x0000000a06b47c20 */ /* 0x000fe20008410000 */
[-C--:B------:R-:W-:Y:S01]  /*c650*/  FMUL.FTZ R60, R60, R168.reuse ;  /* 0x000000a83c3c7220 */ /* 0x080fe20000410000 */
[-C--:B------:R-:W-:Y:S01]  /*c660*/  FMUL.FTZ R61, R61, R168.reuse ;  /* 0x000000a83d3d7220 */ /* 0x080fe20000410000 */
[----:B------:R-:W-:Y:S01]  /*c670*/  FSEL R15, R6, RZ, P0 ;  /* 0x000000ff060f7208 */ /* 0x000fe20000000000 */
[-C--:B------:R-:W-:Y:S01]  /*c680*/  FMUL.FTZ R64, R64, R168.reuse ;  /* 0x000000a840407220 */ /* 0x080fe20000410000 */
[----:B------:R-:W-:Y:S01]  /*c690*/  FSEL R180, R180, RZ, P0 ;  /* 0x000000ffb4b47208 */ /* 0x000fe20000000000 */
[----:B------:R5:W-:Y:S01]  /*c6a0*/  MUFU.EX2 R178, R154 ;  /* 0x0000009a00b27308 */ /* 0x000be20000000800 */
[-C--:B------:R-:W-:Y:S01]  /*c6b0*/  FMUL.FTZ R65, R65, R168.reuse ;  /* 0x000000a841417220 */ /* 0x080fe20000410000 */
[----:B------:R-:W-:Y:S01]  /*c6c0*/  FADD.FTZ R15, -R15, R14 ;  /* 0x0000000e0f0f7221 */ /* 0x000fe20000010100 */
[----:B------:R-:W-:Y:S01]  /*c6d0*/  FMUL.FTZ R68, R68, R168 ;  /* 0x000000a844447220 */ /* 0x000fe20000410000 */
[----:B-1----:R-:W-:Y:S01]  /*c6e0*/  FFMA.FTZ R22, R175, UR10, -R180 ;  /* 0x0000000aaf167c23 */ /* 0x002fe200080108b4 */
[----:B------:R-:W-:Y:S01]  /*c6f0*/  FADD.FTZ R175, R169, R8 ;  /* 0x00000008a9af7221 */ /* 0x000fe20000010000 */
[----:B------:R-:W-:Y:S01]  /*c700*/  FMUL.FTZ R15, R15, UR10 ;  /* 0x0000000a0f0f7c20 */ /* 0x000fe20008410000 */
[--C-:B------:R-:W-:Y:S01]  /*c710*/  FFMA.FTZ R17, R17, UR10, -R180.reuse ;  /* 0x0000000a11117c23 */ /* 0x100fe200080108b4 */
[----:B------:R-:W1:Y:S01]  /*c720*/  MUFU.EX2 R171, R171 ;  /* 0x000000ab00ab7308 */ /* 0x000e620000000800 */
[----:B-----5:R-:W-:Y:S01]  /*c730*/  FADD.FTZ R154, R166, R175 ;  /* 0x000000afa69a7221 */ /* 0x020fe20000010000 */
[--C-:B------:R-:W-:Y:S01]  /*c740*/  FFMA.FTZ R18, R18, UR10, -R180.reuse ;  /* 0x0000000a12127c23 */ /* 0x100fe200080108b4 */
[--C-:B------:R-:W-:Y:S01]  /*c750*/  FFMA.FTZ R19, R19, UR10, -R180.reuse ;  /* 0x0000000a13137c23 */ /* 0x100fe200080108b4 */
[----:B------:R-:W-:Y:S01]  /*c760*/  FFMA.FTZ R20, R20, UR10, -R180 ;  /* 0x0000000a14147c23 */ /* 0x000fe200080108b4 */
[----:B--2---:R-:W-:Y:S01]  /*c770*/  FADD.FTZ R154, R179, R154 ;  /* 0x0000009ab39a7221 */ /* 0x004fe20000010000 */
[----:B------:R-:W-:-:S02]  /*c780*/  @!P1 IMAD R8, R183, 0x40, R2 ;  /* 0x00000040b7089824 */ /* 0x000fc400078e0202 */
[----:B------:R-:W-:Y:S01]  /*c790*/  FFMA.FTZ R21, R21, UR10, -R180 ;  /* 0x0000000a15157c23 */ /* 0x000fe200080108b4 */
[----:B------:R-:W2:Y:S01]  /*c7a0*/  MUFU.EX2 R167, R167 ;  /* 0x000000a700a77308 */ /* 0x000ea20000000800 */
[----:B---3--:R-:W-:Y:S01]  /*c7b0*/  FADD.FTZ R175, R165, R154 ;  /* 0x0000009aa5af7221 */ /* 0x008fe20000010000 */
[--C-:B------:R-:W-:Y:S01]  /*c7c0*/  FFMA.FTZ R14, R152, UR10, -R180.reuse ;  /* 0x0000000a980e7c23 */ /* 0x100fe200080108b4 */
[--C-:B------:R-:W-:Y:S01]  /*c7d0*/  FFMA.FTZ R23, R23, UR10, -R180.reuse ;  /* 0x0000000a17177c23 */ /* 0x100fe200080108b4 */
[--C-:B------:R-:W-:Y:S01]  /*c7e0*/  FFMA.FTZ R182, R161, UR10, -R180.reuse ;  /* 0x0000000aa1b67c23 */ /* 0x100fe200080108b4 */
[----:B----4-:R-:W-:Y:S01]  /*c7f0*/  FADD.FTZ R175, R172, R175 ;  /* 0x000000afacaf7221 */ /* 0x010fe20000010000 */
[--C-:B------:R-:W-:Y:S01]  /*c800*/  FFMA.FTZ R155, R155, UR10, -R180.reuse ;  /* 0x0000000a9b9b7c23 */ /* 0x100fe200080108b4 */
[--C-:B------:R-:W-:Y:S01]  /*c810*/  FFMA.FTZ R157, R157, UR10, -R180.reuse ;  /* 0x0000000a9d9d7c23 */ /* 0x100fe200080108b4 */
[----:B------:R-:W-:Y:S01]  /*c820*/  MUFU.EX2 R22, R22 ;  /* 0x0000001600167308 */ /* 0x000fe20000000800 */
[----:B0-----:R-:W-:Y:S01]  /*c830*/  FADD.FTZ R154, R170, R175 ;  /* 0x000000afaa9a7221 */ /* 0x001fe20000010000 */
[--C-:B------:R-:W-:Y:S01]  /*c840*/  FFMA.FTZ R175, R158, UR10, -R180.reuse ;  /* 0x0000000a9eaf7c23 */ /* 0x100fe200080108b4 */
[----:B------:R-:W-:Y:S01]  /*c850*/  F2FP.BF16.F32.PACK_AB R158, R172, R165 ;  /* 0x000000a5ac9e723e */ /* 0x000fe200000010ff */
[----:B------:R-:W-:Y:S01]  /*c860*/  FFMA.FTZ R159, R159, UR10, -R180 ;  /* 0x0000000a9f9f7c23 */ /* 0x000fe200080108b4 */
[----:B-1----:R-:W-:Y:S01]  /*c870*/  FADD.FTZ R154, R171, R154 ;  /* 0x0000009aab9a7221 */ /* 0x002fe20000010000 */
[----:B------:R-:W-:Y:S01]  /*c880*/  FFMA.FTZ R173, R173, UR10, -R180 ;  /* 0x0000000aadad7c23 */ /* 0x000fe200080108b4 */
[----:B------:R-:W-:Y:S01]  /*c890*/  @!P1 LEA R8, R8, UR37, 0x2 ;  /* 0x0000002508089c11 */ /* 0x000fe2000f8e10ff */
[----:B------:R-:W0:Y:S01]  /*c8a0*/  MUFU.EX2 R15, R15 ;  /* 0x0000000f000f7308 */ /* 0x000e220000000800 */
[----:B--2---:R-:W-:Y:S01]  /*c8b0*/  FADD.FTZ R183, R167, R154 ;  /* 0x0000009aa7b77221 */ /* 0x004fe20000010000 */
[----:B------:R-:W-:Y:S01]  /*c8c0*/  F2FP.BF16.F32.PACK_AB R154, R169, R160 ;  /* 0x000000a0a99a723e */ /* 0x000fe200000010ff */
[----:B------:R-:W-:Y:S01]  /*c8d0*/  FMUL.FTZ R69, R69, R168 ;  /* 0x000000a845457220 */ /* 0x000fe20000410000 */
[----:B------:R-:W-:Y:S01]  /*c8e0*/  F2FP.BF16.F32.PACK_AB R160, R171, R170 ;  /* 0x000000aaaba0723e */ /* 0x000fe200000010ff */
[----:B------:R-:W-:Y:S01]  /*c8f0*/  @!P1 STS [R8+0x28800], R168 ;  /* 0x028800a808009388 */ /* 0x000fe20000000800 */
        /* <DEDUP_REMOVED lines=11> */
[----:B0-----:R-:W-:Y:S01]  /*c9b0*/  FFMA.FTZ R172, R15, R7, R22 ;  /* 0x000000070fac7223 */ /* 0x001fe20000010016 */
[----:B------:R0:W-:Y:S01]  /*c9c0*/  @!P1 STS [R8+0x28820], R15 ;  /* 0x0288200f08009388 */ /* 0x0001e20000000800 */
        /* <DEDUP_REMOVED lines=10> */
[----:B------:R-:W-:Y:S01]  /*ca70*/  FADD.FTZ R161, R163, R152 ;  /* 0x00000098a3a17221 */ /* 0x000fe20000010000 */
[----:B------:R-:W-:Y:S01]  /*ca80*/  F2FP.BF16.F32.PACK_AB R152, R174, R177 ;  /* 0x000000b1ae98723e */ /* 0x000fe200000010ff */
[----:B------:R-:W-:Y:S01]  /*ca90*/  FMUL.FTZ R105, R105, R168 ;  /* 0x000000a869697220 */ /* 0x000fe20000410000 */
[----:B------:R-:W1:Y:S01]  /*caa0*/  MUFU.EX2 R18, R18 ;  /* 0x0000001200127308 */ /* 0x000e620000000800 */
[--C-:B--2---:R-:W-:Y:S01]  /*cab0*/  FFMA.FTZ R17, R156, UR10, -R180.reuse ;  /* 0x0000000a9c117c23 */ /* 0x104fe200080108b4 */
[----:B------:R-:W-:Y:S01]  /*cac0*/  F2FP.BF16.F32.PACK_AB R156, R179, R166 ;  /* 0x000000a6b39c723e */ /* 0x000fe200000010ff */
[----:B------:R-:W-:Y:S01]  /*cad0*/  FFMA.FTZ R180, R162, UR10, -R180 ;  /* 0x0000000aa2b47c23 */ /* 0x000fe200080108b4 */
[----:B------:R-:W-:Y:S01]  /*cae0*/  F2FP.BF16.F32.PACK_AB R162, R176, R167 ;  /* 0x000000a7b0a2723e */ /* 0x000fe200000010ff */
[-C--:B------:R-:W-:Y:S01]  /*caf0*/  FMUL.FTZ R108, R108, R168.reuse ;  /* 0x000000a86c6c7220 */ /* 0x080fe20000410000 */
[-C--:B------:R-:W-:Y:S01]  /*cb00*/  FMUL.FTZ R109, R109, R168.reuse ;  /* 0x000000a86d6d7220 */ /* 0x080fe20000410000 */
[----:B------:R-:W-:Y:S01]  /*cb10*/  FMUL.FTZ R112, R112, R168 ;  /* 0x000000a870707220 */ /* 0x000fe20000410000 */
[----:B------:R-:W2:Y:S01]  /*cb20*/  MUFU.EX2 R164, R164 ;  /* 0x000000a400a47308 */ /* 0x000ea20000000800 */
[C---:B---3--:R-:W-:Y:S01]  /*cb30*/  FADD.FTZ R7, R153.reuse, R172 ;  /* 0x000000ac99077221 */ /* 0x048fe20000010000 */
[----:B------:R-:W-:Y:S01]  /*cb40*/  F2FP.BF16.F32.PACK_AB R153, R153, R22 ;  /* 0x000000169999723e */ /* 0x000fe200000010ff */
[-C--:B------:R-:W-:Y:S01]  /*cb50*/  FMUL.FTZ R113, R113, R168.reuse ;  /* 0x000000a871717220 */ /* 0x080fe20000410000 */
[-C--:B------:R-:W-:Y:S01]  /*cb60*/  FMUL.FTZ R116, R116, R168.reuse ;  /* 0x000000a874747220 */ /* 0x080fe20000410000 */
[-C--:B------:R-:W-:Y:S01]  /*cb70*/  FMUL.FTZ R117, R117, R168.reuse ;  /* 0x000000a875757220 */ /* 0x080fe20000410000 */
[-C--:B------:R-:W-:Y:S01]  /*cb80*/  FMUL.FTZ R120, R120, R168.reuse ;  /* 0x000000a878787220 */ /* 0x080fe20000410000 */
[-C--:B------:R-:W-:Y:S01]  /*cb90*/  FMUL.FTZ R121, R121, R168.reuse ;  /* 0x000000a879797220 */ /* 0x080fe20000410000 */
[----:B------:R-:W3:Y:S01]  /*cba0*/  MUFU.EX2 R19, R19 ;  /* 0x0000001300137308 */ /* 0x000ee20000000800 */
        /* <DEDUP_REMOVED lines=10> */
[-C--:B------:R-:W-:Y:S01]  /*cc50*/  FMUL.FTZ R136, R136, R168.reuse ;  /* 0x000000a888887220 */ /* 0x080fe20000410000 */
[-C--:B------:R-:W-:Y:S01]  /*cc60*/  FMUL.FTZ R137, R137, R168.reuse ;  /* 0x000000a889897220 */ /* 0x080fe20000410000 */
[----:B------:R-:W-:Y:S01]  /*cc70*/  FADD.FTZ R166, R178, R161 ;  /* 0x000000a1b2a67221 */ /* 0x000fe20000010000 */
[-C--:B------:R-:W-:Y:S01]  /*cc80*/  FMUL.FTZ R140, R140, R168.reuse ;  /* 0x000000a88c8c7220 */ /* 0x080fe20000410000 */
[----:B------:R-:W-:Y:S01]  /*cc90*/  FMUL.FTZ R141, R141, R168 ;  /* 0x000000a88d8d7220 */ /* 0x000fe20000410000 */
[----:B------:R-:W2:Y:S01]  /*cca0*/  MUFU.EX2 R21, R21 ;  /* 0x0000001500157308 */ /* 0x000ea20000000800 */
[----:B---3--:R-:W-:Y:S01]  /*ccb0*/  FADD.FTZ R7, R19, R174 ;  /* 0x000000ae13077221 */ /* 0x008fe20000010000 */
[C---:B0-----:R-:W-:Y:S01]  /*ccc0*/  FADD.FTZ R8, R181.reuse, R166 ;  /* 0x000000a6b5087221 */ /* 0x041fe20000010000 */
[----:B------:R-:W-:Y:S01]  /*ccd0*/  F2FP.BF16.F32.PACK_AB R166, R181, R178 ;  /* 0x000000b2b5a6723e */ /* 0x000fe200000010ff */
[-C--:B------:R-:W-:Y:S01]  /*cce0*/  FMUL.FTZ R144, R144, R168.reuse ;  /* 0x000000a890907220 */ /* 0x080fe20000410000 */
[-C--:B------:R-:W-:Y:S01]  /*ccf0*/  FMUL.FTZ R145, R145, R168.reuse ;  /* 0x000000a891917220 */ /* 0x080fe20000410000 */
[-C--:B------:R-:W-:Y:S01]  /*cd00*/  FMUL.FTZ R148, R148, R168.reuse ;  /* 0x000000a894947220 */ /* 0x080fe20000410000 */
[----:B------:R-:W-:Y:S01]  /*cd10*/  FMUL.FTZ R149, R149, R168 ;  /* 0x000000a895957220 */ /* 0x000fe20000410000 */
        /* <DEDUP_REMOVED lines=26> */
[----:B--2---:R-:W-:Y:S01]  /*cec0*/  F2FP.BF16.F32.PACK_AB R155, R19, R18 ;  /* 0x00000012139b723e */ /* 0x004fe200000010ff */
        /* <DEDUP_REMOVED lines=15> */
[C---:B0-----:R-:W-:Y:S01]  /*cfc0*/  FADD.FTZ R176, R170.reuse, R7 ;  /* 0x00000007aab07221 */ /* 0x041fe20000010000 */
        /* <DEDUP_REMOVED lines=40> */
[-C--:B------:R-:W-:Y:S01]  /*d250*/  FMUL.FTZ R130, R130, R15.reuse ;  /* 0x0000000f82827220 */ /* 0x080fe20000410000 */
[-C--:B------:R-:W-:Y:S01]  /*d260*/  FMUL.FTZ R131, R131, R15.reuse ;  /* 0x0000000f83837220 */ /* 0x080fe20000410000 */
[-C--:B------:R-:W-:Y:S01]  /*d270*/  FMUL.FTZ R134, R134, R15.reuse ;  /* 0x0000000f86867220 */ /* 0x080fe20000410000 */
[-C--:B------:R-:W-:Y:S01]  /*d280*/  FMUL.FTZ R135, R135, R15.reuse ;  /* 0x0000000f87877220 */ /* 0x080fe20000410000 */
[-C--:B------:R-:W-:Y:S01]  /*d290*/  FMUL.FTZ R138, R138, R15.reuse ;  /* 0x0000000f8a8a7220 */ /* 0x080fe20000410000 */
[-C--:B------:R-:W-:Y:S01]  /*d2a0*/  FMUL.FTZ R139, R139, R15.reuse ;  /* 0x0000000f8b8b7220 */ /* 0x080fe20000410000 */
[----:B------:R-:W-:Y:S01]  /*d2b0*/  FMUL.FTZ R142, R142, R15 ;  /* 0x0000000f8e8e7220 */ /* 0x000fe20000410000 */
[C---:B-1----:R-:W-:Y:S01]  /*d2c0*/  F2FP.BF16.F32.PACK_AB R167, R180.reuse, R167 ;  /* 0x000000a7b4a7723e */ /* 0x042fe200000010ff */
[----:B------:R-:W-:Y:S01]  /*d2d0*/  FADD.FTZ R7, R180, R7 ;  /* 0x00000007b4077221 */ /* 0x000fe20000010000 */
[-C--:B------:R-:W-:Y:S01]  /*d2e0*/  FMUL.FTZ R143, R143, R15.reuse ;  /* 0x0000000f8f8f7220 */ /* 0x080fe20000410000 */
[-C--:B------:R-:W-:Y:S01]  /*d2f0*/  FMUL.FTZ R146, R146, R15.reuse ;  /* 0x0000000f92927220 */ /* 0x080fe20000410000 */
[-C--:B------:R-:W-:Y:S01]  /*d300*/  FMUL.FTZ R147, R147, R15.reuse ;  /* 0x0000000f93937220 */ /* 0x080fe20000410000 */
[----:B------:R2:W-:Y:S01]  /*d310*/  STSM.16.M88.4 [R9], R164 ;  /* 0x000000a409007844 */ /* 0x0005e20000000200 */
[-C--:B------:R-:W-:Y:S01]  /*d320*/  FMUL.FTZ R150, R150, R15.reuse ;  /* 0x0000000f96967220 */ /* 0x080fe20000410000 */
[----:B------:R-:W-:Y:S01]  /*d330*/  FMUL.FTZ R151, R151, R15 ;  /* 0x0000000f97977220 */ /* 0x000fe20000410000 */
[----:B------:R-:W-:Y:S06]  /*d340*/  @!P5 BRA `(.L_x_1837) ;  /* 0x000000000004d947 */ /* 0x000fec0003800000 */
[----:B------:R-:W-:Y:S01]  /*d350*/  BPT.TRAP 0x1 ;  /* 0x000000040000795c */ /* 0x000fe20000300000 */
.L_x_1837:
[----:B------:R0:W1:Y:S01]  /*d360*/  SYNCS.PHASECHK.TRANS64.TRYWAIT P0, [UR31+0x28c50], R13 ;  /* 0x028c500dff0075a7 */ /* 0x000062000800015f */
[----:B------:R-:W-:Y:S05]  /*d370*/  @!P5 BRA `(.L_x_1838) ;  /* 0x000000000004d947 */ /* 0x000fea0003800000 */
[----:B------:R-:W-:Y:S01]  /*d380*/  BPT.TRAP 0x1 ;  /* 0x000000040000795c */ /* 0x000fe20000300000 */
.L_x_1838:
[----:B-1----:R-:W-:Y:S05]  /*d390*/  @P0 BRA `(.L_x_1839) ;  /* 0x0000000000080947 */ /* 0x002fea0003800000 */
[----:B------:R-:W1:Y:S02]  /*d3a0*/  SYNCS.PHASECHK.TRANS64.TRYWAIT P0, [UR31+0x28c50], R13 ;  /* 0x028c500dff0075a7 */ /* 0x000e64000800015f */
[----:B-1----:R-:W-:Y:S05]  /*d3b0*/  @!P0 BRA `(.L_x_1840) ;  /* 0x0000008000b88947 */ /* 0x002fea0003800000 */
.L_x_1839:
        /* <DEDUP_REMOVED lines=13> */
[----:B------:R-:W-:-:S02]  /*d490*/  @!P6 PRMT R16, RZ, 0x654, R16 ;  /* 0x00000654ff10e816 */ /* 0x000fc40000000010 */
[----:B------:R-:W-:Y:S01]  /*d4a0*/  MOV R15, R5 ;  /* 0x00000005000f7202 */ /* 0x000fe20000000f00 */
[----:B------:R-:W-:Y:S02]  /*d4b0*/  WARPGROUP.DEPBAR.LE gsb0, 0x0 ;  /* 0x00008000000079c5 */ /* 0x000fe40000010000 */
[----:B------:R-:W-:-:S15]  /*d4c0*/  WARPGROUP.ARRIVE ;  /* 0x00000000000079c5 */ /* 0x000fde0000000000 */
[----:B------:R-:W-:-:S04]  /*d4d0*/  NOP ;  /* 0x0000000000007918 */ /* 0x000fc80000000000 */
        /* <DEDUP_REMOVED lines=24> */
.L_x_1824:
[----:B-12---:R-:W1:Y:S01]  /*d660*/  SHFL.BFLY PT, R9, R8, 0x2, 0x1f ;  /* 0x0c401f0008097f89 */ /* 0x006e6200000e0000 */
[----:B------:R-:W-:Y:S01]  /*d670*/  IMAD.MOV.U32 R10, RZ, RZ, RZ ;  /* 0x000000ffff0a7224 */ /* 0x000fe200078e00ff */
[----:B------:R-:W-:Y:S08]  /*d680*/  BAR.ARV 0x8, 0x100 ;  /* 0x0204000000007b1d */ /* 0x000ff00000002000 */
[----:B------:R-:W-:Y:S01]  /*d690*/  BAR.SYNC.DEFER_BLOCKING 0xf, 0x100 ;  /* 0x03c4000000007b1d */ /* 0x000fe20000010000 */
[----:B------:R-:W-:-:S05]  /*d6a0*/  ISETP.NE.AND P0, PT, R3, RZ, PT ;  /* 0x000000ff0300720c */ /* 0x000fca0003f05270 */
[----:B------:R-:W2:Y:S01]  /*d6b0*/  SHFL.BFLY PT, R4, R7, 0x2, 0x1f ;  /* 0x0c401f0007047f89 */ /* 0x000ea200000e0000 */
[----:B-1----:R-:W-:Y:S01]  /*d6c0*/  FADD.FTZ R9, R9, R8 ;  /* 0x0000000809097221 */ /* 0x002fe20000010000 */
[----:B------:R-:W-:-:S04]  /*d6d0*/  IMAD.U32 R8, RZ, RZ, UR10 ;  /* 0x0000000aff087e24 */ /* 0x000fc8000f8e00ff */
[----:B------:R-:W1:Y:S01]  /*d6e0*/  SHFL.BFLY PT, R0, R9, 0x1, 0x1f ;  /* 0x0c201f0009007f89 */ /* 0x000e6200000e0000 */
[----:B--2---:R-:W-:-:S05]  /*d6f0*/  FADD.FTZ R4, R4, R7 ;  /* 0x0000000704047221 */ /* 0x004fca0000010000 */
[----:B------:R-:W2:Y:S01]  /*d700*/  SHFL.BFLY PT, R11, R4, 0x1, 0x1f ;  /* 0x0c201f00040b7f89 */ /* 0x000ea200000e0000 */
[----:B-1----:R-:W-:Y:S01]  /*d710*/  FADD.FTZ R12, R9, R0 ;  /* 0x00000000090c7221 */ /* 0x002fe20000010000 */
[----:B------:R-:W-:Y:S02]  /*d720*/  IMAD.MOV.U32 R0, RZ, RZ, RZ ;  /* 0x000000ffff007224 */ /* 0x000fe400078e00ff */
[----:B------:R-:W-:Y:S02]  /*d730*/  IMAD.U32 R9, RZ, RZ, UR4 ;  /* 0x00000004ff097e24 */ /* 0x000fe4000f8e00ff */
[----:B------:R-:W-:-:S03]  /*d740*/  FSETP.NE.FTZ.AND P1, PT, R12, RZ, PT ;  /* 0x000000ff0c00720b */ /* 0x000fc60003f35000 */
[----:B------:R-:W-:Y:S01]  /*d750*/  LEA R9, R9, R2, 0x6 ;  /* 0x0000000209097211 */ /* 0x000fe200078e30ff */
[----:B------:R-:W-:-:S03]  /*d760*/  IMAD.MOV.U32 R2, RZ, RZ, -0x800000 ;  /* 0xff800000ff027424 */ /* 0x000fc600078e00ff */
[----:B------:R-:W-:-:S06]  /*d770*/  @!P0 LEA R9, R9, UR37, 0x2 ;  /* 0x0000002509098c11 */ /* 0x000fcc000f8e10ff */
[----:B------:R-:W1:Y:S01]  /*d780*/  @P1 MUFU.RCP R10, R12 ;  /* 0x0000000c000a1308 */ /* 0x000e620000001000 */
[----:B------:R-:W-:Y:S01]  /*d790*/  @P1 FMUL.FTZ R8, R8, 0.69314718246459960938 ;  /* 0x3f31721808081820 */ /* 0x000fe20000410000 */
[----:B--2---:R-:W-:Y:S01]  /*d7a0*/  FADD.FTZ R11, R4, R11 ;  /* 0x0000000b040b7221 */ /* 0x004fe20000010000 */
[----:B------:R-:W-:-:S04]  /*d7b0*/  MOV R4, 0xff800000 ;  /* 0xff80000000047802 */ /* 0x000fc80000000f00 */
[----:B------:R-:W-:Y:S01]  /*d7c0*/  FSETP.NE.FTZ.AND P2, PT, R11, RZ, PT ;  /* 0x000000ff0b00720b */ /* 0x000fe20003f55000 */
[----:B------:R-:W-:Y:S01]  /*d7d0*/  @P1 MUFU.LG2 R3, R12 ;  /* 0x0000000c00031308 */ /* 0x000fe20000000c00 */
[----:B-1----:R1:W-:Y:S01]  /*d7e0*/  @!P0 STS [R9+0x28800], R10 ;  /* 0x0288000a09008388 */ /* 0x0023e20000000800 */
[-C--:B------:R-:W-:Y:S01]  /*d7f0*/  FMUL.FTZ R24, R24, R10.reuse ;  /* 0x0000000a18187220 */ /* 0x080fe20000410000 */
[----:B------:R-:W-:-:S09]  /*d800*/  FMUL.FTZ R25, R25, R10 ;  /* 0x0000000a19197220 */ /* 0x000fd20000410000 */
[----:B------:R-:W2:Y:S01]  /*d810*/  @P2 MUFU.RCP R0, R11 ;  /* 0x0000000b00002308 */ /* 0x000ea20000001000 */
[-C--:B------:R-:W-:Y:S01]  /*d820*/  FMUL.FTZ R28, R28, R10.reuse ;  /* 0x0000000a1c1c7220 */ /* 0x080fe20000410000 */
[-C--:B------:R-:W-:Y:S01]  /*d830*/  FMUL.FTZ R29, R29, R10.reuse ;  /* 0x0000000a1d1d7220 */ /* 0x080fe20000410000 */
[-C--:B------:R-:W-:Y:S01]  /*d840*/  FMUL.FTZ R32, R32, R10.reuse ;  /* 0x0000000a20207220 */ /* 0x080fe20000410000 */
[-C--:B------:R-:W-:Y:S01]  /*d850*/  FMUL.FTZ R33, R33, R10.reuse ;  /* 0x0000000a21217220 */ /* 0x080fe20000410000 */
[-C--:B------:R-:W-:Y:S01]  /*d860*/  FMUL.FTZ R36, R36, R10.reuse ;  /* 0x0000000a24247220 */ /* 0x080fe20000410000 */
[-C--:B------:R-:W-:Y:S01]  /*d870*/  FMUL.FTZ R37, R37, R10.reuse ;  /* 0x0000000a25257220 */ /* 0x080fe20000410000 */
[-C--:B------:R-:W-:Y:S01]  /*d880*/  FMUL.FTZ R40, R40, R10.reuse ;  /* 0x0000000a28287220 */ /* 0x080fe20000410000 */
[----:B------:R-:W5:Y:S01]  /*d890*/  @P2 MUFU.LG2 R7, R11 ;  /* 0x0000000b00072308 */ /* 0x000f620000000c00 */
        /* <DEDUP_REMOVED lines=8> */
[----:B--2---:R2:W-:Y:S01]  /*d920*/  @!P0 STS [R9+0x28820], R0 ;  /* 0x0288200009008388 */ /* 0x0045e20000000800 */
        /* <DEDUP_REMOVED lines=47> */
[----:B-1----:R-:W-:-:S02]  /*dc20*/  IMAD.U32 R10, RZ, RZ, UR10 ;  /* 0x0000000aff0a7e24 */ /* 0x002fc4000f8e00ff */
[----:B------:R-:W-:Y:S01]  /*dc30*/  @P1 FMUL.FTZ R3, R3, 0.69314718246459960938 ;  /* 0x3f31721803031820 */ /* 0x000fe20000410000 */
[----:B-----5:R-:W-:Y:S01]  /*dc40*/  @P2 FMUL.FTZ R7, R7, 0.69314718246459960938 ;  /* 0x3f31721807072820 */ /* 0x020fe20000410000 */
[----:B------:R-:W-:Y:S01]  /*dc50*/  PLOP3.LUT P0, PT, PT, PT, PT, 0x8, 0x0 ;  /* 0x000000000000781c */ /* 0x000fe20003f0e170 */
        /* <DEDUP_REMOVED lines=67> */
[----:B--2---:R-:W-:Y:S06]  /*e090*/  BAR.ARV 0xe, 0x100 ;  /* 0x0384000000007b1d */ /* 0x004fec0000002000 */
.L_x_1756:
[----:B------:R-:W-:Y:S05]  /*e0a0*/  @P0 BRA `(.L_x_1842) ;  /* 0x0000002000f80947 */ /* 0x000fea0003800000 */
[----:B------:R-:W1:Y:S01]  /*e0b0*/  S2R R0, SR_TID.X ;  /* 0x0000000000007919 */ /* 0x000e620000002100 */
[----:B------:R-:W2:Y:S01]  /*e0c0*/  S2UR UR5, SR_CgaCtaId ;  /* 0x00000000000579c3 */ /* 0x000ea20000008800 */
[----:B------:R-:W-:Y:S01]  /*e0d0*/  UMOV UR4, 0x400 ;  /* 0x0000040000047882 */ /* 0x000fe20000000000 */
[----:B------:R-:W-:-:S06]  /*e0e0*/  IMAD R3, RZ, RZ, -UR40 ;  /* 0x80000028ff037e24 */ /* 0x000fcc000f8e02ff */
[----:B------:R-:W-:Y:S08]  /*e0f0*/  BAR.SYNC.DEFER_BLOCKING 0x1, 0x100 ;  /* 0x0044000000007b1d */ /* 0x000ff00000010000 */
[----:B------:R-:W5:Y:S08]  /*e100*/  S2UR UR6, SR_CTAID.Y ;  /* 0x00000000000679c3 */ /* 0x000f700000002600 */
[----:B------:R-:W5:Y:S01]  /*e110*/  LDC R10, c[0x0][0xc50] ;  /* 0x00031400ff0a7b82 */ /* 0x000f620000000800 */
[----:B--2---:R-:W-:-:S07]  /*e120*/  ULEA UR4, UR5, UR4, 0x18 ;  /* 0x0000000405047291 */ /* 0x004fce000f8ec03f */
[----:B------:R-:W2:Y:S01]  /*e130*/  LDC R6, c[0x0][0xbe8] ;  /* 0x0002fa00ff067b82 */ /* 0x000ea20000000800 */
[----:B------:R-:W-:Y:S01]  /*e140*/  UIADD3 UR4, UR4, 0x28c20, URZ ;  /* 0x00028c2004047890 */ /* 0x000fe2000fffe03f */
[----:B-1----:R-:W-:-:S03]  /*e150*/  VIADD R20, R0, 0xffffff80 ;  /* 0xffffff8000147836 */ /* 0x002fc60000000000 */
[----:B------:R-:W-:Y:S02]  /*e160*/  UPRMT UR4, URZ, 0x654, UR4 ;  /* 0x000006543f047896 */ /* 0x000fe40008000004 */
[----:B------:R-:W-:-:S04]  /*e170*/  SHF.R.S32.HI R21, RZ, 0x1f, R20 ;  /* 0x0000001fff157819 */ /* 0x000fc80000011414 */
[----:B------:R-:W-:Y:S01]  /*e180*/  LEA.HI R9, R21, R20, RZ, 0x7 ;  /* 0x0000001415097211 */ /* 0x000fe200078f38ff */
[----:B-----5:R-:W-:Y:S01]  /*e190*/  IMAD R3, R10, R3, UR6 ;  /* 0x000000060a037e24 */ /* 0x020fe2000f8e0203 */
[----:B------:R-:W-:Y:S01]  /*e1a0*/  USHF.R.S32.HI UR6, URZ, 0x1f, UR40 ;  /* 0x0000001f3f067899 */ /* 0x000fe20008011428 */
[----:B------:R-:W-:Y:S01]  /*e1b0*/  SYNCS.ARRIVE.TRANS64.RED.A1T0 RZ, [UR4], RZ ;  /* 0x000000ffffff79a7 */ /* 0x000fe20008100404 */
[----:B------:R-:W-:Y:S02]  /*e1c0*/  SHF.R.S32.HI R0, RZ, 0x7, R9 ;  /* 0x00000007ff007819 */ /* 0x000fe40000011409 */
[----:B------:R-:W-:-:S03]  /*e1d0*/  LOP3.LUT R5, R9, 0xffffff80, RZ, 0xc0, !PT ;  /* 0xffffff8009057812 */ /* 0x000fc600078ec0ff */
[----:B------:R-:W1:Y:S01]  /*e1e0*/  SHFL.IDX PT, R7, R0, RZ, 0x1f ;  /* 0x00001fff00077589 */ /* 0x000e6200000e0000 */
[----:B--2---:R-:W-:Y:S01]  /*e1f0*/  ISETP.NE.AND P1, PT, R6, 0x1, PT ;  /* 0x000000010600780c */ /* 0x004fe20003f25270 */
[----:B------:R-:W-:Y:S01]  /*e200*/  IMAD.IADD R8, R20, 0x1, -R5 ;  /* 0x0000000114087824 */ /* 0x000fe200078e0a05 */
[----:B------:R-:W-:-:S04]  /*e210*/  SHF.R.S32.HI R5, RZ, 0x1f, R3 ;  /* 0x0000001fff057819 */ /* 0x000fc80000011403 */
[----:B------:R-:W-:Y:S02]  /*e220*/  SHF.R.S32.HI R155, RZ, 0x1f, R8 ;  /* 0x0000001fff9b7819 */ /* 0x000fe40000011408 */
[----:B-1----:R-:W-:Y:S02]  /*e230*/  ISETP.NE.AND P0, PT, R7, RZ, PT ;  /* 0x000000ff0700720c */ /* 0x002fe40003f05270 */
[----:B------:R-:W-:-:S04]  /*e240*/  LEA.HI R7, R155, R8, RZ, 0x2 ;  /* 0x000000089b077211 */ /* 0x000fc800078f10ff */
[----:B------:R-:W-:-:S07]  /*e250*/  SHF.R.S32.HI R154, RZ, 0x2, R7 ;  /* 0x00000002ff9a7819 */ /* 0x000fce0000011407 */
[----:B------:R-:W-:Y:S05]  /*e260*/  @P0 BRA `(.L_x_1843) ;  /* 0x0000000400440947 */ /* 0x000fea0003800000 */
[----:B------:R-:W1:Y:S01]  /*e270*/  LDC R16, c[0x0][0xbe8] ;  /* 0x0002fa00ff107b82 */ /* 0x000e620000000800 */
[----:B------:R-:W-:Y:S01]  /*e280*/  LOP3.LUT R9, R9, 0xffffff80, RZ, 0xc0, !PT ;  /* 0xffffff8009097812 */ /* 0x000fe200078ec0ff */
[----:B------:R-:W2:Y:S01]  /*e290*/  S2R R22, SR_CTAID.X ;  /* 0x0000000000167919 */ /* 0x000ea20000002500 */
[----:B------:R-:W-:Y:S01]  /*e2a0*/  LEA.HI R11, R21, R20, RZ, 0x2 ;  /* 0x00000014150b7211 */ /* 0x000fe200078f10ff */
[----:B------:R-:W-:Y:S01]  /*e2b0*/  ULDC.64 UR4, c[0x0][0xbd0] ;  /* 0x0002f40000047ab9 */ /* 0x000fe20000000a00 */
[----:B------:R-:W-:Y:S01]  /*e2c0*/  IADD3 R23, R20, -R9, RZ ;  /* 0x8000000914177210 */ /* 0x000fe20007ffe0ff */
[----:B------:R-:W-:Y:S01]  /*e2d0*/  UIMAD.WIDE.U32 UR8, UR40, UR4, URZ ;  /* 0x00000004280872a5 */ /* 0x000fe2000f8e003f */
[----:B------:R-:W-:Y:S01]  /*e2e0*/  LOP3.LUT R11, R11, 0xfffffffc, RZ, 0xc0, !PT ;  /* 0xfffffffc0b0b7812 */ /* 0x000fe200078ec0ff */
[----:B------:R-:W5:Y:S01]  /*e2f0*/  S2UR UR7, SR_CTAID.Z ;  /* 0x00000000000779c3 */ /* 0x000f620000002700 */
[----:B------:R-:W-:Y:S01]  /*e300*/  SHF.R.S32.HI R10, RZ, 0x1f, R23 ;  /* 0x0000001fff0a7819 */ /* 0x000fe20000011417 */
[----:B------:R-:W-:-:S02]  /*e310*/  UIMAD UR4, UR6, UR4, URZ ;  /* 0x00000004060472a4 */ /* 0x000fc4000f8e023f */
[----:B------:R-:W-:Y:S01]  /*e320*/  IMAD.IADD R11, R20, 0x1, -R11 ;  /* 0x00000001140b7824 */ /* 0x000fe200078e0a0b */
[CC--:B------:R-:W-:Y:S01]  /*e330*/  LEA.HI R152, R10.reuse, R23.reuse, RZ, 0x2 ;  /* 0x000000170a987211 */ /* 0x0c0fe200078f10ff */
[----:B------:R-:W-:Y:S01]  /*e340*/  UIMAD UR4, UR40, UR5, UR4 ;  /* 0x00000005280472a4 */ /* 0x000fe2000f8e0204 */
[----:B------:R-:W-:Y:S01]  /*e350*/  LEA.HI R10, R10, R23, RZ, 0x5 ;  /* 0x000000170a0a7211 */ /* 0x000fe200078f28ff */
[----:B------:R-:W4:Y:S01]  /*e360*/  LDC.64 R18, c[0x0][0xbd8] ;  /* 0x0002f600ff127b82 */ /* 0x000f220000000a00 */
[--C-:B------:R-:W-:Y:S01]  /*e370*/  SHF.R.S32.HI R9, RZ, 0x2, R152.reuse ;  /* 0x00000002ff097819 */ /* 0x100fe20000011498 */
[----:B------:R-:W-:Y:S01]  /*e380*/  UIADD3 UR4, UR9, UR4, URZ ;  /* 0x0000000409047290 */ /* 0x000fe2000fffe03f */
[----:B------:R-:W-:Y:S02]  /*e390*/  SHF.R.S32.HI R12, RZ, 0x1f, R152 ;  /* 0x0000001fff0c7819 */ /* 0x000fe40000011498 */
[----:B------:R-:W-:Y:S02]  /*e3a0*/  SHF.R.S32.HI R10, RZ, 0x5, R10 ;  /* 0x00000005ff0a7819 */ /* 0x000fe4000001140a */
[----:B------:R-:W-:-:S02]  /*e3b0*/  LEA.HI R12, R12, R9, RZ, 0x3 ;  /* 0x000000090c0c7211 */ /* 0x000fc400078f18ff */
[----:B-1----:R-:W-:Y:S02]  /*e3c0*/  ISETP.NE.AND P0, PT, R16, 0x1, PT ;  /* 0x000000011000780c */ /* 0x002fe40003f05270 */
[----:B------:R-:W-:Y:S02]  /*e3d0*/  LOP3.LUT R12, R12, 0xfffffff8, RZ, 0xc0, !PT ;  /* 0xfffffff80c0c7812 */ /* 0x000fe400078ec0ff */
[----:B------:R-:W-:-:S03]  /*e3e0*/  LOP3.LUT R152, R152, 0x7ffffffc, RZ, 0xc0, !PT ;  /* 0x7ffffffc98987812 */ /* 0x000fc600078ec0ff */
[----:B------:R-:W-:Y:S01]  /*e3f0*/  IMAD.IADD R9, R9, 0x1, -R12 ;  /* 0x0000000109097824 */ /* 0x000fe200078e0a0c */
[----:B------:R-:W-:Y:S01]  /*e400*/  LEA.HI R12, R11, R11, RZ, 0x1 ;  /* 0x0000000b0b0c7211 */ /* 0x000fe200078f08ff */
[----:B-----5:R-:W-:Y:S01]  /*e410*/  USHF.R.S32.HI UR5, URZ, 0x1f, UR7 ;  /* 0x0000001f3f057899 */ /* 0x020fe20008011407 */
[----:B------:R-:W-:Y:S02]  /*e420*/  IMAD.IADD R152, R23, 0x1, -R152 ;  /* 0x0000000117987824 */ /* 0x000fe400078e0a98 */
[----:B------:R-:W-:Y:S01]  /*e430*/  LOP3.LUT R12, R12, 0x1ffffffe, RZ, 0xc0, !PT ;  /* 0x1ffffffe0c0c7812 */ /* 0x000fe200078ec0ff */
[----:B0--3--:R-:W0:Y:S01]  /*e440*/  @P0 LDC R14, c[0x0][0xbec] ;  /* 0x0002fb00ff0e0b82 */ /* 0x009e220000000800 */
[----:B------:R-:W-:Y:S01]  /*e450*/  LEA R153, R10, R9, 0x4 ;  /* 0x000000090a997211 */ /* 0x000fe200078e20ff */
[----:B------:R-:W-:Y:S02]  /*e460*/  IMAD.U32 R10, RZ, RZ, UR8 ;  /* 0x00000008ff0a7e24 */ /* 0x000fe4000f8e00ff */
[----:B------:R-:W-:-:S02]  /*e470*/  IMAD.IADD R12, R11, 0x1, -R12 ;  /* 0x000000010b0c7824 */ /* 0x000fc400078e0a0c */
[----:B------:R-:W-:Y:S01]  /*e480*/  IMAD.U32 R11, RZ, RZ, UR9 ;  /* 0x00000009ff0b7e24 */ /* 0x000fe2000f8e00ff */
[----:B------:R-:W-:Y:S01]  /*e490*/  MOV R11, UR4 ;  /* 0x00000004000b7c02 */ /* 0x000fe20008000f00 */
[----:B------:R-:W1:Y:S01]  /*e4a0*/  @P0 LDC R17, c[0x0][0xbf0] ;  /* 0x0002fc00ff110b82 */ /* 0x000e620000000800 */
[----:B------:R-:W-:Y:S02]  /*e4b0*/  IMAD R9, R12, 0x8, R153 ;  /* 0x000000080c097824 */ /* 0x000fe400078e0299 */
[----:B----4-:R-:W-:Y:S01]  /*e4c0*/  IMAD R12, R18, UR5, RZ ;  /* 0x00000005120c7c24 */ /* 0x010fe2000f8e02ff */
[----:B------:R-:W-:Y:S01]  /*e4d0*/  ULDC.64 UR4, c[0x0][0xbe0] ;  /* 0x0002f80000047ab9 */ /* 0x000fe20000000a00 */
[----:B--2---:R-:W-:Y:S02]  /*e4e0*/  IMAD R9, R22, 0x40, R9 ;  /* 0x0000004016097824 */ /* 0x004fe400078e0209 */
[----:B------:R-:W-:Y:S02]  /*e4f0*/  IMAD R15, R19, UR7, R12 ;  /* 0x00000007130f7c24 */ /* 0x000fe4000f8e020c */
[----:B------:R-:W-:-:S02]  /*e500*/  IMAD.MOV.U32 R13, RZ, RZ, R9 ;  /* 0x000000ffff0d7224 */ /* 0x000fc400078e0009 */
[----:B------:R-:W-:-:S04]  /*e510*/  IMAD.WIDE.U32 R10, R18, UR7, R10 ;  /* 0x00000007120a7c25 */ /* 0x000fc8000f8e000a */
[----:B------:R-:W-:Y:S02]  /*e520*/  IMAD.IADD R11, R11, 0x1, R15 ;  /* 0x000000010b0b7824 */ /* 0x000fe400078e020f */
[----:B0-----:R-:W-:-:S04]  /*e530*/  @P0 IMAD.HI.U32 R12, R9, R14, RZ ;  /* 0x0000000e090c0227 */ /* 0x001fc800078e00ff */
[----:B------:R-:W-:Y:S01]  /*e540*/  IMAD.WIDE.U32 R10, R3, UR4, R10 ;  /* 0x00000004030a7c25 */ /* 0x000fe2000f8e000a */
[----:B-1----:R-:W-:-:S03]  /*e550*/  @P0 SHF.R.U32.HI R13, RZ, R17, R12 ;  /* 0x00000011ff0d0219 */ /* 0x002fc6000001160c */
[----:B------:R-:W-:Y:S02]  /*e560*/  IMAD R12, R5, UR4, RZ ;  /* 0x00000004050c7c24 */ /* 0x000fe4000f8e02ff */
[----:B------:R-:W-:Y:S01]  /*e570*/  IMAD.SHL.U32 R152, R152, 0x2, RZ ;  /* 0x0000000298987824 */ /* 0x000fe200078e00ff */
[C---:B------:R-:W-:Y:S02]  /*e580*/  IADD3 R14, -R13.reuse, RZ, RZ ;  /* 0x000000ff0d0e7210 */ /* 0x040fe40007ffe1ff */
[----:B------:R-:W-:Y:S02]  /*e590*/  SHF.R.S32.HI R15, RZ, 0x1f, R13 ;  /* 0x0000001fff0f7819 */ /* 0x000fe4000001140d */
[----:B------:R-:W-:Y:S01]  /*e5a0*/  IADD3 R10, P0, R13, R10, RZ ;  /* 0x0000000a0d0a7210 */ /* 0x000fe20007f1e0ff */
[----:B------:R-:W-:Y:S02]  /*e5b0*/  IMAD R9, R16, R14, R9 ;  /* 0x0000000e10097224 */ /* 0x000fe400078e0209 */
[----:B------:R-:W-:Y:S01]  /*e5c0*/  IMAD R14, R3, UR5, R12 ;  /* 0x00000005030e7c24 */ /* 0x000fe2000f8e020c */
[----:B------:R-:W-:-:S02]  /*e5d0*/  ULDC.64 UR4, c[0x0][0xbc8] ;  /* 0x0002f20000047ab9 */ /* 0x000fc40000000a00 */
        /* <DEDUP_REMOVED lines=10> */
[----:B------:R-:W-:Y:S01]  /*e680*/  LOP3.LUT R11, R12, 0xfffffe, RZ, 0xc0, !PT ;  /* 0x00fffffe0c0b7812 */ /* 0x000fe200078ec0ff */
[----:B------:R-:W-:Y:S01]  /*e690*/  IMAD R14, R16, UR4, RZ ;  /* 0x00000004100e7c24 */ /* 0x000fe2000f8e02ff */
[----:B------:R-:W-:Y:S01]  /*e6a0*/  LEA.HI.X R18, R10, UR5, R9, 0x2, P0 ;  /* 0x000000050a127c11 */ /* 0x000fe200080f1409 */
[----:B------:R-:W-:Y:S01]  /*e6b0*/  SHFL.IDX PT, R12, R17, 0x1, 0x1c1f ;  /* 0x003c1f00110c7f89 */ /* 0x000fe200000e0000 */
[----:B------:R-:W-:Y:S01]  /*e6c0*/  LEA R9, R22, R153, 0x6 ;  /* 0x0000009916097211 */ /* 0x000fe200078e30ff */
[----:B------:R-:W-:-:S02]  /*e6d0*/  IMAD.IADD R15, R0, 0x1, -R11 ;  /* 0x00000001000f7824 */ /* 0x000fc400078e0a0b */
[----:B------:R-:W-:Y:S02]  /*e6e0*/  SHFL.IDX PT, R10, R17, RZ, 0x1c1f ;  /* 0x001c1fff110a7589 */ /* 0x000fe400000e0000 */
[----:B------:R-:W-:Y:S02]  /*e6f0*/  IMAD.U32 R15, R15, -0x100, RZ ;  /* 0xffffff000f0f7824 */ /* 0x000fe400078e00ff */
[----:B------:R-:W0:Y:S03]  /*e700*/  SHFL.IDX PT, R11, R18, RZ, 0x1c1f ;  /* 0x001c1fff120b7589 */ /* 0x000e2600000e0000 */
[----:B------:R-:W-:Y:S01]  /*e710*/  ISETP.NE.AND P0, PT, R152, R15, PT ;  /* 0x0000000f9800720c */ /* 0x000fe20003f05270 */
[----:B------:R-:W1:Y:S01]  /*e720*/  SHFL.IDX PT, R13, R18, 0x1, 0x1c1f ;  /* 0x003c1f00120d7f89 */ /* 0x000e6200000e0000 */
[C---:B------:R-:W-:Y:S02]  /*e730*/  VIADD R15, R9.reuse, 0x8 ;  /* 0x00000008090f7836 */ /* 0x040fe40000000000 */
[----:B------:R-:W-:-:S03]  /*e740*/  ISETP.GE.OR P2, PT, R9, R14, P0 ;  /* 0x0000000e0900720c */ /* 0x000fc60000746670 */
[----:B------:R-:W-:-:S10]  /*e750*/  ISETP.GE.OR P0, PT, R15, R14, P0 ;  /* 0x0000000e0f00720c */ /* 0x000fd40000706670 */
[----:B0-----:R2:W-:Y:S04]  /*e760*/  @!P2 ST.E desc[UR48][R10.64], R2 ;  /* 0x000000020a00a985 */ /* 0x0015e8000c101930 */
[----:B-1----:R2:W-:Y:S02]  /*e770*/  @!P0 ST.E desc[UR48][R12.64], R4 ;  /* 0x000000040c008985 */ /* 0x0025e4000c101930 */
.L_x_1843:
[----:B0--3--:R-:W0:Y:S01]  /*e780*/  S2R R14, SR_CTAID.X ;  /* 0x00000000000e7919 */ /* 0x009e220000002500 */
[----:B------:R-:W-:Y:S01]  /*e790*/  LEA.HI R21, R21, R20, RZ, 0x2 ;  /* 0x0000001415157211 */ /* 0x000fe200078f10ff */
[----:B------:R-:W1:Y:S01]  /*e7a0*/  S2UR UR7, SR_CTAID.Z ;  /* 0x00000000000779c3 */ /* 0x000e620000002700 */
[----:B------:R-:W-:Y:S01]  /*e7b0*/  SHF.R.S32.HI R9, RZ, 0x1f, R7 ;  /* 0x0000001fff097819 */ /* 0x000fe20000011407 */
[----:B------:R-:W-:Y:S01]  /*e7c0*/  ULDC.64 UR8, c[0x0][0xb38] ;  /* 0x0002ce0000087ab9 */ /* 0x000fe20000000a00 */
[----:B------:R-:W-:Y:S01]  /*e7d0*/  LOP3.LUT R21, R21, 0xfffffffc, RZ, 0xc0, !PT ;  /* 0xfffffffc15157812 */ /* 0x000fe200078ec0ff */
[----:B------:R-:W-:Y:S01]  /*e7e0*/  UIMAD UR6, UR6, UR8, URZ ;  /* 0x00000008060672a4 */ /* 0x000fe2000f8e023f */
[----:B------:R-:W-:Y:S01]  /*e7f0*/  LEA.HI R9, R9, R154, RZ, 0x3 ;  /* 0x0000009a09097211 */ /* 0x000fe200078f18ff */
[----:B------:R-:W-:Y:S01]  /*e800*/  UIMAD.WIDE.U32 UR4, UR40, UR8, URZ ;  /* 0x00000008280472a5 */ /* 0x000fe2000f8e003f */
[----:B------:R-:W-:Y:S01]  /*e810*/  IADD3 R21, R20, -R21, RZ ;  /* 0x8000001514157210 */ /* 0x000fe20007ffe0ff */
[----:B--2-4-:R-:W2:Y:S01]  /*e820*/  LDC.64 R12, c[0x0][0xb40] ;  /* 0x0002d000ff0c7b82 */ /* 0x014ea20000000a00 */
[----:B------:R-:W-:Y:S01]  /*e830*/  LOP3.LUT R9, R9, 0xfffffff8, RZ, 0xc0, !PT ;  /* 0xfffffff809097812 */ /* 0x000fe200078ec0ff */
[----:B------:R-:W-:Y:S01]  /*e840*/  UIMAD UR6, UR40, UR9, UR6 ;  /* 0x00000009280672a4 */ /* 0x000fe2000f8e0206 */
[----:B------:R-:W-:Y:S01]  /*e850*/  LEA.HI R2, R21, R21, RZ, 0x1 ;  /* 0x0000001515027211 */ /* 0x000fe200078f08ff */
[----:B------:R-:W-:Y:S01]  /*e860*/  IMAD.U32 R11, RZ, RZ, UR5 ;  /* 0x00000005ff0b7e24 */ /* 0x000fe2000f8e00ff */
[----:B------:R-:W-:Y:S01]  /*e870*/  LEA.HI R155, R155, R8, RZ, 0x5 ;  /* 0x000000089b9b7211 */ /* 0x000fe200078f28ff */
[----:B------:R-:W-:Y:S01]  /*e880*/  IMAD.IADD R154, R154, 0x1, -R9 ;  /* 0x000000019a9a7824 */ /* 0x000fe200078e0a09 */
[----:B------:R-:W-:Y:S01]  /*e890*/  LOP3.LUT R2, R2, 0x1ffffffe, RZ, 0xc0, !PT ;  /* 0x1ffffffe02027812 */ /* 0x000fe200078ec0ff */
[----:B------:R-:W3:Y:S01]  /*e8a0*/  @P1 LDC R4, c[0x0][0xbec] ;  /* 0x0002fb00ff041b82 */ /* 0x000ee20000000800 */
[----:B------:R-:W-:Y:S01]  /*e8b0*/  SHF.R.S32.HI R155, RZ, 0x5, R155 ;  /* 0x00000005ff9b7819 */ /* 0x000fe2000001149b */
[----:B------:R-:W-:Y:S01]  /*e8c0*/  UIADD3 UR6, UR5, UR6, URZ ;  /* 0x0000000605067290 */ /* 0x000fe2000fffe03f */
[----:B------:R-:W-:Y:S01]  /*e8d0*/  IMAD.U32 R10, RZ, RZ, UR4 ;  /* 0x00000004ff0a7e24 */ /* 0x000fe2000f8e00ff */
[----:B------:R-:W-:Y:S01]  /*e8e0*/  BSSY B0, `(.L_x_1844) ;  /* 0x00000f3000007945 */ /* 0x000fe20003800000 */
[----:B------:R-:W-:Y:S01]  /*e8f0*/  IMAD.IADD R2, R21, 0x1, -R2 ;  /* 0x0000000115027824 */ /* 0x000fe200078e0a02 */
[----:B------:R-:W-:Y:S01]  /*e900*/  ULDC.64 UR4, c[0x0][0xb48] ;  /* 0x0002d20000047ab9 */ /* 0x000fe20000000a00 */
[----:B------:R-:W-:Y:S01]  /*e910*/  IMAD R155, R155, 0x10, R154 ;  /* 0x000000109b9b7824 */ /* 0x000fe200078e029a */
[----:B------:R-:W4:Y:S01]  /*e920*/  @P1 LDC R17, c[0x0][0xbf0] ;  /* 0x0002fc00ff111b82 */ /* 0x000f220000000800 */
[----:B-1----:R-:W-:Y:S01]  /*e930*/  USHF.R.S32.HI UR8, URZ, 0x1f, UR7 ;  /* 0x0000001f3f087899 */ /* 0x002fe20008011407 */
[----:B------:R-:W-:-:S02]  /*e940*/  IMAD.U32 R11, RZ, RZ, UR6 ;  /* 0x00000006ff0b7e24 */ /* 0x000fc4000f8e00ff */
[----:B------:R-:W-:-:S04]  /*e950*/  LEA R9, R2, R155, 0x3 ;  /* 0x0000009b02097211 */ /* 0x000fc800078e18ff */
[----:B0-----:R-:W-:Y:S01]  /*e960*/  LEA R15, R14, R9, 0x6 ;  /* 0x000000090e0f7211 */ /* 0x001fe200078e30ff */
[C---:B--2---:R-:W-:Y:S02]  /*e970*/  IMAD R2, R12.reuse, UR8, RZ ;  /* 0x000000080c027c24 */ /* 0x044fe4000f8e02ff */
[----:B------:R-:W-:-:S04]  /*e980*/  IMAD.WIDE.U32 R10, R12, UR7, R10 ;  /* 0x000000070c0a7c25 */ /* 0x000fc8000f8e000a */
[----:B------:R-:W-:Y:S02]  /*e990*/  IMAD R13, R13, UR7, R2 ;  /* 0x000000070d0d7c24 */ /* 0x000fe4000f8e0202 */
[----:B---3--:R-:W-:-:S04]  /*e9a0*/  @P1 IMAD.HI.U32 R4, R15, R4, RZ ;  /* 0x000000040f041227 */ /* 0x008fc800078e00ff */
[----:B------:R-:W-:Y:S02]  /*e9b0*/  IMAD.MOV.U32 R9, RZ, RZ, R15 ;  /* 0x000000ffff097224 */ /* 0x000fe400078e000f */
[----:B------:R-:W-:Y:S01]  /*e9c0*/  IMAD R2, R5, UR4, RZ ;  /* 0x0000000405027c24 */ /* 0x000fe2000f8e02ff */
[----:B----4-:R-:W-:Y:S01]  /*e9d0*/  @P1 SHF.R.U32.HI R9, RZ, R17, R4 ;  /* 0x00000011ff091219 */ /* 0x010fe20000011604 */
[----:B------:R-:W-:Y:S02]  /*e9e0*/  IMAD.IADD R11, R11, 0x1, R13 ;  /* 0x000000010b0b7824 */ /* 0x000fe400078e020d */
[C---:B------:R-:W-:Y:S01]  /*e9f0*/  IMAD R13, R3.reuse, UR5, R2 ;  /* 0x00000005030d7c24 */ /* 0x040fe2000f8e0202 */
[--C-:B------:R-:W-:Y:S01]  /*ea00*/  SHF.R.S32.HI R4, RZ, 0x1f, R9.reuse ;  /* 0x0000001fff047819 */ /* 0x100fe20000011409 */
[----:B------:R-:W-:Y:S02]  /*ea10*/  IMAD.MOV R5, RZ, RZ, -R9 ;  /* 0x000000ffff057224 */ /* 0x000fe400078e0a09 */
[----:B------:R-:W-:Y:S01]  /*ea20*/  IMAD.WIDE.U32 R2, R3, UR4, R10 ;  /* 0x0000000403027c25 */ /* 0x000fe2000f8e000a */
[----:B------:R-:W-:-:S03]  /*ea30*/  ULDC.64 UR4, c[0x0][0xb30] ;  /* 0x0002cc0000047ab9 */ /* 0x000fc60000000a00 */
[----:B------:R-:W-:Y:S01]  /*ea40*/  IMAD R5, R6, R5, R15 ;  /* 0x0000000506057224 */ /* 0x000fe200078e020f */
[----:B------:R-:W-:Y:S01]  /*ea50*/  IADD3 R3, R3, R13, RZ ;  /* 0x0000000d03037210 */ /* 0x000fe20007ffe0ff */
[----:B------:R-:W-:-:S04]  /*ea60*/  IMAD R4, R4, UR4, RZ ;  /* 0x0000000404047c24 */ /* 0x000fc8000f8e02ff */
[C---:B------:R-:W-:Y:S01]  /*ea70*/  IMAD R11, R9.reuse, UR5, R4 ;  /* 0x00000005090b7c24 */ /* 0x040fe2000f8e0204 */
[----:B------:R-:W-:Y:S01]  /*ea80*/  SHF.R.S32.HI R4, RZ, 0x1f, R5 ;  /* 0x0000001fff047819 */ /* 0x000fe20000011405 */
        /* <DEDUP_REMOVED lines=8> */
[-C--:B------:R-:W-:Y:S02]  /*eb10*/  LEA.HI R9, R0, R0.reuse, RZ, 0x1 ;  /* 0x0000000000097211 */ /* 0x080fe400078f08ff */
[----:B------:R-:W-:Y:S01]  /*eb20*/  LEA R4, P0, R2, UR4, 0x2 ;  /* 0x0000000402047c11 */ /* 0x000fe2000f8010ff */
[----:B------:R-:W-:Y:S01]  /*eb30*/  ULDC UR4, c[0x0][0xa88] ;  /* 0x0002a20000047ab9 */ /* 0x000fe20000000800 */
[----:B------:R-:W-:Y:S01]  /*eb40*/  LOP3.LUT R11, R9, 0xfffffe, RZ, 0xc0, !PT ;  /* 0x00fffffe090b7812 */ /* 0x000fe200078ec0ff */
[----:B------:R-:W-:Y:S01]  /*eb50*/  IMAD R6, R6, UR4, RZ ;  /* 0x0000000406067c24 */ /* 0x000fe2000f8e02ff */
[----:B------:R-:W-:Y:S01]  /*eb60*/  LOP3.LUT R9, R7, 0x7ffffffc, RZ, 0xc0, !PT ;  /* 0x7ffffffc07097812 */ /* 0x000fe200078ec0ff */
[----:B------:R-:W-:Y:S01]  /*eb70*/  IMAD R7, R14, 0x40, R155 ;  /* 0x000000400e077824 */ /* 0x000fe200078e029b */
[----:B------:R-:W-:Y:S02]  /*eb80*/  LEA.HI.X R5, R2, UR5, R5, 0x2, P0 ;  /* 0x0000000502057c11 */ /* 0x000fe400080f1405 */
[----:B------:R-:W-:Y:S01]  /*eb90*/  IADD3 R11, -R11, R0, RZ ;  /* 0x000000000b0b7210 */ /* 0x000fe20007ffe1ff */
[----:B------:R-:W-:Y:S01]  /*eba0*/  IMAD.IADD R0, R8, 0x1, -R9 ;  /* 0x0000000108007824 */ /* 0x000fe200078e0a09 */
[----:B------:R-:W-:Y:S01]  /*ebb0*/  ISETP.GE.AND P0, PT, R7, R6, PT ;  /* 0x000000060700720c */ /* 0x000fe20003f06270 */
[----:B------:R0:W1:Y:S02]  /*ebc0*/  SHFL.IDX PT, R2, R4, RZ, 0x1c1f ;  /* 0x001c1fff04027589 */ /* 0x00006400000e0000 */
[----:B------:R-:W-:-:S02]  /*ebd0*/  IMAD R0, R11, 0x80, R0 ;  /* 0x000000800b007824 */ /* 0x000fc400078e0200 */
[----:B------:R0:W2:Y:S02]  /*ebe0*/  SHFL.IDX PT, R3, R5, RZ, 0x1c1f ;  /* 0x001c1fff05037589 */ /* 0x0000a400000e0000 */
[----:B------:R-:W-:-:S06]  /*ebf0*/  IMAD.SHL.U32 R0, R0, 0x2, RZ ;  /* 0x0000000200007824 */ /* 0x000fcc00078e00ff */
[----:B0-----:R-:W-:Y:S05]  /*ec00*/  @P0 BRA `(.L_x_1845) ;  /* 0x0000000c00000947 */ /* 0x001fea0003800000 */
[C---:B------:R-:W-:Y:S01]  /*ec10*/  IADD3 R9, R0.reuse, 0x8, RZ ;  /* 0x0000000800097810 */ /* 0x040fe20007ffe0ff */
        /* <DEDUP_REMOVED lines=14> */
[----:B------:R-:W-:Y:S01]  /*ed00*/  VIADD R23, R0, 0x58 ;  /* 0x0000005800177836 */ /* 0x000fe20000000000 */
[----:B------:R-:W-:-:S02]  /*ed10*/  ISETP.GE.AND P1, PT, R17, UR4, PT ;  /* 0x0000000411007c0c */ /* 0x000fc4000bf26270 */
[----:B------:R-:W-:Y:S02]  /*ed20*/  @!P2 LEA.HI R8, R0, R0, RZ, 0x1 ;  /* 0x000000000008a211 */ /* 0x000fe400078f08ff */
[----:B------:R-:W-:Y:S02]  /*ed30*/  @!P3 LEA.HI R10, R9, R9, RZ, 0x1 ;  /* 0x00000009090ab211 */ /* 0x000fe400078f08ff */
[----:B------:R-:W-:Y:S02]  /*ed40*/  @!P4 LEA.HI R12, R11, R11, RZ, 0x1 ;  /* 0x0000000b0b0cc211 */ /* 0x000fe400078f08ff */
[----:B------:R-:W-:Y:S02]  /*ed50*/  @!P5 LEA.HI R14, R13, R13, RZ, 0x1 ;  /* 0x0000000d0d0ed211 */ /* 0x000fe400078f08ff */
[----:B------:R-:W-:Y:S02]  /*ed60*/  @!P2 LOP3.LUT R9, R8, 0xfffffffe, RZ, 0xc0, !PT ;  /* 0xfffffffe0809a812 */ /* 0x000fe400078ec0ff */
[----:B------:R-:W-:-:S02]  /*ed70*/  @!P3 LOP3.LUT R11, R10, 0xfffffffe, RZ, 0xc0, !PT ;  /* 0xfffffffe0a0bb812 */ /* 0x000fc400078ec0ff */
[----:B------:R-:W-:Y:S01]  /*ed80*/  @!P4 LOP3.LUT R13, R12, 0xfffffffe, RZ, 0xc0, !PT ;  /* 0xfffffffe0c0dc812 */ /* 0x000fe200078ec0ff */
[--C-:B-12---:R-:W-:Y:S01]  /*ed90*/  @!P2 IMAD.WIDE R8, R9, 0x4, R2.reuse ;  /* 0x000000040908a825 */ /* 0x106fe200078e0202 */
[----:B------:R-:W-:Y:S02]  /*eda0*/  @!P5 LOP3.LUT R15, R14, 0xfffffffe, RZ, 0xc0, !PT ;  /* 0xfffffffe0e0fd812 */ /* 0x000fe400078ec0ff */
[----:B------:R-:W-:Y:S01]  /*edb0*/  IADD3 R21, R0, 0x48, RZ ;  /* 0x0000004800157810 */ /* 0x000fe20007ffe0ff */
        /* <DEDUP_REMOVED lines=9> */
[----:B------:R-:W-:Y:S01]  /*ee50*/  ISETP.GE.AND P6, PT, R22, UR4, PT ;  /* 0x0000000416007c0c */ /* 0x000fe2000bfc6270 */
[----:B------:R3:W-:Y:S01]  /*ee60*/  @!P5 ST.E.64 desc[UR48][R14.64], R36 ;  /* 0x000000240e00d985 */ /* 0x0007e2000c101b30 */
[----:B------:R-:W-:Y:S01]  /*ee70*/  ISETP.GE.AND P5, PT, R21, UR4, PT ;  /* 0x0000000415007c0c */ /* 0x000fe2000bfa6270 */
[----:B0-----:R-:W-:Y:S01]  /*ee80*/  VIADD R24, R0, 0x60 ;  /* 0x0000006000187836 */ /* 0x001fe20000000000 */
[----:B------:R-:W-:Y:S02]  /*ee90*/  @!P0 LEA.HI R16, R16, R16, RZ, 0x1 ;  /* 0x0000001010108211 */ /* 0x000fe400078f08ff */
        /* <DEDUP_REMOVED lines=14> */
[----:B---3--:R-:W-:Y:S01]  /*ef80*/  @!P4 LOP3.LUT R15, R20, 0xfffffffe, RZ, 0xc0, !PT ;  /* 0xfffffffe140fc812 */ /* 0x008fe200078ec0ff */
[----:B------:R-:W-:Y:S01]  /*ef90*/  VIADD R20, R0, 0x78 ;  /* 0x0000007800147836 */ /* 0x000fe20000000000 */
[----:B------:R-:W-:Y:S02]  /*efa0*/  @!P5 LOP3.LUT R21, R21, 0xfffffffe, RZ, 0xc0, !PT ;  /* 0xfffffffe1515d812 */ /* 0x000fe400078ec0ff */
[----:B------:R-:W-:Y:S02]  /*efb0*/  @!P6 LOP3.LUT R17, R22, 0xfffffffe, RZ, 0xc0, !PT ;  /* 0xfffffffe1611e812 */ /* 0x000fe400078ec0ff */
[----:B------:R-:W-:Y:S01]  /*efc0*/  ISETP.GE.AND P1, PT, R23, UR4, PT ;  /* 0x0000000417007c0c */ /* 0x000fe2000bf26270 */
[----:B0-----:R-:W-:Y:S01]  /*efd0*/  @!P2 IMAD.WIDE R8, R13, 0x4, R2 ;  /* 0x000000040d08a825 */ /* 0x001fe200078e0202 */
[----:B------:R-:W-:-:S02]  /*efe0*/  ISETP.GE.AND P0, PT, R24, UR4, PT ;  /* 0x0000000418007c0c */ /* 0x000fc4000bf06270 */
[C---:B------:R-:W-:Y:S01]  /*eff0*/  IADD3 R18, R0.reuse, 0x68, RZ ;  /* 0x0000006800127810 */ /* 0x040fe20007ffe0ff */
        /* <DEDUP_REMOVED lines=18> */
[----:B------:R-:W-:Y:S02]  /*f120*/  @!P0 LEA.HI R24, R24, R24, RZ, 0x1 ;  /* 0x0000001818188211 */ /* 0x000fe400078f08ff */
        /* <DEDUP_REMOVED lines=42> */
[----:B0-----:R-:W-:Y:S02]  /*f3d0*/  @!P0 LOP3.LUT R9, R23, 0xfffffffe, RZ, 0xc0, !PT ;  /* 0xfffffffe17098812 */ /* 0x001fe400078ec0ff */
[----:B------:R-:W-:Y:S02]  /*f3e0*/  @!P2 LEA.HI R18, R18, R18, RZ, 0x1 ;  /* 0x000000121212a211 */ /* 0x000fe400078f08ff */
[----:B-1----:R-:W-:Y:S01]  /*f3f0*/  @!P1 LOP3.LUT R11, R24, 0xfffffffe, RZ, 0xc0, !PT ;  /* 0xfffffffe180b9812 */ /* 0x002fe200078ec0ff */
[--C-:B------:R-:W-:Y:S01]  /*f400*/  @!P0 IMAD.WIDE R8, R9, 0x4, R2.reuse ;  /* 0x0000000409088825 */ /* 0x100fe200078e0202 */
[----:B------:R-:W-:Y:S02]  /*f410*/  @!P3 LEA.HI R19, R19, R19, RZ, 0x1 ;  /* 0x000000131313b211 */ /* 0x000fe400078f08ff */
[----:B------:R-:W-:Y:S01]  /*f420*/  @!P4 LEA.HI R20, R20, R20, RZ, 0x1 ;  /* 0x000000141414c211 */ /* 0x000fe200078f08ff */
[----:B------:R-:W-:Y:S01]  /*f430*/  @!P1 IMAD.WIDE R10, R11, 0x4, R2 ;  /* 0x000000040b0a9825 */ /* 0x000fe200078e0202 */
[----:B--2---:R-:W-:Y:S01]  /*f440*/  @!P2 LOP3.LUT R13, R18, 0xfffffffe, RZ, 0xc0, !PT ;  /* 0xfffffffe120da812 */ /* 0x004fe200078ec0ff */
[----:B------:R0:W-:Y:S01]  /*f450*/  @!P0 ST.E.64 desc[UR48][R8.64], R96 ;  /* 0x0000006008008985 */ /* 0x0001e2000c101b30 */
[----:B------:R-:W-:-:S02]  /*f460*/  @!P5 LEA.HI R21, R21, R21, RZ, 0x1 ;  /* 0x000000151515d211 */ /* 0x000fc400078f08ff */
[----:B------:R-:W-:Y:S01]  /*f470*/  @!P3 LOP3.LUT R19, R19, 0xfffffffe, RZ, 0xc0, !PT ;  /* 0xfffffffe1313b812 */ /* 0x000fe200078ec0ff */
[--C-:B------:R-:W-:Y:S01]  /*f480*/  @!P2 IMAD.WIDE R12, R13, 0x4, R2.reuse ;  /* 0x000000040d0ca825 */ /* 0x100fe200078e0202 */
[----:B------:R-:W-:Y:S01]  /*f490*/  @!P6 LEA.HI R22, R22, R22, RZ, 0x1 ;  /* 0x000000161616e211 */ /* 0x000fe200078f08ff */
[----:B------:R1:W-:Y:S01]  /*f4a0*/  @!P1 ST.E.64 desc[UR48][R10.64], R100 ;  /* 0x000000640a009985 */ /* 0x0003e2000c101b30 */
[----:B---3--:R-:W-:Y:S01]  /*f4b0*/  @!P4 LOP3.LUT R15, R20, 0xfffffffe, RZ, 0xc0, !PT ;  /* 0xfffffffe140fc812 */ /* 0x008fe200078ec0ff */
[----:B------:R-:W-:Y:S01]  /*f4c0*/  VIADD R20, R0, 0xd8 ;  /* 0x000000d800147836 */ /* 0x000fe20000000000 */
[----:B------:R-:W-:Y:S01]  /*f4d0*/  @!P5 LOP3.LUT R21, R21, 0xfffffffe, RZ, 0xc0, !PT ;  /* 0xfffffffe1515d812 */ /* 0x000fe200078ec0ff */
[----:B------:R2:W-:Y:S01]  /*f4e0*/  @!P2 ST.E.64 desc[UR48][R12.64], R104 ;  /* 0x000000680c00a985 */ /* 0x0005e2000c101b30 */
[----:B----4-:R-:W-:Y:S02]  /*f4f0*/  @!P6 LOP3.LUT R17, R22, 0xfffffffe, RZ, 0xc0, !PT ;  /* 0xfffffffe1611e812 */ /* 0x010fe400078ec0ff */
[----:B------:R-:W-:Y:S01]  /*f500*/  IADD3 R18, R0, 0xc8, RZ ;  /* 0x000000c800127810 */ /* 0x000fe20007ffe0ff */
[----:B0-----:R-:W-:Y:S01]  /*f510*/  @!P3 IMAD.WIDE R8, R19, 0x4, R2 ;  /* 0x000000041308b825 */ /* 0x001fe200078e0202 */
[----:B------:R-:W-:-:S02]  /*f520*/  ISETP.GE.AND P2, PT, R20, UR4, PT ;  /* 0x0000000414007c0c */ /* 0x000fc4000bf46270 */
[----:B------:R-:W-:Y:S01]  /*f530*/  ISETP.GE.AND P0, PT, R18, UR4, PT ;  /* 0x0000000412007c0c */ /* 0x000fe2000bf06270 */
[----:B------:R-:W-:Y:S01]  /*f540*/  VIADD R19, R0, 0xd0 ;  /* 0x000000d000137836 */ /* 0x000fe20000000000 */
[----:B------:R0:W-:Y:S01]  /*f550*/  @!P3 ST.E.64 desc[UR48][R8.64], R108 ;  /* 0x0000006c0800b985 */ /* 0x0001e2000c101b30 */
[----:B-1----:R-:W-:-:S03]  /*f560*/  @!P4 IMAD.WIDE R10, R15, 0x4, R2 ;  /* 0x000000040f0ac825 */ /* 0x002fc600078e0202 */
[----:B------:R-:W-:Y:S01]  /*f570*/  ISETP.GE.AND P1, PT, R19, UR4, PT ;  /* 0x0000000413007c0c */ /* 0x000fe2000bf26270 */
[--C-:B------:R-:W-:Y:S01]  /*f580*/  @!P5 IMAD.WIDE R14, R21, 0x4, R2.reuse ;  /* 0x00000004150ed825 */ /* 0x100fe200078e0202 */
[----:B------:R1:W-:Y:S01]  /*f590*/  @!P4 ST.E.64 desc[UR48][R10.64], R112 ;  /* 0x000000700a00c985 */ /* 0x0003e2000c101b30 */
[----:B--2---:R-:W-:Y:S02]  /*f5a0*/  IADD3 R12, R0, 0xe8, RZ ;  /* 0x000000e8000c7810 */ /* 0x004fe40007ffe0ff */
[----:B------:R-:W-:Y:S01]  /*f5b0*/  @!P6 IMAD.WIDE R16, R17, 0x4, R2 ;  /* 0x000000041110e825 */ /* 0x000fe200078e0202 */
[----:B------:R2:W-:Y:S01]  /*f5c0*/  @!P5 ST.E.64 desc[UR48][R14.64], R116 ;  /* 0x000000740e00d985 */ /* 0x0005e2000c101b30 */
[----:B------:R-:W-:Y:S02]  /*f5d0*/  ISETP.GE.AND P4, PT, R12, UR4, PT ;  /* 0x000000040c007c0c */ /* 0x000fe4000bf86270 */
[C---:B------:R-:W-:Y:S01]  /*f5e0*/  VIADD R21, R0.reuse, 0xe0 ;  /* 0x000000e000157836 */ /* 0x040fe20000000000 */
[----:B------:R3:W-:Y:S01]  /*f5f0*/  @!P6 ST.E.64 desc[UR48][R16.64], R120 ;  /* 0x000000781000e985 */ /* 0x0007e2000c101b30 */
[----:B0-----:R-:W-:Y:S01]  /*f600*/  VIADD R9, R0, 0xf8 ;  /* 0x000000f800097836 */ /* 0x001fe20000000000 */
[----:B------:R-:W-:Y:S01]  /*f610*/  @!P0 LEA.HI R18, R18, R18, RZ, 0x1 ;  /* 0x0000001212128211 */ /* 0x000fe200078f08ff */
[----:B------:R-:W-:Y:S01]  /*f620*/  VIADD R13, R0, 0xf0 ;  /* 0x000000f0000d7836 */ /* 0x000fe20000000000 */
[----:B------:R-:W-:-:S02]  /*f630*/  ISETP.GE.AND P3, PT, R21, UR4, PT ;  /* 0x0000000415007c0c */ /* 0x000fc4000bf66270 */
[----:B------:R-:W-:Y:S02]  /*f640*/  ISETP.GE.AND P6, PT, R9, UR4, PT ;  /* 0x0000000409007c0c */ /* 0x000fe4000bfc6270 */
[----:B------:R-:W-:Y:S02]  /*f650*/  ISETP.GE.AND P5, PT, R13, UR4, PT ;  /* 0x000000040d007c0c */ /* 0x000fe4000bfa6270 */
[----:B------:R-:W-:Y:S02]  /*f660*/  @!P1 LEA.HI R19, R19, R19, RZ, 0x1 ;  /* 0x0000001313139211 */ /* 0x000fe400078f08ff */
[----:B------:R-:W-:Y:S02]  /*f670*/  @!P2 LEA.HI R20, R20, R20, RZ, 0x1 ;  /* 0x000000141414a211 */ /* 0x000fe400078f08ff */
[----:B------:R-:W-:Y:S02]  /*f680*/  @!P4 LEA.HI R12, R12, R12, RZ, 0x1 ;  /* 0x0000000c0c0cc211 */ /* 0x000fe400078f08ff */
[----:B-1----:R-:W-:-:S02]  /*f690*/  @!P1 LOP3.LUT R11, R19, 0xfffffffe, RZ, 0xc0, !PT ;  /* 0xfffffffe130b9812 */ /* 0x002fc400078ec0ff */
[----:B------:R-:W-:Y:S02]  /*f6a0*/  @!P3 LEA.HI R21, R21, R21, RZ, 0x1 ;  /* 0x000000151515b211 */ /* 0x000fe400078f08ff */
[----:B------:R-:W-:Y:S02]  /*f6b0*/  @!P6 LEA.HI R10, R9, R9, RZ, 0x1 ;  /* 0x00000009090ae211 */ /* 0x000fe400078f08ff */
[----:B------:R-:W-:Y:S02]  /*f6c0*/  @!P5 LEA.HI R8, R13, R13, RZ, 0x1 ;  /* 0x0000000d0d08d211 */ /* 0x000fe400078f08ff */
[----:B------:R-:W-:Y:S02]  /*f6d0*/  @!P0 LOP3.LUT R9, R18, 0xfffffffe, RZ, 0xc0, !PT ;  /* 0xfffffffe12098812 */ /* 0x000fe400078ec0ff */
[----:B------:R-:W-:Y:S02]  /*f6e0*/  @!P2 LOP3.LUT R13, R20, 0xfffffffe, RZ, 0xc0, !PT ;  /* 0xfffffffe140da812 */ /* 0x000fe400078ec0ff */
[----:B--2---:R-:W-:-:S02]  /*f6f0*/  @!P3 LOP3.LUT R15, R21, 0xfffffffe, RZ, 0xc0, !PT ;  /* 0xfffffffe150fb812 */ /* 0x004fc400078ec0ff */
        /* <DEDUP_REMOVED lines=17> */
.L_x_1845:
[----:B------:R-:W-:Y:S05]  /*f810*/  BSYNC B0 ;  /* 0x0000000000007941 */ /* 0x000fea0003800000 */
.L_x_1844:
[----:B------:R-:W-:Y:S01]  /*f820*/  VIADD R7, R7, 0x8 ;  /* 0x0000000807077836 */ /* 0x000fe20000000000 */
[----:B0-2---:R2:W0:Y:S04]  /*f830*/  SHFL.IDX PT, R3, R5, 0x1, 0x1c1f ;  /* 0x003c1f0005037f89 */ /* 0x00542800000e0000 */
[----:B------:R-:W-:Y:S01]  /*f840*/  ISETP.GE.AND P0, PT, R7, R6, PT ;  /* 0x000000060700720c */ /* 0x000fe20003f06270 */
[----:B-1----:R2:W1:-:S12]  /*f850*/  SHFL.IDX PT, R2, R4, 0x1, 0x1c1f ;  /* 0x003c1f0004027f89 */ /* 0x00245800000e0000 */
[----:B--2---:R-:W-:Y:S05]  /*f860*/  @P0 BRA `(.L_x_1747) ;  /* 0x0000005800a00947 */ /* 0x004fea0003800000 */
        /* <DEDUP_REMOVED lines=18> */
[----:B------:R-:W-:-:S02]  /*f990*/  @!P0 LEA.HI R4, R0, R0, RZ, 0x1 ;  /* 0x0000000000048211 */ /* 0x000fc400078f08ff */
[----:B------:R-:W-:Y:S02]  /*f9a0*/  @!P1 LEA.HI R6, R5, R5, RZ, 0x1 ;  /* 0x0000000505069211 */ /* 0x000fe400078f08ff */
[----:B------:R-:W-:Y:S02]  /*f9b0*/  @!P2 LEA.HI R8, R7, R7, RZ, 0x1 ;  /* 0x000000070708a211 */ /* 0x000fe400078f08ff */
[----:B------:R-:W-:Y:S02]  /*f9c0*/  @!P0 LOP3.LUT R5, R4, 0xfffffffe, RZ, 0xc0, !PT ;  /* 0xfffffffe04058812 */ /* 0x000fe400078ec0ff */
[----:B------:R-:W-:Y:S02]  /*f9d0*/  @!P1 LOP3.LUT R7, R6, 0xfffffffe, RZ, 0xc0, !PT ;  /* 0xfffffffe06079812 */ /* 0x000fe400078ec0ff */
[----:B------:R-:W-:Y:S01]  /*f9e0*/  @!P2 LOP3.LUT R9, R8, 0xfffffffe, RZ, 0xc0, !PT ;  /* 0xfffffffe0809a812 */ /* 0x000fe200078ec0ff */
[----:B01----:R-:W-:Y:S01]  /*f9f0*/  @!P0 IMAD.WIDE R4, R5, 0x4, R2 ;  /* 0x0000000405048825 */ /* 0x003fe200078e0202 */
        /* <DEDUP_REMOVED lines=41> */
[----:B------:R-:W-:-:S02]  /*fc90*/  IADD3 R15, R0, 0x68, RZ ;  /* 0x00000068000f7810 */ /* 0x000fc40007ffe0ff */
[----:B------:R-:W-:Y:S01]  /*fca0*/  @!P4 IMAD.WIDE R12, R17, 0x4, R2 ;  /* 0x00000004110cc825 */ /* 0x000fe200078e0202 */
[----:B------:R3:W-:Y:S01]  /*fcb0*/  @!P3 ST.E.64 desc[UR48][R10.64], R58 ;  /* 0x0000003a0a00b985 */ /* 0x0007e2000c101b30 */
[----:B------:R-:W-:Y:S02]  /*fcc0*/  ISETP.GE.AND P3, PT, R15, UR4, PT ;  /* 0x000000040f007c0c */ /* 0x000fe4000bf66270 */
[----:B------:R-:W-:Y:S01]  /*fcd0*/  VIADD R17, R0, 0x78 ;  /* 0x0000007800117836 */ /* 0x000fe20000000000 */
[----:B------:R4:W-:Y:S01]  /*fce0*/  @!P4 ST.E.64 desc[UR48][R12.64], R62 ;  /* 0x0000003e0c00c985 */ /* 0x0009e2000c101b30 */
[----:B------:R-:W-:Y:S02]  /*fcf0*/  ISETP.GE.AND P4, PT, R14, UR4, PT ;  /* 0x000000040e007c0c */ /* 0x000fe4000bf86270 */
[----:B------:R-:W-:Y:S02]  /*fd00*/  ISETP.GE.AND P2, PT, R16, UR4, PT ;  /* 0x0000000410007c0c */ /* 0x000fe4000bf46270 */
[----:B------:R-:W-:-:S02]  /*fd10*/  ISETP.GE.AND P1, PT, R17, UR4, PT ;  /* 0x0000000411007c0c */ /* 0x000fc4000bf26270 */
[----:B------:R-:W-:Y:S02]  /*fd20*/  @!P6 LEA.HI R19, R19, R19, RZ, 0x1 ;  /* 0x000000131313e211 */ /* 0x000fe400078f08ff */
[----:B0-----:R-:W-:Y:S02]  /*fd30*/  @!P5 LOP3.LUT R5, R18, 0xfffffffe, RZ, 0xc0, !PT ;  /* 0xfffffffe1205d812 */ /* 0x001fe400078ec0ff */
        /* <DEDUP_REMOVED lines=14> */
[----:B---3--:R-:W-:Y:S02]  /*fe20*/  @!P2 LOP3.LUT R11, R16, 0xfffffffe, RZ, 0xc0, !PT ;  /* 0xfffffffe100ba812 */ /* 0x008fe400078ec0ff */
[----:B------:R-:W-:Y:S02]  /*fe30*/  @!P1 LOP3.LUT R17, R17, 0xfffffffe, RZ, 0xc0, !PT ;  /* 0xfffffffe11119812 */ /* 0x000fe400078ec0ff */
[----:B----4-:R-:W-:Y:S01]  /*fe40*/  @!P0 LOP3.LUT R13, R20, 0xfffffffe, RZ, 0xc0, !PT ;  /* 0xfffffffe140d8812 */ /* 0x010fe200078ec0ff */
[C---:B------:R-:W-:Y:S01]  /*fe50*/  VIADD R20, R0.reuse, 0xb8 ;  /* 0x000000b800147836 */ /* 0x040fe20000000000 */
[----:B------:R-:W-:Y:S01]  /*fe60*/  IADD3 R18, R0, 0x88, RZ ;  /* 0x0000008800127810 */ /* 0x000fe20007ffe0ff */
[----:B0-----:R-:W-:Y:S01]  /*fe70*/  @!P4 IMAD.WIDE R4, R9, 0x4, R2 ;  /* 0x000000040904c825 */ /* 0x001fe200078e0202 */
[----:B------:R-:W-:-:S02]  /*fe80*/  ISETP.GE.AND P5, PT, R19, UR4, PT ;  /* 0x0000000413007c0c */ /* 0x000fc4000bfa6270 */
[----:B------:R-:W-:Y:S01]  /*fe90*/  ISETP.GE.AND P6, PT, R18, UR4, PT ;  /* 0x0000000412007c0c */ /* 0x000fe2000bfc6270 */
[--C-:B-1----:R-:W-:Y:S01]  /*fea0*/  @!P3 IMAD.WIDE R6, R15, 0x4, R2.reuse ;  /* 0x000000040f06b825 */ /* 0x102fe200078e0202 */
[----:B------:R-:W-:Y:S01]  /*feb0*/  @!P4 ST.E.64 desc[UR48][R4.64], R74 ;  /* 0x0000004a0400c985 */ /* 0x000fe2000c101b30 */
[----:B------:R-:W-:Y:S02]  /*fec0*/  IADD3 R16, R0, 0xa8, RZ ;  /* 0x000000a800107810 */ /* 0x000fe40007ffe0ff */
        /* <DEDUP_REMOVED lines=12> */
[----:B------:R-:W-:Y:S02]  /*ff90*/  ISETP.GE.AND P0, PT, R14, UR4, PT ;  /* 0x000000040e007c0c */ /* 0x000fe4000bf06270 */
[----:B------:R-:W-:Y:S02]  /*ffa0*/  ISETP.GE.AND P4, PT, R15, UR4, PT ;  /* 0x000000040f007c0c */ /* 0x000fe4000bf86270 */
[----:B------:R-:W-:-:S02]  /*ffb0*/  ISETP.GE.AND P2, PT, R17, UR4, PT ;  /* 0x0000000411007c0c */ /* 0x000fc4000bf46270 */
[----:B------:R-:W-:Y:S02]  /*ffc0*/  @!P6 LEA.HI R18, R18, R18, RZ, 0x1 ;  /* 0x000000121212e211 */ /* 0x000fe400078f08ff */
[----:B0-----:R-:W-:Y:S02]  /*ffd0*/  @!P5 LOP3.LUT R7, R19, 0xfffffffe, RZ, 0xc0, !PT ;  /* 0xfffffffe1307d812 */ /* 0x001fe400078ec0ff */
[----:B------:R-:W-:Y:S01]  /*ffe0*/  @!P6 LOP3.LUT R5, R18, 0xfffffffe, RZ, 0xc0, !PT ;  /* 0xfffffffe1205e812 */ /* 0x000fe200078ec0ff */
[----:B------:R-:W-:Y:S01]  /*fff0*/  VIADD R18, R0, 0xc0 ;  /* 0x000000c000127836 */ /* 0x000fe20000000000 */
[----:B------:R-:W-:Y:S01]  /*10000*/  @!P3 LEA.HI R16, R16, R16, RZ, 0x1 ;  /* 0x000000101010b211 */ /* 0x000fe200078f08ff */
[--C-:B------:R-:W-:Y:S01]  /*10010*/  @!P5 IMAD.WIDE R6, R7, 0x4, R2.reuse ;  /* 0x000000040706d825 */ /* 0x100fe200078e0202 */
[----:B------:R-:W-:Y:S02]  /*10020*/  @!P0 LEA.HI R14, R14, R14, RZ, 0x1 ;  /* 0x0000000e0e0e8211 */ /* 0x000fe400078f08ff */
[----:B------:R-:W-:Y:S01]  /*10030*/  @!P4 LEA.HI R15, R15, R15, RZ, 0x1 ;  /* 0x0000000f0f0fc211 */ /* 0x000fe200078f08ff */
[----:B------:R-:W-:Y:S01]  /*10040*/  @!P6 IMAD.WIDE R4, R5, 0x4, R2 ;  /* 0x000000040504e825 */ /* 0x000fe200078e0202 */
[----:B------:R-:W-:-:S02]  /*10050*/  @!P2 LEA.HI R17, R17, R17, RZ, 0x1 ;  /* 0x000000111111a211 */ /* 0x000fc400078f08ff */
[----:B------:R-:W-:Y:S02]  /*10060*/  @!P1 LEA.HI R20, R20, R20, RZ, 0x1 ;  /* 0x0000001414149211 */ /* 0x000fe400078f08ff */
[----:B-1----:R-:W-:Y:S01]  /*10070*/  @!P0 LOP3.LUT R9, R14, 0xfffffffe, RZ, 0xc0, !PT ;  /* 0xfffffffe0e098812 */ /* 0x002fe200078ec0ff */
[----:B------:R0:W-:Y:S01]  /*10080*/  @!P6 ST.E.64 desc[UR48][R4.64], R94 ;  /* 0x0000005e0400e985 */ /* 0x0001e2000c101b30 */
[----:B------:R-:W-:Y:S01]  /*10090*/  @!P4 LOP3.LUT R15, R15, 0xfffffffe, RZ, 0xc0, !PT ;  /* 0xfffffffe0f0fc812 */ /* 0x000fe200078ec0ff */
[----:B------:R-:W-:Y:S01]  /*100a0*/  VIADD R14, R0, 0xd0 ;  /* 0x000000d0000e7836 */ /* 0x000fe20000000000 */
[----:B--2---:R-:W-:Y:S01]  /*100b0*/  @!P3 LOP3.LUT R11, R16, 0xfffffffe, RZ, 0xc0, !PT ;  /* 0xfffffffe100bb812 */ /* 0x004fe200078ec0ff */
[----:B------:R1:W-:Y:S01]  /*100c0*/  @!P5 ST.E.64 desc[UR48][R6.64], R98 ;  /* 0x000000620600d985 */ /* 0x0003e2000c101b30 */
[----:B------:R-:W-:Y:S01]  /*100d0*/  @!P2 LOP3.LUT R17, R17, 0xfffffffe, RZ, 0xc0, !PT ;  /* 0xfffffffe1111a812 */ /* 0x000fe200078ec0ff */
[----:B------:R-:W-:Y:S01]  /*100e0*/  VIADD R16, R0, 0xe0 ;  /* 0x000000e000107836 */ /* 0x000fe20000000000 */
[----:B---3--:R-:W-:Y:S01]  /*100f0*/  @!P1 LOP3.LUT R13, R20, 0xfffffffe, RZ, 0xc0, !PT ;  /* 0xfffffffe140d9812 */ /* 0x008fe200078ec0ff */
[C---:B------:R-:W-:Y:S01]  /*10100*/  VIADD R20, R0.reuse, 0xf0 ;  /* 0x000000f000147836 */ /* 0x040fe20000000000 */
[----:B------:R-:W-:-:S02]  /*10110*/  IADD3 R19, R0, 0xc8, RZ ;  /* 0x000000c800137810 */ /* 0x000fc40007ffe0ff */
[----:B------:R-:W-:Y:S01]  /*10120*/  ISETP.GE.AND P5, PT, R18, UR4, PT ;  /* 0x0000000412007c0c */ /* 0x000fe2000bfa6270 */
[----:B------:R-:W-:Y:S01]  /*10130*/  @!P1 IMAD.WIDE R12, R13, 0x4, R2 ;  /* 0x000000040d0c9825 */ /* 0x000fe200078e0202 */
[----:B------:R-:W-:-:S03]  /*10140*/  ISETP.GE.AND P6, PT, R19, UR4, PT ;  /* 0x0000000413007c0c */ /* 0x000fc6000bfc6270 */
[----:B0-----:R-:W-:-:S04]  /*10150*/  @!P0 IMAD.WIDE R4, R9, 0x4, R2 ;  /* 0x0000000409048825 */ /* 0x001fc800078e0202 */
        /* <DEDUP_REMOVED lines=8> */
[----:B------:R-:W-:-:S02]  /*101e0*/  IADD3 R17, R0, 0xe8, RZ ;  /* 0x000000e800117810 */ /* 0x000fc40007ffe0ff */
[----:B------:R-:W-:Y:S01]  /*101f0*/  VIADD R15, R0, 0xd8 ;  /* 0x000000d8000f7836 */ /* 0x000fe20000000000 */
[----:B------:R3:W-:Y:S01]  /*10200*/  @!P2 ST.E.64 desc[UR48][R10.64], R114 ;  /* 0x000000720a00a985 */ /* 0x0007e2000c101b30 */
[----:B------:R-:W-:Y:S01]  /*10210*/  ISETP.GE.AND P2, PT, R16, UR4, PT ;  /* 0x0000000410007c0c */ /* 0x000fe2000bf46270 */
[----:B------:R-:W-:Y:S01]  /*10220*/  VIADD R0, R0, 0xf8 ;  /* 0x000000f800007836 */ /* 0x000fe20000000000 */
[----:B------:R-:W-:Y:S01]  /*10230*/  ISETP.GE.AND P3, PT, R17, UR4, PT ;  /* 0x0000000411007c0c */ /* 0x000fe2000bf66270 */
[----:B------:R4:W-:Y:S01]  /*10240*/  @!P1 ST.E.64 desc[UR48][R12.64], R118 ;  /* 0x000000760c009985 */ /* 0x0009e2000c101b30 */
[----:B------:R-:W-:Y:S02]  /*10250*/  ISETP.GE.AND P1, PT, R15, UR4, PT ;  /* 0x000000040f007c0c */ /* 0x000fe4000bf26270 */
[----:B------:R-:W-:Y:S02]  /*10260*/  @!P5 LEA.HI R18, R18, R18, RZ, 0x1 ;  /* 0x000000121212d211 */ /* 0x000fe400078f08ff */
[----:B------:R-:W-:-:S02]  /*10270*/  @!P6 LEA.HI R19, R19, R19, RZ, 0x1 ;  /* 0x000000131313e211 */ /* 0x000fc400078f08ff */
        /* <DEDUP_REMOVED lines=15> */
[----:B----4-:R-:W-:Y:S01]  /*10370*/  @!P4 LOP3.LUT R13, R20, 0xfffffffe, RZ, 0xc0, !PT ;  /* 0xfffffffe140dc812 */ /* 0x010fe200078ec0ff */
        /* <DEDUP_REMOVED lines=13> */
[----:B--2---:R-:W-:-:S05]  /*10450*/  LOP3.LUT R5, R0, 0xfffffffe, RZ, 0xc0, !PT ;  /* 0xfffffffe00057812 */ /* 0x004fca00078ec0ff */
[----:B------:R-:W-:-:S05]  /*10460*/  IMAD.WIDE R2, R5, 0x4, R2 ;  /* 0x0000000405027825 */ /* 0x000fca00078e0202 */
[----:B------:R0:W-:Y:S01]  /*10470*/  ST.E.64 desc[UR48][R2.64], R150 ;  /* 0x0000009602007985 */ /* 0x0001e2000c101b30 */
[----:B------:R-:W-:Y:S05]  /*10480*/  BRA `(.L_x_1747) ;  /* 0x0000004c00987947 */ /* 0x000fea0003800000 */
.L_x_1842:
[----:B------:R-:W1:Y:S02]  /*10490*/  S2R R0, SR_TID.X ;  /* 0x0000000000007919 */ /* 0x000e640000002100 */
[----:B-1----:R-:W-:-:S05]  /*104a0*/  VIADD R2, R0, 0xffffff80 ;  /* 0xffffff8000027836 */ /* 0x002fca0000000000 */
[----:B------:R-:W-:-:S13]  /*104b0*/  ISETP.GT.AND P0, PT, R2, 0x3f, PT ;  /* 0x0000003f0200780c */ /* 0x000fda0003f04270 */
[----:B------:R-:W-:Y:S05]  /*104c0*/  @P0 BRA `(.L_x_1747) ;  /* 0x0000004c00880947 */ /* 0x000fea0003800000 */
[----:B------:R-:W1:Y:S01]  /*104d0*/  S2R R3, SR_CTAID.X ;  /* 0x0000000000037919 */ /* 0x000e620000002500 */
[----:B------:R-:W2:Y:S01]  /*104e0*/  LDC R6, c[0x0][0xbe8] ;  /* 0x0002fa00ff067b82 */ /* 0x000ea20000000800 */
[----:B------:R-:W-:Y:S01]  /*104f0*/  ULDC UR4, c[0x0][0xa88] ;  /* 0x0002a20000047ab9 */ /* 0x000fe20000000800 */
[----:B-1----:R-:W-:Y:S01]  /*10500*/  LEA R0, R3, R0, 0x6 ;  /* 0x0000000003007211 */ /* 0x002fe200078e30ff */
[----:B--2---:R-:W-:-:S04]  /*10510*/  IMAD R3, R6, UR4, RZ ;  /* 0x0000000406037c24 */ /* 0x004fc8000f8e02ff */
[----:B------:R-:W-:-:S05]  /*10520*/  VIADD R0, R0, 0xffffff80 ;  /* 0xffffff8000007836 */ /* 0x000fca0000000000 */
[----:B------:R-:W-:-:S13]  /*10530*/  ISETP.GE.AND P0, PT, R0, R3, PT ;  /* 0x000000030000720c */ /* 0x000fda0003f06270 */
[----:B------:R-:W-:Y:S05]  /*10540*/  @P0 BRA `(.L_x_1747) ;  /* 0x0000004c00680947 */ /* 0x000fea0003800000 */
[----:B------:R-:W-:Y:S01]  /*10550*/  ISETP.NE.AND P0, PT, R6, 0x1, PT ;  /* 0x000000010600780c */ /* 0x000fe20003f05270 */
[----:B------:R-:W1:Y:S01]  /*10560*/  S2UR UR7, SR_CTAID.Z ;  /* 0x00000000000779c3 */ /* 0x000e620000002700 */
[----:B------:R-:W-:Y:S01]  /*10570*/  USHF.R.S32.HI UR6, URZ, 0x1f, UR40 ;  /* 0x0000001f3f067899 */ /* 0x000fe20008011428 */
[----:B------:R-:W-:Y:S01]  /*10580*/  IMAD.MOV.U32 R5, RZ, RZ, R0 ;  /* 0x000000ffff057224 */ /* 0x000fe200078e0000 */
[----:B------:R-:W-:Y:S02]  /*10590*/  ULDC.64 UR8, c[0x0][0xbd0] ;  /* 0x0002f40000087ab9 */ /* 0x000fe40000000a00 */
[----:B------:R-:W-:Y:S02]  /*105a0*/  UIMAD UR6, UR6, UR8, URZ ;  /* 0x00000008060672a4 */ /* 0x000fe4000f8e023f */
[----:B------:R-:W-:Y:S01]  /*105b0*/  UIMAD.WIDE.U32 UR4, UR40, UR8, URZ ;  /* 0x00000008280472a5 */ /* 0x000fe2000f8e003f */
[----:B------:R-:W2:Y:S01]  /*105c0*/  LDC.64 R10, c[0x0][0xbd8] ;  /* 0x0002f600ff0a7b82 */ /* 0x000ea20000000a00 */
[----:B------:R-:W-:-:S04]  /*105d0*/  UIMAD UR6, UR40, UR9, UR6 ;  /* 0x00000009280672a4 */ /* 0x000fc8000f8e0206 */
[----:B------:R-:W-:Y:S02]  /*105e0*/  UIADD3 UR6, UR5, UR6, URZ ;  /* 0x0000000605067290 */ /* 0x000fe4000fffe03f */
[----:B------:R-:W-:Y:S01]  /*105f0*/  MOV R3, UR5 ;  /* 0x0000000500037c02 */ /* 0x000fe20008000f00 */
[----:B------:R-:W-:Y:S01]  /*10600*/  IMAD.U32 R2, RZ, RZ, UR4 ;  /* 0x00000004ff027e24 */ /* 0x000fe2000f8e00ff */
[----:B------:R-:W5:Y:S01]  /*10610*/  @P0 LDC R7, c[0x0][0xbec] ;  /* 0x0002fb00ff070b82 */ /* 0x000f620000000800 */
[----:B------:R-:W-:Y:S01]  /*10620*/  ULDC.64 UR4, c[0x0][0xbe0] ;  /* 0x0002f80000047ab9 */ /* 0x000fe20000000a00 */
[----:B------:R-:W-:-:S06]  /*10630*/  IMAD.U32 R3, RZ, RZ, UR6 ;  /* 0x00000006ff037e24 */ /* 0x000fcc000f8e00ff */
[----:B------:R-:W0:Y:S01]  /*10640*/  @P0 LDC R9, c[0x0][0xbf0] ;  /* 0x0002fc00ff090b82 */ /* 0x000e220000000800 */
[----:B-1----:R-:W-:-:S07]  /*10650*/  USHF.R.S32.HI UR8, URZ, 0x1f, UR7 ;  /* 0x0000001f3f087899 */ /* 0x002fce0008011407 */
[----:B------:R-:W1:Y:S01]  /*10660*/  S2UR UR10, SR_CTAID.Y ;  /* 0x00000000000a79c3 */ /* 0x000e620000002600 */
[C---:B--2---:R-:W-:Y:S02]  /*10670*/  IMAD R12, R10.reuse, UR8, RZ ;  /* 0x000000080a0c7c24 */ /* 0x044fe4000f8e02ff */
[----:B------:R-:W-:-:S04]  /*10680*/  IMAD.WIDE.U32 R2, R10, UR7, R2 ;  /* 0x000000070a027c25 */ /* 0x000fc8000f8e0002 */
[----:B------:R-:W-:Y:S01]  /*10690*/  IMAD R11, R11, UR7, R12 ;  /* 0x000000070b0b7c24 */ /* 0x000fe2000f8e020c */
[----:B------:R-:W1:Y:S01]  /*106a0*/  LDC R8, c[0x0][0xc50] ;  /* 0x00031400ff087b82 */ /* 0x000e620000000800 */
[----:B-----5:R-:W-:-:S03]  /*106b0*/  @P0 IMAD.HI.U32 R4, R0, R7, RZ ;  /* 0x0000000700040227 */ /* 0x020fc600078e00ff */
[----:B------:R-:W-:Y:S01]  /*106c0*/  IADD3 R3, R11, R3, RZ ;  /* 0x000000030b037210 */ /* 0x000fe20007ffe0ff */
[----:B------:R-:W-:Y:S01]  /*106d0*/  IMAD R7, RZ, RZ, -UR40 ;  /* 0x80000028ff077e24 */ /* 0x000fe2000f8e02ff */
[----:B0-----:R-:W-:-:S03]  /*106e0*/  @P0 SHF.R.U32.HI R5, RZ, R9, R4 ;  /* 0x00000009ff050219 */ /* 0x001fc60000011604 */
[----:B-1----:R-:W-:Y:S02]  /*106f0*/  IMAD R9, R8, R7, UR10 ;  /* 0x0000000a08097e24 */ /* 0x002fe4000f8e0207 */
[----:B------:R-:W-:Y:S02]  /*10700*/  IMAD.MOV R7, RZ, RZ, -R5 ;  /* 0x000000ffff077224 */ /* 0x000fe400078e0a05 */
[----:B------:R-:W-:Y:S01]  /*10710*/  IMAD.WIDE.U32 R2, R9, UR4, R2 ;  /* 0x0000000409027c25 */ /* 0x000fe2000f8e0002 */
[----:B------:R-:W-:-:S03]  /*10720*/  SHF.R.S32.HI R4, RZ, 0x1f, R9 ;  /* 0x0000001fff047819 */ /* 0x000fc60000011409 */
[----:B------:R-:W-:Y:S01]  /*10730*/  IMAD R7, R6, R7, R0 ;  /* 0x0000000706077224 */ /* 0x000fe200078e0200 */
[----:B------:R-:W-:Y:S01]  /*10740*/  IADD3 R2, P0, R5, R2, RZ ;  /* 0x0000000205027210 */ /* 0x000fe20007f1e0ff */
[----:B------:R-:W-:-:S03]  /*10750*/  IMAD R4, R4, UR4, RZ ;  /* 0x0000000404047c24 */ /* 0x000fc6000f8e02ff */
[----:B------:R-:W-:Y:S01]  /*10760*/  SHF.R.S32.HI R0, RZ, 0x1f, R7 ;  /* 0x0000001fff007819 */ /* 0x000fe20000011407 */
[----:B------:R-:W-:Y:S01]  /*10770*/  IMAD R4, R9, UR5, R4 ;  /* 0x0000000509047c24 */ /* 0x000fe2000f8e0204 */
[----:B------:R-:W-:Y:S01]  /*10780*/  SHF.R.S32.HI R9, RZ, 0x1f, R5 ;  /* 0x0000001fff097819 */ /* 0x000fe20000011405 */
[----:B------:R-:W-:Y:S02]  /*10790*/  ULDC.64 UR4, c[0x0][0xbc8] ;  /* 0x0002f20000047ab9 */ /* 0x000fe40000000a00 */
[----:B------:R-:W-:Y:S01]  /*107a0*/  IMAD R0, R0, UR4, RZ ;  /* 0x0000000400007c24 */ /* 0x000fe2000f8e02ff */
[----:B------:R-:W-:-:S03]  /*107b0*/  IADD3.X R3, R9, R3, R4, P0, !PT ;  /* 0x0000000309037210 */ /* 0x000fc600007fe404 */
        /* <DEDUP_REMOVED lines=9> */
.L_x_1745:
[----:B------:R-:W-:-:S08]  /*10850*/  NOP ;  /* 0x0000000000007918 */ /* 0x000fd00000000000 */
[----:B------:R-:W0:-:S00]  /*10860*/  USETMAXREG.DEALLOC.CTAPOOL 0x18 ;  /* 0x00000018000079c8 */ /* 0x000e0000080e0500 */
        /* <DEDUP_REMOVED lines=16> */
.L_x_1846:
[----:B------:R-:W-:Y:S01]  /*10970*/  ULDC UR7, c[0x0][0xc50] ;  /* 0x0003140000077ab9 */ /* 0x000fe20000000800 */
[----:B------:R-:W-:Y:S01]  /*10980*/  UMOV UR36, UR6 ;  /* 0x0000000600247c82 */ /* 0x000fe20008000000 */
[----:B------:R-:W-:-:S11]  /*10990*/  UISETP.NE.AND UP0, UPT, UR7, 0x1, UPT ;  /* 0x000000010700788c */ /* 0x000fd6000bf05270 */
[----:B------:R-:W-:Y:S01]  /*109a0*/  @UP0 ULDC UR4, c[0x0][0xc54] ;  /* 0x0003150000040ab9 */ /* 0x000fe20000000800 */
[----:B------:R-:W-:Y:S01]  /*109b0*/  @UP0 ULDC UR8, c[0x0][0xc58] ;  /* 0x0003160000080ab9 */ /* 0x000fe20000000800 */
[----:B------:R-:W-:-:S04]  /*109c0*/  UIMAD.WIDE.U32 UR4, UR6, UR4, URZ ;  /* 0x00000004060472a5 */ /* 0x000fc8000f8e003f */
[----:B------:R-:W-:-:S12]  /*109d0*/  @UP0 USHF.R.U32.HI UR36, URZ, UR8, UR5 ;  /* 0x000000083f240299 */ /* 0x000fd80008011605 */
.L_x_1847:
[----:B------:R-:W-:Y:S01]  /*109e0*/  ISETP.GE.AND P0, PT, R17, RZ, PT ;  /* 0x000000ff1100720c */ /* 0x000fe20003f06270 */
[----:B------:R-:W-:Y:S01]  /*109f0*/  UIADD3 UR42, -UR36, URZ, URZ ;  /* 0x0000003f242a7290 */ /* 0x000fe2000fffe13f */
[----:B------:R-:W-:Y:S01]  /*10a00*/  IMAD.MOV.U32 R0, RZ, RZ, 0x1 ;  /* 0x00000001ff007424 */ /* 0x000fe200078e00ff */
[----:B------:R-:W-:Y:S01]  /*10a10*/  MOV R6, RZ ;  /* 0x000000ff00067202 */ /* 0x000fe20000000f00 */
[----:B------:R-:W-:Y:S01]  /*10a20*/  IMAD.MOV.U32 R9, RZ, RZ, 0x1 ;  /* 0x00000001ff097424 */ /* 0x000fe200078e00ff */
[----:B------:R-:W-:-:S08]  /*10a30*/  UIMAD UR42, UR7, UR42, UR6 ;  /* 0x0000002a072a72a4 */ /* 0x000fd0000f8e0206 */
[----:B------:R-:W-:Y:S05]  /*10a40*/  @!P0 BRA `(.L_x_1848) ;  /* 0x0000004400688947 */ /* 0x000fea0003800000 */
[----:B------:R-:W0:Y:S01]  /*10a50*/  S2UR UR40, SR_CTAID.X ;  /* 0x00000000002879c3 */ /* 0x000e220000002500 */
[----:B------:R-:W-:Y:S01]  /*10a60*/  ULDC.64 UR4, c[0x0][0x418] ;  /* 0x0001060000047ab9 */ /* 0x000fe20000000a00 */
[----:B------:R-:W-:Y:S01]  /*10a70*/  ULDC UR6, c[0x0][0x448] ;  /* 0x0001120000067ab9 */ /* 0x000fe20000000800 */
[----:B------:R-:W-:Y:S02]  /*10a80*/  UISETP.NE.U32.AND UP0, UPT, UR4, URZ, UPT ;  /* 0x0000003f0400728c */ /* 0x000fe4000bf05070 */
[----:B------:R-:W-:Y:S02]  /*10a90*/  UISETP.NE.AND UP1, UPT, UR6, 0x1, UPT ;  /* 0x000000010600788c */ /* 0x000fe4000bf25270 */
[----:B------:R-:W-:Y:S01]  /*10aa0*/  UISETP.NE.AND.EX UP0, UPT, UR5, URZ, UPT, UP0 ;  /* 0x0000003f0500728c */ /* 0x000fe2000bf05300 */
[----:B------:R-:W-:Y:S02]  /*10ab0*/  ULDC UR6, c[0x0][0x424] ;  /* 0x0001090000067ab9 */ /* 0x000fe40000000800 */
[----:B------:R-:W-:Y:S01]  /*10ac0*/  ULDC.64 UR4, c[0x0][0x9e0] ;  /* 0x0002780000047ab9 */ /* 0x000fe20000000a00 */
[----:B------:R-:W-:-:S02]  /*10ad0*/  USEL UR9, UR6, 0x1, UP0 ;  /* 0x0000000106097887 */ /* 0x000fc40008000000 */
[----:B------:R-:W-:Y:S01]  /*10ae0*/  UISETP.GE.AND UP0, UPT, UR5, 0x1, UPT ;  /* 0x000000010500788c */ /* 0x000fe2000bf06270 */
[----:B------:R-:W-:Y:S02]  /*10af0*/  ULDC UR10, c[0x0][0x288] ;  /* 0x0000a200000a7ab9 */ /* 0x000fe40000000800 */
[----:B------:R-:W-:Y:S01]  /*10b00*/  @UP1 ULDC UR7, c[0x0][0x44c] ;  /* 0x0001130000071ab9 */ /* 0x000fe20000000800 */
[----:B------:R-:W-:Y:S01]  /*10b10*/  ULDC UR12, c[0x0][0x2f0] ;  /* 0x0000bc00000c7ab9 */ /* 0x000fe20000000800 */
[----:B------:R-:W-:Y:S01]  /*10b20*/  UIADD3 UR11, -UR10, 0x1, URZ ;  /* 0x000000010a0b7890 */ /* 0x000fe2000fffe13f */
[----:B------:R-:W-:Y:S01]  /*10b30*/  PLOP3.LUT P1, PT, PT, PT, UP0, 0x80, 0x0 ;  /* 0x000000000000781c */ /* 0x000fe20003f2f008 */
[----:B------:R-:W-:Y:S01]  /*10b40*/  UIMAD UR13, UR9, UR12, 0x3f ;  /* 0x0000003f090d74a4 */ /* 0x000fe2000f8e020c */
[----:B------:R-:W-:Y:S01]  /*10b50*/  @UP1 ULDC UR14, c[0x0][0x450] ;  /* 0x00011400000e1ab9 */ /* 0x000fe20000000800 */
[----:B------:R-:W-:Y:S02]  /*10b60*/  UIMAD UR11, UR9, UR12, UR11 ;  /* 0x0000000c090b72a4 */ /* 0x000fe4000f8e020b */
[----:B0-----:R-:W-:-:S04]  /*10b70*/  USHF.L.U32 UR40, UR40, 0x6, URZ ;  /* 0x0000000628287899 */ /* 0x001fc8000800063f */
[----:B------:R-:W-:-:S04]  /*10b80*/  UIADD3 UR8, UR40, 0x3f, URZ ;  /* 0x0000003f28087890 */ /* 0x000fc8000fffe03f */
[----:B------:R-:W-:-:S04]  /*10b90*/  UIMAD.WIDE.U32 UR6, UR8, UR7, URZ ;  /* 0x00000007080672a5 */ /* 0x000fc8000f8e003f */
[----:B------:R-:W-:Y:S02]  /*10ba0*/  @UP1 USHF.R.U32.HI UR8, URZ, UR14, UR7 ;  /* 0x0000000e3f081299 */ /* 0x000fe40008011607 */
[----:B------:R-:W-:Y:S02]  /*10bb0*/  USHF.R.S32.HI UR7, URZ, 0x1f, UR13 ;  /* 0x0000001f3f077899 */ /* 0x000fe4000801140d */
[----:B------:R-:W-:Y:S02]  /*10bc0*/  UIADD3 UR6, UR11, UR8, URZ ;  /* 0x000000080b067290 */ /* 0x000fe4000fffe03f */
[----:B------:R-:W-:Y:S02]  /*10bd0*/  ULEA.HI UR7, UR7, UR13, URZ, 0x6 ;  /* 0x0000000d07077291 */ /* 0x000fe4000f8f303f */
[----:B------:R-:W-:Y:S02]  /*10be0*/  UIADD3 UR4, UR6, UR4, URZ ;  /* 0x0000000406047290 */ /* 0x000fe4000fffe03f */
[----:B------:R-:W-:Y:S01]  /*10bf0*/  USHF.R.S32.HI UR39, URZ, 0x6, UR7 ;  /* 0x000000063f277899 */ /* 0x000fe20008011407 */
        /* <DEDUP_REMOVED lines=11> */
.L_x_1850:
[----:B------:R-:W-:-:S11]  /*10cb0*/  UISETP.NE.AND UP0, UPT, UR5, 0x1, UPT ;  /* 0x000000010500788c */ /* 0x000fd6000bf05270 */
[----:B------:R-:W-:Y:S02]  /*10cc0*/  @UP0 ULDC.64 UR14, c[0x0][0x9e8] ;  /* 0x00027a00000e0ab9 */ /* 0x000fe40000000a00 */
[----:B------:R-:W-:-:S04]  /*10cd0*/  UIMAD.WIDE.U32 UR6, UR8, UR14, URZ ;  /* 0x0000000e080672a5 */ /* 0x000fc8000f8e003f */
[----:B------:R-:W-:-:S12]  /*10ce0*/  @UP0 USHF.R.U32.HI UR8, URZ, UR15, UR7 ;  /* 0x0000000f3f080299 */ /* 0x000fd80008011607 */
.L_x_1851:
[----:B------:R-:W-:-:S04]  /*10cf0*/  UIMAD UR8, UR8, UR5, UR5 ;  /* 0x00000005080872a4 */ /* 0x000fc8000f8e0205 */
[----:B------:R-:W-:-:S04]  /*10d00*/  UISETP.LT.AND UP0, UPT, UR4, UR8, UPT ;  /* 0x000000080400728c */ /* 0x000fc8000bf01270 */
[----:B------:R-:W-:-:S12]  /*10d10*/  USEL UR4, UR4, UR8, UP0 ;  /* 0x0000000804047287 */ /* 0x000fd80008000000 */
.L_x_1849:
        /* <DEDUP_REMOVED lines=11> */
[----:B------:R-:W-:Y:S01]  /*10dd0*/  UIADD3 UR4, UR9, UR4, URZ ;  /* 0x0000000409047290 */ /* 0x000fe2000fffe03f */
[----:B------:R-:W-:Y:S01]  /*10de0*/  ULDC UR8, c[0x0][0x9dc] ;  /* 0x0002770000087ab9 */ /* 0x000fe20000000800 */
[----:B------:R-:W-:Y:S02]  /*10df0*/  USEL UR12, UR39, UR44, UP0 ;  /* 0x0000002c270c7287 */ /* 0x000fe40008000000 */
        /* <DEDUP_REMOVED lines=12> */
.L_x_1853:
[----:B------:R-:W-:-:S11]  /*10ec0*/  UISETP.NE.AND UP0, UPT, UR5, 0x1, UPT ;  /* 0x000000010500788c */ /* 0x000fd6000bf05270 */
[----:B------:R-:W-:Y:S02]  /*10ed0*/  @UP0 ULDC.64 UR10, c[0x0][0x9e8] ;  /* 0x00027a00000a0ab9 */ /* 0x000fe40000000a00 */
[----:B------:R-:W-:-:S04]  /*10ee0*/  UIMAD.WIDE.U32 UR6, UR4, UR10, URZ ;  /* 0x0000000a040672a5 */ /* 0x000fc8000f8e003f */
[----:B------:R-:W-:-:S12]  /*10ef0*/  @UP0 USHF.R.U32.HI UR4, URZ, UR11, UR7 ;  /* 0x0000000b3f040299 */ /* 0x000fd80008011607 */
.L_x_1854:
[----:B------:R-:W-:-:S04]  /*10f00*/  UIMAD UR4, UR4, UR5, URZ ;  /* 0x00000005040472a4 */ /* 0x000fc8000f8e023f */
[----:B------:R-:W-:-:S04]  /*10f10*/  UISETP.LT.AND UP0, UPT, UR8, UR4, UPT ;  /* 0x000000040800728c */ /* 0x000fc8000bf01270 */
[----:B------:R-:W-:-:S12]  /*10f20*/  USEL UR8, UR8, UR4, !UP0 ;  /* 0x0000000408087287 */ /* 0x000fd8000c000000 */
.L_x_1852:
[----:B------:R-:W-:Y:S02]  /*10f30*/  USHF.R.S32.HI UR4, URZ, 0x1f, UR8 ;  /* 0x0000001f3f047899 */ /* 0x000fe40008011408 */
[----:B------:R-:W-:Y:S02]  /*10f40*/  USHF.R.U32.HI UR10, URZ, 0x10, UR42 ;  /* 0x000000103f0a7899 */ /* 0x000fe4000801162a */
[----:B------:R-:W-:Y:S02]  /*10f50*/  ULEA.HI UR4, UR4, UR8, URZ, 0x6 ;  /* 0x0000000804047291 */ /* 0x000fe4000f8f303f */
[----:B------:R-:W-:Y:S02]  /*10f60*/  ULOP3.LUT UR42, UR42, 0xffff, URZ, 0xc0, !UPT ;  /* 0x0000ffff2a2a7892 */ /* 0x000fe4000f8ec03f */
[----:B------:R-:W-:Y:S01]  /*10f70*/  USHF.R.S32.HI UR4, URZ, 0x6, UR4 ;  /* 0x000000063f047899 */ /* 0x000fe20008011404 */
[----:B------:R-:W-:-:S03]  /*10f80*/  UMOV UR46, URZ ;  /* 0x0000003f002e7c82 */ /* 0x000fc60008000000 */
[----:B------:R-:W-:-:S04]  /*10f90*/  UISETP.LT.AND UP0, UPT, URZ, UR4, UPT ;  /* 0x000000043f00728c */ /* 0x000fc8000bf01270 */
[----:B------:R-:W-:Y:S02]  /*10fa0*/  USEL UR43, URZ, UR4, !UP0 ;  /* 0x000000043f2b7287 */ /* 0x000fe4000c000000 */
[----:B------:R-:W-:Y:S02]  /*10fb0*/  UISETP.NE.AND UP0, UPT, UR10, URZ, UPT ;  /* 0x0000003f0a00728c */ /* 0x000fe4000bf05270 */
[----:B------:R-:W-:-:S06]  /*10fc0*/  UISETP.GT.AND UP1, UPT, UR12, UR43, UPT ;  /* 0x0000002b0c00728c */ /* 0x000fcc000bf24270 */
[----:B------:R-:W-:-:S03]  /*10fd0*/  PLOP3.LUT P0, PT, PT, PT, UP1, 0x80, 0x0 ;  /* 0x000000000000781c */ /* 0x000fc60003f0f018 */
[----:B------:R-:W-:-:S10]  /*10fe0*/  @!UP0 ULDC UR10, c[0x0][0x9f0] ;  /* 0x00027c00000a8ab9 */ /* 0x000fd40000000800 */
[----:B------:R-:W-:Y:S05]  /*10ff0*/  @!P0 BRA `(.L_x_1855) ;  /* 0x0000000000808947 */ /* 0x000fea0003800000 */
[----:B------:R-:W-:Y:S01]  /*11000*/  IMAD.U32 R3, RZ, RZ, UR10 ;  /* 0x0000000aff037e24 */ /* 0x000fe2000f8e00ff */
[----:B------:R-:W-:-:S04]  /*11010*/  UIADD3 UR4, UR10, -0x1, UR12 ;  /* 0xffffffff0a047890 */ /* 0x000fc8000fffe00c */
[-C--:B------:R-:W-:Y:S01]  /*11020*/  IABS R0, R3.reuse ;  /* 0x0000000300007213 */ /* 0x080fe20000000000 */
[----:B------:R-:W-:Y:S01]  /*11030*/  UIADD3 UR6, -UR43, UR4, URZ ;  /* 0x000000042b067290 */ /* 0x000fe2000fffe13f */
[----:B------:R-:W-:Y:S02]  /*11040*/  IABS R3, R3 ;  /* 0x0000000300037213 */ /* 0x000fe40000000000 */
[----:B------:R-:W-:Y:S01]  /*11050*/  R2UR UR11, R0 ;  /* 0x00000000000b72ca */ /* 0x000fe200000e0000 */
[----:B------:R-:W-:Y:S01]  /*11060*/  UMOV UR4, URZ ;  /* 0x0000003f00047c82 */ /* 0x000fe20008000000 */
[----:B------:R-:W-:-:S04]  /*11070*/  IADD3 R3, RZ, -R3, RZ ;  /* 0x80000003ff037210 */ /* 0x000fc80007ffe0ff */
[----:B------:R-:W-:-:S07]  /*11080*/  R2UR UR9, R3 ;  /* 0x00000000030972ca */ /* 0x000fce00000e0000 */
[----:B------:R-:W0:Y:S08]  /*11090*/  I2F.RP R0, UR11 ;  /* 0x0000000b00007d06 */ /* 0x000e300008209400 */
[----:B0-----:R-:W0:Y:S02]  /*110a0*/  MUFU.RCP R0, R0 ;  /* 0x0000000000007308 */ /* 0x001e240000001000 */
[----:B0-----:R-:W-:Y:S01]  /*110b0*/  VIADD R2, R0, 0xffffffe ;  /* 0x0ffffffe00027836 */ /* 0x001fe20000000000 */
[----:B------:R-:W-:Y:S01]  /*110c0*/  IABS R0, UR6 ;  /* 0x0000000600007c13 */ /* 0x000fe20008000000 */
[----:B------:R-:W-:-:S03]  /*110d0*/  ULOP3.LUT UR6, UR6, UR10, URZ, 0x3c, !UPT ;  /* 0x0000000a06067292 */ /* 0x000fc6000f8e3c3f */
[----:B------:R-:W-:Y:S01]  /*110e0*/  R2UR UR8, R0 ;  /* 0x00000000000872ca */ /* 0x000fe200000e0000 */
[----:B------:R-:W0:Y:S02]  /*110f0*/  F2I.FTZ.U32.TRUNC.NTZ R2, R2 ;  /* 0x0000000200027305 */ /* 0x000e24000021f000 */
        /* <DEDUP_REMOVED lines=16> */
.L_x_1855:
[----:B------:R-:W-:Y:S01]  /*11200*/  UIMAD UR41, UR42, UR46, UR43 ;  /* 0x0000002e2a2972a4 */ /* 0x000fe2000f8e022b */
[----:B------:R-:W-:Y:S02]  /*11210*/  IMAD.U32 R0, RZ, RZ, UR12 ;  /* 0x0000000cff007e24 */ /* 0x000fe4000f8e00ff */
[----:B------:R-:W-:Y:S02]  /*11220*/  IMAD.MOV.U32 R6, RZ, RZ, RZ ;  /* 0x000000ffff067224 */ /* 0x000fe400078e00ff */
[----:B------:R-:W-:Y:S02]  /*11230*/  IMAD.MOV.U32 R9, RZ, RZ, 0x1 ;  /* 0x00000001ff097424 */ /* 0x000fe400078e00ff */
[----:B------:R-:W-:-:S05]  /*11240*/  IMAD.U32 R3, RZ, RZ, UR41 ;  /* 0x00000029ff037e24 */ /* 0x000fca000f8e00ff */
[----:B------:R-:W-:Y:S02]  /*11250*/  VIADDMNMX R18, R3, UR46, R0, PT ;  /* 0x0000002e03127c46 */ /* 0x000fe4000b800100 */
[----:B------:R-:W-:Y:S02]  /*11260*/  MOV R0, 0x1 ;  /* 0x0000000100007802 */ /* 0x000fe40000000f00 */
        /* <DEDUP_REMOVED lines=26> */
.L_x_1856:
        /* <DEDUP_REMOVED lines=12> */
[----:B------:R-:W-:Y:S01]  /*114d0*/  MOV R11, UR5 ;  /* 0x00000005000b7c02 */ /* 0x000fe20008000f00 */
[----:B------:R-:W-:Y:S02]  /*114e0*/  IMAD.U32 R7, RZ, RZ, UR9 ;  /* 0x00000009ff077e24 */ /* 0x000fe4000f8e00ff */
[----:B------:R-:W-:-:S02]  /*114f0*/  IMAD.U32 R10, RZ, RZ, UR4 ;  /* 0x00000004ff0a7e24 */ /* 0x000fc4000f8e00ff */
[----:B------:R-:W-:Y:S02]  /*11500*/  IMAD.MOV.U32 R8, RZ, RZ, 0x70 ;  /* 0x00000070ff087424 */ /* 0x000fe400078e00ff */
[----:B------:R-:W-:Y:S02]  /*11510*/  IMAD.MOV.U32 R12, RZ, RZ, 0x1 ;  /* 0x00000001ff0c7424 */ /* 0x000fe400078e00ff */
[----:B0-----:R-:W-:-:S07]  /*11520*/  IMAD.MOV.U32 R13, RZ, RZ, RZ ;  /* 0x000000ffff0d7224 */ /* 0x001fce00078e00ff */
[----:B------:R-:W-:-:S07]  /*11530*/  LEPC R20, `(.L_x_1858) ;  /* 0x000000001014794e */ /* 0x000fce0000000000 */
[----:B-1----:R-:W-:Y:S05]  /*11540*/  CALL.ABS.NOINC R2 ;  /* 0x0000000002007343 */ /* 0x002fea0003c00000 */
.L_x_1858:
[----:B------:R0:W1:Y:S01]  /*11550*/  LDC.64 R2, c[0x4][R16] ;  /* 0x0100000010027b82 */ /* 0x0000620000000a00 */
[----:B------:R-:W-:Y:S01]  /*11560*/  ULDC.64 UR6, c[0x4][0x90] ;  /* 0x0100240000067ab9 */ /* 0x000fe20000000a00 */
[----:B------:R-:W-:Y:S01]  /*11570*/  ULDC.64 UR8, c[0x4][0x98] ;  /* 0x0100260000087ab9 */ /* 0x000fe20000000a00 */
[----:B------:R-:W-:Y:S01]  /*11580*/  ULDC.64 UR4, c[0x4][0x18] ;  /* 0x0100060000047ab9 */ /* 0x000fe20000000a00 */
[----:B------:R-:W-:Y:S01]  /*11590*/  MOV R4, UR6 ;  /* 0x0000000600047c02 */ /* 0x000fe20008000f00 */
[----:B------:R-:W-:Y:S01]  /*115a0*/  IMAD.U32 R5, RZ, RZ, UR7 ;  /* 0x00000007ff057e24 */ /* 0x000fe2000f8e00ff */
[----:B------:R-:W-:Y:S01]  /*115b0*/  MOV R10, UR4 ;  /* 0x00000004000a7c02 */ /* 0x000fe20008000f00 */
[----:B------:R-:W-:Y:S01]  /*115c0*/  IMAD.U32 R6, RZ, RZ, UR8 ;  /* 0x00000008ff067e24 */ /* 0x000fe2000f8e00ff */
[----:B------:R-:W-:Y:S01]  /*115d0*/  MOV R13, RZ ;  /* 0x000000ff000d7202 */ /* 0x000fe20000000f00 */
[----:B------:R-:W-:Y:S02]  /*115e0*/  IMAD.U32 R7, RZ, RZ, UR9 ;  /* 0x00000009ff077e24 */ /* 0x000fe4000f8e00ff */
[----:B------:R-:W-:-:S02]  /*115f0*/  IMAD.U32 R11, RZ, RZ, UR5 ;  /* 0x00000005ff0b7e24 */ /* 0x000fc4000f8e00ff */
[----:B------:R-:W-:Y:S02]  /*11600*/  IMAD.MOV.U32 R8, RZ, RZ, 0x70 ;  /* 0x00000070ff087424 */ /* 0x000fe400078e00ff */
[----:B0-----:R-:W-:-:S07]  /*11610*/  IMAD.MOV.U32 R12, RZ, RZ, 0x1 ;  /* 0x00000001ff0c7424 */ /* 0x001fce00078e00ff */
[----:B------:R-:W-:-:S07]  /*11620*/  LEPC R20, `(.L_x_1857) ;  /* 0x000000001014794e */ /* 0x000fce0000000000 */
[----:B-1----:R-:W-:Y:S05]  /*11630*/  CALL.ABS.NOINC R2 ;  /* 0x0000000002007343 */ /* 0x002fea0003c00000 */
.L_x_1857:
[----:B------:R-:W0:Y:S02]  /*11640*/  LDC.64 R2, c[0x0][0x9f8] ;  /* 0x00027e00ff027b82 */ /* 0x000e240000000a00 */
[----:B0-----:R-:W-:-:S04]  /*11650*/  ISETP.NE.U32.AND P0, PT, R2, RZ, PT ;  /* 0x000000ff0200720c */ /* 0x001fc80003f05070 */
[----:B------:R-:W-:-:S13]  /*11660*/  ISETP.NE.AND.EX P0, PT, R3, RZ, PT, P0 ;  /* 0x000000ff0300720c */ /* 0x000fda0003f05300 */
[----:B------:R-:W0:Y:S02]  /*11670*/  @P0 LDC.64 R2, c[0x0][0x9f8] ;  /* 0x00027e00ff020b82 */ /* 0x000e240000000a00 */
[----:B0-----:R-:W-:-:S05]  /*11680*/  @P0 IMAD.WIDE R2, R17, 0x4, R2 ;  /* 0x0000000411020825 */ /* 0x001fca00078e0202 */
[----:B------:R0:W2:Y:S01]  /*11690*/  @P0 LDG.E R17, desc[UR48][R2.64] ;  /* 0x0000003002110981 */ /* 0x0000a2000c1e1900 */
[----:B------:R-:W-:Y:S01]  /*116a0*/  UMOV UR4, 0xffffffff ;  /* 0xffffffff00047882 */ /* 0x000fe20000000000 */
[----:B------:R-:W-:Y:S01]  /*116b0*/  VIADD R0, R18, 0xffffffff ;  /* 0xffffffff12007836 */ /* 0x000fe20000000000 */
        /* <DEDUP_REMOVED lines=9> */
.L_x_1955:
        /* <DEDUP_REMOVED lines=8> */
.L_x_1958:
[----:B------:R-:W-:Y:S05]  /*117d0*/  @!P6 BRA `(.L_x_1860) ;  /* 0x0000000000d4e947 */ /* 0x000fea0003800000 */
[----:B------:R-:W-:Y:S01]  /*117e0*/  IMAD.MOV.U32 R16, RZ, RZ, R17 ;  /* 0x000000ffff107224 */ /* 0x000fe200078e0011 */
[----:B------:R-:W-:Y:S06]  /*117f0*/  @!P1 BRA `(.L_x_1862) ;  /* 0x0000000000509947 */ /* 0x000fec0003800000 */
[----:B------:R-:W-:Y:S01]  /*11800*/  IMAD.MOV.U32 R8, RZ, RZ, R0 ;  /* 0x000000ffff087224 */ /* 0x000fe200078e0000 */
[----:B------:R-:W-:Y:S01]  /*11810*/  ULDC.64 UR4, c[0x0][0x428] ;  /* 0x00010a0000047ab9 */ /* 0x000fe20000000a00 */
[----:B------:R-:W0:Y:S01]  /*11820*/  LDC R0, c[0x0][0x43c] ;  /* 0x00010f00ff007b82 */ /* 0x000e220000000800 */
[----:B------:R-:W-:Y:S02]  /*11830*/  IMAD R6, R18, UR4, RZ ;  /* 0x0000000412067c24 */ /* 0x000fe4000f8e02ff */
[----:B------:R-:W-:Y:S02]  /*11840*/  MOV R7, R8 ;  /* 0x0000000800077202 */ /* 0x000fe40000000f00 */
[----:B------:R-:W-:Y:S01]  /*11850*/  IMAD R9, R17, UR5, R6 ;  /* 0x0000000511097c24 */ /* 0x000fe2000f8e0206 */
[----:B0-----:R-:W-:-:S13]  /*11860*/  ISETP.NE.AND P0, PT, R0, 0x1, PT ;  /* 0x000000010000780c */ /* 0x001fda0003f05270 */
        /* <DEDUP_REMOVED lines=13> */
.L_x_1862:
[----:B------:R-:W-:Y:S01]  /*11940*/  MOV R0, 0x1 ;  /* 0x0000000100007802 */ /* 0x000fe20000000f00 */
[----:B0-----:R-:W0:Y:S03]  /*11950*/  S2R R8, SR_TID.X ;  /* 0x0000000000087919 */ /* 0x001e260000002100 */
[----:B------:R-:W-:-:S04]  /*11960*/  SHF.L.U32 R0, R0, 0x1f, RZ ;  /* 0x0000001f00007819 */ /* 0x000fc800000006ff */
[----:B------:R-:W1:Y:S01]  /*11970*/  SYNCS.PHASECHK.TRANS64.TRYWAIT P0, [UR38+0x28c40], R0 ;  /* 0x028c4000ff0075a7 */ /* 0x000e620008000166 */
[----:B0-----:R-:W-:-:S04]  /*11980*/  LOP3.LUT R2, R8, 0x7f, RZ, 0xc0, !PT ;  /* 0x0000007f08027812 */ /* 0x001fc800078ec0ff */
[----:B------:R-:W-:Y:S01]  /*11990*/  ISETP.NE.AND P1, PT, R2, RZ, PT ;  /* 0x000000ff0200720c */ /* 0x000fe20003f25270 */
[----:B-1----:R-:W-:-:S12]  /*119a0*/  @!P0 BRA `(.L_x_1863) ;  /* 0x0000003c00908947 */ /* 0x002fd80003800000 */
.L_x_1959:
[----:B------:R-:W-:Y:S05]  /*119b0*/  @P1 BRA `(.L_x_1864) ;  /* 0x0000000000181947 */ /* 0x000fea0003800000 */
[----:B------:R-:W1:Y:S01]  /*119c0*/  S2R R2, SR_TID.X ;  /* 0x0000000000027919 */ /* 0x000e620000002100 */
[----:B0-----:R-:W-:-:S04]  /*119d0*/  IMAD.MOV.U32 R0, RZ, RZ, 0x2000 ;  /* 0x00002000ff007424 */ /* 0x001fc800078e00ff */
[----:B------:R2:W-:Y:S01]  /*119e0*/  SYNCS.ARRIVE.TRANS64 RZ, [UR38+0x28c30], R0 ;  /* 0x028c3000ffff79a7 */ /* 0x0005e20008000026 */
[----:B-1----:R-:W-:-:S13]  /*119f0*/  LOP3.LUT P0, RZ, R2, 0x1f, RZ, 0xc0, !PT ;  /* 0x0000001f02ff7812 */ /* 0x002fda000780c0ff */
[----:B--2---:R-:W-:Y:S05]  /*11a00*/  @!P0 BRA `(.L_x_1864) ;  /* 0x0000000000048947 */ /* 0x004fea0003800000 */
[----:B------:R-:W-:Y:S01]  /*11a10*/  BPT.TRAP 0x1 ;  /* 0x000000040000795c */ /* 0x000fe20000300000 */
.L_x_1864:
        /* <DEDUP_REMOVED lines=17> */
.L_x_1860:
        /* <DEDUP_REMOVED lines=22> */
.L_x_1865:
[----:B------:R-:W0:Y:S01]  /*11c90*/  LDC R6, c[0x0][0x448] ;  /* 0x00011200ff067b82 */ /* 0x000e220000000800 */
[----:B------:R-:W1:Y:S01]  /*11ca0*/  S2R R11, SR_TID.X ;  /* 0x00000000000b7919 */ /* 0x000e620000002100 */
[----:B------:R-:W-:Y:S01]  /*11cb0*/  USHF.R.S32.HI UR4, URZ, 0x1f, UR36 ;  /* 0x0000001f3f047899 */ /* 0x000fe20008011424 */
[----:B------:R-:W-:Y:S01]  /*11cc0*/  ULDC.64 UR8, c[0x0][0x2d8] ;  /* 0x0000b60000087ab9 */ /* 0x000fe20000000a00 */
[----:B------:R-:W2:Y:S02]  /*11cd0*/  S2R R12, SR_CTAID.Z ;  /* 0x00000000000c7919 */ /* 0x000ea40000002700 */
[----:B------:R-:W-:Y:S02]  /*11ce0*/  UIMAD UR6, UR4, UR8, URZ ;  /* 0x00000008040672a4 */ /* 0x000fe4000f8e023f */
[----:B------:R-:W-:Y:S02]  /*11cf0*/  UIMAD.WIDE.U32 UR4, UR36, UR8, URZ ;  /* 0x00000008240472a5 */ /* 0x000fe4000f8e003f */
[----:B------:R-:W-:-:S04]  /*11d00*/  UIMAD UR6, UR36, UR9, UR6 ;  /* 0x00000009240672a4 */ /* 0x000fc8000f8e0206 */
[----:B------:R-:W-:Y:S01]  /*11d10*/  UIADD3 UR5, UR5, UR6, URZ ;  /* 0x0000000605057290 */ /* 0x000fe2000fffe03f */
[----:B0-----:R-:W-:Y:S02]  /*11d20*/  ISETP.NE.AND P0, PT, R6, 0x1, PT ;  /* 0x000000010600780c */ /* 0x001fe40003f05270 */
[C---:B-1----:R-:W-:Y:S01]  /*11d30*/  LOP3.LUT R10, R11.reuse, 0x7f, RZ, 0xc0, !PT ;  /* 0x0000007f0b0a7812 */ /* 0x042fe200078ec0ff */
[----:B------:R-:W-:-:S10]  /*11d40*/  IMAD.SHL.U32 R3, R11, 0x10, RZ ;  /* 0x000000100b037824 */ /* 0x000fd400078e00ff */
[----:B------:R-:W0:Y:S01]  /*11d50*/  @P0 LDC R8, c[0x0][0x44c] ;  /* 0x00011300ff080b82 */ /* 0x000e220000000800 */
[----:B------:R-:W-:-:S04]  /*11d60*/  SHF.R.U32.HI R4, RZ, 0x3, R10 ;  /* 0x00000003ff047819 */ /* 0x000fc8000001160a */
[----:B------:R-:W-:-:S03]  /*11d70*/  LOP3.LUT R3, R4, 0x70, R3, 0xf8, !PT ;  /* 0x0000007004037812 */ /* 0x000fc600078ef803 */
[----:B------:R-:W1:Y:S01]  /*11d80*/  @P0 LDC R0, c[0x0][0x450] ;  /* 0x00011400ff000b82 */ /* 0x000e620000000800 */
[----:B------:R-:W-:-:S05]  /*11d90*/  IADD3 R5, R3, UR40, RZ ;  /* 0x0000002803057c10 */ /* 0x000fca000fffe0ff */
[----:B------:R-:W-:Y:S02]  /*11da0*/  IMAD.MOV.U32 R7, RZ, RZ, R5 ;  /* 0x000000ffff077224 */ /* 0x000fe400078e0005 */
[----:B------:R-:W3:Y:S01]  /*11db0*/  LDC.64 R2, c[0x0][0x2e0] ;  /* 0x0000b800ff027b82 */ /* 0x000ee20000000a00 */
[----:B0-----:R-:W-:-:S05]  /*11dc0*/  @P0 IMAD.HI.U32 R9, R5, R8, RZ ;  /* 0x0000000805090227 */ /* 0x001fca00078e00ff */
[----:B-1----:R-:W-:Y:S02]  /*11dd0*/  @P0 SHF.R.U32.HI R7, RZ, R0, R9 ;  /* 0x00000000ff070219 */ /* 0x002fe40000011609 */
[----:B--2---:R-:W-:-:S03]  /*11de0*/  SHF.R.S32.HI R9, RZ, 0x1f, R12 ;  /* 0x0000001fff097819 */ /* 0x004fc6000001140c */
[----:B------:R-:W-:Y:S02]  /*11df0*/  IMAD.MOV R8, RZ, RZ, -R7 ;  /* 0x000000ffff087224 */ /* 0x000fe400078e0a07 */
[----:B---3--:R-:W-:Y:S02]  /*11e00*/  IMAD R0, R9, R2, RZ ;  /* 0x0000000209007224 */ /* 0x008fe400078e02ff */
[----:B------:R-:W-:Y:S02]  /*11e10*/  IMAD R5, R6, R8, R5 ;  /* 0x0000000806057224 */ /* 0x000fe400078e0205 */
[C---:B------:R-:W-:Y:S01]  /*11e20*/  IMAD R9, R12.reuse, R3, R0 ;  /* 0x000000030c097224 */ /* 0x040fe200078e0200 */
[----:B------:R-:W-:Y:S01]  /*11e30*/  SHF.R.S32.HI R0, RZ, 0x1f, R7 ;  /* 0x0000001fff007819 */ /* 0x000fe20000011407 */
[----:B------:R-:W-:Y:S01]  /*11e40*/  IMAD.WIDE.U32 R2, R12, R2, UR4 ;  /* 0x000000040c027e25 */ /* 0x000fe2000f8e0002 */
[----:B------:R-:W-:-:S03]  /*11e50*/  ULDC.64 UR4, c[0x0][0x2d0] ;  /* 0x0000b40000047ab9 */ /* 0x000fc60000000a00 */
[----:B------:R-:W-:Y:S02]  /*11e60*/  IMAD.IADD R3, R3, 0x1, R9 ;  /* 0x0000000103037824 */ /* 0x000fe400078e0209 */
[----:B------:R-:W-:Y:S02]  /*11e70*/  IMAD R0, R0, UR4, RZ ;  /* 0x0000000400007c24 */ /* 0x000fe4000f8e02ff */
[----:B------:R-:W-:-:S04]  /*11e80*/  IMAD.WIDE.U32 R2, R7, UR4, R2 ;  /* 0x0000000407027c25 */ /* 0x000fc8000f8e0002 */
[----:B------:R-:W-:Y:S01]  /*11e90*/  IMAD R9, R7, UR5, R0 ;  /* 0x0000000507097c24 */ /* 0x000fe2000f8e0200 */
[----:B------:R-:W-:Y:S01]  /*11ea0*/  SHF.R.S32.HI R0, RZ, 0x1f, R5 ;  /* 0x0000001fff007819 */ /* 0x000fe20000011405 */
[----:B------:R-:W-:-:S03]  /*11eb0*/  ULDC.64 UR4, c[0x0][0x2c8] ;  /* 0x0000b20000047ab9 */ /* 0x000fc60000000a00 */
[----:B------:R-:W-:Y:S01]  /*11ec0*/  IADD3 R3, R3, R9, RZ ;  /* 0x0000000903037210 */ /* 0x000fe20007ffe0ff */
[----:B------:R-:W-:-:S04]  /*11ed0*/  IMAD R0, R0, UR4, RZ ;  /* 0x0000000400007c24 */ /* 0x000fc8000f8e02ff */
[C---:B------:R-:W-:Y:S02]  /*11ee0*/  IMAD R7, R5.reuse, UR5, R0 ;  /* 0x0000000505077c24 */ /* 0x040fe4000f8e0200 */
[----:B------:R-:W-:Y:S01]  /*11ef0*/  IMAD.WIDE.U32 R2, R5, UR4, R2 ;  /* 0x0000000405027c25 */ /* 0x000fe2000f8e0002 */
[----:B------:R-:W-:-:S03]  /*11f00*/  ULDC.64 UR4, c[0x0][0x280] ;  /* 0x0000a00000047ab9 */ /* 0x000fc60000000a00 */
[----:B------:R-:W-:Y:S01]  /*11f10*/  IMAD.IADD R7, R3, 0x1, R7 ;  /* 0x0000000103077824 */ /* 0x000fe200078e0207 */
[----:B------:R-:W-:Y:S01]  /*11f20*/  LEA R0, P0, R2, UR4, 0x1 ;  /* 0x0000000402007c11 */ /* 0x000fe2000f8008ff */
[----:B------:R-:W-:Y:S01]  /*11f30*/  ULDC UR4, c[0x0][0x2b8] ;  /* 0x0000ae0000047ab9 */ /* 0x000fe20000000800 */
[----:B------:R-:W-:Y:S02]  /*11f40*/  IMAD.SHL.U32 R5, R10, 0x8, RZ ;  /* 0x000000080a057824 */ /* 0x000fe400078e00ff */
        /* <DEDUP_REMOVED lines=11> */
[----:B------:R-:W-:Y:S01]  /*12000*/  IADD3 R4, R4, UR40, RZ ;  /* 0x0000002804047c10 */ /* 0x000fe2000fffe0ff */
[----:B------:R-:W-:Y:S01]  /*12010*/  IMAD R6, R6, UR4, RZ ;  /* 0x0000000406067c24 */ /* 0x000fe2000f8e02ff */
[----:B------:R-:W1:Y:S03]  /*12020*/  SHFL.IDX PT, R2, R7, RZ, 0x181f ;  /* 0x00181fff07027589 */ /* 0x000e6600000e0000 */
[C---:B------:R-:W-:Y:S01]  /*12030*/  VIADD R11, R4.reuse, 0x10 ;  /* 0x00000010040b7836 */ /* 0x040fe20000000000 */
[----:B------:R-:W-:-:S13]  /*12040*/  ISETP.GE.AND P1, PT, R4, R6, PT ;  /* 0x000000060400720c */ /* 0x000fda0003f26270 */
[----:B------:R-:W-:Y:S02]  /*12050*/  @!P1 LEA R9, R5, UR38, 0x1 ;  /* 0x0000002605099c11 */ /* 0x000fe4000f8e08ff */
[----:B0-----:R-:W-:-:S05]  /*12060*/  @!P1 LEA R14, P2, R8, R14, 0x1 ;  /* 0x0000000e080e9211 */ /* 0x001fca00078408ff */
[----:B-1----:R-:W-:Y:S02]  /*12070*/  @!P1 IMAD.X R3, RZ, RZ, R2, P2 ;  /* 0x000000ffff039224 */ /* 0x002fe400010e0602 */
[----:B------:R-:W-:Y:S02]  /*12080*/  @!P1 IMAD.MOV.U32 R2, RZ, RZ, R14 ;  /* 0x000000ffff029224 */ /* 0x000fe400078e000e */
[----:B------:R-:W0:Y:S04]  /*12090*/  SHFL.IDX PT, R14, R0, 0x1, 0x181f ;  /* 0x00381f00000e7f89 */ /* 0x000e2800000e0000 */
[----:B------:R1:W-:Y:S01]  /*120a0*/  @!P1 LDGSTS.E.BYPASS.LTC128B.128 [R9+0x20400], desc[UR48][R2.64], !P0 ;  /* 0x2040000002099fae */ /* 0x0003e2000c101d70 */
[----:B------:R-:W-:-:S03]  /*120b0*/  ISETP.GE.AND P1, PT, R11, R6, PT ;  /* 0x000000060b00720c */ /* 0x000fc60003f26270 */
[----:B-1----:R-:W1:Y:S01]  /*120c0*/  SHFL.IDX PT, R2, R7, 0x1, 0x181f ;  /* 0x00381f0007027f89 */ /* 0x002e6200000e0000 */
[----:B------:R-:W-:-:S09]  /*120d0*/  VIADD R9, R4, 0x20 ;  /* 0x0000002004097836 */ /* 0x000fd20000000000 */
[----:B------:R-:W-:Y:S02]  /*120e0*/  @!P1 LEA R21, R5, UR38, 0x1 ;  /* 0x0000002605159c11 */ /* 0x000fe4000f8e08ff */
[----:B0-----:R-:W-:-:S04]  /*120f0*/  @!P1 LEA R14, P2, R8, R14, 0x1 ;  /* 0x0000000e080e9211 */ /* 0x001fc800078408ff */
[----:B-1----:R-:W-:Y:S01]  /*12100*/  @!P1 IADD3.X R3, RZ, R2, RZ, P2, !PT ;  /* 0x00000002ff039210 */ /* 0x002fe200017fe4ff */
[----:B------:R-:W-:Y:S02]  /*12110*/  @!P1 IMAD.MOV.U32 R2, RZ, RZ, R14 ;  /* 0x000000ffff029224 */ /* 0x000fe400078e000e */
[----:B------:R-:W0:Y:S04]  /*12120*/  SHFL.IDX PT, R14, R0, 0x2, 0x181f ;  /* 0x00581f00000e7f89 */ /* 0x000e2800000e0000 */
[----:B------:R1:W-:Y:S01]  /*12130*/  @!P1 LDGSTS.E.BYPASS.LTC128B.128 [R21+0x20c00], desc[UR48][R2.64], !P0 ;  /* 0x20c0000002159fae */ /* 0x0003e2000c101d70 */
[----:B------:R-:W-:-:S03]  /*12140*/  ISETP.GE.AND P1, PT, R9, R6, PT ;  /* 0x000000060900720c */ /* 0x000fc60003f26270 */
[----:B-1----:R-:W1:Y:S10]  /*12150*/  SHFL.IDX PT, R2, R7, 0x2, 0x181f ;  /* 0x00581f0007027f89 */ /* 0x002e7400000e0000 */
[----:B------:R-:W-:Y:S01]  /*12160*/  @!P1 LEA R9, R5, UR38, 0x1 ;  /* 0x0000002605099c11 */ /* 0x000fe2000f8e08ff */
[----:B------:R-:W2:Y:S01]  /*12170*/  SHFL.IDX PT, R7, R7, 0x3, 0x181f ;  /* 0x00781f0007077f89 */ /* 0x000ea200000e0000 */
[----:B0-----:R-:W-:-:S05]  /*12180*/  @!P1 LEA R14, P2, R8, R14, 0x1 ;  /* 0x0000000e080e9211 */ /* 0x001fca00078408ff */
[----:B-1----:R-:W-:Y:S01]  /*12190*/  @!P1 IMAD.X R3, RZ, RZ, R2, P2 ;  /* 0x000000ffff039224 */ /* 0x002fe200010e0602 */
[----:B------:R-:W-:Y:S02]  /*121a0*/  @!P1 MOV R2, R14 ;  /* 0x0000000e00029202 */ /* 0x000fe40000000f00 */
[----:B------:R0:W1:Y:S04]  /*121b0*/  SHFL.IDX PT, R14, R0, 0x3, 0x181f ;  /* 0x00781f00000e7f89 */ /* 0x00006800000e0000 */
[----:B--2---:R0:W-:Y:S02]  /*121c0*/  @!P1 LDGSTS.E.BYPASS.LTC128B.128 [R9+0x21400], desc[UR48][R2.64], !P0 ;  /* 0x2140000002099fae */ /* 0x0041e4000c101d70 */
.L_x_1968:
[----:B0-----:R-:W-:Y:S02]  /*121d0*/  VIADD R3, R4, 0x30 ;  /* 0x0000003004037836 */ /* 0x001fe40000000000 */
[----:B------:R-:W-:-:S03]  /*121e0*/  IMAD.MOV.U32 R4, RZ, RZ, 0x1 ;  /* 0x00000001ff047424 */ /* 0x000fc600078e00ff */
[----:B------:R-:W-:Y:S02]  /*121f0*/  ISETP.GE.AND P1, PT, R3, R6, PT ;  /* 0x000000060300720c */ /* 0x000fe40003f26270 */
[----:B------:R-:W-:-:S11]  /*12200*/  SHF.L.U32 R4, R4, 0x1f, RZ ;  /* 0x0000001f04047819 */ /* 0x000fd600000006ff */
[----:B-1----:R-:W-:Y:S02]  /*12210*/  @!P1 LEA R2, P2, R8, R14, 0x1 ;  /* 0x0000000e08029211 */ /* 0x002fe400078408ff */
        /* <DEDUP_REMOVED lines=13> */
.L_x_1969:
[----:B------:R-:W-:Y:S01]  /*122f0*/  ISETP.NE.AND P0, PT, R19, RZ, PT ;  /* 0x000000ff1300720c */ /* 0x000fe20003f05270 */
[----:B------:R-:W-:Y:S01]  /*12300*/  BSSY B0, `(.L_x_1868) ;  /* 0x000007f000007945 */ /* 0x000fe20003800000 */
[----:B------:R-:W-:-:S11]  /*12310*/  MOV R0, 0x1 ;  /* 0x0000000100007802 */ /* 0x000fd60000000f00 */
[----:B------:R-:W-:Y:S05]  /*12320*/  @!P0 BRA `(.L_x_1869) ;  /* 0x0000000400f08947 */ /* 0x000fea0003800000 */
[----:B------:R-:W1:Y:S01]  /*12330*/  SYNCS.PHASECHK.TRANS64.TRYWAIT P0, [UR38+0x28c60], R4 ;  /* 0x028c6004ff0075a7 */ /* 0x000e620008000166 */
[----:B------:R-:W2:Y:S02]  /*12340*/  S2R R2, SR_TID.X ;  /* 0x0000000000027919 */ /* 0x000ea40000002100 */
[----:B--2---:R-:W-:-:S04]  /*12350*/  LOP3.LUT R2, R2, 0x7f, RZ, 0xc0, !PT ;  /* 0x0000007f02027812 */ /* 0x004fc800078ec0ff */
[----:B------:R-:W-:Y:S01]  /*12360*/  ISETP.NE.AND P1, PT, R2, RZ, PT ;  /* 0x000000ff0200720c */ /* 0x000fe20003f25270 */
[----:B-1----:R-:W-:-:S12]  /*12370*/  @!P0 BRA `(.L_x_1870) ;  /* 0x00000038007c8947 */ /* 0x002fd80003800000 */
.L_x_1970:
        /* <DEDUP_REMOVED lines=8> */
.L_x_1872:
[----:B------:R-:W-:Y:S05]  /*12400*/  BSYNC B1 ;  /* 0x0000000000017941 */ /* 0x000fea0003800000 */
.L_x_1871:
        /* <DEDUP_REMOVED lines=11> */
.L_x_1873:
        /* <DEDUP_REMOVED lines=13> */
.L_x_1874:
        /* <DEDUP_REMOVED lines=13> */
.L_x_1875:
        /* <DEDUP_REMOVED lines=13> */
.L_x_1876:
        /* <DEDUP_REMOVED lines=13> */
.L_x_1877:
        /* <DEDUP_REMOVED lines=13> */
.L_x_1878:
        /* <DEDUP_REMOVED lines=13> */
.L_x_1879:
        /* <DEDUP_REMOVED lines=13> */
.L_x_1880:
        /* <DEDUP_REMOVED lines=8> */
.L_x_1869:
[----:B------:R-:W-:Y:S05]  /*12af0*/  BSYNC B0 ;  /* 0x0000000000007941 */ /* 0x000fea0003800000 */
.L_x_1868:
[----:B0-----:R-:W2:Y:S01]  /*12b00*/  LDL.LU R3, [R1+0x8] ;  /* 0x0000080001037983 */ /* 0x001ea20000300800 */
[----:B------:R-:W-:Y:S01]  /*12b10*/  MOV R9, RZ ;  /* 0x000000ff00097202 */ /* 0x000fe20000000f00 */
[----:B------:R-:W-:Y:S02]  /*12b20*/  IMAD.MOV.U32 R6, RZ, RZ, 0x1 ;  /* 0x00000001ff067424 */ /* 0x000fe400078e00ff */
[----:B--2---:R-:W-:-:S05]  /*12b30*/  VIADD R7, R3, 0xfffffffe ;  /* 0xfffffffe03077836 */ /* 0x004fca0000000000 */
[----:B------:R-:W-:-:S13]  /*12b40*/  ISETP.GE.AND P0, PT, R7, UR41, PT ;  /* 0x0000002907007c0c */ /* 0x000fda000bf06270 */
[----:B------:R-:W-:Y:S05]  /*12b50*/  @!P0 BRA `(.L_x_1848) ;  /* 0x0000002400248947 */ /* 0x000fea0003800000 */
[----:B------:R-:W-:Y:S01]  /*12b60*/  UIADD3 UR4, UR42, 0x1, URZ ;  /* 0x000000012a047890 */ /* 0x000fe2000fffe03f */
[----:B------:R-:W0:Y:S01]  /*12b70*/  S2R R4, SR_TID.X ;  /* 0x0000000000047919 */ /* 0x000e220000002100 */
[----:B------:R-:W-:Y:S01]  /*12b80*/  ULOP3.LUT UR5, URZ, UR44, URZ, 0x33, !UPT ;  /* 0x0000002c3f057292 */ /* 0x000fe2000f8e333f */
[----:B------:R-:W-:Y:S01]  /*12b90*/  IMAD.MOV.U32 R6, RZ, RZ, 0x1 ;  /* 0x00000001ff067424 */ /* 0x000fe200078e00ff */
[----:B------:R-:W-:-:S04]  /*12ba0*/  UIMAD UR4, UR4, UR46, URZ ;  /* 0x0000002e040472a4 */ /* 0x000fc8000f8e023f */
[----:B------:R-:W-:Y:S01]  /*12bb0*/  IMAD.U32 R3, RZ, RZ, UR5 ;  /* 0x00000005ff037e24 */ /* 0x000fe2000f8e00ff */
[----:B------:R-:W-:Y:S01]  /*12bc0*/  ULOP3.LUT UR5, URZ, UR41, URZ, 0x33, !UPT ;  /* 0x000000293f057292 */ /* 0x000fe2000f8e333f */
[----:B------:R-:W-:Y:S01]  /*12bd0*/  LOP3.LUT R0, RZ, UR4, RZ, 0x33, !PT ;  /* 0x00000004ff007c12 */ /* 0x000fe2000f8e33ff */
[----:B------:R-:W-:-:S03]  /*12be0*/  ULOP3.LUT UR4, URZ, UR39, URZ, 0x33, !UPT ;  /* 0x000000273f047292 */ /* 0x000fc6000f8e333f */
[----:B------:R-:W-:Y:S01]  /*12bf0*/  VIADDMNMX R0, R0, -UR43, R3, !PT ;  /* 0x8000002b00007c46 */ /* 0x000fe2000f800103 */
[----:B------:R-:W-:-:S03]  /*12c00*/  IMAD.MOV.U32 R3, RZ, RZ, 0x2 ;  /* 0x00000002ff037424 */ /* 0x000fc600078e00ff */
[----:B------:R-:W-:-:S04]  /*12c10*/  VIMNMX R0, R0, UR4, !PT ;  /* 0x0000000400007c48 */ /* 0x000fc8000ffe0100 */
[----:B------:R-:W-:-:S04]  /*12c20*/  VIADDMNMX R2, R0, R3, UR5, !PT ;  /* 0x0000000500027e46 */ /* 0x000fc8000f800103 */
[----:B------:R-:W-:-:S04]  /*12c30*/  IADD3 R3, R2, -0x2, RZ ;  /* 0xfffffffe02037810 */ /* 0x000fc80007ffe0ff */
[-C--:B------:R-:W-:Y:S02]  /*12c40*/  ISETP.NE.AND P0, PT, R3, R0.reuse, PT ;  /* 0x000000000300720c */ /* 0x080fe40003f05270 */
[----:B------:R-:W-:Y:S01]  /*12c50*/  LOP3.LUT R3, RZ, R0, RZ, 0x33, !PT ;  /* 0x00000000ff037212 */ /* 0x000fe200078e33ff */
[----:B------:R-:W-:Y:S01]  /*12c60*/  IMAD.MOV.U32 R0, RZ, RZ, 0x1 ;  /* 0x00000001ff007424 */ /* 0x000fe200078e00ff */
[----:B0-----:R-:W-:-:S03]  /*12c70*/  LOP3.LUT R10, R4, 0x1f, RZ, 0xc0, !PT ;  /* 0x0000001f040a7812 */ /* 0x001fc600078ec0ff */
[----:B------:R-:W-:-:S05]  /*12c80*/  IMAD.IADD R2, R2, 0x1, R3 ;  /* 0x0000000102027824 */ /* 0x000fca00078e0203 */
[----:B------:R-:W-:Y:S01]  /*12c90*/  LOP3.LUT R11, R2, 0x1, RZ, 0xc0, !PT ;  /* 0x00000001020b7812 */ /* 0x000fe200078ec0ff */
[----:B------:R-:W-:Y:S06]  /*12ca0*/  @!P0 BRA `(.L_x_1881) ;  /* 0x0000001400e08947 */ /* 0x000fec0003800000 */
[----:B------:R-:W-:Y:S01]  /*12cb0*/  BSSY B0, `(.L_x_1881) ;  /* 0x0000177000007945 */ /* 0x000fe20003800000 */
[----:B------:R-:W-:Y:S01]  /*12cc0*/  IADD3 R8, R2, -R11, RZ ;  /* 0x8000000b02087210 */ /* 0x000fe20007ffe0ff */
[----:B------:R-:W-:-:S07]  /*12cd0*/  IMAD.MOV.U32 R0, RZ, RZ, 0x1 ;  /* 0x00000001ff007424 */ /* 0x000fce00078e00ff */
.L_x_1922:
[----:B------:R-:W-:Y:S01]  /*12ce0*/  ISETP.NE.AND P0, PT, R19, RZ, PT ;  /* 0x000000ff1300720c */ /* 0x000fe20003f05270 */
[----:B------:R-:W-:Y:S01]  /*12cf0*/  VIADD R8, R8, 0xfffffffe ;  /* 0xfffffffe08087836 */ /* 0x000fe20000000000 */
[----:B------:R-:W-:Y:S04]  /*12d00*/  BSSY B1, `(.L_x_1882) ;  /* 0x00000b6000017945 */ /* 0x000fe80003800000 */
[----:B------:R-:W-:-:S07]  /*12d10*/  ISETP.NE.AND P1, PT, R8, RZ, PT ;  /* 0x000000ff0800720c */ /* 0x000fce0003f25270 */
[----:B0-----:R-:W-:Y:S06]  /*12d20*/  @!P0 BRA `(.L_x_1883) ;  /* 0x0000000800cc8947 */ /* 0x001fec0003800000 */
        /* <DEDUP_REMOVED lines=12> */
[----:B------:R-:W-:Y:S01]  /*12df0*/  SHF.R.S32.HI R3, RZ, 0x1f, R12 ;  /* 0x0000001fff037819 */ /* 0x000fe2000001140c */
        /* <DEDUP_REMOVED lines=10> */
.L_x_1884:
[----:B------:R-:W1:Y:S01]  /*12ea0*/  S2R R2, SR_TID.X ;  /* 0x0000000000027919 */ /* 0x000e620000002100 */
[----:B------:R-:W-:Y:S01]  /*12eb0*/  BSSY B2, `(.L_x_1885) ;  /* 0x0000006000027945 */ /* 0x000fe20003800000 */
[----:B-1----:R-:W-:Y:S02]  /*12ec0*/  LOP3.LUT R3, R2, 0x7f, RZ, 0xc0, !PT ;  /* 0x0000007f02037812 */ /* 0x002fe400078ec0ff */
[----:B------:R-:W-:Y:S02]  /*12ed0*/  SHF.L.U32 R2, R0, 0x1f, RZ ;  /* 0x0000001f00027819 */ /* 0x000fe400000006ff */
[----:B------:R-:W-:Y:S02]  /*12ee0*/  ISETP.NE.AND P2, PT, R3, RZ, PT ;  /* 0x000000ff0300720c */ /* 0x000fe40003f45270 */
[----:B------:R-:W1:Y:S02]  /*12ef0*/  SYNCS.PHASECHK.TRANS64.TRYWAIT P0, [UR38+0x28c48], R2 ;  /* 0x028c4802ff0075a7 */ /* 0x000e640008000166 */
[----:B-1----:R-:W-:Y:S09]  /*12f00*/  @!P0 BRA `(.L_x_1886) ;  /* 0x0000002c00b08947 */ /* 0x002ff20003800000 */
.L_x_1971:
[----:B------:R-:W-:Y:S05]  /*12f10*/  BSYNC B2 ;  /* 0x0000000000027941 */ /* 0x000fea0003800000 */
.L_x_1885:
[----:B------:R-:W-:Y:S04]  /*12f20*/  BSSY B2, `(.L_x_1887) ;  /* 0x0000007000027945 */ /* 0x000fe80003800000 */
[----:B------:R-:W-:Y:S05]  /*12f30*/  @P2 BRA `(.L_x_1888) ;  /* 0x0000000000142947 */ /* 0x000fea0003800000 */
[----:B------:R-:W-:Y:S02]  /*12f40*/  ISETP.NE.AND P0, PT, R10, RZ, PT ;  /* 0x000000ff0a00720c */ /* 0x000fe40003f05270 */
[----:B-1----:R-:W-:-:S04]  /*12f50*/  MOV R3, 0x2000 ;  /* 0x0000200000037802 */ /* 0x002fc80000000f00 */
[----:B------:R2:W-:Y:S07]  /*12f60*/  SYNCS.ARRIVE.TRANS64 RZ, [UR38+0x28c38], R3 ;  /* 0x028c3803ffff79a7 */ /* 0x0005ee0008000026 */
[----:B------:R-:W-:Y:S05]  /*12f70*/  @!P0 BRA `(.L_x_1888) ;  /* 0x0000000000048947 */ /* 0x000fea0003800000 */
[----:B------:R-:W-:Y:S01]  /*12f80*/  BPT.TRAP 0x1 ;  /* 0x000000040000795c */ /* 0x000fe20000300000 */
.L_x_1888:
[----:B------:R-:W-:Y:S05]  /*12f90*/  BSYNC B2 ;  /* 0x0000000000027941 */ /* 0x000fea0003800000 */
.L_x_1887:
        /* <DEDUP_REMOVED lines=11> */
.L_x_1889:
        /* <DEDUP_REMOVED lines=10> */
.L_x_1972:
[----:B------:R-:W-:Y:S05]  /*130f0*/  BSYNC B2 ;  /* 0x0000000000027941 */ /* 0x000fea0003800000 */
.L_x_1890:
[----:B------:R-:W-:Y:S01]  /*13100*/  BSSY B2, `(.L_x_1892) ;  /* 0x0000009000027945 */ /* 0x000fe20003800000 */
[----:B01----:R-:W-:Y:S01]  /*13110*/  IMAD.MOV.U32 R2, RZ, RZ, 0x0 ;  /* 0x00000000ff027424 */ /* 0x003fe200078e00ff */
[----:B--2---:R-:W-:Y:S02]  /*13120*/  MOV R3, 0x14f00000 ;  /* 0x14f0000000037802 */ /* 0x004fe40000000f00 */
[----:B------:R-:W-:Y:S05]  /*13130*/  @P2 BRA `(.L_x_1893) ;  /* 0x0000000000142947 */ /* 0x000fea0003800000 */
[----:B------:R-:W-:Y:S01]  /*13140*/  ISETP.NE.AND P0, PT, R10, RZ, PT ;  /* 0x000000ff0a00720c */ /* 0x000fe20003f05270 */
[----:B------:R-:W-:-:S04]  /*13150*/  IMAD.MOV.U32 R12, RZ, RZ, 0x10000 ;  /* 0x00010000ff0c7424 */ /* 0x000fc800078e00ff */
[----:B------:R0:W-:Y:S08]  /*13160*/  SYNCS.ARRIVE.TRANS64 RZ, [UR38+0x28c58], R12 ;  /* 0x028c580cffff79a7 */ /* 0x0001f00008000026 */
[----:B0-----:R-:W-:Y:S05]  /*13170*/  @!P0 BRA `(.L_x_1893) ;  /* 0x0000000000048947 */ /* 0x001fea0003800000 */
[----:B------:R-:W-:Y:S01]  /*13180*/  BPT.TRAP 0x1 ;  /* 0x000000040000795c */ /* 0x000fe20000300000 */
.L_x_1893:
[----:B------:R-:W-:Y:S05]  /*13190*/  BSYNC B2 ;  /* 0x0000000000027941 */ /* 0x000fea0003800000 */
.L_x_1892:
        /* <DEDUP_REMOVED lines=9> */
.L_x_1894:
        /* <DEDUP_REMOVED lines=13> */
.L_x_1895:
        /* <DEDUP_REMOVED lines=13> */
.L_x_1896:
        /* <DEDUP_REMOVED lines=13> */
.L_x_1897:
        /* <DEDUP_REMOVED lines=13> */
.L_x_1898:
        /* <DEDUP_REMOVED lines=13> */
.L_x_1899:
        /* <DEDUP_REMOVED lines=13> */
.L_x_1900:
        /* <DEDUP_REMOVED lines=13> */
.L_x_1901:
        /* <DEDUP_REMOVED lines=8> */
.L_x_1883:
[----:B------:R-:W-:Y:S05]  /*13860*/  BSYNC B1 ;  /* 0x0000000000017941 */ /* 0x000fea0003800000 */
.L_x_1882:
[----:B------:R-:W-:Y:S01]  /*13870*/  ISETP.NE.AND P3, PT, R19, RZ, PT ;  /* 0x000000ff1300720c */ /* 0x000fe20003f65270 */
[----:B------:R-:W-:Y:S01]  /*13880*/  BSSY B1, `(.L_x_1902) ;  /* 0x00000b7000017945 */ /* 0x000fe20003800000 */
[----:B------:R-:W-:-:S11]  /*13890*/  LOP3.LUT R0, R0, 0x1, RZ, 0x3c, !PT ;  /* 0x0000000100007812 */ /* 0x000fd600078e3cff */
[----:B------:R-:W-:Y:S05]  /*138a0*/  @!P3 BRA `(.L_x_1903) ;  /* 0x0000000800d0b947 */ /* 0x000fea0003800000 */
[----:B------:R-:W2:Y:S01]  /*138b0*/  LDL R2, [R1] ;  /* 0x0000000001027983 */ /* 0x000ea20000100800 */
[----:B------:R-:W-:Y:S01]  /*138c0*/  VIADD R12, R7, 0xffffffff ;  /* 0xffffffff070c7836 */ /* 0x000fe20000000000 */
[----:B--2---:R-:W-:-:S13]  /*138d0*/  ISETP.NE.AND P3, PT, R2, RZ, PT ;  /* 0x000000ff0200720c */ /* 0x004fda0003f65270 */
[----:B------:R-:W-:Y:S05]  /*138e0*/  @!P3 BRA `(.L_x_1904) ;  /* 0x00000000004cb947 */ /* 0x000fea0003800000 */
[----:B------:R-:W0:Y:S01]  /*138f0*/  LDC R14, c[0x0][0x43c] ;  /* 0x00010f00ff0e7b82 */ /* 0x000e220000000800 */
[----:B------:R-:W-:Y:S01]  /*13900*/  IMAD.MOV.U32 R13, RZ, RZ, R12 ;  /* 0x000000ffff0d7224 */ /* 0x000fe200078e000c */
[----:B------:R-:W-:Y:S01]  /*13910*/  ULDC.64 UR4, c[0x0][0x428] ;  /* 0x00010a0000047ab9 */ /* 0x000fe20000000a00 */
[----:B0-----:R-:W-:-:S13]  /*13920*/  ISETP.NE.AND P0, PT, R14, 0x1, PT ;  /* 0x000000010e00780c */ /* 0x001fda0003f05270 */
[----:B------:R-:W0:Y:S02]  /*13930*/  @P0 LDC.64 R2, c[0x0][0x440] ;  /* 0x00011000ff020b82 */ /* 0x000e240000000a00 */
[----:B0-----:R-:W-:-:S05]  /*13940*/  @P0 IMAD.HI.U32 R2, R12, R2, RZ ;  /* 0x000000020c020227 */ /* 0x001fca00078e00ff */
[----:B------:R-:W-:Y:S01]  /*13950*/  @P0 SHF.R.U32.HI R13, RZ, R3, R2 ;  /* 0x00000003ff0d0219 */ /* 0x000fe20000011602 */
[----:B------:R-:W-:-:S03]  /*13960*/  IMAD R2, R18, UR4, RZ ;  /* 0x0000000412027c24 */ /* 0x000fc6000f8e02ff */
[----:B------:R-:W-:Y:S01]  /*13970*/  SHF.R.S32.HI R3, RZ, 0x1f, R13 ;  /* 0x0000001fff037819 */ /* 0x000fe2000001140d */
[----:B------:R-:W-:Y:S01]  /*13980*/  IMAD R5, R17, UR5, R2 ;  /* 0x0000000511057c24 */ /* 0x000fe2000f8e0202 */
[----:B------:R-:W-:-:S05]  /*13990*/  MOV R2, R13 ;  /* 0x0000000d00027202 */ /* 0x000fca0000000f00 */
        /* <DEDUP_REMOVED lines=8> */
.L_x_1904:
[----:B------:R-:W1:Y:S01]  /*13a20*/  S2R R2, SR_TID.X ;  /* 0x0000000000027919 */ /* 0x000e620000002100 */
[----:B------:R-:W-:Y:S01]  /*13a30*/  BSSY B2, `(.L_x_1905) ;  /* 0x0000006000027945 */ /* 0x000fe20003800000 */
[----:B-1----:R-:W-:Y:S02]  /*13a40*/  LOP3.LUT R3, R2, 0x7f, RZ, 0xc0, !PT ;  /* 0x0000007f02037812 */ /* 0x002fe400078ec0ff */
[----:B------:R-:W-:Y:S02]  /*13a50*/  SHF.L.U32 R2, R0, 0x1f, RZ ;  /* 0x0000001f00027819 */ /* 0x000fe400000006ff */
[----:B------:R-:W-:Y:S02]  /*13a60*/  ISETP.NE.AND P2, PT, R3, RZ, PT ;  /* 0x000000ff0300720c */ /* 0x000fe40003f45270 */
[----:B------:R-:W1:Y:S02]  /*13a70*/  SYNCS.PHASECHK.TRANS64.TRYWAIT P0, [UR38+0x28c40], R2 ;  /* 0x028c4002ff0075a7 */ /* 0x000e640008000166 */
[----:B-1----:R-:W-:Y:S09]  /*13a80*/  @!P0 BRA `(.L_x_1906) ;  /* 0x0000002400008947 */ /* 0x002ff20003800000 */
.L_x_1973:
[----:B------:R-:W-:Y:S05]  /*13a90*/  BSYNC B2 ;  /* 0x0000000000027941 */ /* 0x000fea0003800000 */
.L_x_1905:
[----:B------:R-:W-:Y:S04]  /*13aa0*/  BSSY B2, `(.L_x_1907) ;  /* 0x0000007000027945 */ /* 0x000fe80003800000 */
[----:B------:R-:W-:Y:S05]  /*13ab0*/  @P2 BRA `(.L_x_1908) ;  /* 0x0000000000142947 */ /* 0x000fea0003800000 */
[----:B------:R-:W-:Y:S01]  /*13ac0*/  ISETP.NE.AND P0, PT, R10, RZ, PT ;  /* 0x000000ff0a00720c */ /* 0x000fe20003f05270 */
[----:B-1----:R-:W-:-:S04]  /*13ad0*/  IMAD.MOV.U32 R3, RZ, RZ, 0x2000 ;  /* 0x00002000ff037424 */ /* 0x002fc800078e00ff */
[----:B------:R2:W-:Y:S08]  /*13ae0*/  SYNCS.ARRIVE.TRANS64 RZ, [UR38+0x28c30], R3 ;  /* 0x028c3003ffff79a7 */ /* 0x0005f00008000026 */
[----:B--2---:R-:W-:Y:S05]  /*13af0*/  @!P0 BRA `(.L_x_1908) ;  /* 0x0000000000048947 */ /* 0x004fea0003800000 */
[----:B------:R-:W-:Y:S01]  /*13b00*/  BPT.TRAP 0x1 ;  /* 0x000000040000795c */ /* 0x000fe20000300000 */
.L_x_1908:
[----:B------:R-:W-:Y:S05]  /*13b10*/  BSYNC B2 ;  /* 0x0000000000027941 */ /* 0x000fea0003800000 */
.L_x_1907:
        /* <DEDUP_REMOVED lines=11> */
.L_x_1909:
        /* <DEDUP_REMOVED lines=11> */
.L_x_1974:
[----:B------:R-:W-:Y:S05]  /*13c80*/  BSYNC B2 ;  /* 0x0000000000027941 */ /* 0x000fea0003800000 */
.L_x_1910:
[----:B------:R-:W-:Y:S01]  /*13c90*/  BSSY B2, `(.L_x_1912) ;  /* 0x0000009000027945 */ /* 0x000fe20003800000 */
[----:B01----:R-:W-:Y:S02]  /*13ca0*/  IMAD.MOV.U32 R2, RZ, RZ, 0x0 ;  /* 0x00000000ff027424 */ /* 0x003fe400078e00ff */
[----:B------:R-:W-:Y:S01]  /*13cb0*/  IMAD.MOV.U32 R3, RZ, RZ, 0x14f00000 ;  /* 0x14f00000ff037424 */ /* 0x000fe200078e00ff */
[----:B------:R-:W-:Y:S06]  /*13cc0*/  @P2 BRA `(.L_x_1913) ;  /* 0x0000000000142947 */ /* 0x000fec0003800000 */
[----:B------:R-:W-:Y:S02]  /*13cd0*/  ISETP.NE.AND P0, PT, R10, RZ, PT ;  /* 0x000000ff0a00720c */ /* 0x000fe40003f05270 */
[----:B------:R-:W-:-:S04]  /*13ce0*/  MOV R5, 0x10000 ;  /* 0x0001000000057802 */ /* 0x000fc80000000f00 */
[----:B------:R0:W-:Y:S07]  /*13cf0*/  SYNCS.ARRIVE.TRANS64 RZ, [UR38+0x28c50], R5 ;  /* 0x028c5005ffff79a7 */ /* 0x0001ee0008000026 */
[----:B------:R-:W-:Y:S05]  /*13d00*/  @!P0 BRA `(.L_x_1913) ;  /* 0x0000000000048947 */ /* 0x000fea0003800000 */
[----:B------:R-:W-:Y:S01]  /*13d10*/  BPT.TRAP 0x1 ;  /* 0x000000040000795c */ /* 0x000fe20000300000 */
.L_x_1913:
[----:B------:R-:W-:Y:S05]  /*13d20*/  BSYNC B2 ;  /* 0x0000000000027941 */ /* 0x000fea0003800000 */
.L_x_1912:
        /* <DEDUP_REMOVED lines=9> */
.L_x_1914:
        /* <DEDUP_REMOVED lines=13> */
.L_x_1915:
        /* <DEDUP_REMOVED lines=13> */
.L_x_1916:
        /* <DEDUP_REMOVED lines=13> */
.L_x_1917:
        /* <DEDUP_REMOVED lines=13> */
.L_x_1918:
        /* <DEDUP_REMOVED lines=13> */
.L_x_1919:
        /* <DEDUP_REMOVED lines=13> */
.L_x_1920:
        /* <DEDUP_REMOVED lines=13> */
.L_x_1921:
        /* <DEDUP_REMOVED lines=8> */
.L_x_1903:
[----:B------:R-:W-:Y:S05]  /*143f0*/  BSYNC B1 ;  /* 0x0000000000017941 */ /* 0x000fea0003800000 */
.L_x_1902:
[----:B------:R-:W-:Y:S01]  /*14400*/  VIADD R7, R7, 0xfffffffe ;  /* 0xfffffffe07077836 */ /* 0x000fe20000000000 */
[----:B------:R-:W-:Y:S06]  /*14410*/  @P1 BRA `(.L_x_1922) ;  /* 0xffffffe800301947 */ /* 0x000fec000383ffff */
[----:B------:R-:W-:Y:S05]  /*14420*/  BSYNC B0 ;  /* 0x0000000000007941 */ /* 0x000fea0003800000 */
.L_x_1881:
        /* <DEDUP_REMOVED lines=8> */
[----:B------:R-:W1:Y:S01]  /*144b0*/  LDC R4, c[0x0][0x43c] ;  /* 0x00010f00ff047b82 */ /* 0x000e620000000800 */
[----:B0-----:R-:W-:Y:S01]  /*144c0*/  IMAD.MOV.U32 R5, RZ, RZ, R7 ;  /* 0x000000ffff057224 */ /* 0x001fe200078e0007 */
[----:B------:R-:W-:Y:S02]  /*144d0*/  ULDC.64 UR4, c[0x0][0x428] ;  /* 0x00010a0000047ab9 */ /* 0x000fe40000000a00 */
[----:B------:R-:W-:-:S04]  /*144e0*/  IMAD R18, R18, UR4, RZ ;  /* 0x0000000412127c24 */ /* 0x000fc8000f8e02ff */
[----:B------:R-:W-:Y:S01]  /*144f0*/  IMAD R9, R17, UR5, R18 ;  /* 0x0000000511097c24 */ /* 0x000fe2000f8e0212 */
[----:B-1----:R-:W-:-:S13]  /*14500*/  ISETP.NE.AND P0, PT, R4, 0x1, PT ;  /* 0x000000010400780c */ /* 0x002fda0003f05270 */
[----:B------:R-:W0:Y:S02]  /*14510*/  @P0 LDC.64 R2, c[0x0][0x440] ;  /* 0x00011000ff020b82 */ /* 0x000e240000000a00 */
[----:B0-----:R-:W-:-:S05]  /*14520*/  @P0 IMAD.HI.U32 R2, R7, R2, RZ ;  /* 0x0000000207020227 */ /* 0x001fca00078e00ff */
[----:B------:R-:W-:-:S04]  /*14530*/  @P0 SHF.R.U32.HI R5, RZ, R3, R2 ;  /* 0x00000003ff050219 */ /* 0x000fc80000011602 */
[--C-:B------:R-:W-:Y:S01]  /*14540*/  SHF.R.S32.HI R3, RZ, 0x1f, R5.reuse ;  /* 0x0000001fff037819 */ /* 0x100fe20000011405 */
[----:B------:R-:W-:-:S04]  /*14550*/  IMAD.MOV.U32 R2, RZ, RZ, R5 ;  /* 0x000000ffff027224 */ /* 0x000fc800078e0005 */
[----:B------:R-:W-:Y:S01]  /*14560*/  IMAD.WIDE.U32 R2, R17, UR4, R2 ;  /* 0x0000000411027c25 */ /* 0x000fe2000f8e0002 */
[----:B------:R-:W-:-:S04]  /*14570*/  ULDC.64 UR4, c[0x0][0x418] ;  /* 0x0001060000047ab9 */ /* 0x000fc80000000a00 */
[----:B------:R-:W-:Y:S02]  /*14580*/  IADD3 R3, R9, R3, RZ ;  /* 0x0000000309037210 */ /* 0x000fe40007ffe0ff */
[----:B------:R-:W-:-:S04]  /*14590*/  LEA R16, P0, R2, UR4, 0x2 ;  /* 0x0000000402107c11 */ /* 0x000fc8000f8010ff */
[----:B------:R-:W-:-:S05]  /*145a0*/  LEA.HI.X R17, R2, UR5, R3, 0x2, P0 ;  /* 0x0000000502117c11 */ /* 0x000fca00080f1403 */
[----:B------:R1:W5:Y:S01]  /*145b0*/  LDG.E R16, desc[UR48][R16.64] ;  /* 0x0000003010107981 */ /* 0x000362000c1e1900 */
[----:B------:R-:W-:-:S04]  /*145c0*/  IMAD.MOV R2, RZ, RZ, -R5 ;  /* 0x000000ffff027224 */ /* 0x000fc800078e0a05 */
[----:B------:R-:W-:-:S07]  /*145d0*/  IMAD R7, R4, R2, R7 ;  /* 0x0000000204077224 */ /* 0x000fce00078e0207 */
.L_x_1925:
[----:B------:R-:W2:Y:S01]  /*145e0*/  S2R R2, SR_TID.X ;  /* 0x0000000000027919 */ /* 0x000ea20000002100 */
[----:B------:R-:W-:Y:S01]  /*145f0*/  BSSY B1, `(.L_x_1926) ;  /* 0x0000006000017945 */ /* 0x000fe20003800000 */
[----:B--2---:R-:W-:Y:S02]  /*14600*/  LOP3.LUT R3, R2, 0x7f, RZ, 0xc0, !PT ;  /* 0x0000007f02037812 */ /* 0x004fe400078ec0ff */
[----:B------:R-:W-:Y:S02]  /*14610*/  SHF.L.U32 R2, R0, 0x1f, RZ ;  /* 0x0000001f00027819 */ /* 0x000fe400000006ff */
[----:B------:R-:W-:Y:S02]  /*14620*/  ISETP.NE.AND P1, PT, R3, RZ, PT ;  /* 0x000000ff0300720c */ /* 0x000fe40003f25270 */
[----:B------:R-:W2:Y:S02]  /*14630*/  SYNCS.PHASECHK.TRANS64.TRYWAIT P0, [UR38+0x28c48], R2 ;  /* 0x028c4802ff0075a7 */ /* 0x000ea40008000166 */
[----:B--2---:R-:W-:Y:S09]  /*14640*/  @!P0 BRA `(.L_x_1927) ;  /* 0x0000001800408947 */ /* 0x004ff20003800000 */
.L_x_1975:
[----:B------:R-:W-:Y:S05]  /*14650*/  BSYNC B1 ;  /* 0x0000000000017941 */ /* 0x000fea0003800000 */
.L_x_1926:
[----:B------:R-:W-:Y:S04]  /*14660*/  BSSY B1, `(.L_x_1928) ;  /* 0x0000007000017945 */ /* 0x000fe80003800000 */
[----:B------:R-:W-:Y:S05]  /*14670*/  @P1 BRA `(.L_x_1929) ;  /* 0x0000000000141947 */ /* 0x000fea0003800000 */
[----:B------:R-:W-:Y:S01]  /*14680*/  ISETP.NE.AND P0, PT, R10, RZ, PT ;  /* 0x000000ff0a00720c */ /* 0x000fe20003f05270 */
[----:B--2---:R-:W-:-:S04]  /*14690*/  IMAD.MOV.U32 R3, RZ, RZ, 0x2000 ;  /* 0x00002000ff037424 */ /* 0x004fc800078e00ff */
[----:B------:R3:W-:Y:S08]  /*146a0*/  SYNCS.ARRIVE.TRANS64 RZ, [UR38+0x28c38], R3 ;  /* 0x028c3803ffff79a7 */ /* 0x0007f00008000026 */
[----:B---3--:R-:W-:Y:S05]  /*146b0*/  @!P0 BRA `(.L_x_1929) ;  /* 0x0000000000048947 */ /* 0x008fea0003800000 */
[----:B------:R-:W-:Y:S01]  /*146c0*/  BPT.TRAP 0x1 ;  /* 0x000000040000795c */ /* 0x000fe20000300000 */
.L_x_1929:
[----:B------:R-:W-:Y:S05]  /*146d0*/  BSYNC B1 ;  /* 0x0000000000017941 */ /* 0x000fea0003800000 */
.L_x_1928:
[----:B------:R-:W-:Y:S01]  /*146e0*/  IMAD.MOV.U32 R4, RZ, RZ, RZ ;  /* 0x000000ffff047224 */ /* 0x000fe200078e00ff */
[----:B------:R-:W-:Y:S01]  /*146f0*/  ULDC.64 UR4, c[0x0][0x198] ;  /* 0x0000660000047ab9 */ /* 0x000fe20000000a00 */
[----:B------:R-:W-:Y:S01]  /*14700*/  PLOP3.LUT P0, PT, PT, PT, PT, 0x80, 0x0 ;  /* 0x000000000000781c */ /* 0x000fe20003f0f070 */
[----:B------:R-:W-:Y:S01]  /*14710*/  UIADD3 UR4, UP0, UR4, 0x370, URZ ;  /* 0x0000037004047890 */ /* 0x000fe2000ff1e03f */
[----:B------:R-:W-:Y:S01]  /*14720*/  SHF.L.U32 R7, R7, 0x6, RZ ;  /* 0x0000000607077819 */ /* 0x000fe200000006ff */
[----:B------:R-:W-:Y:S01]  /*14730*/  UIADD3 UR8, UR38, 0x24400, URZ ;  /* 0x0002440026087890 */ /* 0x000fe2000fffe03f */
[----:B------:R-:W-:Y:S01]  /*14740*/  R2UR UR10, R4 ;  /* 0x00000000040a72ca */ /* 0x000fe200000e0000 */
[----:B------:R-:W-:Y:S02]  /*14750*/  UIADD3 UR9, UR38, 0x28c38, URZ ;  /* 0x00028c3826097890 */ /* 0x000fe4000fffe03f */
[----:B------:R-:W-:Y:S01]  /*14760*/  UIADD3.X UR5, URZ, UR5, URZ, UP0, !UPT ;  /* 0x000000053f057290 */ /* 0x000fe200087fe43f */
[----:B------:R-:W-:Y:S01]  /*14770*/  UMOV UR6, 0x0 ;  /* 0x0000000000067882 */ /* 0x000fe20000000000 */
[----:B------:R-:W-:-:S10]  /*14780*/  UMOV UR7, 0x14f00000 ;  /* 0x14f0000000077882 */ /* 0x000fd40000000000 */
.L_x_1930:
        /* <DEDUP_REMOVED lines=11> */
.L_x_1976:
[----:B------:R-:W-:Y:S05]  /*14840*/  BSYNC B1 ;  /* 0x0000000000017941 */ /* 0x000fea0003800000 */
.L_x_1931:
[----:B------:R-:W-:Y:S01]  /*14850*/  BSSY B1, `(.L_x_1933) ;  /* 0x0000009000017945 */ /* 0x000fe20003800000 */
[----:B--2---:R-:W-:Y:S02]  /*14860*/  IMAD.MOV.U32 R2, RZ, RZ, 0x0 ;  /* 0x00000000ff027424 */ /* 0x004fe400078e00ff */
[----:B------:R-:W-:Y:S01]  /*14870*/  IMAD.MOV.U32 R3, RZ, RZ, 0x14f00000 ;  /* 0x14f00000ff037424 */ /* 0x000fe200078e00ff */
[----:B------:R-:W-:Y:S06]  /*14880*/  @P1 BRA `(.L_x_1934) ;  /* 0x0000000000141947 */ /* 0x000fec0003800000 */
[----:B------:R-:W-:Y:S01]  /*14890*/  ISETP.NE.AND P0, PT, R10, RZ, PT ;  /* 0x000000ff0a00720c */ /* 0x000fe20003f05270 */
[----:B0-----:R-:W-:-:S04]  /*148a0*/  IMAD.MOV.U32 R5, RZ, RZ, 0x10000 ;  /* 0x00010000ff057424 */ /* 0x001fc800078e00ff */
[----:B------:R2:W-:Y:S08]  /*148b0*/  SYNCS.ARRIVE.TRANS64 RZ, [UR38+0x28c58], R5 ;  /* 0x028c5805ffff79a7 */ /* 0x0005f00008000026 */
[----:B--2---:R-:W-:Y:S05]  /*148c0*/  @!P0 BRA `(.L_x_1934) ;  /* 0x0000000000048947 */ /* 0x004fea0003800000 */
[----:B------:R-:W-:Y:S01]  /*148d0*/  BPT.TRAP 0x1 ;  /* 0x000000040000795c */ /* 0x000fe20000300000 */
.L_x_1934:
[----:B------:R-:W-:Y:S05]  /*148e0*/  BSYNC B1 ;  /* 0x0000000000017941 */ /* 0x000fea0003800000 */
.L_x_1933:
        /* <DEDUP_REMOVED lines=9> */
.L_x_1935:
        /* <DEDUP_REMOVED lines=13> */
.L_x_1936:
        /* <DEDUP_REMOVED lines=13> */
.L_x_1937:
        /* <DEDUP_REMOVED lines=13> */
.L_x_1938:
        /* <DEDUP_REMOVED lines=13> */
.L_x_1939:
        /* <DEDUP_REMOVED lines=13> */
.L_x_1940:
        /* <DEDUP_REMOVED lines=13> */
.L_x_1941:
        /* <DEDUP_REMOVED lines=13> */
.L_x_1942:
        /* <DEDUP_REMOVED lines=8> */
.L_x_1924:
[----:B------:R-:W-:Y:S05]  /*14fb0*/  BSYNC B0 ;  /* 0x0000000000007941 */ /* 0x000fea0003800000 */
.L_x_1923:
[----:B------:R-:W-:Y:S01]  /*14fc0*/  LOP3.LUT R0, R0, 0x1, RZ, 0x3c, !PT ;  /* 0x0000000100007812 */ /* 0x000fe200078e3cff */
[----:B------:R-:W-:Y:S01]  /*14fd0*/  IMAD.MOV.U32 R9, RZ, RZ, RZ ;  /* 0x000000ffff097224 */ /* 0x000fe200078e00ff */
[----:B------:R-:W-:-:S07]  /*14fe0*/  MOV R6, RZ ;  /* 0x000000ff00067202 */ /* 0x000fce0000000f00 */
.L_x_1848:
[----:B------:R-:W2:Y:S01]  /*14ff0*/  S2R R3, SR_CgaCtaId ;  /* 0x0000000000037919 */ /* 0x000ea20000008800 */
[----:B------:R-:W-:Y:S02]  /*15000*/  MOV R2, 0x400 ;  /* 0x0000040000027802 */ /* 0x000fe40000000f00 */
[----:B------:R-:W-:Y:S02]  /*15010*/  SHF.L.U32 R9, R9, 0x1f, RZ ;  /* 0x0000001f09097819 */ /* 0x000fe400000006ff */
[----:B--2---:R-:W-:-:S04]  /*15020*/  LEA R2, R3, R2, 0x18 ;  /* 0x0000000203027211 */ /* 0x004fc800078ec0ff */
[----:B------:R-:W2:Y:S02]  /*15030*/  SYNCS.PHASECHK.TRANS64.TRYWAIT P0, [R2+URZ+0x28c20], R9 ;  /* 0x028c2009020075a7 */ /* 0x000ea4000800017f */
[----:B--2---:R-:W-:Y:S05]  /*15040*/  @!P0 BRA `(.L_x_1943) ;  /* 0x0000000c00f08947 */ /* 0x004fea0003800000 */
.L_x_1977:
[----:B------:R-:W-:-:S03]  /*15050*/  UMOV UR4, 0xffffffff ;  /* 0xffffffff00047882 */ /* 0x000fc60000000000 */
[----:B------:R-:W-:Y:S05]  /*15060*/  BRA.DIV UR4, `(.L_x_1944) ;  /* 0x0000000e04fc7947 */ /* 0x000fea000b800000 */
[----:B------:R-:W3:Y:S02]  /*15070*/  S2R R3, SR_TID.X ;  /* 0x0000000000037919 */ /* 0x000ee40000002100 */
[----:B---3--:R-:W-:-:S04]  /*15080*/  SHF.R.U32.HI R3, RZ, 0x5, R3 ;  /* 0x00000005ff037819 */ /* 0x008fc80000011603 */
[----:B------:R-:W-:-:S05]  /*15090*/  LOP3.LUT R3, R3, 0x3, RZ, 0xc0, !PT ;  /* 0x0000000303037812 */ /* 0x000fca00078ec0ff */
[----:B------:R3:W4:Y:S02]  /*150a0*/  SHFL.IDX PT, R14, R3, RZ, 0x1f ;  /* 0x00001fff030e7589 */ /* 0x00072400000e0000 */
.L_x_1980:
[----:B----4-:R-:W-:-:S13]  /*150b0*/  ISETP.NE.AND P0, PT, R14, RZ, PT ;  /* 0x000000ff0e00720c */ /* 0x010fda0003f05270 */
[----:B------:R-:W-:Y:S05]  /*150c0*/  @P0 BRA `(.L_x_1747) ;  /* 0x0000000000880947 */ /* 0x000fea0003800000 */
[----:B------:R-:W-:-:S03]  /*150d0*/  UMOV UR4, 0xffffffff ;  /* 0xffffffff00047882 */ /* 0x000fc60000000000 */
[----:B------:R-:W-:Y:S05]  /*150e0*/  BRA.DIV UR4, `(.L_x_1945) ;  /* 0x0000001204107947 */ /* 0x000fea000b800000 */
[----:B------:R-:W-:-:S13]  /*150f0*/  ELECT P6, URZ, PT ;  /* 0x00000000003f782f */ /* 0x000fda00038c0000 */
.L_x_1983:
[----:B------:R-:W-:Y:S05]  /*15100*/  @!P6 BRA `(.L_x_1747) ;  /* 0x000000000078e947 */ /* 0x000fea0003800000 */
[----:B------:R-:W-:-:S06]  /*15110*/  ULOP3.LUT UR4, UR45, 0x2, URZ, 0xfc, !UPT ;  /* 0x000000022d047892 */ /* 0x000fcc000f8efc3f */
[----:B---3--:R-:W-:-:S05]  /*15120*/  IMAD.U32 R3, RZ, RZ, UR4 ;  /* 0x00000004ff037e24 */ /* 0x008fca000f8e00ff */
[----:B------:R-:W-:-:S13]  /*15130*/  ISETP.NE.AND P2, PT, R3, 0x3, PT ;  /* 0x000000030300780c */ /* 0x000fda0003f45270 */
[----:B------:R-:W-:Y:S05]  /*15140*/  @!P2 BRA `(.L_x_1946) ;  /* 0x000000000004a947 */ /* 0x000fea0003800000 */
[----:B------:R-:W-:Y:S01]  /*15150*/  BPT.TRAP 0x1 ;  /* 0x000000040000795c */ /* 0x000fe20000300000 */
.L_x_1946:
[----:B------:R-:W-:Y:S01]  /*15160*/  VIADD R8, R2, 0x28c40 ;  /* 0x00028c4002087836 */ /* 0x000fe20000000000 */
[----:B------:R-:W-:Y:S01]  /*15170*/  SHF.L.U32 R4, R0, 0x1f, RZ ;  /* 0x0000001f00047819 */ /* 0x000fe200000006ff */
[----:B------:R-:W-:-:S03]  /*15180*/  VIADD R3, R6, 0x1 ;  /* 0x0000000106037836 */ /* 0x000fc60000000000 */
[----:B------:R-:W-:Y:S02]  /*15190*/  LEA R7, R6, R8, 0x3 ;  /* 0x0000000806077211 */ /* 0x000fe400078e18ff */
[C---:B------:R-:W-:Y:S02]  /*151a0*/  ISETP.NE.AND P1, PT, R3.reuse, 0x2, PT ;  /* 0x000000020300780c */ /* 0x040fe40003f25270 */
[----:B------:R-:W3:Y:S02]  /*151b0*/  SYNCS.PHASECHK.TRANS64.TRYWAIT P0, [R7+URZ], R4 ;  /* 0x00000004070075a7 */ /* 0x000ee4000800017f */
[----:B0-----:R-:W-:Y:S02]  /*151c0*/  SEL R5, RZ, 0x1, P1 ;  /* 0x00000001ff057807 */ /* 0x001fe40000800000 */
[----:B------:R-:W-:Y:S02]  /*151d0*/  SEL R3, R3, RZ, P1 ;  /* 0x000000ff03037207 */ /* 0x000fe40000800000 */
[----:B------:R-:W-:-:S03]  /*151e0*/  LOP3.LUT R0, R0, R5, RZ, 0x3c, !PT ;  /* 0x0000000500007212 */ /* 0x000fc600078e3cff */
[----:B------:R-:W-:Y:S01]  /*151f0*/  IMAD R5, R3, 0x8, R8 ;  /* 0x0000000803057824 */ /* 0x000fe200078e0208 */
[----:B------:R-:W-:Y:S01]  /*15200*/  SHF.L.U32 R0, R0, 0x1f, RZ ;  /* 0x0000001f00007819 */ /* 0x000fe200000006ff */
[----:B---3--:R-:W-:Y:S06]  /*15210*/  @!P0 BRA `(.L_x_1947) ;  /* 0x0000000c00e48947 */ /* 0x008fec0003800000 */
.L_x_1984:
[----:B------:R-:W3:Y:S02]  /*15220*/  SYNCS.PHASECHK.TRANS64.TRYWAIT P0, [R5+URZ], R0 ;  /* 0x00000000050075a7 */ /* 0x000ee4000800017f */
[----:B---3--:R-:W-:Y:S05]  /*15230*/  @!P0 BRA `(.L_x_1948) ;  /* 0x0000000c00f08947 */ /* 0x008fea0003800000 */
.L_x_1985:
[----:B------:R-:W-:Y:S05]  /*15240*/  @!P2 BRA `(.L_x_1949) ;  /* 0x000000000004a947 */ /* 0x000fea0003800000 */
[----:B------:R-:W-:Y:S01]  /*15250*/  BPT.TRAP 0x1 ;  /* 0x000000040000795c */ /* 0x000fe20000300000 */
.L_x_1949:
[----:B--2---:R-:W-:-:S05]  /*15260*/  VIADD R2, R2, 0x28c60 ;  /* 0x00028c6002027836 */ /* 0x004fca0000000000 */
[----:B---3--:R-:W-:-:S04]  /*15270*/  LEA R5, R6, R2, 0x3 ;  /* 0x0000000206057211 */ /* 0x008fc800078e18ff */
[----:B------:R-:W2:Y:S02]  /*15280*/  SYNCS.PHASECHK.TRANS64.TRYWAIT P0, [R5+URZ], R4 ;  /* 0x00000004050075a7 */ /* 0x000ea4000800017f */
[----:B--2---:R-:W-:Y:S05]  /*15290*/  @!P0 BRA `(.L_x_1950) ;  /* 0x0000000c00ec8947 */ /* 0x004fea0003800000 */
.L_x_1986:
[----:B------:R-:W-:-:S07]  /*152a0*/  IMAD R3, R3, 0x8, R2 ;  /* 0x0000000803037824 */ /* 0x000fce00078e0202 */
.L_x_1951:
[----:B---3--:R3:W4:Y:S02]  /*152b0*/  SYNCS.PHASECHK.TRANS64.TRYWAIT P0, [R3+URZ], R0 ;  /* 0x00000000030075a7 */ /* 0x008724000800017f */
[----:B----4-:R-:W-:Y:S05]  /*152c0*/  @!P0 NANOSLEEP.SYNCS 0x989680 ;  /* 0x009896800000895d */ /* 0x010fea0003900000 */
[----:B------:R-:W4:Y:S02]  /*152d0*/  @!P0 SYNCS.PHASECHK.TRANS64 P0, [R3+URZ], R0 ;  /* 0x00000000030085a7 */ /* 0x000f24000800007f */
[----:B----4-:R-:W-:Y:S05]  /*152e0*/  @!P0 BRA `(.L_x_1951) ;  /* 0xfffffffc00f08947 */ /* 0x010fea000383ffff */
.L_x_1747:
[----:B------:R-:W-:Y:S05]  /*152f0*/  BSYNC B6 ;  /* 0x0000000000067941 */ /* 0x000fea0003800000 */
.L_x_1744:
[----:B------:R-:W-:Y:S05]  /*15300*/  EXIT ;  /* 0x000000000000794d */ /* 0x000fea0003800000 */
.L_x_1758:
[----:B0-----:R-:W-:-:S04]  /*15310*/  IMAD.U32 R5, RZ, RZ, UR5 ;  /* 0x00000005ff057e24 */ /* 0x001fc8000f8e00ff */
[----:B------:R0:W1:Y:S03]  /*15320*/  SYNCS.PHASECHK.TRANS64.TRYWAIT P1, [R5+URZ+0x28c50], R2 ;  /* 0x028c5002050075a7 */ /* 0x000066000802017f */
[----:B-1----:R-:W-:Y:S05]  /*15330*/  @!P1 NANOSLEEP.SYNCS 0x989680 ;  /* 0x009896800000995d */ /* 0x002fea0003900000 */
[----:B------:R-:W1:Y:S02]  /*15340*/  @!P1 SYNCS.PHASECHK.TRANS64 P1, [R5+URZ+0x28c50], R2 ;  /* 0x028c5002050095a7 */ /* 0x000e64000802007f */
[----:B-1----:R-:W-:Y:S05]  /*15350*/  @!P1 BRA `(.L_x_1758) ;  /* 0xfffffffc00ec9947 */ /* 0x002fea000383ffff */
[----:B------:R-:W-:Y:S05]  /*15360*/  BRA `(.L_x_1952) ;  /* 0xfffffec400647947 */ /* 0x000fea000383ffff */
.L_x_1763:
[----:B-1----:R-:W-:-:S04]  /*15370*/  IMAD.U32 R5, RZ, RZ, UR7 ;  /* 0x00000007ff057e24 */ /* 0x002fc8000f8e00ff */
[----:B------:R1:W2:Y:S03]  /*15380*/  SYNCS.PHASECHK.TRANS64.TRYWAIT P1, [R5+URZ+0x28c50], R2 ;  /* 0x028c5002050075a7 */ /* 0x0002a6000802017f */
[----:B--2---:R-:W-:Y:S05]  /*15390*/  @!P1 NANOSLEEP.SYNCS 0x989680 ;  /* 0x009896800000995d */ /* 0x004fea0003900000 */
[----:B------:R-:W2:Y:S02]  /*153a0*/  @!P1 SYNCS.PHASECHK.TRANS64 P1, [R5+URZ+0x28c50], R2 ;  /* 0x028c5002050095a7 */ /* 0x000ea4000802007f */
[----:B--2---:R-:W-:Y:S05]  /*153b0*/  @!P1 BRA `(.L_x_1763) ;  /* 0xfffffffc00ec9947 */ /* 0x004fea000383ffff */
[----:B------:R-:W-:Y:S05]  /*153c0*/  BRA `(.L_x_1762) ;  /* 0xfffffed0006c7947 */ /* 0x000fea000383ffff */
.L_x_1773:
[----:B0-----:R-:W-:-:S04]  /*153d0*/  MOV R9, UR37 ;  /* 0x0000002500097c02 */ /* 0x001fc80008000f00 */
[----:B------:R0:W1:Y:S03]  /*153e0*/  SYNCS.PHASECHK.TRANS64.TRYWAIT P0, [R9+URZ+0x28c00], R14 ;  /* 0x028c000e090075a7 */ /* 0x000066000800017f */
[----:B-1----:R-:W-:Y:S05]  /*153f0*/  @!P0 NANOSLEEP.SYNCS 0x989680 ;  /* 0x009896800000895d */ /* 0x002fea0003900000 */
[----:B------:R-:W1:Y:S02]  /*15400*/  @!P0 SYNCS.PHASECHK.TRANS64 P0, [R9+URZ+0x28c00], R14 ;  /* 0x028c000e090085a7 */ /* 0x000e64000800007f */
[----:B-1----:R-:W-:Y:S05]  /*15410*/  @!P0 BRA `(.L_x_1773) ;  /* 0xfffffffc00ec8947 */ /* 0x002fea000383ffff */
[----:B------:R-:W-:Y:S05]  /*15420*/  BRA `(.L_x_1953) ;  /* 0xfffffee800a07947 */ /* 0x000fea000383ffff */
.L_x_1777:
[----:B--2---:R-:W-:-:S04]  /*15430*/  IMAD.U32 R5, RZ, RZ, UR37 ;  /* 0x00000025ff057e24 */ /* 0x004fc8000f8e00ff */
[----:B------:R2:W3:Y:S03]  /*15440*/  SYNCS.PHASECHK.TRANS64.TRYWAIT P0, [R5+URZ+0x28c30], R14 ;  /* 0x028c300e050075a7 */ /* 0x0004e6000800017f */
[----:B---3--:R-:W-:Y:S05]  /*15450*/  @!P0 NANOSLEEP.SYNCS 0x989680 ;  /* 0x009896800000895d */ /* 0x008fea0003900000 */
[----:B------:R-:W3:Y:S02]  /*15460*/  @!P0 SYNCS.PHASECHK.TRANS64 P0, [R5+URZ+0x28c30], R14 ;  /* 0x028c300e050085a7 */ /* 0x000ee4000800007f */
[----:B---3--:R-:W-:Y:S05]  /*15470*/  @!P0 BRA `(.L_x_1777) ;  /* 0xfffffffc00ec8947 */ /* 0x008fea000383ffff */
[----:B------:R-:W-:Y:S05]  /*15480*/  BRA `(.L_x_1776) ;  /* 0xfffffee800ec7947 */ /* 0x000fea000383ffff */
.L_x_1789:
[----:B-1----:R1:W3:Y:S02]  /*15490*/  SYNCS.PHASECHK.TRANS64.TRYWAIT P0, [R13+URZ+0x28c50], R14 ;  /* 0x028c500e0d0075a7 */ /* 0x0022e4000800017f */
[----:B---3--:R-:W-:Y:S05]  /*154a0*/  @!P0 NANOSLEEP.SYNCS 0x989680 ;  /* 0x009896800000895d */ /* 0x008fea0003900000 */
[----:B------:R-:W3:Y:S02]  /*154b0*/  @!P0 SYNCS.PHASECHK.TRANS64 P0, [R13+URZ+0x28c50], R14 ;  /* 0x028c500e0d0085a7 */ /* 0x000ee4000800007f */
[----:B---3--:R-:W-:Y:S05]  /*154c0*/  @!P0 BRA `(.L_x_1789) ;  /* 0xfffffffc00f08947 */ /* 0x008fea000383ffff */
[----:B------:R-:W-:Y:S05]  /*154d0*/  BRA `(.L_x_1788) ;  /* 0xffffff0c00587947 */ /* 0x000fea000383ffff */
.L_x_1797:
[----:B0-----:R-:W-:-:S04]  /*154e0*/  IMAD.U32 R14, RZ, RZ, UR32 ;  /* 0x00000020ff0e7e24 */ /* 0x001fc8000f8e00ff */
[----:B------:R0:W3:Y:S03]  /*154f0*/  SYNCS.PHASECHK.TRANS64.TRYWAIT P0, [R14+URZ+0x28c30], R13 ;  /* 0x028c300d0e0075a7 */ /* 0x0000e6000800017f */
[----:B---3--:R-:W-:Y:S05]  /*15500*/  @!P0 NANOSLEEP.SYNCS 0x989680 ;  /* 0x009896800000895d */ /* 0x008fea0003900000 */
[----:B------:R-:W3:Y:S02]  /*15510*/  @!P0 SYNCS.PHASECHK.TRANS64 P0, [R14+URZ+0x28c30], R13 ;  /* 0x028c300d0e0085a7 */ /* 0x000ee4000800007f */
[----:B---3--:R-:W-:Y:S05]  /*15520*/  @!P0 BRA `(.L_x_1797) ;  /* 0xfffffffc00ec8947 */ /* 0x008fea000383ffff */
[----:B------:R-:W-:Y:S05]  /*15530*/  BRA `(.L_x_1796) ;  /* 0xffffff1000c47947 */ /* 0x000fea000383ffff */
.L_x_1809:
[----:B-1----:R1:W3:Y:S02]  /*15540*/  SYNCS.PHASECHK.TRANS64.TRYWAIT P0, [R14+URZ+0x28c50], R13 ;  /* 0x028c500d0e0075a7 */ /* 0x0022e4000800017f */
[----:B---3--:R-:W-:Y:S05]  /*15550*/  @!P0 NANOSLEEP.SYNCS 0x989680 ;  /* 0x009896800000895d */ /* 0x008fea0003900000 */
[----:B------:R-:W3:Y:S02]  /*15560*/  @!P0 SYNCS.PHASECHK.TRANS64 P0, [R14+URZ+0x28c50], R13 ;  /* 0x028c500d0e0085a7 */ /* 0x000ee4000800007f */
[----:B---3--:R-:W-:Y:S05]  /*15570*/  @!P0 BRA `(.L_x_1809) ;  /* 0xfffffffc00f08947 */ /* 0x008fea000383ffff */
[----:B------:R-:W-:Y:S05]  /*15580*/  BRA `(.L_x_1808) ;  /* 0xffffff3400ac7947 */ /* 0x000fea000383ffff */
.L_x_1818:
[----:B-1----:R-:W-:-:S04]  /*15590*/  IMAD.U32 R6, RZ, RZ, UR29 ;  /* 0x0000001dff067e24 */ /* 0x002fc8000f8e00ff */
[----:B------:R1:W4:Y:S03]  /*155a0*/  SYNCS.PHASECHK.TRANS64.TRYWAIT P1, [R6+URZ+0x28c30], R13 ;  /* 0x028c300d060075a7 */ /* 0x000326000802017f */
[----:B----4-:R-:W-:Y:S05]  /*155b0*/  @!P1 NANOSLEEP.SYNCS 0x989680 ;  /* 0x009896800000995d */ /* 0x010fea0003900000 */
[----:B------:R-:W4:Y:S02]  /*155c0*/  @!P1 SYNCS.PHASECHK.TRANS64 P1, [R6+URZ+0x28c30], R13 ;  /* 0x028c300d060095a7 */ /* 0x000f24000802007f */
[----:B----4-:R-:W-:Y:S05]  /*155d0*/  @!P1 BRA `(.L_x_1818) ;  /* 0xfffffffc00ec9947 */ /* 0x010fea000383ffff */
[----:B------:R-:W-:Y:S05]  /*155e0*/  BRA `(.L_x_1817) ;  /* 0xffffff3c00547947 */ /* 0x000fea000383ffff */
.L_x_1822:
[----:B--2---:R2:W3:Y:S02]  /*155f0*/  SYNCS.PHASECHK.TRANS64.TRYWAIT P1, [R192+URZ+0x28c50], R13 ;  /* 0x028c500dc00075a7 */ /* 0x0044e4000802017f */
[----:B---3--:R-:W-:Y:S05]  /*15600*/  @!P1 NANOSLEEP.SYNCS 0x989680 ;  /* 0x009896800000995d */ /* 0x008fea0003900000 */
[----:B------:R-:W3:Y:S02]  /*15610*/  @!P1 SYNCS.PHASECHK.TRANS64 P1, [R192+URZ+0x28c50], R13 ;  /* 0x028c500dc00095a7 */ /* 0x000ee4000802007f */
[----:B---3--:R-:W-:Y:S05]  /*15620*/  @!P1 BRA `(.L_x_1822) ;  /* 0xfffffffc00f09947 */ /* 0x008fea000383ffff */
[----:B------:R-:W-:Y:S05]  /*15630*/  BRA `(.L_x_1821) ;  /* 0xffffff5400707947 */ /* 0x000fea000383ffff */
.L_x_1828:
[----:B-1----:R-:W-:-:S04]  /*15640*/  MOV R6, UR31 ;  /* 0x0000001f00067c02 */ /* 0x002fc80008000f00 */
[----:B------:R1:W3:Y:S03]  /*15650*/  SYNCS.PHASECHK.TRANS64.TRYWAIT P0, [R6+URZ+0x28c30], R13 ;  /* 0x028c300d060075a7 */ /* 0x0002e6000800017f */
[----:B---3--:R-:W-:Y:S05]  /*15660*/  @!P0 NANOSLEEP.SYNCS 0x989680 ;  /* 0x009896800000895d */ /* 0x008fea0003900000 */
[----:B------:R-:W3:Y:S02]  /*15670*/  @!P0 SYNCS.PHASECHK.TRANS64 P0, [R6+URZ+0x28c30], R13 ;  /* 0x028c300d060085a7 */ /* 0x000ee4000800007f */
[----:B---3--:R-:W-:Y:S05]  /*15680*/  @!P0 BRA `(.L_x_1828) ;  /* 0xfffffffc00ec8947 */ /* 0x008fea000383ffff */
[----:B------:R-:W-:Y:S05]  /*15690*/  BRA `(.L_x_1827) ;  /* 0xffffff5800687947 */ /* 0x000fea000383ffff */
.L_x_1840:
[----:B-1----:R1:W3:Y:S02]  /*156a0*/  SYNCS.PHASECHK.TRANS64.TRYWAIT P0, [R16+URZ+0x28c50], R13 ;  /* 0x028c500d100075a7 */ /* 0x0022e4000800017f */
[----:B---3--:R-:W-:Y:S05]  /*156b0*/  @!P0 NANOSLEEP.SYNCS 0x989680 ;  /* 0x009896800000895d */ /* 0x008fea0003900000 */
[----:B------:R-:W3:Y:S02]  /*156c0*/  @!P0 SYNCS.PHASECHK.TRANS64 P0, [R16+URZ+0x28c50], R13 ;  /* 0x028c500d100085a7 */ /* 0x000ee4000800007f */
[----:B---3--:R-:W-:Y:S05]  /*156d0*/  @!P0 BRA `(.L_x_1840) ;  /* 0xfffffffc00f08947 */ /* 0x008fea000383ffff */
[----:B------:R-:W-:Y:S05]  /*156e0*/  BRA `(.L_x_1839) ;  /* 0xffffff7c00347947 */ /* 0x000fea000383ffff */
.L_x_1859:
[----:B------:R-:W-:Y:S01]  /*156f0*/  IMAD.MOV.U32 R13, RZ, RZ, R19 ;  /* 0x000000ffff0d7224 */ /* 0x000fe200078e0013 */
[----:B------:R-:W-:Y:S01]  /*15700*/  MOV R15, 0xffffffff ;  /* 0xffffffff000f7802 */ /* 0x000fe20000000f00 */
[----:B------:R-:W-:Y:S02]  /*15710*/  IMAD.MOV.U32 R12, RZ, RZ, RZ ;  /* 0x000000ffff0c7224 */ /* 0x000fe400078e00ff */
[----:B------:R-:W-:-:S07]  /*15720*/  IMAD.MOV.U32 R11, RZ, RZ, 0x1f ;  /* 0x0000001fff0b7424 */ /* 0x000fce00078e00ff */
[----:B------:R-:W-:Y:S05]  /*15730*/  WARPSYNC.COLLECTIVE R15, `(.L_x_1954) ;  /* 0x000000000f087348 */ /* 0x000fea0003c00000 */
[----:B------:R0:W1:Y:S02]  /*15740*/  SHFL.IDX P6, R14, R13, R12, R11 ;  /* 0x0000000c0d0e7389 */ /* 0x00006400000c000b */
[----:B01----:R-:W-:Y:S01]  /*15750*/  ENDCOLLECTIVE ;  /* 0x000000000000791b */ /* 0x003fe20003800000 */
.L_x_1954:
[----:B------:R-:W-:Y:S05]  /*15760*/  BRA `(.L_x_1955) ;  /* 0xffffffbc00f87947 */ /* 0x000fea000383ffff */
.L_x_1861:
[----:B------:R-:W-:Y:S01]  /*15770*/  BSSY B0, `(.L_x_1956) ;  /* 0x0000006000007945 */ /* 0x000fe20003800000 */
[----:B------:R-:W-:-:S07]  /*15780*/  IMAD.MOV.U32 R15, RZ, RZ, -0x1 ;  /* 0xffffffffff0f7424 */ /* 0x000fce00078e00ff */
[----:B------:R-:W-:Y:S05]  /*15790*/  WARPSYNC.COLLECTIVE R15, `(.L_x_1957) ;  /* 0x000000000f0c7348 */ /* 0x000fea0003c00000 */
[----:B------:R-:W-:Y:S02]  /*157a0*/  ELECT P6, UR62, PT ;  /* 0x00000000003e782f */ /* 0x000fe400038c0000 */
[----:B------:R-:W-:Y:S01]  /*157b0*/  MOV R14, UR62 ;  /* 0x0000003e000e7c02 */ /* 0x000fe20008000f00 */
[----:B------:R-:W-:Y:S10]  /*157c0*/  ENDCOLLECTIVE ;  /* 0x000000000000791b */ /* 0x000ff40003800000 */
.L_x_1957:
[----:B------:R-:W-:Y:S05]  /*157d0*/  BSYNC B0 ;  /* 0x0000000000007941 */ /* 0x000fea0003800000 */
.L_x_1956:
[----:B------:R-:W-:Y:S05]  /*157e0*/  BRA `(.L_x_1958) ;  /* 0xffffffbc00f87947 */ /* 0x000fea000383ffff */
.L_x_1863:
[----:B0-----:R-:W-:-:S04]  /*157f0*/  IMAD.U32 R3, RZ, RZ, UR38 ;  /* 0x00000026ff037e24 */ /* 0x001fc8000f8e00ff */
[----:B------:R0:W1:Y:S03]  /*15800*/  SYNCS.PHASECHK.TRANS64.TRYWAIT P0, [R3+URZ+0x28c40], R0 ;  /* 0x028c4000030075a7 */ /* 0x000066000800017f */
[----:B-1----:R-:W-:Y:S05]  /*15810*/  @!P0 NANOSLEEP.SYNCS 0x989680 ;  /* 0x009896800000895d */ /* 0x002fea0003900000 */
[----:B------:R-:W1:Y:S02]  /*15820*/  @!P0 SYNCS.PHASECHK.TRANS64 P0, [R3+URZ+0x28c40], R0 ;  /* 0x028c4000030085a7 */ /* 0x000e64000800007f */
[----:B-1----:R-:W-:Y:S05]  /*15830*/  @!P0 BRA `(.L_x_1863) ;  /* 0xfffffffc00ec8947 */ /* 0x002fea000383ffff */
[----:B------:R-:W-:Y:S05]  /*15840*/  BRA `(.L_x_1959) ;  /* 0xffffffc000587947 */ /* 0x000fea000383ffff */
.L_x_1866:
[----:B------:R-:W-:Y:S01]  /*15850*/  IMAD.MOV.U32 R13, RZ, RZ, R7 ;  /* 0x000000ffff0d7224 */ /* 0x000fe200078e0007 */
[----:B------:R-:W-:Y:S01]  /*15860*/  MOV R12, RZ ;  /* 0x000000ff000c7202 */ /* 0x000fe20000000f00 */
[----:B------:R-:W-:Y:S02]  /*15870*/  IMAD.MOV.U32 R11, RZ, RZ, 0x181f ;  /* 0x0000181fff0b7424 */ /* 0x000fe400078e00ff */
[----:B------:R-:W-:Y:S02]  /*15880*/  IMAD.MOV.U32 R15, RZ, RZ, -0x1 ;  /* 0xffffffffff0f7424 */ /* 0x000fe400078e00ff */
[----:B------:R-:W-:-:S07]  /*15890*/  VIADD R4, R4, UR40 ;  /* 0x0000002804047c36 */ /* 0x000fce0008000000 */
[----:B------:R-:W-:Y:S05]  /*158a0*/  WARPSYNC.COLLECTIVE R15, `(.L_x_1960) ;  /* 0x000000000f087348 */ /* 0x000fea0003c00000 */
[----:B------:R0:W1:Y:S02]  /*158b0*/  SHFL.IDX P6, R14, R13, R12, R11 ;  /* 0x0000000c0d0e7389 */ /* 0x00006400000c000b */
[----:B01----:R-:W-:Y:S01]  /*158c0*/  ENDCOLLECTIVE ;  /* 0x000000000000791b */ /* 0x003fe20003800000 */
.L_x_1960:
[----:B------:R-:W-:Y:S01]  /*158d0*/  MOV R13, R0 ;  /* 0x00000000000d7202 */ /* 0x000fe20000000f00 */
[----:B------:R-:W-:-:S07]  /*158e0*/  IMAD.MOV.U32 R2, RZ, RZ, R14 ;  /* 0x000000ffff027224 */ /* 0x000fce00078e000e */
[----:B------:R-:W-:Y:S05]  /*158f0*/  WARPSYNC.COLLECTIVE R15, `(.L_x_1961) ;  /* 0x000000000f087348 */ /* 0x000fea0003c00000 */
[----:B------:R0:W1:Y:S02]  /*15900*/  SHFL.IDX P6, R14, R13, R12, R11 ;  /* 0x0000000c0d0e7389 */ /* 0x00006400000c000b */
[----:B01----:R-:W-:Y:S01]  /*15910*/  ENDCOLLECTIVE ;  /* 0x000000000000791b */ /* 0x003fe20003800000 */
.L_x_1961:
[----:B------:R-:W-:Y:S02]  /*15920*/  ULDC UR4, c[0x0][0x288] ;  /* 0x0000a20000047ab9 */ /* 0x000fe40000000800 */
[----:B------:R-:W-:-:S05]  /*15930*/  IMAD R6, R6, UR4, RZ ;  /* 0x0000000406067c24 */ /* 0x000fca000f8e02ff */
[C---:B------:R-:W-:Y:S02]  /*15940*/  ISETP.GE.AND P1, PT, R4.reuse, R6, PT ;  /* 0x000000060400720c */ /* 0x040fe40003f26270 */
[----:B------:R-:W-:Y:S01]  /*15950*/  IADD3 R11, R4, 0x10, RZ ;  /* 0x00000010040b7810 */ /* 0x000fe20007ffe0ff */
[----:B------:R-:W-:Y:S02]  /*15960*/  IMAD.MOV.U32 R13, RZ, RZ, R7 ;  /* 0x000000ffff0d7224 */ /* 0x000fe400078e0007 */
[----:B------:R-:W-:-:S08]  /*15970*/  IMAD.MOV.U32 R12, RZ, RZ, 0x1 ;  /* 0x00000001ff0c7424 */ /* 0x000fd000078e00ff */
[----:B------:R-:W-:Y:S02]  /*15980*/  @!P1 LEA R9, R5, UR38, 0x1 ;  /* 0x0000002605099c11 */ /* 0x000fe4000f8e08ff */
[----:B------:R-:W-:-:S05]  /*15990*/  @!P1 LEA R14, P2, R8, R14, 0x1 ;  /* 0x0000000e080e9211 */ /* 0x000fca00078408ff */
[----:B------:R-:W-:Y:S02]  /*159a0*/  @!P1 IMAD.X R3, RZ, RZ, R2, P2 ;  /* 0x000000ffff039224 */ /* 0x000fe400010e0602 */
[----:B------:R-:W-:-:S05]  /*159b0*/  @!P1 IMAD.MOV.U32 R2, RZ, RZ, R14 ;  /* 0x000000ffff029224 */ /* 0x000fca00078e000e */
[----:B------:R-:W-:Y:S01]  /*159c0*/  @!PT LDS RZ, [RZ] ;  /* 0x00000000fffff984 */ /* 0x000fe20000000800 */
[----:B------:R-:W-:Y:S01]  /*159d0*/  @!PT LDS RZ, [RZ] ;  /* 0x00000000fffff984 */ /* 0x000fe20000000800 */
[----:B------:R-:W-:Y:S01]  /*159e0*/  @!PT LDS RZ, [RZ] ;  /* 0x00000000fffff984 */ /* 0x000fe20000000800 */
[----:B------:R0:W-:Y:S01]  /*159f0*/  @!P1 LDGSTS.E.BYPASS.LTC128B.128 [R9+0x20400], desc[UR48][R2.64], !P0 ;  /* 0x2040000002099fae */ /* 0x0001e2000c101d70 */
[----:B------:R-:W-:Y:S02]  /*15a00*/  ISETP.GE.AND P1, PT, R11, R6, PT ;  /* 0x000000060b00720c */ /* 0x000fe40003f26270 */
[----:B------:R-:W-:-:S11]  /*15a10*/  MOV R11, 0x181f ;  /* 0x0000181f000b7802 */ /* 0x000fd60000000f00 */
[----:B0-----:R-:W-:Y:S05]  /*15a20*/  WARPSYNC.COLLECTIVE R15, `(.L_x_1962) ;  /* 0x000000000f087348 */ /* 0x001fea0003c00000 */
[----:B------:R1:W2:Y:S02]  /*15a30*/  SHFL.IDX P6, R14, R13, R12, R11 ;  /* 0x0000000c0d0e7389 */ /* 0x0002a400000c000b */
[----:B012---:R-:W-:Y:S01]  /*15a40*/  ENDCOLLECTIVE ;  /* 0x000000000000791b */ /* 0x007fe20003800000 */
.L_x_1962:
[----:B------:R-:W-:Y:S01]  /*15a50*/  VIADD R9, R4, 0x20 ;  /* 0x0000002004097836 */ /* 0x000fe20000000000 */
[----:B------:R-:W-:Y:S01]  /*15a60*/  @!P1 LEA R21, R5, UR38, 0x1 ;  /* 0x0000002605159c11 */ /* 0x000fe2000f8e08ff */
[----:B------:R-:W-:Y:S02]  /*15a70*/  IMAD.MOV.U32 R13, RZ, RZ, R0 ;  /* 0x000000ffff0d7224 */ /* 0x000fe400078e0000 */
[----:B------:R-:W-:-:S07]  /*15a80*/  IMAD.MOV.U32 R2, RZ, RZ, R14 ;  /* 0x000000ffff027224 */ /* 0x000fce00078e000e */
[----:B------:R-:W-:Y:S05]  /*15a90*/  WARPSYNC.COLLECTIVE R15, `(.L_x_1963) ;  /* 0x000000000f087348 */ /* 0x000fea0003c00000 */
[----:B------:R0:W1:Y:S02]  /*15aa0*/  SHFL.IDX P6, R14, R13, R12, R11 ;  /* 0x0000000c0d0e7389 */ /* 0x00006400000c000b */
[----:B01----:R-:W-:Y:S01]  /*15ab0*/  ENDCOLLECTIVE ;  /* 0x000000000000791b */ /* 0x003fe20003800000 */
.L_x_1963:
[----:B------:R-:W-:Y:S01]  /*15ac0*/  MOV R13, R7 ;  /* 0x00000007000d7202 */ /* 0x000fe20000000f00 */
[----:B------:R-:W-:Y:S01]  /*15ad0*/  IMAD.MOV.U32 R12, RZ, RZ, 0x2 ;  /* 0x00000002ff0c7424 */ /* 0x000fe200078e00ff */
[----:B------:R-:W-:-:S04]  /*15ae0*/  @!P1 LEA R14, P2, R8, R14, 0x1 ;  /* 0x0000000e080e9211 */ /* 0x000fc800078408ff */
[----:B------:R-:W-:Y:S01]  /*15af0*/  @!P1 IADD3.X R3, RZ, R2, RZ, P2, !PT ;  /* 0x00000002ff039210 */ /* 0x000fe200017fe4ff */
[----:B------:R-:W-:-:S08]  /*15b00*/  @!P1 IMAD.MOV.U32 R2, RZ, RZ, R14 ;  /* 0x000000ffff029224 */ /* 0x000fd000078e000e */
[----:B------:R-:W-:Y:S05]  /*15b10*/  WARPSYNC.COLLECTIVE R15, `(.L_x_1964) ;  /* 0x000000000f087348 */ /* 0x000fea0003c00000 */
[----:B------:R0:W1:Y:S02]  /*15b20*/  SHFL.IDX P6, R14, R13, R12, R11 ;  /* 0x0000000c0d0e7389 */ /* 0x00006400000c000b */
[----:B01----:R-:W-:Y:S01]  /*15b30*/  ENDCOLLECTIVE ;  /* 0x000000000000791b */ /* 0x003fe20003800000 */
.L_x_1964:
[----:B------:R-:W-:Y:S01]  /*15b40*/  @!PT LDS RZ, [RZ] ;  /* 0x00000000fffff984 */ /* 0x000fe20000000800 */
[----:B------:R-:W-:Y:S01]  /*15b50*/  @!PT LDS RZ, [RZ] ;  /* 0x00000000fffff984 */ /* 0x000fe20000000800 */
[----:B------:R-:W-:Y:S01]  /*15b60*/  @!PT LDS RZ, [RZ] ;  /* 0x00000000fffff984 */ /* 0x000fe20000000800 */
[----:B------:R0:W-:Y:S01]  /*15b70*/  @!P1 LDGSTS.E.BYPASS.LTC128B.128 [R21+0x20c00], desc[UR48][R2.64], !P0 ;  /* 0x20c0000002159fae */ /* 0x0001e2000c101d70 */
[----:B------:R-:W-:Y:S02]  /*15b80*/  ISETP.GE.AND P1, PT, R9, R6, PT ;  /* 0x000000060900720c */ /* 0x000fe40003f26270 */
[----:B------:R-:W-:-:S11]  /*15b90*/  MOV R13, R0 ;  /* 0x00000000000d7202 */ /* 0x000fd60000000f00 */
[----:B------:R-:W-:Y:S01]  /*15ba0*/  @!P1 LEA R9, R5, UR38, 0x1 ;  /* 0x0000002605099c11 */ /* 0x000fe2000f8e08ff */
[----:B0-----:R-:W-:-:S07]  /*15bb0*/  IMAD.MOV.U32 R2, RZ, RZ, R14 ;  /* 0x000000ffff027224 */ /* 0x001fce00078e000e */
[----:B------:R-:W-:Y:S05]  /*15bc0*/  WARPSYNC.COLLECTIVE R15, `(.L_x_1965) ;  /* 0x000000000f087348 */ /* 0x000fea0003c00000 */
[----:B------:R0:W1:Y:S02]  /*15bd0*/  SHFL.IDX P6, R14, R13, R12, R11 ;  /* 0x0000000c0d0e7389 */ /* 0x00006400000c000b */
[----:B01----:R-:W-:Y:S01]  /*15be0*/  ENDCOLLECTIVE ;  /* 0x000000000000791b */ /* 0x003fe20003800000 */
.L_x_1965:
[----:B------:R-:W-:Y:S01]  /*15bf0*/  MOV R13, R7 ;  /* 0x00000007000d7202 */ /* 0x000fe20000000f00 */
[----:B------:R-:W-:Y:S01]  /*15c00*/  IMAD.MOV.U32 R12, RZ, RZ, 0x3 ;  /* 0x00000003ff0c7424 */ /* 0x000fe200078e00ff */
[----:B------:R-:W-:-:S05]  /*15c10*/  @!P1 LEA R14, P2, R8, R14, 0x1 ;  /* 0x0000000e080e9211 */ /* 0x000fca00078408ff */
[----:B------:R-:W-:Y:S02]  /*15c20*/  @!P1 IMAD.X R3, RZ, RZ, R2, P2 ;  /* 0x000000ffff039224 */ /* 0x000fe400010e0602 */
[----:B------:R-:W-:-:S07]  /*15c30*/  @!P1 IMAD.MOV.U32 R2, RZ, RZ, R14 ;  /* 0x000000ffff029224 */ /* 0x000fce00078e000e */
[----:B------:R-:W-:Y:S05]  /*15c40*/  WARPSYNC.COLLECTIVE R15, `(.L_x_1966) ;  /* 0x000000000f087348 */ /* 0x000fea0003c00000 */
[----:B------:R0:W1:Y:S02]  /*15c50*/  SHFL.IDX P6, R14, R13, R12, R11 ;  /* 0x0000000c0d0e7389 */ /* 0x00006400000c000b */
[----:B01----:R-:W-:Y:S01]  /*15c60*/  ENDCOLLECTIVE ;  /* 0x000000000000791b */ /* 0x003fe20003800000 */
.L_x_1966:
[----:B------:R-:W-:Y:S01]  /*15c70*/  @!PT LDS RZ, [RZ] ;  /* 0x00000000fffff984 */ /* 0x000fe20000000800 */
[----:B------:R-:W-:Y:S01]  /*15c80*/  @!PT LDS RZ, [RZ] ;  /* 0x00000000fffff984 */ /* 0x000fe20000000800 */
[----:B------:R-:W-:Y:S01]  /*15c90*/  @!PT LDS RZ, [RZ] ;  /* 0x00000000fffff984 */ /* 0x000fe20000000800 */
[----:B------:R0:W-:Y:S01]  /*15ca0*/  @!P1 LDGSTS.E.BYPASS.LTC128B.128 [R9+0x21400], desc[UR48][R2.64], !P0 ;  /* 0x2140000002099fae */ /* 0x0001e2000c101d70 */
[----:B------:R-:W-:Y:S01]  /*15cb0*/  MOV R13, R0 ;  /* 0x00000000000d7202 */ /* 0x000fe20000000f00 */
[----:B------:R-:W-:-:S07]  /*15cc0*/  IMAD.MOV.U32 R7, RZ, RZ, R14 ;  /* 0x000000ffff077224 */ /* 0x000fce00078e000e */
[----:B0-----:R-:W-:Y:S05]  /*15cd0*/  WARPSYNC.COLLECTIVE R15, `(.L_x_1967) ;  /* 0x000000000f087348 */ /* 0x001fea0003c00000 */
[----:B------:R1:W2:Y:S02]  /*15ce0*/  SHFL.IDX P6, R14, R13, R12, R11 ;  /* 0x0000000c0d0e7389 */ /* 0x0002a400000c000b */
[----:B012---:R-:W-:Y:S01]  /*15cf0*/  ENDCOLLECTIVE ;  /* 0x000000000000791b */ /* 0x007fe20003800000 */
.L_x_1967:
[----:B------:R-:W-:Y:S05]  /*15d00*/  BRA `(.L_x_1968) ;  /* 0xffffffc400307947 */ /* 0x000fea000383ffff */
.L_x_1867:
[----:B0-----:R-:W-:-:S04]  /*15d10*/  IMAD.U32 R3, RZ, RZ, UR38 ;  /* 0x00000026ff037e24 */ /* 0x001fc8000f8e00ff */
[----:B------:R0:W1:Y:S03]  /*15d20*/  SYNCS.PHASECHK.TRANS64.TRYWAIT P0, [R3+URZ+0x28c20], R4 ;  /* 0x028c2004030075a7 */ /* 0x000066000800017f */
[----:B-1----:R-:W-:Y:S05]  /*15d30*/  @!P0 NANOSLEEP.SYNCS 0x989680 ;  /* 0x009896800000895d */ /* 0x002fea0003900000 */
[----:B------:R-:W1:Y:S02]  /*15d40*/  @!P0 SYNCS.PHASECHK.TRANS64 P0, [R3+URZ+0x28c20], R4 ;  /* 0x028c2004030085a7 */ /* 0x000e64000800007f */
[----:B-1----:R-:W-:Y:S05]  /*15d50*/  @!P0 BRA `(.L_x_1867) ;  /* 0xfffffffc00ec8947 */ /* 0x002fea000383ffff */
[----:B------:R-:W-:Y:S05]  /*15d60*/  BRA `(.L_x_1969) ;  /* 0xffffffc400607947 */ /* 0x000fea000383ffff */
.L_x_1870:
[----:B0-----:R-:W-:-:S04]  /*15d70*/  IMAD.U32 R3, RZ, RZ, UR38 ;  /* 0x00000026ff037e24 */ /* 0x001fc8000f8e00ff */
[----:B------:R0:W1:Y:S03]  /*15d80*/  SYNCS.PHASECHK.TRANS64.TRYWAIT P0, [R3+URZ+0x28c60], R4 ;  /* 0x028c6004030075a7 */ /* 0x000066000800017f */
[----:B-1----:R-:W-:Y:S05]  /*15d90*/  @!P0 NANOSLEEP.SYNCS 0x989680 ;  /* 0x009896800000895d */ /* 0x002fea0003900000 */
[----:B------:R-:W1:Y:S02]  /*15da0*/  @!P0 SYNCS.PHASECHK.TRANS64 P0, [R3+URZ+0x28c60], R4 ;  /* 0x028c6004030085a7 */ /* 0x000e64000800007f */
[----:B-1----:R-:W-:Y:S05]  /*15db0*/  @!P0 BRA `(.L_x_1870) ;  /* 0xfffffffc00ec8947 */ /* 0x002fea000383ffff */
[----:B------:R-:W-:Y:S05]  /*15dc0*/  BRA `(.L_x_1970) ;  /* 0xffffffc4006c7947 */ /* 0x000fea000383ffff */
.L_x_1886:
[----:B-1----:R-:W-:-:S04]  /*15dd0*/  MOV R3, UR38 ;  /* 0x0000002600037c02 */ /* 0x002fc80008000f00 */
[----:B------:R1:W2:Y:S03]  /*15de0*/  SYNCS.PHASECHK.TRANS64.TRYWAIT P0, [R3+URZ+0x28c48], R2 ;  /* 0x028c4802030075a7 */ /* 0x0002a6000800017f */
[----:B--2---:R-:W-:Y:S05]  /*15df0*/  @!P0 NANOSLEEP.SYNCS 0x989680 ;  /* 0x009896800000895d */ /* 0x004fea0003900000 */
[----:B------:R-:W2:Y:S02]  /*15e00*/  @!P0 SYNCS.PHASECHK.TRANS64 P0, [R3+URZ+0x28c48], R2 ;  /* 0x028c4802030085a7 */ /* 0x000ea4000800007f */
[----:B--2---:R-:W-:Y:S05]  /*15e10*/  @!P0 BRA `(.L_x_1886) ;  /* 0xfffffffc00ec8947 */ /* 0x004fea000383ffff */
[----:B------:R-:W-:Y:S05]  /*15e20*/  BRA `(.L_x_1971) ;  /* 0xffffffd000387947 */ /* 0x000fea000383ffff */
.L_x_1891:
[----:B012---:R-:W-:-:S04]  /*15e30*/  IMAD.U32 R3, RZ, RZ, UR38 ;  /* 0x00000026ff037e24 */ /* 0x007fc8000f8e00ff */
[----:B------:R0:W1:Y:S03]  /*15e40*/  SYNCS.PHASECHK.TRANS64.TRYWAIT P0, [R3+URZ+0x28c68], R2 ;  /* 0x028c6802030075a7 */ /* 0x000066000800017f */
[----:B-1----:R-:W-:Y:S05]  /*15e50*/  @!P0 NANOSLEEP.SYNCS 0x989680 ;  /* 0x009896800000895d */ /* 0x002fea0003900000 */
[----:B------:R-:W1:Y:S02]  /*15e60*/  @!P0 SYNCS.PHASECHK.TRANS64 P0, [R3+URZ+0x28c68], R2 ;  /* 0x028c6802030085a7 */ /* 0x000e64000800007f */
[----:B-1----:R-:W-:Y:S05]  /*15e70*/  @!P0 BRA `(.L_x_1891) ;  /* 0xfffffffc00ec8947 */ /* 0x002fea000383ffff */
[----:B------:R-:W-:Y:S05]  /*15e80*/  BRA `(.L_x_1972) ;  /* 0xffffffd000987947 */ /* 0x000fea000383ffff */
.L_x_1906:
[----:B-1----:R-:W-:-:S04]  /*15e90*/  IMAD.U32 R3, RZ, RZ, UR38 ;  /* 0x00000026ff037e24 */ /* 0x002fc8000f8e00ff */
[----:B------:R1:W2:Y:S03]  /*15ea0*/  SYNCS.PHASECHK.TRANS64.TRYWAIT P0, [R3+URZ+0x28c40], R2 ;  /* 0x028c4002030075a7 */ /* 0x0002a6000800017f */
[----:B--2---:R-:W-:Y:S05]  /*15eb0*/  @!P0 NANOSLEEP.SYNCS 0x989680 ;  /* 0x009896800000895d */ /* 0x004fea0003900000 */
[----:B------:R-:W2:Y:S02]  /*15ec0*/  @!P0 SYNCS.PHASECHK.TRANS64 P0, [R3+URZ+0x28c40], R2 ;  /* 0x028c4002030085a7 */ /* 0x000ea4000800007f */
[----:B--2---:R-:W-:Y:S05]  /*15ed0*/  @!P0 BRA `(.L_x_1906) ;  /* 0xfffffffc00ec8947 */ /* 0x004fea000383ffff */
[----:B------:R-:W-:Y:S05]  /*15ee0*/  BRA `(.L_x_1973) ;  /* 0xffffffd800e87947 */ /* 0x000fea000383ffff */
.L_x_1911:
[----:B01----:R-:W-:-:S04]  /*15ef0*/  MOV R3, UR38 ;  /* 0x0000002600037c02 */ /* 0x003fc80008000f00 */
[----:B------:R0:W1:Y:S03]  /*15f00*/  SYNCS.PHASECHK.TRANS64.TRYWAIT P0, [R3+URZ+0x28c60], R2 ;  /* 0x028c6002030075a7 */ /* 0x000066000800017f */
[----:B-1----:R-:W-:Y:S05]  /*15f10*/  @!P0 NANOSLEEP.SYNCS 0x989680 ;  /* 0x009896800000895d */ /* 0x002fea0003900000 */
[----:B------:R-:W1:Y:S02]  /*15f20*/  @!P0 SYNCS.PHASECHK.TRANS64 P0, [R3+URZ+0x28c60], R2 ;  /* 0x028c6002030085a7 */ /* 0x000e64000800007f */
[----:B-1----:R-:W-:Y:S05]  /*15f30*/  @!P0 BRA `(.L_x_1911) ;  /* 0xfffffffc00ec8947 */ /* 0x002fea000383ffff */
[----:B------:R-:W-:Y:S05]  /*15f40*/  BRA `(.L_x_1974) ;  /* 0xffffffdc004c7947 */ /* 0x000fea000383ffff */
.L_x_1927:
[----:B--2---:R-:W-:-:S04]  /*15f50*/  IMAD.U32 R3, RZ, RZ, UR38 ;  /* 0x00000026ff037e24 */ /* 0x004fc8000f8e00ff */
[----:B------:R2:W3:Y:S03]  /*15f60*/  SYNCS.PHASECHK.TRANS64.TRYWAIT P0, [R3+URZ+0x28c48], R2 ;  /* 0x028c4802030075a7 */ /* 0x0004e6000800017f */
[----:B---3--:R-:W-:Y:S05]  /*15f70*/  @!P0 NANOSLEEP.SYNCS 0x989680 ;  /* 0x009896800000895d */ /* 0x008fea0003900000 */
[----:B------:R-:W3:Y:S02]  /*15f80*/  @!P0 SYNCS.PHASECHK.TRANS64 P0, [R3+URZ+0x28c48], R2 ;  /* 0x028c4802030085a7 */ /* 0x000ee4000800007f */
[----:B---3--:R-:W-:Y:S05]  /*15f90*/  @!P0 BRA `(.L_x_1927) ;  /* 0xfffffffc00ec8947 */ /* 0x008fea000383ffff */
[----:B------:R-:W-:Y:S05]  /*15fa0*/  BRA `(.L_x_1975) ;  /* 0xffffffe400a87947 */ /* 0x000fea000383ffff */
.L_x_1932:
[----:B--2---:R-:W-:-:S04]  /*15fb0*/  IMAD.U32 R3, RZ, RZ, UR38 ;  /* 0x00000026ff037e24 */ /* 0x004fc8000f8e00ff */
[----:B------:R2:W3:Y:S03]  /*15fc0*/  SYNCS.PHASECHK.TRANS64.TRYWAIT P0, [R3+URZ+0x28c68], R2 ;  /* 0x028c6802030075a7 */ /* 0x0004e6000800017f */
[----:B---3--:R-:W-:Y:S05]  /*15fd0*/  @!P0 NANOSLEEP.SYNCS 0x989680 ;  /* 0x009896800000895d */ /* 0x008fea0003900000 */
[----:B------:R-:W3:Y:S02]  /*15fe0*/  @!P0 SYNCS.PHASECHK.TRANS64 P0, [R3+URZ+0x28c68], R2 ;  /* 0x028c6802030085a7 */ /* 0x000ee4000800007f */
[----:B---3--:R-:W-:Y:S05]  /*15ff0*/  @!P0 BRA `(.L_x_1932) ;  /* 0xfffffffc00ec8947 */ /* 0x008fea000383ffff */
[----:B------:R-:W-:Y:S05]  /*16000*/  BRA `(.L_x_1976) ;  /* 0xffffffe8000c7947 */ /* 0x000fea000383ffff */
.L_x_1943:
[----:B--2---:R2:W3:Y:S02]  /*16010*/  SYNCS.PHASECHK.TRANS64.TRYWAIT P0, [R2+URZ+0x28c20], R9 ;  /* 0x028c2009020075a7 */ /* 0x0044e4000800017f */
[----:B---3--:R-:W-:Y:S05]  /*16020*/  @!P0 NANOSLEEP.SYNCS 0x989680 ;  /* 0x009896800000895d */ /* 0x008fea0003900000 */
[----:B------:R-:W3:Y:S02]  /*16030*/  @!P0 SYNCS.PHASECHK.TRANS64 P0, [R2+URZ+0x28c20], R9 ;  /* 0x028c2009020085a7 */ /* 0x000ee4000800007f */
[----:B---3--:R-:W-:Y:S05]  /*16040*/  @!P0 BRA `(.L_x_1943) ;  /* 0xfffffffc00f08947 */ /* 0x008fea000383ffff */
[----:B------:R-:W-:Y:S05]  /*16050*/  BRA `(.L_x_1977) ;  /* 0xffffffec00fc7947 */ /* 0x000fea000383ffff */
.L_x_1944:
[----:B------:R-:W3:Y:S01]  /*16060*/  S2R R3, SR_TID.X ;  /* 0x0000000000037919 */ /* 0x000ee20000002100 */
[----:B------:R-:W-:Y:S01]  /*16070*/  BSSY B0, `(.L_x_1978) ;  /* 0x000000a000007945 */ /* 0x000fe20003800000 */
[----:B------:R-:W-:Y:S01]  /*16080*/  IMAD.MOV.U32 R12, RZ, RZ, RZ ;  /* 0x000000ffff0c7224 */ /* 0x000fe200078e00ff */
[----:B------:R-:W-:Y:S01]  /*16090*/  MOV R15, 0xffffffff ;  /* 0xffffffff000f7802 */ /* 0x000fe20000000f00 */
[----:B------:R-:W-:Y:S01]  /*160a0*/  IMAD.MOV.U32 R11, RZ, RZ, 0x1f ;  /* 0x0000001fff0b7424 */ /* 0x000fe200078e00ff */
[----:B---3--:R-:W-:-:S04]  /*160b0*/  SHF.R.U32.HI R3, RZ, 0x5, R3 ;  /* 0x00000005ff037819 */ /* 0x008fc80000011603 */
[----:B------:R-:W-:-:S04]  /*160c0*/  LOP3.LUT R3, R3, 0x3, RZ, 0xc0, !PT ;  /* 0x0000000303037812 */ /* 0x000fc800078ec0ff */
[----:B------:R-:W-:-:S07]  /*160d0*/  MOV R13, R3 ;  /* 0x00000003000d7202 */ /* 0x000fce0000000f00 */
[----:B012---:R-:W-:Y:S05]  /*160e0*/  WARPSYNC.COLLECTIVE R15, `(.L_x_1979) ;  /* 0x000000000f087348 */ /* 0x007fea0003c00000 */
[----:B------:R3:W4:Y:S02]  /*160f0*/  SHFL.IDX P6, R14, R13, R12, R11 ;  /* 0x0000000c0d0e7389 */ /* 0x00072400000c000b */
[----:B01234-:R-:W-:Y:S01]  /*16100*/  ENDCOLLECTIVE ;  /* 0x000000000000791b */ /* 0x01ffe20003800000 */
.L_x_1979:
[----:B------:R-:W-:Y:S05]  /*16110*/  BSYNC B0 ;  /* 0x0000000000007941 */ /* 0x000fea0003800000 */
.L_x_1978:
[----:B------:R-:W-:Y:S05]  /*16120*/  BRA `(.L_x_1980) ;  /* 0xffffffec00e07947 */ /* 0x000fea000383ffff */
.L_x_1945:
[----:B------:R-:W-:Y:S01]  /*16130*/  BSSY B0, `(.L_x_1981) ;  /* 0x0000006000007945 */ /* 0x000fe20003800000 */
[----:B------:R-:W-:-:S07]  /*16140*/  IMAD.MOV.U32 R15, RZ, RZ, -0x1 ;  /* 0xffffffffff0f7424 */ /* 0x000fce00078e00ff */
[----:B0123--:R-:W-:Y:S05]  /*16150*/  WARPSYNC.COLLECTIVE R15, `(.L_x_1982) ;  /* 0x000000000f0c7348 */ /* 0x00ffea0003c00000 */
[----:B------:R-:W-:Y:S02]  /*16160*/  ELECT P6, UR62, PT ;  /* 0x00000000003e782f */ /* 0x000fe400038c0000 */
[----:B------:R-:W-:Y:S01]  /*16170*/  MOV R14, UR62 ;  /* 0x0000003e000e7c02 */ /* 0x000fe20008000f00 */
[----:B0123--:R-:W-:Y:S10]  /*16180*/  ENDCOLLECTIVE ;  /* 0x000000000000791b */ /* 0x00fff40003800000 */
.L_x_1982:
[----:B------:R-:W-:Y:S05]  /*16190*/  BSYNC B0 ;  /* 0x0000000000007941 */ /* 0x000fea0003800000 */
.L_x_1981:
[----:B------:R-:W-:Y:S05]  /*161a0*/  BRA `(.L_x_1983) ;  /* 0xffffffec00d47947 */ /* 0x000fea000383ffff */
.L_x_1947:
[----:B0-----:R0:W3:Y:S02]  /*161b0*/  SYNCS.PHASECHK.TRANS64.TRYWAIT P0, [R7+URZ], R4 ;  /* 0x00000004070075a7 */ /* 0x0010e4000800017f */
[----:B---3--:R-:W-:Y:S05]  /*161c0*/  @!P0 NANOSLEEP.SYNCS 0x989680 ;  /* 0x009896800000895d */ /* 0x008fea0003900000 */
[----:B------:R-:W3:Y:S02]  /*161d0*/  @!P0 SYNCS.PHASECHK.TRANS64 P0, [R7+URZ], R4 ;  /* 0x00000004070085a7 */ /* 0x000ee4000800007f */
[----:B---3--:R-:W-:Y:S05]  /*161e0*/  @!P0 BRA `(.L_x_1947) ;  /* 0xfffffffc00f08947 */ /* 0x008fea000383ffff */
[----:B------:R-:W-:Y:S05]  /*161f0*/  BRA `(.L_x_1984) ;  /* 0xfffffff000087947 */ /* 0x000fea000383ffff */
.L_x_1948:
[----:B---3--:R3:W4:Y:S02]  /*16200*/  SYNCS.PHASECHK.TRANS64.TRYWAIT P0, [R5+URZ], R0 ;  /* 0x00000000050075a7 */ /* 0x008724000800017f */
[----:B----4-:R-:W-:Y:S05]  /*16210*/  @!P0 NANOSLEEP.SYNCS 0x989680 ;  /* 0x009896800000895d */ /* 0x010fea0003900000 */
[----:B------:R-:W4:Y:S02]  /*16220*/  @!P0 SYNCS.PHASECHK.TRANS64 P0, [R5+URZ], R0 ;  /* 0x00000000050085a7 */ /* 0x000f24000800007f */
[----:B----4-:R-:W-:Y:S05]  /*16230*/  @!P0 BRA `(.L_x_1948) ;  /* 0xfffffffc00f08947 */ /* 0x010fea000383ffff */
[----:B------:R-:W-:Y:S05]  /*16240*/  BRA `(.L_x_1985) ;  /* 0xffffffec00fc7947 */ /* 0x000fea000383ffff */
.L_x_1950:
[----:B--2---:R2:W3:Y:S02]  /*16250*/  SYNCS.PHASECHK.TRANS64.TRYWAIT P0, [R5+URZ], R4 ;  /* 0x00000004050075a7 */ /* 0x0044e4000800017f */
[----:B---3--:R-:W-:Y:S05]  /*16260*/  @!P0 NANOSLEEP.SYNCS 0x989680 ;  /* 0x009896800000895d */ /* 0x008fea0003900000 */
[----:B------:R-:W3:Y:S02]  /*16270*/  @!P0 SYNCS.PHASECHK.TRANS64 P0, [R5+URZ], R4 ;  /* 0x00000004050085a7 */ /* 0x000ee4000800007f */
[----:B---3--:R-:W-:Y:S05]  /*16280*/  @!P0 BRA `(.L_x_1950) ;  /* 0xfffffffc00f08947 */ /* 0x008fea000383ffff */
[----:B------:R-:W-:Y:S05]  /*16290*/  BRA `(.L_x_1986) ;  /* 0xfffffff000007947 */ /* 0x000fea000383ffff */
.L_x_1987:
        /* <DEDUP_REMOVED lines=14> */
.L_x_6044:


//--------------------- .text._ZN7cutlass13device_kernelIN5flash11enable_sm90INS1_16FlashAttnFwdSm90INS1_25CollectiveMainloopFwdSm90ILi2EN4cute5tupleIJNS5_1CILi1EEES8_S8_EEENS6_IJNS7_ILi64EEESA_SA_EEELi512ENS_10bfloat16_tEfNS_4arch4Sm90ELb0ELb1ELb1ELb0ELb0ELb0ELb1ELb0ELb0ELb1ELb1ELb0EEENS1_21CollectiveEpilogueFwdINS6_IJSA_NS7_ILi512EEESA_EEES9_SC_SE_Li256ELb0ELb1ELb1ELb0EEENS1_19SingleTileSchedulerILb0ELb1ELb1ELi64EEEEEEEEEvNT_6ParamsE --------------------------
	.section	.text._ZN7cutlass13device_kernelIN5flash11enable_sm90INS1_16FlashAttnFwdSm90INS1_25CollectiveMainloopFwdSm90ILi2EN4cute5tupleIJNS5_1CILi1EEES8_S8_EEENS6_IJNS7_ILi64EEESA_SA_EEELi512ENS_10bfloat16_tEfNS_4arch4Sm90ELb0ELb1ELb1ELb0ELb0ELb0ELb1ELb0ELb0ELb1ELb1ELb0EEENS1_21CollectiveEpilogueFwdINS6_IJSA_NS7_ILi512EEESA_EEES9_SC_SE_Li256ELb0ELb1ELb1ELb0EEENS1_19SingleTileSchedulerILb0ELb1ELb1ELi64EEEEEEEEEvNT_6ParamsE,"ax",@progbits
	.align	128
.text._ZN7cutlass13device_kernelIN5flash11enable_sm90INS1_16FlashAttnFwdSm90INS1_25CollectiveMainloopFwdSm90ILi2EN4cute5tupleIJNS5_1CILi1EEES8_S8_EEENS6_IJNS7_ILi64EEESA_SA_EEELi512ENS_10bfloat16_tEfNS_4arch4Sm90ELb0ELb1ELb1ELb0ELb0ELb0ELb1ELb0ELb0ELb1ELb1ELb0EEENS1_21CollectiveEpilogueFwdINS6_IJSA_NS7_ILi512EEESA_EEES9_SC_SE_Li256ELb0ELb1ELb1ELb0EEENS1_19SingleTileSchedulerILb0ELb1ELb1ELi64EEEEEEEEEvNT_6ParamsE:
        .type           _ZN7cutlass13device_kernelIN5flash11enable_sm90INS1_16FlashAttnFwdSm90INS1_25CollectiveMainloopFwdSm90ILi2EN4cute5tupleIJNS5_1CILi1EEES8_S8_EEENS6_IJNS7_ILi64EEESA_SA_EEELi512ENS_10bfloat16_tEfNS_4arch4Sm90ELb0ELb1ELb1ELb0ELb0ELb0ELb1ELb0ELb0ELb1ELb1ELb0EEENS1_21CollectiveEpilogueFwdINS6_IJSA_NS7_ILi512EEESA_EEES9_SC_SE_Li256ELb0ELb1ELb1ELb0EEENS1_19SingleTileSchedulerILb0ELb1ELb1ELi64EEEEEEEEEvNT_6ParamsE,@function
        .size           _ZN7cutlass13device_kernelIN5flash11enable_sm90INS1_16FlashAttnFwdSm90INS1_25CollectiveMainloopFwdSm90ILi2EN4cute5tupleIJNS5_1CILi1EEES8_S8_EEENS6_IJNS7_ILi64EEESA_SA_EEELi512ENS_10bfloat16_tEfNS_4arch4Sm90ELb0ELb1ELb1ELb0ELb0ELb0ELb1ELb0ELb0ELb1ELb1ELb0EEENS1_21CollectiveEpilogueFwdINS6_IJSA_NS7_ILi512EEESA_EEES9_SC_SE_Li256ELb0ELb1ELb1ELb0EEENS1_19SingleTileSchedulerILb0ELb1ELb1ELi64EEEEEEEEEvNT_6ParamsE,(.L_x_6045 - _ZN7cutlass13device_kernelIN5flash11enable_sm90INS1_16FlashAttnFwdSm90INS1_25CollectiveMainloopFwdSm90ILi2EN4cute5tupleIJNS5_1CILi1EEES8_S8_EEENS6_IJNS7_ILi64EEESA_SA_EEELi512ENS_10bfloat16_tEfNS_4arch4Sm90ELb0ELb1ELb1ELb0ELb0ELb0ELb1ELb0ELb0ELb1ELb1ELb0EEENS1_21CollectiveEpilogueFwdINS6_IJSA_NS7_ILi512EEESA_EEES9_SC_SE_Li256ELb0ELb1ELb1ELb0EEENS1_19SingleTileSchedulerILb0ELb1ELb1ELi64EEEEEEEEEvNT_6ParamsE)
        .other          _ZN7cutlass13device_kernelIN5flash11enable_sm90INS1_16FlashAttnFwdSm90INS1_25CollectiveMainloopFwdSm90ILi2EN4cute5tupleIJNS5_1CILi1EEES8_S8_EEENS6_IJNS7_ILi64EEESA_SA_EEELi512ENS_10bfloat16_tEfNS_4arch4Sm90ELb0ELb1ELb1ELb0ELb0ELb0ELb1ELb0ELb0ELb1ELb1ELb0EEENS1_21CollectiveEpilogueFwdINS6_IJSA_NS7_ILi512EEESA_EEES9_SC_SE_Li256ELb0ELb1ELb1ELb0EEENS1_19SingleTileSchedulerILb0ELb1ELb1ELi64EEEEEEEEEvNT_6ParamsE,@"STO_CUDA_ENTRY STV_DEFAULT"
_ZN7cutlass13device_kernelIN5flash11enable_sm90INS1_16FlashAttnFwdSm90INS1_25CollectiveMainloopFwdSm90ILi2EN4cute5tupleIJNS5_1CILi1EEES8_S8_EEENS6_IJNS7_ILi64EEESA_SA_EEELi512ENS_10bfloat16_tEfNS_4arch4Sm90ELb0ELb1ELb1ELb0ELb0ELb0ELb1ELb0ELb0ELb1ELb1ELb0EEENS1_21CollectiveEpilogueFwdINS6_IJSA_NS7_ILi512EEESA_EEES9_SC_SE_Li256ELb0ELb1ELb1ELb0EEENS1_19SingleTileSchedulerILb0ELb1ELb1ELi64EEEEEEEEEvNT_6ParamsE:
[----:B------:R-:W0:Y:S02]  /*0000*/  LDC R1, c[0x0][0x28] ;  /* 0x00000a00ff017b82 */ /* 0x000e240000000800 */
[----:B0-----:R-:W-:Y:S01]  /*0010*/  VIADD R1, R1, 0xfffffb80 ;  /* 0xfffffb8001017836 */ /* 0x001fe20000000000 */
[----:B------:R-:W0:Y:S01]  /*0020*/  S2R R3, SR_TID.X ;  /* 0x0000000000037919 */ /* 0x000e220000002100 */
[----:B------:R-:W-:Y:S01]  /*0030*/  ELECT P0, URZ, PT ;  /* 0x00000000003f782f */ /* 0x000fe20003800000 */
[----:B------:R-:W-:Y:S01]  /*0040*/  BSSY B0, `(.L_x_1988) ;  /* 0x0000011000007945 */ /* 0x000fe20003800000 */
[----:B------:R-:W-:Y:S02]  /*0050*/  ULDC UR4, c[0x0][0x20] ;  /* 0x0000080000047ab9 */ /* 0x000fe40000000800 */
[----:B------:R-:W-:Y:S01]  /*0060*/  IADD3 R16, P1, R1, UR4, RZ ;  /* 0x0000000401107c10 */ /* 0x000fe2000ff3e0ff */
[----:B------:R-:W-:-:S04]  /*0070*/  ULDC UR4, c[0x0][0x24] ;  /* 0x0000090000047ab9 */ /* 0x000fc80000000800 */
[----:B------:R-:W-:Y:S01]  /*0080*/  IMAD.X R17, RZ, RZ, UR4, P1 ;  /* 0x00000004ff117e24 */ /* 0x000fe200088e06ff */
        /* <DEDUP_REMOVED lines=12> */
.L_x_1989:
[----:B------:R-:W-:Y:S05]  /*0150*/  BSYNC B0 ;  /* 0x0000000000007941 */ /* 0x000fea0003800000 */
.L_x_1988:
        /* <DEDUP_REMOVED lines=10> */
[----:B------:R-:W-:Y:S01]  /*0200*/  SHF.R.U32.HI R159, RZ, 0x7, R3 ;  /* 0x00000007ff9f7819 */ /* 0x000fe20000011603 */
[----:B------:R-:W-:-:S04]  /*0210*/  VOTEU.ANY UP2, P0 ;  /* 0x00000000003f7886 */ /* 0x000fc80000040100 */
[----:B------:R2:W3:Y:S01]  /*0220*/  SHFL.IDX PT, R6, R159, RZ, 0x1f ;  /* 0x00001fff9f067589 */ /* 0x0004e200000e0000 */
[----:B0-----:R-:W-:Y:S01]  /*0230*/  ISETP.NE.AND P1, PT, R2, RZ, PT ;  /* 0x000000ff0200720c */ /* 0x001fe20003f25270 */
[----:B-1----:R-:W-:Y:S02]  /*0240*/  @UP0 ULEA UR8, UR8, UR6, 0x18 ;  /* 0x0000000608080291 */ /* 0x002fe4000f8ec03f */
[----:B------:R-:W-:-:S04]  /*0250*/  @UP0 UIADD3 UR6, -UR7, 0x100000, URZ ;  /* 0x0010000007060890 */ /* 0x000fc8000fffe13f */
[----:B------:R-:W-:Y:S02]  /*0260*/  @UP0 USHF.L.U32 UR7, UR6, 0xb, URZ ;  /* 0x0000000b06070899 */ /* 0x000fe4000800063f */
[----:B------:R-:W-:Y:S01]  /*0270*/  @UP0 USHF.L.U32 UR6, UR6, 0x1, URZ ;  /* 0x0000000106060899 */ /* 0x000fe2000800063f */
[----:B------:R-:W-:Y:S01]  /*0280*/  VOTEU.ANY UP0, P0 ;  /* 0x00000000003f7886 */ /* 0x000fe20000000100 */
[----:B------:R-:W0:Y:S04]  /*0290*/  FENCE.VIEW.ASYNC.S ;  /* 0x00000000000073c6 */ /* 0x000e280000000000 */
[----:B0-----:R2:W0:Y:S01]  /*02a0*/  @UP0 SYNCS.EXCH.64 URZ, [UR8+0x38800], UR4 ;  /* 0x03880004083f05b2 */ /* 0x0014220008000100 */
[----:B------:R2:W1:Y:S05]  /*02b0*/  @UP1 SYNCS.EXCH.64 URZ, [UR8+0x38810], UR4 ;  /* 0x03881004083f15b2 */ /* 0x00046a0008000100 */
[----:B------:R2:W4:Y:S02]  /*02c0*/  @UP2 SYNCS.EXCH.64 URZ, [UR8+0x38820], UR6 ;  /* 0x03882006083f25b2 */ /* 0x0005240008000100 */
[----:B--23--:R-:W-:Y:S05]  /*02d0*/  @P1 BRA `(.L_x_1990) ;  /* 0x0000000000381947 */ /* 0x00cfea0003800000 */
[----:B------:R-:W2:Y:S01]  /*02e0*/  S2UR UR5, SR_CgaCtaId ;  /* 0x00000000000579c3 */ /* 0x000ea20000008800 */
[----:B------:R-:W-:Y:S01]  /*02f0*/  UMOV UR4, 0x400 ;  /* 0x0000040000047882 */ /* 0x000fe20000000000 */
[----:B------:R-:W-:Y:S01]  /*0300*/  UMOV UR7, 0x1 ;  /* 0x0000000100077882 */ /* 0x000fe20000000000 */
[----:B------:R-:W-:Y:S01]  /*0310*/  ELECT P0, URZ, PT ;  /* 0x00000000003f782f */ /* 0x000fe20003800000 */
[----:B--2---:R-:W-:Y:S02]  /*0320*/  ULEA UR6, UR5, UR4, 0x18 ;  /* 0x0000000405067291 */ /* 0x004fe4000f8ec03f */
[----:B------:R-:W-:-:S04]  /*0330*/  UIADD3 UR4, -UR7, 0x100000, URZ ;  /* 0x0010000007047890 */ /* 0x000fc8000fffe13f */
[----:B------:R-:W-:Y:S02]  /*0340*/  USHF.L.U32 UR5, UR4, 0xb, URZ ;  /* 0x0000000b04057899 */ /* 0x000fe4000800063f */
[----:B------:R-:W-:Y:S01]  /*0350*/  USHF.L.U32 UR4, UR4, 0x1, URZ ;  /* 0x0000000104047899 */ /* 0x000fe2000800063f */
[----:B------:R-:W2:Y:S11]  /*0360*/  FENCE.VIEW.ASYNC.S ;  /* 0x00000000000073c6 */ /* 0x000eb60000000000 */
[----:B--2---:R2:W3:Y:S01]  /*0370*/  SYNCS.EXCH.64 URZ, [UR6+0x38830], UR4 ;  /* 0x03883004063f75b2 */ /* 0x0044e20008000100 */
[----:B------:R2:W0:Y:S01]  /*0380*/  SYNCS.EXCH.64 URZ, [UR6+0x38840], UR4 ;  /* 0x03884004063f75b2 */ /* 0x0004220008000100 */
[----:B------:R2:W0:Y:S01]  /*0390*/  SYNCS.EXCH.64 URZ, [UR6+0x38838], UR4 ;  /* 0x03883804063f75b2 */ /* 0x0004220008000100 */
[----:B------:R2:W0:Y:S01]  /*03a0*/  SYNCS.EXCH.64 URZ, [UR6+0x38848], UR4 ;  /* 0x03884804063f75b2 */ /* 0x0004220008000100 */
[----:B------:R-:W-:Y:S01]  /*03b0*/  NOP ;  /* 0x0000000000007918 */ /* 0x000fe20000000000 */
.L_x_1990:
[----:B------:R-:W5:Y:S01]  /*03c0*/  SHFL.IDX PT, R2, R0, RZ, 0x1f ;  /* 0x00001fff00027589 */ /* 0x000f6200000e0000 */
[----:B------:R-:W-:Y:S01]  /*03d0*/  NOP ;  /* 0x0000000000007918 */ /* 0x000fe20000000000 */
[----:B-----5:R-:W-:-:S13]  /*03e0*/  ISETP.NE.AND P0, PT, R2, RZ, PT ;  /* 0x000000ff0200720c */ /* 0x020fda0003f05270 */
[----:B------:R-:W-:Y:S05]  /*03f0*/  @P0 BRA `(.L_x_1991) ;  /* 0x0000000000480947 */ /* 0x000fea0003800000 */
[----:B--2---:R-:W2:Y:S01]  /*0400*/  S2UR UR5, SR_CgaCtaId ;  /* 0x00000000000579c3 */ /* 0x004ea20000008800 */
[----:B------:R-:W-:Y:S01]  /*0410*/  UMOV UR4, 0x400 ;  /* 0x0000040000047882 */ /* 0x000fe20000000000 */
[----:B------:R-:W-:Y:S01]  /*0420*/  UMOV UR6, 0x1 ;  /* 0x0000000100067882 */ /* 0x000fe20000000000 */
[----:B------:R-:W-:Y:S01]  /*0430*/  UMOV UR9, 0x2 ;  /* 0x0000000200097882 */ /* 0x000fe20000000000 */
[----:B------:R-:W-:-:S04]  /*0440*/  UIADD3 UR6, -UR6, 0x100000, URZ ;  /* 0x0010000006067890 */ /* 0x000fc8000fffe13f */
[----:B------:R-:W-:Y:S02]  /*0450*/  USHF.L.U32 UR7, UR6, 0xb, URZ ;  /* 0x0000000b06077899 */ /* 0x000fe4000800063f */
[----:B------:R-:W-:Y:S01]  /*0460*/  USHF.L.U32 UR6, UR6, 0x1, URZ ;  /* 0x0000000106067899 */ /* 0x000fe2000800063f */
[----:B------:R-:W-:Y:S01]  /*0470*/  ELECT P0, URZ, PT ;  /* 0x00000000003f782f */ /* 0x000fe20003800000 */
[----:B--2---:R-:W-:Y:S02]  /*0480*/  ULEA UR8, UR5, UR4, 0x18 ;  /* 0x0000000405087291 */ /* 0x004fe4000f8ec03f */
[----:B------:R-:W-:-:S04]  /*0490*/  UIADD3 UR4, -UR9, 0x100000, URZ ;  /* 0x0010000009047890 */ /* 0x000fc8000fffe13f */
[----:B------:R-:W-:Y:S02]  /*04a0*/  USHF.L.U32 UR5, UR4, 0xb, URZ ;  /* 0x0000000b04057899 */ /* 0x000fe4000800063f */
[----:B------:R-:W-:Y:S01]  /*04b0*/  USHF.L.U32 UR4, UR4, 0x1, URZ ;  /* 0x0000000104047899 */ /* 0x000fe2000800063f */
[----:B------:R-:W2:Y:S03]  /*04c0*/  FENCE.VIEW.ASYNC.S ;  /* 0x00000000000073c6 */ /* 0x000ea60000000000 */
[----:B--2---:R2:W0:Y:S08]  /*04d0*/  SYNCS.EXCH.64 URZ, [UR8+0x38850], UR6 ;  /* 0x03885006083f75b2 */ /* 0x0044300008000100 */
[----:B------:R2:W0:Y:S01]  /*04e0*/  SYNCS.EXCH.64 URZ, [UR8+0x38860], UR4 ;  /* 0x03886004083f75b2 */ /* 0x0004220008000100 */
[----:B------:R2:W0:Y:S01]  /*04f0*/  SYNCS.EXCH.64 URZ, [UR8+0x38858], UR6 ;  /* 0x03885806083f75b2 */ /* 0x0004220008000100 */
[----:B------:R2:W0:Y:S01]  /*0500*/  SYNCS.EXCH.64 URZ, [UR8+0x38868], UR4 ;  /* 0x03886804083f75b2 */ /* 0x0004220008000100 */
[----:B------:R-:W-:Y:S01]  /*0510*/  NOP ;  /* 0x0000000000007918 */ /* 0x000fe20000000000 */
.L_x_1991:
[----:B------:R-:W5:Y:S01]  /*0520*/  SHFL.IDX PT, R2, R0, RZ, 0x1f ;  /* 0x00001fff00027589 */ /* 0x000f6200000e0000 */
[----:B------:R-:W-:Y:S01]  /*0530*/  NOP ;  /* 0x0000000000007918 */ /* 0x000fe20000000000 */
[----:B-----5:R-:W-:-:S13]  /*0540*/  ISETP.NE.AND P0, PT, R2, RZ, PT ;  /* 0x000000ff0200720c */ /* 0x020fda0003f05270 */
[----:B------:R-:W-:Y:S05]  /*0550*/  @P0 BRA `(.L_x_1992) ;  /* 0x0000000000380947 */ /* 0x000fea0003800000 */
[----:B--2---:R-:W2:Y:S01]  /*0560*/  S2UR UR5, SR_CgaCtaId ;  /* 0x00000000000579c3 */ /* 0x004ea20000008800 */
        /* <DEDUP_REMOVED lines=8> */
[----:B--2---:R2:W0:Y:S01]  /*05f0*/  SYNCS.EXCH.64 URZ, [UR6+0x38870], UR4 ;  /* 0x03887004063f75b2 */ /* 0x0044220008000100 */
[----:B------:R2:W0:Y:S01]  /*0600*/  SYNCS.EXCH.64 URZ, [UR6+0x38880], UR4 ;  /* 0x03888004063f75b2 */ /* 0x0004220008000100 */
[----:B------:R2:W0:Y:S01]  /*0610*/  SYNCS.EXCH.64 URZ, [UR6+0x38878], UR4 ;  /* 0x03887804063f75b2 */ /* 0x0004220008000100 */
[----:B------:R2:W0:Y:S01]  /*0620*/  SYNCS.EXCH.64 URZ, [UR6+0x38888], UR4 ;  /* 0x03888804063f75b2 */ /* 0x0004220008000100 */
[----:B------:R-:W-:Y:S01]  /*0630*/  NOP ;  /* 0x0000000000007918 */ /* 0x000fe20000000000 */
.L_x_1992:
        /* <DEDUP_REMOVED lines=8> */
[----:B------:R-:W-:Y:S01]  /*06c0*/  ELECT P0, URZ, PT ;  /* 0x00000000003f782f */ /* 0x000fe20003800000 */
[----:B--2---:R-:W-:Y:S02]  /*06d0*/  ULEA UR8, UR5, UR4, 0x18 ;  /* 0x0000000405087291 */ /* 0x004fe4000f8ec03f */
[----:B------:R-:W-:-:S04]  /*06e0*/  UIADD3 UR4, -UR6, 0x100000, URZ ;  /* 0x0010000006047890 */ /* 0x000fc8000fffe13f */
[----:B------:R-:W-:Y:S02]  /*06f0*/  USHF.L.U32 UR5, UR4, 0xb, URZ ;  /* 0x0000000b04057899 */ /* 0x000fe4000800063f */
[----:B------:R-:W-:Y:S02]  /*0700*/  USHF.L.U32 UR4, UR4, 0x1, URZ ;  /* 0x0000000104047899 */ /* 0x000fe4000800063f */
        /* <DEDUP_REMOVED lines=9> */
.L_x_1993:
        /* <DEDUP_REMOVED lines=22> */
.L_x_1994:
[----:B------:R-:W-:Y:S01]  /*0900*/  IMAD.MOV.U32 R3, RZ, RZ, 0x1 ;  /* 0x00000001ff037424 */ /* 0x000fe200078e00ff */
[----:B------:R-:W-:Y:S01]  /*0910*/  ISETP.NE.AND P0, PT, R6, RZ, PT ;  /* 0x000000ff0600720c */ /* 0x000fe20003f05270 */
[----:B------:R-:W-:Y:S01]  /*0920*/  NOP ;  /* 0x0000000000007918 */ /* 0x000fe20000000000 */
[----:B01-34-:R-:W-:Y:S01]  /*0930*/  BAR.SYNC.DEFER_BLOCKING 0x0 ;  /* 0x0000000000007b1d */ /* 0x01bfe20000010000 */
[C---:B------:R-:W-:Y:S02]  /*0940*/  IADD3 R22, P1, R16.reuse, 0x70, RZ ;  /* 0x0000007010167810 */ /* 0x040fe40007f3e0ff */
[----:B------:R-:W-:Y:S02]  /*0950*/  SEL R3, R3, 0x2, !P0 ;  /* 0x0000000203037807 */ /* 0x000fe40004000000 */
[C---:B------:R-:W-:Y:S01]  /*0960*/  IADD3 R37, P2, R16.reuse, 0x1f4, RZ ;  /* 0x000001f410257810 */ /* 0x040fe20007f5e0ff */
[----:B------:R-:W-:Y:S01]  /*0970*/  ULDC.64 UR44, c[0x0][0x208] ;  /* 0x00008200002c7ab9 */ /* 0x000fe20000000a00 */
[----:B------:R-:W-:Y:S01]  /*0980*/  IADD3 R2, P3, R16, 0x230, RZ ;  /* 0x0000023010027810 */ /* 0x000fe20007f7e0ff */
[----:B------:R0:W-:Y:S01]  /*0990*/  STL [R1+0x44c], R3 ;  /* 0x00044c0301007387 */ /* 0x0001e20000100800 */
[----:B------:R-:W-:Y:S01]  /*09a0*/  BSSY B6, `(.L_x_1995) ;  /* 0x0002d7c000067945 */ /* 0x000fe20003800000 */
[----:B------:R-:W-:-:S02]  /*09b0*/  IMAD.X R57, RZ, RZ, R17, P1 ;  /* 0x000000ffff397224 */ /* 0x000fc400008e0611 */
[--C-:B------:R-:W-:Y:S02]  /*09c0*/  IMAD.X R44, RZ, RZ, R17.reuse, P2 ;  /* 0x000000ffff2c7224 */ /* 0x100fe400010e0611 */
[----:B------:R-:W-:Y:S01]  /*09d0*/  IMAD.X R23, RZ, RZ, R17, P3 ;  /* 0x000000ffff177224 */ /* 0x000fe200018e0611 */
[----:B------:R-:W-:Y:S06]  /*09e0*/  @!P0 BRA `(.L_x_1996) ;  /* 0x0000027c003c8947 */ /* 0x000fec0003800000 */
.L_x_1997:
[----:B------:R-:W-:-:S08]  /*09f0*/  NOP ;  /* 0x0000000000007918 */ /* 0x000fd00000000000 */
[----:B------:R-:W1:Y:S02]  /*0a00*/  USETMAXREG.TRY_ALLOC.CTAPOOL UP0, 0xf0 ;  /* 0x000000f0000079c8 */ /* 0x000e640008000600 */
[----:B-1----:R-:W-:-:S13]  /*0a10*/  PLOP3.LUT P0, PT, PT, PT, UP0, 0x80, 0x0 ;  /* 0x000000000000781c */ /* 0x002fda0003f0f008 */
[----:B------:R-:W-:Y:S05]  /*0a20*/  @!P0 BRA `(.L_x_1997) ;  /* 0xfffffffc00f08947 */ /* 0x000fea000383ffff */
[----:B------:R-:W1:Y:S01]  /*0a30*/  S2R R7, SR_TID.X ;  /* 0x0000000000077919 */ /* 0x000e620000002100 */
[----:B0-----:R-:W0:Y:S01]  /*0a40*/  LDC R3, c[0x0][0xd50] ;  /* 0x00035400ff037b82 */ /* 0x001e220000000800 */
[----:B------:R3:W-:Y:S04]  /*0a50*/  STL.64 [R1+0x1e8], RZ ;  /* 0x0001e8ff01007387 */ /* 0x0007e80000100a00 */
[----:B------:R3:W-:Y:S03]  /*0a60*/  STL [R1+0x1f0], RZ ;  /* 0x0001f0ff01007387 */ /* 0x0007e60000100800 */
[----:B--2---:R-:W2:Y:S01]  /*0a70*/  S2UR UR4, SR_CTAID.Y ;  /* 0x00000000000479c3 */ /* 0x004ea20000002600 */
[----:B------:R3:W-:Y:S07]  /*0a80*/  STL [R1+0x1f4], RZ ;  /* 0x0001f4ff01007387 */ /* 0x0007ee0000100800 */
[----:B------:R-:W4:Y:S01]  /*0a90*/  S2UR UR36, SR_CTAID.Z ;  /* 0x00000000002479c3 */ /* 0x000f220000002700 */
[----:B0-----:R-:W-:-:S02]  /*0aa0*/  ISETP.NE.AND P1, PT, R3, 0x1, PT ;  /* 0x000000010300780c */ /* 0x001fc40003f25270 */
[----:B-1----:R-:W-:Y:S01]  /*0ab0*/  LOP3.LUT R0, R7, 0xffffff80, RZ, 0xc0, !PT ;  /* 0xffffff8007007812 */ /* 0x002fe200078ec0ff */
[----:B--2---:R-:W-:-:S03]  /*0ac0*/  IMAD.U32 R157, RZ, RZ, UR4 ;  /* 0x00000004ff9d7e24 */ /* 0x004fc6000f8e00ff */
[----:B------:R-:W-:-:S07]  /*0ad0*/  ISETP.NE.AND P0, PT, R0, 0x80, PT ;  /* 0x000000800000780c */ /* 0x000fce0003f05270 */
[----:B------:R-:W0:Y:S08]  /*0ae0*/  @P1 LDC R0, c[0x0][0xd54] ;  /* 0x00035500ff001b82 */ /* 0x000e300000000800 */
[----:B------:R-:W1:Y:S08]  /*0af0*/  @P1 LDC R5, c[0x0][0xd58] ;  /* 0x00035600ff051b82 */ /* 0x000e700000000800 */
[----:B------:R-:W-:Y:S06]  /*0b00*/  @!P0 BAR.ARV 0x8, 0x100 ;  /* 0x0204000000008b1d */ /* 0x000fec0000002000 */
[----:B------:R-:W-:Y:S01]  /*0b10*/  ISETP.GE.U32.AND P0, PT, R7, 0x100, PT ;  /* 0x000001000700780c */ /* 0x000fe20003f06070 */
[----:B0-----:R-:W-:-:S12]  /*0b20*/  @P1 IMAD.HI.U32 R0, R0, UR4, RZ ;  /* 0x0000000400001c27 */ /* 0x001fd8000f8e00ff */
[----:B------:R-:W-:Y:S06]  /*0b30*/  @P0 BAR.ARV 0xf, 0x100 ;  /* 0x03c4000000000b1d */ /* 0x000fec0000002000 */
[----:B----4-:R-:W-:Y:S02]  /*0b40*/  ISETP.LE.AND P0, PT, RZ, UR36, PT ;  /* 0x00000024ff007c0c */ /* 0x010fe4000bf03270 */
[----:B-1----:R-:W-:Y:S02]  /*0b50*/  @P1 SHF.R.U32.HI R157, RZ, R5, R0 ;  /* 0x00000005ff9d1219 */ /* 0x002fe40000011600 */
[----:B------:R-:W-:-:S03]  /*0b60*/  IADD3 R34, P1, R16, 0x1e8, RZ ;  /* 0x000001e810227810 */ /* 0x000fc60007f3e0ff */
[----:B------:R-:W-:Y:S02]  /*0b70*/  IMAD.MOV R156, RZ, RZ, -R157 ;  /* 0x000000ffff9c7224 */ /* 0x000fe400078e0a9d */
[----:B------:R-:W-:Y:S02]  /*0b80*/  IMAD.X R35, RZ, RZ, R17, P1 ;  /* 0x000000ffff237224 */ /* 0x000fe400008e0611 */
[----:B------:R-:W-:Y:S02]  /*0b90*/  IMAD R156, R3, R156, UR4 ;  /* 0x00000004039c7e24 */ /* 0x000fe4000f8e029c */
[----:B---3--:R-:W-:Y:S05]  /*0ba0*/  @!P0 BRA `(.L_x_1998) ;  /* 0x000002d4006c8947 */ /* 0x008fea0003800000 */
[----:B------:R-:W0:Y:S01]  /*0bb0*/  LDC.64 R8, c[0x0][0x418] ;  /* 0x00010600ff087b82 */ /* 0x000e220000000a00 */
[----:B------:R-:W1:Y:S01]  /*0bc0*/  S2R R10, SR_TID.X ;  /* 0x00000000000a7919 */ /* 0x000e620000002100 */
[C---:B------:R-:W-:Y:S01]  /*0bd0*/  IADD3 R155, P3, R16.reuse, 0x200, RZ ;  /* 0x00000200109b7810 */ /* 0x040fe20007f7e0ff */
[----:B------:R-:W-:Y:S01]  /*0be0*/  USHF.R.S32.HI UR37, URZ, 0x1f, UR36 ;  /* 0x0000001f3f257899 */ /* 0x000fe20008011424 */
[C---:B------:R-:W-:Y:S01]  /*0bf0*/  IADD3 R40, P2, R16.reuse, 0x38, RZ ;  /* 0x0000003810287810 */ /* 0x040fe20007f5e0ff */
[----:B------:R2:W-:Y:S01]  /*0c00*/  STL.128 [R1+0x200], RZ ;  /* 0x000200ff01007387 */ /* 0x0005e20000100c00 */
[C---:B------:R-:W-:Y:S01]  /*0c10*/  IADD3 R24, P6, R16.reuse, 0x78, RZ ;  /* 0x0000007810187810 */ /* 0x040fe20007fde0ff */
[--C-:B------:R-:W-:Y:S01]  /*0c20*/  IMAD.X R153, RZ, RZ, R17.reuse, P3 ;  /* 0x000000ffff997224 */ /* 0x100fe200018e0611 */
[----:B------:R-:W3:Y:S01]  /*0c30*/  LDC R0, c[0x0][0xa80] ;  /* 0x0002a000ff007b82 */ /* 0x000ee20000000800 */
[C---:B------:R-:W-:Y:S01]  /*0c40*/  IADD3 R42, P5, R16.reuse, 0x80, RZ ;  /* 0x00000080102a7810 */ /* 0x040fe20007fbe0ff */
[----:B------:R2:W-:Y:S01]  /*0c50*/  STL.128 [R1+0x210], RZ ;  /* 0x000210ff01007387 */ /* 0x0005e20000100c00 */
[C---:B------:R-:W-:Y:S01]  /*0c60*/  IADD3 R38, P4, R16.reuse, 0x88, RZ ;  /* 0x0000008810267810 */ /* 0x040fe20007f9e0ff */
[--C-:B------:R-:W-:Y:S01]  /*0c70*/  IMAD.X R19, RZ, RZ, R17.reuse, P2 ;  /* 0x000000ffff137224 */ /* 0x100fe200010e0611 */
[C---:B------:R-:W-:Y:S01]  /*0c80*/  IADD3 R28, P3, R16.reuse, 0x94, RZ ;  /* 0x00000094101c7810 */ /* 0x040fe20007f7e0ff */
[----:B------:R2:W-:Y:S01]  /*0c90*/  STL.128 [R1+0x230], RZ ;  /* 0x000230ff01007387 */ /* 0x0005e20000100c00 */
[--C-:B------:R-:W-:Y:S01]  /*0ca0*/  IMAD.X R25, RZ, RZ, R17.reuse, P6 ;  /* 0x000000ffff197224 */ /* 0x100fe200030e0611 */
[----:B------:R-:W4:Y:S01]  /*0cb0*/  LDC R29, c[0x0][0x424] ;  /* 0x00010900ff1d7b82 */ /* 0x000f220000000800 */
[--C-:B------:R-:W-:Y:S01]  /*0cc0*/  IMAD.X R73, RZ, RZ, R17.reuse, P5 ;  /* 0x000000ffff497224 */ /* 0x100fe200028e0611 */
[----:B------:R2:W-:Y:S01]  /*0cd0*/  STL.128 [R1+0x240], RZ ;  /* 0x000240ff01007387 */ /* 0x0005e20000100c00 */
[--C-:B------:R-:W-:Y:S01]  /*0ce0*/  IMAD.X R65, RZ, RZ, R17.reuse, P4 ;  /* 0x000000ffff417224 */ /* 0x100fe200020e0611 */
[C---:B------:R-:W-:Y:S01]  /*0cf0*/  IADD3 R36, P2, R16.reuse, 0x98, RZ ;  /* 0x0000009810247810 */ /* 0x040fe20007f5e0ff */
[--C-:B------:R-:W-:Y:S01]  /*0d00*/  IMAD.X R75, RZ, RZ, R17.reuse, P3 ;  /* 0x000000ffff4b7224 */ /* 0x100fe200018e0611 */
[----:B------:R2:W-:Y:S01]  /*0d10*/  STL.128 [R1+0x250], RZ ;  /* 0x000250ff01007387 */ /* 0x0005e20000100c00 */
[----:B------:R-:W-:Y:S01]  /*0d20*/  IADD3 R66, P6, R16, 0xa0, RZ ;  /* 0x000000a010427810 */ /* 0x000fe20007fde0ff */
[----:B------:R-:W5:Y:S01]  /*0d30*/  LDC R4, c[0x0][0x2f0] ;  /* 0x0000bc00ff047b82 */ /* 0x000f620000000800 */
[----:B0-----:R-:W-:Y:S01]  /*0d40*/  ISETP.NE.U32.AND P0, PT, R8, RZ, PT ;  /* 0x000000ff0800720c */ /* 0x001fe20003f05070 */
[----:B------:R2:W-:Y:S01]  /*0d50*/  STL.128 [R1+0x260], RZ ;  /* 0x000260ff01007387 */ /* 0x0005e20000100c00 */
[C---:B------:R-:W-:Y:S01]  /*0d60*/  IADD3 R43, P5, R16.reuse, 0xa8, RZ ;  /* 0x000000a8102b7810 */ /* 0x040fe20007fbe0ff */
[--C-:B------:R-:W-:Y:S01]  /*0d70*/  IMAD.X R41, RZ, RZ, R17.reuse, P2 ;  /* 0x000000ffff297224 */ /* 0x100fe200010e0611 */
[----:B------:R-:W-:Y:S01]  /*0d80*/  ISETP.NE.AND.EX P0, PT, R9, RZ, PT, P0 ;  /* 0x000000ff0900720c */ /* 0x000fe20003f05300 */
[----:B------:R2:W-:Y:S01]  /*0d90*/  STL.128 [R1+0x270], RZ ;  /* 0x000270ff01007387 */ /* 0x0005e20000100c00 */
[C---:B------:R-:W-:Y:S01]  /*0da0*/  IADD3 R63, P4, R16.reuse, 0xb0, RZ ;  /* 0x000000b0103f7810 */ /* 0x040fe20007f9e0ff */
[--C-:B------:R-:W-:Y:S01]  /*0db0*/  IMAD.X R67, RZ, RZ, R17.reuse, P6 ;  /* 0x000000ffff437224 */ /* 0x100fe200030e0611 */
[C---:B------:R-:W-:Y:S01]  /*0dc0*/  IADD3 R61, P3, R16.reuse, 0xb8, RZ ;  /* 0x000000b8103d7810 */ /* 0x040fe20007f7e0ff */
[----:B---3--:R2:W-:Y:S01]  /*0dd0*/  STL [R1+0x220], R0 ;  /* 0x0002200001007387 */ /* 0x0085e20000100800 */
[--C-:B------:R-:W-:Y:S01]  /*0de0*/  IMAD.X R54, RZ, RZ, R17.reuse, P5 ;  /* 0x000000ffff367224 */ /* 0x100fe200028e0611 */
[C---:B------:R-:W-:Y:S01]  /*0df0*/  IADD3 R50, P2, R16.reuse, 0xc0, RZ ;  /* 0x000000c010327810 */ /* 0x040fe20007f5e0ff */
[--C-:B------:R-:W-:Y:S01]  /*0e00*/  IMAD.X R64, RZ, RZ, R17.reuse, P4 ;  /* 0x000000ffff407224 */ /* 0x100fe200020e0611 */
[----:B------:R2:W-:Y:S01]  /*0e10*/  STL.128 [R1+0x280], RZ ;  /* 0x000280ff01007387 */ /* 0x0005e20000100c00 */
[----:B------:R-:W-:Y:S01]  /*0e20*/  IADD3 R30, P6, R16, 0xd0, RZ ;  /* 0x000000d0101e7810 */ /* 0x000fe20007fde0ff */
[--C-:B------:R-:W-:Y:S01]  /*0e30*/  IMAD.X R62, RZ, RZ, R17.reuse, P3 ;  /* 0x000000ffff3e7224 */ /* 0x100fe200018e0611 */
[----:B----4-:R-:W-:Y:S01]  /*0e40*/  SEL R29, R29, 0x1, P0 ;  /* 0x000000011d1d7807 */ /* 0x010fe20000000000 */
[----:B------:R2:W-:Y:S01]  /*0e50*/  STL.128 [R1+0x290], RZ ;  /* 0x000290ff01007387 */ /* 0x0005e20000100c00 */
[----:B------:R-:W-:Y:S01]  /*0e60*/  ISETP.NE.AND P0, PT, R6, 0x1, PT ;  /* 0x000000010600780c */ /* 0x000fe20003f05270 */
[--C-:B------:R-:W-:Y:S01]  /*0e70*/  IMAD.X R51, RZ, RZ, R17.reuse, P2 ;  /* 0x000000ffff337224 */ /* 0x100fe200010e0611 */
[C---:B------:R-:W-:Y:S01]  /*0e80*/  IADD3 R55, P5, R16.reuse, 0xd8, RZ ;  /* 0x000000d810377810 */ /* 0x040fe20007fbe0ff */
[----:B------:R2:W-:Y:S01]  /*0e90*/  STL.128 [R1+0x2a0], RZ ;  /* 0x0002a0ff01007387 */ /* 0x0005e20000100c00 */
[----:B------:R-:W-:Y:S01]  /*0ea0*/  IADD3 R68, P4, R16, 0xe8, RZ ;  /* 0x000000e810447810 */ /* 0x000fe20007f9e0ff */
[--C-:B------:R-:W-:Y:S01]  /*0eb0*/  IMAD.X R31, RZ, RZ, R17.reuse, P6 ;  /* 0x000000ffff1f7224 */ /* 0x100fe200030e0611 */
[----:B-1----:R-:W-:Y:S01]  /*0ec0*/  LOP3.LUT R10, R10, 0x7f, RZ, 0xc0, !PT ;  /* 0x0000007f0a0a7812 */ /* 0x002fe200078ec0ff */
[----:B------:R2:W-:Y:S01]  /*0ed0*/  STL.128 [R1+0x2b0], RZ ;  /* 0x0002b0ff01007387 */ /* 0x0005e20000100c00 */
[--C-:B------:R-:W-:Y:S01]  /*0ee0*/  IMAD.X R58, RZ, RZ, R17.reuse, P5 ;  /* 0x000000ffff3a7224 */ /* 0x100fe200028e0611 */
[C---:B------:R-:W-:Y:S01]  /*0ef0*/  IADD3 R52, P3, R16.reuse, 0xec, RZ ;  /* 0x000000ec10347810 */ /* 0x040fe20007f7e0ff */
[----:B------:R-:W-:Y:S01]  /*0f00*/  IMAD.X R69, RZ, RZ, R17, P4 ;  /* 0x000000ffff457224 */ /* 0x000fe200020e0611 */
[----:B------:R2:W-:Y:S01]  /*0f10*/  STL.128 [R1+0x2c0], RZ ;  /* 0x0002c0ff01007387 */ /* 0x0005e20000100c00 */
[C---:B------:R-:W-:Y:S01]  /*0f20*/  IADD3 R49, P2, R16.reuse, 0x11c, RZ ;  /* 0x0000011c10317810 */ /* 0x040fe20007f5e0ff */
[----:B-----5:R-:W-:Y:S01]  /*0f30*/  IMAD R29, R29, R4, RZ ;  /* 0x000000041d1d7224 */ /* 0x020fe200078e02ff */
[C---:B------:R-:W-:Y:S01]  /*0f40*/  IADD3 R59, P6, R16.reuse, 0x120, RZ ;  /* 0x00000120103b7810 */ /* 0x040fe20007fde0ff */
[----:B------:R2:W-:Y:S01]  /*0f50*/  STL.128 [R1+0x2d0], RZ ;  /* 0x0002d0ff01007387 */ /* 0x0005e20000100c00 */
[C---:B------:R-:W-:Y:S01]  /*0f60*/  IADD3 R45, P5, R16.reuse, 0x128, RZ ;  /* 0x00000128102d7810 */ /* 0x040fe20007fbe0ff */
[C---:B------:R-:W-:Y:S01]  /*0f70*/  VIADD R39, R16.reuse, 0x148 ;  /* 0x0000014810277836 */ /* 0x040fe20000000000 */
[----:B------:R-:W-:Y:S01]  /*0f80*/  IADD3 R32, P4, R16, 0x140, RZ ;  /* 0x0000014010207810 */ /* 0x000fe20007f9e0ff */
[----:B------:R2:W-:Y:S01]  /*0f90*/  STL.128 [R1+0x2e0], RZ ;  /* 0x0002e0ff01007387 */ /* 0x0005e20000100c00 */
[----:B------:R-:W-:Y:S01]  /*0fa0*/  ISETP.NE.AND P1, PT, R10, RZ, PT ;  /* 0x000000ff0a00720c */ /* 0x000fe20003f25270 */
[----:B------:R-:W-:-:S02]  /*0fb0*/  VIADD R18, R7, 0xffffff80 ;  /* 0xffffff8007127836 */ /* 0x000fc40000000000 */
[----:B------:R2:W-:Y:S01]  /*0fc0*/  STL.128 [R1+0x2f0], RZ ;  /* 0x0002f0ff01007387 */ /* 0x0005e20000100c00 */
[--C-:B------:R-:W-:Y:S01]  /*0fd0*/  IMAD.X R53, RZ, RZ, R17.reuse, P3 ;  /* 0x000000ffff357224 */ /* 0x100fe200018e0611 */
[----:B------:R-:W-:Y:S01]  /*0fe0*/  SEL R4, RZ, 0x1, P1 ;  /* 0x00000001ff047807 */ /* 0x000fe20000800000 */
[--C-:B------:R-:W-:Y:S01]  /*0ff0*/  IMAD.X R48, RZ, RZ, R17.reuse, P2 ;  /* 0x000000ffff307224 */ /* 0x100fe200010e0611 */
[----:B------:R2:W-:Y:S01]  /*1000*/  STL.128 [R1+0x300], RZ ;  /* 0x000300ff01007387 */ /* 0x0005e20000100c00 */
[--C-:B------:R-:W-:Y:S02]  /*1010*/  IMAD.X R60, RZ, RZ, R17.reuse, P6 ;  /* 0x000000ffff3c7224 */ /* 0x100fe400030e0611 */
[--C-:B------:R-:W-:Y:S01]  /*1020*/  IMAD.X R56, RZ, RZ, R17.reuse, P5 ;  /* 0x000000ffff387224 */ /* 0x100fe200028e0611 */
[----:B------:R2:W-:Y:S01]  /*1030*/  STL.128 [R1+0x310], RZ ;  /* 0x000310ff01007387 */ /* 0x0005e20000100c00 */
[----:B------:R-:W-:-:S03]  /*1040*/  IMAD.X R33, RZ, RZ, R17, P4 ;  /* 0x000000ffff217224 */ /* 0x000fc600020e0611 */
[----:B------:R2:W-:Y:S04]  /*1050*/  STL.128 [R1+0x320], RZ ;  /* 0x000320ff01007387 */ /* 0x0005e80000100c00 */
        /* <DEDUP_REMOVED lines=15> */
[----:B------:R2:W-:Y:S01]  /*1150*/  STL.128 [R1+0x420], RZ ;  /* 0x000420ff01007387 */ /* 0x0005e20000100c00 */
[----:B------:R-:W0:Y:S01]  /*1160*/  S2R R12, SR_CTAID.X ;  /* 0x00000000000c7919 */ /* 0x000e220000002500 */
[----:B------:R-:W-:Y:S05]  /*1170*/  @!P0 BRA `(.L_x_1999) ;  /* 0x0000008000c08947 */ /* 0x000fea0003800000 */
[----:B--2---:R-:W1:Y:S01]  /*1180*/  LDC R0, c[0x0][0x448] ;  /* 0x00011200ff007b82 */ /* 0x004e620000000800 */
[----:B0-----:R-:W-:-:S07]  /*1190*/  IMAD.SHL.U32 R12, R12, 0x40, RZ ;  /* 0x000000400c0c7824 */ /* 0x001fce00078e00ff */
[----:B------:R-:W0:Y:S08]  /*11a0*/  LDC.64 R8, c[0x0][0xad8] ;  /* 0x0002b600ff087b82 */ /* 0x000e300000000a00 */
[----:B------:R-:W2:Y:S01]  /*11b0*/  LDC R6, c[0x0][0x288] ;  /* 0x0000a200ff067b82 */ /* 0x000ea20000000800 */
[----:B-1----:R-:W-:Y:S02]  /*11c0*/  ISETP.NE.AND P1, PT, R0, 0x1, PT ;  /* 0x000000010000780c */ /* 0x002fe40003f25270 */
[----:B0-----:R-:W-:-:S11]  /*11d0*/  ISETP.GE.AND P2, PT, R9, 0x1, PT ;  /* 0x000000010900780c */ /* 0x001fd60003f46270 */
[----:B------:R-:W0:Y:S01]  /*11e0*/  @P1 LDC R3, c[0x0][0x44c] ;  /* 0x00011300ff031b82 */ /* 0x000e220000000800 */
[----:B------:R-:W-:-:S07]  /*11f0*/  @P1 VIADD R0, R12, 0x3f ;  /* 0x0000003f0c001836 */ /* 0x000fce0000000000 */
[----:B------:R-:W1:Y:S01]  /*1200*/  @P1 LDC R5, c[0x0][0x450] ;  /* 0x00011400ff051b82 */ /* 0x000e620000000800 */
[----:B0-----:R-:W-:Y:S01]  /*1210*/  @P1 IMAD.HI.U32 R2, R0, R3, RZ ;  /* 0x0000000300021227 */ /* 0x001fe200078e00ff */
[----:B--2---:R-:W-:-:S03]  /*1220*/  IADD3 R3, R29, 0x1, -R6 ;  /* 0x000000011d037810 */ /* 0x004fc60007ffe806 */
[----:B------:R-:W-:Y:S01]  /*1230*/  VIADD R0, R12, 0x3f ;  /* 0x0000003f0c007836 */ /* 0x000fe20000000000 */
[----:B-1----:R-:W-:-:S05]  /*1240*/  @P1 SHF.R.U32.HI R0, RZ, R5, R2 ;  /* 0x00000005ff001219 */ /* 0x002fca0000011602 */
[----:B------:R-:W-:-:S04]  /*1250*/  IMAD.IADD R3, R3, 0x1, R0 ;  /* 0x0000000103037824 */ /* 0x000fc800078e0200 */
[----:B------:R-:W-:Y:S01]  /*1260*/  IMAD.IADD R0, R3, 0x1, R8 ;  /* 0x0000000103007824 */ /* 0x000fe200078e0208 */
[----:B------:R-:W-:Y:S06]  /*1270*/  @!P2 BRA `(.L_x_2000) ;  /* 0x000000000040a947 */ /* 0x000fec0003800000 */
[C---:B------:R-:W-:Y:S01]  /*1280*/  ISETP.GT.AND P0, PT, R3.reuse, RZ, PT ;  /* 0x000000ff0300720c */ /* 0x040fe20003f04270 */
[----:B------:R-:W-:-:S12]  /*1290*/  VIADD R2, R3, 0xffffffff ;  /* 0xffffffff03027836 */ /* 0x000fd80000000000 */
[----:B------:R-:W-:Y:S05]  /*12a0*/  @P0 BRA `(.L_x_2001) ;  /* 0x00000000001c0947 */ /* 0x000fea0003800000 */
[----:B------:R-:W-:Y:S01]  /*12b0*/  ISETP.NE.AND P0, PT, R9, 0x1, PT ;  /* 0x000000010900780c */ /* 0x000fe20003f05270 */
[----:B------:R-:W-:-:S12]  /*12c0*/  IMAD.MOV R3, RZ, RZ, -R3 ;  /* 0x000000ffff037224 */ /* 0x000fd800078e0a03 */
[----:B------:R-:W0:Y:S02]  /*12d0*/  @P0 LDC.64 R4, c[0x0][0xae0] ;  /* 0x0002b800ff040b82 */ /* 0x000e240000000a00 */
[----:B0-----:R-:W-:-:S05]  /*12e0*/  @P0 IMAD.HI.U32 R2, R3, R4, RZ ;  /* 0x0000000403020227 */ /* 0x001fca00078e00ff */
[----:B------:R-:W-:-:S04]  /*12f0*/  @P0 SHF.R.U32.HI R3, RZ, R5, R2 ;  /* 0x00000005ff030219 */ /* 0x000fc80000011602 */
[----:B------:R-:W-:Y:S01]  /*1300*/  LOP3.LUT R2, RZ, R3, RZ, 0x33, !PT ;  /* 0x00000003ff027212 */ /* 0x000fe200078e33ff */
[----:B------:R-:W-:Y:S06]  /*1310*/  BRA `(.L_x_2002) ;  /* 0x0000000000107947 */ /* 0x000fec0003800000 */
.L_x_2001:
[----:B------:R-:W-:-:S13]  /*1320*/  ISETP.NE.AND P0, PT, R9, 0x1, PT ;  /* 0x000000010900780c */ /* 0x000fda0003f05270 */
[----:B------:R-:W0:Y:S02]  /*1330*/  @P0 LDC.64 R4, c[0x0][0xae0] ;  /* 0x0002b800ff040b82 */ /* 0x000e240000000a00 */
[----:B0-----:R-:W-:-:S05]  /*1340*/  @P0 IMAD.HI.U32 R4, R2, R4, RZ ;  /* 0x0000000402040227 */ /* 0x001fca00078e00ff */
[----:B------:R-:W-:-:S07]  /*1350*/  @P0 SHF.R.U32.HI R2, RZ, R5, R4 ;  /* 0x00000005ff020219 */ /* 0x000fce0000011604 */
.L_x_2002:
[----:B------:R-:W-:-:S05]  /*1360*/  IMAD R3, R2, R9, R9 ;  /* 0x0000000902037224 */ /* 0x000fca00078e0209 */
[----:B------:R-:W-:-:S07]  /*1370*/  VIMNMX R0, R0, R3, PT ;  /* 0x0000000300007248 */ /* 0x000fce0003fe0100 */
.L_x_2000:
[----:B------:R-:W0:Y:S01]  /*1380*/  @P1 LDC R7, c[0x0][0x44c] ;  /* 0x00011300ff071b82 */ /* 0x000e220000000800 */
[----:B------:R-:W-:Y:S01]  /*1390*/  VIADD R2, R0, 0x3f ;  /* 0x0000003f00027836 */ /* 0x000fe20000000000 */
[----:B------:R-:W-:Y:S01]  /*13a0*/  ULDC UR4, c[0x0][0xad4] ;  /* 0x0002b50000047ab9 */ /* 0x000fe20000000800 */
[----:B------:R-:W-:-:S03]  /*13b0*/  VIADD R0, R29, 0x3f ;  /* 0x0000003f1d007836 */ /* 0x000fc60000000000 */
[----:B------:R-:W-:Y:S02]  /*13c0*/  SHF.R.S32.HI R5, RZ, 0x1f, R2 ;  /* 0x0000001fff057819 */ /* 0x000fe40000011402 */
[----:B------:R-:W1:Y:S01]  /*13d0*/  @P1 LDC R11, c[0x0][0x450] ;  /* 0x00011400ff0b1b82 */ /* 0x000e620000000800 */
[----:B------:R-:W-:Y:S02]  /*13e0*/  SHF.R.S32.HI R3, RZ, 0x1f, R0 ;  /* 0x0000001fff037819 */ /* 0x000fe40000011400 */
[----:B------:R-:W-:Y:S02]  /*13f0*/  LEA.HI R5, R5, R2, RZ, 0x6 ;  /* 0x0000000205057211 */ /* 0x000fe400078f30ff */
[----:B------:R-:W-:Y:S02]  /*1400*/  LEA.HI R3, R3, R0, RZ, 0x6 ;  /* 0x0000000003037211 */ /* 0x000fe400078f30ff */
[----:B------:R-:W-:Y:S02]  /*1410*/  SHF.R.S32.HI R0, RZ, 0x6, R5 ;  /* 0x00000006ff007819 */ /* 0x000fe40000011405 */
[----:B------:R-:W-:Y:S01]  /*1420*/  SHF.R.S32.HI R3, RZ, 0x6, R3 ;  /* 0x00000006ff037819 */ /* 0x000fe20000011403 */
[----:B0-----:R-:W-:-:S05]  /*1430*/  @P1 IMAD.HI.U32 R4, R12, R7, RZ ;  /* 0x000000070c041227 */ /* 0x001fca00078e00ff */
[----:B-1----:R-:W-:Y:S02]  /*1440*/  @P1 SHF.R.U32.HI R12, RZ, R11, R4 ;  /* 0x0000000bff0c1219 */ /* 0x002fe40000011604 */
[----:B------:R-:W-:Y:S02]  /*1450*/  VIMNMX R11, R3, R0, PT ;  /* 0x00000000030b7248 */ /* 0x000fe40003fe0100 */
[----:B------:R-:W-:-:S05]  /*1460*/  IADD3 R12, R12, -R6, R29 ;  /* 0x800000060c0c7210 */ /* 0x000fca0007ffe01d */
[----:B------:R-:W-:Y:S01]  /*1470*/  VIADD R0, R12, -UR4 ;  /* 0x800000040c007c36 */ /* 0x000fe20008000000 */
[----:B------:R-:W-:Y:S06]  /*1480*/  @!P2 BRA `(.L_x_2003) ;  /* 0x00000000003ca947 */ /* 0x000fec0003800000 */
[----:B------:R-:W-:-:S13]  /*1490*/  ISETP.GT.AND P0, PT, R12, -0x1, PT ;  /* 0xffffffff0c00780c */ /* 0x000fda0003f04270 */
[----:B------:R-:W-:Y:S05]  /*14a0*/  @P0 BRA `(.L_x_2004) ;  /* 0x00000000001c0947 */ /* 0x000fea0003800000 */
[----:B------:R-:W-:Y:S02]  /*14b0*/  ISETP.NE.AND P0, PT, R9, 0x1, PT ;  /* 0x000000010900780c */ /* 0x000fe40003f05270 */
[----:B------:R-:W-:-:S11]  /*14c0*/  LOP3.LUT R3, RZ, R12, RZ, 0x33, !PT ;  /* 0x0000000cff037212 */ /* 0x000fd600078e33ff */
[----:B------:R-:W0:Y:S02]  /*14d0*/  @P0 LDC.64 R4, c[0x0][0xae0] ;  /* 0x0002b800ff040b82 */ /* 0x000e240000000a00 */
[----:B0-----:R-:W-:-:S05]  /*14e0*/  @P0 IMAD.HI.U32 R2, R3, R4, RZ ;  /* 0x0000000403020227 */ /* 0x001fca00078e00ff */
[----:B------:R-:W-:-:S04]  /*14f0*/  @P0 SHF.R.U32.HI R3, RZ, R5, R2 ;  /* 0x00000005ff030219 */ /* 0x000fc80000011602 */
[----:B------:R-:W-:Y:S01]  /*1500*/  LOP3.LUT R12, RZ, R3, RZ, 0x33, !PT ;  /* 0x00000003ff0c7212 */ /* 0x000fe200078e33ff */
[----:B------:R-:W-:Y:S06]  /*1510*/  BRA `(.L_x_2005) ;  /* 0x0000000000107947 */ /* 0x000fec0003800000 */
.L_x_2004:
[----:B------:R-:W-:-:S13]  /*1520*/  ISETP.NE.AND P0, PT, R9, 0x1, PT ;  /* 0x000000010900780c */ /* 0x000fda0003f05270 */
[----:B------:R-:W0:Y:S02]  /*1530*/  @P0 LDC.64 R2, c[0x0][0xae0] ;  /* 0x0002b800ff020b82 */ /* 0x000e240000000a00 */
[----:B0-----:R-:W-:-:S05]  /*1540*/  @P0 IMAD.HI.U32 R2, R12, R2, RZ ;  /* 0x000000020c020227 */ /* 0x001fca00078e00ff */
[----:B------:R-:W-:-:S07]  /*1550*/  @P0 SHF.R.U32.HI R12, RZ, R3, R2 ;  /* 0x00000003ff0c0219 */ /* 0x000fce0000011602 */
.L_x_2005:
[----:B------:R-:W-:-:S05]  /*1560*/  IMAD R3, R12, R9, RZ ;  /* 0x000000090c037224 */ /* 0x000fca00078e02ff */
[----:B------:R-:W-:-:S07]  /*1570*/  VIMNMX R0, R0, R3, !PT ;  /* 0x0000000300007248 */ /* 0x000fce0007fe0100 */
.L_x_2003:
[----:B------:R-:W-:Y:S01]  /*1580*/  SHF.R.S32.HI R3, RZ, 0x1f, R0 ;  /* 0x0000001fff037819 */ /* 0x000fe20000011400 */
[----:B------:R-:W-:Y:S01]  /*1590*/  IMAD.MOV.U32 R231, RZ, RZ, RZ ;  /* 0x000000ffffe77224 */ /* 0x000fe200078e00ff */
[----:B------:R-:W-:Y:S02]  /*15a0*/  LOP3.LUT R6, R156, 0xffff, RZ, 0xc0, !PT ;  /* 0x0000ffff9c067812 */ /* 0x000fe400078ec0ff */
[----:B------:R-:W-:-:S04]  /*15b0*/  LEA.HI R3, R3, R0, RZ, 0x6 ;  /* 0x0000000003037211 */ /* 0x000fc800078f30ff */
[----:B------:R-:W-:-:S04]  /*15c0*/  SHF.R.S32.HI R3, RZ, 0x6, R3 ;  /* 0x00000006ff037819 */ /* 0x000fc80000011403 */
[----:B------:R-:W-:-:S04]  /*15d0*/  VIMNMX R9, RZ, R3, !PT ;  /* 0x00000003ff097248 */ /* 0x000fc80007fe0100 */
[----:B------:R-:W-:-:S13]  /*15e0*/  ISETP.GT.AND P0, PT, R11, R9, PT ;  /* 0x000000090b00720c */ /* 0x000fda0003f04270 */
[----:B------:R-:W-:Y:S05]  /*15f0*/  @!P0 BRA `(.L_x_2006) ;  /* 0x00000000007c8947 */ /* 0x000fea0003800000 */
[----:B------:R-:W-:-:S04]  /*1600*/  SHF.R.U32.HI R0, RZ, 0x10, R156 ;  /* 0x00000010ff007819 */ /* 0x000fc8000001169c */
[----:B------:R-:W-:-:S13]  /*1610*/  ISETP.NE.AND P0, PT, R0, RZ, PT ;  /* 0x000000ff0000720c */ /* 0x000fda0003f05270 */
[----:B------:R-:W0:Y:S02]  /*1620*/  @!P0 LDC R0, c[0x0][0xae8] ;  /* 0x0002ba00ff008b82 */ /* 0x000e240000000800 */
[-C--:B0-----:R-:W-:Y:S02]  /*1630*/  IABS R8, R0.reuse ;  /* 0x0000000000087213 */ /* 0x081fe40000000000 */
[----:B------:R-:W-:Y:S02]  /*1640*/  IADD3 R2, R0, -0x1, R11 ;  /* 0xffffffff00027810 */ /* 0x000fe40007ffe00b */
[----:B------:R-:W0:Y:S03]  /*1650*/  I2F.RP R4, R8 ;  /* 0x0000000800047306 */ /* 0x000e260000209400 */
[----:B------:R-:W-:Y:S01]  /*1660*/  IMAD.IADD R5, R2, 0x1, -R9 ;  /* 0x0000000102057824 */ /* 0x000fe200078e0a09 */
[----:B------:R-:W-:-:S04]  /*1670*/  IABS R2, R0 ;  /* 0x0000000000027213 */ /* 0x000fc80000000000 */
[----:B------:R-:W-:Y:S02]  /*1680*/  IABS R10, R5 ;  /* 0x00000005000a7213 */ /* 0x000fe40000000000 */
[----:B------:R-:W-:-:S04]  /*1690*/  LOP3.LUT R5, R5, R0, RZ, 0x3c, !PT ;  /* 0x0000000005057212 */ /* 0x000fc800078e3cff */
[----:B------:R-:W-:Y:S01]  /*16a0*/  ISETP.GE.AND P2, PT, R5, RZ, PT ;  /* 0x000000ff0500720c */ /* 0x000fe20003f46270 */
[----:B0-----:R-:W0:Y:S02]  /*16b0*/  MUFU.RCP R4, R4 ;  /* 0x0000000400047308 */ /* 0x001e240000001000 */
[----:B0-----:R-:W-:Y:S02]  /*16c0*/  VIADD R3, R4, 0xffffffe ;  /* 0x0ffffffe04037836 */ /* 0x001fe40000000000 */
[----:B------:R-:W-:Y:S02]  /*16d0*/  IMAD.MOV R4, RZ, RZ, -R2 ;  /* 0x000000ffff047224 */ /* 0x000fe400078e0a02 */
[----:B------:R-:W-:Y:S02]  /*16e0*/  IMAD.MOV.U32 R2, RZ, RZ, RZ ;  /* 0x000000ffff027224 */ /* 0x000fe400078e00ff */
[----:B------:R-:W0:Y:S02]  /*16f0*/  F2I.FTZ.U32.TRUNC.NTZ R3, R3 ;  /* 0x0000000300037305 */ /* 0x000e24000021f000 */
[----:B0-----:R-:W-:-:S04]  /*1700*/  IMAD.MOV R7, RZ, RZ, -R3 ;  /* 0x000000ffff077224 */ /* 0x001fc800078e0a03 */
[----:B------:R-:W-:-:S04]  /*1710*/  IMAD R7, R7, R8, RZ ;  /* 0x0000000807077224 */ /* 0x000fc800078e02ff */
[----:B------:R-:W-:-:S04]  /*1720*/  IMAD.HI.U32 R2, R3, R7, R2 ;  /* 0x0000000703027227 */ /* 0x000fc800078e0002 */
[----:B------:R-:W-:-:S04]  /*1730*/  IMAD.MOV.U32 R3, RZ, RZ, R10 ;  /* 0x000000ffff037224 */ /* 0x000fc800078e000a */
        /* <DEDUP_REMOVED lines=10> */
[----:B------:R-:W-:-:S07]  /*17e0*/  IMAD.MOV.U32 R231, RZ, RZ, R2 ;  /* 0x000000ffffe77224 */ /* 0x000fce00078e0002 */
.L_x_2006:
[----:B------:R-:W-:Y:S01]  /*17f0*/  IMAD R0, R6, R231, R9 ;  /* 0x000000e706007224 */ /* 0x000fe200078e0209 */
[----:B------:R-:W-:-:S04]  /*1800*/  PRMT R3, RZ, 0x7610, R3 ;  /* 0x00007610ff037816 */ /* 0x000fc80000000003 */
[----:B------:R-:W-:-:S04]  /*1810*/  VIADDMNMX R231, R0, R231, R11, PT ;  /* 0x000000e700e77246 */ /* 0x000fc8000380010b */
[----:B------:R-:W-:-:S13]  /*1820*/  ISETP.GT.AND P0, PT, R231, R0, PT ;  /* 0x00000000e700720c */ /* 0x000fda0003f04270 */
[----:B------:R-:W-:Y:S05]  /*1830*/  @!P0 BRA `(.L_x_2007) ;  /* 0x0000024000f48947 */ /* 0x000fea0003800000 */
[----:B------:R-:W2:Y:S04]  /*1840*/  LDL R3, [R1+0x1e8] ;  /* 0x0001e80001037983 */ /* 0x000ea80000100800 */
[----:B------:R-:W3:Y:S04]  /*1850*/  LDL R24, [R1+0x230] ;  /* 0x0002300001187983 */ /* 0x000ee80000100800 */
[----:B------:R-:W4:Y:S04]  /*1860*/  LDL R36, [R1+0x234] ;  /* 0x0002340001247983 */ /* 0x000f280000100800 */
[----:B------:R-:W5:Y:S04]  /*1870*/  LDL R38, [R1+0x238] ;  /* 0x0002380001267983 */ /* 0x000f680000100800 */
        /* <DEDUP_REMOVED lines=124> */
[----:B------:R-:W5:Y:S01]  /*2040*/  LDL R227, [R1+0x42c] ;  /* 0x00042c0001e37983 */ /* 0x000f620000100800 */
[----:B------:R-:W-:-:S04]  /*2050*/  SHF.R.S32.HI R229, RZ, 0x1f, R18 ;  /* 0x0000001fffe57819 */ /* 0x000fc80000011412 */
[----:B------:R-:W-:-:S04]  /*2060*/  LEA.HI R229, R229, R18, RZ, 0x7 ;  /* 0x00000012e5e57211 */ /* 0x000fc800078f38ff */
[----:B------:R-:W-:-:S06]  /*2070*/  SHF.R.S32.HI R2, RZ, 0x7, R229 ;  /* 0x00000007ff027819 */ /* 0x000fcc00000114e5 */
[----:B------:R-:W0:Y:S01]  /*2080*/  SHFL.IDX PT, R2, R2, RZ, 0x1f ;  /* 0x00001fff02027589 */ /* 0x000e2200000e0000 */
[----:B------:R-:W1:Y:S01]  /*2090*/  S2UR UR7, SR_CgaCtaId ;  /* 0x00000000000779c3 */ /* 0x000e620000008800 */
[----:B------:R-:W-:Y:S01]  /*20a0*/  UMOV UR6, 0x400 ;  /* 0x0000040000067882 */ /* 0x000fe20000000000 */
[----:B0-----:R-:W-:Y:S01]  /*20b0*/  R2UR UR4, R2 ;  /* 0x00000000020472ca */ /* 0x001fe200000e0000 */
[----:B-1----:R-:W-:-:S12]  /*20c0*/  ULEA UR21, UR7, UR6, 0x18 ;  /* 0x0000000607157291 */ /* 0x002fd8000f8ec03f */
[----:B------:R-:W-:-:S04]  /*20d0*/  ULEA.HI UR5, UR4, UR4, URZ, 0x1 ;  /* 0x0000000404057291 */ /* 0x000fc8000f8f083f */
[----:B------:R-:W-:-:S04]  /*20e0*/  ULOP3.LUT UR5, UR5, 0x1fffe, URZ, 0xc0, !UPT ;  /* 0x0001fffe05057892 */ /* 0x000fc8000f8ec03f */
[----:B------:R-:W-:-:S04]  /*20f0*/  UIADD3 UR5, UR4, -UR5, URZ ;  /* 0x8000000504057290 */ /* 0x000fc8000fffe03f */
[----:B------:R-:W-:-:S04]  /*2100*/  ULEA UR5, UR5, UR21, 0xf ;  /* 0x0000001505057291 */ /* 0x000fc8000f8e783f */
[----:B------:R-:W-:-:S04]  /*2110*/  UIADD3 UR5, UR5, 0x400, URZ ;  /* 0x0000040005057890 */ /* 0x000fc8000fffe03f */
[----:B------:R-:W-:-:S04]  /*2120*/  USHF.R.U32.HI UR5, URZ, 0x4, UR5 ;  /* 0x000000043f057899 */ /* 0x000fc80008011605 */
[----:B------:R-:W-:-:S04]  /*2130*/  ULOP3.LUT UR5, UR5, 0x3fff, URZ, 0xc0, !UPT ;  /* 0x00003fff05057892 */ /* 0x000fc8000f8ec03f */
[----:B------:R-:W-:Y:S02]  /*2140*/  ULOP3.LUT UR20, UR5, 0x2000000, URZ, 0xfc, !UPT ;  /* 0x0200000005147892 */ /* 0x000fe4000f8efc3f */
[----:B------:R-:W-:-:S04]  /*2150*/  UIADD3 UR4, UR21, 0x36400, URZ ;  /* 0x0003640015047890 */ /* 0x000fc8000fffe03f */
[----:B--2---:R-:W-:Y:S01]  /*2160*/  LEA R2, R3, UR20, 0xc ;  /* 0x0000001403027c11 */ /* 0x004fe2000f8e60ff */
[----:B------:R-:W-:Y:S01]  /*2170*/  IMAD.MOV.U32 R3, RZ, RZ, 0x40000040 ;  /* 0x40000040ff037424 */ /* 0x000fe200078e00ff */
[----:B------:R-:W-:Y:S02]  /*2180*/  USHF.R.U32.HI UR4, URZ, 0x4, UR4 ;  /* 0x000000043f047899 */ /* 0x000fe40008011604 */
[----:B------:R-:W-:Y:S02]  /*2190*/  R2UR UR6, R2 ;  /* 0x00000000020672ca */ /* 0x000fe400000e0000 */
[----:B------:R-:W-:Y:S01]  /*21a0*/  R2UR UR7, R3 ;  /* 0x00000000030772ca */ /* 0x000fe200000e0000 */
[----:B------:R-:W-:Y:S01]  /*21b0*/  ULOP3.LUT UR4, UR4, 0x3fff, URZ, 0xc0, !UPT ;  /* 0x00003fff04047892 */ /* 0x000fe2000f8ec03f */
[----:B---3--:R-:W-:Y:S03]  /*21c0*/  STL [R1+0x230], R24 ;  /* 0x0002301801007387 */ /* 0x008fe60000100800 */
[----:B------:R-:W-:Y:S01]  /*21d0*/  ULOP3.LUT UR16, UR4, 0x10000, URZ, 0xfc, !UPT ;  /* 0x0001000004107892 */ /* 0x000fe2000f8efc3f */
[----:B----4-:R-:W-:Y:S04]  /*21e0*/  STL [R1+0x234], R36 ;  /* 0x0002342401007387 */ /* 0x010fe80000100800 */
[----:B-----5:R-:W-:Y:S04]  /*21f0*/  STL [R1+0x238], R38 ;  /* 0x0002382601007387 */ /* 0x020fe80000100800 */
[----:B------:R-:W-:Y:S04]  /*2200*/  STL [R1+0x23c], R40 ;  /* 0x00023c2801007387 */ /* 0x000fe80000100800 */
        /* <DEDUP_REMOVED lines=22> */
[----:B------:R0:W-:Y:S01]  /*2370*/  STL [R1+0x2a4], R76 ;  /* 0x0002a44c01007387 */ /* 0x0001e20000100800 */
[----:B------:R-:W-:Y:S06]  /*2380*/  BAR.SYNC.DEFER_BLOCKING 0xe, 0x100 ;  /* 0x0384000000007b1d */ /* 0x000fec0000010000 */
[----:B------:R-:W-:Y:S01]  /*2390*/  UMOV UR4, UR16 ;  /* 0x0000001000047c82 */ /* 0x000fe20008000000 */
[----:B------:R-:W-:Y:S01]  /*23a0*/  UMOV UR5, 0x40000040 ;  /* 0x4000004000057882 */ /* 0x000fe20000000000 */
[----:B0-----:R-:W-:-:S06]  /*23b0*/  WARPGROUP.ARRIVE ;  /* 0x00000000000079c5 */ /* 0x001fcc0000000000 */
[----:B------:R-:W-:Y:S01]  /*23c0*/  HGMMA.64x256x16.F32.BF16 R24, gdesc[UR4].tnspB, RZ, !UPT, gsb0 ;  /* 0x43e00000041879f0 */ /* 0x000fe2000c0018ff */
[----:B------:R0:W-:Y:S04]  /*23d0*/  STL [R1+0x2a8], R4 ;  /* 0x0002a80401007387 */ /* 0x0001e80000100800 */
[----:B------:R1:W-:Y:S01]  /*23e0*/  STL [R1+0x374], R5 ;  /* 0x0003740501007387 */ /* 0x0003e20000100800 */
[----:B0-----:R-:W-:Y:S02]  /*23f0*/  VIADD R4, R2, 0x80 ;  /* 0x0000008002047836 */ /* 0x001fe40000000000 */
[----:B-1----:R-:W-:-:S03]  /*2400*/  IMAD.MOV.U32 R5, RZ, RZ, 0x40000040 ;  /* 0x40000040ff057424 */ /* 0x002fc600078e00ff */
[----:B------:R-:W-:Y:S02]  /*2410*/  R2UR UR10, R4 ;  /* 0x00000000040a72ca */ /* 0x000fe400000e0000 */
[----:B------:R-:W-:Y:S01]  /*2420*/  R2UR UR11, R5 ;  /* 0x00000000050b72ca */ /* 0x000fe200000e0000 */
[----:B------:R-:W-:Y:S01]  /*2430*/  UIADD3 UR8, UR16, 0x2, URZ ;  /* 0x0000000210087890 */ /* 0x000fe2000fffe03f */
        /* <DEDUP_REMOVED lines=60> */
[----:B------:R-:W-:Y:S01]  /*2800*/  STL [R1+0x394], R21 ;  /* 0x0003941501007387 */ /* 0x000fe20000100800 */
[----:B------:R-:W-:-:S03]  /*2810*/  WARPGROUP.DEPBAR.LE gsb0, 0x0 ;  /* 0x00008000000079c5 */ /* 0x000fc60000010000 */
        /* <DEDUP_REMOVED lines=38> */
[----:B------:R-:W-:Y:S04]  /*2a80*/  STL.128 [R1+0x230], R24 ;  /* 0x0002301801007387 */ /* 0x000fe80000100c00 */
        /* <DEDUP_REMOVED lines=30> */
[----:B------:R0:W-:Y:S01]  /*2c70*/  STL.128 [R1+0x420], R148 ;  /* 0x0004209401007387 */ /* 0x0001e20000100c00 */
[----:B------:R-:W-:Y:S01]  /*2c80*/  UMOV UR9, 0x40000040 ;  /* 0x4000004000097882 */ /* 0x000fe20000000000 */
[----:B0-----:R-:W-:-:S06]  /*2c90*/  WARPGROUP.ARRIVE ;  /* 0x00000000000079c5 */ /* 0x001fcc0000000000 */
[----:B------:R-:W-:Y:S01]  /*2ca0*/  HGMMA.64x256x16.F32.BF16 R24, gdesc[UR8].tnspB, R24, gsb0 ;  /* 0x43e00000081879f0 */ /* 0x000fe20008001818 */
[----:B------:R-:W-:Y:S02]  /*2cb0*/  VIADD R4, R2, 0x100 ;  /* 0x0000010002047836 */ /* 0x000fe40000000000 */
[----:B------:R-:W-:-:S03]  /*2cc0*/  IMAD.MOV.U32 R5, RZ, RZ, 0x40000040 ;  /* 0x40000040ff057424 */ /* 0x000fc600078e00ff */
[----:B------:R-:W-:Y:S02]  /*2cd0*/  R2UR UR14, R4 ;  /* 0x00000000040e72ca */ /* 0x000fe400000e0000 */
[----:B------:R-:W-:Y:S01]  /*2ce0*/  R2UR UR15, R5 ;  /* 0x00000000050f72ca */ /* 0x000fe200000e0000 */
[----:B------:R-:W-:Y:S01]  /*2cf0*/  UIADD3 UR12, UR16, 0x4, URZ ;  /* 0x00000004100c7890 */ /* 0x000fe2000fffe03f */
[----:B------:R-:W-:Y:S01]  /*2d00*/  UMOV UR13, 0x40000040 ;  /* 0x40000040000d7882 */ /* 0x000fe20000000000 */
[----:B------:R-:W-:Y:S02]  /*2d10*/  VIADD R2, R2, 0x180 ;  /* 0x0000018002027836 */ /* 0x000fe40000000000 */
[----:B------:R-:W-:-:S03]  /*2d20*/  IMAD.MOV.U32 R3, RZ, RZ, 0x40000040 ;  /* 0x40000040ff037424 */ /* 0x000fc600078e00ff */
[----:B------:R-:W-:Y:S02]  /*2d30*/  R2UR UR18, R2 ;  /* 0x00000000021272ca */ /* 0x000fe400000e0000 */
[----:B------:R-:W-:Y:S01]  /*2d40*/  R2UR UR19, R3 ;  /* 0x00000000031372ca */ /* 0x000fe200000e0000 */
[----:B------:R-:W-:Y:S01]  /*2d50*/  UIADD3 UR16, UR16, 0x6, URZ ;  /* 0x0000000610107890 */ /* 0x000fe2000fffe03f */
[----:B------:R-:W-:Y:S01]  /*2d60*/  UMOV UR17, 0x40000040 ;  /* 0x4000004000117882 */ /* 0x000fe20000000000 */
[----:B------:R-:W-:Y:S02]  /*2d70*/  WARPGROUP.DEPBAR.LE gsb0, 0x0 ;  /* 0x00008000000079c5 */ /* 0x000fe40000010000 */
        /* <DEDUP_REMOVED lines=31> */
[----:B------:R0:W-:Y:S02]  /*2f70*/  STL.128 [R1+0x420], R148 ;  /* 0x0004209401007387 */ /* 0x0001e40000100c00 */
[----:B0-----:R-:W-:-:S06]  /*2f80*/  WARPGROUP.ARRIVE ;  /* 0x00000000000079c5 */ /* 0x001fcc0000000000 */
[----:B------:R-:W-:Y:S03]  /*2f90*/  HGMMA.64x256x16.F32.BF16 R24, gdesc[UR12].tnspB, R24, gsb0 ;  /* 0x43e000000c1879f0 */ /* 0x000fe60008001818 */
        /* <DEDUP_REMOVED lines=37> */
[----:B------:R-:W2:Y:S04]  /*31f0*/  LDL R2, [R1+0x230] ;  /* 0x0002300001027983 */ /* 0x000ea80000100800 */
        /* <DEDUP_REMOVED lines=10> */
[----:B------:R0:W-:Y:S04]  /*32a0*/  STL.128 [R1+0x2e0], R68 ;  /* 0x0002e04401007387 */ /* 0x0001e80000100c00 */
        /* <DEDUP_REMOVED lines=18> */
[----:B------:R-:W-:Y:S04]  /*33d0*/  STL.128 [R1+0x410], R144 ;  /* 0x0004109001007387 */ /* 0x000fe80000100c00 */
[----:B------:R-:W-:Y:S04]  /*33e0*/  STL.128 [R1+0x420], R148 ;  /* 0x0004209401007387 */ /* 0x000fe80000100c00 */
[----:B0-----:R-:W2:Y:S04]  /*33f0*/  LDL R68, [R1+0x234] ;  /* 0x0002340001447983 */ /* 0x001ea80000100800 */
[----:B------:R-:W2:Y:S04]  /*3400*/  LDL R70, [R1+0x238] ;  /* 0x0002380001467983 */ /* 0x000ea80000100800 */
[----:B-1----:R-:W2:Y:S04]  /*3410*/  LDL R72, [R1+0x23c] ;  /* 0x00023c0001487983 */ /* 0x002ea80000100800 */
[----:B------:R-:W2:Y:S04]  /*3420*/  LDL R74, [R1+0x244] ;  /* 0x00024400014a7983 */ /* 0x000ea80000100800 */
[----:B---3--:R-:W3:Y:S04]  /*3430*/  LDL R76, [R1+0x248] ;  /* 0x00024800014c7983 */ /* 0x008ee80000100800 */
[----:B------:R-:W3:Y:S04]  /*3440*/  LDL R78, [R1+0x24c] ;  /* 0x00024c00014e7983 */ /* 0x000ee80000100800 */
[----:B------:R-:W3:Y:S04]  /*3450*/  LDL R6, [R1+0x250] ;  /* 0x0002500001067983 */ /* 0x000ee80000100800 */
[----:B----4-:R-:W4:Y:S04]  /*3460*/  LDL R80, [R1+0x254] ;  /* 0x0002540001507983 */ /* 0x010f280000100800 */
[----:B------:R-:W4:Y:S04]  /*3470*/  LDL R82, [R1+0x258] ;  /* 0x0002580001527983 */ /* 0x000f280000100800 */
[----:B-----5:R-:W5:Y:S04]  /*3480*/  LDL R84, [R1+0x25c] ;  /* 0x00025c0001547983 */ /* 0x020f680000100800 */
        /* <DEDUP_REMOVED lines=117> */
[----:B------:R-:W0:Y:S01]  /*3be0*/  S2R R233, SR_TID.X ;  /* 0x0000000000e97919 */ /* 0x000e220000002100 */
[----:B------:R-:W-:-:S05]  /*3bf0*/  LOP3.LUT R229, R229, 0xffffff80, RZ, 0xc0, !PT ;  /* 0xffffff80e5e57812 */ /* 0x000fca00078ec0ff */
[----:B------:R-:W-:Y:S01]  /*3c00*/  IMAD.IADD R229, R18, 0x1, -R229 ;  /* 0x0000000112e57824 */ /* 0x000fe200078e0ae5 */
[----:B--2---:R1:W-:Y:S04]  /*3c10*/  STL [R1+0x230], R2 ;  /* 0x0002300201007387 */ /* 0x0043e80000100800 */
[----:B------:R-:W-:Y:S04]  /*3c20*/  STL [R1+0x234], R68 ;  /* 0x0002344401007387 */ /* 0x000fe80000100800 */
[----:B------:R-:W-:Y:S01]  /*3c30*/  STL [R1+0x238], R70 ;  /* 0x0002384601007387 */ /* 0x000fe20000100800 */
[----:B-1----:R-:W-:-:S03]  /*3c40*/  SHF.R.S32.HI R2, RZ, 0x1f, R229 ;  /* 0x0000001fff027819 */ /* 0x002fc600000114e5 */
[----:B------:R-:W-:Y:S04]  /*3c50*/  STL [R1+0x23c], R72 ;  /* 0x00023c4801007387 */ /* 0x000fe80000100800 */
[----:B------:R-:W-:Y:S04]  /*3c60*/  STL [R1+0x244], R74 ;  /* 0x0002444a01007387 */ /* 0x000fe80000100800 */
[----:B---3--:R-:W-:Y:S04]  /*3c70*/  STL [R1+0x248], R76 ;  /* 0x0002484c01007387 */ /* 0x008fe80000100800 */
[----:B------:R-:W-:Y:S01]  /*3c80*/  STL [R1+0x24c], R78 ;  /* 0x00024c4e01007387 */ /* 0x000fe20000100800 */
[----:B0-----:R-:W-:-:S03]  /*3c90*/  LOP3.LUT R233, R233, 0x7f, RZ, 0xc0, !PT ;  /* 0x0000007fe9e97812 */ /* 0x001fc600078ec0ff */
[----:B------:R-:W-:Y:S04]  /*3ca0*/  STL [R1+0x250], R6 ;  /* 0x0002500601007387 */ /* 0x000fe80000100800 */
[----:B----4-:R-:W-:Y:S04]  /*3cb0*/  STL [R1+0x254], R80 ;  /* 0x0002545001007387 */ /* 0x010fe80000100800 */
[----:B------:R-:W-:Y:S04]  /*3cc0*/  STL [R1+0x258], R82 ;  /* 0x0002585201007387 */ /* 0x000fe80000100800 */
        /* <DEDUP_REMOVED lines=117> */
[----:B------:R-:W-:Y:S06]  /*4420*/  BAR.ARV 0xf, 0x100 ;  /* 0x03c4000000007b1d */ /* 0x000fec0000002000 */
[----:B0-----:R-:W-:Y:S01]  /*4430*/  LEA.HI R3, R2, R229, RZ, 0x2 ;  /* 0x000000e502037211 */ /* 0x001fe200078f10ff */
[----:B------:R0:W-:Y:S01]  /*4440*/  STL [R1+0x240], R4 ;  /* 0x0002400401007387 */ /* 0x0001e20000100800 */
[----:B------:R-:W-:-:S02]  /*4450*/  ISETP.NE.AND P1, PT, R233, RZ, PT ;  /* 0x000000ffe900720c */ /* 0x000fc40003f25270 */
[--C-:B0-----:R-:W-:Y:S02]  /*4460*/  SHF.R.S32.HI R4, RZ, 0x2, R3.reuse ;  /* 0x00000002ff047819 */ /* 0x101fe40000011403 */
[----:B------:R-:W-:-:S04]  /*4470*/  SHF.R.S32.HI R3, RZ, 0x1f, R3 ;  /* 0x0000001fff037819 */ /* 0x000fc80000011403 */
[----:B------:R-:W-:Y:S01]  /*4480*/  LEA.HI R3, R3, R4, RZ, 0x3 ;  /* 0x0000000403037211 */ /* 0x000fe200078f18ff */
[----:B------:R-:W-:Y:S01]  /*4490*/  VIADD R231, R231, 0xfffffffe ;  /* 0xfffffffee7e77836 */ /* 0x000fe20000000000 */
[----:B------:R-:W-:Y:S02]  /*44a0*/  LEA.HI R2, R2, R229, RZ, 0x5 ;  /* 0x000000e502027211 */ /* 0x000fe400078f28ff */
[----:B------:R-:W-:Y:S01]  /*44b0*/  LOP3.LUT R3, R3, 0xfffffff8, RZ, 0xc0, !PT ;  /* 0xfffffff803037812 */ /* 0x000fe200078ec0ff */
[----:B------:R-:W-:Y:S01]  /*44c0*/  BSSY B0, `(.L_x_2008) ;  /* 0x000000a000007945 */ /* 0x000fe20003800000 */
[----:B------:R-:W-:Y:S02]  /*44d0*/  ISETP.GE.AND P0, PT, R231, R0, PT ;  /* 0x00000000e700720c */ /* 0x000fe40003f06270 */
[----:B------:R-:W-:Y:S01]  /*44e0*/  SHF.R.S32.HI R2, RZ, 0x5, R2 ;  /* 0x00000005ff027819 */ /* 0x000fe20000011402 */
[----:B------:R-:W-:Y:S01]  /*44f0*/  IMAD.IADD R3, R4, 0x1, -R3 ;  /* 0x0000000104037824 */ /* 0x000fe200078e0a03 */
[----:B------:R-:W-:Y:S09]  /*4500*/  @P1 BRA `(.L_x_2009) ;  /* 0x0000000000141947 */ /* 0x000ff20003800000 */
[----:B------:R-:W2:Y:S02]  /*4510*/  LDL R4, [R1+0x1e8] ;  /* 0x0001e80001047983 */ /* 0x000ea40000100800 */
[----:B--2---:R-:W-:-:S05]  /*4520*/  LEA R4, R4, UR21, 0x3 ;  /* 0x0000001504047c11 */ /* 0x004fca000f8e18ff */
[----:B------:R-:W-:-:S05]  /*4530*/  VIADD R4, R4, 0x38860 ;  /* 0x0003886004047836 */ /* 0x000fca0000000000 */
[----:B------:R-:W-:-:S04]  /*4540*/  PRMT R4, RZ, 0x654, R4 ;  /* 0x00000654ff047816 */ /* 0x000fc80000000004 */
[----:B------:R0:W-:Y:S03]  /*4550*/  SYNCS.ARRIVE.TRANS64.RED.A1T0 RZ, [R4+URZ], RZ ;  /* 0x000000ff04ff79a7 */ /* 0x0001e6000810043f */
.L_x_2009:
[----:B------:R-:W-:Y:S05]  /*4560*/  BSYNC B0 ;  /* 0x0000000000007941 */ /* 0x000fea0003800000 */
.L_x_2008:
[----:B------:R-:W-:Y:S01]  /*4570*/  IMAD R152, R2, 0x10, R3 ;  /* 0x0000001002987824 */ /* 0x000fe200078e0203 */
[----:B------:R-:W-:Y:S06]  /*4580*/  @!P0 BRA `(.L_x_2010) ;  /* 0x0000003c00608947 */ /* 0x000fec0003800000 */
.L_x_2013:
[----:B------:R-:W2:Y:S04]  /*4590*/  LDL R153, [R1+0x1e8] ;  /* 0x0001e80001997983 */ /* 0x000ea80000100800 */
[----:B0-----:R-:W3:Y:S04]  /*45a0*/  LDL.64 R46, [R1+0x240] ;  /* 0x00024000012e7983 */ /* 0x001ee80000100a00 */
[----:B------:R-:W4:Y:S04]  /*45b0*/  LDL.64 R48, [R1+0x250] ;  /* 0x0002500001307983 */ /* 0x000f280000100a00 */
[----:B------:R-:W5:Y:S04]  /*45c0*/  LDL.64 R50, [R1+0x260] ;  /* 0x0002600001327983 */ /* 0x000f680000100a00 */
        /* <DEDUP_REMOVED lines=56> */
[----:B-1----:R-:W5:Y:S04]  /*4950*/  LDL.64 R2, [R1+0x3e8] ;  /* 0x0003e80001027983 */ /* 0x002f680000100a00 */
[----:B------:R-:W5:Y:S04]  /*4960*/  LDL.64 R10, [R1+0x3f8] ;  /* 0x0003f800010a7983 */ /* 0x000f680000100a00 */
[----:B------:R-:W5:Y:S04]  /*4970*/  LDL.64 R8, [R1+0x408] ;  /* 0x0004080001087983 */ /* 0x000f680000100a00 */
[----:B------:R-:W5:Y:S04]  /*4980*/  LDL.64 R6, [R1+0x418] ;  /* 0x0004180001067983 */ /* 0x000f680000100a00 */
[----:B0-----:R-:W5:Y:S01]  /*4990*/  LDL.64 R4, [R1+0x428] ;  /* 0x0004280001047983 */ /* 0x001f620000100a00 */
[----:B--2---:R-:W-:-:S05]  /*49a0*/  IMAD R40, R153, 0x40, R152 ;  /* 0x0000004099287824 */ /* 0x004fca00078e0298 */
[----:B------:R-:W-:Y:S01]  /*49b0*/  LEA R40, R40, UR21, 0x2 ;  /* 0x0000001528287c11 */ /* 0x000fe2000f8e10ff */
[----:B------:R-:W-:Y:S06]  /*49c0*/  BAR.SYNC.DEFER_BLOCKING 0xe, 0x100 ;  /* 0x0384000000007b1d */ /* 0x000fec0000010000 */
[----:B------:R-:W3:Y:S04]  /*49d0*/  LDS R43, [R40+0x38400] ;  /* 0x03840000282b7984 */ /* 0x000ee80000000800 */
[----:B------:R0:W1:Y:S01]  /*49e0*/  LDS R42, [R40+0x38420] ;  /* 0x03842000282a7984 */ /* 0x0000620000000800 */
[C---:B---3--:R-:W-:Y:S01]  /*49f0*/  FMUL.FTZ R47, R43.reuse, R47 ;  /* 0x0000002f2b2f7220 */ /* 0x048fe20000410000 */
[C---:B------:R-:W-:Y:S01]  /*4a00*/  FMUL.FTZ R46, R43.reuse, R46 ;  /* 0x0000002e2b2e7220 */ /* 0x040fe20000410000 */
[C---:B----4-:R-:W-:Y:S01]  /*4a10*/  FMUL.FTZ R49, R43.reuse, R49 ;  /* 0x000000312b317220 */ /* 0x050fe20000410000 */
[C---:B------:R-:W-:Y:S01]  /*4a20*/  FMUL.FTZ R48, R43.reuse, R48 ;  /* 0x000000302b307220 */ /* 0x040fe20000410000 */
[C---:B-----5:R-:W-:Y:S01]  /*4a30*/  FMUL.FTZ R51, R43.reuse, R51 ;  /* 0x000000332b337220 */ /* 0x060fe20000410000 */
[C---:B------:R-:W-:Y:S01]  /*4a40*/  FMUL.FTZ R50, R43.reuse, R50 ;  /* 0x000000322b327220 */ /* 0x040fe20000410000 */
        /* <DEDUP_REMOVED lines=53> */
[----:B------:R-:W-:Y:S01]  /*4da0*/  FMUL.FTZ R104, R43, R104 ;  /* 0x000000682b687220 */ /* 0x000fe20000410000 */
[-C--:B0-----:R-:W-:Y:S01]  /*4db0*/  FMUL.FTZ R40, R44, R43.reuse ;  /* 0x0000002b2c287220 */ /* 0x081fe20000410000 */
[----:B------:R-:W-:Y:S01]  /*4dc0*/  FMUL.FTZ R41, R45, R43 ;  /* 0x0000002b2d297220 */ /* 0x000fe20000410000 */
[C---:B------:R-:W-:Y:S01]  /*4dd0*/  FMUL.FTZ R107, R43.reuse, R107 ;  /* 0x0000006b2b6b7220 */ /* 0x040fe20000410000 */
[----:B------:R-:W-:Y:S01]  /*4de0*/  FMUL.FTZ R106, R43, R106 ;  /* 0x0000006a2b6a7220 */ /* 0x000fe20000410000 */
[C---:B-1----:R-:W-:Y:S01]  /*4df0*/  FMUL.FTZ R109, R42.reuse, R109 ;  /* 0x0000006d2a6d7220 */ /* 0x042fe20000410000 */
[C---:B------:R-:W-:Y:S01]  /*4e00*/  FMUL.FTZ R108, R42.reuse, R108 ;  /* 0x0000006c2a6c7220 */ /* 0x040fe20000410000 */
[C---:B------:R-:W-:Y:S01]  /*4e10*/  FMUL.FTZ R111, R42.reuse, R111 ;  /* 0x0000006f2a6f7220 */ /* 0x040fe20000410000 */
[C---:B------:R-:W-:Y:S01]  /*4e20*/  FMUL.FTZ R110, R42.reuse, R110 ;  /* 0x0000006e2a6e7220 */ /* 0x040fe20000410000 */
[----:B------:R-:W-:Y:S01]  /*4e30*/  STL.64 [R1+0x240], R46 ;  /* 0x0002402e01007387 */ /* 0x000fe20000100a00 */
[C---:B------:R-:W-:Y:S01]  /*4e40*/  FMUL.FTZ R113, R42.reuse, R113 ;  /* 0x000000712a717220 */ /* 0x040fe20000410000 */
[----:B------:R-:W-:-:S02]  /*4e50*/  FMUL.FTZ R112, R42, R112 ;  /* 0x000000702a707220 */ /* 0x000fc40000410000 */
[----:B------:R-:W-:Y:S01]  /*4e60*/  STL.64 [R1+0x250], R48 ;  /* 0x0002503001007387 */ /* 0x000fe20000100a00 */
[C---:B------:R-:W-:Y:S01]  /*4e70*/  FMUL.FTZ R115, R42.reuse, R115 ;  /* 0x000000732a737220 */ /* 0x040fe20000410000 */
[C---:B------:R-:W-:Y:S02]  /*4e80*/  FMUL.FTZ R114, R42.reuse, R114 ;  /* 0x000000722a727220 */ /* 0x040fe40000410000 */
[----:B------:R-:W-:Y:S01]  /*4e90*/  STL.64 [R1+0x260], R50 ;  /* 0x0002603201007387 */ /* 0x000fe20000100a00 */
[C---:B------:R-:W-:Y:S01]  /*4ea0*/  FMUL.FTZ R117, R42.reuse, R117 ;  /* 0x000000752a757220 */ /* 0x040fe20000410000 */
[C---:B------:R-:W-:Y:S02]  /*4eb0*/  FMUL.FTZ R116, R42.reuse, R116 ;  /* 0x000000742a747220 */ /* 0x040fe40000410000 */
        /* <DEDUP_REMOVED lines=21> */
[----:B------:R0:W-:Y:S01]  /*5010*/  STL.64 [R1+0x2e0], R66 ;  /* 0x0002e04201007387 */ /* 0x0001e20000100a00 */
[C---:B------:R-:W-:Y:S01]  /*5020*/  FMUL.FTZ R133, R42.reuse, R133 ;  /* 0x000000852a857220 */ /* 0x040fe20000410000 */
[C---:B------:R-:W-:Y:S02]  /*5030*/  FMUL.FTZ R132, R42.reuse, R132 ;  /* 0x000000842a847220 */ /* 0x040fe40000410000 */
[----:B------:R1:W-:Y:S01]  /*5040*/  STL.64 [R1+0x2f0], R68 ;  /* 0x0002f04401007387 */ /* 0x0003e20000100a00 */
[C---:B------:R-:W-:Y:S01]  /*5050*/  FMUL.FTZ R39, R42.reuse, R39 ;  /* 0x000000272a277220 */ /* 0x040fe20000410000 */
[C---:B------:R-:W-:Y:S02]  /*5060*/  FMUL.FTZ R38, R42.reuse, R38 ;  /* 0x000000262a267220 */ /* 0x040fe40000410000 */
[----:B------:R2:W-:Y:S01]  /*5070*/  STL.64 [R1+0x300], R70 ;  /* 0x0003004601007387 */ /* 0x0005e20000100a00 */
        /* <DEDUP_REMOVED lines=52> */
[----:B------:R-:W-:Y:S02]  /*53c0*/  FMUL.FTZ R4, R42, R4 ;  /* 0x000000042a047220 */ /* 0x000fe40000410000 */
[----:B------:R-:W-:Y:S04]  /*53d0*/  STL.64 [R1+0x230], R40 ;  /* 0x0002302801007387 */ /* 0x000fe80000100a00 */
        /* <DEDUP_REMOVED lines=23> */
[----:B------:R3:W-:Y:S04]  /*5550*/  STL.64 [R1+0x398], R12 ;  /* 0x0003980c01007387 */ /* 0x0007e80000100a00 */
        /* <DEDUP_REMOVED lines=8> */
[----:B------:R5:W-:Y:S04]  /*55e0*/  STL.64 [R1+0x428], R4 ;  /* 0x0004280401007387 */ /* 0x000be80000100a00 */
[----:B0-----:R-:W5:Y:S04]  /*55f0*/  LDL R66, [R1+0x234] ;  /* 0x0002340001427983 */ /* 0x001f680000100800 */
[----:B-1----:R-:W5:Y:S04]  /*5600*/  LDL R68, [R1+0x238] ;  /* 0x0002380001447983 */ /* 0x002f680000100800 */
[----:B--2---:R-:W2:Y:S04]  /*5610*/  LDL R70, [R1+0x23c] ;  /* 0x00023c0001467983 */ /* 0x004ea80000100800 */
[----:B---3--:R-:W3:Y:S04]  /*5620*/  LDL R12, [R1+0x240] ;  /* 0x00024000010c7983 */ /* 0x008ee80000100800 */
[----:B------:R-:W3:Y:S04]  /*5630*/  LDL R72, [R1+0x244] ;  /* 0x0002440001487983 */ /* 0x000ee80000100800 */
[----:B------:R-:W3:Y:S04]  /*5640*/  LDL R74, [R1+0x248] ;  /* 0x00024800014a7983 */ /* 0x000ee80000100800 */
[----:B------:R-:W3:Y:S04]  /*5650*/  LDL R76, [R1+0x24c] ;  /* 0x00024c00014c7983 */ /* 0x000ee80000100800 */
[----:B----4-:R-:W4:Y:S04]  /*5660*/  LDL R2, [R1+0x250] ;  /* 0x0002500001027983 */ /* 0x010f280000100800 */
[----:B------:R-:W4:Y:S04]  /*5670*/  LDL R78, [R1+0x254] ;  /* 0x00025400014e7983 */ /* 0x000f280000100800 */
[----:B------:R-:W4:Y:S04]  /*5680*/  LDL R80, [R1+0x258] ;  /* 0x0002580001507983 */ /* 0x000f280000100800 */
        /* <DEDUP_REMOVED lines=117> */
[----:B------:R-:W-:Y:S04]  /*5de0*/  STL [R1+0x230], R40 ;  /* 0x0002302801007387 */ /* 0x000fe80000100800 */
[----:B------:R-:W-:Y:S04]  /*5df0*/  STL [R1+0x234], R66 ;  /* 0x0002344201007387 */ /* 0x000fe80000100800 */
[----:B------:R-:W-:Y:S04]  /*5e00*/  STL [R1+0x238], R68 ;  /* 0x0002384401007387 */ /* 0x000fe80000100800 */
[----:B--2---:R-:W-:Y:S04]  /*5e10*/  STL [R1+0x23c], R70 ;  /* 0x00023c4601007387 */ /* 0x004fe80000100800 */
[----:B---3--:R-:W-:Y:S04]  /*5e20*/  STL [R1+0x240], R12 ;  /* 0x0002400c01007387 */ /* 0x008fe80000100800 */
[----:B------:R-:W-:Y:S04]  /*5e30*/  STL [R1+0x244], R72 ;  /* 0x0002444801007387 */ /* 0x000fe80000100800 */
[----:B------:R-:W-:Y:S04]  /*5e40*/  STL [R1+0x248], R74 ;  /* 0x0002484a01007387 */ /* 0x000fe80000100800 */
[----:B------:R-:W-:Y:S04]  /*5e50*/  STL [R1+0x24c], R76 ;  /* 0x00024c4c01007387 */ /* 0x000fe80000100800 */
[----:B----4-:R-:W-:Y:S04]  /*5e60*/  STL [R1+0x250], R2 ;  /* 0x0002500201007387 */ /* 0x010fe80000100800 */
[----:B------:R-:W-:Y:S04]  /*5e70*/  STL [R1+0x254], R78 ;  /* 0x0002544e01007387 */ /* 0x000fe80000100800 */
[----:B------:R-:W-:Y:S04]  /*5e80*/  STL [R1+0x258], R80 ;  /* 0x0002585001007387 */ /* 0x000fe80000100800 */
        /* <DEDUP_REMOVED lines=41> */
[----:B------:R0:W-:Y:S04]  /*6120*/  STL [R1+0x300], R26 ;  /* 0x0003001a01007387 */ /* 0x0001e80000100800 */
        /* <DEDUP_REMOVED lines=74> */
[----:B------:R5:W-:Y:S04]  /*65d0*/  STL [R1+0x42c], R65 ;  /* 0x00042c4101007387 */ /* 0x000be80000100800 */
[----:B0-----:R-:W5:Y:S04]  /*65e0*/  LDL.128 R24, [R1+0x230] ;  /* 0x0002300001187983 */ /* 0x001f680000100c00 */
[----:B-1----:R-:W5:Y:S04]  /*65f0*/  LDL.128 R28, [R1+0x240] ;  /* 0x00024000011c7983 */ /* 0x002f680000100c00 */
[----:B--2---:R-:W2:Y:S04]  /*6600*/  LDL.128 R32, [R1+0x250] ;  /* 0x0002500001207983 */ /* 0x004ea80000100c00 */
[----:B---3--:R-:W2:Y:S04]  /*6610*/  LDL.128 R36, [R1+0x260] ;  /* 0x0002600001247983 */ /* 0x008ea80000100c00 */
[----:B----4-:R-:W2:Y:S04]  /*6620*/  LDL.128 R40, [R1+0x270] ;  /* 0x0002700001287983 */ /* 0x010ea80000100c00 */
[----:B-----5:R-:W2:Y:S04]  /*6630*/  LDL.128 R44, [R1+0x280] ;  /* 0x00028000012c7983 */ /* 0x020ea80000100c00 */
[----:B------:R-:W2:Y:S04]  /*6640*/  LDL.128 R48, [R1+0x290] ;  /* 0x0002900001307983 */ /* 0x000ea80000100c00 */
        /* <DEDUP_REMOVED lines=24> */
[----:B------:R-:W2:Y:S01]  /*67d0*/  LDL.128 R148, [R1+0x420] ;  /* 0x0004200001947983 */ /* 0x000ea20000100c00 */
[----:B------:R-:W-:-:S02]  /*67e0*/  VIADD R2, R153, 0x1 ;  /* 0x0000000199027836 */ /* 0x000fc40000000000 */
[----:B------:R-:W-:Y:S02]  /*67f0*/  IMAD.MOV.U32 R5, RZ, RZ, 0x40000040 ;  /* 0x40000040ff057424 */ /* 0x000fe400078e00ff */
[----:B------:R-:W-:Y:S01]  /*6800*/  IMAD.MOV.U32 R7, RZ, RZ, 0x40000040 ;  /* 0x40000040ff077424 */ /* 0x000fe200078e00ff */
[----:B------:R-:W-:Y:S01]  /*6810*/  ISETP.NE.AND P0, PT, R2, 0x2, PT ;  /* 0x000000020200780c */ /* 0x000fe20003f05270 */
[----:B------:R0:W-:Y:S01]  /*6820*/  STL [R1+0x1e8], R2 ;  /* 0x0001e80201007387 */ /* 0x0001e20000100800 */
[----:B------:R-:W-:Y:S01]  /*6830*/  R2UR UR7, R5 ;  /* 0x00000000050772ca */ /* 0x000fe200000e0000 */
[----:B------:R-:W-:Y:S01]  /*6840*/  IMAD.MOV.U32 R3, RZ, RZ, 0x40000040 ;  /* 0x40000040ff037424 */ /* 0x000fe200078e00ff */
[----:B------:R-:W-:Y:S01]  /*6850*/  R2UR UR11, R7 ;  /* 0x00000000070b72ca */ /* 0x000fe200000e0000 */
[----:B------:R-:W-:-:S03]  /*6860*/  IMAD.MOV.U32 R5, RZ, RZ, 0x40000040 ;  /* 0x40000040ff057424 */ /* 0x000fc600078e00ff */
[----:B------:R-:W-:Y:S02]  /*6870*/  R2UR UR15, R3 ;  /* 0x00000000030f72ca */ /* 0x000fe400000e0000 */
[----:B------:R-:W-:-:S03]  /*6880*/  R2UR UR19, R5 ;  /* 0x00000000051372ca */ /* 0x000fc600000e0000 */
[----:B0-----:R-:W-:-:S05]  /*6890*/  @!P0 IMAD.MOV.U32 R2, RZ, RZ, RZ ;  /* 0x000000ffff028224 */ /* 0x001fca00078e00ff */
[----:B------:R-:W-:-:S04]  /*68a0*/  LEA R4, R2, UR20, 0xc ;  /* 0x0000001402047c11 */ /* 0x000fc8000f8e60ff */
[C---:B------:R-:W-:Y:S01]  /*68b0*/  R2UR UR6, R4.reuse ;  /* 0x00000000040672ca */ /* 0x040fe200000e0000 */
[C---:B------:R-:W-:Y:S02]  /*68c0*/  VIADD R6, R4.reuse, 0x80 ;  /* 0x0000008004067836 */ /* 0x040fe40000000000 */
[C---:B------:R-:W-:Y:S02]  /*68d0*/  VIADD R2, R4.reuse, 0x100 ;  /* 0x0000010004027836 */ /* 0x040fe40000000000 */
[----:B------:R-:W-:Y:S01]  /*68e0*/  VIADD R4, R4, 0x180 ;  /* 0x0000018004047836 */ /* 0x000fe20000000000 */
[----:B------:R-:W-:Y:S02]  /*68f0*/  R2UR UR10, R6 ;  /* 0x00000000060a72ca */ /* 0x000fe400000e0000 */
[----:B------:R-:W-:Y:S02]  /*6900*/  R2UR UR14, R2 ;  /* 0x00000000020e72ca */ /* 0x000fe400000e0000 */
[----:B------:R-:W-:Y:S01]  /*6910*/  R2UR UR18, R4 ;  /* 0x00000000041272ca */ /* 0x000fe200000e0000 */
[----:B------:R-:W3:Y:S04]  /*6920*/  LDL R2, [R1+0x1f0] ;  /* 0x0001f00001027983 */ /* 0x000ee80000100800 */
[----:B------:R-:W4:Y:S01]  /*6930*/  @!P0 LDL R4, [R1+0x1ec] ;  /* 0x0001ec0001048983 */ /* 0x000f220000100800 */
[----:B--2---:R-:W-:-:S06]  /*6940*/  WARPGROUP.ARRIVE ;  /* 0x00000000000079c5 */ /* 0x004fcc0000000000 */
        /* <DEDUP_REMOVED lines=139> */
[----:B------:R-:W4:Y:S04]  /*7200*/  LDL R6, [R1+0x230] ;  /* 0x0002300001067983 */ /* 0x000f280000100800 */
[----:B0-----:R-:W4:Y:S04]  /*7210*/  LDL R70, [R1+0x234] ;  /* 0x0002340001467983 */ /* 0x001f280000100800 */
[----:B-1----:R-:W4:Y:S04]  /*7220*/  LDL R72, [R1+0x238] ;  /* 0x0002380001487983 */ /* 0x002f280000100800 */
[----:B------:R-:W4:Y:S04]  /*7230*/  LDL R74, [R1+0x23c] ;  /* 0x00023c00014a7983 */ /* 0x000f280000100800 */
[----:B------:R-:W4:Y:S04]  /*7240*/  LDL R8, [R1+0x240] ;  /* 0x0002400001087983 */ /* 0x000f280000100800 */
[----:B--2---:R-:W2:Y:S04]  /*7250*/  LDL R76, [R1+0x244] ;  /* 0x00024400014c7983 */ /* 0x004ea80000100800 */
[----:B------:R-:W2:Y:S04]  /*7260*/  LDL R78, [R1+0x248] ;  /* 0x00024800014e7983 */ /* 0x000ea80000100800 */
[----:B-----5:R-:W5:Y:S04]  /*7270*/  LDL R80, [R1+0x24c] ;  /* 0x00024c0001507983 */ /* 0x020f680000100800 */
[----:B------:R-:W5:Y:S04]  /*7280*/  LDL R10, [R1+0x250] ;  /* 0x00025000010a7983 */ /* 0x000f680000100800 */
[----:B------:R-:W5:Y:S04]  /*7290*/  LDL R82, [R1+0x254] ;  /* 0x0002540001527983 */ /* 0x000f680000100800 */
[----:B---3--:R-:W3:Y:S04]  /*72a0*/  LDL R84, [R1+0x258] ;  /* 0x0002580001547983 */ /* 0x008ee80000100800 */
[----:B------:R-:W3:Y:S04]  /*72b0*/  LDL R86, [R1+0x25c] ;  /* 0x00025c0001567983 */ /* 0x000ee80000100800 */
[----:B------:R-:W3:Y:S04]  /*72c0*/  LDL R12, [R1+0x260] ;  /* 0x00026000010c7983 */ /* 0x000ee80000100800 */
[----:B----4-:R-:W4:Y:S04]  /*72d0*/  LDL R88, [R1+0x264] ;  /* 0x0002640001587983 */ /* 0x010f280000100800 */
[----:B------:R-:W4:Y:S04]  /*72e0*/  LDL R90, [R1+0x268] ;  /* 0x00026800015a7983 */ /* 0x000f280000100800 */
        /* <DEDUP_REMOVED lines=112> */
[----:B------:R-:W4:Y:S01]  /*79f0*/  LDL R29, [R1+0x42c] ;  /* 0x00042c00011d7983 */ /* 0x000f220000100800 */
[----:B------:R-:W-:-:S03]  /*7a00*/  VIADD R2, R2, 0x1 ;  /* 0x0000000102027836 */ /* 0x000fc60000000000 */
[----:B------:R0:W-:Y:S04]  /*7a10*/  STL [R1+0x230], R6 ;  /* 0x0002300601007387 */ /* 0x0001e80000100800 */
[----:B------:R0:W-:Y:S04]  /*7a20*/  STL [R1+0x1f0], R2 ;  /* 0x0001f00201007387 */ /* 0x0001e80000100800 */
[----:B------:R0:W-:Y:S04]  /*7a30*/  STL [R1+0x234], R70 ;  /* 0x0002344601007387 */ /* 0x0001e80000100800 */
[----:B------:R0:W-:Y:S04]  /*7a40*/  STL [R1+0x238], R72 ;  /* 0x0002384801007387 */ /* 0x0001e80000100800 */
[----:B------:R0:W-:Y:S04]  /*7a50*/  STL [R1+0x23c], R74 ;  /* 0x00023c4a01007387 */ /* 0x0001e80000100800 */
[----:B------:R0:W-:Y:S04]  /*7a60*/  STL [R1+0x240], R8 ;  /* 0x0002400801007387 */ /* 0x0001e80000100800 */
[----:B--2---:R0:W-:Y:S04]  /*7a70*/  STL [R1+0x244], R76 ;  /* 0x0002444c01007387 */ /* 0x0041e80000100800 */
[----:B------:R0:W-:Y:S04]  /*7a80*/  STL [R1+0x248], R78 ;  /* 0x0002484e01007387 */ /* 0x0001e80000100800 */
[----:B-----5:R0:W-:Y:S04]  /*7a90*/  STL [R1+0x24c], R80 ;  /* 0x00024c5001007387 */ /* 0x0201e80000100800 */
[----:B------:R0:W-:Y:S04]  /*7aa0*/  STL [R1+0x250], R10 ;  /* 0x0002500a01007387 */ /* 0x0001e80000100800 */
[----:B------:R0:W-:Y:S04]  /*7ab0*/  STL [R1+0x254], R82 ;  /* 0x0002545201007387 */ /* 0x0001e80000100800 */
[----:B---3--:R0:W-:Y:S04]  /*7ac0*/  STL [R1+0x258], R84 ;  /* 0x0002585401007387 */ /* 0x0081e80000100800 */
[----:B------:R0:W-:Y:S04]  /*7ad0*/  STL [R1+0x25c], R86 ;  /* 0x00025c5601007387 */ /* 0x0001e80000100800 */
[----:B------:R0:W-:Y:S04]  /*7ae0*/  STL [R1+0x260], R12 ;  /* 0x0002600c01007387 */ /* 0x0001e80000100800 */
[----:B----4-:R0:W-:Y:S04]  /*7af0*/  STL [R1+0x264], R88 ;  /* 0x0002645801007387 */ /* 0x0101e80000100800 */
[----:B------:R0:W-:Y:S04]  /*7b00*/  STL [R1+0x268], R90 ;  /* 0x0002685a01007387 */ /* 0x0001e80000100800 */
        /* <DEDUP_REMOVED lines=112> */
[----:B------:R0:W-:Y:S01]  /*8210*/  STL [R1+0x42c], R29 ;  /* 0x00042c1d01007387 */ /* 0x0001e20000100800 */
[----:B------:R-:W-:Y:S01]  /*8220*/  @!P0 LOP3.LUT R4, R4, 0x1, RZ, 0x3c, !PT ;  /* 0x0000000104048812 */ /* 0x000fe200078e3cff */
[----:B------:R-:W-:Y:S02]  /*8230*/  BSSY B0, `(.L_x_2011) ;  /* 0x000000b000007945 */ /* 0x000fe40003800000 */
[----:B------:R0:W-:Y:S04]  /*8240*/  @!P0 STL [R1+0x1e8], RZ ;  /* 0x0001e8ff01008387 */ /* 0x0001e80000100800 */
[----:B------:R0:W-:Y:S01]  /*8250*/  @!P0 STL [R1+0x1ec], R4 ;  /* 0x0001ec0401008387 */ /* 0x0001e20000100800 */
[----:B------:R-:W-:Y:S06]  /*8260*/  BAR.ARV 0xf, 0x100 ;  /* 0x03c4000000007b1d */ /* 0x000fec0000002000 */
[----:B------:R-:W-:Y:S01]  /*8270*/  ISETP.GT.AND P0, PT, R231, R0, PT ;  /* 0x00000000e700720c */ /* 0x000fe20003f04270 */
[----:B------:R-:W-:-:S12]  /*8280*/  @P1 BRA `(.L_x_2012) ;  /* 0x0000000000141947 */ /* 0x000fd80003800000 */
[----:B0-----:R-:W2:Y:S02]  /*8290*/  LDL R2, [R1+0x1e8] ;  /* 0x0001e80001027983 */ /* 0x001ea40000100800 */
[----:B--2---:R-:W-:-:S05]  /*82a0*/  LEA R2, R2, UR21, 0x3 ;  /* 0x0000001502027c11 */ /* 0x004fca000f8e18ff */
[----:B------:R-:W-:-:S05]  /*82b0*/  VIADD R2, R2, 0x38860 ;  /* 0x0003886002027836 */ /* 0x000fca0000000000 */
[----:B------:R-:W-:-:S04]  /*82c0*/  PRMT R2, RZ, 0x654, R2 ;  /* 0x00000654ff027816 */ /* 0x000fc80000000002 */
[----:B------:R1:W-:Y:S03]  /*82d0*/  SYNCS.ARRIVE.TRANS64.RED.A1T0 RZ, [R2+URZ], RZ ;  /* 0x000000ff02ff79a7 */ /* 0x0003e6000810043f */
.L_x_2012:
[----:B------:R-:W-:Y:S05]  /*82e0*/  BSYNC B0 ;  /* 0x0000000000007941 */ /* 0x000fea0003800000 */
.L_x_2011:
[----:B------:R-:W-:Y:S01]  /*82f0*/  VIADD R231, R231, 0xffffffff ;  /* 0xffffffffe7e77836 */ /* 0x000fe20000000000 */
[----:B------:R-:W-:Y:S06]  /*8300*/  @P0 BRA `(.L_x_2013) ;  /* 0xffffffc000a00947 */ /* 0x000fec000383ffff */
.L_x_2010:
        /* <DEDUP_REMOVED lines=65> */
[----:B------:R-:W5:Y:S04]  /*8720*/  LDL R38, [R1+0x1f0] ;  /* 0x0001f00001267983 */ /* 0x000f680000100800 */
[----:B------:R-:W5:Y:S01]  /*8730*/  LDL R0, [R1+0x1e8] ;  /* 0x0001e80001007983 */ /* 0x000f620000100800 */
[----:B--2---:R-:W-:-:S05]  /*8740*/  IMAD R152, R39, 0x40, R152 ;  /* 0x0000004027987824 */ /* 0x004fca00078e0298 */
[----:B------:R-:W-:Y:S01]  /*8750*/  LEA R152, R152, UR21, 0x2 ;  /* 0x0000001598987c11 */ /* 0x000fe2000f8e10ff */
[----:B------:R-:W-:Y:S06]  /*8760*/  BAR.SYNC.DEFER_BLOCKING 0xe, 0x100 ;  /* 0x0384000000007b1d */ /* 0x000fec0000010000 */
[----:B------:R-:W-:Y:S04]  /*8770*/  LDS R39, [R152+0x38400] ;  /* 0x0384000098277984 */ /* 0x000fe80000000800 */
[----:B------:R-:W3:Y:S01]  /*8780*/  LDS R152, [R152+0x38420] ;  /* 0x0384200098987984 */ /* 0x000ee20000000800 */
[----:B------:R-:W-:Y:S01]  /*8790*/  BSSY B0, `(.L_x_2014) ;  /* 0x00000cd000007945 */ /* 0x000fe20003800000 */
[C---:B---3--:R-:W-:Y:S01]  /*87a0*/  FMUL.FTZ R19, R152.reuse, R19 ;  /* 0x0000001398137220 */ /* 0x048fe20000410000 */
[C---:B------:R-:W-:Y:S01]  /*87b0*/  FMUL.FTZ R18, R152.reuse, R18 ;  /* 0x0000001298127220 */ /* 0x040fe20000410000 */
[C---:B----4-:R-:W-:Y:S01]  /*87c0*/  FMUL.FTZ R43, R39.reuse, R43 ;  /* 0x0000002b272b7220 */ /* 0x050fe20000410000 */
[C---:B------:R-:W-:Y:S01]  /*87d0*/  FMUL.FTZ R42, R39.reuse, R42 ;  /* 0x0000002a272a7220 */ /* 0x040fe20000410000 */
[C---:B-----5:R-:W-:Y:S01]  /*87e0*/  FMUL.FTZ R45, R39.reuse, R45 ;  /* 0x0000002d272d7220 */ /* 0x060fe20000410000 */
[C---:B------:R-:W-:Y:S01]  /*87f0*/  FMUL.FTZ R44, R39.reuse, R44 ;  /* 0x0000002c272c7220 */ /* 0x040fe20000410000 */
[----:B------:R0:W-:Y:S01]  /*8800*/  STL.64 [R1+0x368], R18 ;  /* 0x0003681201007387 */ /* 0x0001e20000100a00 */
        /* <DEDUP_REMOVED lines=116> */
[C---:B0-----:R-:W-:Y:S01]  /*8f50*/  FMUL.FTZ R19, R152.reuse, R3 ;  /* 0x0000000398137220 */ /* 0x041fe20000410000 */
[C---:B------:R-:W-:Y:S01]  /*8f60*/  FMUL.FTZ R18, R152.reuse, R2 ;  /* 0x0000000298127220 */ /* 0x040fe20000410000 */
[C---:B------:R-:W-:Y:S01]  /*8f70*/  FMUL.FTZ R7, R152.reuse, R7 ;  /* 0x0000000798077220 */ /* 0x040fe20000410000 */
[C---:B------:R-:W-:Y:S01]  /*8f80*/  FMUL.FTZ R6, R152.reuse, R6 ;  /* 0x0000000698067220 */ /* 0x040fe20000410000 */
[C---:B------:R-:W-:Y:S01]  /*8f90*/  FMUL.FTZ R5, R152.reuse, R5 ;  /* 0x0000000598057220 */ /* 0x040fe20000410000 */
[----:B------:R-:W-:Y:S01]  /*8fa0*/  FMUL.FTZ R4, R152, R4 ;  /* 0x0000000498047220 */ /* 0x000fe20000410000 */
[----:B------:R-:W-:-:S02]  /*8fb0*/  VIADD R38, R38, 0x1 ;  /* 0x0000000126267836 */ /* 0x000fc40000000000 */
[----:B------:R-:W-:Y:S01]  /*8fc0*/  VIADD R0, R0, 0x1 ;  /* 0x0000000100007836 */ /* 0x000fe20000000000 */
[----:B------:R0:W-:Y:S04]  /*8fd0*/  STL.64 [R1+0x230], R42 ;  /* 0x0002302a01007387 */ /* 0x0001e80000100a00 */
        /* <DEDUP_REMOVED lines=62> */
[----:B------:R0:W-:Y:S04]  /*93c0*/  STL [R1+0x1f0], R38 ;  /* 0x0001f02601007387 */ /* 0x0001e80000100800 */
[----:B------:R0:W-:Y:S01]  /*93d0*/  STL [R1+0x1e8], R0 ;  /* 0x0001e80001007387 */ /* 0x0001e20000100800 */
[----:B------:R-:W-:Y:S06]  /*93e0*/  BAR.ARV 0xf, 0x100 ;  /* 0x03c4000000007b1d */ /* 0x000fec0000002000 */
[----:B------:R-:W-:Y:S01]  /*93f0*/  ISETP.NE.AND P0, PT, R0, 0x2, PT ;  /* 0x000000020000780c */ /* 0x000fe20003f05270 */
[----:B------:R-:W-:-:S12]  /*9400*/  IMAD.MOV.U32 R3, RZ, RZ, 0x1 ;  /* 0x00000001ff037424 */ /* 0x000fd800078e00ff */
[----:B0-----:R-:W-:Y:S05]  /*9410*/  @P0 BRA `(.L_x_2015) ;  /* 0x0000000000100947 */ /* 0x001fea0003800000 */
[----:B------:R-:W2:Y:S04]  /*9420*/  LDL R0, [R1+0x1ec] ;  /* 0x0001ec0001007983 */ /* 0x000ea80000100800 */
[----:B------:R0:W-:Y:S01]  /*9430*/  STL [R1+0x1e8], RZ ;  /* 0x0001e8ff01007387 */ /* 0x0001e20000100800 */
[----:B--2---:R-:W-:-:S05]  /*9440*/  LOP3.LUT R0, R0, 0x1, RZ, 0x3c, !PT ;  /* 0x0000000100007812 */ /* 0x004fca00078e3cff */
[----:B------:R0:W-:Y:S02]  /*9450*/  STL [R1+0x1ec], R0 ;  /* 0x0001ec0001007387 */ /* 0x0001e40000100800 */
.L_x_2015:
[----:B------:R-:W-:Y:S05]  /*9460*/  BSYNC B0 ;  /* 0x0000000000007941 */ /* 0x000fea0003800000 */
.L_x_2014:
[----:B------:R-:W-:Y:S05]  /*9470*/  BRA `(.L_x_2007) ;  /* 0x000001c400e47947 */ /* 0x000fea0003800000 */
.L_x_1999:
[----:B------:R-:W3:Y:S01]  /*9480*/  LDL.LU R15, [R1+0x44c] ;  /* 0x00044c00010f7983 */ /* 0x000ee20000300800 */
[----:B------:R-:W1:Y:S01]  /*9490*/  LDC R3, c[0x0][0x448] ;  /* 0x00011200ff037b82 */ /* 0x000e620000000800 */
[----:B------:R-:W-:Y:S01]  /*94a0*/  MOV R71, 0x400 ;  /* 0x0000040000477802 */ /* 0x000fe20000000f00 */
[----:B------:R-:W-:Y:S01]  /*94b0*/  IMAD.MOV.U32 R10, RZ, RZ, R4 ;  /* 0x000000ffff0a7224 */ /* 0x000fe200078e0004 */
[----:B------:R-:W4:Y:S01]  /*94c0*/  S2R R6, SR_CgaCtaId ;  /* 0x0000000000067919 */ /* 0x000f220000008800 */
[----:B------:R-:W-:Y:S02]  /*94d0*/  IMAD.MOV.U32 R8, RZ, RZ, 0x10000 ;  /* 0x00010000ff087424 */ /* 0x000fe400078e00ff */
[----:B------:R-:W-:Y:S01]  /*94e0*/  IMAD.MOV.U32 R11, RZ, RZ, 0x100 ;  /* 0x00000100ff0b7424 */ /* 0x000fe200078e00ff */
[----:B--2---:R-:W2:Y:S01]  /*94f0*/  S2R R0, SR_SWINHI ;  /* 0x0000000000007919 */ /* 0x004ea20000002f00 */
[----:B------:R-:W5:Y:S01]  /*9500*/  LDC.64 R20, c[0x0][0xad8] ;  /* 0x0002b600ff147b82 */ /* 0x000f620000000a00 */
[----:B------:R-:W-:-:S02]  /*9510*/  IMAD.MOV.U32 R5, RZ, RZ, 0x80 ;  /* 0x00000080ff057424 */ /* 0x000fc400078e00ff */
[----:B------:R-:W-:Y:S01]  /*9520*/  IMAD.MOV.U32 R7, RZ, RZ, RZ ;  /* 0x000000ffff077224 */ /* 0x000fe200078e00ff */
[----:B0-----:R-:W-:Y:S01]  /*9530*/  STL [R1+0x70], R12 ;  /* 0x0000700c01007387 */ /* 0x001fe20000100800 */
[----:B------:R-:W-:Y:S02]  /*9540*/  IMAD.MOV.U32 R14, RZ, RZ, 0x2000 ;  /* 0x00002000ff0e7424 */ /* 0x000fe400078e00ff */
[----:B------:R-:W-:Y:S01]  /*9550*/  IMAD.MOV.U32 R46, RZ, RZ, 0x1 ;  /* 0x00000001ff2e7424 */ /* 0x000fe200078e00ff */
[----:B------:R-:W0:Y:S01]  /*9560*/  LDC R160, c[0x0][0x288] ;  /* 0x0000a200ffa07b82 */ /* 0x000e220000000800 */
[----:B------:R-:W-:Y:S01]  /*9570*/  IMAD.MOV.U32 R47, RZ, RZ, RZ ;  /* 0x000000ffff2f7224 */ /* 0x000fe200078e00ff */
[----:B------:R-:W-:Y:S04]  /*9580*/  STL.64 [R1], RZ ;  /* 0x000000ff01007387 */ /* 0x000fe80000100a00 */
[----:B------:R-:W-:Y:S01]  /*9590*/  STL.64 [R1+0x60], R46 ;  /* 0x0000602e01007387 */ /* 0x000fe20000100a00 */
[----:B-1----:R-:W-:-:S03]  /*95a0*/  ISETP.NE.AND P0, PT, R3, 0x1, PT ;  /* 0x000000010300780c */ /* 0x002fc60003f05270 */
[----:B------:R-:W-:Y:S01]  /*95b0*/  STL.64 [R1+0x38], RZ ;  /* 0x000038ff01007387 */ /* 0x000fe20000100a00 */
[----:B----4-:R-:W-:Y:S01]  /*95c0*/  LEA R71, R6, R71, 0x18 ;  /* 0x0000004706477211 */ /* 0x010fe200078ec0ff */
[----:B------:R-:W-:-:S08]  /*95d0*/  IMAD.MOV.U32 R6, RZ, RZ, 0x1 ;  /* 0x00000001ff067424 */ /* 0x000fd000078e00ff */
[----:B------:R-:W1:Y:S01]  /*95e0*/  @P0 LDC R13, c[0x0][0x44c] ;  /* 0x00011300ff0d0b82 */ /* 0x000e620000000800 */
[----:B------:R-:W-:Y:S02]  /*95f0*/  MOV R26, R71 ;  /* 0x00000047001a7202 */ /* 0x000fe40000000f00 */
[----:B--2---:R-:W-:Y:S01]  /*9600*/  MOV R27, R0 ;  /* 0x00000000001b7202 */ /* 0x004fe20000000f00 */
[----:B------:R2:W-:Y:S01]  /*9610*/  STL.128 [R1+0x20], R4 ;  /* 0x0000200401007387 */ /* 0x0005e20000100c00 */
[----:B0-----:R-:W-:Y:S02]  /*9620*/  IADD3 R158, R29, 0x1, -R160 ;  /* 0x000000011d9e7810 */ /* 0x001fe40007ffe8a0 */
[C---:B------:R-:W-:Y:S02]  /*9630*/  IADD3 R0, P2, R26.reuse, 0x38850, RZ ;  /* 0x000388501a007810 */ /* 0x040fe40007f5e0ff */
[----:B------:R-:W-:-:S03]  /*9640*/  IADD3 R3, P3, R26, 0x38860, RZ ;  /* 0x000388601a037810 */ /* 0x000fc60007f7e0ff */
[--C-:B--2---:R-:W-:Y:S02]  /*9650*/  IMAD.X R5, RZ, RZ, R27.reuse, P2 ;  /* 0x000000ffff057224 */ /* 0x104fe400010e061b */
[----:B------:R-:W-:Y:S02]  /*9660*/  IMAD.X R7, RZ, RZ, R27, P3 ;  /* 0x000000ffff077224 */ /* 0x000fe400018e061b */
[----:B------:R-:W-:Y:S02]  /*9670*/  IMAD.MOV.U32 R6, RZ, RZ, R3 ;  /* 0x000000ffff067224 */ /* 0x000fe400078e0003 */
[----:B------:R-:W-:Y:S02]  /*9680*/  IMAD.SHL.U32 R3, R12, 0x40, RZ ;  /* 0x000000400c037824 */ /* 0x000fe400078e00ff */
[----:B------:R-:W-:Y:S01]  /*9690*/  IMAD.MOV.U32 R4, RZ, RZ, R0 ;  /* 0x000000ffff047224 */ /* 0x000fe200078e0000 */
[----:B------:R-:W-:Y:S01]  /*96a0*/  STL.64 [R1+0x68], R6 ;  /* 0x0000680601007387 */ /* 0x000fe20000100a00 */
[----:B------:R-:W-:-:S03]  /*96b0*/  @P0 VIADD R0, R3, 0x3f ;  /* 0x0000003f03000836 */ /* 0x000fc60000000000 */
[----:B------:R0:W-:Y:S01]  /*96c0*/  STL.128 [R1+0x40], R4 ;  /* 0x0000400401007387 */ /* 0x0001e20000100c00 */
[----:B-1----:R-:W-:-:S04]  /*96d0*/  @P0 IMAD.HI.U32 R0, R0, R13, RZ ;  /* 0x0000000d00000227 */ /* 0x002fc800078e00ff */
[----:B0-----:R-:W-:Y:S02]  /*96e0*/  VIADD R5, R3, 0x3f ;  /* 0x0000003f03057836 */ /* 0x001fe40000000000 */
[----:B---3--:R-:W-:Y:S01]  /*96f0*/  IMAD.MOV.U32 R9, RZ, RZ, R15 ;  /* 0x000000ffff097224 */ /* 0x008fe200078e000f */
[----:B------:R0:W-:Y:S04]  /*9700*/  STL.64 [R1+0x18], R14 ;  /* 0x0000180e01007387 */ /* 0x0001e80000100a00 */
[----:B------:R1:W-:Y:S01]  /*9710*/  STL.128 [R1+0x50], R8 ;  /* 0x0000500801007387 */ /* 0x0003e20000100c00 */
[----:B0-----:R-:W-:-:S05]  /*9720*/  IADD3 R14, P1, R26, 0x38830, RZ ;  /* 0x000388301a0e7810 */ /* 0x001fca0007f3e0ff */
[----:B------:R-:W-:Y:S01]  /*9730*/  IMAD.X R15, RZ, RZ, R27, P1 ;  /* 0x000000ffff0f7224 */ /* 0x000fe200008e061b */
[----:B-1----:R-:W0:Y:S01]  /*9740*/  @P0 LDC R11, c[0x0][0x450] ;  /* 0x00011400ff0b0b82 */ /* 0x002e220000000800 */
[----:B------:R-:W-:-:S03]  /*9750*/  IADD3 R8, P2, R26, 0x38840, RZ ;  /* 0x000388401a087810 */ /* 0x000fc60007f5e0ff */
[----:B------:R1:W-:Y:S02]  /*9760*/  STL.64 [R1+0x8], R14 ;  /* 0x0000080e01007387 */ /* 0x0003e40000100a00 */
[----:B------:R-:W-:Y:S01]  /*9770*/  IMAD.X R9, RZ, RZ, R27, P2 ;  /* 0x000000ffff097224 */ /* 0x000fe200010e061b */
[----:B-----5:R-:W-:-:S04]  /*9780*/  ISETP.GE.AND P2, PT, R21, 0x1, PT ;  /* 0x000000011500780c */ /* 0x020fc80003f46270 */
[----:B------:R1:W-:Y:S04]  /*9790*/  STL.64 [R1+0x10], R8 ;  /* 0x0000100801007387 */ /* 0x0003e80000100a00 */
[----:B------:R1:W-:Y:S01]  /*97a0*/  STL.64 [R1+0x30], R8 ;  /* 0x0000300801007387 */ /* 0x0003e20000100a00 */
[----:B0-----:R-:W-:-:S05]  /*97b0*/  @P0 SHF.R.U32.HI R5, RZ, R11, R0 ;  /* 0x0000000bff050219 */ /* 0x001fca0000011600 */
[----:B------:R-:W-:-:S04]  /*97c0*/  IMAD.IADD R5, R158, 0x1, R5 ;  /* 0x000000019e057824 */ /* 0x000fc800078e0205 */
[----:B------:R-:W-:Y:S01]  /*97d0*/  IMAD.IADD R0, R5, 0x1, R20 ;  /* 0x0000000105007824 */ /* 0x000fe200078e0214 */
[----:B-1----:R-:W-:Y:S06]  /*97e0*/  @!P2 BRA `(.L_x_2016) ;  /* 0x000000000040a947 */ /* 0x002fec0003800000 */
        /* <DEDUP_REMOVED lines=10> */
.L_x_2017:
[----:B------:R-:W-:-:S13]  /*9890*/  ISETP.NE.AND P1, PT, R21, 0x1, PT ;  /* 0x000000011500780c */ /* 0x000fda0003f25270 */
[----:B------:R-:W0:Y:S02]  /*98a0*/  @P1 LDC.64 R6, c[0x0][0xae0] ;  /* 0x0002b800ff061b82 */ /* 0x000e240000000a00 */
[----:B0-----:R-:W-:-:S05]  /*98b0*/  @P1 IMAD.HI.U32 R6, R4, R6, RZ ;  /* 0x0000000604061227 */ /* 0x001fca00078e00ff */
[----:B------:R-:W-:-:S07]  /*98c0*/  @P1 SHF.R.U32.HI R4, RZ, R7, R6 ;  /* 0x00000007ff041219 */ /* 0x000fce0000011606 */
.L_x_2018:
[----:B------:R-:W-:-:S05]  /*98d0*/  IMAD R5, R4, R21, R21 ;  /* 0x0000001504057224 */ /* 0x000fca00078e0215 */
[----:B------:R-:W-:-:S07]  /*98e0*/  VIMNMX R0, R0, R5, PT ;  /* 0x0000000500007248 */ /* 0x000fce0003fe0100 */
.L_x_2016:
[----:B------:R-:W0:Y:S01]  /*98f0*/  @P0 LDC R4, c[0x0][0x44c] ;  /* 0x00011300ff040b82 */ /* 0x000e220000000800 */
[----:B------:R-:W-:Y:S01]  /*9900*/  VIADD R0, R0, 0x3f ;  /* 0x0000003f00007836 */ /* 0x000fe20000000000 */
[----:B------:R-:W-:Y:S01]  /*9910*/  ULDC UR4, c[0x0][0xad4] ;  /* 0x0002b50000047ab9 */ /* 0x000fe20000000800 */
[C---:B------:R-:W-:Y:S02]  /*9920*/  VIADD R6, R29.reuse, 0x3f ;  /* 0x0000003f1d067836 */ /* 0x040fe40000000000 */
[----:B------:R-:W-:Y:S01]  /*9930*/  IMAD.IADD R160, R29, 0x1, -R160 ;  /* 0x000000011da07824 */ /* 0x000fe200078e0aa0 */
[----:B------:R-:W-:Y:S02]  /*9940*/  SHF.R.S32.HI R5, RZ, 0x1f, R0 ;  /* 0x0000001fff057819 */ /* 0x000fe40000011400 */
[----:B------:R-:W1:Y:S01]  /*9950*/  @P0 LDC R9, c[0x0][0x450] ;  /* 0x00011400ff090b82 */ /* 0x000e620000000800 */
[----:B------:R-:W-:Y:S02]  /*9960*/  SHF.R.S32.HI R7, RZ, 0x1f, R6 ;  /* 0x0000001fff077819 */ /* 0x000fe40000011406 */
[----:B------:R-:W-:-:S02]  /*9970*/  LEA.HI R5, R5, R0, RZ, 0x6 ;  /* 0x0000000005057211 */ /* 0x000fc400078f30ff */
[----:B------:R-:W-:Y:S02]  /*9980*/  LEA.HI R7, R7, R6, RZ, 0x6 ;  /* 0x0000000607077211 */ /* 0x000fe400078f30ff */
[----:B------:R-:W-:Y:S02]  /*9990*/  SHF.R.S32.HI R5, RZ, 0x6, R5 ;  /* 0x00000006ff057819 */ /* 0x000fe40000011405 */
[----:B------:R-:W-:-:S04]  /*99a0*/  SHF.R.S32.HI R8, RZ, 0x6, R7 ;  /* 0x00000006ff087819 */ /* 0x000fc80000011407 */
[----:B------:R-:W-:Y:S01]  /*99b0*/  VIMNMX R8, R5, R8, PT ;  /* 0x0000000805087248 */ /* 0x000fe20003fe0100 */
[----:B0-----:R-:W-:-:S05]  /*99c0*/  @P0 IMAD.HI.U32 R4, R3, R4, RZ ;  /* 0x0000000403040227 */ /* 0x001fca00078e00ff */
[----:B-1----:R-:W-:-:S05]  /*99d0*/  @P0 SHF.R.U32.HI R3, RZ, R9, R4 ;  /* 0x00000009ff030219 */ /* 0x002fca0000011604 */
[----:B------:R-:W-:-:S04]  /*99e0*/  IMAD.IADD R3, R160, 0x1, R3 ;  /* 0x00000001a0037824 */ /* 0x000fc800078e0203 */
        /* <DEDUP_REMOVED lines=11> */
.L_x_2020:
[----:B------:R-:W-:-:S13]  /*9aa0*/  ISETP.NE.AND P0, PT, R21, 0x1, PT ;  /* 0x000000011500780c */ /* 0x000fda0003f05270 */
[----:B------:R-:W0:Y:S02]  /*9ab0*/  @P0 LDC.64 R4, c[0x0][0xae0] ;  /* 0x0002b800ff040b82 */ /* 0x000e240000000a00 */
[----:B0-----:R-:W-:-:S05]  /*9ac0*/  @P0 IMAD.HI.U32 R4, R3, R4, RZ ;  /* 0x0000000403040227 */ /* 0x001fca00078e00ff */
[----:B------:R-:W-:-:S07]  /*9ad0*/  @P0 SHF.R.U32.HI R3, RZ, R5, R4 ;  /* 0x00000005ff030219 */ /* 0x000fce0000011604 */
.L_x_2021:
[----:B------:R-:W-:-:S05]  /*9ae0*/  IMAD R3, R3, R21, RZ ;  /* 0x0000001503037224 */ /* 0x000fca00078e02ff */
[----:B------:R-:W-:-:S07]  /*9af0*/  VIMNMX R0, R0, R3, !PT ;  /* 0x0000000300007248 */ /* 0x000fce0007fe0100 */
.L_x_2019:
        /* <DEDUP_REMOVED lines=13> */
[----:B------:R-:W0:Y:S01]  /*9bd0*/  I2F.RP R3, R6 ;  /* 0x0000000600037306 */ /* 0x000e220000209400 */
[----:B------:R-:W-:Y:S02]  /*9be0*/  IABS R12, R11 ;  /* 0x0000000b000c7213 */ /* 0x000fe40000000000 */
[----:B------:R-:W-:-:S05]  /*9bf0*/  IMAD.IADD R0, R0, 0x1, -R9 ;  /* 0x0000000100007824 */ /* 0x000fca00078e0a09 */
        /* <DEDUP_REMOVED lines=23> */
.L_x_2022:
[----:B------:R-:W-:Y:S01]  /*9d70*/  IMAD R154, R154, R161, R9 ;  /* 0x000000a19a9a7224 */ /* 0x000fe200078e0209 */
[----:B------:R-:W-:-:S04]  /*9d80*/  PRMT R3, RZ, 0x7610, R3 ;  /* 0x00007610ff037816 */ /* 0x000fc80000000003 */
[----:B------:R-:W-:-:S04]  /*9d90*/  VIADDMNMX R161, R154, R161, R8, PT ;  /* 0x000000a19aa17246 */ /* 0x000fc80003800108 */
[----:B------:R-:W-:-:S13]  /*9da0*/  ISETP.GT.AND P0, PT, R161, R154, PT ;  /* 0x0000009aa100720c */ /* 0x000fda0003f04270 */
[----:B------:R-:W-:Y:S05]  /*9db0*/  @!P0 BRA `(.L_x_2007) ;  /* 0x000001bc00948947 */ /* 0x000fea0003800000 */
[----:B------:R-:W-:Y:S01]  /*9dc0*/  SHF.R.S32.HI R3, RZ, 0x1f, R18 ;  /* 0x0000001fff037819 */ /* 0x000fe20000011412 */
[C---:B------:R-:W-:Y:S01]  /*9dd0*/  VIADD R9, R71.reuse, 0x400 ;  /* 0x0000040047097836 */ /* 0x040fe20000000000 */
[----:B------:R-:W-:Y:S01]  /*9de0*/  IADD3 R12, P0, R26, 0x38400, RZ ;  /* 0x000384001a0c7810 */ /* 0x000fe20007f1e0ff */
[----:B------:R-:W-:Y:S01]  /*9df0*/  VIADD R10, R71, 0x26400 ;  /* 0x00026400470a7836 */ /* 0x000fe20000000000 */
[----:B------:R-:W-:Y:S01]  /*9e00*/  LEA.HI R46, R3, R18, RZ, 0x7 ;  /* 0x00000012032e7211 */ /* 0x000fe200078f38ff */
[----:B------:R-:W-:Y:S01]  /*9e10*/  VIADD R8, R71, 0x22400 ;  /* 0x0002240047087836 */ /* 0x000fe20000000000 */
[----:B------:R-:W-:Y:S01]  /*9e20*/  STL [R1+0x94], R18 ;  /* 0x0000941201007387 */ /* 0x000fe20000100800 */
[----:B------:R-:W-:Y:S01]  /*9e30*/  IMAD.MOV.U32 R4, RZ, RZ, 0x1 ;  /* 0x00000001ff047424 */ /* 0x000fe200078e00ff */
[----:B------:R-:W-:Y:S01]  /*9e40*/  SHF.R.S32.HI R70, RZ, 0x7, R46 ;  /* 0x00000007ff467819 */ /* 0x000fe2000001142e */
[----:B------:R-:W-:Y:S01]  /*9e50*/  IMAD.MOV.U32 R5, RZ, RZ, RZ ;  /* 0x000000ffff057224 */ /* 0x000fe200078e00ff */
[----:B------:R-:W-:Y:S01]  /*9e60*/  SHF.R.U32.HI R10, RZ, 0x4, R10 ;  /* 0x00000004ff0a7819 */ /* 0x000fe2000001160a */
[----:B------:R-:W-:Y:S01]  /*9e70*/  IMAD.MOV.U32 R6, RZ, RZ, 0x1 ;  /* 0x00000001ff067424 */ /* 0x000fe200078e00ff */
[----:B------:R-:W-:Y:S01]  /*9e80*/  SHF.R.U32.HI R8, RZ, 0x4, R8 ;  /* 0x00000004ff087819 */ /* 0x000fe20000011608 */
[----:B------:R-:W0:Y:S01]  /*9e90*/  SHFL.IDX PT, R0, R70, RZ, 0x1f ;  /* 0x00001fff46007589 */ /* 0x000e2200000e0000 */
[----:B------:R-:W-:Y:S01]  /*9ea0*/  IMAD.MOV.U32 R7, RZ, RZ, RZ ;  /* 0x000000ffff077224 */ /* 0x000fe200078e00ff */
[----:B------:R-:W-:Y:S01]  /*9eb0*/  LOP3.LUT R10, R10, 0x3fff, RZ, 0xc0, !PT ;  /* 0x00003fff0a0a7812 */ /* 0x000fe200078ec0ff */
[----:B------:R-:W-:Y:S01]  /*9ec0*/  IMAD.X R13, RZ, RZ, R27, P0 ;  /* 0x000000ffff0d7224 */ /* 0x000fe200000e061b */
[----:B------:R-:W-:Y:S01]  /*9ed0*/  LOP3.LUT R8, R8, 0x3fff, RZ, 0xc0, !PT ;  /* 0x00003fff08087812 */ /* 0x000fe200078ec0ff */
[----:B------:R-:W-:Y:S01]  /*9ee0*/  IMAD.MOV.U32 R11, RZ, RZ, 0x40000040 ;  /* 0x40000040ff0b7424 */ /* 0x000fe200078e00ff */
[----:B------:R1:W-:Y:S02]  /*9ef0*/  STL.128 [R1+0x80], R4 ;  /* 0x0000800401007387 */ /* 0x0003e40000100c00 */
[----:B------:R-:W-:-:S02]  /*9f00*/  LOP3.LUT R8, R8, 0x10000, RZ, 0xfc, !PT ;  /* 0x0001000008087812 */ /* 0x000fc400078efcff */
[----:B------:R2:W-:Y:S01]  /*9f10*/  STL.64 [R1+0x78], R12 ;  /* 0x0000780c01007387 */ /* 0x0005e20000100a00 */
[----:B-1----:R-:W-:Y:S01]  /*9f20*/  LOP3.LUT R4, R10, 0x10000, RZ, 0xfc, !PT ;  /* 0x000100000a047812 */ /* 0x002fe200078efcff */
[----:B------:R-:W-:Y:S01]  /*9f30*/  IMAD.MOV.U32 R5, RZ, RZ, 0x40000040 ;  /* 0x40000040ff057424 */ /* 0x000fe200078e00ff */
[----:B0-----:R-:W-:Y:S01]  /*9f40*/  LEA.HI R3, R0, R0, RZ, 0x1 ;  /* 0x0000000000037211 */ /* 0x001fe200078f08ff */
[----:B------:R-:W-:Y:S02]  /*9f50*/  IMAD.MOV.U32 R7, RZ, RZ, 0x40000040 ;  /* 0x40000040ff077424 */ /* 0x000fe400078e00ff */
[----:B--2---:R-:W-:Y:S01]  /*9f60*/  IMAD.MOV.U32 R13, RZ, RZ, 0x40000040 ;  /* 0x40000040ff0d7424 */ /* 0x004fe200078e00ff */
[----:B------:R-:W-:-:S05]  /*9f70*/  LOP3.LUT R3, R3, 0x6, RZ, 0xc0, !PT ;  /* 0x0000000603037812 */ /* 0x000fca00078ec0ff */
[----:B------:R-:W-:Y:S02]  /*9f80*/  IMAD.IADD R0, R0, 0x1, -R3 ;  /* 0x0000000100007824 */ /* 0x000fe400078e0a03 */
[----:B------:R-:W-:Y:S02]  /*9f90*/  VIADD R3, R71, 0x20400 ;  /* 0x0002040047037836 */ /* 0x000fe40000000000 */
[--C-:B------:R-:W-:Y:S01]  /*9fa0*/  IMAD R0, R0, 0x8000, R9.reuse ;  /* 0x0000800000007824 */ /* 0x100fe200078e0209 */
[----:B------:R-:W-:Y:S02]  /*9fb0*/  SHF.R.U32.HI R9, RZ, 0x4, R9 ;  /* 0x00000004ff097819 */ /* 0x000fe40000011609 */
[----:B------:R-:W-:Y:S02]  /*9fc0*/  SHF.R.U32.HI R3, RZ, 0x4, R3 ;  /* 0x00000004ff037819 */ /* 0x000fe40000011603 */
[----:B------:R-:W-:Y:S02]  /*9fd0*/  SHF.R.U32.HI R0, RZ, 0x4, R0 ;  /* 0x00000004ff007819 */ /* 0x000fe40000011600 */
[----:B------:R-:W-:-:S02]  /*9fe0*/  LOP3.LUT R9, R9, 0x3fff, RZ, 0xc0, !PT ;  /* 0x00003fff09097812 */ /* 0x000fc400078ec0ff */
[----:B------:R-:W-:Y:S02]  /*9ff0*/  LOP3.LUT R3, R3, 0x3fff, RZ, 0xc0, !PT ;  /* 0x00003fff03037812 */ /* 0x000fe400078ec0ff */
[----:B------:R-:W-:Y:S02]  /*a000*/  LOP3.LUT R0, R0, 0x3fff, RZ, 0xc0, !PT ;  /* 0x00003fff00007812 */ /* 0x000fe400078ec0ff */
[----:B------:R-:W-:Y:S01]  /*a010*/  LOP3.LUT R6, R9, 0x10000, RZ, 0xfc, !PT ;  /* 0x0001000009067812 */ /* 0x000fe200078efcff */
[----:B------:R-:W-:Y:S01]  /*a020*/  IMAD.MOV.U32 R9, RZ, RZ, 0x40000040 ;  /* 0x40000040ff097424 */ /* 0x000fe200078e00ff */
[----:B------:R-:W-:Y:S02]  /*a030*/  LOP3.LUT R12, R3, 0x10000, RZ, 0xfc, !PT ;  /* 0x00010000030c7812 */ /* 0x000fe400078efcff */
[----:B------:R-:W-:Y:S01]  /*a040*/  LOP3.LUT R10, R0, 0x2000000, RZ, 0xfc, !PT ;  /* 0x02000000000a7812 */ /* 0x000fe200078efcff */
[----:B------:R0:W-:Y:S01]  /*a050*/  STL.128 [R1+0xb0], R4 ;  /* 0x0000b00401007387 */ /* 0x0001e20000100c00 */
[----:B------:R-:W-:-:S03]  /*a060*/  VIADD R0, R71, 0x36400 ;  /* 0x0003640047007836 */ /* 0x000fc60000000000 */
[----:B------:R0:W-:Y:S02]  /*a070*/  STL.64 [R1+0x98], R12 ;  /* 0x0000980c01007387 */ /* 0x0001e40000100a00 */
[----:B------:R-:W-:Y:S01]  /*a080*/  LOP3.LUT P0, RZ, R0, 0x3ff, RZ, 0xc0, !PT ;  /* 0x000003ff00ff7812 */ /* 0x000fe2000780c0ff */
[----:B------:R-:W-:Y:S01]  /*a090*/  IMAD.MOV.U32 R0, RZ, RZ, R18 ;  /* 0x000000ffff007224 */ /* 0x000fe200078e0012 */
[----:B------:R0:W-:Y:S11]  /*a0a0*/  STL.128 [R1+0xa0], R8 ;  /* 0x0000a00801007387 */ /* 0x0001f60000100c00 */
[----:B------:R-:W-:Y:S05]  /*a0b0*/  @!P0 BRA `(.L_x_2023) ;  /* 0x0000000000448947 */ /* 0x000fea0003800000 */
[----:B------:R-:W-:Y:S01]  /*a0c0*/  MOV R0, 0x0 ;  /* 0x0000000000007802 */ /* 0x000fe20000000f00 */
[----:B------:R-:W-:Y:S01]  /*a0d0*/  ULDC.64 UR4, c[0x4][0x90] ;  /* 0x0100240000047ab9 */ /* 0x000fe20000000a00 */
[----:B------:R-:W-:Y:S01]  /*a0e0*/  ULDC.64 UR6, c[0x4][0x20] ;  /* 0x0100080000067ab9 */ /* 0x000fe20000000a00 */
[----:B0-----:R-:W-:Y:S01]  /*a0f0*/  IMAD.U32 R4, RZ, RZ, UR4 ;  /* 0x00000004ff047e24 */ /* 0x001fe2000f8e00ff */
        /* <DEDUP_REMOVED lines=12> */
.L_x_2024:
[----:B------:R1:W5:Y:S02]  /*a1c0*/  LDL R0, [R1+0x94] ;  /* 0x0000940001007983 */ /* 0x0003640000100800 */
.L_x_2023:
[----:B------:R-:W2:Y:S01]  /*a1d0*/  LDL R47, [R1+0x1f4] ;  /* 0x0001f400012f7983 */ /* 0x000ea20000100800 */
[----:B-----5:R-:W-:Y:S01]  /*a1e0*/  SHF.R.S32.HI R3, RZ, 0x1f, R0 ;  /* 0x0000001fff037819 */ /* 0x020fe20000011400 */
[----:B0-----:R-:W-:Y:S01]  /*a1f0*/  IMAD.MOV.U32 R4, RZ, RZ, R28 ;  /* 0x000000ffff047224 */ /* 0x001fe200078e001c */
[----:B------:R-:W-:Y:S01]  /*a200*/  LOP3.LUT R11, R46, 0xffffff80, RZ, 0xc0, !PT ;  /* 0xffffff802e0b7812 */ /* 0x000fe200078ec0ff */
[----:B------:R-:W0:Y:S01]  /*a210*/  S2R R13, SR_TID.X ;  /* 0x00000000000d7919 */ /* 0x000e220000002100 */
[CC--:B------:R-:W-:Y:S01]  /*a220*/  LEA.HI R8, R3.reuse, R0.reuse, RZ, 0x4 ;  /* 0x0000000003087211 */ /* 0x0c0fe200078f20ff */
[----:B------:R-:W-:Y:S01]  /*a230*/  IMAD.MOV.U32 R5, RZ, RZ, R75 ;  /* 0x000000ffff057224 */ /* 0x000fe200078e004b */
[----:B------:R-:W-:Y:S01]  /*a240*/  LEA.HI R3, R3, R0, RZ, 0x5 ;  /* 0x0000000003037211 */ /* 0x000fe200078f28ff */
[----:B------:R-:W-:Y:S01]  /*a250*/  IMAD.MOV.U32 R6, RZ, RZ, R50 ;  /* 0x000000ffff067224 */ /* 0x000fe200078e0032 */
[----:B------:R-:W-:Y:S01]  /*a260*/  LOP3.LUT R9, R8, 0xfffffff0, RZ, 0xc0, !PT ;  /* 0xfffffff008097812 */ /* 0x000fe200078ec0ff */
[----:B------:R-:W-:Y:S01]  /*a270*/  IMAD.MOV.U32 R7, RZ, RZ, R51 ;  /* 0x000000ffff077224 */ /* 0x000fe200078e0033 */
[----:B------:R3:W-:Y:S01]  /*a280*/  STL.64 [R1+0xe0], R24 ;  /* 0x0000e01801007387 */ /* 0x0007e20000100a00 */
[----:B------:R-:W-:Y:S01]  /*a290*/  IMAD.IADD R12, R18, 0x1, -R11 ;  /* 0x00000001120c7824 */ /* 0x000fe200078e0a0b */
[----:B------:R-:W4:Y:S01]  /*a2a0*/  LDC.64 R50, c[0x0][0xad8] ;  /* 0x0002b600ff327b82 */ /* 0x000f220000000a00 */
[----:B------:R-:W-:Y:S01]  /*a2b0*/  IMAD.IADD R9, R0, 0x1, -R9 ;  /* 0x0000000100097824 */ /* 0x000fe200078e0a09 */
[----:B------:R1:W-:Y:S01]  /*a2c0*/  STL.128 [R1+0x130], R4 ;  /* 0x0001300401007387 */ /* 0x0003e20000100c00 */
[----:B------:R-:W-:Y:S01]  /*a2d0*/  IMAD.SHL.U32 R3, R3, 0x20, RZ ;  /* 0x0000002003037824 */ /* 0x000fe200078e00ff */
[----:B------:R-:W-:Y:S01]  /*a2e0*/  LEA.HI R11, R70, R70, RZ, 0x1 ;  /* 0x00000046460b7211 */ /* 0x000fe200078f08ff */
[----:B------:R-:W-:Y:S01]  /*a2f0*/  BSSY B0, `(.L_x_2025) ;  /* 0x000004d000007945 */ /* 0x000fe20003800000 */
[----:B------:R-:W-:Y:S01]  /*a300*/  SHF.R.S32.HI R10, RZ, 0x1f, R9 ;  /* 0x0000001fff0a7819 */ /* 0x000fe20000011409 */
[----:B------:R4:W-:Y:S01]  /*a310*/  STL.64 [R1+0xd8], R30 ;  /* 0x0000d81e01007387 */ /* 0x0009e20000100a00 */
[----:B------:R-:W4:Y:S01]  /*a320*/  LDC.64 R74, c[0x0][0xae0] ;  /* 0x0002b800ff4a7b82 */ /* 0x000f220000000a00 */
[----:B------:R-:W-:-:S02]  /*a330*/  LOP3.LUT R3, R3, 0xfffffc00, RZ, 0xc0, !PT ;  /* 0xfffffc0003037812 */ /* 0x000fc400078ec0ff */
[----:B------:R-:W-:Y:S01]  /*a340*/  LEA.HI R10, R10, R9, RZ, 0x3 ;  /* 0x000000090a0a7211 */ /* 0x000fe200078f18ff */
[----:B------:R-:W-:Y:S01]  /*a350*/  STL.U8 [R1+0xe8], RZ ;  /* 0x0000e8ff01007387 */ /* 0x000fe20000100000 */
[----:B------:R-:W-:-:S03]  /*a360*/  LOP3.LUT R11, R11, 0xfffffe, RZ, 0xc0, !PT ;  /* 0x00fffffe0b0b7812 */ /* 0x000fc600078ec0ff */
[----:B---3--:R-:W3:Y:S01]  /*a370*/  LDC.64 R24, c[0x0][0xad0] ;  /* 0x0002b400ff187b82 */ /* 0x008ee20000000a00 */
[----:B------:R-:W-:Y:S01]  /*a380*/  STL.U8 [R1+0x140], RZ ;  /* 0x000140ff01007387 */ /* 0x000fe20000100000 */
[C---:B-1----:R-:W-:Y:S01]  /*a390*/  LOP3.LUT R4, R10.reuse, 0xfffffff8, RZ, 0xc0, !PT ;  /* 0xfffffff80a047812 */ /* 0x042fe200078ec0ff */
[----:B------:R-:W-:Y:S02]  /*a3a0*/  IMAD.SHL.U32 R10, R10, 0x40, RZ ;  /* 0x000000400a0a7824 */ /* 0x000fe400078e00ff */
[----:B------:R-:W-:Y:S02]  /*a3b0*/  IMAD.IADD R11, R70, 0x1, -R11 ;  /* 0x00000001460b7824 */ /* 0x000fe400078e0a0b */
[----:B0-----:R-:W-:Y:S01]  /*a3c0*/  VIADD R14, R13, 0xffffff80 ;  /* 0xffffff800d0e7836 */ /* 0x001fe20000000000 */
[----:B------:R-:W-:Y:S01]  /*a3d0*/  SHF.R.S32.HI R13, RZ, 0x1f, R12 ;  /* 0x0000001fff0d7819 */ /* 0x000fe2000001140c */
[----:B------:R-:W-:Y:S01]  /*a3e0*/  IMAD.IADD R4, R9, 0x1, -R4 ;  /* 0x0000000109047824 */ /* 0x000fe200078e0a04 */
[----:B------:R-:W-:Y:S01]  /*a3f0*/  SHF.R.U32.HI R9, RZ, 0x1, R8 ;  /* 0x00000001ff097819 */ /* 0x000fe20000011608 */
[----:B------:R-:W0:Y:S01]  /*a400*/  LDC R28, c[0x0][0x288] ;  /* 0x0000a200ff1c7b82 */ /* 0x000e220000000800 */
[----:B------:R-:W-:Y:S01]  /*a410*/  LEA.HI R6, R13, R12, RZ, 0x2 ;  /* 0x0000000c0d067211 */ /* 0x000fe200078f10ff */
[----:B------:R-:W-:Y:S01]  /*a420*/  IMAD.SHL.U32 R0, R4, 0x40, RZ ;  /* 0x0000004004007824 */ /* 0x000fe200078e00ff */
[----:B------:R-:W-:Y:S01]  /*a430*/  LOP3.LUT R10, R10, 0xfffffe00, RZ, 0xc0, !PT ;  /* 0xfffffe000a0a7812 */ /* 0x000fe200078ec0ff */
[----:B------:R1:W-:Y:S01]  /*a440*/  STL [R1+0xec], R14 ;  /* 0x0000ec0e01007387 */ /* 0x0003e20000100800 */
[----:B------:R-:W-:Y:S01]  /*a450*/  LOP3.LUT R5, R6, 0x7ffffffc, RZ, 0xc0, !PT ;  /* 0x7ffffffc06057812 */ /* 0x000fe200078ec0ff */
[----:B----4-:R-:W-:Y:S01]  /*a460*/  IMAD.MOV.U32 R31, RZ, RZ, R50 ;  /* 0x000000ffff1f7224 */ /* 0x010fe200078e0032 */
[----:B------:R-:W-:Y:S01]  /*a470*/  SHF.R.S32.HI R7, RZ, 0x2, R6 ;  /* 0x00000002ff077819 */ /* 0x000fe20000011406 */
[----:B------:R-:W-:Y:S01]  /*a480*/  IMAD.MOV.U32 R50, RZ, RZ, R74 ;  /* 0x000000ffff327224 */ /* 0x000fe200078e004a */
[----:B------:R-:W-:Y:S01]  /*a490*/  SHF.R.S32.HI R6, RZ, 0x1f, R6 ;  /* 0x0000001fff067819 */ /* 0x000fe20000011406 */
[----:B------:R-:W-:Y:S01]  /*a4a0*/  IMAD.IADD R8, R12, 0x1, -R5 ;  /* 0x000000010c087824 */ /* 0x000fe200078e0a05 */
[----:B------:R-:W-:-:S02]  /*a4b0*/  LOP3.LUT R0, R0, 0x1c0, RZ, 0xc0, !PT ;  /* 0x000001c000007812 */ /* 0x000fc400078ec0ff */
[----:B------:R-:W-:Y:S01]  /*a4c0*/  LEA.HI R6, R6, R7, RZ, 0x3 ;  /* 0x0000000706067211 */ /* 0x000fe200078f18ff */
[----:B------:R-:W-:Y:S01]  /*a4d0*/  IMAD R21, R11, 0x80, R8 ;  /* 0x000000800b157824 */ /* 0x000fe200078e0208 */
[----:B------:R-:W-:Y:S01]  /*a4e0*/  LOP3.LUT R9, R0, 0x8, R9, 0xf8, !PT ;  /* 0x0000000800097812 */ /* 0x000fe200078ef809 */
[----:B------:R-:W-:Y:S01]  /*a4f0*/  IMAD.MOV.U32 R8, RZ, RZ, R49 ;  /* 0x000000ffff087224 */ /* 0x000fe200078e0031 */
[----:B------:R-:W-:Y:S01]  /*a500*/  LOP3.LUT R6, R6, 0xfffffff8, RZ, 0xc0, !PT ;  /* 0xfffffff806067812 */ /* 0x000fe200078ec0ff */
[----:B------:R-:W-:Y:S01]  /*a510*/  IMAD.MOV.U32 R49, RZ, RZ, R51 ;  /* 0x000000ffff317224 */ /* 0x000fe200078e0033 */
[----:B------:R-:W-:Y:S01]  /*a520*/  SHF.R.U32.HI R0, RZ, 0x3, R0 ;  /* 0x00000003ff007819 */ /* 0x000fe20000011600 */
[----:B------:R-:W-:Y:S01]  /*a530*/  IMAD.SHL.U32 R21, R21, 0x2, RZ ;  /* 0x0000000215157824 */ /* 0x000fe200078e00ff */
[----:B------:R-:W-:Y:S01]  /*a540*/  LEA.HI R12, R13, R12, RZ, 0x5 ;  /* 0x0000000c0d0c7211 */ /* 0x000fe200078f28ff */
[----:B------:R-:W-:Y:S01]  /*a550*/  IMAD.IADD R7, R7, 0x1, -R6 ;  /* 0x0000000107077824 */ /* 0x000fe200078e0a06 */
[----:B------:R-:W-:Y:S01]  /*a560*/  LOP3.LUT R0, R9, R0, RZ, 0x3c, !PT ;  /* 0x0000000009007212 */ /* 0x000fe200078e3cff */
[----:B------:R-:W4:Y:S01]  /*a570*/  LDC R6, c[0x0][0x450] ;  /* 0x00011400ff067b82 */ /* 0x000f220000000800 */
[C---:B------:R-:W-:Y:S01]  /*a580*/  LOP3.LUT P0, RZ, R4.reuse, 0x2, RZ, 0xc0, !PT ;  /* 0x0000000204ff7812 */ /* 0x040fe2000780c0ff */
[----:B------:R-:W-:Y:S01]  /*a590*/  IMAD.MOV.U32 R13, RZ, RZ, 0x20 ;  /* 0x00000020ff0d7424 */ /* 0x000fe200078e00ff */
[----:B------:R-:W-:Y:S01]  /*a5a0*/  LOP3.LUT P1, RZ, R4, 0x4, RZ, 0xc0, !PT ;  /* 0x0000000404ff7812 */ /* 0x000fe2000782c0ff */
[----:B------:R-:W-:Y:S01]  /*a5b0*/  IMAD.MOV.U32 R9, RZ, RZ, R48 ;  /* 0x000000ffff097224 */ /* 0x000fe200078e0030 */
[----:B------:R-:W-:Y:S01]  /*a5c0*/  SHF.R.S32.HI R12, RZ, 0x5, R12 ;  /* 0x00000005ff0c7819 */ /* 0x000fe2000001140c */
[----:B------:R-:W-:Y:S01]  /*a5d0*/  IMAD.MOV.U32 R48, RZ, RZ, RZ ;  /* 0x000000ffff307224 */ /* 0x000fe200078e00ff */
[----:B------:R-:W-:Y:S01]  /*a5e0*/  IADD3 R3, R0, R10, R3 ;  /* 0x0000000a00037210 */ /* 0x000fe20007ffe003 */
[----:B------:R-:W4:Y:S01]  /*a5f0*/  LDC.64 R4, c[0x0][0x448] ;  /* 0x00011200ff047b82 */ /* 0x000f220000000a00 */
[----:B------:R-:W-:Y:S01]  /*a600*/  IADD3 R10, P2, R16, 0x90, RZ ;  /* 0x00000090100a7810 */ /* 0x000fe20007f5e0ff */
[----:B------:R-:W-:Y:S01]  /*a610*/  IMAD R20, R12, 0x10, R7 ;  /* 0x000000100c147824 */ /* 0x000fe200078e0207 */
[----:B------:R-:W-:Y:S01]  /*a620*/  SEL R13, R13, 0xffffffe0, !P1 ;  /* 0xffffffe00d0d7807 */ /* 0x000fe20004800000 */
[----:B------:R-:W-:-:S02]  /*a630*/  IMAD.MOV.U32 R12, RZ, RZ, 0x10 ;  /* 0x00000010ff0c7424 */ /* 0x000fc400078e00ff */
[----:B-1----:R-:W-:Y:S01]  /*a640*/  IMAD.WIDE.U32 R14, R3, 0x2, R26 ;  /* 0x00000002030e7825 */ /* 0x002fe200078e001a */
[----:B------:R-:W-:Y:S02]  /*a650*/  STL.64 [R1+0xd0], R20 ;  /* 0x0000d01401007387 */ /* 0x000fe40000100a00 */
[----:B------:R-:W-:Y:S01]  /*a660*/  SEL R12, R12, 0xfffffff0, !P0 ;  /* 0xfffffff00c0c7807 */ /* 0x000fe20004000000 */
[----:B------:R-:W-:Y:S01]  /*a670*/  IMAD.X R11, RZ, RZ, R17, P2 ;  /* 0x000000ffff0b7224 */ /* 0x000fe200010e0611 */
[----:B------:R-:W-:Y:S01]  /*a680*/  IADD3 R14, P0, R14, 0x36400, RZ ;  /* 0x000364000e0e7810 */ /* 0x000fe20007f1e0ff */
[----:B---3--:R-:W-:Y:S02]  /*a690*/  IMAD.MOV.U32 R30, RZ, RZ, R25 ;  /* 0x000000ffff1e7224 */ /* 0x008fe400078e0019 */
[----:B------:R-:W-:Y:S01]  /*a6a0*/  IMAD.MOV.U32 R51, RZ, RZ, R75 ;  /* 0x000000ffff337224 */ /* 0x000fe200078e004b */
[----:B------:R1:W-:Y:S01]  /*a6b0*/  STL.128 [R1+0x120], R8 ;  /* 0x0001200801007387 */ /* 0x0003e20000100c00 */
[----:B------:R-:W-:-:S02]  /*a6c0*/  IMAD.X R15, RZ, RZ, R15, P0 ;  /* 0x000000ffff0f7224 */ /* 0x000fc400000e060f */
[----:B------:R-:W-:Y:S01]  /*a6d0*/  IMAD.MOV.U32 R7, RZ, RZ, R24 ;  /* 0x000000ffff077224 */ /* 0x000fe200078e0018 */
[----:B------:R-:W-:Y:S04]  /*a6e0*/  STL.64 [R1+0xc0], R12 ;  /* 0x0000c00c01007387 */ /* 0x000fe80000100a00 */
[----:B------:R-:W-:Y:S04]  /*a6f0*/  STL.64 [R1+0xc8], R14 ;  /* 0x0000c80e01007387 */ /* 0x000fe80000100a00 */
[----:B0-----:R-:W-:Y:S04]  /*a700*/  STL.128 [R1+0xf0], R28 ;  /* 0x0000f01c01007387 */ /* 0x001fe80000100c00 */
[----:B------:R-:W-:Y:S01]  /*a710*/  STL.128 [R1+0x100], R48 ;  /* 0x0001003001007387 */ /* 0x000fe20000100c00 */
[----:B-1----:R-:W-:-:S03]  /*a720*/  IADD3 R8, P1, R16, 0x430, RZ ;  /* 0x0000043010087810 */ /* 0x002fc60007f3e0ff */
[----:B----4-:R0:W-:Y:S02]  /*a730*/  STL.128 [R1+0x110], R4 ;  /* 0x0001100401007387 */ /* 0x0101e40000100c00 */
[----:B0-----:R-:W-:Y:S02]  /*a740*/  IMAD.MOV.U32 R4, RZ, RZ, R42 ;  /* 0x000000ffff047224 */ /* 0x001fe400078e002a */
[----:B------:R-:W-:Y:S01]  /*a750*/  IMAD.MOV.U32 R5, RZ, RZ, R73 ;  /* 0x000000ffff057224 */ /* 0x000fe200078e0049 */
[----:B--2---:R-:W-:-:S04]  /*a760*/  LEA.HI R0, R47, R47, RZ, 0x1 ;  /* 0x0000002f2f007211 */ /* 0x004fc800078f08ff */
[----:B------:R-:W-:-:S05]  /*a770*/  LOP3.LUT R0, R0, 0xfffffffe, RZ, 0xc0, !PT ;  /* 0xfffffffe00007812 */ /* 0x000fca00078ec0ff */
[----:B------:R-:W-:-:S05]  /*a780*/  IMAD.IADD R0, R47, 0x1, -R0 ;  /* 0x000000012f007824 */ /* 0x000fca00078e0a00 */
[----:B------:R-:W-:-:S04]  /*a790*/  SHF.L.U32 R0, R0, 0x1f, RZ ;  /* 0x0000001f00007819 */ /* 0x000fc800000006ff */
[----:B------:R-:W0:Y:S02]  /*a7a0*/  SYNCS.PHASECHK.TRANS64.TRYWAIT P0, [R71+URZ+0x38800], R0 ;  /* 0x03880000470075a7 */ /* 0x000e24000800017f */
[----:B0-----:R-:W-:Y:S05]  /*a7b0*/  @!P0 BRA `(.L_x_2026) ;  /* 0x0000023800708947 */ /* 0x001fea0003800000 */
.L_x_2237:
[----:B------:R-:W-:Y:S05]  /*a7c0*/  BSYNC B0 ;  /* 0x0000000000007941 */ /* 0x000fea0003800000 */
.L_x_2025:
[----:B------:R-:W-:Y:S01]  /*a7d0*/  IMAD.MOV.U32 R6, RZ, RZ, R68 ;  /* 0x000000ffff067224 */ /* 0x000fe200078e0044 */
[----:B------:R-:W-:Y:S01]  /*a7e0*/  STL.64 [R1+0x148], R34 ;  /* 0x0001482201007387 */ /* 0x000fe20000100a00 */
[----:B------:R-:W-:Y:S01]  /*a7f0*/  IMAD.MOV.U32 R7, RZ, RZ, R69 ;  /* 0x000000ffff077224 */ /* 0x000fe200078e0045 */
[----:B------:R-:W-:Y:S01]  /*a800*/  BSSY B0, `(.L_x_2027) ;  /* 0x000002b000007945 */ /* 0x000fe20003800000 */
[----:B------:R-:W-:Y:S01]  /*a810*/  IMAD.X R9, RZ, RZ, R17, P1 ;  /* 0x000000ffff097224 */ /* 0x000fe200008e0611 */
[----:B------:R-:W-:Y:S01]  /*a820*/  STL.64 [R1+0x1e0], R32 ;  /* 0x0001e02001007387 */ /* 0x000fe20000100a00 */
[----:B------:R-:W-:Y:S01]  /*a830*/  IMAD.MOV.U32 R24, RZ, RZ, R66 ;  /* 0x000000ffff187224 */ /* 0x000fe200078e0042 */
[----:B0-----:R-:W-:Y:S01]  /*a840*/  MOV R0, 0xaab0 ;  /* 0x0000aab000007802 */ /* 0x001fe20000000f00 */
[----:B------:R-:W-:Y:S01]  /*a850*/  IMAD.MOV.U32 R25, RZ, RZ, R67 ;  /* 0x000000ffff197224 */ /* 0x000fe200078e0043 */
[----:B------:R0:W-:Y:S01]  /*a860*/  STL.128 [R1+0x150], R4 ;  /* 0x0001500401007387 */ /* 0x0001e20000100c00 */
[----:B------:R-:W-:-:S02]  /*a870*/  IMAD.MOV.U32 R18, RZ, RZ, R36 ;  /* 0x000000ffff127224 */ /* 0x000fc400078e0024 */
[----:B------:R-:W-:Y:S01]  /*a880*/  VIADD R3, R161, 0xffffffff ;  /* 0xffffffffa1037836 */ /* 0x000fe20000000000 */
[----:B------:R-:W-:Y:S01]  /*a890*/  STL.128 [R1+0x170], R24 ;  /* 0x0001701801007387 */ /* 0x000fe20000100c00 */
[----:B0-----:R-:W-:Y:S02]  /*a8a0*/  IMAD.MOV.U32 R4, RZ, RZ, R37 ;  /* 0x000000ffff047224 */ /* 0x001fe400078e0025 */
[----:B------:R-:W-:Y:S02]  /*a8b0*/  IMAD.MOV.U32 R5, RZ, RZ, R44 ;  /* 0x000000ffff057224 */ /* 0x000fe400078e002c */
[----:B------:R-:W-:Y:S02]  /*a8c0*/  IMAD.MOV.U32 R6, RZ, RZ, R40 ;  /* 0x000000ffff067224 */ /* 0x000fe400078e0028 */
[----:B------:R-:W-:Y:S02]  /*a8d0*/  IMAD.MOV.U32 R7, RZ, RZ, R19 ;  /* 0x000000ffff077224 */ /* 0x000fe400078e0013 */
[----:B------:R-:W-:-:S03]  /*a8e0*/  IMAD.MOV.U32 R19, RZ, RZ, R41 ;  /* 0x000000ffff137224 */ /* 0x000fc600078e0029 */
[----:B------:R0:W-:Y:S04]  /*a8f0*/  STL.128 [R1+0x180], R4 ;  /* 0x0001800401007387 */ /* 0x0001e80000100c00 */
[----:B------:R-:W-:Y:S01]  /*a900*/  STL.128 [R1+0x160], R16 ;  /* 0x0001601001007387 */ /* 0x000fe20000100c00 */
[----:B0-----:R-:W-:Y:S02]  /*a910*/  IMAD.MOV.U32 R4, RZ, RZ, R38 ;  /* 0x000000ffff047224 */ /* 0x001fe400078e0026 */
[----:B------:R-:W-:Y:S02]  /*a920*/  IMAD.MOV.U32 R5, RZ, RZ, R65 ;  /* 0x000000ffff057224 */ /* 0x000fe400078e0041 */
[----:B------:R-:W-:Y:S02]  /*a930*/  IMAD.MOV.U32 R6, RZ, RZ, R63 ;  /* 0x000000ffff067224 */ /* 0x000fe400078e003f */
[----:B------:R-:W-:-:S05]  /*a940*/  IMAD.MOV.U32 R7, RZ, RZ, R64 ;  /* 0x000000ffff077224 */ /* 0x000fca00078e0040 */
[----:B------:R0:W-:Y:S02]  /*a950*/  STL.128 [R1+0x190], R4 ;  /* 0x0001900401007387 */ /* 0x0001e40000100c00 */
        /* <DEDUP_REMOVED lines=20> */
[----:B0-----:R-:W-:Y:S05]  /*aaa0*/  CALL.REL.NOINC `($_ZN7cutlass13device_kernelIN5flash11enable_sm90INS1_16FlashAttnFwdSm90INS1_25CollectiveMainloopFwdSm90ILi2EN4cute5tupleIJNS5_1CILi1EEES8_S8_EEENS6_IJNS7_ILi64EEESA_SA_EEELi512ENS_10bfloat16_tEfNS_4arch4Sm90ELb0ELb1ELb1ELb0ELb0ELb0ELb1ELb0ELb0ELb1ELb1ELb0EEENS1_21CollectiveEpilogueFwdINS6_IJSA_NS7_ILi512EEESA_EEES9_SC_SE_Li256ELb0ELb1ELb1ELb0EEENS1_19SingleTileSchedulerILb0ELb1ELb1ELi64EEEEEEEEEvNT_6ParamsE$_ZZN5flash25CollectiveMainloopFwdSm90ILi2EN4cute5tupleIJNS1_1CILi1EEES4_S4_EEENS2_IJNS3_ILi64EEES6_S6_EEELi512EN7cutlass10bfloat16_tEfNS8_4arch4Sm90ELb0ELb1ELb1ELb0ELb0ELb0ELb1ELb0ELb0ELb1ELb1ELb0EE3mmaINS_16FlashAttnFwdSm90ISC_NS_21CollectiveEpilogueFwdINS2_IJS6_NS3_ILi512EEES6_EEES5_S9_SB_Li256ELb0ELb1ELb1ELb0EEENS_19SingleTileSchedulerILb0ELb1ELb1ELi64EEEE13SharedStorageENS1_6TensorINS1_11ArrayEngineIfLm128EEENS1_6LayoutINS2_IJNS2_IJNS3_ILi2EEESR_NS3_ILi32EEEEEES4_S4_EEENS2_IJNS2_IJS4_SR_NS3_ILi4EEEEEENS3_ILi0EEESX_EEEEEEENS_7SoftmaxILi2ELi0EEEEEbRKNSC_6ParamsENS8_25PipelineTmaAsyncNoClusterILi2ENS8_16PipelineTmaAsyncILi2EEEEES19_RNS8_13PipelineStateILj2EEERT0_RT1_iRiRKNS_16SeqlenInfoQKNewKILb0ELb0EEENS2_IJiiiiEEERT_ENKUliT_T0_T1_E_clIZSD_ISM_S10_S12_EbS15_S19_S19_S1C_S1E_S1G_iS1H_S1L_S1M_S1O_EUlRS1P_iE0_NS3_ILb1EEES1W_EEDaiS1P_S1Q_S1R_) ;  /* 0x0000024c00ec7944 */ /* 0x001fea0003c00000 */
[----:B------:R-:W-:Y:S05]  /*aab0*/  BSYNC B0 ;  /* 0x0000000000007941 */ /* 0x000fea0003800000 */
.L_x_2027:
[----:B------:R-:W2:Y:S01]  /*aac0*/  LDL R4, [R1+0x70] ;  /* 0x0000700001047983 */ /* 0x000ea20000100800 */
[----:B------:R-:W0:Y:S08]  /*aad0*/  LDC R0, c[0x0][0x448] ;  /* 0x00011200ff007b82 */ /* 0x000e300000000800 */
[----:B------:R-:W1:Y:S01]  /*aae0*/  LDC.64 R6, c[0x0][0xad8] ;  /* 0x0002b600ff067b82 */ /* 0x000e620000000a00 */
[----:B0-----:R-:W-:-:S13]  /*aaf0*/  ISETP.NE.AND P0, PT, R0, 0x1, PT ;  /* 0x000000010000780c */ /* 0x001fda0003f05270 */
[----:B------:R-:W0:Y:S08]  /*ab00*/  @P0 LDC R3, c[0x0][0x44c] ;  /* 0x00011300ff030b82 */ /* 0x000e300000000800 */
[----:B------:R-:W3:Y:S01]  /*ab10*/  @P0 LDC R5, c[0x0][0x450] ;  /* 0x00011400ff050b82 */ /* 0x000ee20000000800 */
[----:B--2---:R-:W-:-:S04]  /*ab20*/  IMAD.SHL.U32 R4, R4, 0x40, RZ ;  /* 0x0000004004047824 */ /* 0x004fc800078e00ff */
[----:B0-----:R-:W-:-:S04]  /*ab30*/  @P0 IMAD.HI.U32 R0, R4, R3, RZ ;  /* 0x0000000304000227 */ /* 0x001fc800078e00ff */
[----:B------:R-:W-:Y:S01]  /*ab40*/  IMAD.MOV.U32 R3, RZ, RZ, R4 ;  /* 0x000000ffff037224 */ /* 0x000fe200078e0004 */
[----:B---3--:R-:W-:Y:S01]  /*ab50*/  @P0 SHF.R.U32.HI R3, RZ, R5, R0 ;  /* 0x00000005ff030219 */ /* 0x008fe20000011600 */
[----:B------:R-:W-:Y:S01]  /*ab60*/  VIADD R0, R161, 0xfffffffe ;  /* 0xfffffffea1007836 */ /* 0x000fe20000000000 */
[----:B-1----:R-:W-:-:S03]  /*ab70*/  ISETP.GE.AND P0, PT, R7, 0x1, PT ;  /* 0x000000010700780c */ /* 0x002fc60003f06270 */
[----:B------:R-:W-:-:S04]  /*ab80*/  IMAD.IADD R5, R160, 0x1, R3 ;  /* 0x00000001a0057824 */ /* 0x000fc800078e0203 */
[----:B------:R-:W-:-:S06]  /*ab90*/  IMAD.IADD R6, R5, 0x1, R6 ;  /* 0x0000000105067824 */ /* 0x000fcc00078e0206 */
[----:B------:R-:W-:Y:S05]  /*aba0*/  @!P0 BRA `(.L_x_2028) ;  /* 0x0000000000488947 */ /* 0x000fea0003800000 */
[C---:B------:R-:W-:Y:S01]  /*abb0*/  ISETP.GT.AND P0, PT, R5.reuse, RZ, PT ;  /* 0x000000ff0500720c */ /* 0x040fe20003f04270 */
[----:B------:R-:W-:Y:S01]  /*abc0*/  BSSY B0, `(.L_x_2029) ;  /* 0x000000e000007945 */ /* 0x000fe20003800000 */
[----:B------:R-:W-:-:S11]  /*abd0*/  VIADD R3, R5, 0xffffffff ;  /* 0xffffffff05037836 */ /* 0x000fd60000000000 */
        /* <DEDUP_REMOVED lines=8> */
.L_x_2030:
[----:B------:R-:W-:-:S13]  /*ac60*/  ISETP.NE.AND P0, PT, R7, 0x1, PT ;  /* 0x000000010700780c */ /* 0x000fda0003f05270 */
[----:B------:R-:W0:Y:S02]  /*ac70*/  @P0 LDC.64 R8, c[0x0][0xae0] ;  /* 0x0002b800ff080b82 */ /* 0x000e240000000a00 */
[----:B0-----:R-:W-:-:S05]  /*ac80*/  @P0 IMAD.HI.U32 R8, R3, R8, RZ ;  /* 0x0000000803080227 */ /* 0x001fca00078e00ff */
[----:B------:R-:W-:-:S07]  /*ac90*/  @P0 SHF.R.U32.HI R3, RZ, R9, R8 ;  /* 0x00000009ff030219 */ /* 0x000fce0000011608 */
.L_x_2031:
[----:B------:R-:W-:Y:S05]  /*aca0*/  BSYNC B0 ;  /* 0x0000000000007941 */ /* 0x000fea0003800000 */
.L_x_2029:
[----:B------:R-:W-:-:S05]  /*acb0*/  IMAD R3, R3, R7, R7 ;  /* 0x0000000703037224 */ /* 0x000fca00078e0207 */
[----:B------:R-:W-:-:S07]  /*acc0*/  VIMNMX R6, R6, R3, PT ;  /* 0x0000000306067248 */ /* 0x000fce0003fe0100 */
.L_x_2028:
[----:B------:R-:W-:-:S04]  /*acd0*/  SHF.R.S32.HI R3, RZ, 0x1f, R6 ;  /* 0x0000001fff037819 */ /* 0x000fc80000011406 */
[----:B------:R-:W-:-:S04]  /*ace0*/  LEA.HI R3, R3, R6, RZ, 0x6 ;  /* 0x0000000603037211 */ /* 0x000fc800078f30ff */
[----:B------:R-:W-:-:S04]  /*acf0*/  SHF.R.S32.HI R3, RZ, 0x6, R3 ;  /* 0x00000006ff037819 */ /* 0x000fc80000011403 */
[----:B------:R-:W-:-:S04]  /*ad00*/  VIMNMX R3, R154, R3, !PT ;  /* 0x000000039a037248 */ /* 0x000fc80007fe0100 */
[----:B------:R-:W-:-:S13]  /*ad10*/  ISETP.GE.AND P0, PT, R0, R3, PT ;  /* 0x000000030000720c */ /* 0x000fda0003f06270 */
[----:B------:R-:W-:Y:S05]  /*ad20*/  @!P0 BRA `(.L_x_2032) ;  /* 0x0000007c00bc8947 */ /* 0x000fea0003800000 */
.L_x_2063:
[----:B-1----:R-:W2:Y:S04]  /*ad30*/  LDL R60, [R1+0x1e8] ;  /* 0x0001e800013c7983 */ /* 0x002ea80000100800 */
[----:B0-----:R-:W3:Y:S04]  /*ad40*/  LDL R4, [R1+0x1f0] ;  /* 0x0001f00001047983 */ /* 0x001ee80000100800 */
[----:B------:R-:W4:Y:S01]  /*ad50*/  LDL R5, [R1+0x1c] ;  /* 0x00001c0001057983 */ /* 0x000f220000100800 */
[----:B--2---:R-:W-:-:S05]  /*ad60*/  VIADD R6, R60, 0x1 ;  /* 0x000000013c067836 */ /* 0x004fca0000000000 */
[----:B------:R-:W-:-:S13]  /*ad70*/  ISETP.NE.AND P0, PT, R6, 0x2, PT ;  /* 0x000000020600780c */ /* 0x000fda0003f05270 */
[----:B------:R0:W5:Y:S04]  /*ad80*/  @P0 LDL R8, [R1+0x1ec] ;  /* 0x0001ec0001080983 */ /* 0x0001680000100800 */
[----:B------:R-:W2:Y:S01]  /*ad90*/  @!P0 LDL R7, [R1+0x1ec] ;  /* 0x0001ec0001078983 */ /* 0x000ea20000100800 */
[----:B---3--:R-:W-:Y:S01]  /*ada0*/  VIADD R4, R4, 0x1 ;  /* 0x0000000104047836 */ /* 0x008fe20000000000 */
[----:B----4-:R-:W-:Y:S02]  /*adb0*/  LOP3.LUT R5, R5, 0x1, RZ, 0xfc, !PT ;  /* 0x0000000105057812 */ /* 0x010fe400078efcff */
[----:B------:R1:W-:Y:S04]  /*adc0*/  STL [R1+0x1e8], R6 ;  /* 0x0001e80601007387 */ /* 0x0003e80000100800 */
[----:B------:R0:W-:Y:S04]  /*add0*/  STL [R1+0x1f0], R4 ;  /* 0x0001f00401007387 */ /* 0x0001e80000100800 */
[----:B------:R0:W-:Y:S01]  /*ade0*/  @!P0 STL [R1+0x1e8], RZ ;  /* 0x0001e8ff01008387 */ /* 0x0001e20000100800 */
[----:B------:R-:W-:Y:S01]  /*adf0*/  ISETP.NE.AND P1, PT, R5, 0x3, PT ;  /* 0x000000030500780c */ /* 0x000fe20003f25270 */
[----:B------:R-:W-:Y:S05]  /*ae00*/  YIELD ;  /* 0x0000000000007946 */ /* 0x000fea0003800000 */
[----:B------:R-:W-:Y:S01]  /*ae10*/  BSSY B0, `(.L_x_2033) ;  /* 0x0000006000007945 */ /* 0x000fe20003800000 */
[----:B-1----:R-:W-:Y:S01]  /*ae20*/  @!P0 IMAD.MOV.U32 R6, RZ, RZ, RZ ;  /* 0x000000ffff068224 */ /* 0x002fe200078e00ff */
[----:B--2---:R-:W-:-:S05]  /*ae30*/  @!P0 LOP3.LUT R8, R7, 0x1, RZ, 0x3c, !PT ;  /* 0x0000000107088812 */ /* 0x004fca00078e3cff */
[----:B------:R0:W-:Y:S01]  /*ae40*/  @!P0 STL [R1+0x1ec], R8 ;  /* 0x0001ec0801008387 */ /* 0x0001e20000100800 */
[----:B------:R-:W-:Y:S05]  /*ae50*/  @!P1 BRA `(.L_x_2034) ;  /* 0x0000000000049947 */ /* 0x000fea0003800000 */
[----:B------:R-:W-:Y:S01]  /*ae60*/  BPT.TRAP 0x1 ;  /* 0x000000040000795c */ /* 0x000fe20000300000 */
.L_x_2034:
[----:B------:R-:W-:Y:S05]  /*ae70*/  BSYNC B0 ;  /* 0x0000000000007941 */ /* 0x000fea0003800000 */
.L_x_2033:
[----:B0-----:R-:W2:Y:S01]  /*ae80*/  LDL.64 R4, [R1+0x8] ;  /* 0x0000080001047983 */ /* 0x001ea20000100a00 */
[----:B-----5:R-:W-:Y:S02]  /*ae90*/  SHF.L.U32 R7, R8, 0x1f, RZ ;  /* 0x0000001f08077819 */ /* 0x020fe400000006ff */
[----:B--2---:R-:W-:-:S05]  /*aea0*/  MOV R5, R4 ;  /* 0x0000000400057202 */ /* 0x004fca0000000f00 */
[----:B------:R-:W-:-:S04]  /*aeb0*/  IMAD R6, R6, 0x8, R5 ;  /* 0x0000000806067824 */ /* 0x000fc800078e0205 */
[----:B------:R0:W1:Y:S01]  /*aec0*/  SYNCS.PHASECHK.TRANS64.TRYWAIT P0, [R6+URZ], R7 ;  /* 0x00000007060075a7 */ /* 0x000062000800017f */
[----:B------:R0:W5:Y:S01]  /*aed0*/  LDL.64 R8, [R1+0x1e8] ;  /* 0x0001e80001087983 */ /* 0x0001620000100a00 */
[----:B------:R-:W-:Y:S04]  /*aee0*/  BSSY B0, `(.L_x_2035) ;  /* 0x0000003000007945 */ /* 0x000fe80003800000 */
[----:B------:R-:W-:Y:S05]  /*aef0*/  @!P1 BRA `(.L_x_2036) ;  /* 0x0000000000049947 */ /* 0x000fea0003800000 */
[----:B------:R-:W-:Y:S01]  /*af00*/  BPT.TRAP 0x1 ;  /* 0x000000040000795c */ /* 0x000fe20000300000 */
.L_x_2036:
[----:B------:R-:W-:Y:S05]  /*af10*/  BSYNC B0 ;  /* 0x0000000000007941 */ /* 0x000fea0003800000 */
.L_x_2035:
[----:B------:R-:W-:Y:S04]  /*af20*/  BSSY B0, `(.L_x_2037) ;  /* 0x0000006000007945 */ /* 0x000fe80003800000 */
[----:B-1----:R-:W-:Y:S05]  /*af30*/  @P0 BRA `(.L_x_2038) ;  /* 0x0000000000100947 */ /* 0x002fea0003800000 */
[----:B-----5:R-:W-:Y:S01]  /*af40*/  IMAD R8, R8, 0x8, R5 ;  /* 0x0000000808087824 */ /* 0x020fe200078e0205 */
[----:B------:R-:W-:-:S04]  /*af50*/  SHF.L.U32 R9, R9, 0x1f, RZ ;  /* 0x0000001f09097819 */ /* 0x000fc800000006ff */
[----:B------:R-:W1:Y:S02]  /*af60*/  SYNCS.PHASECHK.TRANS64.TRYWAIT P0, [R8+URZ], R9 ;  /* 0x00000009080075a7 */ /* 0x000e64000800017f */
[----:B-1----:R-:W-:Y:S05]  /*af70*/  @!P0 BRA `(.L_x_2039) ;  /* 0x0000023000948947 */ /* 0x002fea0003800000 */
.L_x_2038:
[----:B------:R-:W-:Y:S05]  /*af80*/  BSYNC B0 ;  /* 0x0000000000007941 */ /* 0x000fea0003800000 */
.L_x_2037:
[----:B0-----:R-:W2:Y:S04]  /*af90*/  LDL R7, [R1+0x1e8] ;  /* 0x0001e80001077983 */ /* 0x001ea80000100800 */
[----:B------:R-:W2:Y:S01]  /*afa0*/  LD.E.64 R4, desc[UR44][R16.64+0xa0] ;  /* 0x0000a02c10047980 */ /* 0x000ea2000c101b00 */
[----:B------:R-:W-:Y:S05]  /*afb0*/  WARPSYNC.ALL ;  /* 0x0000000000007948 */ /* 0x000fea0003800000 */
[----:B------:R0:W-:Y:S04]  /*afc0*/  STL [R1+0x80], RZ ;  /* 0x000080ff01007387 */ /* 0x0001e80000100800 */
[----:B-1---5:R-:W3:Y:S01]  /*afd0*/  LD.E.64 R8, desc[UR44][R16.64+0x98] ;  /* 0x0000982c10087980 */ /* 0x022ee2000c101b00 */
[----:B------:R-:W-:-:S02]  /*afe0*/  IMAD.MOV.U32 R6, RZ, RZ, 0x1 ;  /* 0x00000001ff067424 */ /* 0x000fc400078e00ff */
[----:B--2---:R-:W-:Y:S01]  /*aff0*/  IMAD R4, R7, 0x200, R4 ;  /* 0x0000020007047824 */ /* 0x004fe200078e0204 */
[----:B------:R-:W-:Y:S01]  /*b000*/  R2UR UR7, R5 ;  /* 0x00000000050772ca */ /* 0x000fe200000e0000 */
[----:B------:R-:W2:Y:S04]  /*b010*/  LDL R7, [R1+0x54] ;  /* 0x0000540001077983 */ /* 0x000ea80000100800 */
[----:B------:R0:W-:Y:S04]  /*b020*/  STL [R1+0x80], R6 ;  /* 0x0000800601007387 */ /* 0x0001e80000100800 */
[----:B------:R-:W4:Y:S04]  /*b030*/  LD.E.64 R10, desc[UR44][R16.64+0x98] ;  /* 0x0000982c100a7980 */ /* 0x000f28000c101b00 */
[----:B------:R0:W-:Y:S04]  /*b040*/  STL [R1+0x80], R6 ;  /* 0x0000800601007387 */ /* 0x0001e80000100800 */
[----:B------:R-:W2:Y:S04]  /*b050*/  LD.E.64 R12, desc[UR44][R16.64+0x98] ;  /* 0x0000982c100c7980 */ /* 0x000ea8000c101b00 */
[----:B------:R0:W-:Y:S04]  /*b060*/  STL [R1+0x80], R6 ;  /* 0x0000800601007387 */ /* 0x0001e80000100800 */
[----:B------:R-:W2:Y:S01]  /*b070*/  LD.E.64 R14, desc[UR44][R16.64+0x98] ;  /* 0x0000982c100e7980 */ /* 0x000ea2000c101b00 */
[----:B------:R-:W-:Y:S01]  /*b080*/  R2UR UR6, R4 ;  /* 0x00000000040672ca */ /* 0x000fe200000e0000 */
[----:B------:R-:W-:-:S02]  /*b090*/  WARPGROUP.ARRIVE ;  /* 0x00000000000079c5 */ /* 0x000fc40000000000 */
[----:B------:R0:W5:Y:S01]  /*b0a0*/  LDL.64 R18, [R1+0x1e8] ;  /* 0x0001e80001127983 */ /* 0x0001620000100a00 */
[----:B---3--:R-:W-:Y:S02]  /*b0b0*/  R2UR UR4, R8 ;  /* 0x00000000080472ca */ /* 0x008fe400000e0000 */
[----:B------:R-:W-:-:S13]  /*b0c0*/  R2UR UR5, R9 ;  /* 0x00000000090572ca */ /* 0x000fda00000e0000 */
[----:B------:R-:W-:Y:S01]  /*b0d0*/  HGMMA.64x64x16.F32.BF16 R24, gdesc[UR4], RZ, !UPT, gsb0 ;  /* 0x00e00000041879f0 */ /* 0x000fe2000c0018ff */
[----:B----4-:R-:W-:Y:S02]  /*b0e0*/  VIADD R10, R10, 0x2 ;  /* 0x000000020a0a7836 */ /* 0x010fe40000000000 */
[----:B------:R-:W-:Y:S02]  /*b0f0*/  VIADD R8, R4, 0x2 ;  /* 0x0000000204087836 */ /* 0x000fe40000000000 */
[----:B------:R-:W-:Y:S01]  /*b100*/  IMAD.MOV.U32 R9, RZ, RZ, R5 ;  /* 0x000000ffff097224 */ /* 0x000fe200078e0005 */
[----:B------:R-:W-:Y:S02]  /*b110*/  R2UR UR4, R10 ;  /* 0x000000000a0472ca */ /* 0x000fe400000e0000 */
[----:B------:R-:W-:Y:S02]  /*b120*/  R2UR UR6, R8 ;  /* 0x00000000080672ca */ /* 0x000fe400000e0000 */
[----:B------:R-:W-:-:S02]  /*b130*/  R2UR UR7, R9 ;  /* 0x00000000090772ca */ /* 0x000fc400000e0000 */
[----:B------:R-:W-:Y:S01]  /*b140*/  R2UR UR5, R11 ;  /* 0x000000000b0572ca */ /* 0x000fe200000e0000 */
[----:B------:R-:W-:Y:S02]  /*b150*/  WARPGROUP.DEPBAR.LE gsb0, 0x0 ;  /* 0x00008000000079c5 */ /* 0x000fe40000010000 */
[----:B------:R-:W-:-:S10]  /*b160*/  WARPGROUP.ARRIVE ;  /* 0x00000000000079c5 */ /* 0x000fd40000000000 */
[----:B------:R-:W-:Y:S01]  /*b170*/  HGMMA.64x64x16.F32.BF16 R24, gdesc[UR4], R24, gsb0 ;  /* 0x00e00000041879f0 */ /* 0x000fe20008001818 */
[----:B--2---:R-:W-:Y:S02]  /*b180*/  VIADD R12, R12, 0x4 ;  /* 0x000000040c0c7836 */ /* 0x004fe40000000000 */
        /* <DEDUP_REMOVED lines=10> */
[----:B------:R-:W-:Y:S01]  /*b230*/  VIADD R14, R14, 0x6 ;  /* 0x000000060e0e7836 */ /* 0x000fe20000000000 */
[----:B------:R-:W-:Y:S02]  /*b240*/  R2UR UR7, R5 ;  /* 0x00000000050772ca */ /* 0x000fe400000e0000 */
[----:B------:R-:W-:Y:S02]  /*b250*/  R2UR UR6, R4 ;  /* 0x00000000040672ca */ /* 0x000fe400000e0000 */
[----:B------:R-:W-:Y:S02]  /*b260*/  R2UR UR4, R14 ;  /* 0x000000000e0472ca */ /* 0x000fe400000e0000 */
[----:B------:R-:W-:Y:S01]  /*b270*/  R2UR UR5, R15 ;  /* 0x000000000f0572ca */ /* 0x000fe200000e0000 */
[----:B------:R-:W-:-:S02]  /*b280*/  WARPGROUP.DEPBAR.LE gsb0, 0x0 ;  /* 0x00008000000079c5 */ /* 0x000fc40000010000 */
[----:B------:R-:W-:-:S10]  /*b290*/  WARPGROUP.ARRIVE ;  /* 0x00000000000079c5 */ /* 0x000fd40000000000 */
[----:B------:R-:W-:Y:S01]  /*b2a0*/  HGMMA.64x64x16.F32.BF16 R24, gdesc[UR4], R24, gsb0 ;  /* 0x00e00000041879f0 */ /* 0x000fe20008001818 */
[----:B------:R0:W-:Y:S01]  /*b2b0*/  STL [R1+0x80], R6 ;  /* 0x0000800601007387 */ /* 0x0001e20000100800 */
[----:B------:R-:W-:-:S04]  /*b2c0*/  LOP3.LUT R7, R7, 0x1, RZ, 0xfc, !PT ;  /* 0x0000000107077812 */ /* 0x000fc800078efcff */
[----:B------:R-:W-:Y:S01]  /*b2d0*/  ISETP.NE.AND P1, PT, R7, 0x3, PT ;  /* 0x000000030700780c */ /* 0x000fe20003f25270 */
[----:B------:R-:W-:Y:S01]  /*b2e0*/  BSSY B0, `(.L_x_2040) ;  /* 0x0000004000007945 */ /* 0x000fe20003800000 */
[----:B------:R-:W-:-:S11]  /*b2f0*/  WARPGROUP.DEPBAR.LE gsb0, 0x0 ;  /* 0x00008000000079c5 */ /* 0x000fd60000010000 */
[----:B0-----:R-:W-:Y:S05]  /*b300*/  @!P1 BRA `(.L_x_2041) ;  /* 0x0000000000049947 */ /* 0x001fea0003800000 */
[----:B------:R-:W-:Y:S01]  /*b310*/  BPT.TRAP 0x1 ;  /* 0x000000040000795c */ /* 0x000fe20000300000 */
.L_x_2041:
[----:B------:R-:W-:Y:S05]  /*b320*/  BSYNC B0 ;  /* 0x0000000000007941 */ /* 0x000fea0003800000 */
.L_x_2040:
[----:B------:R-:W2:Y:S01]  /*b330*/  LDL.64 R4, [R1+0x40] ;  /* 0x0000400001047983 */ /* 0x000ea20000100a00 */
[----:B-----5:R-:W-:Y:S01]  /*b340*/  SHF.L.U32 R19, R19, 0x1f, RZ ;  /* 0x0000001f13137819 */ /* 0x020fe200000006ff */
[----:B------:R-:W-:Y:S01]  /*b350*/  BSSY B0, `(.L_x_2042) ;  /* 0x0000006000007945 */ /* 0x000fe20003800000 */
[----:B--2---:R-:W-:-:S05]  /*b360*/  MOV R5, R4 ;  /* 0x0000000400057202 */ /* 0x004fca0000000f00 */
[----:B------:R-:W-:-:S04]  /*b370*/  IMAD R18, R18, 0x8, R5 ;  /* 0x0000000812127824 */ /* 0x000fc800078e0205 */
[----:B------:R0:W1:Y:S01]  /*b380*/  SYNCS.PHASECHK.TRANS64.TRYWAIT P0, [R18+URZ], R19 ;  /* 0x00000013120075a7 */ /* 0x000062000800017f */
[----:B------:R-:W-:Y:S05]  /*b390*/  @!P1 BRA `(.L_x_2043) ;  /* 0x0000000000049947 */ /* 0x000fea0003800000 */
[----:B------:R-:W-:Y:S01]  /*b3a0*/  BPT.TRAP 0x1 ;  /* 0x000000040000795c */ /* 0x000fe20000300000 */
.L_x_2043:
[----:B------:R-:W-:Y:S05]  /*b3b0*/  BSYNC B0 ;  /* 0x0000000000007941 */ /* 0x000fea0003800000 */
.L_x_2042:
[----:B------:R-:W-:Y:S04]  /*b3c0*/  BSSY B0, `(.L_x_2044) ;  /* 0x0000004000007945 */ /* 0x000fe80003800000 */
[----:B-1----:R-:W-:Y:S05]  /*b3d0*/  @P0 BRA `(.L_x_2045) ;  /* 0x0000000000080947 */ /* 0x002fea0003800000 */
[----:B------:R-:W1:Y:S02]  /*b3e0*/  SYNCS.PHASECHK.TRANS64.TRYWAIT P0, [R18+URZ], R19 ;  /* 0x00000013120075a7 */ /* 0x000e64000800017f */
[----:B-1----:R-:W-:Y:S05]  /*b3f0*/  @!P0 BRA `(.L_x_2046) ;  /* 0x0000022c00888947 */ /* 0x002fea0003800000 */
.L_x_2045:
[----:B------:R-:W-:Y:S05]  /*b400*/  BSYNC B0 ;  /* 0x0000000000007941 */ /* 0x000fea0003800000 */
.L_x_2044:
[----:B------:R-:W2:Y:S01]  /*b410*/  S2R R4, SR_TID.X ;  /* 0x0000000000047919 */ /* 0x000ea20000002100 */
[----:B------:R-:W3:Y:S01]  /*b420*/  LDL R7, [R1+0x1e8] ;  /* 0x0001e80001077983 */ /* 0x000ee20000100800 */
[----:B--2---:R-:W-:-:S03]  /*b430*/  LOP3.LUT R8, R4, 0x7f, RZ, 0xc0, !PT ;  /* 0x0000007f04087812 */ /* 0x004fc600078ec0ff */
[----:B------:R-:W3:Y:S01]  /*b440*/  LD.E.64 R4, desc[UR44][R16.64+0xb8] ;  /* 0x0000b82c10047980 */ /* 0x000ee2000c101b00 */
[----:B------:R-:W-:Y:S05]  /*b450*/  WARPSYNC.ALL ;  /* 0x0000000000007948 */ /* 0x000fea0003800000 */
[----:B------:R-:W-:Y:S01]  /*b460*/  ISETP.NE.AND P0, PT, R8, RZ, PT ;  /* 0x000000ff0800720c */ /* 0x000fe20003f05270 */
[----:B01----:R-:W2:Y:S04]  /*b470*/  LDL R18, [R1+0x88] ;  /* 0x0000880001127983 */ /* 0x003ea80000100800 */
[----:B------:R-:W4:Y:S04]  /*b480*/  LD.E.64 R8, desc[UR44][R16.64+0xb0] ;  /* 0x0000b02c10087980 */ /* 0x000f28000c101b00 */
[----:B------:R-:W-:Y:S04]  /*b490*/  STL [R1+0x88], R6 ;  /* 0x0000880601007387 */ /* 0x000fe80000100800 */
[----:B------:R-:W5:Y:S04]  /*b4a0*/  LD.E.64 R10, desc[UR44][R16.64+0xb0] ;  /* 0x0000b02c100a7980 */ /* 0x000f68000c101b00 */
[----:B------:R-:W-:Y:S04]  /*b4b0*/  STL [R1+0x88], R6 ;  /* 0x0000880601007387 */ /* 0x000fe80000100800 */
[----:B------:R-:W5:Y:S04]  /*b4c0*/  LD.E.64 R12, desc[UR44][R16.64+0xb0] ;  /* 0x0000b02c100c7980 */ /* 0x000f68000c101b00 */
[----:B------:R-:W-:Y:S04]  /*b4d0*/  STL [R1+0x88], R6 ;  /* 0x0000880601007387 */ /* 0x000fe80000100800 */
[----:B------:R-:W5:Y:S01]  /*b4e0*/  LD.E.64 R14, desc[UR44][R16.64+0xb0] ;  /* 0x0000b02c100e7980 */ /* 0x000f62000c101b00 */
[----:B---3--:R-:W-:Y:S01]  /*b4f0*/  IMAD R4, R7, 0x1000, R4 ;  /* 0x0000100007047824 */ /* 0x008fe200078e0204 */
[----:B------:R-:W-:-:S02]  /*b500*/  R2UR UR7, R5 ;  /* 0x00000000050772ca */ /* 0x000fc400000e0000 */
[----:B------:R-:W-:Y:S02]  /*b510*/  STL [R1+0x88], R6 ;  /* 0x0000880601007387 */ /* 0x000fe40000100800 */
[----:B------:R-:W-:Y:S02]  /*b520*/  R2UR UR6, R4 ;  /* 0x00000000040672ca */ /* 0x000fe400000e0000 */
[----:B--2---:R-:W-:Y:S02]  /*b530*/  ISETP.NE.U32.AND P1, PT, R18, RZ, PT ;  /* 0x000000ff1200720c */ /* 0x004fe40003f25070 */
[----:B------:R-:W2:Y:S01]  /*b540*/  LD.E.64 R18, desc[UR44][R16.64+0xb0] ;  /* 0x0000b02c10127980 */ /* 0x000ea2000c101b00 */
[----:B------:R-:W-:Y:S01]  /*b550*/  WARPGROUP.ARRIVE ;  /* 0x00000000000079c5 */ /* 0x000fe20000000000 */
[----:B----4-:R-:W-:Y:S01]  /*b560*/  R2UR UR4, R8 ;  /* 0x00000000080472ca */ /* 0x010fe200000e0000 */
[----:B------:R-:W-:Y:S01]  /*b570*/  VIADD R8, R4, 0x2 ;  /* 0x0000000204087836 */ /* 0x000fe20000000000 */
[----:B------:R-:W-:Y:S01]  /*b580*/  R2UR UR5, R9 ;  /* 0x00000000090572ca */ /* 0x000fe200000e0000 */
[----:B-----5:R-:W-:-:S06]  /*b590*/  VIADD R10, R10, 0x2 ;  /* 0x000000020a0a7836 */ /* 0x020fcc0000000000 */
[----:B------:R-:W-:Y:S01]  /*b5a0*/  VOTEU.ANY UP0, P1 ;  /* 0x00000000003f7886 */ /* 0x000fe20000800100 */
[----:B------:R-:W-:Y:S05]  /*b5b0*/  STL [R1+0x88], R6 ;  /* 0x0000880601007387 */ /* 0x000fea0000100800 */
[----:B------:R-:W-:Y:S01]  /*b5c0*/  HGMMA.64x64x16.F32.BF16 R24, gdesc[UR4], R24, UP0, gsb0 ;  /* 0x00e00000041879f0 */ /* 0x000fe2000b801818 */
[----:B------:R-:W-:Y:S01]  /*b5d0*/  IMAD.MOV.U32 R9, RZ, RZ, R5 ;  /* 0x000000ffff097224 */ /* 0x000fe200078e0005 */
[----:B------:R-:W-:Y:S02]  /*b5e0*/  R2UR UR6, R8 ;  /* 0x00000000080672ca */ /* 0x000fe400000e0000 */
[----:B------:R-:W-:-:S02]  /*b5f0*/  R2UR UR4, R10 ;  /* 0x000000000a0472ca */ /* 0x000fc400000e0000 */
[----:B------:R-:W-:Y:S02]  /*b600*/  R2UR UR7, R9 ;  /* 0x00000000090772ca */ /* 0x000fe400000e0000 */
[----:B------:R-:W-:Y:S01]  /*b610*/  R2UR UR5, R11 ;  /* 0x000000000b0572ca */ /* 0x000fe200000e0000 */
[----:B------:R-:W-:Y:S02]  /*b620*/  WARPGROUP.DEPBAR.LE gsb0, 0x0 ;  /* 0x00008000000079c5 */ /* 0x000fe40000010000 */
[----:B------:R-:W3:Y:S01]  /*b630*/  LD.E.64 R20, desc[UR44][R16.64+0xb0] ;  /* 0x0000b02c10147980 */ /* 0x000ee2000c101b00 */
[----:B------:R-:W-:Y:S01]  /*b640*/  WARPGROUP.ARRIVE ;  /* 0x00000000000079c5 */ /* 0x000fe20000000000 */
[----:B------:R-:W-:Y:S02]  /*b650*/  VIADD R12, R12, 0x4 ;  /* 0x000000040c0c7836 */ /* 0x000fe40000000000 */
[----:B------:R-:W-:Y:S01]  /*b660*/  VIADD R8, R4, 0x4 ;  /* 0x0000000404087836 */ /* 0x000fe20000000000 */
[----:B------:R-:W-:Y:S05]  /*b670*/  STL [R1+0x88], R6 ;  /* 0x0000880601007387 */ /* 0x000fea0000100800 */
[----:B------:R-:W-:Y:S01]  /*b680*/  HGMMA.64x64x16.F32.BF16 R24, gdesc[UR4], R24, gsb0 ;  /* 0x00e00000041879f0 */ /* 0x000fe20008001818 */
[----:B------:R-:W-:Y:S01]  /*b690*/  IMAD.MOV.U32 R9, RZ, RZ, R5 ;  /* 0x000000ffff097224 */ /* 0x000fe200078e0005 */
[----:B------:R-:W-:-:S02]  /*b6a0*/  R2UR UR6, R8 ;  /* 0x00000000080672ca */ /* 0x000fc400000e0000 */
[----:B------:R-:W-:Y:S02]  /*b6b0*/  R2UR UR4, R12 ;  /* 0x000000000c0472ca */ /* 0x000fe400000e0000 */
[----:B------:R-:W-:Y:S02]  /*b6c0*/  R2UR UR7, R9 ;  /* 0x00000000090772ca */ /* 0x000fe400000e0000 */
[----:B------:R-:W-:Y:S01]  /*b6d0*/  R2UR UR5, R13 ;  /* 0x000000000d0572ca */ /* 0x000fe200000e0000 */
[----:B------:R-:W-:Y:S02]  /*b6e0*/  WARPGROUP.DEPBAR.LE gsb0, 0x0 ;  /* 0x00008000000079c5 */ /* 0x000fe40000010000 */
[----:B------:R-:W4:Y:S01]  /*b6f0*/  LD.E.64 R10, desc[UR44][R16.64+0xb0] ;  /* 0x0000b02c100a7980 */ /* 0x000f22000c101b00 */
        /* <DEDUP_REMOVED lines=11> */
[----:B------:R-:W5:Y:S01]  /*b7b0*/  LD.E.64 R12, desc[UR44][R16.64+0xb0] ;  /* 0x0000b02c100c7980 */ /* 0x000f62000c101b00 */
[----:B------:R-:W-:Y:S01]  /*b7c0*/  WARPGROUP.ARRIVE ;  /* 0x00000000000079c5 */ /* 0x000fe20000000000 */
[----:B------:R-:W-:Y:S02]  /*b7d0*/  VIADD R8, R4, 0x200 ;  /* 0x0000020004087836 */ /* 0x000fe40000000000 */
[----:B------:R-:W-:Y:S01]  /*b7e0*/  IMAD.MOV.U32 R9, RZ, RZ, R5 ;  /* 0x000000ffff097224 */ /* 0x000fe200078e0005 */
[----:B------:R-:W-:Y:S05]  /*b7f0*/  STL [R1+0x88], R6 ;  /* 0x0000880601007387 */ /* 0x000fea0000100800 */
[----:B------:R-:W-:Y:S01]  /*b800*/  HGMMA.64x64x16.F32.BF16 R24, gdesc[UR4], R24, gsb0 ;  /* 0x00e00000041879f0 */ /* 0x000fe20008001818 */
[----:B------:R-:W-:-:S02]  /*b810*/  R2UR UR6, R8 ;  /* 0x00000000080672ca */ /* 0x000fc400000e0000 */
[----:B------:R-:W-:Y:S01]  /*b820*/  R2UR UR7, R9 ;  /* 0x00000000090772ca */ /* 0x000fe200000e0000 */
[----:B--2---:R-:W-:Y:S01]  /*b830*/  VIADD R18, R18, 0x200 ;  /* 0x0000020012127836 */ /* 0x004fe20000000000 */
[----:B------:R-:W-:-:S04]  /*b840*/  R2UR UR5, R19 ;  /* 0x00000000130572ca */ /* 0x000fc800000e0000 */
[----:B------:R-:W-:Y:S01]  /*b850*/  R2UR UR4, R18 ;  /* 0x00000000120472ca */ /* 0x000fe200000e0000 */
[----:B------:R-:W-:Y:S02]  /*b860*/  WARPGROUP.DEPBAR.LE gsb0, 0x0 ;  /* 0x00008000000079c5 */ /* 0x000fe40000010000 */
[----:B------:R-:W2:Y:S01]  /*b870*/  LD.E.64 R14, desc[UR44][R16.64+0xb0] ;  /* 0x0000b02c100e7980 */ /* 0x000ea2000c101b00 */
[----:B------:R-:W-:Y:S01]  /*b880*/  WARPGROUP.ARRIVE ;  /* 0x00000000000079c5 */ /* 0x000fe20000000000 */
[----:B------:R-:W-:Y:S02]  /*b890*/  VIADD R8, R4, 0x202 ;  /* 0x0000020204087836 */ /* 0x000fe40000000000 */
[----:B------:R-:W-:Y:S01]  /*b8a0*/  IMAD.MOV.U32 R9, RZ, RZ, R5 ;  /* 0x000000ffff097224 */ /* 0x000fe200078e0005 */
[----:B------:R-:W-:Y:S05]  /*b8b0*/  STL [R1+0x88], R6 ;  /* 0x0000880601007387 */ /* 0x000fea0000100800 */
[----:B------:R-:W-:Y:S01]  /*b8c0*/  HGMMA.64x64x16.F32.BF16 R24, gdesc[UR4], R24, gsb0 ;  /* 0x00e00000041879f0 */ /* 0x000fe20008001818 */
[----:B------:R-:W-:-:S02]  /*b8d0*/  R2UR UR6, R8 ;  /* 0x00000000080672ca */ /* 0x000fc400000e0000 */
[----:B------:R-:W-:Y:S01]  /*b8e0*/  R2UR UR7, R9 ;  /* 0x00000000090772ca */ /* 0x000fe200000e0000 */
[----:B---3--:R-:W-:Y:S01]  /*b8f0*/  VIADD R20, R20, 0x202 ;  /* 0x0000020214147836 */ /* 0x008fe20000000000 */
[----:B------:R-:W-:-:S04]  /*b900*/  R2UR UR5, R21 ;  /* 0x00000000150572ca */ /* 0x000fc800000e0000 */
[----:B------:R-:W-:Y:S01]  /*b910*/  R2UR UR4, R20 ;  /* 0x00000000140472ca */ /* 0x000fe200000e0000 */
[----:B------:R-:W-:Y:S02]  /*b920*/  WARPGROUP.DEPBAR.LE gsb0, 0x0 ;  /* 0x00008000000079c5 */ /* 0x000fe40000010000 */
[----:B------:R-:W3:Y:S01]  /*b930*/  LD.E.64 R18, desc[UR44][R16.64+0xb0] ;  /* 0x0000b02c10127980 */ /* 0x000ee2000c101b00 */
[----:B------:R-:W-:Y:S01]  /*b940*/  WARPGROUP.ARRIVE ;  /* 0x00000000000079c5 */ /* 0x000fe20000000000 */
[----:B------:R-:W-:Y:S02]  /*b950*/  VIADD R8, R4, 0x204 ;  /* 0x0000020404087836 */ /* 0x000fe40000000000 */
[----:B------:R-:W-:Y:S01]  /*b960*/  IMAD.MOV.U32 R9, RZ, RZ, R5 ;  /* 0x000000ffff097224 */ /* 0x000fe200078e0005 */
[----:B------:R-:W-:Y:S05]  /*b970*/  STL [R1+0x88], R6 ;  /* 0x0000880601007387 */ /* 0x000fea0000100800 */
[----:B------:R-:W-:Y:S01]  /*b980*/  HGMMA.64x64x16.F32.BF16 R24, gdesc[UR4], R24, gsb0 ;  /* 0x00e00000041879f0 */ /* 0x000fe20008001818 */
[----:B------:R-:W-:-:S02]  /*b990*/  R2UR UR6, R8 ;  /* 0x00000000080672ca */ /* 0x000fc400000e0000 */
[----:B------:R-:W-:Y:S01]  /*b9a0*/  R2UR UR7, R9 ;  /* 0x00000000090772ca */ /* 0x000fe200000e0000 */
[----:B----4-:R-:W-:Y:S01]  /*b9b0*/  VIADD R10, R10, 0x204 ;  /* 0x000002040a0a7836 */ /* 0x010fe20000000000 */
[----:B------:R-:W-:-:S04]  /*b9c0*/  R2UR UR5, R11 ;  /* 0x000000000b0572ca */ /* 0x000fc800000e0000 */
[----:B------:R-:W-:Y:S01]  /*b9d0*/  R2UR UR4, R10 ;  /* 0x000000000a0472ca */ /* 0x000fe200000e0000 */
[----:B------:R-:W-:Y:S02]  /*b9e0*/  WARPGROUP.DEPBAR.LE gsb0, 0x0 ;  /* 0x00008000000079c5 */ /* 0x000fe40000010000 */
[----:B------:R-:W4:Y:S01]  /*b9f0*/  LD.E.64 R20, desc[UR44][R16.64+0xb0] ;  /* 0x0000b02c10147980 */ /* 0x000f22000c101b00 */
[----:B------:R-:W-:Y:S01]  /*ba00*/  WARPGROUP.ARRIVE ;  /* 0x00000000000079c5 */ /* 0x000fe20000000000 */
[----:B------:R-:W-:Y:S02]  /*ba10*/  VIADD R8, R4, 0x206 ;  /* 0x0000020604087836 */ /* 0x000fe40000000000 */
[----:B------:R-:W-:Y:S01]  /*ba20*/  IMAD.MOV.U32 R9, RZ, RZ, R5 ;  /* 0x000000ffff097224 */ /* 0x000fe200078e0005 */
[----:B------:R-:W-:Y:S05]  /*ba30*/  STL [R1+0x88], R6 ;  /* 0x0000880601007387 */ /* 0x000fea0000100800 */
[----:B------:R-:W-:Y:S01]  /*ba40*/  HGMMA.64x64x16.F32.BF16 R24, gdesc[UR4], R24, gsb0 ;  /* 0x00e00000041879f0 */ /* 0x000fe20008001818 */
[----:B------:R-:W-:-:S02]  /*ba50*/  R2UR UR6, R8 ;  /* 0x00000000080672ca */ /* 0x000fc400000e0000 */
[----:B------:R-:W-:Y:S01]  /*ba60*/  R2UR UR7, R9 ;  /* 0x00000000090772ca */ /* 0x000fe200000e0000 */
[----:B-----5:R-:W-:Y:S01]  /*ba70*/  VIADD R12, R12, 0x206 ;  /* 0x000002060c0c7836 */ /* 0x020fe20000000000 */
[----:B------:R-:W-:-:S04]  /*ba80*/  R2UR UR5, R13 ;  /* 0x000000000d0572ca */ /* 0x000fc800000e0000 */
        /* <DEDUP_REMOVED lines=101> */
[----:B------:R-:W0:Y:S06]  /*c0e0*/  SHFL.IDX PT, R7, R159, RZ, 0x1f ;  /* 0x00001fff9f077589 */ /* 0x000e2c00000e0000 */
[----:B------:R-:W-:Y:S01]  /*c0f0*/  HGMMA.64x64x16.F32.BF16 R24, gdesc[UR4], R24, gsb0 ;  /* 0x00e00000041879f0 */ /* 0x000fe20008001818 */
[----:B------:R-:W-:Y:S01]  /*c100*/  IMAD.MOV.U32 R57, RZ, RZ, R5 ;  /* 0x000000ffff397224 */ /* 0x000fe200078e0005 */
[----:B------:R-:W-:Y:S01]  /*c110*/  UMOV UR4, 0x1 ;  /* 0x0000000100047882 */ /* 0x000fe20000000000 */
[----:B------:R-:W-:Y:S01]  /*c120*/  STL [R1+0x88], R6 ;  /* 0x0000880601007387 */ /* 0x000fe20000100800 */
[----:B------:R-:W-:-:S02]  /*c130*/  UISETP.NE.U32.AND UP0, UPT, UR4, URZ, UPT ;  /* 0x0000003f0400728c */ /* 0x000fc4000bf05070 */
[----:B------:R-:W-:Y:S02]  /*c140*/  R2UR UR11, R57 ;  /* 0x00000000390b72ca */ /* 0x000fe400000e0000 */
[----:B0-----:R-:W-:-:S04]  /*c150*/  ISETP.GT.AND P1, PT, R7, 0x7f, PT ;  /* 0x0000007f0700780c */ /* 0x001fc80003f24270 */
[----:B------:R-:W-:-:S05]  /*c160*/  SEL R7, RZ, 0x2, !P1 ;  /* 0x00000002ff077807 */ /* 0x000fca0004800000 */
[----:B------:R-:W-:Y:S01]  /*c170*/  IMAD.IADD R56, R7, 0x1, R8 ;  /* 0x0000000107387824 */ /* 0x000fe200078e0208 */
[----:B--2---:R-:W-:-:S04]  /*c180*/  IADD3 R10, R10, 0x800, R7 ;  /* 0x000008000a0a7810 */ /* 0x004fc80007ffe007 */
[----:B------:R-:W-:Y:S02]  /*c190*/  R2UR UR10, R56 ;  /* 0x00000000380a72ca */ /* 0x000fe400000e0000 */
[----:B------:R-:W-:Y:S02]  /*c1a0*/  R2UR UR8, R10 ;  /* 0x000000000a0872ca */ /* 0x000fe400000e0000 */
[----:B------:R-:W-:Y:S01]  /*c1b0*/  R2UR UR9, R11 ;  /* 0x000000000b0972ca */ /* 0x000fe200000e0000 */
[----:B------:R-:W-:Y:S02]  /*c1c0*/  WARPGROUP.DEPBAR.LE gsb0, 0x0 ;  /* 0x00008000000079c5 */ /* 0x000fe40000010000 */
[----:B------:R-:W2:Y:S01]  /*c1d0*/  LD.E.64 R20, desc[UR44][R16.64+0xb0] ;  /* 0x0000b02c10147980 */ /* 0x000ea2000c101b00 */
[----:B------:R-:W-:Y:S01]  /*c1e0*/  WARPGROUP.ARRIVE ;  /* 0x00000000000079c5 */ /* 0x000fe20000000000 */
[----:B------:R-:W-:Y:S02]  /*c1f0*/  IMAD.MOV.U32 R11, RZ, RZ, 0x4 ;  /* 0x00000004ff0b7424 */ /* 0x000fe400078e00ff */
[----:B------:R-:W-:Y:S01]  /*c200*/  IMAD.MOV.U32 R59, RZ, RZ, R5 ;  /* 0x000000ffff3b7224 */ /* 0x000fe200078e0005 */
[----:B------:R-:W-:Y:S05]  /*c210*/  STL [R1+0x88], R6 ;  /* 0x0000880601007387 */ /* 0x000fea0000100800 */
[----:B------:R-:W-:Y:S01]  /*c220*/  HGMMA.64x64x16.F32.BF16 R24, gdesc[UR8], R24, UP0, gsb0 ;  /* 0x00e00000081879f0 */ /* 0x000fe2000b801818 */
[----:B------:R-:W-:Y:S01]  /*c230*/  SEL R9, R11, 0x2, P1 ;  /* 0x000000020b097807 */ /* 0x000fe20000800000 */
[----:B------:R-:W2:Y:S04]  /*c240*/  @!P0 LDL R10, [R1+0x1e8] ;  /* 0x0001e800010a8983 */ /* 0x000ea80000100800 */
[----:B------:R-:W-:Y:S01]  /*c250*/  IMAD.IADD R58, R8, 0x1, R9 ;  /* 0x00000001083a7824 */ /* 0x000fe200078e0209 */
[----:B------:R-:W-:-:S04]  /*c260*/  R2UR UR7, R59 ;  /* 0x000000003b0772ca */ /* 0x000fc800000e0000 */
[----:B------:R-:W-:Y:S02]  /*c270*/  R2UR UR6, R58 ;  /* 0x000000003a0672ca */ /* 0x000fe400000e0000 */
[----:B---3--:R-:W-:Y:S02]  /*c280*/  IADD3 R12, R9, 0x800, R12 ;  /* 0x00000800090c7810 */ /* 0x008fe40007ffe00c */
[----:B------:R-:W-:Y:S02]  /*c290*/  R2UR UR5, R13 ;  /* 0x000000000d0572ca */ /* 0x000fe400000e0000 */
[----:B------:R-:W-:Y:S01]  /*c2a0*/  R2UR UR4, R12 ;  /* 0x000000000c0472ca */ /* 0x000fe200000e0000 */
[----:B------:R-:W-:Y:S02]  /*c2b0*/  WARPGROUP.DEPBAR.LE gsb0, 0x0 ;  /* 0x00008000000079c5 */ /* 0x000fe40000010000 */
[----:B------:R-:W3:Y:S01]  /*c2c0*/  LD.E.64 R56, desc[UR44][R16.64+0xb0] ;  /* 0x0000b02c10387980 */ /* 0x000ee2000c101b00 */
[----:B------:R-:W-:Y:S01]  /*c2d0*/  WARPGROUP.ARRIVE ;  /* 0x00000000000079c5 */ /* 0x000fe20000000000 */
[----:B------:R-:W-:Y:S01]  /*c2e0*/  SEL R11, R11, 0x6, !P1 ;  /* 0x000000060b0b7807 */ /* 0x000fe20004800000 */
[----:B------:R-:W-:Y:S01]  /*c2f0*/  IMAD.MOV.U32 R13, RZ, RZ, R5 ;  /* 0x000000ffff0d7224 */ /* 0x000fe200078e0005 */
[----:B------:R-:W-:Y:S06]  /*c300*/  STL [R1+0x88], R6 ;  /* 0x0000880601007387 */ /* 0x000fec0000100800 */
[----:B------:R-:W-:Y:S01]  /*c310*/  HGMMA.64x64x16.F32.BF16 R24, gdesc[UR4], R24, gsb0 ;  /* 0x00e00000041879f0 */ /* 0x000fe20008001818 */
[----:B------:R-:W-:Y:S01]  /*c320*/  IMAD.IADD R12, R8, 0x1, R11 ;  /* 0x00000001080c7824 */ /* 0x000fe200078e020b */
[----:B------:R-:W-:-:S04]  /*c330*/  R2UR UR7, R13 ;  /* 0x000000000d0772ca */ /* 0x000fc800000e0000 */
[----:B------:R-:W-:Y:S02]  /*c340*/  R2UR UR6, R12 ;  /* 0x000000000c0672ca */ /* 0x000fe400000e0000 */
[----:B----4-:R-:W-:Y:S02]  /*c350*/  IADD3 R14, R11, 0x800, R14 ;  /* 0x000008000b0e7810 */ /* 0x010fe40007ffe00e */
[----:B------:R-:W-:Y:S02]  /*c360*/  R2UR UR5, R15 ;  /* 0x000000000f0572ca */ /* 0x000fe400000e0000 */
[----:B------:R-:W-:Y:S01]  /*c370*/  R2UR UR4, R14 ;  /* 0x000000000e0472ca */ /* 0x000fe200000e0000 */
[----:B------:R-:W-:Y:S02]  /*c380*/  WARPGROUP.DEPBAR.LE gsb0, 0x0 ;  /* 0x00008000000079c5 */ /* 0x000fe40000010000 */
[----:B------:R-:W4:Y:S01]  /*c390*/  LD.E.64 R58, desc[UR44][R16.64+0xb0] ;  /* 0x0000b02c103a7980 */ /* 0x000f22000c101b00 */
[----:B------:R-:W-:Y:S01]  /*c3a0*/  WARPGROUP.ARRIVE ;  /* 0x00000000000079c5 */ /* 0x000fe20000000000 */
[----:B------:R-:W-:-:S02]  /*c3b0*/  IMAD.MOV.U32 R8, RZ, RZ, 0x28 ;  /* 0x00000028ff087424 */ /* 0x000fc400078e00ff */
[----:B------:R-:W-:Y:S01]  /*c3c0*/  IMAD.MOV.U32 R13, RZ, RZ, 0xa00 ;  /* 0x00000a00ff0d7424 */ /* 0x000fe200078e00ff */
[----:B------:R-:W-:Y:S05]  /*c3d0*/  STL [R1+0x88], R6 ;  /* 0x0000880601007387 */ /* 0x000fea0000100800 */
[----:B------:R-:W-:Y:S01]  /*c3e0*/  HGMMA.64x64x16.F32.BF16 R24, gdesc[UR4], R24, gsb0 ;  /* 0x00e00000041879f0 */ /* 0x000fe20008001818 */
[----:B------:R-:W-:Y:S02]  /*c3f0*/  SEL R8, R8, 0x26, P1 ;  /* 0x0000002608087807 */ /* 0x000fe40000800000 */
[----:B------:R-:W-:-:S05]  /*c400*/  SEL R13, R13, 0x980, P1 ;  /* 0x000009800d0d7807 */ /* 0x000fca0000800000 */
[----:B------:R-:W-:-:S05]  /*c410*/  IMAD.IADD R8, R8, 0x1, R13 ;  /* 0x0000000108087824 */ /* 0x000fca00078e020d */
[----:B------:R-:W-:-:S05]  /*c420*/  LOP3.LUT R13, R8, 0xa06, RZ, 0xc0, !PT ;  /* 0x00000a06080d7812 */ /* 0x000fca00078ec0ff */
[----:B------:R-:W-:-:S05]  /*c430*/  IMAD.IADD R12, R4, 0x1, R13 ;  /* 0x00000001040c7824 */ /* 0x000fca00078e020d */
[----:B------:R-:W-:Y:S01]  /*c440*/  R2UR UR6, R12 ;  /* 0x000000000c0672ca */ /* 0x000fe200000e0000 */
[----:B-----5:R-:W-:Y:S02]  /*c450*/  IMAD.IADD R18, R13, 0x1, R18 ;  /* 0x000000010d127824 */ /* 0x020fe400078e0212 */
[----:B------:R-:W-:Y:S01]  /*c460*/  IMAD.MOV.U32 R13, RZ, RZ, R5 ;  /* 0x000000ffff0d7224 */ /* 0x000fe200078e0005 */
[----:B------:R-:W-:Y:S02]  /*c470*/  R2UR UR5, R19 ;  /* 0x00000000130572ca */ /* 0x000fe400000e0000 */
[----:B------:R-:W-:Y:S02]  /*c480*/  R2UR UR4, R18 ;  /* 0x00000000120472ca */ /* 0x000fe400000e0000 */
[----:B------:R-:W-:Y:S01]  /*c490*/  R2UR UR7, R13 ;  /* 0x000000000d0772ca */ /* 0x000fe200000e0000 */
[----:B------:R-:W-:Y:S02]  /*c4a0*/  WARPGROUP.DEPBAR.LE gsb0, 0x0 ;  /* 0x00008000000079c5 */ /* 0x000fe40000010000 */
[----:B------:R-:W5:Y:S01]  /*c4b0*/  LD.E.64 R14, desc[UR44][R16.64+0xb0] ;  /* 0x0000b02c100e7980 */ /* 0x000f62000c101b00 */
[----:B------:R-:W-:Y:S01]  /*c4c0*/  WARPGROUP.ARRIVE ;  /* 0x00000000000079c5 */ /* 0x000fe20000000000 */
[----:B------:R-:W-:-:S02]  /*c4d0*/  VIADD R8, R4, 0xa00 ;  /* 0x00000a0004087836 */ /* 0x000fc40000000000 */
[----:B------:R-:W-:Y:S01]  /*c4e0*/  IMAD.MOV.U32 R13, RZ, RZ, R5 ;  /* 0x000000ffff0d7224 */ /* 0x000fe200078e0005 */
[----:B------:R-:W-:Y:S01]  /*c4f0*/  STL [R1+0x88], R6 ;  /* 0x0000880601007387 */ /* 0x000fe20000100800 */
[----:B------:R-:W-:-:S04]  /*c500*/  IMAD.IADD R12, R7, 0x1, R8 ;  /* 0x00000001070c7824 */ /* 0x000fc800078e0208 */
[----:B------:R-:W-:Y:S01]  /*c510*/  HGMMA.64x64x16.F32.BF16 R24, gdesc[UR4], R24, gsb0 ;  /* 0x00e00000041879f0 */ /* 0x000fe20008001818 */
[----:B------:R-:W-:Y:S02]  /*c520*/  R2UR UR7, R13 ;  /* 0x000000000d0772ca */ /* 0x000fe400000e0000 */
[----:B------:R-:W-:Y:S02]  /*c530*/  R2UR UR6, R12 ;  /* 0x000000000c0672ca */ /* 0x000fe400000e0000 */
[----:B--2---:R-:W-:Y:S02]  /*c540*/  IADD3 R20, R7, 0xa00, R20 ;  /* 0x00000a0007147810 */ /* 0x004fe40007ffe014 */
[----:B------:R-:W-:Y:S02]  /*c550*/  R2UR UR5, R21 ;  /* 0x00000000150572ca */ /* 0x000fe400000e0000 */
[----:B------:R-:W-:Y:S01]  /*c560*/  R2UR UR4, R20 ;  /* 0x00000000140472ca */ /* 0x000fe200000e0000 */
[----:B------:R-:W-:-:S02]  /*c570*/  WARPGROUP.DEPBAR.LE gsb0, 0x0 ;  /* 0x00008000000079c5 */ /* 0x000fc40000010000 */
[----:B------:R-:W2:Y:S01]  /*c580*/  LD.E.64 R18, desc[UR44][R16.64+0xb0] ;  /* 0x0000b02c10127980 */ /* 0x000ea2000c101b00 */
[----:B------:R-:W-:Y:S01]  /*c590*/  WARPGROUP.ARRIVE ;  /* 0x00000000000079c5 */ /* 0x000fe20000000000 */
[----:B------:R-:W-:Y:S02]  /*c5a0*/  IMAD.IADD R12, R9, 0x1, R8 ;  /* 0x00000001090c7824 */ /* 0x000fe400078e0208 */
[----:B------:R-:W-:Y:S01]  /*c5b0*/  IMAD.MOV.U32 R13, RZ, RZ, R5 ;  /* 0x000000ffff0d7224 */ /* 0x000fe200078e0005 */
[----:B------:R-:W-:Y:S05]  /*c5c0*/  STL [R1+0x88], R6 ;  /* 0x0000880601007387 */ /* 0x000fea0000100800 */
[----:B------:R-:W-:Y:S01]  /*c5d0*/  HGMMA.64x64x16.F32.BF16 R24, gdesc[UR4], R24, gsb0 ;  /* 0x00e00000041879f0 */ /* 0x000fe20008001818 */
[----:B------:R-:W-:-:S02]  /*c5e0*/  R2UR UR6, R12 ;  /* 0x000000000c0672ca */ /* 0x000fc400000e0000 */
[----:B------:R-:W-:Y:S02]  /*c5f0*/  R2UR UR7, R13 ;  /* 0x000000000d0772ca */ /* 0x000fe400000e0000 */
[----:B---3--:R-:W-:Y:S02]  /*c600*/  IADD3 R56, R9, 0xa00, R56 ;  /* 0x00000a0009387810 */ /* 0x008fe40007ffe038 */
[----:B------:R-:W-:Y:S02]  /*c610*/  R2UR UR5, R57 ;  /* 0x00000000390572ca */ /* 0x000fe400000e0000 */
[----:B------:R-:W-:Y:S01]  /*c620*/  R2UR UR4, R56 ;  /* 0x00000000380472ca */ /* 0x000fe200000e0000 */
[----:B------:R-:W-:Y:S02]  /*c630*/  WARPGROUP.DEPBAR.LE gsb0, 0x0 ;  /* 0x00008000000079c5 */ /* 0x000fe40000010000 */
[----:B------:R-:W3:Y:S01]  /*c640*/  LD.E.64 R20, desc[UR44][R16.64+0xb0] ;  /* 0x0000b02c10147980 */ /* 0x000ee2000c101b00 */
[----:B------:R-:W-:Y:S01]  /*c650*/  WARPGROUP.ARRIVE ;  /* 0x00000000000079c5 */ /* 0x000fe20000000000 */
[----:B------:R-:W-:-:S02]  /*c660*/  IMAD.IADD R12, R11, 0x1, R8 ;  /* 0x000000010b0c7824 */ /* 0x000fc400078e0208 */
[----:B------:R-:W-:Y:S01]  /*c670*/  IMAD.MOV.U32 R13, RZ, RZ, R5 ;  /* 0x000000ffff0d7224 */ /* 0x000fe200078e0005 */
[----:B------:R-:W-:Y:S05]  /*c680*/  STL [R1+0x88], R6 ;  /* 0x0000880601007387 */ /* 0x000fea0000100800 */
[----:B------:R-:W-:Y:S01]  /*c690*/  HGMMA.64x64x16.F32.BF16 R24, gdesc[UR4], R24, gsb0 ;  /* 0x00e00000041879f0 */ /* 0x000fe20008001818 */
[----:B------:R-:W-:Y:S02]  /*c6a0*/  R2UR UR6, R12 ;  /* 0x000000000c0672ca */ /* 0x000fe400000e0000 */
[----:B------:R-:W-:Y:S02]  /*c6b0*/  R2UR UR7, R13 ;  /* 0x000000000d0772ca */ /* 0x000fe400000e0000 */
[----:B----4-:R-:W-:-:S02]  /*c6c0*/  IADD3 R58, R11, 0xa00, R58 ;  /* 0x00000a000b3a7810 */ /* 0x010fc40007ffe03a */
[----:B------:R-:W-:Y:S02]  /*c6d0*/  R2UR UR5, R59 ;  /* 0x000000003b0572ca */ /* 0x000fe400000e0000 */
[----:B------:R-:W-:Y:S01]  /*c6e0*/  R2UR UR4, R58 ;  /* 0x000000003a0472ca */ /* 0x000fe200000e0000 */
[----:B------:R-:W-:Y:S02]  /*c6f0*/  WARPGROUP.DEPBAR.LE gsb0, 0x0 ;  /* 0x00008000000079c5 */ /* 0x000fe40000010000 */
[----:B------:R-:W4:Y:S01]  /*c700*/  LD.E.64 R56, desc[UR44][R16.64+0xb0] ;  /* 0x0000b02c10387980 */ /* 0x000f22000c101b00 */
[----:B------:R-:W-:Y:S01]  /*c710*/  WARPGROUP.ARRIVE ;  /* 0x00000000000079c5 */ /* 0x000fe20000000000 */
[----:B------:R-:W-:Y:S02]  /*c720*/  IMAD.MOV.U32 R8, RZ, RZ, 0x30 ;  /* 0x00000030ff087424 */ /* 0x000fe400078e00ff */
[----:B------:R-:W-:Y:S01]  /*c730*/  IMAD.MOV.U32 R13, RZ, RZ, 0xc00 ;  /* 0x00000c00ff0d7424 */ /* 0x000fe200078e00ff */
[----:B------:R-:W-:Y:S05]  /*c740*/  STL [R1+0x88], R6 ;  /* 0x0000880601007387 */ /* 0x000fea0000100800 */
[----:B------:R-:W-:Y:S01]  /*c750*/  HGMMA.64x64x16.F32.BF16 R24, gdesc[UR4], R24, gsb0 ;  /* 0x00e00000041879f0 */ /* 0x000fe20008001818 */
[----:B------:R-:W-:-:S02]  /*c760*/  SEL R8, R8, 0x2e, P1 ;  /* 0x0000002e08087807 */ /* 0x000fc40000800000 */
        /* <DEDUP_REMOVED lines=69> */
[----:B------:R-:W5:Y:S06]  /*cbc0*/  @!P0 LDL.64 R58, [R1+0x30] ;  /* 0x00003000013a8983 */ /* 0x000f6c0000100a00 */
[----:B------:R-:W-:Y:S01]  /*cbd0*/  HGMMA.64x64x16.F32.BF16 R24, gdesc[UR4], R24, gsb0 ;  /* 0x00e00000041879f0 */ /* 0x000fe20008001818 */
[----:B------:R-:W-:Y:S02]  /*cbe0*/  IMAD.IADD R12, R7, 0x1, R8 ;  /* 0x00000001070c7824 */ /* 0x000fe400078e0208 */
[----:B------:R-:W-:-:S03]  /*cbf0*/  IMAD.MOV.U32 R13, RZ, RZ, R5 ;  /* 0x000000ffff0d7224 */ /* 0x000fc600078e0005 */
[----:B------:R-:W-:Y:S02]  /*cc00*/  R2UR UR6, R12 ;  /* 0x000000000c0672ca */ /* 0x000fe400000e0000 */
[----:B------:R-:W-:Y:S02]  /*cc10*/  R2UR UR7, R13 ;  /* 0x000000000d0772ca */ /* 0x000fe400000e0000 */
[----:B--2---:R-:W-:Y:S02]  /*cc20*/  IADD3 R14, R7, 0xe00, R14 ;  /* 0x00000e00070e7810 */ /* 0x004fe40007ffe00e */
[----:B------:R-:W-:Y:S02]  /*cc30*/  R2UR UR5, R15 ;  /* 0x000000000f0572ca */ /* 0x000fe400000e0000 */
[----:B------:R-:W-:Y:S01]  /*cc40*/  R2UR UR4, R14 ;  /* 0x000000000e0472ca */ /* 0x000fe200000e0000 */
[----:B------:R-:W-:Y:S02]  /*cc50*/  WARPGROUP.DEPBAR.LE gsb0, 0x0 ;  /* 0x00008000000079c5 */ /* 0x000fe40000010000 */
[----:B------:R-:W-:-:S10]  /*cc60*/  WARPGROUP.ARRIVE ;  /* 0x00000000000079c5 */ /* 0x000fd40000000000 */
[----:B------:R-:W-:Y:S01]  /*cc70*/  HGMMA.64x64x16.F32.BF16 R24, gdesc[UR4], R24, gsb0 ;  /* 0x00e00000041879f0 */ /* 0x000fe20008001818 */
[----:B------:R-:W-:Y:S02]  /*cc80*/  IMAD.IADD R12, R9, 0x1, R8 ;  /* 0x00000001090c7824 */ /* 0x000fe400078e0208 */
[----:B------:R-:W-:-:S03]  /*cc90*/  IMAD.MOV.U32 R13, RZ, RZ, R5 ;  /* 0x000000ffff0d7224 */ /* 0x000fc600078e0005 */
[----:B------:R-:W-:Y:S02]  /*cca0*/  R2UR UR6, R12 ;  /* 0x000000000c0672ca */ /* 0x000fe400000e0000 */
[----:B------:R-:W-:Y:S02]  /*ccb0*/  R2UR UR7, R13 ;  /* 0x000000000d0772ca */ /* 0x000fe400000e0000 */
[----:B---3--:R-:W-:Y:S02]  /*ccc0*/  IADD3 R18, R9, 0xe00, R18 ;  /* 0x00000e0009127810 */ /* 0x008fe40007ffe012 */
        /* <DEDUP_REMOVED lines=9> */
[----:B----4-:R-:W-:Y:S02]  /*cd60*/  IADD3 R20, R11, 0xe00, R20 ;  /* 0x00000e000b147810 */ /* 0x010fe40007ffe014 */
[----:B------:R-:W-:Y:S02]  /*cd70*/  R2UR UR5, R21 ;  /* 0x00000000150572ca */ /* 0x000fe400000e0000 */
[----:B------:R-:W-:Y:S01]  /*cd80*/  R2UR UR4, R20 ;  /* 0x00000000140472ca */ /* 0x000fe200000e0000 */
[----:B------:R-:W-:Y:S02]  /*cd90*/  WARPGROUP.DEPBAR.LE gsb0, 0x0 ;  /* 0x00008000000079c5 */ /* 0x000fe40000010000 */
[----:B------:R-:W-:-:S10]  /*cda0*/  WARPGROUP.ARRIVE ;  /* 0x00000000000079c5 */ /* 0x000fd40000000000 */
[----:B------:R-:W-:Y:S01]  /*cdb0*/  HGMMA.64x64x16.F32.BF16 R24, gdesc[UR4], R24, gsb0 ;  /* 0x00e00000041879f0 */ /* 0x000fe20008001818 */
[----:B------:R-:W-:Y:S02]  /*cdc0*/  IMAD.MOV.U32 R7, RZ, RZ, 0x40 ;  /* 0x00000040ff077424 */ /* 0x000fe400078e00ff */
[----:B------:R-:W-:-:S03]  /*cdd0*/  IMAD.MOV.U32 R8, RZ, RZ, 0x1000 ;  /* 0x00001000ff087424 */ /* 0x000fc600078e00ff */
[----:B------:R-:W-:Y:S02]  /*cde0*/  SEL R7, R7, 0x3e, P1 ;  /* 0x0000003e07077807 */ /* 0x000fe40000800000 */
[----:B------:R-:W-:-:S05]  /*cdf0*/  SEL R8, R8, 0xf80, P1 ;  /* 0x00000f8008087807 */ /* 0x000fca0000800000 */
[----:B------:R-:W-:-:S05]  /*ce00*/  IMAD.IADD R7, R7, 0x1, R8 ;  /* 0x0000000107077824 */ /* 0x000fca00078e0208 */
[----:B------:R-:W-:-:S05]  /*ce10*/  LOP3.LUT R7, R7, 0x1e06, RZ, 0xc0, !PT ;  /* 0x00001e0607077812 */ /* 0x000fca00078ec0ff */
[----:B------:R-:W-:Y:S01]  /*ce20*/  IMAD.IADD R4, R4, 0x1, R7 ;  /* 0x0000000104047824 */ /* 0x000fe200078e0207 */
[----:B------:R-:W-:-:S04]  /*ce30*/  R2UR UR7, R5 ;  /* 0x00000000050772ca */ /* 0x000fc800000e0000 */
[----:B------:R-:W-:Y:S01]  /*ce40*/  R2UR UR6, R4 ;  /* 0x00000000040672ca */ /* 0x000fe200000e0000 */
[----:B-----5:R-:W-:Y:S01]  /*ce50*/  IMAD.IADD R56, R7, 0x1, R56 ;  /* 0x0000000107387824 */ /* 0x020fe200078e0238 */
[----:B------:R-:W-:-:S04]  /*ce60*/  R2UR UR5, R57 ;  /* 0x00000000390572ca */ /* 0x000fc800000e0000 */
[----:B------:R-:W-:Y:S01]  /*ce70*/  R2UR UR4, R56 ;  /* 0x00000000380472ca */ /* 0x000fe200000e0000 */
[----:B------:R-:W-:Y:S02]  /*ce80*/  WARPGROUP.DEPBAR.LE gsb0, 0x0 ;  /* 0x00008000000079c5 */ /* 0x000fe40000010000 */
[----:B------:R-:W-:-:S10]  /*ce90*/  WARPGROUP.ARRIVE ;  /* 0x00000000000079c5 */ /* 0x000fd40000000000 */
[----:B------:R-:W-:Y:S01]  /*cea0*/  HGMMA.64x64x16.F32.BF16 R24, gdesc[UR4], R24, gsb0 ;  /* 0x00e00000041879f0 */ /* 0x000fe20008001818 */
[----:B------:R-:W-:-:S05]  /*ceb0*/  @!P0 MOV R59, R58 ;  /* 0x0000003a003b8202 */ /* 0x000fca0000000f00 */
[----:B------:R-:W-:Y:S01]  /*cec0*/  @!P0 IMAD R10, R10, 0x8, R59 ;  /* 0x000000080a0a8824 */ /* 0x000fe200078e023b */
[----:B------:R0:W-:Y:S04]  /*ced0*/  STL [R1+0x88], R6 ;  /* 0x0000880601007387 */ /* 0x0001e80000100800 */
[----:B------:R-:W-:Y:S01]  /*cee0*/  @!P0 PRMT R10, RZ, 0x654, R10 ;  /* 0x00000654ff0a8816 */ /* 0x000fe2000000000a */
[----:B------:R-:W-:-:S03]  /*cef0*/  WARPGROUP.DEPBAR.LE gsb0, 0x0 ;  /* 0x00008000000079c5 */ /* 0x000fc60000010000 */
[----:B------:R1:W-:Y:S01]  /*cf00*/  @!P0 SYNCS.ARRIVE.TRANS64.RED.A1T0 RZ, [R10+URZ], RZ ;  /* 0x000000ff0aff89a7 */ /* 0x0003e2000810043f */
[----:B------:R-:W2:Y:S04]  /*cf10*/  LDL.64 R4, [R1+0x120] ;  /* 0x0001200001047983 */ /* 0x000ea80000100a00 */
[----:B------:R-:W0:Y:S04]  /*cf20*/  LDL R7, [R1+0xec] ;  /* 0x0000ec0001077983 */ /* 0x000e280000100800 */
[----:B------:R-:W3:Y:S04]  /*cf30*/  LDL.64 R20, [R1+0x110] ;  /* 0x0001100001147983 */ /* 0x000ee80000100a00 */
[----:B------:R-:W4:Y:S04]  /*cf40*/  LDL R18, [R1+0x70] ;  /* 0x0000700001127983 */ /* 0x000f280000100800 */
[----:B------:R-:W5:Y:S04]  /*cf50*/  LDL R19, [R1+0x118] ;  /* 0x0001180001137983 */ /* 0x000f680000100800 */
[----:B------:R-:W4:Y:S04]  /*cf60*/  LDL.128 R12, [R1+0x100] ;  /* 0x00010000010c7983 */ /* 0x000f280000100c00 */
[----:B-1----:R-:W5:Y:S04]  /*cf70*/  LDL.128 R8, [R1+0xf0] ;  /* 0x0000f00001087983 */ /* 0x002f680000100c00 */
[----:B--2---:R1:W2:Y:S01]  /*cf80*/  LD.E R4, desc[UR44][R4.64] ;  /* 0x0000002c04047980 */ /* 0x0042a2000c101900 */
[----:B0-----:R-:W-:-:S04]  /*cf90*/  SHF.R.S32.HI R6, RZ, 0x1f, R7 ;  /* 0x0000001fff067819 */ /* 0x001fc80000011407 */
[----:B-1----:R-:W-:Y:S02]  /*cfa0*/  LEA.HI R5, R6, R7, RZ, 0x7 ;  /* 0x0000000706057211 */ /* 0x002fe400078f38ff */
[----:B---3--:R-:W-:Y:S02]  /*cfb0*/  ISETP.NE.AND P1, PT, R20, 0x1, PT ;  /* 0x000000011400780c */ /* 0x008fe40003f25270 */
[----:B----4-:R-:W-:Y:S01]  /*cfc0*/  ISETP.GE.AND P2, PT, R13, 0x1, PT ;  /* 0x000000010d00780c */ /* 0x010fe20003f46270 */
[----:B------:R-:W-:Y:S01]  /*cfd0*/  BSSY B0, `(.L_x_2047) ;  /* 0x0000077000007945 */ /* 0x000fe20003800000 */
[----:B--2---:R-:W-:-:S04]  /*cfe0*/  FMUL.FTZ R30, R30, R4 ;  /* 0x000000041e1e7220 */ /* 0x004fc80000410000 */
[----:B------:R0:W1:Y:S01]  /*cff0*/  MUFU.TANH R163, R30 ;  /* 0x0000001e00a37308 */ /* 0x0000620000002400 */
[-C--:B------:R-:W-:Y:S01]  /*d000*/  FMUL.FTZ R32, R32, R4.reuse ;  /* 0x0000000420207220 */ /* 0x080fe20000410000 */
[----:B0-----:R-:W-:Y:S01]  /*d010*/  LOP3.LUT R30, R5, 0xffffff80, RZ, 0xc0, !PT ;  /* 0xffffff80051e7812 */ /* 0x001fe200078ec0ff */
[----:B------:R-:W-:-:S04]  /*d020*/  FMUL.FTZ R29, R29, R4 ;  /* 0x000000041d1d7220 */ /* 0x000fc80000410000 */
[----:B------:R-:W-:Y:S01]  /*d030*/  IMAD.IADD R30, R7, 0x1, -R30 ;  /* 0x00000001071e7824 */ /* 0x000fe200078e0a1e */
[----:B------:R0:W2:Y:S01]  /*d040*/  MUFU.TANH R75, R32 ;  /* 0x00000020004b7308 */ /* 0x0000a20000002400 */
[----:B------:R-:W-:-:S03]  /*d050*/  FMUL.FTZ R31, R31, R4 ;  /* 0x000000041f1f7220 */ /* 0x000fc60000410000 */
[----:B------:R-:W-:-:S04]  /*d060*/  SHF.R.S32.HI R5, RZ, 0x1f, R30 ;  /* 0x0000001fff057819 */ /* 0x000fc8000001141e */
[----:B------:R3:W4:Y:S01]  /*d070*/  MUFU.TANH R151, R29 ;  /* 0x0000001d00977308 */ /* 0x0007220000002400 */
[----:B0-----:R-:W-:-:S04]  /*d080*/  LEA.HI R32, R6, R7, RZ, 0x2 ;  /* 0x0000000706207211 */ /* 0x001fc800078f10ff */
[----:B------:R-:W-:Y:S02]  /*d090*/  LOP3.LUT R32, R32, 0xfffffffc, RZ, 0xc0, !PT ;  /* 0xfffffffc20207812 */ /* 0x000fe400078ec0ff */
[-C--:B---3--:R-:W-:Y:S01]  /*d0a0*/  LEA.HI R29, R5, R30.reuse, RZ, 0x2 ;  /* 0x0000001e051d7211 */ /* 0x088fe200078f10ff */
[----:B------:R0:W3:Y:S03]  /*d0b0*/  MUFU.TANH R175, R31 ;  /* 0x0000001f00af7308 */ /* 0x0000e60000002400 */
[--C-:B------:R-:W-:Y:S01]  /*d0c0*/  SHF.R.S32.HI R6, RZ, 0x2, R29.reuse ;  /* 0x00000002ff067819 */ /* 0x100fe2000001141d */
[----:B------:R-:W-:Y:S01]  /*d0d0*/  IMAD.IADD R32, R7, 0x1, -R32 ;  /* 0x0000000107207824 */ /* 0x000fe200078e0a20 */
[----:B0-----:R-:W-:Y:S02]  /*d0e0*/  SHF.R.S32.HI R31, RZ, 0x1f, R29 ;  /* 0x0000001fff1f7819 */ /* 0x001fe4000001141d */
[----:B------:R-:W-:-:S02]  /*d0f0*/  LEA.HI R5, R5, R30, RZ, 0x5 ;  /* 0x0000001e05057211 */ /* 0x000fc400078f28ff */
[----:B------:R-:W-:Y:S02]  /*d100*/  LEA.HI R31, R31, R6, RZ, 0x3 ;  /* 0x000000061f1f7211 */ /* 0x000fe400078f18ff */
[----:B------:R-:W-:Y:S02]  /*d110*/  LEA.HI R7, R32, R32, RZ, 0x1 ;  /* 0x0000002020077211 */ /* 0x000fe400078f08ff */
[----:B------:R-:W-:Y:S02]  /*d120*/  LOP3.LUT R31, R31, 0xfffffff8, RZ, 0xc0, !PT ;  /* 0xfffffff81f1f7812 */ /* 0x000fe400078ec0ff */
[----:B------:R-:W-:Y:S02]  /*d130*/  SHF.R.S32.HI R5, RZ, 0x5, R5 ;  /* 0x00000005ff057819 */ /* 0x000fe40000011405 */
[----:B------:R-:W-:Y:S01]  /*d140*/  LOP3.LUT R7, R7, 0x1ffffffe, RZ, 0xc0, !PT ;  /* 0x1ffffffe07077812 */ /* 0x000fe200078ec0ff */
[----:B------:R-:W-:Y:S02]  /*d150*/  IMAD.IADD R31, R6, 0x1, -R31 ;  /* 0x00000001061f7824 */ /* 0x000fe400078e0a1f */
[----:B------:R-:W-:-:S02]  /*d160*/  IMAD R6, R18, 0x4, R5 ;  /* 0x0000000412067824 */ /* 0x000fc400078e0205 */
[----:B------:R-:W-:Y:S02]  /*d170*/  IMAD.IADD R7, R32, 0x1, -R7 ;  /* 0x0000000120077824 */ /* 0x000fe400078e0a07 */
[----:B------:R-:W-:-:S04]  /*d180*/  IMAD.U32 R6, R6, 0x10, R31 ;  /* 0x0000001006067824 */ /* 0x000fc800078e001f */
[----:B------:R-:W-:-:S04]  /*d190*/  IMAD R6, R7, 0x8, R6 ;  /* 0x0000000807067824 */ /* 0x000fc800078e0206 */
[----:B------:R-:W-:-:S05]  /*d1a0*/  @P1 IMAD.HI.U32 R18, R6, R21, RZ ;  /* 0x0000001506121227 */ /* 0x000fca00078e00ff */
[----:B-----5:R-:W-:Y:S01]  /*d1b0*/  @P1 SHF.R.U32.HI R6, RZ, R19, R18 ;  /* 0x00000013ff061219 */ /* 0x020fe20000011612 */
[----:B------:R-:W-:Y:S01]  /*d1c0*/  IMAD.SHL.U32 R19, R0, 0x40, RZ ;  /* 0x0000004000137824 */ /* 0x000fe200078e00ff */
[----:B------:R-:W-:-:S03]  /*d1d0*/  LOP3.LUT R29, R29, 0x7ffffffc, RZ, 0xc0, !PT ;  /* 0x7ffffffc1d1d7812 */ /* 0x000fc600078ec0ff */
[----:B------:R-:W0:Y:S01]  /*d1e0*/  SHFL.IDX PT, R7, R6, RZ, 0x1c1f ;  /* 0x001c1fff06077589 */ /* 0x000e2200000e0000 */
[----:B------:R-:W-:Y:S01]  /*d1f0*/  IADD3 R18, -R19, 0x1, RZ ;  /* 0x0000000113127810 */ /* 0x000fe20007ffe1ff */
[----:B------:R-:W-:Y:S02]  /*d200*/  IMAD.IADD R29, R30, 0x1, -R29 ;  /* 0x000000011e1d7824 */ /* 0x000fe400078e0a1d */
        /* <DEDUP_REMOVED lines=28> */
[----:B------:R-:W-:Y:S01]  /*d3d0*/  IMAD R18, R29, -0x2, R18 ;  /* 0xfffffffe1d127824 */ /* 0x000fe200078e0212 */
[----:B------:R-:W0:Y:S01]  /*d3e0*/  MUFU.TANH R24, R24 ;  /* 0x0000001800187308 */ /* 0x000e220000002400 */
[----:B------:R-:W-:-:S03]  /*d3f0*/  LOP3.LUT R5, RZ, R10, RZ, 0x33, !PT ;  /* 0x0000000aff057212 */ /* 0x000fc600078e33ff */
[----:B------:R-:W-:-:S04]  /*d400*/  IADD3 R18, -R8, R18, R9 ;  /* 0x0000001208127210 */ /* 0x000fc80007ffe109 */
[----:B------:R-:W0:Y:S01]  /*d410*/  MUFU.TANH R25, R25 ;  /* 0x0000001900197308 */ /* 0x000e220000002400 */
[----:B------:R-:W-:-:S07]  /*d420*/  IMAD.IADD R11, R18, 0x1, R11 ;  /* 0x00000001120b7824 */ /* 0x000fce00078e020b */
        /* <DEDUP_REMOVED lines=24> */
[----:B------:R-:W1:Y:S08]  /*d5b0*/  MUFU.TANH R54, R54 ;  /* 0x0000003600367308 */ /* 0x000e700000002400 */
[----:B------:R1:W1:Y:S01]  /*d5c0*/  MUFU.TANH R180, R4 ;  /* 0x0000000400b47308 */ /* 0x0002620000002400 */
[----:B------:R-:W-:-:S02]  /*d5d0*/  IMAD.IADD R18, R18, 0x1, R5 ;  /* 0x0000000112127824 */ /* 0x000fc400078e0205 */
[----:B------:R-:W-:Y:S02]  /*d5e0*/  IMAD.IADD R20, R12, 0x1, -R19 ;  /* 0x000000010c147824 */ /* 0x000fe400078e0a13 */
[--C-:B0-----:R-:W-:Y:S02]  /*d5f0*/  IMAD.IADD R10, R11, 0x1, R7.reuse ;  /* 0x000000010b0a7824 */ /* 0x101fe400078e0207 */
[----:B------:R-:W-:Y:S01]  /*d600*/  IMAD.IADD R5, R18, 0x1, R7 ;  /* 0x0000000112057824 */ /* 0x000fe200078e0207 */
[----:B--234-:R-:W-:Y:S06]  /*d610*/  @!P2 BRA `(.L_x_2048) ;  /* 0x000000000048a947 */ /* 0x01cfec0003800000 */
[----:B-1----:R-:W-:Y:S01]  /*d620*/  IADD3 R4, -R8, R9, R7 ;  /* 0x0000000908047210 */ /* 0x002fe20007ffe107 */
[----:B------:R-:W-:Y:S03]  /*d630*/  BSSY B1, `(.L_x_2049) ;  /* 0x000000c000017945 */ /* 0x000fe60003800000 */
[----:B------:R-:W-:-:S13]  /*d640*/  ISETP.GT.AND P1, PT, R4, -0x1, PT ;  /* 0xffffffff0400780c */ /* 0x000fda0003f24270 */
[----:B------:R-:W-:Y:S05]  /*d650*/  @P1 BRA `(.L_x_2050) ;  /* 0x0000000000181947 */ /* 0x000fea0003800000 */
[----:B------:R-:W-:Y:S02]  /*d660*/  ISETP.NE.AND P1, PT, R13, 0x1, PT ;  /* 0x000000010d00780c */ /* 0x000fe40003f25270 */
[----:B------:R-:W-:-:S11]  /*d670*/  LOP3.LUT R7, RZ, R4, RZ, 0x33, !PT ;  /* 0x00000004ff077212 */ /* 0x000fd600078e33ff */
[----:B------:R-:W-:-:S05]  /*d680*/  @P1 IMAD.HI.U32 R4, R7, R14, RZ ;  /* 0x0000000e07041227 */ /* 0x000fca00078e00ff */
[----:B------:R-:W-:-:S04]  /*d690*/  @P1 SHF.R.U32.HI R7, RZ, R15, R4 ;  /* 0x0000000fff071219 */ /* 0x000fc80000011604 */
[----:B------:R-:W-:Y:S01]  /*d6a0*/  LOP3.LUT R4, RZ, R7, RZ, 0x33, !PT ;  /* 0x00000007ff047212 */ /* 0x000fe200078e33ff */
[----:B------:R-:W-:Y:S06]  /*d6b0*/  BRA `(.L_x_2051) ;  /* 0x00000000000c7947 */ /* 0x000fec0003800000 */
.L_x_2050:
[----:B------:R-:W-:-:S13]  /*d6c0*/  ISETP.NE.AND P1, PT, R13, 0x1, PT ;  /* 0x000000010d00780c */ /* 0x000fda0003f25270 */
[----:B------:R-:W-:-:S05]  /*d6d0*/  @P1 IMAD.HI.U32 R12, R4, R14, RZ ;  /* 0x0000000e040c1227 */ /* 0x000fca00078e00ff */
[----:B------:R-:W-:-:S07]  /*d6e0*/  @P1 SHF.R.U32.HI R4, RZ, R15, R12 ;  /* 0x0000000fff041219 */ /* 0x000fce000001160c */
.L_x_2051:
[----:B------:R-:W-:Y:S05]  /*d6f0*/  BSYNC B1 ;  /* 0x0000000000017941 */ /* 0x000fea0003800000 */
.L_x_2049:
[----:B------:R-:W-:-:S04]  /*d700*/  IMAD R4, R4, R13, -R19 ;  /* 0x0000000d04047224 */ /* 0x000fc800078e0a13 */
[----:B------:R-:W-:-:S05]  /*d710*/  IMAD R4, R29, -0x2, R4 ;  /* 0xfffffffe1d047824 */ /* 0x000fca00078e0204 */
[----:B------:R-:W-:Y:S02]  /*d720*/  VIMNMX R5, R5, R4, !PT ;  /* 0x0000000405057248 */ /* 0x000fe40007fe0100 */
[----:B------:R-:W-:-:S07]  /*d730*/  VIADDMNMX R10, R4, R13, R10, PT ;  /* 0x0000000d040a7246 */ /* 0x000fce000380010a */
.L_x_2048:
[----:B------:R-:W-:Y:S05]  /*d740*/  BSYNC B0 ;  /* 0x0000000000007941 */ /* 0x000fea0003800000 */
.L_x_2047:
[C---:B------:R-:W-:Y:S01]  /*d750*/  ISETP.GE.AND P1, PT, R20.reuse, 0x2, PT ;  /* 0x000000021400780c */ /* 0x040fe20003f26270 */
[----:B------:R-:W0:Y:S01]  /*d760*/  SHFL.IDX PT, R6, R6, 0x1, 0x1c1f ;  /* 0x003c1f0006067f89 */ /* 0x000e2200000e0000 */
[C---:B------:R-:W-:Y:S01]  /*d770*/  ISETP.GE.AND P5, PT, R20.reuse, 0xa, PT ;  /* 0x0000000a1400780c */ /* 0x040fe20003fa6270 */
[----:B------:R-:W-:Y:S01]  /*d780*/  BSSY B0, `(.L_x_2052) ;  /* 0x0000060000007945 */ /* 0x000fe20003800000 */
[----:B------:R-:W-:Y:S02]  /*d790*/  ISETP.GT.AND P3, PT, R5, 0x1, !P1 ;  /* 0x000000010500780c */ /* 0x000fe40004f64270 */
[----:B------:R-:W-:Y:S02]  /*d7a0*/  ISETP.GE.AND P2, PT, R20, 0x9, PT ;  /* 0x000000091400780c */ /* 0x000fe40003f46270 */
[----:B------:R-:W-:Y:S02]  /*d7b0*/  ISETP.LT.OR P3, PT, R10, 0x2, P3 ;  /* 0x000000020a00780c */ /* 0x000fe40001f61670 */
[----:B------:R-:W-:-:S02]  /*d7c0*/  P2R R12, PR, RZ, 0x20 ;  /* 0x00000020ff0c7803 */ /* 0x000fc40000000000 */
[----:B------:R-:W-:Y:S02]  /*d7d0*/  FSEL R61, R25, -INF , !P3 ;  /* 0xff800000193d7808 */ /* 0x000fe40005800000 */
[C---:B------:R-:W-:Y:S02]  /*d7e0*/  ISETP.GT.AND P3, PT, R5.reuse, 0x9, !P5 ;  /* 0x000000090500780c */ /* 0x040fe40006f64270 */
[----:B------:R-:W-:Y:S02]  /*d7f0*/  ISETP.GT.AND P4, PT, R5, 0x8, !P2 ;  /* 0x000000080500780c */ /* 0x000fe40005784270 */
[----:B------:R-:W-:Y:S02]  /*d800*/  ISETP.LT.OR P3, PT, R10, 0xa, P3 ;  /* 0x0000000a0a00780c */ /* 0x000fe40001f61670 */
[----:B------:R-:W-:Y:S02]  /*d810*/  ISETP.GE.AND P5, PT, R20, 0x11, PT ;  /* 0x000000111400780c */ /* 0x000fe40003fa6270 */
[----:B------:R-:W-:-:S02]  /*d820*/  FSEL R151, R151, -INF , !P3 ;  /* 0xff80000097977808 */ /* 0x000fc40005800000 */
[----:B------:R-:W-:Y:S01]  /*d830*/  ISETP.LT.OR P4, PT, R10, 0x9, P4 ;  /* 0x000000090a00780c */ /* 0x000fe20002781670 */
[----:B0-----:R-:W-:Y:S01]  /*d840*/  IMAD.IADD R7, R18, 0x1, R6 ;  /* 0x0000000112077824 */ /* 0x001fe200078e0206 */
[----:B------:R-:W-:Y:S02]  /*d850*/  ISETP.GT.AND P3, PT, R5, 0x10, !P5 ;  /* 0x000000100500780c */ /* 0x000fe40006f64270 */
[----:B------:R-:W-:Y:S02]  /*d860*/  FSEL R65, R28, -INF , !P4 ;  /* 0xff8000001c417808 */ /* 0x000fe40006000000 */
[----:B------:R-:W-:Y:S02]  /*d870*/  ISETP.LT.OR P3, PT, R10, 0x11, P3 ;  /* 0x000000110a00780c */ /* 0x000fe40001f61670 */
[----:B------:R-:W-:Y:S02]  /*d880*/  ISETP.GE.AND P4, PT, R20, 0x12, PT ;  /* 0x000000121400780c */ /* 0x000fe40003f86270 */
[----:B------:R-:W-:-:S02]  /*d890*/  FSEL R75, R75, -INF , !P3 ;  /* 0xff8000004b4b7808 */ /* 0x000fc40005800000 */
[----:B------:R-:W-:Y:S02]  /*d8a0*/  ISETP.GT.AND P3, PT, R5, 0x11, !P4 ;  /* 0x000000110500780c */ /* 0x000fe40006764270 */
[----:B------:R-:W-:Y:S02]  /*d8b0*/  P2R R25, PR, RZ, 0x10 ;  /* 0x00000010ff197803 */ /* 0x000fe40000000000 */
[----:B------:R-:W-:Y:S02]  /*d8c0*/  ISETP.LT.OR P3, PT, R10, 0x12, P3 ;  /* 0x000000120a00780c */ /* 0x000fe40001f61670 */
[----:B------:R-:W-:Y:S02]  /*d8d0*/  ISETP.GE.AND P4, PT, R20, 0x19, PT ;  /* 0x000000191400780c */ /* 0x000fe40003f86270 */
[----:B------:R-:W-:Y:S02]  /*d8e0*/  FSEL R165, R33, -INF , !P3 ;  /* 0xff80000021a57808 */ /* 0x000fe40005800000 */
[----:B------:R-:W-:-:S02]  /*d8f0*/  ISETP.GT.AND P3, PT, R5, 0x18, !P4 ;  /* 0x000000180500780c */ /* 0x000fc40006764270 */
[----:B------:R-:W-:Y:S02]  /*d900*/  P2R R28, PR, RZ, 0x10 ;  /* 0x00000010ff1c7803 */ /* 0x000fe40000000000 */
[----:B------:R-:W-:Y:S02]  /*d910*/  ISETP.LT.OR P3, PT, R10, 0x19, P3 ;  /* 0x000000190a00780c */ /* 0x000fe40001f61670 */
[----:B------:R-:W-:Y:S02]  /*d920*/  ISETP.GE.AND P4, PT, R20, 0x1a, PT ;  /* 0x0000001a1400780c */ /* 0x000fe40003f86270 */
[----:B------:R-:W-:Y:S02]  /*d930*/  FSEL R85, R36, -INF , !P3 ;  /* 0xff80000024557808 */ /* 0x000fe40005800000 */
[----:B------:R-:W-:Y:S02]  /*d940*/  ISETP.GT.AND P3, PT, R5, 0x19, !P4 ;  /* 0x000000190500780c */ /* 0x000fe40006764270 */
[----:B------:R-:W-:-:S02]  /*d950*/  P2R R30, PR, RZ, 0x10 ;  /* 0x00000010ff1e7803 */ /* 0x000fc40000000000 */
[----:B------:R-:W-:Y:S02]  /*d960*/  ISETP.LT.OR P3, PT, R10, 0x1a, P3 ;  /* 0x0000001a0a00780c */ /* 0x000fe40001f61670 */
[----:B------:R-:W-:Y:S02]  /*d970*/  ISETP.GE.AND P4, PT, R20, 0x21, PT ;  /* 0x000000211400780c */ /* 0x000fe40003f86270 */
[----:B------:R-:W-:Y:S02]  /*d980*/  FSEL R147, R37, -INF , !P3 ;  /* 0xff80000025937808 */ /* 0x000fe40005800000 */
[----:B------:R-:W-:Y:S02]  /*d990*/  ISETP.GT.AND P3, PT, R5, 0x20, !P4 ;  /* 0x000000200500780c */ /* 0x000fe40006764270 */
[----:B------:R-:W-:Y:S02]  /*d9a0*/  P2R R31, PR, RZ, 0x10 ;  /* 0x00000010ff1f7803 */ /* 0x000fe40000000000 */
[----:B------:R-:W-:-:S02]  /*d9b0*/  ISETP.LT.OR P3, PT, R10, 0x21, P3 ;  /* 0x000000210a00780c */ /* 0x000fc40001f61670 */
[----:B------:R-:W-:Y:S02]  /*d9c0*/  ISETP.GE.AND P4, PT, R20, 0x22, PT ;  /* 0x000000221400780c */ /* 0x000fe40003f86270 */
[----:B------:R-:W-:Y:S02]  /*d9d0*/  FSEL R95, R40, -INF , !P3 ;  /* 0xff800000285f7808 */ /* 0x000fe40005800000 */
[----:B------:R-:W-:Y:S02]  /*d9e0*/  ISETP.GT.AND P3, PT, R5, 0x21, !P4 ;  /* 0x000000210500780c */ /* 0x000fe40006764270 */
[----:B------:R-:W-:Y:S02]  /*d9f0*/  P2R R32, PR, RZ, 0x10 ;  /* 0x00000010ff207803 */ /* 0x000fe40000000000 */
[----:B------:R-:W-:Y:S02]  /*da00*/  ISETP.LT.OR P3, PT, R10, 0x22, P3 ;  /* 0x000000220a00780c */ /* 0x000fe40001f61670 */
[----:B------:R-:W-:-:S02]  /*da10*/  ISETP.GE.AND P4, PT, R20, 0x29, PT ;  /* 0x000000291400780c */ /* 0x000fc40003f86270 */
[----:B------:R-:W-:Y:S02]  /*da20*/  FSEL R149, R41, -INF , !P3 ;  /* 0xff80000029957808 */ /* 0x000fe40005800000 */
[----:B------:R-:W-:Y:S02]  /*da30*/  ISETP.GT.AND P3, PT, R5, 0x28, !P4 ;  /* 0x000000280500780c */ /* 0x000fe40006764270 */
[----:B------:R-:W-:Y:S02]  /*da40*/  P2R R33, PR, RZ, 0x10 ;  /* 0x00000010ff217803 */ /* 0x000fe40000000000 */
[----:B------:R-:W-:Y:S02]  /*da50*/  ISETP.LT.OR P3, PT, R10, 0x29, P3 ;  /* 0x000000290a00780c */ /* 0x000fe40001f61670 */
[----:B------:R-:W-:Y:S02]  /*da60*/  ISETP.GE.AND P4, PT, R20, 0x2a, PT ;  /* 0x0000002a1400780c */ /* 0x000fe40003f86270 */
[----:B------:R-:W-:-:S02]  /*da70*/  FSEL R105, R44, -INF , !P3 ;  /* 0xff8000002c697808 */ /* 0x000fc40005800000 */
[----:B------:R-:W-:Y:S02]  /*da80*/  ISETP.GT.AND P3, PT, R5, 0x29, !P4 ;  /* 0x000000290500780c */ /* 0x000fe40006764270 */
[----:B------:R-:W-:Y:S02]  /*da90*/  P2R R36, PR, RZ, 0x10 ;  /* 0x00000010ff247803 */ /* 0x000fe40000000000 */
[----:B------:R-:W-:Y:S02]  /*daa0*/  ISETP.LT.OR P3, PT, R10, 0x2a, P3 ;  /* 0x0000002a0a00780c */ /* 0x000fe40001f61670 */
[----:B------:R-:W-:Y:S02]  /*dab0*/  P2R R21, PR, RZ, 0x20 ;  /* 0x00000020ff157803 */ /* 0x000fe40000000000 */
[----:B------:R-:W-:Y:S02]  /*dac0*/  FSEL R145, R45, -INF , !P3 ;  /* 0xff8000002d917808 */ /* 0x000fe40005800000 */
[----:B------:R-:W-:-:S04]  /*dad0*/  ISETP.GE.AND P3, PT, R20, 0x31, PT ;  /* 0x000000311400780c */ /* 0x000fc80003f66270 */
[----:B------:R-:W-:-:S04]  /*dae0*/  ISETP.GT.AND P4, PT, R5, 0x30, !P3 ;  /* 0x000000300500780c */ /* 0x000fc80005f84270 */
[----:B------:R-:W-:-:S04]  /*daf0*/  ISETP.LT.OR P4, PT, R10, 0x31, P4 ;  /* 0x000000310a00780c */ /* 0x000fc80002781670 */
        /* <DEDUP_REMOVED lines=10> */
[----:B-1----:R-:W-:Y:S02]  /*dba0*/  P2R R4, PR, RZ, 0x40 ;  /* 0x00000040ff047803 */ /* 0x002fe40000000000 */
[----:B------:R-:W-:-:S04]  /*dbb0*/  ISETP.GT.AND P6, PT, R5, RZ, !P6 ;  /* 0x000000ff0500720c */ /* 0x000fc800077c4270 */
[----:B------:R-:W-:-:S04]  /*dbc0*/  ISETP.LT.OR P6, PT, R10, 0x1, P6 ;  /* 0x000000010a00780c */ /* 0x000fc800037c1670 */
[----:B------:R-:W-:Y:S02]  /*dbd0*/  FSEL R141, R24, -INF , !P6 ;  /* 0xff800000188d7808 */ /* 0x000fe40007000000 */
[----:B------:R-:W-:-:S04]  /*dbe0*/  ISETP.GE.AND P6, PT, R20, 0x3a, PT ;  /* 0x0000003a1400780c */ /* 0x000fc80003fc6270 */
[----:B------:R-:W-:Y:S02]  /*dbf0*/  P2R R20, PR, RZ, 0x40 ;  /* 0x00000040ff147803 */ /* 0x000fe40000000000 */
[----:B------:R-:W-:-:S04]  /*dc00*/  ISETP.GT.AND P6, PT, R5, 0x39, !P6 ;  /* 0x000000390500780c */ /* 0x000fc800077c4270 */
[----:B------:R-:W-:Y:S01]  /*dc10*/  ISETP.LT.OR P6, PT, R10, 0x3a, P6 ;  /* 0x0000003a0a00780c */ /* 0x000fe200037c1670 */
[----:B------:R-:W-:-:S03]  /*dc20*/  IMAD.IADD R10, R11, 0x1, R6 ;  /* 0x000000010b0a7824 */ /* 0x000fc600078e0206 */
[----:B------:R-:W-:Y:S02]  /*dc30*/  FSEL R173, R53, -INF , !P6 ;  /* 0xff80000035ad7808 */ /* 0x000fe40007000000 */
[----:B------:R-:W-:-:S13]  /*dc40*/  ISETP.GE.AND P6, PT, R13, 0x1, PT ;  /* 0x000000010d00780c */ /* 0x000fda0003fc6270 */
[----:B------:R-:W-:Y:S05]  /*dc50*/  @!P6 BRA `(.L_x_2053) ;  /* 0x000000000048e947 */ /* 0x000fea0003800000 */
[----:B------:R-:W-:Y:S01]  /*dc60*/  IADD3 R8, -R8, R9, R6 ;  /* 0x0000000908087210 */ /* 0x000fe20007ffe106 */
        /* <DEDUP_REMOVED lines=9> */
.L_x_2055:
[----:B------:R-:W-:-:S13]  /*dd00*/  ISETP.NE.AND P6, PT, R13, 0x1, PT ;  /* 0x000000010d00780c */ /* 0x000fda0003fc5270 */
[----:B------:R-:W-:-:S05]  /*dd10*/  @P6 IMAD.HI.U32 R14, R8, R14, RZ ;  /* 0x0000000e080e6227 */ /* 0x000fca00078e00ff */
[----:B------:R-:W-:-:S07]  /*dd20*/  @P6 SHF.R.U32.HI R8, RZ, R15, R14 ;  /* 0x0000000fff086219 */ /* 0x000fce000001160e */
.L_x_2056:
[----:B------:R-:W-:Y:S05]  /*dd30*/  BSYNC B1 ;  /* 0x0000000000017941 */ /* 0x000fea0003800000 */
.L_x_2054:
[----:B------:R-:W-:-:S04]  /*dd40*/  IMAD R8, R8, R13, -R19 ;  /* 0x0000000d08087224 */ /* 0x000fc800078e0a13 */
[----:B------:R-:W-:-:S05]  /*dd50*/  IMAD R8, R29, -0x2, R8 ;  /* 0xfffffffe1d087824 */ /* 0x000fca00078e0208 */
[----:B------:R-:W-:Y:S02]  /*dd60*/  VIADDMNMX R10, R8, R13, R10, PT ;  /* 0x0000000d080a7246 */ /* 0x000fe4000380010a */
[----:B------:R-:W-:-:S07]  /*dd70*/  VIMNMX R7, R7, R8, !PT ;  /* 0x0000000807077248 */ /* 0x000fce0007fe0100 */
.L_x_2053:
[----:B------:R-:W-:Y:S05]  /*dd80*/  BSYNC B0 ;  /* 0x0000000000007941 */ /* 0x000fea0003800000 */
.L_x_2052:
[C---:B------:R-:W-:Y:S01]  /*dd90*/  ISETP.GT.AND P1, PT, R7.reuse, 0x1, !P1 ;  /* 0x000000010700780c */ /* 0x040fe20004f24270 */
[----:B------:R-:W2:Y:S01]  /*dda0*/  LDL.64 R14, [R1+0xd8] ;  /* 0x0000d800010e7983 */ /* 0x000ea20000100a00 */
[----:B------:R-:W-:Y:S02]  /*ddb0*/  ISETP.GT.AND P2, PT, R7, 0x8, !P2 ;  /* 0x000000080700780c */ /* 0x000fe40005744270 */
[C---:B------:R-:W-:Y:S02]  /*ddc0*/  ISETP.LT.OR P1, PT, R10.reuse, 0x2, P1 ;  /* 0x000000020a00780c */ /* 0x040fe40000f21670 */
[----:B------:R-:W-:Y:S02]  /*ddd0*/  ISETP.LT.OR P2, PT, R10, 0x9, P2 ;  /* 0x000000090a00780c */ /* 0x000fe40001741670 */
[----:B------:R-:W-:Y:S02]  /*dde0*/  FSEL R139, R27, -INF , !P1 ;  /* 0xff8000001b8b7808 */ /* 0x000fe40004800000 */
[----:B------:R-:W-:-:S02]  /*ddf0*/  ISETP.NE.AND P1, PT, R12, RZ, PT ;  /* 0x000000ff0c00720c */ /* 0x000fc40003f25270 */
[----:B------:R-:W-:Y:S01]  /*de00*/  FSEL R163, R163, -INF , !P2 ;  /* 0xff800000a3a37808 */ /* 0x000fe20005000000 */
[----:B------:R-:W3:Y:S01]  /*de10*/  LDL.64 R12, [R1+0x210] ;  /* 0x00021000010c7983 */ /* 0x000ee20000100a00 */
[----:B------:R-:W-:Y:S02]  /*de20*/  ISETP.GT.AND P1, PT, R7, 0x9, !P1 ;  /* 0x000000090700780c */ /* 0x000fe40004f24270 */
[----:B------:R-:W-:Y:S02]  /*de30*/  ISETP.NE.AND P2, PT, R28, RZ, PT ;  /* 0x000000ff1c00720c */ /* 0x000fe40003f45270 */
[----:B------:R-:W-:Y:S02]  /*de40*/  ISETP.LT.OR P1, PT, R10, 0xa, P1 ;  /* 0x0000000a0a00780c */ /* 0x000fe40000f21670 */
[----:B------:R-:W-:Y:S02]  /*de50*/  ISETP.NE.AND P6, PT, R31, RZ, PT ;  /* 0x000000ff1f00720c */ /* 0x000fe40003fc5270 */
[----:B------:R-:W-:-:S02]  /*de60*/  FSEL R175, R175, -INF , !P1 ;  /* 0xff800000afaf7808 */ /* 0x000fc40004800000 */
[----:B------:R-:W-:-:S04]  /*de70*/  ISETP.NE.AND P1, PT, R21, RZ, PT ;  /* 0x000000ff1500720c */ /* 0x000fc80003f25270 */
[----:B------:R-:W-:-:S04]  /*de80*/  ISETP.GT.AND P1, PT, R7, 0x10, !P1 ;  /* 0x000000100700780c */ /* 0x000fc80004f24270 */
[----:B------:R-:W-:-:S04]  /*de90*/  ISETP.LT.OR P1, PT, R10, 0x11, P1 ;  /* 0x000000110a00780c */ /* 0x000fc80000f21670 */
[----:B------:R-:W-:Y:S02]  /*dea0*/  FSEL R167, R34, -INF , !P1 ;  /* 0xff80000022a77808 */ /* 0x000fe40004800000 */
[----:B------:R-:W-:-:S04]  /*deb0*/  ISETP.NE.AND P1, PT, R25, RZ, PT ;  /* 0x000000ff1900720c */ /* 0x000fc80003f25270 */
[----:B------:R-:W-:-:S04]  /*dec0*/  ISETP.GT.AND P1, PT, R7, 0x11, !P1 ;  /* 0x000000110700780c */ /* 0x000fc80004f24270 */
[----:B------:R-:W-:-:S04]  /*ded0*/  ISETP.LT.OR P1, PT, R10, 0x12, P1 ;  /* 0x000000120a00780c */ /* 0x000fc80000f21670 */
[----:B------:R-:W-:Y:S02]  /*dee0*/  FSEL R168, R35, -INF , !P1 ;  /* 0xff80000023a87808 */ /* 0x000fe40004800000 */
[----:B------:R-:W-:Y:S02]  /*def0*/  ISETP.GT.AND P1, PT, R7, 0x18, !P2 ;  /* 0x000000180700780c */ /* 0x000fe40005724270 */
[----:B------:R-:W-:Y:S02]  /*df00*/  ISETP.NE.AND P2, PT, R36, RZ, PT ;  /* 0x000000ff2400720c */ /* 0x000fe40003f45270 */
        /* <DEDUP_REMOVED lines=8> */
[----:B------:R-:W4:Y:S01]  /*df90*/  LDL.64 R20, [R1+0x200] ;  /* 0x0002000001147983 */ /* 0x000f220000100a00 */
[----:B------:R-:W-:-:S04]  /*dfa0*/  ISETP.LT.OR P1, PT, R10, 0x21, P1 ;  /* 0x000000210a00780c */ /* 0x000fc80000f21670 */
[----:B------:R-:W-:Y:S02]  /*dfb0*/  FSEL R171, R42, -INF , !P1 ;  /* 0xff8000002aab7808 */ /* 0x000fe40004800000 */
[----:B------:R-:W-:-:S04]  /*dfc0*/  ISETP.NE.AND P1, PT, R32, RZ, PT ;  /* 0x000000ff2000720c */ /* 0x000fc80003f25270 */
[----:B------:R-:W-:-:S04]  /*dfd0*/  ISETP.GT.AND P1, PT, R7, 0x21, !P1 ;  /* 0x000000210700780c */ /* 0x000fc80004f24270 */
[----:B------:R-:W-:-:S04]  /*dfe0*/  ISETP.LT.OR P1, PT, R10, 0x22, P1 ;  /* 0x000000220a00780c */ /* 0x000fc80000f21670 */
[----:B------:R-:W-:Y:S02]  /*dff0*/  FSEL R172, R43, -INF , !P1 ;  /* 0xff8000002bac7808 */ /* 0x000fe40004800000 */
[----:B------:R-:W-:-:S04]  /*e000*/  ISETP.NE.AND P1, PT, R4, RZ, PT ;  /* 0x000000ff0400720c */ /* 0x000fc80003f25270 */
[----:B------:R-:W-:-:S04]  /*e010*/  ISETP.GT.AND P1, PT, R7, RZ, !P1 ;  /* 0x000000ff0700720c */ /* 0x000fc80004f24270 */
[----:B------:R-:W-:-:S04]  /*e020*/  ISETP.LT.OR P1, PT, R10, 0x1, P1 ;  /* 0x000000010a00780c */ /* 0x000fc80000f21670 */
[----:B------:R-:W-:Y:S02]  /*e030*/  FSEL R130, R26, -INF , !P1 ;  /* 0xff8000001a827808 */ /* 0x000fe40004800000 */
[----:B------:R-:W-:-:S04]  /*e040*/  ISETP.NE.AND P1, PT, R33, RZ, PT ;  /* 0x000000ff2100720c */ /* 0x000fc80003f25270 */
[C---:B------:R-:W-:Y:S02]  /*e050*/  ISETP.GT.AND P1, PT, R7.reuse, 0x28, !P1 ;  /* 0x000000280700780c */ /* 0x040fe40004f24270 */
[C---:B------:R-:W-:Y:S02]  /*e060*/  ISETP.GT.AND P2, PT, R7.reuse, 0x29, !P2 ;  /* 0x000000290700780c */ /* 0x040fe40005744270 */
[C---:B------:R-:W-:Y:S02]  /*e070*/  ISETP.LT.OR P1, PT, R10.reuse, 0x29, P1 ;  /* 0x000000290a00780c */ /* 0x040fe40000f21670 */
[----:B------:R-:W-:Y:S02]  /*e080*/  ISETP.GT.AND P3, PT, R7, 0x30, !P3 ;  /* 0x000000300700780c */ /* 0x000fe40005f64270 */
[----:B------:R-:W-:Y:S02]  /*e090*/  ISETP.LT.OR P2, PT, R10, 0x2a, P2 ;  /* 0x0000002a0a00780c */ /* 0x000fe40001741670 */
[----:B------:R-:W-:-:S02]  /*e0a0*/  FSEL R176, R46, -INF , !P1 ;  /* 0xff8000002eb07808 */ /* 0x000fc40004800000 */
[----:B------:R-:W-:Y:S02]  /*e0b0*/  ISETP.GT.AND P4, PT, R7, 0x31, !P4 ;  /* 0x000000310700780c */ /* 0x000fe40006784270 */
[C---:B------:R-:W-:Y:S02]  /*e0c0*/  ISETP.LT.OR P3, PT, R10.reuse, 0x31, P3 ;  /* 0x000000310a00780c */ /* 0x040fe40001f61670 */
[----:B------:R-:W-:Y:S02]  /*e0d0*/  FSEL R177, R47, -INF , !P2 ;  /* 0xff8000002fb17808 */ /* 0x000fe40005000000 */
[----:B------:R-:W-:Y:S02]  /*e0e0*/  ISETP.GT.AND P5, PT, R7, 0x38, !P5 ;  /* 0x000000380700780c */ /* 0x000fe40006fa4270 */
[----:B------:R-:W-:Y:S02]  /*e0f0*/  ISETP.LT.OR P4, PT, R10, 0x32, P4 ;  /* 0x000000320a00780c */ /* 0x000fe40002781670 */
[----:B------:R-:W-:-:S02]  /*e100*/  FSEL R178, R50, -INF , !P3 ;  /* 0xff80000032b27808 */ /* 0x000fc40005800000 */
[----:B------:R-:W-:Y:S02]  /*e110*/  ISETP.GT.AND P6, PT, R7, 0x39, !P6 ;  /* 0x000000390700780c */ /* 0x000fe400077c4270 */
[C---:B------:R-:W-:Y:S02]  /*e120*/  ISETP.LT.OR P5, PT, R10.reuse, 0x39, P5 ;  /* 0x000000390a00780c */ /* 0x040fe40002fa1670 */
[----:B------:R-:W-:Y:S02]  /*e130*/  FSEL R174, R51, -INF , !P4 ;  /* 0xff80000033ae7808 */ /* 0x000fe40006000000 */
[----:B------:R-:W-:Y:S02]  /*e140*/  ISETP.LT.OR P6, PT, R10, 0x3a, P6 ;  /* 0x0000003a0a00780c */ /* 0x000fe400037c1670 */
[----:B------:R-:W-:Y:S01]  /*e150*/  FSEL R179, R54, -INF , !P5 ;  /* 0xff80000036b37808 */ /* 0x000fe20006800000 */
[----:B------:R-:W5:Y:S01]  /*e160*/  LDL R10, [R1+0x220] ;  /* 0x00022000010a7983 */ /* 0x000f620000100800 */
[----:B------:R-:W-:-:S02]  /*e170*/  FSEL R180, R180, -INF , !P6 ;  /* 0xff800000b4b47808 */ /* 0x000fc40007000000 */
[----:B----4-:R-:W-:-:S04]  /*e180*/  FMNMX.FTZ R4, R141, R20, !PT ;  /* 0x000000148d047209 */ /* 0x010fc80007810000 */
[----:B------:R-:W-:Y:S02]  /*e190*/  FMNMX.FTZ R5, R61, R4, !PT ;  /* 0x000000043d057209 */ /* 0x000fe40007810000 */
[----:B------:R-:W-:Y:S02]  /*e1a0*/  FMNMX.FTZ R4, R130, R21, !PT ;  /* 0x0000001582047209 */ /* 0x000fe40007810000 */
[----:B------:R-:W-:Y:S02]  /*e1b0*/  FMNMX.FTZ R5, R65, R5, !PT ;  /* 0x0000000541057209 */ /* 0x000fe40007810000 */
[----:B------:R-:W-:Y:S02]  /*e1c0*/  FMNMX.FTZ R4, R139, R4, !PT ;  /* 0x000000048b047209 */ /* 0x000fe40007810000 */
[----:B------:R-:W-:Y:S02]  /*e1d0*/  FMNMX.FTZ R5, R151, R5, !PT ;  /* 0x0000000597057209 */ /* 0x000fe40007810000 */
[----:B------:R-:W-:-:S02]  /*e1e0*/  FMNMX.FTZ R4, R163, R4, !PT ;  /* 0x00000004a3047209 */ /* 0x000fc40007810000 */
        /* <DEDUP_REMOVED lines=23> */
[----:B------:R-:W-:-:S03]  /*e360*/  FMNMX.FTZ R5, R179, R6, !PT ;  /* 0x00000006b3057209 */ /* 0x000fc60007810000 */
[----:B------:R-:W0:Y:S01]  /*e370*/  SHFL.BFLY PT, R7, R4, 0x2, 0x1f ;  /* 0x0c401f0004077f89 */ /* 0x000e2200000e0000 */
[----:B------:R-:W-:-:S05]  /*e380*/  FMNMX.FTZ R5, R180, R5, !PT ;  /* 0x00000005b4057209 */ /* 0x000fca0007810000 */
[----:B------:R-:W-:Y:S04]  /*e390*/  STL.64 [R1+0x200], R4 ;  /* 0x0002000401007387 */ /* 0x000fe80000100a00 */
[----:B------:R-:W4:Y:S01]  /*e3a0*/  LDL R18, [R1+0x204] ;  /* 0x0002040001127983 */ /* 0x000f220000100800 */
[----:B0-----:R-:W-:-:S05]  /*e3b0*/  FMNMX.FTZ R6, R4, R7, !PT ;  /* 0x0000000704067209 */ /* 0x001fca0007810000 */
[----:B------:R-:W0:Y:S02]  /*e3c0*/  SHFL.BFLY PT, R7, R6, 0x1, 0x1f ;  /* 0x0c201f0006077f89 */ /* 0x000e2400000e0000 */
[----:B0-----:R-:W-:-:S05]  /*e3d0*/  FMNMX.FTZ R8, R6, R7, !PT ;  /* 0x0000000706087209 */ /* 0x001fca0007810000 */
[----:B------:R-:W-:Y:S04]  /*e3e0*/  STL [R1+0x200], R8 ;  /* 0x0002000801007387 */ /* 0x000fe80000100800 */
[----:B------:R-:W2:Y:S04]  /*e3f0*/  LDL R9, [R1+0x200] ;  /* 0x0002000001097983 */ /* 0x000ea80000100800 */
[----:B----4-:R-:W0:Y:S02]  /*e400*/  SHFL.BFLY PT, R7, R18, 0x2, 0x1f ;  /* 0x0c401f0012077f89 */ /* 0x010e2400000e0000 */
[----:B0-----:R-:W-:-:S05]  /*e410*/  FMNMX.FTZ R7, R7, R18, !PT ;  /* 0x0000001207077209 */ /* 0x001fca0007810000 */
[----:B------:R-:W0:Y:S01]  /*e420*/  SHFL.BFLY PT, R4, R7, 0x1, 0x1f ;  /* 0x0c201f0007047f89 */ /* 0x000e2200000e0000 */
[----:B--2---:R-:W-:Y:S02]  /*e430*/  FSETP.NEU.FTZ.AND P1, PT, R9, -INF , PT ;  /* 0xff8000000900780b */ /* 0x004fe40003f3d000 */
[----:B0-----:R-:W-:Y:S02]  /*e440*/  FMNMX.FTZ R4, R7, R4, !PT ;  /* 0x0000000407047209 */ /* 0x001fe40007810000 */
[----:B------:R-:W-:Y:S02]  /*e450*/  FSEL R5, R9, RZ, P1 ;  /* 0x000000ff09057208 */ /* 0x000fe40000800000 */
[----:B------:R-:W-:-:S04]  /*e460*/  FSETP.NEU.FTZ.AND P1, PT, R4, -INF , PT ;  /* 0xff8000000400780b */ /* 0x000fc80003f3d000 */
[----:B------:R-:W-:Y:S01]  /*e470*/  FSEL R6, R4, RZ, P1 ;  /* 0x000000ff04067208 */ /* 0x000fe20000800000 */
[----:B------:R-:W-:-:S04]  /*e480*/  FADD.FTZ R5, R20, -R5 ;  /* 0x8000000514057221 */ /* 0x000fc80000010000 */
[----:B------:R-:W-:Y:S01]  /*e490*/  FADD.FTZ R21, R21, -R6 ;  /* 0x8000000615157221 */ /* 0x000fe20000010000 */
[----:B-----5:R-:W-:-:S03]  /*e4a0*/  FMUL.FTZ R5, R5, R10 ;  /* 0x0000000a05057220 */ /* 0x020fc60000410000 */
[----:B------:R-:W-:Y:S01]  /*e4b0*/  FMUL.FTZ R21, R10, R21 ;  /* 0x000000150a157220 */ /* 0x000fe20000410000 */
[----:B------:R-:W3:Y:S08]  /*e4c0*/  MUFU.EX2 R183, R5 ;  /* 0x0000000500b77308 */ /* 0x000ef00000000800 */
[----:B------:R-:W0:Y:S01]  /*e4d0*/  MUFU.EX2 R182, R21 ;  /* 0x0000001500b67308 */ /* 0x000e220000000800 */
[----:B------:R1:W-:Y:S01]  /*e4e0*/  STL [R1+0x204], R4 ;  /* 0x0002040401007387 */ /* 0x0003e20000100800 */
[----:B---3--:R-:W-:Y:S01]  /*e4f0*/  FMUL.FTZ R12, R183, R12 ;  /* 0x0000000cb70c7220 */ /* 0x008fe20000410000 */
[----:B0-----:R-:W-:-:S05]  /*e500*/  FMUL.FTZ R13, R13, R182 ;  /* 0x000000b60d0d7220 */ /* 0x001fca0000410000 */
[----:B------:R1:W-:Y:S04]  /*e510*/  STL.64 [R1+0x210], R12 ;  /* 0x0002100c01007387 */ /* 0x0003e80000100a00 */
[----:B------:R-:W2:Y:S01]  /*e520*/  LD.E R6, desc[UR44][R14.64+0x4] ;  /* 0x0000042c0e067980 */ /* 0x000ea2000c101900 */
[----:B------:R-:W-:Y:S01]  /*e530*/  BSSY B0, `(.L_x_2057) ;  /* 0x000000c000007945 */ /* 0x000fe20003800000 */
[----:B--2---:R-:W-:-:S13]  /*e540*/  ISETP.NE.AND P1, PT, R6, RZ, PT ;  /* 0x000000ff0600720c */ /* 0x004fda0003f25270 */
[----:B-1----:R-:W-:Y:S05]  /*e550*/  @P1 BRA `(.L_x_2058) ;  /* 0x0000000000241947 */ /* 0x002fea0003800000 */
[----:B------:R-:W2:Y:S04]  /*e560*/  LDL.64 R8, [R1+0xe0] ;  /* 0x0000e00001087983 */ /* 0x000ea80000100a00 */
[----:B------:R-:W3:Y:S04]  /*e570*/  LD.E R15, desc[UR44][R14.64] ;  /* 0x0000002c0e0f7980 */ /* 0x000ee8000c101900 */
[----:B--2---:R-:W2:Y:S01]  /*e580*/  LD.E.64 R6, desc[UR44][R8.64] ;  /* 0x0000002c08067980 */ /* 0x004ea2000c101b00 */
[----:B---3--:R-:W-:-:S04]  /*e590*/  IMAD R4, R60, 0x40, R15 ;  /* 0x000000403c047824 */ /* 0x008fc800078e020f */
[----:B--2---:R-:W-:-:S05]  /*e5a0*/  IMAD.WIDE R4, R4, 0x4, R6 ;  /* 0x0000000404047825 */ /* 0x004fca00078e0206 */
[----:B------:R0:W-:Y:S04]  /*e5b0*/  ST.E desc[UR44][R4.64], R183 ;  /* 0x000000b704007985 */ /* 0x0001e8000c10192c */
[----:B------:R-:W2:Y:S04]  /*e5c0*/  LDL.64 R14, [R1+0xd8] ;  /* 0x0000d800010e7983 */ /* 0x000ea80000100a00 */
[----:B--2---:R-:W2:Y:S02]  /*e5d0*/  LD.E R6, desc[UR44][R14.64+0x4] ;  /* 0x0000042c0e067980 */ /* 0x004ea4000c101900 */
[----:B0-2---:R-:W-:-:S13]  /*e5e0*/  ISETP.NE.AND P1, PT, R6, RZ, PT ;  /* 0x000000ff0600720c */ /* 0x005fda0003f25270 */
.L_x_2058:
[----:B------:R-:W-:Y:S05]  /*e5f0*/  BSYNC B0 ;  /* 0x0000000000007941 */ /* 0x000fea0003800000 */
.L_x_2057:
[----:B------:R-:W-:Y:S04]  /*e600*/  BSSY B0, `(.L_x_2059) ;  /* 0x0000009000007945 */ /* 0x000fe80003800000 */
[----:B------:R-:W-:Y:S05]  /*e610*/  @P1 BRA `(.L_x_2060) ;  /* 0x00000000001c1947 */ /* 0x000fea0003800000 */
[----:B------:R-:W2:Y:S04]  /*e620*/  LDL.64 R6, [R1+0xe0] ;  /* 0x0000e00001067983 */ /* 0x000ea80000100a00 */
[----:B------:R-:W3:Y:S04]  /*e630*/  LD.E R15, desc[UR44][R14.64] ;  /* 0x0000002c0e0f7980 */ /* 0x000ee8000c101900 */
[----:B--2---:R-:W2:Y:S01]  /*e640*/  LD.E.64 R4, desc[UR44][R6.64] ;  /* 0x0000002c06047980 */ /* 0x004ea2000c101b00 */
[----:B---3--:R-:W-:-:S04]  /*e650*/  IMAD R60, R60, 0x40, R15 ;  /* 0x000000403c3c7824 */ /* 0x008fc800078e020f */
[----:B------:R-:W-:-:S04]  /*e660*/  VIADD R60, R60, 0x8 ;  /* 0x000000083c3c7836 */ /* 0x000fc80000000000 */
[----:B--2---:R-:W-:-:S05]  /*e670*/  IMAD.WIDE R4, R60, 0x4, R4 ;  /* 0x000000043c047825 */ /* 0x004fca00078e0204 */
[----:B------:R0:W-:Y:S02]  /*e680*/  ST.E desc[UR44][R4.64], R182 ;  /* 0x000000b604007985 */ /* 0x0001e4000c10192c */
.L_x_2060:
[----:B------:R-:W-:Y:S05]  /*e690*/  BSYNC B0 ;  /* 0x0000000000007941 */ /* 0x000fea0003800000 */
.L_x_2059:
[----:B------:R-:W2:Y:S04]  /*e6a0*/  LDL R186, [R1+0x220] ;  /* 0x0002200001ba7983 */ /* 0x000ea80000100800 */
[----:B------:R-:W2:Y:S04]  /*e6b0*/  LDL.64 R124, [R1+0x200] ;  /* 0x00020000017c7983 */ /* 0x000ea80000100a00 */
[----:B------:R-:W3:Y:S04]  /*e6c0*/  LDL.64 R40, [R1+0x210] ;  /* 0x0002100001287983 */ /* 0x000ee80000100a00 */
[----:B0-----:R-:W4:Y:S04]  /*e6d0*/  LDL.64 R4, [R1+0x138] ;  /* 0x0001380001047983 */ /* 0x001f280000100a00 */
[----:B------:R-:W5:Y:S04]  /*e6e0*/  LDL.64 R42, [R1+0x420] ;  /* 0x00042000012a7983 */ /* 0x000f680000100a00 */
[----:B------:R-:W4:Y:S04]  /*e6f0*/  LDL.64 R44, [R1+0x428] ;  /* 0x00042800012c7983 */ /* 0x000f280000100a00 */
        /* <DEDUP_REMOVED lines=48> */
[----:B------:R-:W4:Y:S01]  /*ea00*/  LDL.64 R136, [R1+0x408] ;  /* 0x0004080001887983 */ /* 0x000f220000100a00 */
[CC--:B--2---:R-:W-:Y:S01]  /*ea10*/  FMUL.FTZ R50, R124.reuse, R186.reuse ;  /* 0x000000ba7c327220 */ /* 0x0c4fe20000410000 */
[----:B------:R-:W-:Y:S01]  /*ea20*/  FSETP.NEU.FTZ.AND P1, PT, R124, -INF , PT ;  /* 0xff8000007c00780b */ /* 0x000fe20003f3d000 */
[----:B------:R-:W-:-:S03]  /*ea30*/  FMUL.FTZ R131, R125, R186 ;  /* 0x000000ba7d837220 */ /* 0x000fc60000410000 */
[----:B------:R-:W-:Y:S02]  /*ea40*/  FSEL R128, R50, RZ, P1 ;  /* 0x000000ff32807208 */ /* 0x000fe40000800000 */
[----:B------:R-:W-:Y:S01]  /*ea50*/  FSETP.NEU.FTZ.AND P1, PT, R125, -INF , PT ;  /* 0xff8000007d00780b */ /* 0x000fe20003f3d000 */
[----:B------:R-:W2:Y:S03]  /*ea60*/  LDL.64 R50, [R1+0x340] ;  /* 0x0003400001327983 */ /* 0x000ea60000100a00 */
[----:B------:R-:W-:Y:S01]  /*ea70*/  FSEL R181, R131, RZ, P1 ;  /* 0x000000ff83b57208 */ /* 0x000fe20000800000 */
[-CC-:B------:R-:W-:Y:S01]  /*ea80*/  FFMA.FTZ R141, R141, R186.reuse, -R128.reuse ;  /* 0x000000ba8d8d7223 */ /* 0x180fe20000010880 */
        /* <DEDUP_REMOVED lines=14> */
[-C--:B------:R-:W-:Y:S01]  /*eb70*/  FFMA.FTZ R173, R173, R186.reuse, -R128 ;  /* 0x000000baadad7223 */ /* 0x080fe20000010880 */
[-CC-:B------:R-:W-:Y:S01]  /*eb80*/  FFMA.FTZ R148, R130, R186.reuse, -R181.reuse ;  /* 0x000000ba82947223 */ /* 0x180fe200000108b5 */
[-CC-:B------:R-:W-:Y:S01]  /*eb90*/  FFMA.FTZ R161, R139, R186.reuse, -R181.reuse ;  /* 0x000000ba8ba17223 */ /* 0x180fe200000108b5 */
[----:B------:R-:W2:Y:S04]  /*eba0*/  LDL.64 R60, [R1+0x390] ;  /* 0x00039000013c7983 */ /* 0x000ea80000100a00 */
        /* <DEDUP_REMOVED lines=10> */
[----:B------:R-:W2:Y:S01]  /*ec50*/  LDL.64 R138, [R1+0x418] ;  /* 0x00041800018a7983 */ /* 0x000ea20000100a00 */
[----:B------:R-:W3:Y:S01]  /*ec60*/  MUFU.EX2 R148, R148 ;  /* 0x0000009400947308 */ /* 0x000ee20000000800 */
[-CC-:B------:R-:W-:Y:S01]  /*ec70*/  FFMA.FTZ R163, R163, R186.reuse, -R181.reuse ;  /* 0x000000baa3a37223 */ /* 0x180fe200000108b5 */
[----:B------:R-:W-:-:S06]  /*ec80*/  FFMA.FTZ R150, R175, R186, -R181 ;  /* 0x000000baaf967223 */ /* 0x000fcc00000108b5 */
[----:B------:R-:W0:Y:S01]  /*ec90*/  MUFU.EX2 R141, R141 ;  /* 0x0000008d008d7308 */ /* 0x000e220000000800 */
[----:B------:R-:W-:-:S07]  /*eca0*/  FFMA.FTZ R167, R167, R186, -R181 ;  /* 0x000000baa7a77223 */ /* 0x000fce00000108b5 */
[----:B------:R-:W-:Y:S08]  /*ecb0*/  MUFU.EX2 R160, R160 ;  /* 0x000000a000a07308 */ /* 0x000ff00000000800 */
[----:B------:R-:W1:Y:S01]  /*ecc0*/  MUFU.EX2 R161, R161 ;  /* 0x000000a100a17308 */ /* 0x000e620000000800 */
[----:B------:R-:W-:-:S07]  /*ecd0*/  FFMA.FTZ R168, R168, R186, -R181 ;  /* 0x000000baa8a87223 */ /* 0x000fce00000108b5 */
[----:B------:R-:W-:Y:S01]  /*ece0*/  MUFU.EX2 R162, R162 ;  /* 0x000000a200a27308 */ /* 0x000fe20000000800 */
[----:B------:R-:W-:-:S07]  /*ecf0*/  FFMA.FTZ R184, R170, R186, -R181 ;  /* 0x000000baaab87223 */ /* 0x000fce00000108b5 */
[----:B------:R-:W5:Y:S01]  /*ed00*/  MUFU.EX2 R163, R163 ;  /* 0x000000a300a37308 */ /* 0x000f620000000800 */
[----:B---3--:R-:W-:Y:S01]  /*ed10*/  FADD.FTZ R170, R148, R41 ;  /* 0x0000002994aa7221 */ /* 0x008fe20000010000 */
[----:B0-----:R-:W-:-:S06]  /*ed20*/  FADD.FTZ R41, R141, R40 ;  /* 0x000000288d297221 */ /* 0x001fcc0000010000 */
[----:B------:R-:W-:Y:S01]  /*ed30*/  MUFU.EX2 R151, R151 ;  /* 0x0000009700977308 */ /* 0x000fe20000000800 */
[----:B------:R-:W-:-:S07]  /*ed40*/  FFMA.FTZ R169, R169, R186, -R181 ;  /* 0x000000baa9a97223 */ /* 0x000fce00000108b5 */
[----:B------:R-:W0:Y:S01]  /*ed50*/  MUFU.EX2 R150, R150 ;  /* 0x0000009600967308 */ /* 0x000e220000000800 */
[----:B-1----:R-:W-:Y:S01]  /*ed60*/  FADD.FTZ R170, R161, R170 ;  /* 0x000000aaa1aa7221 */ /* 0x002fe20000010000 */
[----:B------:R-:W-:-:S06]  /*ed70*/  FADD.FTZ R41, R160, R41 ;  /* 0x00000029a0297221 */ /* 0x000fcc0000010000 */
[----:B------:R-:W-:Y:S08]  /*ed80*/  MUFU.EX2 R164, R164 ;  /* 0x000000a400a47308 */ /* 0x000ff00000000800 */
[----:B------:R-:W1:Y:S01]  /*ed90*/  MUFU.EX2 R167, R167 ;  /* 0x000000a700a77308 */ /* 0x000e620000000800 */
[----:B------:R-:W-:Y:S01]  /*eda0*/  FFMA.FTZ R175, R171, R186, -R181 ;  /* 0x000000baabaf7223 */ /* 0x000fe200000108b5 */
[----:B-----5:R-:W-:Y:S01]  /*edb0*/  FADD.FTZ R171, R163, R170 ;  /* 0x000000aaa3ab7221 */ /* 0x020fe20000010000 */
[----:B------:R-:W-:-:S05]  /*edc0*/  FADD.FTZ R40, R162, R41 ;  /* 0x00000029a2287221 */ /* 0x000fca0000010000 */
[----:B------:R-:W-:Y:S08]  /*edd0*/  MUFU.EX2 R165, R165 ;  /* 0x000000a500a57308 */ /* 0x000ff00000000800 */
[----:B------:R-:W3:Y:S01]  /*ede0*/  MUFU.EX2 R168, R168 ;  /* 0x000000a800a87308 */ /* 0x000ee20000000800 */
[----:B0-----:R-:W-:Y:S01]  /*edf0*/  FADD.FTZ R170, R150, R171 ;  /* 0x000000ab96aa7221 */ /* 0x001fe20000010000 */
[----:B------:R-:W-:-:S06]  /*ee00*/  FADD.FTZ R41, R151, R40 ;  /* 0x0000002897297221 */ /* 0x000fcc0000010000 */
[----:B------:R-:W-:Y:S01]  /*ee10*/  MUFU.EX2 R166, R166 ;  /* 0x000000a600a67308 */ /* 0x000fe20000000800 */
[----:B------:R-:W-:-:S07]  /*ee20*/  FFMA.FTZ R172, R172, R186, -R181 ;  /* 0x000000baacac7223 */ /* 0x000fce00000108b5 */
[----:B------:R-:W0:Y:S01]  /*ee30*/  MUFU.EX2 R169, R169 ;  /* 0x000000a900a97308 */ /* 0x000e220000000800 */
[----:B-1----:R-:W-:Y:S01]  /*ee40*/  FADD.FTZ R171, R167, R170 ;  /* 0x000000aaa7ab7221 */ /* 0x002fe20000010000 */
[----:B------:R-:W-:-:S06]  /*ee50*/  FADD.FTZ R40, R164, R41 ;  /* 0x00000029a4287221 */ /* 0x000fcc0000010000 */
[----:B------:R-:W-:Y:S01]  /*ee60*/  MUFU.EX2 R147, R147 ;  /* 0x0000009300937308 */ /* 0x000fe20000000800 */
[----:B------:R-:W-:-:S07]  /*ee70*/  FFMA.FTZ R176, R176, R186, -R181 ;  /* 0x000000bab0b07223 */ /* 0x000fce00000108b5 */
[----:B------:R-:W1:Y:S01]  /*ee80*/  MUFU.EX2 R184, R184 ;  /* 0x000000b800b87308 */ /* 0x000e620000000800 */
[----:B---3--:R-:W-:Y:S01]  /*ee90*/  FADD.FTZ R170, R168, R171 ;  /* 0x000000aba8aa7221 */ /* 0x008fe20000010000 */
[----:B------:R-:W-:-:S06]  /*eea0*/  FADD.FTZ R41, R165, R40 ;  /* 0x00000028a5297221 */ /* 0x000fcc0000010000 */
[----:B------:R-:W-:Y:S01]  /*eeb0*/  MUFU.EX2 R140, R140 ;  /* 0x0000008c008c7308 */ /* 0x000fe20000000800 */
[----:B------:R-:W-:-:S07]  /*eec0*/  FFMA.FTZ R185, R177, R186, -R181 ;  /* 0x000000bab1b97223 */ /* 0x000fce00000108b5 */
        /* <DEDUP_REMOVED lines=23> */
[----:B------:R-:W-:Y:S08]  /*f040*/  MUFU.EX2 R144, R144 ;  /* 0x0000009000907308 */ /* 0x000ff00000000800 */
[----:B------:R-:W1:Y:S01]  /*f050*/  MUFU.EX2 R174, R174 ;  /* 0x000000ae00ae7308 */ /* 0x000e620000000800 */
[----:B---3--:R-:W-:Y:S01]  /*f060*/  FADD.FTZ R170, R185, R170 ;  /* 0x000000aab9aa7221 */ /* 0x008fe20000010000 */
[----:B------:R-:W-:-:S06]  /*f070*/  FADD.FTZ R40, R145, R40 ;  /* 0x0000002891287221 */ /* 0x000fcc0000010000 */
[----:B------:R-:W-:Y:S08]  /*f080*/  MUFU.EX2 R146, R146 ;  /* 0x0000009200927308 */ /* 0x000ff00000000800 */
[----:B------:R-:W3:Y:S01]  /*f090*/  MUFU.EX2 R179, R179 ;  /* 0x000000b300b37308 */ /* 0x000ee20000000800 */
[----:B0-----:R-:W-:Y:S01]  /*f0a0*/  FADD.FTZ R171, R177, R170 ;  /* 0x000000aab1ab7221 */ /* 0x001fe20000010000 */
[----:B------:R-:W-:-:S06]  /*f0b0*/  FADD.FTZ R41, R143, R40 ;  /* 0x000000288f297221 */ /* 0x000fcc0000010000 */
[----:B------:R-:W0:Y:S08]  /*f0c0*/  MUFU.EX2 R173, R173 ;  /* 0x000000ad00ad7308 */ /* 0x000e300000000800 */
[----:B------:R-:W5:Y:S01]  /*f0d0*/  MUFU.EX2 R180, R180 ;  /* 0x000000b400b47308 */ /* 0x000f620000000800 */
[----:B-1----:R-:W-:Y:S01]  /*f0e0*/  FADD.FTZ R40, R174, R171 ;  /* 0x000000abae287221 */ /* 0x002fe20000010000 */
[----:B------:R-:W-:-:S03]  /*f0f0*/  FADD.FTZ R41, R144, R41 ;  /* 0x0000002990297221 */ /* 0x000fc60000010000 */
[----:B---3--:R-:W-:Y:S01]  /*f100*/  FADD.FTZ R171, R179, R40 ;  /* 0x00000028b3ab7221 */ /* 0x008fe20000010000 */
[----:B------:R-:W-:-:S04]  /*f110*/  FADD.FTZ R170, R146, R41 ;  /* 0x0000002992aa7221 */ /* 0x000fc80000010000 */
[----:B0-----:R-:W-:Y:S01]  /*f120*/  FADD.FTZ R170, R173, R170 ;  /* 0x000000aaadaa7221 */ /* 0x001fe20000010000 */
[----:B-----5:R-:W-:-:S05]  /*f130*/  FADD.FTZ R171, R180, R171 ;  /* 0x000000abb4ab7221 */ /* 0x020fca0000010000 */
[----:B------:R-:W-:Y:S01]  /*f140*/  STL.64 [R1+0x210], R170 ;  /* 0x000210aa01007387 */ /* 0x000fe20000100a00 */
[----:B------:R-:W-:Y:S01]  /*f150*/  BAR.SYNC.DEFER_BLOCKING 0xf, 0x100 ;  /* 0x03c4000000007b1d */ /* 0x000fe20000010000 */
[C---:B------:R-:W-:Y:S01]  /*f160*/  FMUL.FTZ R187, R183.reuse, R43 ;  /* 0x0000002bb7bb7220 */ /* 0x040fe20000410000 */
[C---:B------:R-:W-:Y:S01]  /*f170*/  FMUL.FTZ R186, R183.reuse, R42 ;  /* 0x0000002ab7ba7220 */ /* 0x040fe20000410000 */
[C---:B----4-:R-:W-:Y:S01]  /*f180*/  FMUL.FTZ R45, R182.reuse, R45 ;  /* 0x0000002db62d7220 */ /* 0x050fe20000410000 */
[C---:B------:R-:W-:Y:S02]  /*f190*/  FMUL.FTZ R44, R182.reuse, R44 ;  /* 0x0000002cb62c7220 */ /* 0x040fe40000410000 */
[----:B------:R-:W3:Y:S04]  /*f1a0*/  LD.E.64 R40, desc[UR44][R4.64+0x8] ;  /* 0x0000082c04287980 */ /* 0x000ee8000c101b00 */
[----:B------:R-:W4:Y:S01]  /*f1b0*/  LD.E.64 R42, desc[UR44][R4.64] ;  /* 0x0000002c042a7980 */ /* 0x000f22000c101b00 */
        /* <DEDUP_REMOVED lines=34> */
[C---:B--2---:R-:W-:Y:S01]  /*f3e0*/  FMUL.FTZ R51, R183.reuse, R51 ;  /* 0x00000033b7337220 */ /* 0x044fe20000410000 */
        /* <DEDUP_REMOVED lines=153> */
[----:B0-----:R-:W4:Y:S04]  /*fd80*/  LDL R8, [R1+0x230] ;  /* 0x0002300001087983 */ /* 0x001f280000100800 */
[----:B-1----:R-:W4:Y:S04]  /*fd90*/  LDL R80, [R1+0x234] ;  /* 0x0002340001507983 */ /* 0x002f280000100800 */
[----:B--2---:R-:W2:Y:S04]  /*fda0*/  LDL R82, [R1+0x238] ;  /* 0x0002380001527983 */ /* 0x004ea80000100800 */
        /* <DEDUP_REMOVED lines=125> */
[----:B------:R-:W-:-:S02]  /*10580*/  MOV R40, R40 ;  /* 0x0000002800287202 */ /* 0x000fc40000000f00 */
[----:B------:R-:W-:Y:S02]  /*10590*/  F2FP.BF16.F32.PACK_AB R164, R165, R164 ;  /* 0x000000a4a5a4723e */ /* 0x000fe400000010ff */
[----:B------:R-:W-:Y:S01]  /*105a0*/  F2FP.BF16.F32.PACK_AB R160, R160, R141 ;  /* 0x0000008da0a0723e */ /* 0x000fe200000010ff */
[--C-:B------:R-:W-:Y:S01]  /*105b0*/  IMAD R5, R43, 0x2, R40.reuse ;  /* 0x000000022b057824 */ /* 0x100fe200078e0228 */
[----:B------:R-:W-:Y:S01]  /*105c0*/  F2FP.BF16.F32.PACK_AB R161, R161, R148 ;  /* 0x00000094a1a1723e */ /* 0x000fe200000010ff */
[----:B------:R-:W-:Y:S01]  /*105d0*/  IMAD R4, R42, 0x2, R40 ;  /* 0x000000022a047824 */ /* 0x000fe200078e0228 */
[----:B------:R-:W-:Y:S02]  /*105e0*/  F2FP.BF16.F32.PACK_AB R162, R151, R162 ;  /* 0x000000a297a2723e */ /* 0x000fe400000010ff */
[----:B------:R-:W-:Y:S02]  /*105f0*/  F2FP.BF16.F32.PACK_AB R163, R150, R163 ;  /* 0x000000a396a3723e */ /* 0x000fe400000010ff */
[----:B------:R-:W-:-:S02]  /*10600*/  F2FP.BF16.F32.PACK_AB R165, R168, R167 ;  /* 0x000000a7a8a5723e */ /* 0x000fc400000010ff */
[----:B------:R-:W-:Y:S02]  /*10610*/  F2FP.BF16.F32.PACK_AB R166, R147, R166 ;  /* 0x000000a693a6723e */ /* 0x000fe400000010ff */
[----:B------:R-:W-:Y:S01]  /*10620*/  F2FP.BF16.F32.PACK_AB R167, R184, R169 ;  /* 0x000000a9b8a7723e */ /* 0x000fe200000010ff */
[----:B------:R-:W-:Y:S01]  /*10630*/  IMAD R6, R42, 0x2, R5 ;  /* 0x000000022a067824 */ /* 0x000fe200078e0205 */
[----:B------:R-:W-:Y:S02]  /*10640*/  F2FP.BF16.F32.PACK_AB R168, R149, R140 ;  /* 0x0000008c95a8723e */ /* 0x000fe400000010ff */
[----:B------:R-:W-:Y:S02]  /*10650*/  F2FP.BF16.F32.PACK_AB R169, R172, R175 ;  /* 0x000000afaca9723e */ /* 0x000fe400000010ff */
[----:B------:R-:W-:Y:S02]  /*10660*/  F2FP.BF16.F32.PACK_AB R170, R145, R142 ;  /* 0x0000008e91aa723e */ /* 0x000fe400000010ff */
[----:B------:R-:W-:-:S02]  /*10670*/  F2FP.BF16.F32.PACK_AB R171, R185, R176 ;  /* 0x000000b0b9ab723e */ /* 0x000fc400000010ff */
[----:B------:R-:W-:Y:S02]  /*10680*/  F2FP.BF16.F32.PACK_AB R176, R144, R143 ;  /* 0x0000008f90b0723e */ /* 0x000fe400000010ff */
[----:B------:R-:W-:Y:S02]  /*10690*/  F2FP.BF16.F32.PACK_AB R177, R174, R177 ;  /* 0x000000b1aeb1723e */ /* 0x000fe400000010ff */
[----:B------:R-:W-:Y:S02]  /*106a0*/  F2FP.BF16.F32.PACK_AB R178, R173, R146 ;  /* 0x00000092adb2723e */ /* 0x000fe400000010ff */
[----:B------:R-:W-:Y:S01]  /*106b0*/  F2FP.BF16.F32.PACK_AB R179, R180, R179 ;  /* 0x000000b3b4b3723e */ /* 0x000fe200000010ff */
[----:B------:R-:W-:Y:S04]  /*106c0*/  STSM.16.M88.4 [R40], R160 ;  /* 0x000000a028007844 */ /* 0x000fe80000000200 */
[----:B------:R-:W-:Y:S04]  /*106d0*/  STSM.16.M88.4 [R4], R164 ;  /* 0x000000a404007844 */ /* 0x000fe80000000200 */
[----:B------:R0:W-:Y:S04]  /*106e0*/  STSM.16.M88.4 [R5], R168 ;  /* 0x000000a805007844 */ /* 0x0001e80000000200 */
[----:B------:R-:W-:Y:S04]  /*106f0*/  STSM.16.M88.4 [R6], R176 ;  /* 0x000000b006007844 */ /* 0x000fe80000000200 */
[----:B------:R-:W4:Y:S04]  /*10700*/  LD.E.64 R172, desc[UR44][R16.64+0xa8] ;  /* 0x0000a82c10ac7980 */ /* 0x000f28000c101b00 */
[----:B0-----:R-:W4:Y:S04]  /*10710*/  LDL R5, [R1+0x1e8] ;  /* 0x0001e80001057983 */ /* 0x001f280000100800 */
[----:B------:R-:W-:Y:S04]  /*10720*/  STL [R1+0x230], R8 ;  /* 0x0002300801007387 */ /* 0x000fe80000100800 */
[----:B------:R-:W-:Y:S04]  /*10730*/  STL [R1+0x234], R80 ;  /* 0x0002345001007387 */ /* 0x000fe80000100800 */
[----:B--2---:R-:W-:Y:S04]  /*10740*/  STL [R1+0x238], R82 ;  /* 0x0002385201007387 */ /* 0x004fe80000100800 */
[----:B-----5:R-:W-:Y:S04]  /*10750*/  STL [R1+0x23c], R84 ;  /* 0x00023c5401007387 */ /* 0x020fe80000100800 */
[----:B------:R-:W-:Y:S04]  /*10760*/  STL [R1+0x240], R10 ;  /* 0x0002400a01007387 */ /* 0x000fe80000100800 */
[----:B------:R-:W-:Y:S04]  /*10770*/  STL [R1+0x244], R86 ;  /* 0x0002445601007387 */ /* 0x000fe80000100800 */
[----:B---3--:R-:W-:Y:S04]  /*10780*/  STL [R1+0x248], R88 ;  /* 0x0002485801007387 */ /* 0x008fe80000100800 */
[----:B------:R-:W-:Y:S04]  /*10790*/  STL [R1+0x24c], R90 ;  /* 0x00024c5a01007387 */ /* 0x000fe80000100800 */
[----:B------:R-:W-:Y:S04]  /*107a0*/  STL [R1+0x250], R12 ;  /* 0x0002500c01007387 */ /* 0x000fe80000100800 */
[----:B----4-:R-:W-:Y:S04]  /*107b0*/  STL [R1+0x254], R92 ;  /* 0x0002545c01007387 */ /* 0x010fe80000100800 */
        /* <DEDUP_REMOVED lines=80> */
[----:B------:R1:W-:Y:S04]  /*10cc0*/  STL [R1+0x398], R31 ;  /* 0x0003981f01007387 */ /* 0x0003e80000100800 */
[----:B------:R-:W-:Y:S04]  /*10cd0*/  STL [R1+0x39c], R33 ;  /* 0x00039c2101007387 */ /* 0x000fe80000100800 */
[----:B------:R-:W-:Y:S04]  /*10ce0*/  STL [R1+0x3a0], R62 ;  /* 0x0003a03e01007387 */ /* 0x000fe80000100800 */
[----:B------:R2:W-:Y:S04]  /*10cf0*/  STL [R1+0x3a4], R35 ;  /* 0x0003a42301007387 */ /* 0x0005e80000100800 */
        /* <DEDUP_REMOVED lines=31> */
[----:B------:R5:W-:Y:S04]  /*10ef0*/  STL [R1+0x424], R87 ;  /* 0x0004245701007387 */ /* 0x000be80000100800 */
[----:B------:R-:W-:Y:S04]  /*10f00*/  STL [R1+0x428], R89 ;  /* 0x0004285901007387 */ /* 0x000fe80000100800 */
[----:B------:R5:W-:Y:S04]  /*10f10*/  STL [R1+0x42c], R91 ;  /* 0x00042c5b01007387 */ /* 0x000be80000100800 */
[----:B0-----:R-:W5:Y:S04]  /*10f20*/  LDL.128 R24, [R1+0x230] ;  /* 0x0002300001187983 */ /* 0x001f680000100c00 */
[----:B-1----:R-:W5:Y:S04]  /*10f30*/  LDL.128 R28, [R1+0x240] ;  /* 0x00024000011c7983 */ /* 0x002f680000100c00 */
[----:B--2---:R-:W2:Y:S04]  /*10f40*/  LDL.128 R32, [R1+0x250] ;  /* 0x0002500001207983 */ /* 0x004ea80000100c00 */
[----:B---3--:R-:W2:Y:S04]  /*10f50*/  LDL.128 R36, [R1+0x260] ;  /* 0x0002600001247983 */ /* 0x008ea80000100c00 */
[----:B------:R-:W2:Y:S04]  /*10f60*/  LDL.128 R40, [R1+0x270] ;  /* 0x0002700001287983 */ /* 0x000ea80000100c00 */
        /* <DEDUP_REMOVED lines=27> */
[----:B------:R-:W-:Y:S01]  /*11120*/  IMAD R172, R5, 0x1000, R172 ;  /* 0x0000100005ac7824 */ /* 0x000fe200078e02ac */
[----:B------:R-:W-:-:S04]  /*11130*/  R2UR UR7, R173 ;  /* 0x00000000ad0772ca */ /* 0x000fc800000e0000 */
[C---:B------:R-:W-:Y:S01]  /*11140*/  R2UR UR6, R172.reuse ;  /* 0x00000000ac0672ca */ /* 0x040fe200000e0000 */
[----:B------:R-:W-:Y:S02]  /*11150*/  VIADD R4, R172, 0x80 ;  /* 0x00000080ac047836 */ /* 0x000fe40000000000 */
[----:B------:R-:W-:Y:S01]  /*11160*/  IMAD.MOV.U32 R5, RZ, RZ, R173 ;  /* 0x000000ffff057224 */ /* 0x000fe200078e00ad */
[----:B--2---:R-:W-:-:S09]  /*11170*/  WARPGROUP.ARRIVE ;  /* 0x00000000000079c5 */ /* 0x004fd20000000000 */
[----:B------:R-:W-:Y:S01]  /*11180*/  HGMMA.64x256x16.F32.BF16 R24, R160, gdesc[UR4].tnspB, R24, gsb0 ;  /* 0x43e00004a0187df0 */ /* 0x000fe20008001818 */
[----:B------:R-:W-:Y:S02]  /*11190*/  R2UR UR6, R4 ;  /* 0x00000000040672ca */ /* 0x000fe400000e0000 */
[----:B------:R-:W-:Y:S01]  /*111a0*/  R2UR UR7, R5 ;  /* 0x00000000050772ca */ /* 0x000fe200000e0000 */
[----:B------:R-:W-:Y:S02]  /*111b0*/  VIADD R4, R172, 0x100 ;  /* 0x00000100ac047836 */ /* 0x000fe40000000000 */
[----:B------:R-:W-:Y:S01]  /*111c0*/  IMAD.MOV.U32 R5, RZ, RZ, R173 ;  /* 0x000000ffff057224 */ /* 0x000fe200078e00ad */
        /* <DEDUP_REMOVED lines=34> */
[----:B------:R-:W-:Y:S01]  /*113f0*/  HGMMA.64x256x16.F32.BF16 R24, R164, gdesc[UR4].tnspB, R24, gsb0 ;  /* 0x43e00004a4187df0 */ /* 0x000fe20008001818 */
[----:B------:R-:W-:Y:S02]  /*11400*/  R2UR UR6, R4 ;  /* 0x00000000040672ca */ /* 0x000fe400000e0000 */
[----:B------:R-:W-:Y:S01]  /*11410*/  R2UR UR7, R5 ;  /* 0x00000000050772ca */ /* 0x000fe200000e0000 */
[----:B------:R-:W-:Y:S01]  /*11420*/  VIADD R172, R172, 0x180 ;  /* 0x00000180acac7836 */ /* 0x000fe20000000000 */
        /* <DEDUP_REMOVED lines=71> */
[----:B------:R-:W-:Y:S03]  /*118a0*/  HGMMA.64x256x16.F32.BF16 R24, R176, gdesc[UR4].tnspB, R24, gsb0 ;  /* 0x43e00004b0187df0 */ /* 0x000fe60008001818 */
        /* <DEDUP_REMOVED lines=33> */
[----:B------:R-:W5:Y:S04]  /*11ac0*/  LDL R4, [R1+0x230] ;  /* 0x0002300001047983 */ /* 0x000f680000100800 */
[----:B0-----:R-:W5:Y:S04]  /*11ad0*/  LDL R72, [R1+0x234] ;  /* 0x0002340001487983 */ /* 0x001f680000100800 */
[----:B------:R-:W5:Y:S04]  /*11ae0*/  LDL R74, [R1+0x238] ;  /* 0x00023800014a7983 */ /* 0x000f680000100800 */
[----:B-1----:R-:W5:Y:S04]  /*11af0*/  LDL R76, [R1+0x23c] ;  /* 0x00023c00014c7983 */ /* 0x002f680000100800 */
[----:B------:R-:W5:Y:S04]  /*11b00*/  LDL R6, [R1+0x240] ;  /* 0x0002400001067983 */ /* 0x000f680000100800 */
[----:B------:R-:W5:Y:S04]  /*11b10*/  LDL R78, [R1+0x244] ;  /* 0x00024400014e7983 */ /* 0x000f680000100800 */
[----:B--2---:R-:W2:Y:S04]  /*11b20*/  LDL R80, [R1+0x248] ;  /* 0x0002480001507983 */ /* 0x004ea80000100800 */
[----:B------:R-:W2:Y:S04]  /*11b30*/  LDL R82, [R1+0x24c] ;  /* 0x00024c0001527983 */ /* 0x000ea80000100800 */
[----:B------:R-:W2:Y:S04]  /*11b40*/  LDL R8, [R1+0x250] ;  /* 0x0002500001087983 */ /* 0x000ea80000100800 */
[----:B---3--:R-:W3:Y:S04]  /*11b50*/  LDL R84, [R1+0x254] ;  /* 0x0002540001547983 */ /* 0x008ee80000100800 */
[----:B------:R-:W3:Y:S04]  /*11b60*/  LDL R86, [R1+0x258] ;  /* 0x0002580001567983 */ /* 0x000ee80000100800 */
[----:B----4-:R-:W4:Y:S04]  /*11b70*/  LDL R88, [R1+0x25c] ;  /* 0x00025c0001587983 */ /* 0x010f280000100800 */
        /* <DEDUP_REMOVED lines=116> */
[----:B------:R-:W-:Y:S01]  /*122c0*/  @!PT LDS RZ, [RZ] ;  /* 0x00000000fffff984 */ /* 0x000fe20000000800 */
[----:B------:R-:W-:Y:S01]  /*122d0*/  @!PT LDS RZ, [RZ] ;  /* 0x00000000fffff984 */ /* 0x000fe20000000800 */
[----:B------:R-:W-:Y:S01]  /*122e0*/  @!PT LDS RZ, [RZ] ;  /* 0x00000000fffff984 */ /* 0x000fe20000000800 */
[----:B------:R-:W-:Y:S01]  /*122f0*/  @!PT LDS RZ, [RZ] ;  /* 0x00000000fffff984 */ /* 0x000fe20000000800 */
[----:B------:R0:W-:Y:S06]  /*12300*/  MEMBAR.ALL.CTA ;  /* 0x0000000000007992 */ /* 0x0001ec0000008000 */
[----:B0-----:R-:W0:Y:S01]  /*12310*/  FENCE.VIEW.ASYNC.S ;  /* 0x00000000000073c6 */ /* 0x001e220000000000 */
[----:B------:R-:W-:Y:S03]  /*12320*/  BSSY B0, `(.L_x_2061) ;  /* 0x000008a000007945 */ /* 0x000fe60003800000 */
        /* <DEDUP_REMOVED lines=8> */
[----:B------:R1:W-:Y:S04]  /*123b0*/  STL [R1+0x250], R8 ;  /* 0x0002500801007387 */ /* 0x0003e80000100800 */
[----:B---3--:R1:W-:Y:S04]  /*123c0*/  STL [R1+0x254], R84 ;  /* 0x0002545401007387 */ /* 0x0083e80000100800 */
[----:B------:R1:W-:Y:S04]  /*123d0*/  STL [R1+0x258], R86 ;  /* 0x0002585601007387 */ /* 0x0003e80000100800 */
[----:B----4-:R1:W-:Y:S04]  /*123e0*/  STL [R1+0x25c], R88 ;  /* 0x00025c5801007387 */ /* 0x0103e80000100800 */
[----:B------:R1:W-:Y:S04]  /*123f0*/  STL [R1+0x260], R10 ;  /* 0x0002600a01007387 */ /* 0x0003e80000100800 */
[----:B------:R1:W-:Y:S04]  /*12400*/  STL [R1+0x264], R90 ;  /* 0x0002645a01007387 */ /* 0x0003e80000100800 */
[----:B-----5:R1:W-:Y:S04]  /*12410*/  STL [R1+0x268], R92 ;  /* 0x0002685c01007387 */ /* 0x0203e80000100800 */
        /* <DEDUP_REMOVED lines=113> */
[----:B0-----:R-:W-:Y:S01]  /*12b30*/  NOP ;  /* 0x0000000000007918 */ /* 0x001fe20000000000 */
[----:B------:R-:W-:Y:S06]  /*12b40*/  BAR.ARV 0xe, 0x100 ;  /* 0x0384000000007b1d */ /* 0x000fec0000002000 */
[----:B------:R-:W-:Y:S05]  /*12b50*/  @P0 BRA `(.L_x_2062) ;  /* 0x0000000000180947 */ /* 0x000fea0003800000 */
[----:B-1----:R-:W2:Y:S04]  /*12b60*/  LDL.64 R6, [R1+0x68] ;  /* 0x0000680001067983 */ /* 0x002ea80000100a00 */
[----:B------:R-:W3:Y:S01]  /*12b70*/  LDL R4, [R1+0x1e8] ;  /* 0x0001e80001047983 */ /* 0x000ee20000100800 */
[----:B--2---:R-:W-:-:S05]  /*12b80*/  MOV R5, R6 ;  /* 0x0000000600057202 */ /* 0x004fca0000000f00 */
[----:B---3--:R-:W-:-:S05]  /*12b90*/  IMAD R4, R4, 0x8, R5 ;  /* 0x0000000804047824 */ /* 0x008fca00078e0205 */
[----:B------:R-:W-:-:S04]  /*12ba0*/  PRMT R4, RZ, 0x654, R4 ;  /* 0x00000654ff047816 */ /* 0x000fc80000000004 */
[----:B------:R0:W-:Y:S03]  /*12bb0*/  SYNCS.ARRIVE.TRANS64.RED.A1T0 RZ, [R4+URZ], RZ ;  /* 0x000000ff04ff79a7 */ /* 0x0001e6000810043f */
.L_x_2062:
[----:B------:R-:W-:Y:S05]  /*12bc0*/  BSYNC B0 ;  /* 0x0000000000007941 */ /* 0x000fea0003800000 */
.L_x_2061:
[C---:B------:R-:W-:Y:S01]  /*12bd0*/  ISETP.GT.AND P0, PT, R0.reuse, R3, PT ;  /* 0x000000030000720c */ /* 0x040fe20003f04270 */
[----:B------:R-:W-:-:S12]  /*12be0*/  VIADD R0, R0, 0xffffffff ;  /* 0xffffffff00007836 */ /* 0x000fd80000000000 */
[----:B------:R-:W-:Y:S05]  /*12bf0*/  @P0 BRA `(.L_x_2063) ;  /* 0xffffff80004c0947 */ /* 0x000fea000383ffff */
[----:B01----:R-:W2:Y:S02]  /*12c00*/  LDL R4, [R1+0x70] ;  /* 0x0000700001047983 */ /* 0x003ea40000100800 */
[----:B--2---:R-:W-:-:S07]  /*12c10*/  IMAD.SHL.U32 R4, R4, 0x40, RZ ;  /* 0x0000004004047824 */ /* 0x004fce00078e00ff */
.L_x_2032:
[----:B------:R-:W0:Y:S01]  /*12c20*/  LDC R3, c[0x0][0x448] ;  /* 0x00011200ff037b82 */ /* 0x000e220000000800 */
[----:B------:R-:W-:-:S07]  /*12c30*/  ULDC UR4, c[0x0][0xad4] ;  /* 0x0002b50000047ab9 */ /* 0x000fce0000000800 */
[----:B------:R-:W1:Y:S01]  /*12c40*/  LDC R8, c[0x0][0xadc] ;  /* 0x0002b700ff087b82 */ /* 0x000e620000000800 */
[----:B0-----:R-:W-:Y:S01]  /*12c50*/  ISETP.NE.AND P0, PT, R3, 0x1, PT ;  /* 0x000000010300780c */ /* 0x001fe20003f05270 */
[----:B------:R-:W-:-:S12]  /*12c60*/  VIADD R3, R4, 0x3f ;  /* 0x0000003f04037836 */ /* 0x000fd80000000000 */
[----:B------:R-:W0:Y:S08]  /*12c70*/  @P0 LDC R6, c[0x0][0x44c] ;  /* 0x00011300ff060b82 */ /* 0x000e300000000800 */
[----:B------:R-:W2:Y:S01]  /*12c80*/  @P0 LDC R5, c[0x0][0x450] ;  /* 0x00011400ff050b82 */ /* 0x000ea20000000800 */
[----:B0-----:R-:W-:-:S05]  /*12c90*/  @P0 IMAD.HI.U32 R4, R3, R6, RZ ;  /* 0x0000000603040227 */ /* 0x001fca00078e00ff */
[----:B--2---:R-:W-:Y:S02]  /*12ca0*/  @P0 SHF.R.U32.HI R3, RZ, R5, R4 ;  /* 0x00000005ff030219 */ /* 0x004fe40000011604 */
[----:B-1----:R-:W-:-:S03]  /*12cb0*/  ISETP.GE.AND P0, PT, R8, 0x1, PT ;  /* 0x000000010800780c */ /* 0x002fc60003f06270 */
[----:B------:R-:W-:-:S04]  /*12cc0*/  IMAD.IADD R3, R158, 0x1, R3 ;  /* 0x000000019e037824 */ /* 0x000fc800078e0203 */
[----:B------:R-:W-:-:S06]  /*12cd0*/  VIADD R4, R3, -UR4 ;  /* 0x8000000403047c36 */ /* 0x000fcc0008000000 */
[----:B------:R-:W-:Y:S05]  /*12ce0*/  @!P0 BRA `(.L_x_2064) ;  /* 0x0000000000448947 */ /* 0x000fea0003800000 */
[----:B------:R-:W-:Y:S01]  /*12cf0*/  ISETP.GT.AND P0, PT, R3, -0x1, PT ;  /* 0xffffffff0300780c */ /* 0x000fe20003f04270 */
[----:B------:R-:W-:-:S12]  /*12d00*/  BSSY B0, `(.L_x_2065) ;  /* 0x000000d000007945 */ /* 0x000fd80003800000 */
        /* <DEDUP_REMOVED lines=8> */
.L_x_2066:
[----:B------:R-:W-:-:S13]  /*12d90*/  ISETP.NE.AND P0, PT, R8, 0x1, PT ;  /* 0x000000010800780c */ /* 0x000fda0003f05270 */
[----:B------:R-:W0:Y:S02]  /*12da0*/  @P0 LDC.64 R6, c[0x0][0xae0] ;  /* 0x0002b800ff060b82 */ /* 0x000e240000000a00 */
[----:B0-----:R-:W-:-:S05]  /*12db0*/  @P0 IMAD.HI.U32 R6, R3, R6, RZ ;  /* 0x0000000603060227 */ /* 0x001fca00078e00ff */
[----:B------:R-:W-:-:S07]  /*12dc0*/  @P0 SHF.R.U32.HI R3, RZ, R7, R6 ;  /* 0x00000007ff030219 */ /* 0x000fce0000011606 */
.L_x_2067:
[----:B------:R-:W-:Y:S05]  /*12dd0*/  BSYNC B0 ;  /* 0x0000000000007941 */ /* 0x000fea0003800000 */
.L_x_2065:
[----:B------:R-:W-:-:S05]  /*12de0*/  IMAD R3, R3, R8, RZ ;  /* 0x0000000803037224 */ /* 0x000fca00078e02ff */
[----:B------:R-:W-:-:S07]  /*12df0*/  VIMNMX R4, R4, R3, !PT ;  /* 0x0000000304047248 */ /* 0x000fce0007fe0100 */
.L_x_2064:
[----:B------:R-:W-:-:S05]  /*12e00*/  VIADD R4, R4, 0x3f ;  /* 0x0000003f04047836 */ /* 0x000fca0000000000 */
[----:B------:R-:W-:-:S04]  /*12e10*/  SHF.R.S32.HI R3, RZ, 0x1f, R4 ;  /* 0x0000001fff037819 */ /* 0x000fc80000011404 */
[----:B------:R-:W-:-:S04]  /*12e20*/  LEA.HI R3, R3, R4, RZ, 0x6 ;  /* 0x0000000403037211 */ /* 0x000fc800078f30ff */
[----:B------:R-:W-:-:S04]  /*12e30*/  SHF.R.S32.HI R3, RZ, 0x6, R3 ;  /* 0x00000006ff037819 */ /* 0x000fc80000011403 */
[----:B------:R-:W-:-:S04]  /*12e40*/  VIMNMX R169, R154, R3, !PT ;  /* 0x000000039aa97248 */ /* 0x000fc80007fe0100 */
[----:B------:R-:W-:-:S13]  /*12e50*/  ISETP.GE.AND P0, PT, R0, R169, PT ;  /* 0x000000a90000720c */ /* 0x000fda0003f06270 */
[----:B------:R-:W-:Y:S05]  /*12e60*/  @!P0 BRA `(.L_x_2068) ;  /* 0x0000007000188947 */ /* 0x000fea0003800000 */
.L_x_2089:
        /* <DEDUP_REMOVED lines=13> */
[----:B------:R-:W-:Y:S01]  /*12f40*/  IMAD.MOV.U32 R10, RZ, RZ, R0 ;  /* 0x000000ffff0a7224 */ /* 0x000fe200078e0000 */
[----:B------:R-:W-:Y:S05]  /*12f50*/  YIELD ;  /* 0x0000000000007946 */ /* 0x000fea0003800000 */
[----:B------:R-:W-:Y:S01]  /*12f60*/  BSSY B0, `(.L_x_2069) ;  /* 0x0000008000007945 */ /* 0x000fe20003800000 */
[----:B------:R-:W-:Y:S01]  /*12f70*/  VIADD R0, R0, 0xffffffff ;  /* 0xffffffff00007836 */ /* 0x000fe20000000000 */
[----:B------:R-:W-:Y:S01]  /*12f80*/  ISETP.GT.AND P0, PT, R10, R169, PT ;  /* 0x000000a90a00720c */ /* 0x000fe20003f04270 */
[----:B-1----:R-:W-:Y:S01]  /*12f90*/  @!P1 IMAD.MOV.U32 R6, RZ, RZ, RZ ;  /* 0x000000ffff069224 */ /* 0x002fe200078e00ff */
[----:B--2---:R-:W-:-:S05]  /*12fa0*/  @!P1 LOP3.LUT R8, R7, 0x1, RZ, 0x3c, !PT ;  /* 0x0000000107089812 */ /* 0x004fca00078e3cff */
[----:B------:R0:W-:Y:S01]  /*12fb0*/  @!P1 STL [R1+0x1ec], R8 ;  /* 0x0001ec0801009387 */ /* 0x0001e20000100800 */
[----:B------:R-:W-:Y:S05]  /*12fc0*/  @!P2 BRA `(.L_x_2070) ;  /* 0x000000000004a947 */ /* 0x000fea0003800000 */
[----:B------:R-:W-:Y:S01]  /*12fd0*/  BPT.TRAP 0x1 ;  /* 0x000000040000795c */ /* 0x000fe20000300000 */
.L_x_2070:
[----:B------:R-:W-:Y:S05]  /*12fe0*/  BSYNC B0 ;  /* 0x0000000000007941 */ /* 0x000fea0003800000 */
.L_x_2069:
[----:B0-----:R-:W2:Y:S02]  /*12ff0*/  LDL.64 R4, [R1+0x8] ;  /* 0x0000080001047983 */ /* 0x001ea40000100a00 */
[----:B--2---:R-:W-:Y:S02]  /*13000*/  MOV R3, R4 ;  /* 0x0000000400037202 */ /* 0x004fe40000000f00 */
[----:B-----5:R-:W-:-:S03]  /*13010*/  SHF.L.U32 R5, R8, 0x1f, RZ ;  /* 0x0000001f08057819 */ /* 0x020fc600000006ff */
[----:B------:R-:W-:-:S04]  /*13020*/  IMAD R6, R6, 0x8, R3 ;  /* 0x0000000806067824 */ /* 0x000fc800078e0203 */
[----:B------:R0:W1:Y:S01]  /*13030*/  SYNCS.PHASECHK.TRANS64.TRYWAIT P1, [R6+URZ], R5 ;  /* 0x00000005060075a7 */ /* 0x000062000802017f */
[----:B------:R0:W5:Y:S01]  /*13040*/  LDL.64 R8, [R1+0x1e8] ;  /* 0x0001e80001087983 */ /* 0x0001620000100a00 */
[----:B------:R-:W-:Y:S04]  /*13050*/  BSSY B0, `(.L_x_2071) ;  /* 0x0000003000007945 */ /* 0x000fe80003800000 */
[----:B------:R-:W-:Y:S05]  /*13060*/  @!P2 BRA `(.L_x_2072) ;  /* 0x000000000004a947 */ /* 0x000fea0003800000 */
[----:B------:R-:W-:Y:S01]  /*13070*/  BPT.TRAP 0x1 ;  /* 0x000000040000795c */ /* 0x000fe20000300000 */
.L_x_2072:
[----:B------:R-:W-:Y:S05]  /*13080*/  BSYNC B0 ;  /* 0x0000000000007941 */ /* 0x000fea0003800000 */
.L_x_2071:
[----:B------:R-:W-:Y:S04]  /*13090*/  BSSY B0, `(.L_x_2073) ;  /* 0x0000006000007945 */ /* 0x000fe80003800000 */
[----:B-1----:R-:W-:Y:S05]  /*130a0*/  @P1 BRA `(.L_x_2074) ;  /* 0x0000000000101947 */ /* 0x002fea0003800000 */
[----:B-----5:R-:W-:Y:S01]  /*130b0*/  IMAD R8, R8, 0x8, R3 ;  /* 0x0000000808087824 */ /* 0x020fe200078e0203 */
[----:B------:R-:W-:-:S04]  /*130c0*/  SHF.L.U32 R9, R9, 0x1f, RZ ;  /* 0x0000001f09097819 */ /* 0x000fc800000006ff */
[----:B------:R-:W1:Y:S02]  /*130d0*/  SYNCS.PHASECHK.TRANS64.TRYWAIT P1, [R8+URZ], R9 ;  /* 0x00000009080075a7 */ /* 0x000e64000802017f */
[----:B-1----:R-:W-:Y:S05]  /*130e0*/  @!P1 BRA `(.L_x_2075) ;  /* 0x000001b000609947 */ /* 0x002fea0003800000 */
.L_x_2074:
[----:B------:R-:W-:Y:S05]  /*130f0*/  BSYNC B0 ;  /* 0x0000000000007941 */ /* 0x000fea0003800000 */
.L_x_2073:
[----:B------:R-:W2:Y:S04]  /*13100*/  LDL R3, [R1+0x1e8] ;  /* 0x0001e80001037983 */ /* 0x000ea80000100800 */
[----:B0-----:R-:W2:Y:S01]  /*13110*/  LD.E.64 R4, desc[UR44][R16.64+0xa0] ;  /* 0x0000a02c10047980 */ /* 0x001ea2000c101b00 */
        /* <DEDUP_REMOVED lines=55> */
.L_x_2077:
[----:B------:R-:W-:Y:S05]  /*13490*/  BSYNC B0 ;  /* 0x0000000000007941 */ /* 0x000fea0003800000 */
.L_x_2076:
        /* <DEDUP_REMOVED lines=8> */
.L_x_2079:
[----:B------:R-:W-:Y:S05]  /*13520*/  BSYNC B0 ;  /* 0x0000000000007941 */ /* 0x000fea0003800000 */
.L_x_2078:
[----:B------:R-:W-:Y:S04]  /*13530*/  BSSY B0, `(.L_x_2080) ;  /* 0x0000004000007945 */ /* 0x000fe80003800000 */
[----:B-1----:R-:W-:Y:S05]  /*13540*/  @P1 BRA `(.L_x_2081) ;  /* 0x0000000000081947 */ /* 0x002fea0003800000 */
[----:B------:R-:W1:Y:S02]  /*13550*/  SYNCS.PHASECHK.TRANS64.TRYWAIT P1, [R18+URZ], R19 ;  /* 0x00000013120075a7 */ /* 0x000e64000802017f */
[----:B-1----:R-:W-:Y:S05]  /*13560*/  @!P1 BRA `(.L_x_2082) ;  /* 0x000001ac00549947 */ /* 0x002fea0003800000 */
.L_x_2081:
[----:B------:R-:W-:Y:S05]  /*13570*/  BSYNC B0 ;  /* 0x0000000000007941 */ /* 0x000fea0003800000 */
.L_x_2080:
[----:B------:R-:W2:Y:S04]  /*13580*/  LDL R7, [R1+0x88] ;  /* 0x0000880001077983 */ /* 0x000ea80000100800 */
[----:B------:R-:W3:Y:S04]  /*13590*/  LDL R3, [R1+0x1e8] ;  /* 0x0001e80001037983 */ /* 0x000ee80000100800 */
[----:B------:R-:W3:Y:S04]  /*135a0*/  LD.E.64 R4, desc[UR44][R16.64+0xb8] ;  /* 0x0000b82c10047980 */ /* 0x000ee8000c101b00 */
[----:B------:R-:W4:Y:S04]  /*135b0*/  LD.E.64 R8, desc[UR44][R16.64+0xb0] ;  /* 0x0000b02c10087980 */ /* 0x000f28000c101b00 */
[----:B------:R-:W-:Y:S04]  /*135c0*/  STL [R1+0x88], R6 ;  /* 0x0000880601007387 */ /* 0x000fe80000100800 */
[----:B------:R-:W5:Y:S04]  /*135d0*/  LD.E.64 R10, desc[UR44][R16.64+0xb0] ;  /* 0x0000b02c100a7980 */ /* 0x000f68000c101b00 */
[----:B------:R-:W-:Y:S04]  /*135e0*/  STL [R1+0x88], R6 ;  /* 0x0000880601007387 */ /* 0x000fe80000100800 */
[----:B------:R-:W5:Y:S04]  /*135f0*/  LD.E.64 R12, desc[UR44][R16.64+0xb0] ;  /* 0x0000b02c100c7980 */ /* 0x000f68000c101b00 */
[----:B------:R-:W-:Y:S04]  /*13600*/  STL [R1+0x88], R6 ;  /* 0x0000880601007387 */ /* 0x000fe80000100800 */
[----:B------:R-:W5:Y:S01]  /*13610*/  LD.E.64 R14, desc[UR44][R16.64+0xb0] ;  /* 0x0000b02c100e7980 */ /* 0x000f62000c101b00 */
[----:B------:R-:W-:Y:S05]  /*13620*/  WARPSYNC.ALL ;  /* 0x0000000000007948 */ /* 0x000fea0003800000 */
[----:B------:R-:W-:Y:S04]  /*13630*/  STL [R1+0x88], R6 ;  /* 0x0000880601007387 */ /* 0x000fe80000100800 */
[----:B01----:R-:W5:Y:S01]  /*13640*/  LD.E.64 R18, desc[UR44][R16.64+0xb0] ;  /* 0x0000b02c10127980 */ /* 0x003f62000c101b00 */
[----:B------:R-:W-:-:S03]  /*13650*/  WARPGROUP.ARRIVE ;  /* 0x00000000000079c5 */ /* 0x000fc60000000000 */
[----:B------:R-:W-:Y:S01]  /*13660*/  STL [R1+0x88], R6 ;  /* 0x0000880601007387 */ /* 0x000fe20000100800 */
[----:B--2---:R-:W-:Y:S01]  /*13670*/  ISETP.NE.U32.AND P1, PT, R7, RZ, PT ;  /* 0x000000ff0700720c */ /* 0x004fe20003f25070 */
[----:B---3--:R-:W-:Y:S01]  /*13680*/  IMAD R4, R3, 0x1000, R4 ;  /* 0x0000100003047824 */ /* 0x008fe200078e0204 */
[----:B------:R-:W-:Y:S02]  /*13690*/  R2UR UR7, R5 ;  /* 0x00000000050772ca */ /* 0x000fe400000e0000 */
[----:B----4-:R-:W-:Y:S02]  /*136a0*/  R2UR UR4, R8 ;  /* 0x00000000080472ca */ /* 0x010fe400000e0000 */
[----:B------:R-:W-:Y:S02]  /*136b0*/  R2UR UR6, R4 ;  /* 0x00000000040672ca */ /* 0x000fe400000e0000 */
[----:B------:R-:W-:-:S05]  /*136c0*/  R2UR UR5, R9 ;  /* 0x00000000090572ca */ /* 0x000fca00000e0000 */
[----:B------:R-:W-:-:S08]  /*136d0*/  VOTEU.ANY UP0, P1 ;  /* 0x00000000003f7886 */ /* 0x000fd00000800100 */
[----:B------:R-:W-:Y:S01]  /*136e0*/  HGMMA.64x64x16.F32.BF16 R24, gdesc[UR4], R24, UP0, gsb0 ;  /* 0x00e00000041879f0 */ /* 0x000fe2000b801818 */
[----:B-----5:R-:W-:Y:S02]  /*136f0*/  VIADD R10, R10, 0x2 ;  /* 0x000000020a0a7836 */ /* 0x020fe40000000000 */
[----:B------:R-:W-:Y:S02]  /*13700*/  VIADD R8, R4, 0x2 ;  /* 0x0000000204087836 */ /* 0x000fe40000000000 */
[----:B------:R-:W-:Y:S01]  /*13710*/  IMAD.MOV.U32 R9, RZ, RZ, R5 ;  /* 0x000000ffff097224 */ /* 0x000fe200078e0005 */
[----:B------:R-:W-:Y:S02]  /*13720*/  R2UR UR4, R10 ;  /* 0x000000000a0472ca */ /* 0x000fe400000e0000 */
[----:B------:R-:W-:Y:S02]  /*13730*/  R2UR UR6, R8 ;  /* 0x00000000080672ca */ /* 0x000fe400000e0000 */
[----:B------:R-:W-:-:S02]  /*13740*/  R2UR UR7, R9 ;  /* 0x00000000090772ca */ /* 0x000fc400000e0000 */
[----:B------:R-:W-:Y:S01]  /*13750*/  R2UR UR5, R11 ;  /* 0x000000000b0572ca */ /* 0x000fe200000e0000 */
[----:B------:R-:W-:Y:S02]  /*13760*/  WARPGROUP.DEPBAR.LE gsb0, 0x0 ;  /* 0x00008000000079c5 */ /* 0x000fe40000010000 */
[----:B------:R-:W2:Y:S01]  /*13770*/  LD.E.64 R20, desc[UR44][R16.64+0xb0] ;  /* 0x0000b02c10147980 */ /* 0x000ea2000c101b00 */
[----:B------:R-:W-:-:S09]  /*13780*/  WARPGROUP.ARRIVE ;  /* 0x00000000000079c5 */ /* 0x000fd20000000000 */
[----:B------:R-:W-:Y:S01]  /*13790*/  HGMMA.64x64x16.F32.BF16 R24, gdesc[UR4], R24, gsb0 ;  /* 0x00e00000041879f0 */ /* 0x000fe20008001818 */
[----:B------:R-:W-:Y:S02]  /*137a0*/  VIADD R12, R12, 0x4 ;  /* 0x000000040c0c7836 */ /* 0x000fe40000000000 */
[----:B------:R-:W-:Y:S02]  /*137b0*/  VIADD R8, R4, 0x4 ;  /* 0x0000000404087836 */ /* 0x000fe40000000000 */
[----:B------:R-:W-:Y:S01]  /*137c0*/  IMAD.MOV.U32 R9, RZ, RZ, R5 ;  /* 0x000000ffff097224 */ /* 0x000fe200078e0005 */
[----:B------:R-:W-:Y:S02]  /*137d0*/  R2UR UR4, R12 ;  /* 0x000000000c0472ca */ /* 0x000fe400000e0000 */
[----:B------:R-:W-:Y:S02]  /*137e0*/  R2UR UR6, R8 ;  /* 0x00000000080672ca */ /* 0x000fe400000e0000 */
[----:B------:R-:W-:-:S02]  /*137f0*/  R2UR UR7, R9 ;  /* 0x00000000090772ca */ /* 0x000fc400000e0000 */
[----:B------:R-:W-:Y:S01]  /*13800*/  R2UR UR5, R13 ;  /* 0x000000000d0572ca */ /* 0x000fe200000e0000 */
[----:B------:R-:W-:Y:S01]  /*13810*/  STL [R1+0x88], R6 ;  /* 0x0000880601007387 */ /* 0x000fe20000100800 */
[----:B------:R-:W-:-:S03]  /*13820*/  WARPGROUP.DEPBAR.LE gsb0, 0x0 ;  /* 0x00008000000079c5 */ /* 0x000fc60000010000 */
[----:B------:R-:W3:Y:S01]  /*13830*/  LD.E.64 R10, desc[UR44][R16.64+0xb0] ;  /* 0x0000b02c100a7980 */ /* 0x000ee2000c101b00 */
[----:B------:R-:W-:-:S07]  /*13840*/  WARPGROUP.ARRIVE ;  /* 0x00000000000079c5 */ /* 0x000fce0000000000 */
        /* <DEDUP_REMOVED lines=10> */
[----:B------:R-:W4:Y:S01]  /*138f0*/  LD.E.64 R12, desc[UR44][R16.64+0xb0] ;  /* 0x0000b02c100c7980 */ /* 0x000f22000c101b00 */
        /* <DEDUP_REMOVED lines=11> */
[----:B------:R-:W5:Y:S01]  /*139b0*/  LD.E.64 R14, desc[UR44][R16.64+0xb0] ;  /* 0x0000b02c100e7980 */ /* 0x000f62000c101b00 */
[----:B------:R-:W-:-:S07]  /*139c0*/  WARPGROUP.ARRIVE ;  /* 0x00000000000079c5 */ /* 0x000fce0000000000 */
[----:B------:R-:W-:Y:S01]  /*139d0*/  HGMMA.64x64x16.F32.BF16 R24, gdesc[UR4], R24, gsb0 ;  /* 0x00e00000041879f0 */ /* 0x000fe20008001818 */
[----:B------:R-:W-:Y:S02]  /*139e0*/  VIADD R8, R4, 0x202 ;  /* 0x0000020204087836 */ /* 0x000fe40000000000 */
[----:B------:R-:W-:-:S03]  /*139f0*/  IMAD.MOV.U32 R9, RZ, RZ, R5 ;  /* 0x000000ffff097224 */ /* 0x000fc600078e0005 */
[----:B------:R-:W-:Y:S02]  /*13a00*/  R2UR UR6, R8 ;  /* 0x00000000080672ca */ /* 0x000fe400000e0000 */
[----:B------:R-:W-:Y:S01]  /*13a10*/  R2UR UR7, R9 ;  /* 0x00000000090772ca */ /* 0x000fe200000e0000 */
[----:B------:R-:W-:Y:S01]  /*13a20*/  STL [R1+0x88], R6 ;  /* 0x0000880601007387 */ /* 0x000fe20000100800 */
[----:B--2---:R-:W-:Y:S01]  /*13a30*/  VIADD R20, R20, 0x202 ;  /* 0x0000020214147836 */ /* 0x004fe20000000000 */
[----:B------:R-:W-:-:S04]  /*13a40*/  R2UR UR5, R21 ;  /* 0x00000000150572ca */ /* 0x000fc800000e0000 */
[----:B------:R-:W-:Y:S01]  /*13a50*/  R2UR UR4, R20 ;  /* 0x00000000140472ca */ /* 0x000fe200000e0000 */
[----:B------:R-:W-:Y:S02]  /*13a60*/  WARPGROUP.DEPBAR.LE gsb0, 0x0 ;  /* 0x00008000000079c5 */ /* 0x000fe40000010000 */
[----:B------:R-:W2:Y:S01]  /*13a70*/  LD.E.64 R18, desc[UR44][R16.64+0xb0] ;  /* 0x0000b02c10127980 */ /* 0x000ea2000c101b00 */
[----:B------:R-:W-:-:S09]  /*13a80*/  WARPGROUP.ARRIVE ;  /* 0x00000000000079c5 */ /* 0x000fd20000000000 */
[----:B------:R-:W-:Y:S01]  /*13a90*/  HGMMA.64x64x16.F32.BF16 R24, gdesc[UR4], R24, gsb0 ;  /* 0x00e00000041879f0 */ /* 0x000fe20008001818 */
[----:B------:R-:W-:Y:S02]  /*13aa0*/  VIADD R8, R4, 0x204 ;  /* 0x0000020404087836 */ /* 0x000fe40000000000 */
[----:B------:R-:W-:-:S03]  /*13ab0*/  IMAD.MOV.U32 R9, RZ, RZ, R5 ;  /* 0x000000ffff097224 */ /* 0x000fc600078e0005 */
[----:B------:R-:W-:Y:S02]  /*13ac0*/  R2UR UR6, R8 ;  /* 0x00000000080672ca */ /* 0x000fe400000e0000 */
[----:B------:R-:W-:Y:S01]  /*13ad0*/  R2UR UR7, R9 ;  /* 0x00000000090772ca */ /* 0x000fe200000e0000 */
[----:B------:R-:W-:Y:S01]  /*13ae0*/  STL [R1+0x88], R6 ;  /* 0x0000880601007387 */ /* 0x000fe20000100800 */
[----:B---3--:R-:W-:Y:S01]  /*13af0*/  VIADD R10, R10, 0x204 ;  /* 0x000002040a0a7836 */ /* 0x008fe20000000000 */
[----:B------:R-:W-:-:S04]  /*13b00*/  R2UR UR5, R11 ;  /* 0x000000000b0572ca */ /* 0x000fc800000e0000 */
[----:B------:R-:W-:Y:S01]  /*13b10*/  R2UR UR4, R10 ;  /* 0x000000000a0472ca */ /* 0x000fe200000e0000 */
[----:B------:R-:W-:Y:S02]  /*13b20*/  WARPGROUP.DEPBAR.LE gsb0, 0x0 ;  /* 0x00008000000079c5 */ /* 0x000fe40000010000 */
[----:B------:R-:W3:Y:S01]  /*13b30*/  LD.E.64 R20, desc[UR44][R16.64+0xb0] ;  /* 0x0000b02c10147980 */ /* 0x000ee2000c101b00 */
[----:B------:R-:W-:-:S09]  /*13b40*/  WARPGROUP.ARRIVE ;  /* 0x00000000000079c5 */ /* 0x000fd20000000000 */
[----:B------:R-:W-:Y:S01]  /*13b50*/  HGMMA.64x64x16.F32.BF16 R24, gdesc[UR4], R24, gsb0 ;  /* 0x00e00000041879f0 */ /* 0x000fe20008001818 */
[----:B------:R-:W-:Y:S02]  /*13b60*/  VIADD R8, R4, 0x206 ;  /* 0x0000020604087836 */ /* 0x000fe40000000000 */
[----:B------:R-:W-:-:S03]  /*13b70*/  IMAD.MOV.U32 R9, RZ, RZ, R5 ;  /* 0x000000ffff097224 */ /* 0x000fc600078e0005 */
[----:B------:R-:W-:Y:S02]  /*13b80*/  R2UR UR6, R8 ;  /* 0x00000000080672ca */ /* 0x000fe400000e0000 */
[----:B------:R-:W-:Y:S01]  /*13b90*/  R2UR UR7, R9 ;  /* 0x00000000090772ca */ /* 0x000fe200000e0000 */
[----:B------:R-:W-:Y:S01]  /*13ba0*/  STL [R1+0x88], R6 ;  /* 0x0000880601007387 */ /* 0x000fe20000100800 */
[----:B----4-:R-:W-:Y:S01]  /*13bb0*/  VIADD R12, R12, 0x206 ;  /* 0x000002060c0c7836 */ /* 0x010fe20000000000 */
[----:B------:R-:W-:-:S04]  /*13bc0*/  R2UR UR5, R13 ;  /* 0x000000000d0572ca */ /* 0x000fc800000e0000 */
[----:B------:R-:W-:Y:S01]  /*13bd0*/  R2UR UR4, R12 ;  /* 0x000000000c0472ca */ /* 0x000fe200000e0000 */
[----:B------:R-:W-:Y:S02]  /*13be0*/  WARPGROUP.DEPBAR.LE gsb0, 0x0 ;  /* 0x00008000000079c5 */ /* 0x000fe40000010000 */
[----:B------:R-:W4:Y:S01]  /*13bf0*/  LD.E.64 R10, desc[UR44][R16.64+0xb0] ;  /* 0x0000b02c100a7980 */ /* 0x000f22000c101b00 */
[----:B------:R-:W-:-:S09]  /*13c00*/  WARPGROUP.ARRIVE ;  /* 0x00000000000079c5 */ /* 0x000fd20000000000 */
[----:B------:R-:W-:Y:S01]  /*13c10*/  HGMMA.64x64x16.F32.BF16 R24, gdesc[UR4], R24, gsb0 ;  /* 0x00e00000041879f0 */ /* 0x000fe20008001818 */
[----:B------:R-:W-:Y:S02]  /*13c20*/  VIADD R8, R4, 0x400 ;  /* 0x0000040004087836 */ /* 0x000fe40000000000 */
[----:B------:R-:W-:-:S03]  /*13c30*/  IMAD.MOV.U32 R9, RZ, RZ, R5 ;  /* 0x000000ffff097224 */ /* 0x000fc600078e0005 */
[----:B------:R-:W-:Y:S02]  /*13c40*/  R2UR UR6, R8 ;  /* 0x00000000080672ca */ /* 0x000fe400000e0000 */
[----:B------:R-:W-:Y:S01]  /*13c50*/  R2UR UR7, R9 ;  /* 0x00000000090772ca */ /* 0x000fe200000e0000 */
[----:B------:R-:W-:Y:S01]  /*13c60*/  STL [R1+0x88], R6 ;  /* 0x0000880601007387 */ /* 0x000fe20000100800 */
[----:B-----5:R-:W-:Y:S01]  /*13c70*/  VIADD R14, R14, 0x400 ;  /* 0x000004000e0e7836 */ /* 0x020fe20000000000 */
[----:B------:R-:W-:-:S04]  /*13c80*/  R2UR UR5, R15 ;  /* 0x000000000f0572ca */ /* 0x000fc800000e0000 */
[----:B------:R-:W-:Y:S01]  /*13c90*/  R2UR UR4, R14 ;  /* 0x000000000e0472ca */ /* 0x000fe200000e0000 */
[----:B------:R-:W-:Y:S02]  /*13ca0*/  WARPGROUP.DEPBAR.LE gsb0, 0x0 ;  /* 0x00008000000079c5 */ /* 0x000fe40000010000 */
[----:B------:R-:W5:Y:S01]  /*13cb0*/  LD.E.64 R12, desc[UR44][R16.64+0xb0] ;  /* 0x0000b02c100c7980 */ /* 0x000f62000c101b00 */
[----:B------:R-:W-:-:S09]  /*13cc0*/  WARPGROUP.ARRIVE ;  /* 0x00000000000079c5 */ /* 0x000fd20000000000 */
        /* <DEDUP_REMOVED lines=85> */
[----:B------:R-:W0:Y:S01]  /*14220*/  SHFL.IDX PT, R3, R159, RZ, 0x1f ;  /* 0x00001fff9f037589 */ /* 0x000e2200000e0000 */
[----:B------:R-:W-:Y:S02]  /*14230*/  VIADD R8, R4, 0x800 ;  /* 0x0000080004087836 */ /* 0x000fe40000000000 */
[----:B------:R-:W-:Y:S01]  /*14240*/  IMAD.MOV.U32 R57, RZ, RZ, R5 ;  /* 0x000000ffff397224 */ /* 0x000fe200078e0005 */
[----:B------:R-:W-:Y:S02]  /*14250*/  UMOV UR4, 0x1 ;  /* 0x0000000100047882 */ /* 0x000fe40000000000 */
[----:B------:R-:W-:Y:S02]  /*14260*/  UISETP.NE.U32.AND UP0, UPT, UR4, URZ, UPT ;  /* 0x0000003f0400728c */ /* 0x000fe4000bf05070 */
[----:B------:R-:W-:Y:S02]  /*14270*/  R2UR UR11, R57 ;  /* 0x00000000390b72ca */ /* 0x000fe400000e0000 */
[----:B0-----:R-:W-:-:S04]  /*14280*/  ISETP.GT.AND P1, PT, R3, 0x7f, PT ;  /* 0x0000007f0300780c */ /* 0x001fc80003f24270 */
[----:B------:R-:W-:-:S05]  /*14290*/  SEL R3, RZ, 0x2, !P1 ;  /* 0x00000002ff037807 */ /* 0x000fca0004800000 */
[----:B------:R-:W-:Y:S01]  /*142a0*/  IMAD.IADD R56, R3, 0x1, R8 ;  /* 0x0000000103387824 */ /* 0x000fe200078e0208 */
[----:B-----5:R-:W-:-:S04]  /*142b0*/  IADD3 R10, R10, 0x800, R3 ;  /* 0x000008000a0a7810 */ /* 0x020fc80007ffe003 */
[----:B------:R-:W-:Y:S02]  /*142c0*/  R2UR UR10, R56 ;  /* 0x00000000380a72ca */ /* 0x000fe400000e0000 */
[----:B------:R-:W-:Y:S02]  /*142d0*/  R2UR UR8, R10 ;  /* 0x000000000a0872ca */ /* 0x000fe400000e0000 */
[----:B------:R-:W-:Y:S01]  /*142e0*/  R2UR UR9, R11 ;  /* 0x000000000b0972ca */ /* 0x000fe200000e0000 */
[----:B------:R-:W-:Y:S01]  /*142f0*/  STL [R1+0x88], R6 ;  /* 0x0000880601007387 */ /* 0x000fe20000100800 */
[----:B------:R-:W-:-:S03]  /*14300*/  WARPGROUP.DEPBAR.LE gsb0, 0x0 ;  /* 0x00008000000079c5 */ /* 0x000fc60000010000 */
[----:B------:R-:W5:Y:S01]  /*14310*/  LD.E.64 R20, desc[UR44][R16.64+0xb0] ;  /* 0x0000b02c10147980 */ /* 0x000f62000c101b00 */
[----:B------:R-:W-:-:S07]  /*14320*/  WARPGROUP.ARRIVE ;  /* 0x00000000000079c5 */ /* 0x000fce0000000000 */
[----:B------:R-:W-:Y:S01]  /*14330*/  HGMMA.64x64x16.F32.BF16 R24, gdesc[UR8], R24, UP0, gsb0 ;  /* 0x00e00000081879f0 */ /* 0x000fe2000b801818 */
[----:B------:R-:W-:-:S05]  /*14340*/  IMAD.MOV.U32 R9, RZ, RZ, 0x4 ;  /* 0x00000004ff097424 */ /* 0x000fca00078e00ff */
[----:B------:R-:W-:Y:S01]  /*14350*/  SEL R7, R9, 0x2, P1 ;  /* 0x0000000209077807 */ /* 0x000fe20000800000 */
[----:B------:R-:W-:-:S04]  /*14360*/  IMAD.MOV.U32 R11, RZ, RZ, R5 ;  /* 0x000000ffff0b7224 */ /* 0x000fc800078e0005 */
[----:B------:R-:W-:Y:S01]  /*14370*/  IMAD.IADD R10, R8, 0x1, R7 ;  /* 0x00000001080a7824 */ /* 0x000fe200078e0207 */
[----:B------:R-:W-:-:S04]  /*14380*/  R2UR UR7, R11 ;  /* 0x000000000b0772ca */ /* 0x000fc800000e0000 */
[----:B------:R-:W-:Y:S01]  /*14390*/  R2UR UR6, R10 ;  /* 0x000000000a0672ca */ /* 0x000fe200000e0000 */
[----:B------:R-:W-:Y:S01]  /*143a0*/  STL [R1+0x88], R6 ;  /* 0x0000880601007387 */ /* 0x000fe20000100800 */
[----:B--2---:R-:W-:Y:S02]  /*143b0*/  IADD3 R12, R7, 0x800, R12 ;  /* 0x00000800070c7810 */ /* 0x004fe40007ffe00c */
[----:B------:R-:W-:Y:S02]  /*143c0*/  R2UR UR5, R13 ;  /* 0x000000000d0572ca */ /* 0x000fe400000e0000 */
[----:B------:R-:W-:Y:S01]  /*143d0*/  R2UR UR4, R12 ;  /* 0x000000000c0472ca */ /* 0x000fe200000e0000 */
[----:B------:R-:W-:Y:S02]  /*143e0*/  WARPGROUP.DEPBAR.LE gsb0, 0x0 ;  /* 0x00008000000079c5 */ /* 0x000fe40000010000 */
[----:B------:R-:W2:Y:S01]  /*143f0*/  LD.E.64 R56, desc[UR44][R16.64+0xb0] ;  /* 0x0000b02c10387980 */ /* 0x000ea2000c101b00 */
[----:B------:R-:W-:-:S09]  /*14400*/  WARPGROUP.ARRIVE ;  /* 0x00000000000079c5 */ /* 0x000fd20000000000 */
[----:B------:R-:W-:Y:S01]  /*14410*/  HGMMA.64x64x16.F32.BF16 R24, gdesc[UR4], R24, gsb0 ;  /* 0x00e00000041879f0 */ /* 0x000fe20008001818 */
[----:B------:R-:W-:Y:S01]  /*14420*/  SEL R9, R9, 0x6, !P1 ;  /* 0x0000000609097807 */ /* 0x000fe20004800000 */
[----:B------:R-:W-:-:S04]  /*14430*/  IMAD.MOV.U32 R11, RZ, RZ, R5 ;  /* 0x000000ffff0b7224 */ /* 0x000fc800078e0005 */
[----:B------:R-:W-:Y:S01]  /*14440*/  IMAD.IADD R10, R8, 0x1, R9 ;  /* 0x00000001080a7824 */ /* 0x000fe200078e0209 */
[----:B------:R-:W-:-:S04]  /*14450*/  R2UR UR7, R11 ;  /* 0x000000000b0772ca */ /* 0x000fc800000e0000 */
[----:B------:R-:W-:Y:S01]  /*14460*/  R2UR UR6, R10 ;  /* 0x000000000a0672ca */ /* 0x000fe200000e0000 */
[----:B------:R-:W-:Y:S01]  /*14470*/  STL [R1+0x88], R6 ;  /* 0x0000880601007387 */ /* 0x000fe20000100800 */
[----:B---3--:R-:W-:Y:S02]  /*14480*/  IADD3 R14, R9, 0x800, R14 ;  /* 0x00000800090e7810 */ /* 0x008fe40007ffe00e */
[----:B------:R-:W-:Y:S02]  /*14490*/  R2UR UR5, R15 ;  /* 0x000000000f0572ca */ /* 0x000fe400000e0000 */
[----:B------:R-:W-:Y:S01]  /*144a0*/  R2UR UR4, R14 ;  /* 0x000000000e0472ca */ /* 0x000fe200000e0000 */
[----:B------:R-:W-:Y:S02]  /*144b0*/  WARPGROUP.DEPBAR.LE gsb0, 0x0 ;  /* 0x00008000000079c5 */ /* 0x000fe40000010000 */
[----:B------:R-:W3:Y:S01]  /*144c0*/  LD.E.64 R12, desc[UR44][R16.64+0xb0] ;  /* 0x0000b02c100c7980 */ /* 0x000ee2000c101b00 */
[----:B------:R-:W-:-:S09]  /*144d0*/  WARPGROUP.ARRIVE ;  /* 0x00000000000079c5 */ /* 0x000fd20000000000 */
[----:B------:R-:W-:Y:S01]  /*144e0*/  HGMMA.64x64x16.F32.BF16 R24, gdesc[UR4], R24, gsb0 ;  /* 0x00e00000041879f0 */ /* 0x000fe20008001818 */
[----:B------:R-:W-:Y:S02]  /*144f0*/  IMAD.MOV.U32 R8, RZ, RZ, 0x28 ;  /* 0x00000028ff087424 */ /* 0x000fe400078e00ff */
[----:B------:R-:W-:-:S03]  /*14500*/  IMAD.MOV.U32 R11, RZ, RZ, 0xa00 ;  /* 0x00000a00ff0b7424 */ /* 0x000fc600078e00ff */
[----:B------:R-:W-:Y:S02]  /*14510*/  SEL R8, R8, 0x26, P1 ;  /* 0x0000002608087807 */ /* 0x000fe40000800000 */
[----:B------:R-:W-:-:S05]  /*14520*/  SEL R11, R11, 0x980, P1 ;  /* 0x000009800b0b7807 */ /* 0x000fca0000800000 */
[----:B------:R-:W-:-:S05]  /*14530*/  IMAD.IADD R8, R8, 0x1, R11 ;  /* 0x0000000108087824 */ /* 0x000fca00078e020b */
[----:B------:R-:W-:-:S05]  /*14540*/  LOP3.LUT R11, R8, 0xa06, RZ, 0xc0, !PT ;  /* 0x00000a06080b7812 */ /* 0x000fca00078ec0ff */
[----:B------:R-:W-:-:S05]  /*14550*/  IMAD.IADD R10, R4, 0x1, R11 ;  /* 0x00000001040a7824 */ /* 0x000fca00078e020b */
[----:B------:R-:W-:Y:S01]  /*14560*/  R2UR UR6, R10 ;  /* 0x000000000a0672ca */ /* 0x000fe200000e0000 */
[----:B----4-:R-:W-:Y:S02]  /*14570*/  IMAD.IADD R18, R11, 0x1, R18 ;  /* 0x000000010b127824 */ /* 0x010fe400078e0212 */
[----:B------:R-:W-:Y:S01]  /*14580*/  IMAD.MOV.U32 R11, RZ, RZ, R5 ;  /* 0x000000ffff0b7224 */ /* 0x000fe200078e0005 */
[----:B------:R-:W-:Y:S02]  /*14590*/  R2UR UR5, R19 ;  /* 0x00000000130572ca */ /* 0x000fe400000e0000 */
[----:B------:R-:W-:Y:S02]  /*145a0*/  R2UR UR4, R18 ;  /* 0x00000000120472ca */ /* 0x000fe400000e0000 */
[----:B------:R-:W-:Y:S01]  /*145b0*/  R2UR UR7, R11 ;  /* 0x000000000b0772ca */ /* 0x000fe200000e0000 */
[----:B------:R-:W-:Y:S01]  /*145c0*/  STL [R1+0x88], R6 ;  /* 0x0000880601007387 */ /* 0x000fe20000100800 */
[----:B------:R-:W-:-:S03]  /*145d0*/  WARPGROUP.DEPBAR.LE gsb0, 0x0 ;  /* 0x00008000000079c5 */ /* 0x000fc60000010000 */
[----:B------:R-:W4:Y:S01]  /*145e0*/  LD.E.64 R14, desc[UR44][R16.64+0xb0] ;  /* 0x0000b02c100e7980 */ /* 0x000f22000c101b00 */
[----:B------:R-:W-:-:S07]  /*145f0*/  WARPGROUP.ARRIVE ;  /* 0x00000000000079c5 */ /* 0x000fce0000000000 */
[----:B------:R-:W-:Y:S01]  /*14600*/  HGMMA.64x64x16.F32.BF16 R24, gdesc[UR4], R24, gsb0 ;  /* 0x00e00000041879f0 */ /* 0x000fe20008001818 */
[----:B------:R-:W-:Y:S02]  /*14610*/  VIADD R8, R4, 0xa00 ;  /* 0x00000a0004087836 */ /* 0x000fe40000000000 */
[----:B------:R-:W-:Y:S02]  /*14620*/  IMAD.MOV.U32 R11, RZ, RZ, R5 ;  /* 0x000000ffff0b7224 */ /* 0x000fe400078e0005 */
[----:B------:R-:W-:-:S03]  /*14630*/  IMAD.IADD R10, R3, 0x1, R8 ;  /* 0x00000001030a7824 */ /* 0x000fc600078e0208 */
[----:B------:R-:W-:Y:S02]  /*14640*/  R2UR UR7, R11 ;  /* 0x000000000b0772ca */ /* 0x000fe400000e0000 */
[----:B------:R-:W-:Y:S01]  /*14650*/  R2UR UR6, R10 ;  /* 0x000000000a0672ca */ /* 0x000fe200000e0000 */
[----:B------:R-:W-:Y:S01]  /*14660*/  STL [R1+0x88], R6 ;  /* 0x0000880601007387 */ /* 0x000fe20000100800 */
[----:B-----5:R-:W-:Y:S02]  /*14670*/  IADD3 R20, R3, 0xa00, R20 ;  /* 0x00000a0003147810 */ /* 0x020fe40007ffe014 */
[----:B------:R-:W-:Y:S02]  /*14680*/  R2UR UR5, R21 ;  /* 0x00000000150572ca */ /* 0x000fe400000e0000 */
[----:B------:R-:W-:Y:S01]  /*14690*/  R2UR UR4, R20 ;  /* 0x00000000140472ca */ /* 0x000fe200000e0000 */
[----:B------:R-:W-:Y:S02]  /*146a0*/  WARPGROUP.DEPBAR.LE gsb0, 0x0 ;  /* 0x00008000000079c5 */ /* 0x000fe40000010000 */
[----:B------:R-:W5:Y:S01]  /*146b0*/  LD.E.64 R18, desc[UR44][R16.64+0xb0] ;  /* 0x0000b02c10127980 */ /* 0x000f62000c101b00 */
[----:B------:R-:W-:-:S09]  /*146c0*/  WARPGROUP.ARRIVE ;  /* 0x00000000000079c5 */ /* 0x000fd20000000000 */
[----:B------:R-:W-:Y:S01]  /*146d0*/  HGMMA.64x64x16.F32.BF16 R24, gdesc[UR4], R24, gsb0 ;  /* 0x00e00000041879f0 */ /* 0x000fe20008001818 */
[----:B------:R-:W-:Y:S02]  /*146e0*/  IMAD.IADD R10, R7, 0x1, R8 ;  /* 0x00000001070a7824 */ /* 0x000fe400078e0208 */
[----:B------:R-:W-:-:S03]  /*146f0*/  IMAD.MOV.U32 R11, RZ, RZ, R5 ;  /* 0x000000ffff0b7224 */ /* 0x000fc600078e0005 */
[----:B------:R-:W-:Y:S02]  /*14700*/  R2UR UR6, R10 ;  /* 0x000000000a0672ca */ /* 0x000fe400000e0000 */
        /* <DEDUP_REMOVED lines=9> */
[----:B------:R-:W-:Y:S02]  /*147a0*/  IMAD.IADD R10, R9, 0x1, R8 ;  /* 0x00000001090a7824 */ /* 0x000fe400078e0208 */
[----:B------:R-:W-:-:S03]  /*147b0*/  IMAD.MOV.U32 R11, RZ, RZ, R5 ;  /* 0x000000ffff0b7224 */ /* 0x000fc600078e0005 */
[----:B------:R-:W-:Y:S02]  /*147c0*/  R2UR UR6, R10 ;  /* 0x000000000a0672ca */ /* 0x000fe400000e0000 */
        /* <DEDUP_REMOVED lines=73> */
[----:B------:R-:W-:Y:S02]  /*14c60*/  IMAD.MOV.U32 R11, RZ, RZ, R13 ;  /* 0x000000ffff0b7224 */ /* 0x000fe400078e000d */
        /* <DEDUP_REMOVED lines=8> */
[----:B------:R-:W-:Y:S03]  /*14cf0*/  HGMMA.64x64x16.F32.BF16 R24, gdesc[UR4], R24, gsb0 ;  /* 0x00e00000041879f0 */ /* 0x000fe60008001818 */
[----:B------:R-:W0:Y:S01]  /*14d00*/  S2R R59, SR_TID.X ;  /* 0x00000000003b7919 */ /* 0x000e220000002100 */
[----:B------:R-:W-:Y:S02]  /*14d10*/  VIADD R8, R4, 0xe00 ;  /* 0x00000e0004087836 */ /* 0x000fe40000000000 */
[----:B------:R-:W-:Y:S02]  /*14d20*/  IMAD.MOV.U32 R11, RZ, RZ, R5 ;  /* 0x000000ffff0b7224 */ /* 0x000fe400078e0005 */
[----:B------:R-:W-:-:S03]  /*14d30*/  IMAD.IADD R10, R3, 0x1, R8 ;  /* 0x00000001030a7824 */ /* 0x000fc600078e0208 */
[----:B------:R-:W-:Y:S02]  /*14d40*/  R2UR UR7, R11 ;  /* 0x000000000b0772ca */ /* 0x000fe400000e0000 */
[----:B------:R-:W-:Y:S02]  /*14d50*/  R2UR UR6, R10 ;  /* 0x000000000a0672ca */ /* 0x000fe400000e0000 */
[----:B-----5:R-:W-:Y:S02]  /*14d60*/  IADD3 R14, R3, 0xe00, R14 ;  /* 0x00000e00030e7810 */ /* 0x020fe40007ffe00e */
[----:B------:R-:W-:Y:S02]  /*14d70*/  R2UR UR5, R15 ;  /* 0x000000000f0572ca */ /* 0x000fe400000e0000 */
[----:B------:R-:W-:Y:S02]  /*14d80*/  R2UR UR4, R14 ;  /* 0x000000000e0472ca */ /* 0x000fe400000e0000 */
[----:B0-----:R-:W-:-:S04]  /*14d90*/  LOP3.LUT R59, R59, 0x7f, RZ, 0xc0, !PT ;  /* 0x0000007f3b3b7812 */ /* 0x001fc800078ec0ff */
[----:B------:R-:W-:-:S13]  /*14da0*/  ISETP.NE.AND P2, PT, R59, RZ, PT ;  /* 0x000000ff3b00720c */ /* 0x000fda0003f45270 */
[----:B------:R-:W5:Y:S04]  /*14db0*/  @!P2 LDL.64 R56, [R1+0x30] ;  /* 0x000030000138a983 */ /* 0x000f680000100a00 */
[----:B------:R-:W5:Y:S01]  /*14dc0*/  @!P2 LDL R59, [R1+0x1e8] ;  /* 0x0001e800013ba983 */ /* 0x000f620000100800 */
[----:B------:R-:W-:Y:S02]  /*14dd0*/  WARPGROUP.DEPBAR.LE gsb0, 0x0 ;  /* 0x00008000000079c5 */ /* 0x000fe40000010000 */
[----:B------:R-:W-:-:S06]  /*14de0*/  WARPGROUP.ARRIVE ;  /* 0x00000000000079c5 */ /* 0x000fcc0000000000 */
        /* <DEDUP_REMOVED lines=11> */
[----:B------:R-:W-:-:S05]  /*14ea0*/  IMAD.IADD R8, R9, 0x1, R8 ;  /* 0x0000000109087824 */ /* 0x000fca00078e0208 */
[----:B------:R-:W-:Y:S02]  /*14eb0*/  R2UR UR6, R8 ;  /* 0x00000000080672ca */ /* 0x000fe400000e0000 */
[----:B---3--:R-:W-:Y:S01]  /*14ec0*/  IADD3 R20, R9, 0xe00, R20 ;  /* 0x00000e0009147810 */ /* 0x008fe20007ffe014 */
[----:B------:R-:W-:Y:S01]  /*14ed0*/  IMAD.MOV.U32 R9, RZ, RZ, R5 ;  /* 0x000000ffff097224 */ /* 0x000fe200078e0005 */
[----:B------:R-:W-:Y:S02]  /*14ee0*/  R2UR UR5, R21 ;  /* 0x00000000150572ca */ /* 0x000fe400000e0000 */
        /* <DEDUP_REMOVED lines=14> */
[----:B----4-:R-:W-:Y:S01]  /*14fd0*/  IMAD.IADD R12, R3, 0x1, R12 ;  /* 0x00000001030c7824 */ /* 0x010fe200078e020c */
[----:B------:R-:W-:-:S04]  /*14fe0*/  R2UR UR5, R13 ;  /* 0x000000000d0572ca */ /* 0x000fc800000e0000 */
[----:B------:R-:W-:Y:S01]  /*14ff0*/  R2UR UR4, R12 ;  /* 0x000000000c0472ca */ /* 0x000fe200000e0000 */
[----:B------:R-:W-:Y:S02]  /*15000*/  WARPGROUP.DEPBAR.LE gsb0, 0x0 ;  /* 0x00008000000079c5 */ /* 0x000fe40000010000 */
[----:B------:R-:W-:-:S10]  /*15010*/  WARPGROUP.ARRIVE ;  /* 0x00000000000079c5 */ /* 0x000fd40000000000 */
[----:B------:R-:W-:Y:S01]  /*15020*/  HGMMA.64x64x16.F32.BF16 R24, gdesc[UR4], R24, gsb0 ;  /* 0x00e00000041879f0 */ /* 0x000fe20008001818 */
[----:B------:R0:W-:Y:S01]  /*15030*/  STL [R1+0x88], R6 ;  /* 0x0000880601007387 */ /* 0x0001e20000100800 */
[----:B-----5:R-:W-:-:S05]  /*15040*/  @!P2 MOV R56, R56 ;  /* 0x000000380038a202 */ /* 0x020fca0000000f00 */
[----:B------:R-:W-:-:S05]  /*15050*/  @!P2 IMAD R59, R59, 0x8, R56 ;  /* 0x000000083b3ba824 */ /* 0x000fca00078e0238 */
[----:B------:R-:W-:Y:S01]  /*15060*/  @!P2 PRMT R59, RZ, 0x654, R59 ;  /* 0x00000654ff3ba816 */ /* 0x000fe2000000003b */
[----:B------:R-:W-:-:S03]  /*15070*/  WARPGROUP.DEPBAR.LE gsb0, 0x0 ;  /* 0x00008000000079c5 */ /* 0x000fc60000010000 */
[----:B------:R1:W-:Y:S01]  /*15080*/  @!P2 SYNCS.ARRIVE.TRANS64.RED.A1T0 RZ, [R59+URZ], RZ ;  /* 0x000000ff3bffa9a7 */ /* 0x0003e2000810043f */
[----:B------:R-:W2:Y:S04]  /*15090*/  LDL.64 R10, [R1+0x120] ;  /* 0x00012000010a7983 */ /* 0x000ea80000100a00 */
[----:B------:R-:W0:Y:S04]  /*150a0*/  LDL.64 R8, [R1+0x200] ;  /* 0x0002000001087983 */ /* 0x000e280000100a00 */
[----:B------:R-:W3:Y:S04]  /*150b0*/  LDL R13, [R1+0x220] ;  /* 0x00022000010d7983 */ /* 0x000ee80000100800 */
[----:B------:R-:W4:Y:S04]  /*150c0*/  LDL.64 R14, [R1+0x210] ;  /* 0x00021000010e7983 */ /* 0x000f280000100a00 */
[----:B------:R-:W5:Y:S04]  /*150d0*/  LDL.64 R18, [R1+0xd8] ;  /* 0x0000d80001127983 */ /* 0x000f680000100a00 */
[----:B--2---:R-:W2:Y:S02]  /*150e0*/  LD.E R10, desc[UR44][R10.64] ;  /* 0x0000002c0a0a7980 */ /* 0x004ea4000c101900 */
[-C--:B--2---:R-:W-:Y:S01]  /*150f0*/  FMUL.FTZ R57, R24, R10.reuse ;  /* 0x0000000a18397220 */ /* 0x084fe20000410000 */
[-C--:B------:R-:W-:Y:S01]  /*15100*/  FMUL.FTZ R4, R26, R10.reuse ;  /* 0x0000000a1a047220 */ /* 0x080fe20000410000 */
[-C--:B------:R-:W-:Y:S01]  /*15110*/  FMUL.FTZ R5, R25, R10.reuse ;  /* 0x0000000a19057220 */ /* 0x080fe20000410000 */
[-C--:B------:R-:W-:Y:S01]  /*15120*/  FMUL.FTZ R3, R27, R10.reuse ;  /* 0x0000000a1b037220 */ /* 0x080fe20000410000 */
[----:B------:R-:W-:-:S02]  /*15130*/  FMUL.FTZ R66, R28, R10 ;  /* 0x0000000a1c427220 */ /* 0x000fc40000410000 */
[----:B------:R-:W0:Y:S01]  /*15140*/  MUFU.TANH R57, R57 ;  /* 0x0000003900397308 */ /* 0x000e220000002400 */
[-C--:B------:R-:W-:Y:S01]  /*15150*/  FMUL.FTZ R167, R30, R10.reuse ;  /* 0x0000000a1ea77220 */ /* 0x080fe20000410000 */
[----:B------:R-:W-:-:S06]  /*15160*/  FMUL.FTZ R163, R29, R10 ;  /* 0x0000000a1da37220 */ /* 0x000fcc0000410000 */
[----:B------:R-:W2:Y:S01]  /*15170*/  MUFU.TANH R4, R4 ;  /* 0x0000000400047308 */ /* 0x000ea20000002400 */
[----:B------:R-:W-:-:S07]  /*15180*/  FMUL.FTZ R158, R31, R10 ;  /* 0x0000000a1f9e7220 */ /* 0x000fce0000410000 */
[----:B------:R-:W1:Y:S01]  /*15190*/  MUFU.TANH R5, R5 ;  /* 0x0000000500057308 */ /* 0x000e620000002400 */
[-C--:B------:R-:W-:Y:S01]  /*151a0*/  FMUL.FTZ R77, R32, R10.reuse ;  /* 0x0000000a204d7220 */ /* 0x080fe20000410000 */
[----:B------:R-:W-:-:S06]  /*151b0*/  FMUL.FTZ R168, R34, R10 ;  /* 0x0000000a22a87220 */ /* 0x000fcc0000410000 */
[----:B------:R-:W3:Y:S01]  /*151c0*/  MUFU.TANH R3, R3 ;  /* 0x0000000300037308 */ /* 0x000ee20000002400 */
[----:B------:R-:W-:-:S07]  /*151d0*/  FMUL.FTZ R165, R33, R10 ;  /* 0x0000000a21a57220 */ /* 0x000fce0000410000 */
[----:B------:R-:W4:Y:S01]  /*151e0*/  MUFU.TANH R66, R66 ;  /* 0x0000004200427308 */ /* 0x000f220000002400 */
[----:B------:R-:W-:-:S07]  /*151f0*/  FMUL.FTZ R170, R35, R10 ;  /* 0x0000000a23aa7220 */ /* 0x000fce0000410000 */
[----:B------:R-:W5:Y:S01]  /*15200*/  MUFU.TANH R167, R167 ;  /* 0x000000a700a77308 */ /* 0x000f620000002400 */
[----:B0-----:R-:W-:Y:S01]  /*15210*/  FMNMX.FTZ R6, R57, R8, !PT ;  /* 0x0000000839067209 */ /* 0x001fe20007810000 */
[----:B------:R-:W-:Y:S01]  /*15220*/  FMUL.FTZ R87, R36, R10 ;  /* 0x0000000a24577220 */ /* 0x000fe20000410000 */
[----:B--2---:R-:W-:-:S05]  /*15230*/  FMNMX.FTZ R12, R4, R9, !PT ;  /* 0x00000009040c7209 */ /* 0x004fca0007810000 */
[----:B------:R-:W0:Y:S01]  /*15240*/  MUFU.TANH R163, R163 ;  /* 0x000000a300a37308 */ /* 0x000e220000002400 */
[----:B------:R-:W-:-:S07]  /*15250*/  FMUL.FTZ R172, R38, R10 ;  /* 0x0000000a26ac7220 */ /* 0x000fce0000410000 */
[----:B------:R-:W2:Y:S01]  /*15260*/  MUFU.TANH R158, R158 ;  /* 0x0000009e009e7308 */ /* 0x000ea20000002400 */
[----:B-1----:R-:W-:Y:S01]  /*15270*/  FMNMX.FTZ R7, R5, R6, !PT ;  /* 0x0000000605077209 */ /* 0x002fe20007810000 */
[----:B------:R-:W-:Y:S01]  /*15280*/  FMUL.FTZ R149, R37, R10 ;  /* 0x0000000a25957220 */ /* 0x000fe20000410000 */
[----:B---3--:R-:W-:-:S05]  /*15290*/  FMNMX.FTZ R12, R3, R12, !PT ;  /* 0x0000000c030c7209 */ /* 0x008fca0007810000 */
[----:B------:R-:W1:Y:S01]  /*152a0*/  MUFU.TANH R77, R77 ;  /* 0x0000004d004d7308 */ /* 0x000e620000002400 */
[----:B------:R-:W-:-:S07]  /*152b0*/  FMUL.FTZ R173, R39, R10 ;  /* 0x0000000a27ad7220 */ /* 0x000fce0000410000 */
[----:B------:R-:W3:Y:S01]  /*152c0*/  MUFU.TANH R168, R168 ;  /* 0x000000a800a87308 */ /* 0x000ee20000002400 */
[----:B----4-:R-:W-:Y:S01]  /*152d0*/  FMNMX.FTZ R6, R66, R7, !PT ;  /* 0x0000000742067209 */ /* 0x010fe20007810000 */
[----:B------:R-:W-:Y:S01]  /*152e0*/  FMUL.FTZ R97, R40, R10 ;  /* 0x0000000a28617220 */ /* 0x000fe20000410000 */
[----:B-----5:R-:W-:-:S05]  /*152f0*/  FMNMX.FTZ R7, R167, R12, !PT ;  /* 0x0000000ca7077209 */ /* 0x020fca0007810000 */
        /* <DEDUP_REMOVED lines=45> */
[----:B-1----:R-:W-:Y:S02]  /*155d0*/  FMNMX.FTZ R6, R107, R6, !PT ;  /* 0x000000066b067209 */ /* 0x002fe40007810000 */
[----:B---3--:R-:W-:-:S05]  /*155e0*/  FMNMX.FTZ R10, R176, R7, !PT ;  /* 0x00000007b00a7209 */ /* 0x008fca0007810000 */
[----:B------:R-:W1:Y:S08]  /*155f0*/  MUFU.TANH R123, R123 ;  /* 0x0000007b007b7308 */ /* 0x000e700000002400 */
[----:B------:R-:W3:Y:S01]  /*15600*/  MUFU.TANH R179, R179 ;  /* 0x000000b300b37308 */ /* 0x000ee20000002400 */
[----:B----4-:R-:W-:Y:S02]  /*15610*/  FMNMX.FTZ R6, R147, R6, !PT ;  /* 0x0000000693067209 */ /* 0x010fe40007810000 */
[----:B-----5:R-:W-:-:S05]  /*15620*/  FMNMX.FTZ R7, R177, R10, !PT ;  /* 0x0000000ab1077209 */ /* 0x020fca0007810000 */
[----:B------:R-:W4:Y:S08]  /*15630*/  MUFU.TANH R125, R125 ;  /* 0x0000007d007d7308 */ /* 0x000f300000002400 */
[----:B------:R-:W5:Y:S01]  /*15640*/  MUFU.TANH R180, R180 ;  /* 0x000000b400b47308 */ /* 0x000f620000002400 */
[----:B0-----:R-:W-:Y:S02]  /*15650*/  FMNMX.FTZ R6, R145, R6, !PT ;  /* 0x0000000691067209 */ /* 0x001fe40007810000 */
[----:B--2---:R-:W-:-:S05]  /*15660*/  FMNMX.FTZ R10, R178, R7, !PT ;  /* 0x00000007b20a7209 */ /* 0x004fca0007810000 */
[----:B------:R-:W0:Y:S08]  /*15670*/  MUFU.TANH R171, R171 ;  /* 0x000000ab00ab7308 */ /* 0x000e300000002400 */
[----:B------:R-:W2:Y:S01]  /*15680*/  MUFU.TANH R181, R181 ;  /* 0x000000b500b57308 */ /* 0x000ea20000002400 */
[----:B-1----:R-:W-:Y:S02]  /*15690*/  FMNMX.FTZ R6, R123, R6, !PT ;  /* 0x000000067b067209 */ /* 0x002fe40007810000 */
[----:B---3--:R-:W-:-:S02]  /*156a0*/  FMNMX.FTZ R7, R179, R10, !PT ;  /* 0x0000000ab3077209 */ /* 0x008fc40007810000 */
[----:B----4-:R-:W-:Y:S02]  /*156b0*/  FMNMX.FTZ R6, R125, R6, !PT ;  /* 0x000000067d067209 */ /* 0x010fe40007810000 */
[----:B-----5:R-:W-:Y:S02]  /*156c0*/  FMNMX.FTZ R10, R180, R7, !PT ;  /* 0x00000007b40a7209 */ /* 0x020fe40007810000 */
[----:B0-----:R-:W-:Y:S02]  /*156d0*/  FMNMX.FTZ R6, R171, R6, !PT ;  /* 0x00000006ab067209 */ /* 0x001fe40007810000 */
[----:B--2---:R-:W-:-:S03]  /*156e0*/  FMNMX.FTZ R7, R181, R10, !PT ;  /* 0x0000000ab5077209 */ /* 0x004fc60007810000 */
[----:B------:R-:W0:Y:S04]  /*156f0*/  SHFL.BFLY PT, R11, R6, 0x2, 0x1f ;  /* 0x0c401f00060b7f89 */ /* 0x000e2800000e0000 */
[----:B------:R-:W-:Y:S04]  /*15700*/  STL.64 [R1+0x200], R6 ;  /* 0x0002000601007387 */ /* 0x000fe80000100a00 */
[----:B------:R-:W2:Y:S01]  /*15710*/  LDL R20, [R1+0x204] ;  /* 0x0002040001147983 */ /* 0x000ea20000100800 */
[----:B0-----:R-:W-:-:S05]  /*15720*/  FMNMX.FTZ R11, R6, R11, !PT ;  /* 0x0000000b060b7209 */ /* 0x001fca0007810000 */
[----:B------:R-:W0:Y:S02]  /*15730*/  SHFL.BFLY PT, R10, R11, 0x1, 0x1f ;  /* 0x0c201f000b0a7f89 */ /* 0x000e2400000e0000 */
[----:B0-----:R-:W-:-:S05]  /*15740*/  FMNMX.FTZ R10, R11, R10, !PT ;  /* 0x0000000a0b0a7209 */ /* 0x001fca0007810000 */
[----:B------:R-:W-:Y:S04]  /*15750*/  STL [R1+0x200], R10 ;  /* 0x0002000a01007387 */ /* 0x000fe80000100800 */
[----:B------:R-:W3:Y:S04]  /*15760*/  LDL R21, [R1+0x200] ;  /* 0x0002000001157983 */ /* 0x000ee80000100800 */
[----:B--2---:R-:W0:Y:S02]  /*15770*/  SHFL.BFLY PT, R7, R20, 0x2, 0x1f ;  /* 0x0c401f0014077f89 */ /* 0x004e2400000e0000 */
[----:B0-----:R-:W-:-:S05]  /*15780*/  FMNMX.FTZ R7, R7, R20, !PT ;  /* 0x0000001407077209 */ /* 0x001fca0007810000 */
[----:B------:R-:W0:Y:S02]  /*15790*/  SHFL.BFLY PT, R6, R7, 0x1, 0x1f ;  /* 0x0c201f0007067f89 */ /* 0x000e2400000e0000 */
[----:B0-----:R-:W-:Y:S01]  /*157a0*/  FMNMX.FTZ R6, R7, R6, !PT ;  /* 0x0000000607067209 */ /* 0x001fe20007810000 */
[----:B---3--:R-:W-:-:S04]  /*157b0*/  FADD.FTZ R8, R8, -R21 ;  /* 0x8000001508087221 */ /* 0x008fc80000010000 */
[----:B------:R-:W-:Y:S01]  /*157c0*/  FADD.FTZ R12, R9, -R6 ;  /* 0x80000006090c7221 */ /* 0x000fe20000010000 */
[----:B------:R-:W-:-:S03]  /*157d0*/  FMUL.FTZ R8, R8, R13 ;  /* 0x0000000d08087220 */ /* 0x000fc60000410000 */
[----:B------:R-:W-:Y:S01]  /*157e0*/  FMUL.FTZ R12, R13, R12 ;  /* 0x0000000c0d0c7220 */ /* 0x000fe20000410000 */
[----:B------:R-:W0:Y:S08]  /*157f0*/  MUFU.EX2 R139, R8 ;  /* 0x00000008008b7308 */ /* 0x000e300000000800 */
[----:B------:R-:W1:Y:S01]  /*15800*/  MUFU.EX2 R138, R12 ;  /* 0x0000000c008a7308 */ /* 0x000e620000000800 */
[----:B------:R2:W-:Y:S01]  /*15810*/  STL [R1+0x204], R6 ;  /* 0x0002040601007387 */ /* 0x0005e20000100800 */
[----:B0-----:R-:W-:Y:S01]  /*15820*/  FMUL.FTZ R14, R139, R14 ;  /* 0x0000000e8b0e7220 */ /* 0x001fe20000410000 */
[----:B-1----:R-:W-:-:S05]  /*15830*/  FMUL.FTZ R15, R15, R138 ;  /* 0x0000008a0f0f7220 */ /* 0x002fca0000410000 */
[----:B------:R2:W-:Y:S04]  /*15840*/  STL.64 [R1+0x210], R14 ;  /* 0x0002100e01007387 */ /* 0x0005e80000100a00 */
[----:B------:R-:W3:Y:S01]  /*15850*/  LD.E R7, desc[UR44][R18.64+0x4] ;  /* 0x0000042c12077980 */ /* 0x000ee2000c101900 */
[----:B------:R-:W-:Y:S01]  /*15860*/  BSSY B0, `(.L_x_2083) ;  /* 0x000000c000007945 */ /* 0x000fe20003800000 */
[----:B---3--:R-:W-:-:S13]  /*15870*/  ISETP.NE.AND P1, PT, R7, RZ, PT ;  /* 0x000000ff0700720c */ /* 0x008fda0003f25270 */
[----:B--2---:R-:W-:Y:S05]  /*15880*/  @P1 BRA `(.L_x_2084) ;  /* 0x0000000000241947 */ /* 0x004fea0003800000 */
        /* <DEDUP_REMOVED lines=9> */
.L_x_2084:
[----:B------:R-:W-:Y:S05]  /*15920*/  BSYNC B0 ;  /* 0x0000000000007941 */ /* 0x000fea0003800000 */
.L_x_2083:
        /* <DEDUP_REMOVED lines=9> */
.L_x_2086:
[----:B------:R-:W-:Y:S05]  /*159c0*/  BSYNC B0 ;  /* 0x0000000000007941 */ /* 0x000fea0003800000 */
.L_x_2085:
        /* <DEDUP_REMOVED lines=58> */
[-C--:B--2---:R-:W-:Y:S01]  /*15d70*/  FMUL.FTZ R132, R132, R182.reuse ;  /* 0x000000b684847220 */ /* 0x084fe20000410000 */
[----:B------:R-:W-:-:S03]  /*15d80*/  FMUL.FTZ R183, R133, R182 ;  /* 0x000000b685b77220 */ /* 0x000fc60000410000 */
        /* <DEDUP_REMOVED lines=27> */
[-CC-:B------:R-:W-:Y:S01]  /*15f40*/  FFMA.FTZ R161, R3, R182.reuse, -R183.reuse ;  /* 0x000000b603a17223 */ /* 0x180fe200000108b7 */
        /* <DEDUP_REMOVED lines=8> */
[----:B------:R-:W-:Y:S08]  /*15fd0*/  MUFU.EX2 R162, R162 ;  /* 0x000000a200a27308 */ /* 0x000ff00000000800 */
[----:B------:R-:W5:Y:S01]  /*15fe0*/  MUFU.EX2 R3, R3 ;  /* 0x0000000300037308 */ /* 0x000f620000000800 */
[----:B---3--:R-:W-:Y:S01]  /*15ff0*/  FADD.FTZ R184, R150, R47 ;  /* 0x0000002f96b87221 */ /* 0x008fe20000010000 */
[----:B0-----:R-:W-:-:S06]  /*16000*/  FADD.FTZ R47, R143, R46 ;  /* 0x0000002e8f2f7221 */ /* 0x001fcc0000010000 */
[----:B------:R-:W0:Y:S08]  /*16010*/  MUFU.EX2 R163, R163 ;  /* 0x000000a300a37308 */ /* 0x000e300000000800 */
[----:B------:R-:W-:Y:S01]  /*16020*/  MUFU.EX2 R158, R158 ;  /* 0x0000009e009e7308 */ /* 0x000fe20000000800 */
[----:B------:R-:W-:Y:S01]  /*16030*/  FFMA.FTZ R172, R172, R182, -R183 ;  /* 0x000000b6acac7223 */ /* 0x000fe200000108b7 */
[----:B-1----:R-:W-:Y:S01]  /*16040*/  FADD.FTZ R184, R161, R184 ;  /* 0x000000b8a1b87221 */ /* 0x002fe20000010000 */
[----:B------:R-:W-:-:S05]  /*16050*/  FADD.FTZ R47, R160, R47 ;  /* 0x0000002fa02f7221 */ /* 0x000fca0000010000 */
[----:B------:R-:W1:Y:S01]  /*16060*/  MUFU.EX2 R164, R164 ;  /* 0x000000a400a47308 */ /* 0x000e620000000800 */
[----:B------:R-:W-:-:S07]  /*16070*/  FFMA.FTZ R185, R173, R182, -R183 ;  /* 0x000000b6adb97223 */ /* 0x000fce00000108b7 */
[----:B------:R-:W3:Y:S01]  /*16080*/  MUFU.EX2 R167, R167 ;  /* 0x000000a700a77308 */ /* 0x000ee20000000800 */
[----:B-----5:R-:W-:Y:S01]  /*16090*/  FADD.FTZ R173, R3, R184 ;  /* 0x000000b803ad7221 */ /* 0x020fe20000010000 */
[----:B------:R-:W-:-:S06]  /*160a0*/  FADD.FTZ R46, R162, R47 ;  /* 0x0000002fa22e7221 */ /* 0x000fcc0000010000 */
[----:B------:R-:W5:Y:S01]  /*160b0*/  MUFU.EX2 R165, R165 ;  /* 0x000000a500a57308 */ /* 0x000f620000000800 */
[----:B------:R-:W-:-:S07]  /*160c0*/  FFMA.FTZ R174, R174, R182, -R183 ;  /* 0x000000b6aeae7223 */ /* 0x000fce00000108b7 */
[----:B------:R-:W5:Y:S01]  /*160d0*/  MUFU.EX2 R168, R168 ;  /* 0x000000a800a87308 */ /* 0x000f620000000800 */
[----:B0-----:R-:W-:Y:S01]  /*160e0*/  FADD.FTZ R47, R163, R46 ;  /* 0x0000002ea32f7221 */ /* 0x001fe20000010000 */
[----:B------:R-:W-:-:S06]  /*160f0*/  FFMA.FTZ R175, R175, R182, -R183 ;  /* 0x000000b6afaf7223 */ /* 0x000fcc00000108b7 */
[----:B------:R-:W-:Y:S08]  /*16100*/  MUFU.EX2 R166, R166 ;  /* 0x000000a600a67308 */ /* 0x000ff00000000800 */
[----:B------:R0:W5:Y:S01]  /*16110*/  MUFU.EX2 R170, R172 ;  /* 0x000000ac00aa7308 */ /* 0x0001620000000800 */
[----:B-1----:R-:W-:Y:S01]  /*16120*/  FADD.FTZ R46, R164, R47 ;  /* 0x0000002fa42e7221 */ /* 0x002fe20000010000 */
[----:B------:R-:W-:-:S06]  /*16130*/  FFMA.FTZ R176, R176, R182, -R183 ;  /* 0x000000b6b0b07223 */ /* 0x000fcc00000108b7 */
[----:B------:R-:W-:Y:S01]  /*16140*/  MUFU.EX2 R149, R149 ;  /* 0x0000009500957308 */ /* 0x000fe20000000800 */
[----:B0-----:R-:W-:-:S07]  /*16150*/  FADD.FTZ R172, R158, R173 ;  /* 0x000000ad9eac7221 */ /* 0x001fce0000010000 */
[----:B------:R-:W0:Y:S01]  /*16160*/  MUFU.EX2 R185, R185 ;  /* 0x000000b900b97308 */ /* 0x000e220000000800 */
[----:B---3--:R-:W-:Y:S01]  /*16170*/  FADD.FTZ R173, R167, R172 ;  /* 0x000000aca7ad7221 */ /* 0x008fe20000010000 */
[----:B-----5:R-:W-:-:S06]  /*16180*/  FADD.FTZ R47, R165, R46 ;  /* 0x0000002ea52f7221 */ /* 0x020fcc0000010000 */
[----:B------:R-:W-:Y:S01]  /*16190*/  MUFU.EX2 R142, R142 ;  /* 0x0000008e008e7308 */ /* 0x000fe20000000800 */
[----:B------:R-:W-:Y:S01]  /*161a0*/  FADD.FTZ R173, R168, R173 ;  /* 0x000000ada8ad7221 */ /* 0x000fe20000010000 */
[----:B------:R-:W-:-:S06]  /*161b0*/  FFMA.FTZ R187, R177, R182, -R183 ;  /* 0x000000b6b1bb7223 */ /* 0x000fcc00000108b7 */
[----:B------:R-:W1:Y:S01]  /*161c0*/  MUFU.EX2 R174, R174 ;  /* 0x000000ae00ae7308 */ /* 0x000e620000000800 */
[----:B------:R-:W-:Y:S01]  /*161d0*/  FADD.FTZ R172, R170, R173 ;  /* 0x000000adaaac7221 */ /* 0x000fe20000010000 */
        /* <DEDUP_REMOVED lines=21> */
[----:B------:R-:W-:Y:S08]  /*16330*/  MUFU.EX2 R148, R148 ;  /* 0x0000009400947308 */ /* 0x000ff00000000800 */
[----:B------:R-:W0:Y:S01]  /*16340*/  MUFU.EX2 R178, R178 ;  /* 0x000000b200b27308 */ /* 0x000e220000000800 */
[----:B-1----:R-:W-:Y:S01]  /*16350*/  FADD.FTZ R172, R187, R172 ;  /* 0x000000acbbac7221 */ /* 0x002fe20000010000 */
[----:B------:R-:W-:-:S06]  /*16360*/  FADD.FTZ R46, R147, R46 ;  /* 0x0000002e932e7221 */ /* 0x000fcc0000010000 */
[----:B------:R-:W-:Y:S08]  /*16370*/  MUFU.EX2 R146, R146 ;  /* 0x0000009200927308 */ /* 0x000ff00000000800 */
[----:B------:R-:W1:Y:S01]  /*16380*/  MUFU.EX2 R179, R179 ;  /* 0x000000b300b37308 */ /* 0x000e620000000800 */
[----:B---3--:R-:W-:Y:S01]  /*16390*/  FADD.FTZ R173, R177, R172 ;  /* 0x000000acb1ad7221 */ /* 0x008fe20000010000 */
[----:B------:R-:W-:-:S06]  /*163a0*/  FADD.FTZ R47, R145, R46 ;  /* 0x0000002e912f7221 */ /* 0x000fcc0000010000 */
[----:B------:R-:W3:Y:S08]  /*163b0*/  MUFU.EX2 R171, R171 ;  /* 0x000000ab00ab7308 */ /* 0x000ef00000000800 */
[----:B------:R-:W5:Y:S01]  /*163c0*/  MUFU.EX2 R180, R180 ;  /* 0x000000b400b47308 */ /* 0x000f620000000800 */
[----:B0-----:R-:W-:Y:S01]  /*163d0*/  FADD.FTZ R46, R178, R173 ;  /* 0x000000adb22e7221 */ /* 0x001fe20000010000 */
[----:B------:R-:W-:-:S03]  /*163e0*/  FADD.FTZ R47, R148, R47 ;  /* 0x0000002f942f7221 */ /* 0x000fc60000010000 */
[----:B-1----:R-:W-:Y:S01]  /*163f0*/  FADD.FTZ R173, R179, R46 ;  /* 0x0000002eb3ad7221 */ /* 0x002fe20000010000 */
[----:B------:R-:W-:-:S04]  /*16400*/  FADD.FTZ R172, R146, R47 ;  /* 0x0000002f92ac7221 */ /* 0x000fc80000010000 */
[----:B---3--:R-:W-:Y:S01]  /*16410*/  FADD.FTZ R172, R171, R172 ;  /* 0x000000acabac7221 */ /* 0x008fe20000010000 */
        /* <DEDUP_REMOVED lines=192> */
[----:B------:R-:W-:Y:S04]  /*17020*/  STL.64 [R1+0x3d8], R4 ;  /* 0x0003d80401007387 */ /* 0x000fe80000100a00 */
        /* <DEDUP_REMOVED lines=144> */
[----:B------:R-:W-:Y:S01]  /*17930*/  F2FP.BF16.F32.PACK_AB R167, R185, R170 ;  /* 0x000000aab9a7723e */ /* 0x000fe200000010ff */
[----:B------:R-:W4:Y:S01]  /*17940*/  LDL R3, [R1+0x1e8] ;  /* 0x0001e80001037983 */ /* 0x000f220000100800 */
        /* <DEDUP_REMOVED lines=9> */
[----:B------:R-:W-:Y:S04]  /*179e0*/  STSM.16.M88.4 [R5], R172 ;  /* 0x000000ac05007844 */ /* 0x000fe80000000200 */
[----:B------:R-:W-:Y:S04]  /*179f0*/  STSM.16.M88.4 [R6], R176 ;  /* 0x000000b006007844 */ /* 0x000fe80000000200 */
[----:B------:R-:W4:Y:S04]  /*17a00*/  LD.E.64 R170, desc[UR44][R16.64+0xa8] ;  /* 0x0000a82c10aa7980 */ /* 0x000f28000c101b00 */
        /* <DEDUP_REMOVED lines=102> */
[----:B------:R5:W-:Y:S04]  /*18070*/  STL [R1+0x3c8], R45 ;  /* 0x0003c82d01007387 */ /* 0x000be80000100800 */
        /* <DEDUP_REMOVED lines=483> */
.L_x_2088:
[----:B------:R-:W-:Y:S05]  /*19eb0*/  BSYNC B0 ;  /* 0x0000000000007941 */ /* 0x000fea0003800000 */
.L_x_2087:
[----:B------:R-:W-:Y:S05]  /*19ec0*/  @P0 BRA `(.L_x_2089) ;  /* 0xffffff8c00e80947 */ /* 0x000fea000383ffff */
.L_x_2068:
[----:B------:R-:W-:-:S13]  /*19ed0*/  ISETP.GE.AND P0, PT, R0, R154, PT ;  /* 0x0000009a0000720c */ /* 0x000fda0003f06270 */
[----:B------:R-:W-:Y:S05]  /*19ee0*/  @!P0 BRA `(.L_x_2090) ;  /* 0x000000a800208947 */ /* 0x000fea0003800000 */
.L_x_2119:
[----:B01----:R-:W2:Y:S04]  /*19ef0*/  LD.E R15, desc[UR44][R16.64+0x1e8] ;  /* 0x0001e82c100f7980 */ /* 0x003ea8000c101900 */
[----:B0-----:R-:W3:Y:S04]  /*19f00*/  LD.E R3, desc[UR44][R16.64+0x1f0] ;  /* 0x0001f02c10037980 */ /* 0x001ee8000c101900 */
[----:B------:R-:W4:Y:S01]  /*19f10*/  LD.E R5, desc[UR44][R16.64+0x1c] ;  /* 0x00001c2c10057980 */ /* 0x000f22000c101900 */
[----:B--2---:R-:W-:-:S05]  /*19f20*/  VIADD R7, R15, 0x1 ;  /* 0x000000010f077836 */ /* 0x004fca0000000000 */
[----:B------:R-:W-:-:S13]  /*19f30*/  ISETP.NE.AND P0, PT, R7, 0x2, PT ;  /* 0x000000020700780c */ /* 0x000fda0003f05270 */
[----:B------:R0:W5:Y:S04]  /*19f40*/  @P0 LD.E R9, desc[UR44][R16.64+0x1ec] ;  /* 0x0001ec2c10090980 */ /* 0x000168000c101900 */
[----:B------:R-:W2:Y:S01]  /*19f50*/  @!P0 LD.E R4, desc[UR44][R16.64+0x1ec] ;  /* 0x0001ec2c10048980 */ /* 0x000ea2000c101900 */
[----:B---3--:R-:W-:Y:S01]  /*19f60*/  VIADD R3, R3, 0x1 ;  /* 0x0000000103037836 */ /* 0x008fe20000000000 */
[----:B----4-:R-:W-:Y:S02]  /*19f70*/  LOP3.LUT R5, R5, 0x1, RZ, 0xfc, !PT ;  /* 0x0000000105057812 */ /* 0x010fe400078efcff */
[----:B------:R1:W-:Y:S04]  /*19f80*/  ST.E desc[UR44][R16.64+0x1e8], R7 ;  /* 0x0001e80710007985 */ /* 0x0003e8000c10192c */
[----:B------:R0:W-:Y:S04]  /*19f90*/  ST.E desc[UR44][R16.64+0x1f0], R3 ;  /* 0x0001f00310007985 */ /* 0x0001e8000c10192c */
[----:B------:R0:W-:Y:S01]  /*19fa0*/  @!P0 ST.E desc[UR44][R16.64+0x1e8], RZ ;  /* 0x0001e8ff10008985 */ /* 0x0001e2000c10192c */
[----:B------:R-:W-:Y:S01]  /*19fb0*/  ISETP.NE.AND P1, PT, R5, 0x3, PT ;  /* 0x000000030500780c */ /* 0x000fe20003f25270 */
[----:B------:R-:W-:Y:S05]  /*19fc0*/  YIELD ;  /* 0x0000000000007946 */ /* 0x000fea0003800000 */
[----:B------:R-:W-:Y:S01]  /*19fd0*/  BSSY B0, `(.L_x_2091) ;  /* 0x0000006000007945 */ /* 0x000fe20003800000 */
[----:B-1----:R-:W-:Y:S01]  /*19fe0*/  @!P0 IMAD.MOV.U32 R7, RZ, RZ, RZ ;  /* 0x000000ffff078224 */ /* 0x002fe200078e00ff */
[----:B--2---:R-:W-:-:S05]  /*19ff0*/  @!P0 LOP3.LUT R9, R4, 0x1, RZ, 0x3c, !PT ;  /* 0x0000000104098812 */ /* 0x004fca00078e3cff */
[----:B------:R0:W-:Y:S01]  /*1a000*/  @!P0 ST.E desc[UR44][R16.64+0x1ec], R9 ;  /* 0x0001ec0910008985 */ /* 0x0001e2000c10192c */
[----:B------:R-:W-:Y:S05]  /*1a010*/  @!P1 BRA `(.L_x_2092) ;  /* 0x0000000000049947 */ /* 0x000fea0003800000 */
[----:B------:R-:W-:Y:S01]  /*1a020*/  BPT.TRAP 0x1 ;  /* 0x000000040000795c */ /* 0x000fe20000300000 */
.L_x_2092:
[----:B------:R-:W-:Y:S05]  /*1a030*/  BSYNC B0 ;  /* 0x0000000000007941 */ /* 0x000fea0003800000 */
.L_x_2091:
[----:B------:R-:W2:Y:S01]  /*1a040*/  LD.E.64 R4, desc[UR44][R16.64+0x8] ;  /* 0x0000082c10047980 */ /* 0x000ea2000c101b00 */
[----:B-----5:R-:W-:Y:S02]  /*1a050*/  SHF.L.U32 R8, R9, 0x1f, RZ ;  /* 0x0000001f09087819 */ /* 0x020fe400000006ff */
[----:B--2---:R-:W-:-:S05]  /*1a060*/  MOV R4, R4 ;  /* 0x0000000400047202 */ /* 0x004fca0000000f00 */
[----:B------:R-:W-:-:S04]  /*1a070*/  IMAD R7, R7, 0x8, R4 ;  /* 0x0000000807077824 */ /* 0x000fc800078e0204 */
[----:B------:R1:W2:Y:S01]  /*1a080*/  SYNCS.PHASECHK.TRANS64.TRYWAIT P0, [R7+URZ], R8 ;  /* 0x00000008070075a7 */ /* 0x0002a2000800017f */
[----:B------:R-:W3:Y:S04]  /*1a090*/  LD.E R4, desc[UR44][R16.64+0x1c] ;  /* 0x00001c2c10047980 */ /* 0x000ee8000c101900 */
[----:B0-----:R1:W5:Y:S04]  /*1a0a0*/  LD.E R3, desc[UR44][R16.64+0x1e8] ;  /* 0x0001e82c10037980 */ /* 0x001368000c101900 */
[----:B------:R1:W5:Y:S01]  /*1a0b0*/  LD.E R6, desc[UR44][R16.64+0x1ec] ;  /* 0x0001ec2c10067980 */ /* 0x000362000c101900 */
[----:B------:R-:W-:Y:S01]  /*1a0c0*/  BSSY B0, `(.L_x_2093) ;  /* 0x0000005000007945 */ /* 0x000fe20003800000 */
[----:B---3--:R-:W-:-:S04]  /*1a0d0*/  LOP3.LUT R4, R4, 0x1, RZ, 0xfc, !PT ;  /* 0x0000000104047812 */ /* 0x008fc800078efcff */
[----:B------:R-:W-:-:S13]  /*1a0e0*/  ISETP.NE.AND P1, PT, R4, 0x3, PT ;  /* 0x000000030400780c */ /* 0x000fda0003f25270 */
[----:B-12---:R-:W-:Y:S05]  /*1a0f0*/  @!P1 BRA `(.L_x_2094) ;  /* 0x0000000000049947 */ /* 0x006fea0003800000 */
[----:B------:R-:W-:Y:S01]  /*1a100*/  BPT.TRAP 0x1 ;  /* 0x000000040000795c */ /* 0x000fe20000300000 */
.L_x_2094:
[----:B------:R-:W-:Y:S05]  /*1a110*/  BSYNC B0 ;  /* 0x0000000000007941 */ /* 0x000fea0003800000 */
.L_x_2093:
[----:B------:R-:W-:Y:S04]  /*1a120*/  BSSY B0, `(.L_x_2095) ;  /* 0x0000008000007945 */ /* 0x000fe80003800000 */
[----:B------:R-:W-:Y:S05]  /*1a130*/  @P0 BRA `(.L_x_2096) ;  /* 0x0000000000180947 */ /* 0x000fea0003800000 */
[----:B------:R-:W2:Y:S01]  /*1a140*/  LD.E.64 R4, desc[UR44][R16.64+0x8] ;  /* 0x0000082c10047980 */ /* 0x000ea2000c101b00 */
[----:B-----5:R-:W-:Y:S02]  /*1a150*/  SHF.L.U32 R6, R6, 0x1f, RZ ;  /* 0x0000001f06067819 */ /* 0x020fe400000006ff */
[----:B--2---:R-:W-:-:S05]  /*1a160*/  MOV R4, R4 ;  /* 0x0000000400047202 */ /* 0x004fca0000000f00 */
[----:B------:R-:W-:-:S04]  /*1a170*/  IMAD R3, R3, 0x8, R4 ;  /* 0x0000000803037824 */ /* 0x000fc800078e0204 */
[----:B------:R-:W0:Y:S02]  /*1a180*/  SYNCS.PHASECHK.TRANS64.TRYWAIT P0, [R3+URZ], R6 ;  /* 0x00000006030075a7 */ /* 0x000e24000800017f */
[----:B0-----:R-:W-:Y:S05]  /*1a190*/  @!P0 BRA `(.L_x_2097) ;  /* 0x00000140005c8947 */ /* 0x001fea0003800000 */
.L_x_2096:
[----:B------:R-:W-:Y:S05]  /*1a1a0*/  BSYNC B0 ;  /* 0x0000000000007941 */ /* 0x000fea0003800000 */
.L_x_2095:
[----:B------:R-:W2:Y:S04]  /*1a1b0*/  LD.E R5, desc[UR44][R16.64+0x1e8] ;  /* 0x0001e82c10057980 */ /* 0x000ea8000c101900 */
[----:B------:R-:W2:Y:S01]  /*1a1c0*/  LD.E.64 R8, desc[UR44][R16.64+0xa0] ;  /* 0x0000a02c10087980 */ /* 0x000ea2000c101b00 */
[----:B------:R-:W-:Y:S05]  /*1a1d0*/  WARPSYNC.ALL ;  /* 0x0000000000007948 */ /* 0x000fea0003800000 */
[----:B------:R-:W3:Y:S04]  /*1a1e0*/  LD.E.64 R18, desc[UR44][R16.64+0x98] ;  /* 0x0000982c10127980 */ /* 0x000ee8000c101b00 */
[----:B0----5:R-:W4:Y:S04]  /*1a1f0*/  LD.E.64 R6, desc[UR44][R16.64+0x98] ;  /* 0x0000982c10067980 */ /* 0x021f28000c101b00 */
[----:B------:R-:W4:Y:S04]  /*1a200*/  LD.E.64 R10, desc[UR44][R16.64+0x98] ;  /* 0x0000982c100a7980 */ /* 0x000f28000c101b00 */
[----:B------:R-:W4:Y:S01]  /*1a210*/  LD.E.64 R12, desc[UR44][R16.64+0x98] ;  /* 0x0000982c100c7980 */ /* 0x000f22000c101b00 */
[----:B--2---:R-:W-:-:S02]  /*1a220*/  IMAD R4, R5, 0x200, R8 ;  /* 0x0000020005047824 */ /* 0x004fc400078e0208 */
[----:B------:R-:W-:-:S03]  /*1a230*/  IMAD.MOV.U32 R5, RZ, RZ, R9 ;  /* 0x000000ffff057224 */ /* 0x000fc600078e0009 */
[C---:B------:R-:W-:Y:S02]  /*1a240*/  R2UR UR6, R4.reuse ;  /* 0x00000000040672ca */ /* 0x040fe400000e0000 */
[----:B------:R-:W-:Y:S01]  /*1a250*/  R2UR UR7, R5 ;  /* 0x00000000050772ca */ /* 0x000fe200000e0000 */
[----:B------:R0:W-:Y:S01]  /*1a260*/  ST.E desc[UR44][R16.64+0x80], RZ ;  /* 0x000080ff10007985 */ /* 0x0001e2000c10192c */
[----:B------:R-:W-:Y:S01]  /*1a270*/  VIADD R8, R4, 0x2 ;  /* 0x0000000204087836 */ /* 0x000fe20000000000 */
[----:B---3--:R-:W-:Y:S02]  /*1a280*/  R2UR UR4, R18 ;  /* 0x00000000120472ca */ /* 0x008fe400000e0000 */
[----:B------:R-:W-:Y:S01]  /*1a290*/  R2UR UR5, R19 ;  /* 0x00000000130572ca */ /* 0x000fe200000e0000 */
[----:B------:R-:W2:Y:S01]  /*1a2a0*/  LD.E R18, desc[UR44][R16.64+0x54] ;  /* 0x0000542c10127980 */ /* 0x000ea2000c101900 */
[----:B------:R-:W-:-:S11]  /*1a2b0*/  WARPGROUP.ARRIVE ;  /* 0x00000000000079c5 */ /* 0x000fd60000000000 */
[----:B------:R-:W-:Y:S01]  /*1a2c0*/  HGMMA.64x64x16.F32.BF16 R24, gdesc[UR4], RZ, !UPT, gsb0 ;  /* 0x00e00000041879f0 */ /* 0x000fe2000c0018ff */
[----:B----4-:R-:W-:Y:S01]  /*1a2d0*/  VIADD R6, R6, 0x2 ;  /* 0x0000000206067836 */ /* 0x010fe20000000000 */
[----:B------:R-:W-:Y:S01]  /*1a2e0*/  R2UR UR6, R8 ;  /* 0x00000000080672ca */ /* 0x000fe200000e0000 */
[----:B------:R-:W-:Y:S01]  /*1a2f0*/  IMAD.MOV.U32 R19, RZ, RZ, 0x1 ;  /* 0x00000001ff137424 */ /* 0x000fe200078e00ff */
[----:B------:R-:W-:Y:S02]  /*1a300*/  R2UR UR7, R9 ;  /* 0x00000000090772ca */ /* 0x000fe400000e0000 */
[----:B------:R-:W-:Y:S02]  /*1a310*/  R2UR UR4, R6 ;  /* 0x00000000060472ca */ /* 0x000fe400000e0000 */
[----:B------:R-:W-:Y:S01]  /*1a320*/  R2UR UR5, R7 ;  /* 0x00000000070572ca */ /* 0x000fe200000e0000 */
[----:B------:R-:W-:Y:S02]  /*1a330*/  WARPGROUP.DEPBAR.LE gsb0, 0x0 ;  /* 0x00008000000079c5 */ /* 0x000fe40000010000 */
[----:B------:R0:W5:Y:S04]  /*1a340*/  LD.E R3, desc[UR44][R16.64+0x1e8] ;  /* 0x0001e82c10037980 */ /* 0x000168000c101900 */
[----:B------:R0:W5:Y:S01]  /*1a350*/  LD.E R14, desc[UR44][R16.64+0x1ec] ;  /* 0x0001ec2c100e7980 */ /* 0x000162000c101900 */
[----:B------:R-:W-:Y:S01]  /*1a360*/  VIADD R6, R10, 0x4 ;  /* 0x000000040a067836 */ /* 0x000fe20000000000 */
[----:B------:R-:W-:Y:S01]  /*1a370*/  BSSY B0, `(.L_x_2098) ;  /* 0x0000020000007945 */ /* 0x000fe20003800000 */
[----:B------:R-:W-:Y:S01]  /*1a380*/  VIADD R8, R4, 0x4 ;  /* 0x0000000404087836 */ /* 0x000fe20000000000 */
[----:B------:R0:W-:Y:S01]  /*1a390*/  ST.E desc[UR44][R16.64+0x80], R19 ;  /* 0x0000801310007985 */ /* 0x0001e2000c10192c */
[----:B------:R-:W-:Y:S01]  /*1a3a0*/  WARPGROUP.ARRIVE ;  /* 0x00000000000079c5 */ /* 0x000fe20000000000 */
[----:B------:R-:W-:-:S02]  /*1a3b0*/  IMAD.MOV.U32 R7, RZ, RZ, R11 ;  /* 0x000000ffff077224 */ /* 0x000fc400078e000b */
[----:B------:R-:W-:-:S03]  /*1a3c0*/  IMAD.MOV.U32 R5, RZ, RZ, R13 ;  /* 0x000000ffff057224 */ /* 0x000fc600078e000d */
[----:B------:R-:W-:Y:S01]  /*1a3d0*/  HGMMA.64x64x16.F32.BF16 R24, gdesc[UR4], R24, gsb0 ;  /* 0x00e00000041879f0 */ /* 0x000fe20008001818 */
[----:B------:R-:W-:Y:S02]  /*1a3e0*/  R2UR UR6, R8 ;  /* 0x00000000080672ca */ /* 0x000fe400000e0000 */
[----:B------:R-:W-:Y:S02]  /*1a3f0*/  R2UR UR7, R9 ;  /* 0x00000000090772ca */ /* 0x000fe400000e0000 */
[----:B------:R-:W-:Y:S01]  /*1a400*/  R2UR UR4, R6 ;  /* 0x00000000060472ca */ /* 0x000fe200000e0000 */
[----:B------:R-:W-:Y:S01]  /*1a410*/  VIADD R6, R4, 0x6 ;  /* 0x0000000604067836 */ /* 0x000fe20000000000 */
[----:B------:R-:W-:Y:S01]  /*1a420*/  R2UR UR5, R7 ;  /* 0x00000000070572ca */ /* 0x000fe200000e0000 */
[----:B------:R-:W-:Y:S02]  /*1a430*/  VIADD R4, R12, 0x6 ;  /* 0x000000060c047836 */ /* 0x000fe40000000000 */
[----:B------:R-:W-:Y:S01]  /*1a440*/  IMAD.MOV.U32 R7, RZ, RZ, R9 ;  /* 0x000000ffff077224 */ /* 0x000fe200078e0009 */
[----:B------:R-:W-:-:S02]  /*1a450*/  WARPGROUP.DEPBAR.LE gsb0, 0x0 ;  /* 0x00008000000079c5 */ /* 0x000fc40000010000 */
[----:B------:R0:W-:Y:S01]  /*1a460*/  ST.E desc[UR44][R16.64+0x80], R19 ;  /* 0x0000801310007985 */ /* 0x0001e2000c10192c */
[----:B------:R-:W-:-:S06]  /*1a470*/  WARPGROUP.ARRIVE ;  /* 0x00000000000079c5 */ /* 0x000fcc0000000000 */
[----:B------:R-:W-:Y:S01]  /*1a480*/  HGMMA.64x64x16.F32.BF16 R24, gdesc[UR4], R24, gsb0 ;  /* 0x00e00000041879f0 */ /* 0x000fe20008001818 */
[----:B------:R-:W-:Y:S02]  /*1a490*/  R2UR UR6, R6 ;  /* 0x00000000060672ca */ /* 0x000fe400000e0000 */
[----:B------:R-:W-:Y:S02]  /*1a4a0*/  R2UR UR7, R7 ;  /* 0x00000000070772ca */ /* 0x000fe400000e0000 */
[----:B------:R-:W-:Y:S02]  /*1a4b0*/  R2UR UR4, R4 ;  /* 0x00000000040472ca */ /* 0x000fe400000e0000 */
[----:B------:R-:W-:Y:S01]  /*1a4c0*/  R2UR UR5, R5 ;  /* 0x00000000050572ca */ /* 0x000fe200000e0000 */
[----:B------:R-:W-:Y:S02]  /*1a4d0*/  WARPGROUP.DEPBAR.LE gsb0, 0x0 ;  /* 0x00008000000079c5 */ /* 0x000fe40000010000 */
[----:B------:R0:W-:Y:S01]  /*1a4e0*/  ST.E desc[UR44][R16.64+0x80], R19 ;  /* 0x0000801310007985 */ /* 0x0001e2000c10192c */
[----:B------:R-:W-:-:S09]  /*1a4f0*/  WARPGROUP.ARRIVE ;  /* 0x00000000000079c5 */ /* 0x000fd20000000000 */
[----:B------:R-:W-:Y:S01]  /*1a500*/  HGMMA.64x64x16.F32.BF16 R24, gdesc[UR4], R24, gsb0 ;  /* 0x00e00000041879f0 */ /* 0x000fe20008001818 */
[----:B--2---:R-:W-:-:S04]  /*1a510*/  LOP3.LUT R18, R18, 0x1, RZ, 0xfc, !PT ;  /* 0x0000000112127812 */ /* 0x004fc800078efcff */
[----:B------:R-:W-:Y:S01]  /*1a520*/  ISETP.NE.AND P0, PT, R18, 0x3, PT ;  /* 0x000000031200780c */ /* 0x000fe20003f05270 */
[----:B------:R-:W-:Y:S02]  /*1a530*/  WARPGROUP.DEPBAR.LE gsb0, 0x0 ;  /* 0x00008000000079c5 */ /* 0x000fe40000010000 */
[----:B------:R0:W-:Y:S10]  /*1a540*/  ST.E desc[UR44][R16.64+0x80], R19 ;  /* 0x0000801310007985 */ /* 0x0001f4000c10192c */
[----:B------:R-:W-:Y:S05]  /*1a550*/  @!P0 BRA `(.L_x_2099) ;  /* 0x0000000000048947 */ /* 0x000fea0003800000 */
[----:B------:R-:W-:Y:S01]  /*1a560*/  BPT.TRAP 0x1 ;  /* 0x000000040000795c */ /* 0x000fe20000300000 */
.L_x_2099:
[----:B------:R-:W-:Y:S05]  /*1a570*/  BSYNC B0 ;  /* 0x0000000000007941 */ /* 0x000fea0003800000 */
.L_x_2098:
[----:B------:R-:W2:Y:S01]  /*1a580*/  LD.E.64 R4, desc[UR44][R16.64+0x40] ;  /* 0x0000402c10047980 */ /* 0x000ea2000c101b00 */
[----:B-----5:R-:W-:Y:S02]  /*1a590*/  SHF.L.U32 R14, R14, 0x1f, RZ ;  /* 0x0000001f0e0e7819 */ /* 0x020fe400000006ff */
[----:B--2---:R-:W-:-:S05]  /*1a5a0*/  MOV R4, R4 ;  /* 0x0000000400047202 */ /* 0x004fca0000000f00 */
[----:B------:R-:W-:-:S04]  /*1a5b0*/  IMAD R3, R3, 0x8, R4 ;  /* 0x0000000803037824 */ /* 0x000fc800078e0204 */
[----:B------:R1:W2:Y:S01]  /*1a5c0*/  SYNCS.PHASECHK.TRANS64.TRYWAIT P0, [R3+URZ], R14 ;  /* 0x0000000e030075a7 */ /* 0x0002a2000800017f */
[----:B------:R-:W3:Y:S04]  /*1a5d0*/  LD.E R4, desc[UR44][R16.64+0x54] ;  /* 0x0000542c10047980 */ /* 0x000ee8000c101900 */
[----:B------:R1:W5:Y:S04]  /*1a5e0*/  LD.E R6, desc[UR44][R16.64+0x1e8] ;  /* 0x0001e82c10067980 */ /* 0x000368000c101900 */
[----:B------:R1:W5:Y:S01]  /*1a5f0*/  LD.E R7, desc[UR44][R16.64+0x1ec] ;  /* 0x0001ec2c10077980 */ /* 0x000362000c101900 */
[----:B------:R-:W-:Y:S01]  /*1a600*/  BSSY B0, `(.L_x_2100) ;  /* 0x0000005000007945 */ /* 0x000fe20003800000 */
[----:B---3--:R-:W-:-:S04]  /*1a610*/  LOP3.LUT R4, R4, 0x1, RZ, 0xfc, !PT ;  /* 0x0000000104047812 */ /* 0x008fc800078efcff */
[----:B------:R-:W-:-:S13]  /*1a620*/  ISETP.NE.AND P1, PT, R4, 0x3, PT ;  /* 0x000000030400780c */ /* 0x000fda0003f25270 */
[----:B-12---:R-:W-:Y:S05]  /*1a630*/  @!P1 BRA `(.L_x_2101) ;  /* 0x0000000000049947 */ /* 0x006fea0003800000 */
[----:B------:R-:W-:Y:S01]  /*1a640*/  BPT.TRAP 0x1 ;  /* 0x000000040000795c */ /* 0x000fe20000300000 */
.L_x_2101:
[----:B------:R-:W-:Y:S05]  /*1a650*/  BSYNC B0 ;  /* 0x0000000000007941 */ /* 0x000fea0003800000 */
.L_x_2100:
[----:B------:R-:W-:Y:S04]  /*1a660*/  BSSY B0, `(.L_x_2102) ;  /* 0x0000008000007945 */ /* 0x000fe80003800000 */
[----:B------:R-:W-:Y:S05]  /*1a670*/  @P0 BRA `(.L_x_2103) ;  /* 0x0000000000180947 */ /* 0x000fea0003800000 */
[----:B------:R-:W2:Y:S01]  /*1a680*/  LD.E.64 R4, desc[UR44][R16.64+0x40] ;  /* 0x0000402c10047980 */ /* 0x000ea2000c101b00 */
[----:B-----5:R-:W-:Y:S02]  /*1a690*/  SHF.L.U32 R7, R7, 0x1f, RZ ;  /* 0x0000001f07077819 */ /* 0x020fe400000006ff */
[----:B--2---:R-:W-:-:S05]  /*1a6a0*/  MOV R5, R4 ;  /* 0x0000000400057202 */ /* 0x004fca0000000f00 */
[----:B------:R-:W-:-:S04]  /*1a6b0*/  IMAD R6, R6, 0x8, R5 ;  /* 0x0000000806067824 */ /* 0x000fc800078e0205 */
[----:B------:R-:W1:Y:S02]  /*1a6c0*/  SYNCS.PHASECHK.TRANS64.TRYWAIT P0, [R6+URZ], R7 ;  /* 0x00000007060075a7 */ /* 0x000e64000800017f */
[----:B-1----:R-:W-:Y:S05]  /*1a6d0*/  @!P0 BRA `(.L_x_2104) ;  /* 0x0000013c00208947 */ /* 0x002fea0003800000 */
.L_x_2103:
[----:B------:R-:W-:Y:S05]  /*1a6e0*/  BSYNC B0 ;  /* 0x0000000000007941 */ /* 0x000fea0003800000 */
.L_x_2102:
[----:B------:R-:W2:Y:S04]  /*1a6f0*/  LD.E R14, desc[UR44][R16.64+0x88] ;  /* 0x0000882c100e7980 */ /* 0x000ea8000c101900 */
[----:B------:R-:W3:Y:S04]  /*1a700*/  LD.E R3, desc[UR44][R16.64+0x1e8] ;  /* 0x0001e82c10037980 */ /* 0x000ee8000c101900 */
[----:B------:R-:W3:Y:S04]  /*1a710*/  LD.E.64 R4, desc[UR44][R16.64+0xb8] ;  /* 0x0000b82c10047980 */ /* 0x000ee8000c101b00 */
[----:B-1---5:R-:W4:Y:S04]  /*1a720*/  LD.E.64 R6, desc[UR44][R16.64+0xb0] ;  /* 0x0000b02c10067980 */ /* 0x022f28000c101b00 */
[----:B------:R-:W4:Y:S04]  /*1a730*/  LD.E.64 R8, desc[UR44][R16.64+0xb0] ;  /* 0x0000b02c10087980 */ /* 0x000f28000c101b00 */
[----:B------:R-:W4:Y:S04]  /*1a740*/  LD.E.64 R10, desc[UR44][R16.64+0xb0] ;  /* 0x0000b02c100a7980 */ /* 0x000f28000c101b00 */
[----:B------:R-:W4:Y:S01]  /*1a750*/  LD.E.64 R12, desc[UR44][R16.64+0xb0] ;  /* 0x0000b02c100c7980 */ /* 0x000f22000c101b00 */
[----:B------:R-:W-:Y:S05]  /*1a760*/  WARPSYNC.ALL ;  /* 0x0000000000007948 */ /* 0x000fea0003800000 */
[----:B------:R-:W4:Y:S01]  /*1a770*/  LD.E.64 R20, desc[UR44][R16.64+0xb0] ;  /* 0x0000b02c10147980 */ /* 0x000f22000c101b00 */
[----:B------:R-:W-:Y:S01]  /*1a780*/  WARPGROUP.ARRIVE ;  /* 0x00000000000079c5 */ /* 0x000fe20000000000 */
[----:B--2---:R-:W-:Y:S01]  /*1a790*/  ISETP.NE.U32.AND P0, PT, R14, RZ, PT ;  /* 0x000000ff0e00720c */ /* 0x004fe20003f05070 */
[----:B---3--:R-:W-:Y:S01]  /*1a7a0*/  IMAD R4, R3, 0x1000, R4 ;  /* 0x0000100003047824 */ /* 0x008fe200078e0204 */
[----:B------:R-:W-:-:S02]  /*1a7b0*/  R2UR UR7, R5 ;  /* 0x00000000050772ca */ /* 0x000fc400000e0000 */
[----:B----4-:R-:W-:Y:S02]  /*1a7c0*/  R2UR UR4, R6 ;  /* 0x00000000060472ca */ /* 0x010fe400000e0000 */
[----:B------:R-:W-:Y:S02]  /*1a7d0*/  R2UR UR6, R4 ;  /* 0x00000000040672ca */ /* 0x000fe400000e0000 */
[----:B------:R-:W-:-:S05]  /*1a7e0*/  R2UR UR5, R7 ;  /* 0x00000000070572ca */ /* 0x000fca00000e0000 */
[----:B------:R-:W-:-:S08]  /*1a7f0*/  VOTEU.ANY UP0, P0 ;  /* 0x00000000003f7886 */ /* 0x000fd00000000100 */
[----:B------:R-:W-:Y:S01]  /*1a800*/  HGMMA.64x64x16.F32.BF16 R24, gdesc[UR4], R24, UP0, gsb0 ;  /* 0x00e00000041879f0 */ /* 0x000fe2000b801818 */
[----:B------:R-:W-:Y:S02]  /*1a810*/  VIADD R6, R8, 0x2 ;  /* 0x0000000208067836 */ /* 0x000fe40000000000 */
[----:B------:R-:W-:Y:S02]  /*1a820*/  IMAD.MOV.U32 R7, RZ, RZ, R9 ;  /* 0x000000ffff077224 */ /* 0x000fe400078e0009 */
[----:B------:R-:W-:Y:S02]  /*1a830*/  VIADD R8, R4, 0x2 ;  /* 0x0000000204087836 */ /* 0x000fe40000000000 */
[----:B------:R-:W-:Y:S01]  /*1a840*/  IMAD.MOV.U32 R9, RZ, RZ, R5 ;  /* 0x000000ffff097224 */ /* 0x000fe200078e0005 */
[----:B------:R-:W-:Y:S02]  /*1a850*/  R2UR UR4, R6 ;  /* 0x00000000060472ca */ /* 0x000fe400000e0000 */
[----:B------:R-:W-:-:S02]  /*1a860*/  R2UR UR6, R8 ;  /* 0x00000000080672ca */ /* 0x000fc400000e0000 */
[----:B------:R-:W-:Y:S02]  /*1a870*/  R2UR UR7, R9 ;  /* 0x00000000090772ca */ /* 0x000fe400000e0000 */
[----:B------:R-:W-:Y:S01]  /*1a880*/  R2UR UR5, R7 ;  /* 0x00000000070572ca */ /* 0x000fe200000e0000 */
[----:B------:R-:W-:Y:S02]  /*1a890*/  WARPGROUP.DEPBAR.LE gsb0, 0x0 ;  /* 0x00008000000079c5 */ /* 0x000fe40000010000 */
[----:B------:R-:W2:Y:S04]  /*1a8a0*/  LD.E.64 R56, desc[UR44][R16.64+0xb0] ;  /* 0x0000b02c10387980 */ /* 0x000ea8000c101b00 */
[----:B------:R-:W-:Y:S01]  /*1a8b0*/  ST.E desc[UR44][R16.64+0x88], R19 ;  /* 0x0000881310007985 */ /* 0x000fe2000c10192c */
[----:B------:R-:W-:-:S06]  /*1a8c0*/  WARPGROUP.ARRIVE ;  /* 0x00000000000079c5 */ /* 0x000fcc0000000000 */
[----:B------:R-:W-:Y:S01]  /*1a8d0*/  HGMMA.64x64x16.F32.BF16 R24, gdesc[UR4], R24, gsb0 ;  /* 0x00e00000041879f0 */ /* 0x000fe20008001818 */
[----:B------:R-:W-:Y:S02]  /*1a8e0*/  VIADD R6, R10, 0x4 ;  /* 0x000000040a067836 */ /* 0x000fe40000000000 */
[----:B------:R-:W-:Y:S02]  /*1a8f0*/  VIADD R8, R4, 0x4 ;  /* 0x0000000404087836 */ /* 0x000fe40000000000 */
[----:B------:R-:W-:Y:S02]  /*1a900*/  IMAD.MOV.U32 R7, RZ, RZ, R11 ;  /* 0x000000ffff077224 */ /* 0x000fe400078e000b */
[----:B------:R-:W-:Y:S01]  /*1a910*/  IMAD.MOV.U32 R9, RZ, RZ, R5 ;  /* 0x000000ffff097224 */ /* 0x000fe200078e0005 */
[----:B------:R-:W-:Y:S02]  /*1a920*/  R2UR UR6, R8 ;  /* 0x00000000080672ca */ /* 0x000fe400000e0000 */
[----:B------:R-:W-:-:S02]  /*1a930*/  R2UR UR4, R6 ;  /* 0x00000000060472ca */ /* 0x000fc400000e0000 */
[----:B------:R-:W-:Y:S02]  /*1a940*/  R2UR UR7, R9 ;  /* 0x00000000090772ca */ /* 0x000fe400000e0000 */
[----:B------:R-:W-:Y:S01]  /*1a950*/  R2UR UR5, R7 ;  /* 0x00000000070572ca */ /* 0x000fe200000e0000 */
[----:B------:R-:W-:Y:S02]  /*1a960*/  WARPGROUP.DEPBAR.LE gsb0, 0x0 ;  /* 0x00008000000079c5 */ /* 0x000fe40000010000 */
[----:B------:R-:W3:Y:S04]  /*1a970*/  LD.E.64 R58, desc[UR44][R16.64+0xb0] ;  /* 0x0000b02c103a7980 */ /* 0x000ee8000c101b00 */
        /* <DEDUP_REMOVED lines=12> */
[----:B------:R-:W4:Y:S04]  /*1aa40*/  LD.E.64 R10, desc[UR44][R16.64+0xb0] ;  /* 0x0000b02c100a7980 */ /* 0x000f28000c101b00 */
        /* <DEDUP_REMOVED lines=17> */
[----:B------:R-:W-:-:S03]  /*1ab60*/  IMAD.MOV.U32 R9, RZ, RZ, R5 ;  /* 0x000000ffff097224 */ /* 0x000fc600078e0005 */
[----:B------:R-:W-:Y:S02]  /*1ab70*/  R2UR UR6, R8 ;  /* 0x00000000080672ca */ /* 0x000fe400000e0000 */
[----:B------:R-:W-:Y:S01]  /*1ab80*/  R2UR UR7, R9 ;  /* 0x00000000090772ca */ /* 0x000fe200000e0000 */
[----:B--2---:R-:W-:Y:S02]  /*1ab90*/  VIADD R6, R56, 0x202 ;  /* 0x0000020238067836 */ /* 0x004fe40000000000 */
[----:B------:R-:W-:-:S03]  /*1aba0*/  IMAD.MOV.U32 R7, RZ, RZ, R57 ;  /* 0x000000ffff077224 */ /* 0x000fc600078e0039 */
        /* <DEDUP_REMOVED lines=8> */
[----:B------:R-:W-:-:S03]  /*1ac30*/  IMAD.MOV.U32 R9, RZ, RZ, R5 ;  /* 0x000000ffff097224 */ /* 0x000fc600078e0005 */
[----:B------:R-:W-:Y:S02]  /*1ac40*/  R2UR UR6, R8 ;  /* 0x00000000080672ca */ /* 0x000fe400000e0000 */
[----:B------:R-:W-:Y:S01]  /*1ac50*/  R2UR UR7, R9 ;  /* 0x00000000090772ca */ /* 0x000fe200000e0000 */
[----:B---3--:R-:W-:Y:S02]  /*1ac60*/  VIADD R6, R58, 0x204 ;  /* 0x000002043a067836 */ /* 0x008fe40000000000 */
[----:B------:R-:W-:-:S03]  /*1ac70*/  IMAD.MOV.U32 R7, RZ, RZ, R59 ;  /* 0x000000ffff077224 */ /* 0x000fc600078e003b */
        /* <DEDUP_REMOVED lines=8> */
[----:B------:R-:W-:-:S03]  /*1ad00*/  IMAD.MOV.U32 R9, RZ, RZ, R5 ;  /* 0x000000ffff097224 */ /* 0x000fc600078e0005 */
[----:B------:R-:W-:Y:S02]  /*1ad10*/  R2UR UR6, R8 ;  /* 0x00000000080672ca */ /* 0x000fe400000e0000 */
[----:B------:R-:W-:Y:S01]  /*1ad20*/  R2UR UR7, R9 ;  /* 0x00000000090772ca */ /* 0x000fe200000e0000 */
[----:B----4-:R-:W-:Y:S02]  /*1ad30*/  VIADD R6, R10, 0x206 ;  /* 0x000002060a067836 */ /* 0x010fe40000000000 */
[----:B------:R-:W-:-:S03]  /*1ad40*/  IMAD.MOV.U32 R7, RZ, RZ, R11 ;  /* 0x000000ffff077224 */ /* 0x000fc600078e000b */
        /* <DEDUP_REMOVED lines=11> */
[----:B------:R-:W-:Y:S02]  /*1ae00*/  VIADD R6, R12, 0x400 ;  /* 0x000004000c067836 */ /* 0x000fe40000000000 */
        /* <DEDUP_REMOVED lines=94> */
[----:B------:R-:W1:Y:S01]  /*1b3f0*/  SHFL.IDX PT, R3, R159, RZ, 0x1f ;  /* 0x00001fff9f037589 */ /* 0x000e6200000e0000 */
[----:B------:R-:W-:-:S03]  /*1b400*/  WARPGROUP.DEPBAR.LE gsb0, 0x0 ;  /* 0x00008000000079c5 */ /* 0x000fc60000010000 */
[----:B------:R-:W4:Y:S04]  /*1b410*/  LD.E.64 R64, desc[UR44][R16.64+0xb0] ;  /* 0x0000b02c10407980 */ /* 0x000f28000c101b00 */
[----:B------:R-:W-:Y:S01]  /*1b420*/  ST.E desc[UR44][R16.64+0x88], R19 ;  /* 0x0000881310007985 */ /* 0x000fe2000c10192c */
[----:B------:R-:W-:-:S06]  /*1b430*/  WARPGROUP.ARRIVE ;  /* 0x00000000000079c5 */ /* 0x000fcc0000000000 */
[----:B------:R-:W-:Y:S01]  /*1b440*/  HGMMA.64x64x16.F32.BF16 R24, gdesc[UR4], R24, gsb0 ;  /* 0x00e00000041879f0 */ /* 0x000fe20008001818 */
[----:B-1----:R-:W-:Y:S01]  /*1b450*/  ISETP.GT.AND P1, PT, R3, 0x7f, PT ;  /* 0x0000007f0300780c */ /* 0x002fe20003f24270 */
[----:B------:R-:W-:-:S03]  /*1b460*/  VIADD R10, R4, 0x800 ;  /* 0x00000800040a7836 */ /* 0x000fc60000000000 */
[----:B------:R-:W-:Y:S01]  /*1b470*/  SEL R3, RZ, 0x2, !P1 ;  /* 0x00000002ff037807 */ /* 0x000fe20004800000 */
[----:B------:R-:W-:-:S04]  /*1b480*/  IMAD.MOV.U32 R9, RZ, RZ, R5 ;  /* 0x000000ffff097224 */ /* 0x000fc800078e0005 */
[----:B------:R-:W-:Y:S01]  /*1b490*/  IMAD.IADD R8, R3, 0x1, R10 ;  /* 0x0000000103087824 */ /* 0x000fe200078e020a */
[----:B------:R-:W-:Y:S01]  /*1b4a0*/  R2UR UR11, R9 ;  /* 0x00000000090b72ca */ /* 0x000fe200000e0000 */
[----:B------:R-:W-:-:S03]  /*1b4b0*/  UMOV UR4, 0x1 ;  /* 0x0000000100047882 */ /* 0x000fc60000000000 */
[----:B------:R-:W-:Y:S01]  /*1b4c0*/  R2UR UR10, R8 ;  /* 0x00000000080a72ca */ /* 0x000fe200000e0000 */
[----:B------:R-:W-:Y:S01]  /*1b4d0*/  IMAD.MOV.U32 R7, RZ, RZ, R59 ;  /* 0x000000ffff077224 */ /* 0x000fe200078e003b */
[----:B------:R-:W-:Y:S01]  /*1b4e0*/  IADD3 R6, R58, 0x800, R3 ;  /* 0x000008003a067810 */ /* 0x000fe20007ffe003 */
[----:B------:R-:W-:-:S03]  /*1b4f0*/  UISETP.NE.U32.AND UP0, UPT, UR4, URZ, UPT ;  /* 0x0000003f0400728c */ /* 0x000fc6000bf05070 */
[----:B------:R-:W-:Y:S02]  /*1b500*/  R2UR UR8, R6 ;  /* 0x00000000060872ca */ /* 0x000fe400000e0000 */
[----:B------:R-:W-:Y:S01]  /*1b510*/  R2UR UR9, R7 ;  /* 0x00000000070972ca */ /* 0x000fe200000e0000 */
[----:B------:R-:W-:Y:S02]  /*1b520*/  WARPGROUP.DEPBAR.LE gsb0, 0x0 ;  /* 0x00008000000079c5 */ /* 0x000fe40000010000 */
[----:B------:R-:W4:Y:S04]  /*1b530*/  LD.E.64 R56, desc[UR44][R16.64+0xb0] ;  /* 0x0000b02c10387980 */ /* 0x000f28000c101b00 */
[----:B------:R-:W-:Y:S01]  /*1b540*/  ST.E desc[UR44][R16.64+0x88], R19 ;  /* 0x0000881310007985 */ /* 0x000fe2000c10192c */
[----:B------:R-:W-:-:S06]  /*1b550*/  WARPGROUP.ARRIVE ;  /* 0x00000000000079c5 */ /* 0x000fcc0000000000 */
[----:B------:R-:W-:Y:S01]  /*1b560*/  HGMMA.64x64x16.F32.BF16 R24, gdesc[UR8], R24, UP0, gsb0 ;  /* 0x00e00000081879f0 */ /* 0x000fe2000b801818 */
[----:B------:R-:W-:-:S05]  /*1b570*/  IMAD.MOV.U32 R21, RZ, RZ, 0x4 ;  /* 0x00000004ff157424 */ /* 0x000fca00078e00ff */
[----:B------:R-:W-:Y:S01]  /*1b580*/  SEL R13, R21, 0x2, P1 ;  /* 0x00000002150d7807 */ /* 0x000fe20000800000 */
[----:B------:R-:W-:-:S04]  /*1b590*/  IMAD.MOV.U32 R9, RZ, RZ, R5 ;  /* 0x000000ffff097224 */ /* 0x000fc800078e0005 */
[----:B------:R-:W-:Y:S01]  /*1b5a0*/  IMAD.IADD R8, R10, 0x1, R13 ;  /* 0x000000010a087824 */ /* 0x000fe200078e020d */
[----:B------:R-:W-:-:S04]  /*1b5b0*/  R2UR UR7, R9 ;  /* 0x00000000090772ca */ /* 0x000fc800000e0000 */
[----:B------:R-:W-:Y:S01]  /*1b5c0*/  R2UR UR6, R8 ;  /* 0x00000000080672ca */ /* 0x000fe200000e0000 */
[----:B--2---:R-:W-:Y:S01]  /*1b5d0*/  IMAD.MOV.U32 R7, RZ, RZ, R61 ;  /* 0x000000ffff077224 */ /* 0x004fe200078e003d */
[----:B------:R-:W-:-:S04]  /*1b5e0*/  IADD3 R6, R13, 0x800, R60 ;  /* 0x000008000d067810 */ /* 0x000fc80007ffe03c */
[----:B------:R-:W-:Y:S02]  /*1b5f0*/  R2UR UR4, R6 ;  /* 0x00000000060472ca */ /* 0x000fe400000e0000 */
[----:B------:R-:W-:Y:S01]  /*1b600*/  R2UR UR5, R7 ;  /* 0x00000000070572ca */ /* 0x000fe200000e0000 */
[----:B------:R-:W-:Y:S02]  /*1b610*/  WARPGROUP.DEPBAR.LE gsb0, 0x0 ;  /* 0x00008000000079c5 */ /* 0x000fe40000010000 */
[----:B------:R-:W2:Y:S04]  /*1b620*/  LD.E.64 R58, desc[UR44][R16.64+0xb0] ;  /* 0x0000b02c103a7980 */ /* 0x000ea8000c101b00 */
[----:B------:R-:W-:Y:S01]  /*1b630*/  ST.E desc[UR44][R16.64+0x88], R19 ;  /* 0x0000881310007985 */ /* 0x000fe2000c10192c */
[----:B------:R-:W-:-:S06]  /*1b640*/  WARPGROUP.ARRIVE ;  /* 0x00000000000079c5 */ /* 0x000fcc0000000000 */
[----:B------:R-:W-:Y:S01]  /*1b650*/  HGMMA.64x64x16.F32.BF16 R24, gdesc[UR4], R24, gsb0 ;  /* 0x00e00000041879f0 */ /* 0x000fe20008001818 */
[----:B------:R-:W-:Y:S01]  /*1b660*/  SEL R21, R21, 0x6, !P1 ;  /* 0x0000000615157807 */ /* 0x000fe20004800000 */
[----:B------:R-:W-:-:S04]  /*1b670*/  IMAD.MOV.U32 R9, RZ, RZ, R5 ;  /* 0x000000ffff097224 */ /* 0x000fc800078e0005 */
[----:B------:R-:W-:Y:S01]  /*1b680*/  IMAD.IADD R8, R10, 0x1, R21 ;  /* 0x000000010a087824 */ /* 0x000fe200078e0215 */
[----:B------:R-:W-:-:S04]  /*1b690*/  R2UR UR7, R9 ;  /* 0x00000000090772ca */ /* 0x000fc800000e0000 */
[----:B------:R-:W-:Y:S01]  /*1b6a0*/  R2UR UR6, R8 ;  /* 0x00000000080672ca */ /* 0x000fe200000e0000 */
[----:B---3--:R-:W-:Y:S01]  /*1b6b0*/  IMAD.MOV.U32 R7, RZ, RZ, R63 ;  /* 0x000000ffff077224 */ /* 0x008fe200078e003f */
[----:B------:R-:W-:-:S04]  /*1b6c0*/  IADD3 R6, R21, 0x800, R62 ;  /* 0x0000080015067810 */ /* 0x000fc80007ffe03e */
[----:B------:R-:W-:Y:S02]  /*1b6d0*/  R2UR UR4, R6 ;  /* 0x00000000060472ca */ /* 0x000fe400000e0000 */
[----:B------:R-:W-:Y:S01]  /*1b6e0*/  R2UR UR5, R7 ;  /* 0x00000000070572ca */ /* 0x000fe200000e0000 */
[----:B------:R-:W-:Y:S02]  /*1b6f0*/  WARPGROUP.DEPBAR.LE gsb0, 0x0 ;  /* 0x00008000000079c5 */ /* 0x000fe40000010000 */
[----:B------:R-:W3:Y:S04]  /*1b700*/  LD.E.64 R60, desc[UR44][R16.64+0xb0] ;  /* 0x0000b02c103c7980 */ /* 0x000ee8000c101b00 */
[----:B------:R-:W-:Y:S01]  /*1b710*/  ST.E desc[UR44][R16.64+0x88], R19 ;  /* 0x0000881310007985 */ /* 0x000fe2000c10192c */
[----:B------:R-:W-:-:S06]  /*1b720*/  WARPGROUP.ARRIVE ;  /* 0x00000000000079c5 */ /* 0x000fcc0000000000 */
[----:B------:R-:W-:Y:S01]  /*1b730*/  HGMMA.64x64x16.F32.BF16 R24, gdesc[UR4], R24, gsb0 ;  /* 0x00e00000041879f0 */ /* 0x000fe20008001818 */
[----:B------:R-:W-:Y:S02]  /*1b740*/  IMAD.MOV.U32 R6, RZ, RZ, 0x28 ;  /* 0x00000028ff067424 */ /* 0x000fe400078e00ff */
[----:B------:R-:W-:-:S03]  /*1b750*/  IMAD.MOV.U32 R7, RZ, RZ, 0xa00 ;  /* 0x00000a00ff077424 */ /* 0x000fc600078e00ff */
[----:B------:R-:W-:Y:S02]  /*1b760*/  SEL R6, R6, 0x26, P1 ;  /* 0x0000002606067807 */ /* 0x000fe40000800000 */
[----:B------:R-:W-:-:S05]  /*1b770*/  SEL R7, R7, 0x980, P1 ;  /* 0x0000098007077807 */ /* 0x000fca0000800000 */
[----:B------:R-:W-:-:S05]  /*1b780*/  IMAD.IADD R6, R6, 0x1, R7 ;  /* 0x0000000106067824 */ /* 0x000fca00078e0207 */
[----:B------:R-:W-:Y:S01]  /*1b790*/  LOP3.LUT R9, R6, 0xa06, RZ, 0xc0, !PT ;  /* 0x00000a0606097812 */ /* 0x000fe200078ec0ff */
[----:B----4-:R-:W-:-:S04]  /*1b7a0*/  IMAD.MOV.U32 R7, RZ, RZ, R65 ;  /* 0x000000ffff077224 */ /* 0x010fc800078e0041 */
[----:B------:R-:W-:Y:S02]  /*1b7b0*/  IMAD.IADD R6, R9, 0x1, R64 ;  /* 0x0000000109067824 */ /* 0x000fe400078e0240 */
[----:B------:R-:W-:Y:S02]  /*1b7c0*/  IMAD.IADD R8, R4, 0x1, R9 ;  /* 0x0000000104087824 */ /* 0x000fe400078e0209 */
[----:B------:R-:W-:Y:S01]  /*1b7d0*/  IMAD.MOV.U32 R9, RZ, RZ, R5 ;  /* 0x000000ffff097224 */ /* 0x000fe200078e0005 */
[----:B------:R-:W-:Y:S02]  /*1b7e0*/  R2UR UR4, R6 ;  /* 0x00000000060472ca */ /* 0x000fe400000e0000 */
[----:B------:R-:W-:Y:S02]  /*1b7f0*/  R2UR UR6, R8 ;  /* 0x00000000080672ca */ /* 0x000fe400000e0000 */
[----:B------:R-:W-:Y:S02]  /*1b800*/  R2UR UR7, R9 ;  /* 0x00000000090772ca */ /* 0x000fe400000e0000 */
[----:B------:R-:W-:Y:S01]  /*1b810*/  R2UR UR5, R7 ;  /* 0x00000000070572ca */ /* 0x000fe200000e0000 */
[----:B------:R-:W-:-:S02]  /*1b820*/  WARPGROUP.DEPBAR.LE gsb0, 0x0 ;  /* 0x00008000000079c5 */ /* 0x000fc40000010000 */
[----:B------:R-:W4:Y:S04]  /*1b830*/  LD.E.64 R62, desc[UR44][R16.64+0xb0] ;  /* 0x0000b02c103e7980 */ /* 0x000f28000c101b00 */
[----:B------:R-:W-:Y:S01]  /*1b840*/  ST.E desc[UR44][R16.64+0x88], R19 ;  /* 0x0000881310007985 */ /* 0x000fe2000c10192c */
[----:B------:R-:W-:-:S06]  /*1b850*/  WARPGROUP.ARRIVE ;  /* 0x00000000000079c5 */ /* 0x000fcc0000000000 */
[----:B------:R-:W-:Y:S01]  /*1b860*/  HGMMA.64x64x16.F32.BF16 R24, gdesc[UR4], R24, gsb0 ;  /* 0x00e00000041879f0 */ /* 0x000fe20008001818 */
[----:B------:R-:W-:Y:S02]  /*1b870*/  VIADD R10, R4, 0xa00 ;  /* 0x00000a00040a7836 */ /* 0x000fe40000000000 */
[----:B------:R-:W-:Y:S02]  /*1b880*/  IMAD.MOV.U32 R9, RZ, RZ, R5 ;  /* 0x000000ffff097224 */ /* 0x000fe400078e0005 */
[----:B------:R-:W-:-:S03]  /*1b890*/  IMAD.IADD R8, R3, 0x1, R10 ;  /* 0x0000000103087824 */ /* 0x000fc600078e020a */
[----:B------:R-:W-:Y:S02]  /*1b8a0*/  R2UR UR7, R9 ;  /* 0x00000000090772ca */ /* 0x000fe400000e0000 */
[----:B------:R-:W-:Y:S01]  /*1b8b0*/  R2UR UR6, R8 ;  /* 0x00000000080672ca */ /* 0x000fe200000e0000 */
[----:B------:R-:W-:Y:S01]  /*1b8c0*/  IMAD.MOV.U32 R7, RZ, RZ, R57 ;  /* 0x000000ffff077224 */ /* 0x000fe200078e0039 */
[----:B------:R-:W-:-:S04]  /*1b8d0*/  IADD3 R6, R3, 0xa00, R56 ;  /* 0x00000a0003067810 */ /* 0x000fc80007ffe038 */
[----:B------:R-:W-:Y:S02]  /*1b8e0*/  R2UR UR4, R6 ;  /* 0x00000000060472ca */ /* 0x000fe400000e0000 */
[----:B------:R-:W-:Y:S01]  /*1b8f0*/  R2UR UR5, R7 ;  /* 0x00000000070572ca */ /* 0x000fe200000e0000 */
[----:B------:R-:W-:Y:S02]  /*1b900*/  WARPGROUP.DEPBAR.LE gsb0, 0x0 ;  /* 0x00008000000079c5 */ /* 0x000fe40000010000 */
[----:B------:R-:W4:Y:S04]  /*1b910*/  LD.E.64 R64, desc[UR44][R16.64+0xb0] ;  /* 0x0000b02c10407980 */ /* 0x000f28000c101b00 */
[----:B------:R-:W-:Y:S01]  /*1b920*/  ST.E desc[UR44][R16.64+0x88], R19 ;  /* 0x0000881310007985 */ /* 0x000fe2000c10192c */
[----:B------:R-:W-:-:S06]  /*1b930*/  WARPGROUP.ARRIVE ;  /* 0x00000000000079c5 */ /* 0x000fcc0000000000 */
[----:B------:R-:W-:Y:S01]  /*1b940*/  HGMMA.64x64x16.F32.BF16 R24, gdesc[UR4], R24, gsb0 ;  /* 0x00e00000041879f0 */ /* 0x000fe20008001818 */
[----:B------:R-:W-:Y:S02]  /*1b950*/  IMAD.IADD R8, R13, 0x1, R10 ;  /* 0x000000010d087824 */ /* 0x000fe400078e020a */
[----:B------:R-:W-:-:S03]  /*1b960*/  IMAD.MOV.U32 R9, RZ, RZ, R5 ;  /* 0x000000ffff097224 */ /* 0x000fc600078e0005 */
[----:B------:R-:W-:Y:S02]  /*1b970*/  R2UR UR6, R8 ;  /* 0x00000000080672ca */ /* 0x000fe400000e0000 */
        /* <DEDUP_REMOVED lines=10> */
[----:B------:R-:W-:Y:S02]  /*1ba20*/  IMAD.IADD R8, R21, 0x1, R10 ;  /* 0x0000000115087824 */ /* 0x000fe400078e020a */
[----:B------:R-:W-:-:S03]  /*1ba30*/  IMAD.MOV.U32 R9, RZ, RZ, R5 ;  /* 0x000000ffff097224 */ /* 0x000fc600078e0005 */
[----:B------:R-:W-:Y:S02]  /*1ba40*/  R2UR UR6, R8 ;  /* 0x00000000080672ca */ /* 0x000fe400000e0000 */
        /* <DEDUP_REMOVED lines=64> */
[----:B------:R-:W1:Y:S01]  /*1be50*/  S2R R18, SR_TID.X ;  /* 0x0000000000127919 */ /* 0x000e620000002100 */
        /* <DEDUP_REMOVED lines=9> */
[----:B------:R-:W-:Y:S01]  /*1bef0*/  IMAD.IADD R6, R6, 0x1, R7 ;  /* 0x0000000106067824 */ /* 0x000fe200078e0207 */
[----:B-1----:R-:W-:-:S04]  /*1bf00*/  LOP3.LUT R18, R18, 0x7f, RZ, 0xc0, !PT ;  /* 0x0000007f12127812 */ /* 0x002fc800078ec0ff */
[----:B------:R-:W-:Y:S02]  /*1bf10*/  LOP3.LUT R9, R6, 0xe06, RZ, 0xc0, !PT ;  /* 0x00000e0606097812 */ /* 0x000fe400078ec0ff */
[----:B------:R-:W-:Y:S01]  /*1bf20*/  ISETP.NE.AND P0, PT, R18, RZ, PT ;  /* 0x000000ff1200720c */ /* 0x000fe20003f05270 */
[----:B----4-:R-:W-:Y:S02]  /*1bf30*/  IMAD.MOV.U32 R7, RZ, RZ, R61 ;  /* 0x000000ffff077224 */ /* 0x010fe400078e003d */
[----:B------:R-:W-:Y:S02]  /*1bf40*/  IMAD.IADD R6, R9, 0x1, R60 ;  /* 0x0000000109067824 */ /* 0x000fe400078e023c */
[----:B------:R-:W-:Y:S02]  /*1bf50*/  IMAD.IADD R8, R4, 0x1, R9 ;  /* 0x0000000104087824 */ /* 0x000fe400078e0209 */
[----:B------:R-:W-:Y:S01]  /*1bf60*/  IMAD.MOV.U32 R9, RZ, RZ, R5 ;  /* 0x000000ffff097224 */ /* 0x000fe200078e0005 */
[----:B------:R-:W-:-:S02]  /*1bf70*/  R2UR UR4, R6 ;  /* 0x00000000060472ca */ /* 0x000fc400000e0000 */
[----:B------:R-:W-:Y:S02]  /*1bf80*/  R2UR UR6, R8 ;  /* 0x00000000080672ca */ /* 0x000fe400000e0000 */
[----:B------:R-:W-:Y:S02]  /*1bf90*/  R2UR UR7, R9 ;  /* 0x00000000090772ca */ /* 0x000fe400000e0000 */
[----:B------:R-:W-:Y:S01]  /*1bfa0*/  R2UR UR5, R7 ;  /* 0x00000000070572ca */ /* 0x000fe200000e0000 */
[----:B------:R-:W-:Y:S02]  /*1bfb0*/  WARPGROUP.DEPBAR.LE gsb0, 0x0 ;  /* 0x00008000000079c5 */ /* 0x000fe40000010000 */
[----:B------:R-:W4:Y:S04]  /*1bfc0*/  LD.E.64 R58, desc[UR44][R16.64+0xb0] ;  /* 0x0000b02c103a7980 */ /* 0x000f28000c101b00 */
[----:B------:R-:W4:Y:S04]  /*1bfd0*/  @!P0 LD.E.64 R10, desc[UR44][R16.64+0x30] ;  /* 0x0000302c100a8980 */ /* 0x000f28000c101b00 */
[----:B------:R-:W4:Y:S04]  /*1bfe0*/  @!P0 LD.E R14, desc[UR44][R16.64+0x1e8] ;  /* 0x0001e82c100e8980 */ /* 0x000f28000c101900 */
[----:B------:R-:W-:Y:S01]  /*1bff0*/  ST.E desc[UR44][R16.64+0x88], R19 ;  /* 0x0000881310007985 */ /* 0x000fe2000c10192c */
[----:B------:R-:W-:-:S06]  /*1c000*/  WARPGROUP.ARRIVE ;  /* 0x00000000000079c5 */ /* 0x000fcc0000000000 */
[----:B------:R-:W-:Y:S01]  /*1c010*/  HGMMA.64x64x16.F32.BF16 R24, gdesc[UR4], R24, gsb0 ;  /* 0x00e00000041879f0 */ /* 0x000fe20008001818 */
[----:B------:R-:W-:Y:S02]  /*1c020*/  VIADD R12, R4, 0xe00 ;  /* 0x00000e00040c7836 */ /* 0x000fe40000000000 */
[----:B------:R-:W-:Y:S02]  /*1c030*/  IMAD.MOV.U32 R9, RZ, RZ, R5 ;  /* 0x000000ffff097224 */ /* 0x000fe400078e0005 */
[----:B------:R-:W-:-:S03]  /*1c040*/  IMAD.IADD R8, R3, 0x1, R12 ;  /* 0x0000000103087824 */ /* 0x000fc600078e020c */
[----:B------:R-:W-:Y:S01]  /*1c050*/  R2UR UR7, R9 ;  /* 0x00000000090772ca */ /* 0x000fe200000e0000 */
[----:B------:R-:W-:Y:S01]  /*1c060*/  IMAD.MOV.U32 R7, RZ, RZ, R63 ;  /* 0x000000ffff077224 */ /* 0x000fe200078e003f */
[----:B------:R-:W-:Y:S02]  /*1c070*/  IADD3 R6, R3, 0xe00, R62 ;  /* 0x00000e0003067810 */ /* 0x000fe40007ffe03e */
[----:B------:R-:W-:Y:S02]  /*1c080*/  R2UR UR6, R8 ;  /* 0x00000000080672ca */ /* 0x000fe400000e0000 */
[----:B------:R-:W-:Y:S02]  /*1c090*/  R2UR UR4, R6 ;  /* 0x00000000060472ca */ /* 0x000fe400000e0000 */
[----:B------:R-:W-:Y:S01]  /*1c0a0*/  R2UR UR5, R7 ;  /* 0x00000000070572ca */ /* 0x000fe200000e0000 */
[----:B------:R-:W-:Y:S02]  /*1c0b0*/  WARPGROUP.DEPBAR.LE gsb0, 0x0 ;  /* 0x00008000000079c5 */ /* 0x000fe40000010000 */
[----:B------:R-:W-:Y:S01]  /*1c0c0*/  ST.E desc[UR44][R16.64+0x88], R19 ;  /* 0x0000881310007985 */ /* 0x000fe2000c10192c */
[----:B------:R-:W-:-:S09]  /*1c0d0*/  WARPGROUP.ARRIVE ;  /* 0x00000000000079c5 */ /* 0x000fd20000000000 */
        /* <DEDUP_REMOVED lines=22> */
[----:B------:R-:W-:Y:S01]  /*1c240*/  ST.E desc[UR44][R16.64+0x88], R19 ;  /* 0x0000881310007985 */ /* 0x000fe2000c10192c */
[----:B------:R-:W-:-:S09]  /*1c250*/  WARPGROUP.ARRIVE ;  /* 0x00000000000079c5 */ /* 0x000fd20000000000 */
[----:B------:R-:W-:Y:S01]  /*1c260*/  HGMMA.64x64x16.F32.BF16 R24, gdesc[UR4], R24, gsb0 ;  /* 0x00e00000041879f0 */ /* 0x000fe20008001818 */
[----:B------:R-:W-:Y:S02]  /*1c270*/  IMAD.MOV.U32 R3, RZ, RZ, 0x40 ;  /* 0x00000040ff037424 */ /* 0x000fe400078e00ff */
[----:B------:R-:W-:-:S03]  /*1c280*/  IMAD.MOV.U32 R6, RZ, RZ, 0x1000 ;  /* 0x00001000ff067424 */ /* 0x000fc600078e00ff */
[----:B------:R-:W-:Y:S02]  /*1c290*/  SEL R3, R3, 0x3e, P1 ;  /* 0x0000003e03037807 */ /* 0x000fe40000800000 */
[----:B------:R-:W-:-:S05]  /*1c2a0*/  SEL R6, R6, 0xf80, P1 ;  /* 0x00000f8006067807 */ /* 0x000fca0000800000 */
[----:B------:R-:W-:-:S05]  /*1c2b0*/  IMAD.IADD R3, R3, 0x1, R6 ;  /* 0x0000000103037824 */ /* 0x000fca00078e0206 */
[----:B------:R-:W-:Y:S01]  /*1c2c0*/  LOP3.LUT R3, R3, 0x1e06, RZ, 0xc0, !PT ;  /* 0x00001e0603037812 */ /* 0x000fe200078ec0ff */
[----:B------:R-:W-:-:S04]  /*1c2d0*/  IMAD.MOV.U32 R7, RZ, RZ, R5 ;  /* 0x000000ffff077224 */ /* 0x000fc800078e0005 */
[----:B------:R-:W-:Y:S02]  /*1c2e0*/  IMAD.IADD R6, R4, 0x1, R3 ;  /* 0x0000000104067824 */ /* 0x000fe400078e0203 */
[----:B----4-:R-:W-:Y:S02]  /*1c2f0*/  IMAD.IADD R4, R3, 0x1, R58 ;  /* 0x0000000103047824 */ /* 0x010fe400078e023a */
[----:B------:R-:W-:Y:S01]  /*1c300*/  IMAD.MOV.U32 R5, RZ, RZ, R59 ;  /* 0x000000ffff057224 */ /* 0x000fe200078e003b */
[----:B------:R-:W-:Y:S02]  /*1c310*/  R2UR UR6, R6 ;  /* 0x00000000060672ca */ /* 0x000fe400000e0000 */
[----:B------:R-:W-:Y:S02]  /*1c320*/  R2UR UR7, R7 ;  /* 0x00000000070772ca */ /* 0x000fe400000e0000 */
[----:B------:R-:W-:Y:S02]  /*1c330*/  R2UR UR4, R4 ;  /* 0x00000000040472ca */ /* 0x000fe400000e0000 */
[----:B------:R-:W-:Y:S01]  /*1c340*/  R2UR UR5, R5 ;  /* 0x00000000050572ca */ /* 0x000fe200000e0000 */
[----:B------:R-:W-:-:S02]  /*1c350*/  WARPGROUP.DEPBAR.LE gsb0, 0x0 ;  /* 0x00008000000079c5 */ /* 0x000fc40000010000 */
[----:B------:R-:W-:Y:S01]  /*1c360*/  ST.E desc[UR44][R16.64+0x88], R19 ;  /* 0x0000881310007985 */ /* 0x000fe2000c10192c */
[----:B------:R-:W-:-:S09]  /*1c370*/  WARPGROUP.ARRIVE ;  /* 0x00000000000079c5 */ /* 0x000fd20000000000 */
[----:B------:R-:W-:Y:S01]  /*1c380*/  HGMMA.64x64x16.F32.BF16 R24, gdesc[UR4], R24, gsb0 ;  /* 0x00e00000041879f0 */ /* 0x000fe20008001818 */
[----:B------:R-:W-:-:S05]  /*1c390*/  @!P0 MOV R11, R10 ;  /* 0x0000000a000b8202 */ /* 0x000fca0000000f00 */
[----:B------:R-:W-:-:S05]  /*1c3a0*/  @!P0 IMAD R14, R14, 0x8, R11 ;  /* 0x000000080e0e8824 */ /* 0x000fca00078e020b */
[----:B------:R-:W-:Y:S01]  /*1c3b0*/  @!P0 PRMT R14, RZ, 0x654, R14 ;  /* 0x00000654ff0e8816 */ /* 0x000fe2000000000e */
[----:B------:R-:W-:Y:S02]  /*1c3c0*/  WARPGROUP.DEPBAR.LE gsb0, 0x0 ;  /* 0x00008000000079c5 */ /* 0x000fe40000010000 */
[----:B------:R0:W-:Y:S01]  /*1c3d0*/  ST.E desc[UR44][R16.64+0x88], R19 ;  /* 0x0000881310007985 */ /* 0x0001e2000c10192c */
[----:B------:R1:W-:Y:S03]  /*1c3e0*/  @!P0 SYNCS.ARRIVE.TRANS64.RED.A1T0 RZ, [R14+URZ], RZ ;  /* 0x000000ff0eff89a7 */ /* 0x0003e6000810043f */
[----:B------:R-:W2:Y:S04]  /*1c3f0*/  LD.E.64 R20, desc[UR44][R16.64+0x120] ;  /* 0x0001202c10147980 */ /* 0x000ea8000c101b00 */
[----:B------:R-:W0:Y:S04]  /*1c400*/  LDL R18, [R1+0xec] ;  /* 0x0000ec0001127983 */ /* 0x000e280000100800 */
[----:B------:R-:W3:Y:S04]  /*1c410*/  LDL.64 R12, [R1+0x110] ;  /* 0x00011000010c7983 */ /* 0x000ee80000100a00 */
[----:B------:R-:W4:Y:S04]  /*1c420*/  LDL R3, [R1+0x70] ;  /* 0x0000700001037983 */ /* 0x000f280000100800 */
[----:B-1----:R-:W4:Y:S04]  /*1c430*/  LDL R14, [R1+0x118] ;  /* 0x00011800010e7983 */ /* 0x002f280000100800 */
[----:B------:R-:W4:Y:S04]  /*1c440*/  LDL.128 R8, [R1+0x100] ;  /* 0x0001000001087983 */ /* 0x000f280000100c00 */
[----:B------:R-:W4:Y:S04]  /*1c450*/  LDL.128 R4, [R1+0xf0] ;  /* 0x0000f00001047983 */ /* 0x000f280000100c00 */
[----:B--2---:R1:W2:Y:S01]  /*1c460*/  LD.E R20, desc[UR44][R20.64] ;  /* 0x0000002c14147980 */ /* 0x0042a2000c101900 */
[----:B0-----:R-:W-:-:S04]  /*1c470*/  SHF.R.S32.HI R19, RZ, 0x1f, R18 ;  /* 0x0000001fff137819 */ /* 0x001fc80000011412 */
[----:B-1----:R-:W-:-:S04]  /*1c480*/  LEA.HI R21, R19, R18, RZ, 0x7 ;  /* 0x0000001213157211 */ /* 0x002fc800078f38ff */
[----:B------:R-:W-:-:S05]  /*1c490*/  LOP3.LUT R21, R21, 0xffffff80, RZ, 0xc0, !PT ;  /* 0xffffff8015157812 */ /* 0x000fca00078ec0ff */
[----:B------:R-:W-:Y:S01]  /*1c4a0*/  IMAD.IADD R21, R18, 0x1, -R21 ;  /* 0x0000000112157824 */ /* 0x000fe200078e0a15 */
[----:B---3--:R-:W-:Y:S02]  /*1c4b0*/  ISETP.NE.AND P1, PT, R12, 0x1, PT ;  /* 0x000000010c00780c */ /* 0x008fe40003f25270 */
[----:B----4-:R-:W-:Y:S01]  /*1c4c0*/  ISETP.GE.AND P2, PT, R9, 0x1, PT ;  /* 0x000000010900780c */ /* 0x010fe20003f46270 */
[----:B------:R-:W-:Y:S01]  /*1c4d0*/  BSSY B0, `(.L_x_2105) ;  /* 0x0000075000007945 */ /* 0x000fe20003800000 */
[-C--:B--2---:R-:W-:Y:S01]  /*1c4e0*/  FMUL.FTZ R30, R30, R20.reuse ;  /* 0x000000141e1e7220 */ /* 0x084fe20000410000 */
[-C--:B------:R-:W-:Y:S01]  /*1c4f0*/  FMUL.FTZ R31, R31, R20.reuse ;  /* 0x000000141f1f7220 */ /* 0x080fe20000410000 */
[-C--:B------:R-:W-:Y:S02]  /*1c500*/  FMUL.FTZ R29, R29, R20.reuse ;  /* 0x000000141d1d7220 */ /* 0x080fe40000410000 */
[----:B------:R0:W1:Y:S01]  /*1c510*/  MUFU.TANH R57, R30 ;  /* 0x0000001e00397308 */ /* 0x0000620000002400 */
[----:B------:R-:W-:-:S07]  /*1c520*/  FMUL.FTZ R32, R32, R20 ;  /* 0x0000001420207220 */ /* 0x000fce0000410000 */
[----:B------:R2:W3:Y:S01]  /*1c530*/  MUFU.TANH R58, R31 ;  /* 0x0000001f003a7308 */ /* 0x0004e20000002400 */
[----:B0-----:R-:W-:-:S07]  /*1c540*/  SHF.R.S32.HI R30, RZ, 0x1f, R21 ;  /* 0x0000001fff1e7819 */ /* 0x001fce0000011415 */
[----:B------:R0:W4:Y:S01]  /*1c550*/  MUFU.TANH R56, R29 ;  /* 0x0000001d00387308 */ /* 0x0001220000002400 */
[----:B--2---:R-:W-:-:S04]  /*1c560*/  LEA.HI R31, R19, R18, RZ, 0x2 ;  /* 0x00000012131f7211 */ /* 0x004fc800078f10ff */
[----:B------:R-:W-:Y:S02]  /*1c570*/  LOP3.LUT R31, R31, 0xfffffffc, RZ, 0xc0, !PT ;  /* 0xfffffffc1f1f7812 */ /* 0x000fe400078ec0ff */
[-C--:B0-----:R-:W-:Y:S01]  /*1c580*/  LEA.HI R29, R30, R21.reuse, RZ, 0x2 ;  /* 0x000000151e1d7211 */ /* 0x081fe200078f10ff */
[----:B------:R0:W2:Y:S03]  /*1c590*/  MUFU.TANH R59, R32 ;  /* 0x00000020003b7308 */ /* 0x0000a60000002400 */
[----:B------:R-:W-:Y:S01]  /*1c5a0*/  SHF.R.S32.HI R19, RZ, 0x2, R29 ;  /* 0x00000002ff137819 */ /* 0x000fe2000001141d */
[----:B------:R-:W-:Y:S01]  /*1c5b0*/  IMAD.IADD R31, R18, 0x1, -R31 ;  /* 0x00000001121f7824 */ /* 0x000fe200078e0a1f */
[----:B------:R-:W-:Y:S02]  /*1c5c0*/  LEA.HI R30, R30, R21, RZ, 0x5 ;  /* 0x000000151e1e7211 */ /* 0x000fe400078f28ff */
[----:B0-----:R-:W-:-:S04]  /*1c5d0*/  SHF.R.S32.HI R32, RZ, 0x1f, R29 ;  /* 0x0000001fff207819 */ /* 0x001fc8000001141d */
        /* <DEDUP_REMOVED lines=10> */
[----:B------:R-:W-:Y:S01]  /*1c680*/  @P1 IMAD.HI.U32 R13, R18, R13, RZ ;  /* 0x0000000d120d1227 */ /* 0x000fe200078e00ff */
[----:B------:R-:W-:-:S04]  /*1c690*/  LOP3.LUT R12, R29, 0x7ffffffc, RZ, 0xc0, !PT ;  /* 0x7ffffffc1d0c7812 */ /* 0x000fc800078ec0ff */
[----:B------:R-:W-:Y:S01]  /*1c6a0*/  @P1 SHF.R.U32.HI R18, RZ, R14, R13 ;  /* 0x0000000eff121219 */ /* 0x000fe2000001160d */
[----:B------:R-:W-:-:S04]  /*1c6b0*/  IMAD.SHL.U32 R30, R0, 0x40, RZ ;  /* 0x00000040001e7824 */ /* 0x000fc800078e00ff */
[----:B------:R-:W0:Y:S01]  /*1c6c0*/  SHFL.IDX PT, R29, R18, RZ, 0x1c1f ;  /* 0x001c1fff121d7589 */ /* 0x000e2200000e0000 */
[----:B------:R-:W-:Y:S01]  /*1c6d0*/  IADD3 R3, -R30, 0x1, RZ ;  /* 0x000000011e037810 */ /* 0x000fe20007ffe1ff */
        /* <DEDUP_REMOVED lines=26> */
[----:B------:R-:W-:-:S02]  /*1c880*/  IMAD.IADD R12, R21, 0x1, -R12 ;  /* 0x00000001150c7824 */ /* 0x000fc400078e0a0c */
[-C--:B------:R-:W-:Y:S01]  /*1c890*/  FMUL.FTZ R54, R54, R20.reuse ;  /* 0x0000001436367220 */ /* 0x080fe20000410000 */
[----:B------:R-:W-:Y:S01]  /*1c8a0*/  FMUL.FTZ R20, R55, R20 ;  /* 0x0000001437147220 */ /* 0x000fe20000410000 */
[----:B------:R-:W-:Y:S01]  /*1c8b0*/  IMAD R3, R12, -0x2, R3 ;  /* 0xfffffffe0c037824 */ /* 0x000fe200078e0203 */
[----:B------:R-:W0:Y:S04]  /*1c8c0*/  MUFU.TANH R24, R24 ;  /* 0x0000001800187308 */ /* 0x000e280000002400 */
[----:B------:R-:W-:-:S04]  /*1c8d0*/  IADD3 R14, -R4, R3, R5 ;  /* 0x00000003040e7210 */ /* 0x000fc80007ffe105 */
[----:B------:R-:W0:Y:S01]  /*1c8e0*/  MUFU.TANH R25, R25 ;  /* 0x0000001900197308 */ /* 0x000e220000002400 */
[----:B------:R-:W-:-:S07]  /*1c8f0*/  LOP3.LUT R3, RZ, R6, RZ, 0x33, !PT ;  /* 0x00000006ff037212 */ /* 0x000fce00078e33ff */
        /* <DEDUP_REMOVED lines=26> */
[----:B------:R-:W1:Y:S01]  /*1caa0*/  MUFU.TANH R20, R20 ;  /* 0x0000001400147308 */ /* 0x000e620000002400 */
[----:B------:R-:W-:-:S02]  /*1cab0*/  IMAD.IADD R14, R14, 0x1, R3 ;  /* 0x000000010e0e7824 */ /* 0x000fc400078e0203 */
[----:B------:R-:W-:Y:S02]  /*1cac0*/  IMAD.IADD R19, R8, 0x1, -R30 ;  /* 0x0000000108137824 */ /* 0x000fe400078e0a1e */
[--C-:B0-----:R-:W-:Y:S02]  /*1cad0*/  IMAD.IADD R6, R13, 0x1, R29.reuse ;  /* 0x000000010d067824 */ /* 0x101fe400078e021d */
[----:B------:R-:W-:Y:S01]  /*1cae0*/  IMAD.IADD R3, R14, 0x1, R29 ;  /* 0x000000010e037824 */ /* 0x000fe200078e021d */
[----:B--234-:R-:W-:Y:S06]  /*1caf0*/  @!P2 BRA `(.L_x_2106) ;  /* 0x000000000048a947 */ /* 0x01cfec0003800000 */
        /* <DEDUP_REMOVED lines=10> */
.L_x_2108:
[----:B------:R-:W-:-:S13]  /*1cba0*/  ISETP.NE.AND P1, PT, R9, 0x1, PT ;  /* 0x000000010900780c */ /* 0x000fda0003f25270 */
[----:B------:R-:W-:-:S05]  /*1cbb0*/  @P1 IMAD.HI.U32 R8, R7, R10, RZ ;  /* 0x0000000a07081227 */ /* 0x000fca00078e00ff */
[----:B------:R-:W-:-:S07]  /*1cbc0*/  @P1 SHF.R.U32.HI R7, RZ, R11, R8 ;  /* 0x0000000bff071219 */ /* 0x000fce0000011608 */
.L_x_2109:
[----:B------:R-:W-:Y:S05]  /*1cbd0*/  BSYNC B1 ;  /* 0x0000000000017941 */ /* 0x000fea0003800000 */
.L_x_2107:
[----:B------:R-:W-:-:S04]  /*1cbe0*/  IMAD R7, R7, R9, -R30 ;  /* 0x0000000907077224 */ /* 0x000fc800078e0a1e */
[----:B------:R-:W-:-:S05]  /*1cbf0*/  IMAD R8, R12, -0x2, R7 ;  /* 0xfffffffe0c087824 */ /* 0x000fca00078e0207 */
[----:B------:R-:W-:Y:S02]  /*1cc00*/  VIMNMX R3, R3, R8, !PT ;  /* 0x0000000803037248 */ /* 0x000fe40007fe0100 */
[----:B------:R-:W-:-:S07]  /*1cc10*/  VIADDMNMX R6, R8, R9, R6, PT ;  /* 0x0000000908067246 */ /* 0x000fce0003800106 */
.L_x_2106:
[----:B------:R-:W-:Y:S05]  /*1cc20*/  BSYNC B0 ;  /* 0x0000000000007941 */ /* 0x000fea0003800000 */
.L_x_2105:
[C---:B------:R-:W-:Y:S01]  /*1cc30*/  ISETP.GE.AND P1, PT, R19.reuse, 0x2, PT ;  /* 0x000000021300780c */ /* 0x040fe20003f26270 */
[----:B------:R-:W0:Y:S01]  /*1cc40*/  SHFL.IDX PT, R18, R18, 0x1, 0x1c1f ;  /* 0x003c1f0012127f89 */ /* 0x000e2200000e0000 */
[----:B------:R-:W-:Y:S01]  /*1cc50*/  ISETP.GE.AND P5, PT, R19, 0xa, PT ;  /* 0x0000000a1300780c */ /* 0x000fe20003fa6270 */
        /* <DEDUP_REMOVED lines=11> */
[----:B------:R-:W-:Y:S02]  /*1cd10*/  ISETP.LT.OR P4, PT, R6, 0x9, P4 ;  /* 0x000000090600780c */ /* 0x000fe40002781670 */
        /* <DEDUP_REMOVED lines=17> */
[C---:B------:R-:W-:Y:S02]  /*1ce30*/  ISETP.LT.OR P3, PT, R6.reuse, 0x1a, P3 ;  /* 0x0000001a0600780c */ /* 0x040fe40001f61670 */
        /* <DEDUP_REMOVED lines=35> */
[----:B------:R-:W-:Y:S02]  /*1d070*/  P2R R7, PR, RZ, 0x40 ;  /* 0x00000040ff077803 */ /* 0x000fe40000000000 */
[----:B------:R-:W-:-:S04]  /*1d080*/  ISETP.GT.AND P6, PT, R3, RZ, !P6 ;  /* 0x000000ff0300720c */ /* 0x000fc800077c4270 */
[----:B------:R-:W-:-:S04]  /*1d090*/  ISETP.LT.OR P6, PT, R6, 0x1, P6 ;  /* 0x000000010600780c */ /* 0x000fc800037c1670 */
[----:B------:R-:W-:Y:S02]  /*1d0a0*/  FSEL R24, R24, -INF , !P6 ;  /* 0xff80000018187808 */ /* 0x000fe40007000000 */
[----:B------:R-:W-:-:S04]  /*1d0b0*/  ISETP.GE.AND P6, PT, R19, 0x3a, PT ;  /* 0x0000003a1300780c */ /* 0x000fc80003fc6270 */
[----:B------:R-:W-:Y:S02]  /*1d0c0*/  P2R R19, PR, RZ, 0x40 ;  /* 0x00000040ff137803 */ /* 0x000fe40000000000 */
[----:B------:R-:W-:Y:S01]  /*1d0d0*/  ISETP.GT.AND P6, PT, R3, 0x39, !P6 ;  /* 0x000000390300780c */ /* 0x000fe200077c4270 */
[----:B0-----:R-:W-:-:S03]  /*1d0e0*/  IMAD.IADD R3, R14, 0x1, R18 ;  /* 0x000000010e037824 */ /* 0x001fc600078e0212 */
        /* <DEDUP_REMOVED lines=15> */
.L_x_2113:
[----:B------:R-:W-:-:S13]  /*1d1e0*/  ISETP.NE.AND P6, PT, R9, 0x1, PT ;  /* 0x000000010900780c */ /* 0x000fda0003fc5270 */
[----:B------:R-:W-:-:S05]  /*1d1f0*/  @P6 IMAD.HI.U32 R10, R4, R10, RZ ;  /* 0x0000000a040a6227 */ /* 0x000fca00078e00ff */
[----:B------:R-:W-:-:S07]  /*1d200*/  @P6 SHF.R.U32.HI R4, RZ, R11, R10 ;  /* 0x0000000bff046219 */ /* 0x000fce000001160a */
.L_x_2114:
[----:B------:R-:W-:Y:S05]  /*1d210*/  BSYNC B1 ;  /* 0x0000000000017941 */ /* 0x000fea0003800000 */
.L_x_2112:
[----:B------:R-:W-:-:S04]  /*1d220*/  IMAD R5, R4, R9, -R30 ;  /* 0x0000000904057224 */ /* 0x000fc800078e0a1e */
[----:B------:R-:W-:-:S05]  /*1d230*/  IMAD R12, R12, -0x2, R5 ;  /* 0xfffffffe0c0c7824 */ /* 0x000fca00078e0205 */
[----:B------:R-:W-:Y:S02]  /*1d240*/  VIADDMNMX R6, R12, R9, R6, PT ;  /* 0x000000090c067246 */ /* 0x000fe40003800106 */
[----:B------:R-:W-:-:S07]  /*1d250*/  VIMNMX R3, R3, R12, !PT ;  /* 0x0000000c03037248 */ /* 0x000fce0007fe0100 */
.L_x_2111:
[----:B------:R-:W-:Y:S05]  /*1d260*/  BSYNC B0 ;  /* 0x0000000000007941 */ /* 0x000fea0003800000 */
.L_x_2110:
[----:B------:R-:W2:Y:S01]  /*1d270*/  LD.E.64 R4, desc[UR44][R16.64+0x200] ;  /* 0x0002002c10047980 */ /* 0x000ea2000c101b00 */
[----:B------:R-:W-:Y:S02]  /*1d280*/  ISETP.GT.AND P1, PT, R3, 0x1, !P1 ;  /* 0x000000010300780c */ /* 0x000fe40004f24270 */
[----:B------:R-:W-:Y:S02]  /*1d290*/  ISETP.NE.AND P6, PT, R7, RZ, PT ;  /* 0x000000ff0700720c */ /* 0x000fe40003fc5270 */
[----:B------:R-:W-:Y:S02]  /*1d2a0*/  ISETP.LT.OR P1, PT, R6, 0x2, P1 ;  /* 0x000000020600780c */ /* 0x000fe40000f21670 */
[----:B------:R-:W-:Y:S02]  /*1d2b0*/  ISETP.GT.AND P2, PT, R3, 0x8, !P2 ;  /* 0x000000080300780c */ /* 0x000fe40005744270 */
[----:B------:R-:W-:Y:S02]  /*1d2c0*/  FSEL R30, R27, -INF , !P1 ;  /* 0xff8000001b1e7808 */ /* 0x000fe40004800000 */
[----:B------:R-:W-:-:S02]  /*1d2d0*/  ISETP.NE.AND P1, PT, R8, RZ, PT ;  /* 0x000000ff0800720c */ /* 0x000fc40003f25270 */
[C---:B------:R-:W-:Y:S02]  /*1d2e0*/  ISETP.LT.OR P2, PT, R6.reuse, 0x9, P2 ;  /* 0x000000090600780c */ /* 0x040fe40001741670 */
[----:B------:R-:W-:Y:S02]  /*1d2f0*/  ISETP.GT.AND P1, PT, R3, 0x9, !P1 ;  /* 0x000000090300780c */ /* 0x000fe40004f24270 */
[----:B-1----:R-:W-:Y:S02]  /*1d300*/  FSEL R74, R57, -INF , !P2 ;  /* 0xff800000394a7808 */ /* 0x002fe40005000000 */
        /* <DEDUP_REMOVED lines=27> */
[C---:B------:R-:W-:Y:S02]  /*1d4c0*/  ISETP.GT.AND P1, PT, R3.reuse, RZ, !P6 ;  /* 0x000000ff0300720c */ /* 0x040fe40007724270 */
[C---:B------:R-:W-:Y:S02]  /*1d4d0*/  ISETP.GT.AND P2, PT, R3.reuse, 0x29, !P2 ;  /* 0x000000290300780c */ /* 0x040fe40005744270 */
[----:B------:R-:W-:Y:S02]  /*1d4e0*/  ISETP.LT.OR P1, PT, R6, 0x1, P1 ;  /* 0x000000010600780c */ /* 0x000fe40000f21670 */
[----:B------:R-:W-:Y:S02]  /*1d4f0*/  ISETP.GT.AND P3, PT, R3, 0x30, !P3 ;  /* 0x000000300300780c */ /* 0x000fe40005f64270 */
[----:B------:R-:W-:-:S02]  /*1d500*/  FSEL R26, R26, -INF , !P1 ;  /* 0xff8000001a1a7808 */ /* 0x000fc40004800000 */
[----:B------:R-:W-:Y:S02]  /*1d510*/  ISETP.NE.AND P1, PT, R41, RZ, PT ;  /* 0x000000ff2900720c */ /* 0x000fe40003f25270 */
[C---:B------:R-:W-:Y:S02]  /*1d520*/  ISETP.GT.AND P4, PT, R3.reuse, 0x31, !P4 ;  /* 0x000000310300780c */ /* 0x040fe40006784270 */
[----:B------:R-:W-:Y:S02]  /*1d530*/  ISETP.GT.AND P1, PT, R3, 0x28, !P1 ;  /* 0x000000280300780c */ /* 0x000fe40004f24270 */
[----:B------:R-:W-:Y:S02]  /*1d540*/  ISETP.NE.AND P6, PT, R19, RZ, PT ;  /* 0x000000ff1300720c */ /* 0x000fe40003fc5270 */
[C---:B------:R-:W-:Y:S02]  /*1d550*/  ISETP.LT.OR P1, PT, R6.reuse, 0x29, P1 ;  /* 0x000000290600780c */ /* 0x040fe40000f21670 */
[----:B------:R-:W-:-:S02]  /*1d560*/  ISETP.LT.OR P2, PT, R6, 0x2a, P2 ;  /* 0x0000002a0600780c */ /* 0x000fc40001741670 */
[----:B------:R-:W-:Y:S02]  /*1d570*/  FSEL R46, R46, -INF , !P1 ;  /* 0xff8000002e2e7808 */ /* 0x000fe40004800000 */
        /* <DEDUP_REMOVED lines=9> */
[----:B------:R-:W-:Y:S02]  /*1d610*/  FSEL R54, R54, -INF , !P5 ;  /* 0xff80000036367808 */ /* 0x000fe40006800000 */
[----:B------:R-:W-:-:S02]  /*1d620*/  FSEL R86, R20, -INF , !P1 ;  /* 0xff80000014567808 */ /* 0x000fc40004800000 */
[----:B------:R-:W-:Y:S02]  /*1d630*/  LOP3.LUT R152, R155, 0x4, RZ, 0xfc, !PT ;  /* 0x000000049b987812 */ /* 0x000fe400078efcff */
[----:B--2---:R-:W-:-:S04]  /*1d640*/  FMNMX.FTZ R7, R24, R4, !PT ;  /* 0x0000000418077209 */ /* 0x004fc80007810000 */
[----:B------:R-:W-:-:S04]  /*1d650*/  FMNMX.FTZ R7, R32, R7, !PT ;  /* 0x0000000720077209 */ /* 0x000fc80007810000 */
        /* <DEDUP_REMOVED lines=11> */
[----:B------:R-:W-:Y:S02]  /*1d710*/  FMNMX.FTZ R8, R70, R7, !PT ;  /* 0x0000000746087209 */ /* 0x000fe40007810000 */
[----:B------:R-:W-:Y:S02]  /*1d720*/  FMNMX.FTZ R7, R26, R5, !PT ;  /* 0x000000051a077209 */ /* 0x000fe40007810000 */
[----:B------:R-:W-:Y:S02]  /*1d730*/  FMNMX.FTZ R8, R52, R8, !PT ;  /* 0x0000000834087209 */ /* 0x000fe40007810000 */
[----:B------:R-:W-:Y:S02]  /*1d740*/  FMNMX.FTZ R7, R30, R7, !PT ;  /* 0x000000071e077209 */ /* 0x000fe40007810000 */
[----:B------:R-:W-:Y:S02]  /*1d750*/  FMNMX.FTZ R9, R72, R8, !PT ;  /* 0x0000000848097209 */ /* 0x000fe40007810000 */
[----:B------:R-:W-:-:S03]  /*1d760*/  FMNMX.FTZ R7, R74, R7, !PT ;  /* 0x000000074a077209 */ /* 0x000fc60007810000 */
[----:B------:R-:W0:Y:S01]  /*1d770*/  SHFL.BFLY PT, R8, R9, 0x2, 0x1f ;  /* 0x0c401f0009087f89 */ /* 0x000e2200000e0000 */
[----:B------:R-:W-:-:S04]  /*1d780*/  FMNMX.FTZ R7, R58, R7, !PT ;  /* 0x000000073a077209 */ /* 0x000fc80007810000 */
[----:B------:R-:W-:-:S04]  /*1d790*/  FMNMX.FTZ R7, R34, R7, !PT ;  /* 0x0000000722077209 */ /* 0x000fc80007810000 */
[----:B------:R-:W-:-:S04]  /*1d7a0*/  FMNMX.FTZ R7, R76, R7, !PT ;  /* 0x000000074c077209 */ /* 0x000fc80007810000 */
[----:B------:R-:W-:-:S04]  /*1d7b0*/  FMNMX.FTZ R7, R38, R7, !PT ;  /* 0x0000000726077209 */ /* 0x000fc80007810000 */
[----:B------:R-:W-:-:S04]  /*1d7c0*/  FMNMX.FTZ R7, R78, R7, !PT ;  /* 0x000000074e077209 */ /* 0x000fc80007810000 */
[----:B------:R-:W-:Y:S02]  /*1d7d0*/  FMNMX.FTZ R7, R42, R7, !PT ;  /* 0x000000072a077209 */ /* 0x000fe40007810000 */
[----:B0-----:R-:W-:Y:S02]  /*1d7e0*/  FMNMX.FTZ R8, R9, R8, !PT ;  /* 0x0000000809087209 */ /* 0x001fe40007810000 */
        /* <DEDUP_REMOVED lines=8> */
[----:B0-----:R-:W-:Y:S01]  /*1d870*/  FMNMX.FTZ R11, R8, R11, !PT ;  /* 0x0000000b080b7209 */ /* 0x001fe20007810000 */
[----:B------:R-:W-:Y:S04]  /*1d880*/  ST.E desc[UR44][R16.64+0x200], R9 ;  /* 0x0002000910007985 */ /* 0x000fe8000c10192c */
[----:B------:R-:W-:Y:S04]  /*1d890*/  ST.E desc[UR44][R152.64], R7 ;  /* 0x0000000798007985 */ /* 0x000fe8000c10192c */
[----:B------:R-:W-:Y:S04]  /*1d8a0*/  ST.E desc[UR44][R16.64+0x200], R11 ;  /* 0x0002000b10007985 */ /* 0x000fe8000c10192c */
[----:B------:R-:W2:Y:S04]  /*1d8b0*/  LD.E R3, desc[UR44][R152.64] ;  /* 0x0000002c98037980 */ /* 0x000ea8000c101900 */
[----:B--2---:R-:W0:Y:S02]  /*1d8c0*/  SHFL.BFLY PT, R6, R3, 0x2, 0x1f ;  /* 0x0c401f0003067f89 */ /* 0x004e2400000e0000 */
[----:B0-----:R-:W-:-:S05]  /*1d8d0*/  FMNMX.FTZ R8, R3, R6, !PT ;  /* 0x0000000603087209 */ /* 0x001fca0007810000 */
[----:B------:R-:W0:Y:S02]  /*1d8e0*/  SHFL.BFLY PT, R13, R8, 0x1, 0x1f ;  /* 0x0c201f00080d7f89 */ /* 0x000e2400000e0000 */
[----:B0-----:R-:W-:-:S05]  /*1d8f0*/  FMNMX.FTZ R13, R8, R13, !PT ;  /* 0x0000000d080d7209 */ /* 0x001fca0007810000 */
[----:B------:R0:W-:Y:S04]  /*1d900*/  ST.E desc[UR44][R152.64], R13 ;  /* 0x0000000d98007985 */ /* 0x0001e8000c10192c */
[----:B------:R-:W2:Y:S04]  /*1d910*/  LD.E R10, desc[UR44][R16.64+0x200] ;  /* 0x0002002c100a7980 */ /* 0x000ea8000c101900 */
[----:B------:R-:W3:Y:S04]  /*1d920*/  LD.E R19, desc[UR44][R16.64+0x220] ;  /* 0x0002202c10137980 */ /* 0x000ee8000c101900 */
[----:B------:R-:W4:Y:S04]  /*1d930*/  LD.E R14, desc[UR44][R16.64+0x214] ;  /* 0x0002142c100e7980 */ /* 0x000f28000c101900 */
[----:B------:R-:W5:Y:S04]  /*1d940*/  LD.E R9, desc[UR44][R16.64+0x210] ;  /* 0x0002102c10097980 */ /* 0x000f68000c101900 */
[----:B------:R-:W5:Y:S01]  /*1d950*/  LD.E.64 R6, desc[UR44][R16.64+0xd8] ;  /* 0x0000d82c10067980 */ /* 0x000f62000c101b00 */
[----:B------:R-:W-:-:S04]  /*1d960*/  FSETP.NEU.FTZ.AND P1, PT, R13, -INF , PT ;  /* 0xff8000000d00780b */ /* 0x000fc80003f3d000 */
[----:B------:R-:W-:-:S05]  /*1d970*/  FSEL R12, R13, RZ, P1 ;  /* 0x000000ff0d0c7208 */ /* 0x000fca0000800000 */
[----:B------:R-:W-:Y:S01]  /*1d980*/  FADD.FTZ R12, R5, -R12 ;  /* 0x8000000c050c7221 */ /* 0x000fe20000010000 */
[----:B--2---:R-:W-:-:S04]  /*1d990*/  FSETP.NEU.FTZ.AND P1, PT, R10, -INF , PT ;  /* 0xff8000000a00780b */ /* 0x004fc80003f3d000 */
[----:B------:R-:W-:-:S05]  /*1d9a0*/  FSEL R3, R10, RZ, P1 ;  /* 0x000000ff0a037208 */ /* 0x000fca0000800000 */
[----:B------:R-:W-:Y:S01]  /*1d9b0*/  FADD.FTZ R4, R4, -R3 ;  /* 0x8000000304047221 */ /* 0x000fe20000010000 */
[----:B---3--:R-:W-:-:S03]  /*1d9c0*/  FMUL.FTZ R12, R19, R12 ;  /* 0x0000000c130c7220 */ /* 0x008fc60000410000 */
[----:B------:R-:W-:Y:S01]  /*1d9d0*/  FMUL.FTZ R4, R4, R19 ;  /* 0x0000001304047220 */ /* 0x000fe20000410000 */
[----:B------:R-:W4:Y:S08]  /*1d9e0*/  MUFU.EX2 R3, R12 ;  /* 0x0000000c00037308 */ /* 0x000f300000000800 */
[----:B------:R-:W5:Y:S01]  /*1d9f0*/  MUFU.EX2 R4, R4 ;  /* 0x0000000400047308 */ /* 0x000f620000000800 */
[----:B----4-:R-:W-:Y:S01]  /*1da00*/  FMUL.FTZ R5, R3, R14 ;  /* 0x0000000e03057220 */ /* 0x010fe20000410000 */
[----:B-----5:R-:W-:-:S04]  /*1da10*/  FMUL.FTZ R9, R4, R9 ;  /* 0x0000000904097220 */ /* 0x020fc80000410000 */
[----:B------:R0:W-:Y:S04]  /*1da20*/  ST.E desc[UR44][R16.64+0x214], R5 ;  /* 0x0002140510007985 */ /* 0x0001e8000c10192c */
[----:B------:R0:W-:Y:S04]  /*1da30*/  ST.E desc[UR44][R16.64+0x210], R9 ;  /* 0x0002100910007985 */ /* 0x0001e8000c10192c */
[----:B------:R-:W2:Y:S01]  /*1da40*/  LD.E R8, desc[UR44][R6.64+0x4] ;  /* 0x0000042c06087980 */ /* 0x000ea2000c101900 */
[----:B------:R-:W-:Y:S01]  /*1da50*/  BSSY B0, `(.L_x_2115) ;  /* 0x000000c000007945 */ /* 0x000fe20003800000 */
[----:B--2---:R-:W-:-:S13]  /*1da60*/  ISETP.NE.AND P1, PT, R8, RZ, PT ;  /* 0x000000ff0800720c */ /* 0x004fda0003f25270 */
[----:B0-----:R-:W-:Y:S05]  /*1da70*/  @P1 BRA `(.L_x_2116) ;  /* 0x0000000000241947 */ /* 0x001fea0003800000 */
[----:B------:R-:W2:Y:S04]  /*1da80*/  LD.E.64 R8, desc[UR44][R16.64+0xe0] ;  /* 0x0000e02c10087980 */ /* 0x000ea8000c101b00 */
[----:B------:R-:W3:Y:S04]  /*1da90*/  LD.E R6, desc[UR44][R6.64] ;  /* 0x0000002c06067980 */ /* 0x000ee8000c101900 */
[----:B--2---:R-:W2:Y:S01]  /*1daa0*/  LD.E.64 R8, desc[UR44][R8.64] ;  /* 0x0000002c08087980 */ /* 0x004ea2000c101b00 */
[----:B---3--:R-:W-:-:S04]  /*1dab0*/  IMAD R11, R15, 0x40, R6 ;  /* 0x000000400f0b7824 */ /* 0x008fc800078e0206 */
[----:B--2---:R-:W-:-:S05]  /*1dac0*/  IMAD.WIDE R10, R11, 0x4, R8 ;  /* 0x000000040b0a7825 */ /* 0x004fca00078e0208 */
[----:B------:R0:W-:Y:S04]  /*1dad0*/  ST.E desc[UR44][R10.64], R4 ;  /* 0x000000040a007985 */ /* 0x0001e8000c10192c */
[----:B------:R-:W2:Y:S04]  /*1dae0*/  LD.E.64 R6, desc[UR44][R16.64+0xd8] ;  /* 0x0000d82c10067980 */ /* 0x000ea8000c101b00 */
[----:B--2---:R-:W2:Y:S02]  /*1daf0*/  LD.E R5, desc[UR44][R6.64+0x4] ;  /* 0x0000042c06057980 */ /* 0x004ea4000c101900 */
[----:B0-2---:R-:W-:-:S13]  /*1db00*/  ISETP.NE.AND P1, PT, R5, RZ, PT ;  /* 0x000000ff0500720c */ /* 0x005fda0003f25270 */
.L_x_2116:
[----:B------:R-:W-:Y:S05]  /*1db10*/  BSYNC B0 ;  /* 0x0000000000007941 */ /* 0x000fea0003800000 */
.L_x_2115:
[----:B------:R-:W2:Y:S04]  /*1db20*/  @!P1 LD.E.64 R8, desc[UR44][R16.64+0xe0] ;  /* 0x0000e02c10089980 */ /* 0x000ea8000c101b00 */
[----:B------:R-:W3:Y:S04]  /*1db30*/  @!P1 LD.E R6, desc[UR44][R6.64] ;  /* 0x0000002c06069980 */ /* 0x000ee8000c101900 */
[----:B--2---:R-:W2:Y:S01]  /*1db40*/  @!P1 LD.E.64 R8, desc[UR44][R8.64] ;  /* 0x0000002c08089980 */ /* 0x004ea2000c101b00 */
[----:B---3--:R-:W-:-:S04]  /*1db50*/  @!P1 IMAD R15, R15, 0x40, R6 ;  /* 0x000000400f0f9824 */ /* 0x008fc800078e0206 */
[----:B------:R-:W-:-:S04]  /*1db60*/  @!P1 VIADD R11, R15, 0x8 ;  /* 0x000000080f0b9836 */ /* 0x000fc80000000000 */
[----:B--2---:R-:W-:-:S05]  /*1db70*/  @!P1 IMAD.WIDE R10, R11, 0x4, R8 ;  /* 0x000000040b0a9825 */ /* 0x004fca00078e0208 */
[----:B------:R0:W-:Y:S04]  /*1db80*/  @!P1 ST.E desc[UR44][R10.64], R3 ;  /* 0x000000030a009985 */ /* 0x0001e8000c10192c */
[----:B------:R-:W2:Y:S04]  /*1db90*/  LD.E R5, desc[UR44][R16.64+0x200] ;  /* 0x0002002c10057980 */ /* 0x000ea8000c101900 */
[----:B------:R-:W3:Y:S04]  /*1dba0*/  LD.E R12, desc[UR44][R16.64+0x220] ;  /* 0x0002202c100c7980 */ /* 0x000ee8000c101900 */
[----:B------:R-:W4:Y:S04]  /*1dbb0*/  LD.E R29, desc[UR44][R16.64+0x204] ;  /* 0x0002042c101d7980 */ /* 0x000f28000c101900 */
[----:B------:R-:W5:Y:S04]  /*1dbc0*/  LD.E R31, desc[UR44][R16.64+0x210] ;  /* 0x0002102c101f7980 */ /* 0x000f68000c101900 */
[----:B------:R-:W5:Y:S01]  /*1dbd0*/  LD.E R33, desc[UR44][R16.64+0x214] ;  /* 0x0002142c10217980 */ /* 0x000f62000c101900 */
[C---:B--2---:R-:W-:Y:S01]  /*1dbe0*/  FSETP.NEU.FTZ.AND P1, PT, R5.reuse, -INF , PT ;  /* 0xff8000000500780b */ /* 0x044fe20003f3d000 */
[----:B---3--:R-:W-:Y:S01]  /*1dbf0*/  FMUL.FTZ R6, R5, R12 ;  /* 0x0000000c05067220 */ /* 0x008fe20000410000 */
[----:B----4-:R-:W-:-:S04]  /*1dc00*/  FMUL.FTZ R20, R12, R29 ;  /* 0x0000001d0c147220 */ /* 0x010fc80000410000 */
[----:B------:R-:W-:Y:S02]  /*1dc10*/  FSEL R5, R6, RZ, P1 ;  /* 0x000000ff06057208 */ /* 0x000fe40000800000 */
[----:B------:R-:W-:-:S03]  /*1dc20*/  FSETP.NEU.FTZ.AND P1, PT, R29, -INF , PT ;  /* 0xff8000001d00780b */ /* 0x000fc60003f3d000 */
[-CC-:B------:R-:W-:Y:S01]  /*1dc30*/  FFMA.FTZ R9, R56, R12.reuse, -R5.reuse ;  /* 0x0000000c38097223 */ /* 0x180fe20000010805 */
[-CC-:B------:R-:W-:Y:S01]  /*1dc40*/  FFMA.FTZ R14, R62, R12.reuse, -R5.reuse ;  /* 0x0000000c3e0e7223 */ /* 0x180fe20000010805 */
[-CC-:B------:R-:W-:Y:S01]  /*1dc50*/  FFMA.FTZ R6, R24, R12.reuse, -R5.reuse ;  /* 0x0000000c18067223 */ /* 0x180fe20000010805 */
[-CC-:B------:R-:W-:Y:S01]  /*1dc60*/  FFMA.FTZ R7, R32, R12.reuse, -R5.reuse ;  /* 0x0000000c20077223 */ /* 0x180fe20000010805 */
[----:B------:R1:W-:Y:S01]  /*1dc70*/  MUFU.EX2 R13, R9 ;  /* 0x00000009000d7308 */ /* 0x0003e20000000800 */
[-CC-:B------:R-:W-:Y:S01]  /*1dc80*/  FFMA.FTZ R8, R28, R12.reuse, -R5.reuse ;  /* 0x0000000c1c087223 */ /* 0x180fe20000010805 */
[-CC-:B0-----:R-:W-:Y:S01]  /*1dc90*/  FFMA.FTZ R10, R60, R12.reuse, -R5.reuse ;  /* 0x0000000c3c0a7223 */ /* 0x181fe20000010805 */
[----:B------:R-:W-:-:S05]  /*1dca0*/  FFMA.FTZ R18, R44, R12, -R5 ;  /* 0x0000000c2c127223 */ /* 0x000fca0000010805 */
[----:B------:R0:W-:Y:S01]  /*1dcb0*/  MUFU.EX2 R15, R14 ;  /* 0x0000000e000f7308 */ /* 0x0001e20000000800 */
[----:B-1----:R-:W-:-:S07]  /*1dcc0*/  FFMA.FTZ R9, R66, R12, -R5 ;  /* 0x0000000c42097223 */ /* 0x002fce0000010805 */
[----:B------:R1:W-:Y:S01]  /*1dcd0*/  MUFU.EX2 R21, R9 ;  /* 0x0000000900157308 */ /* 0x0003e20000000800 */
[----:B0-----:R-:W-:-:S07]  /*1dce0*/  FFMA.FTZ R14, R68, R12, -R5 ;  /* 0x0000000c440e7223 */ /* 0x001fce0000010805 */
[----:B------:R0:W5:Y:S01]  /*1dcf0*/  MUFU.EX2 R172, R6 ;  /* 0x0000000600ac7308 */ /* 0x0001620000000800 */
[----:B-1----:R-:W-:-:S05]  /*1dd00*/  FSEL R9, R20, RZ, P1 ;  /* 0x000000ff14097208 */ /* 0x002fca0000800000 */
[-CC-:B------:R-:W-:Y:S01]  /*1dd10*/  FFMA.FTZ R20, R58, R12.reuse, -R9.reuse ;  /* 0x0000000c3a147223 */ /* 0x180fe20000010809 */
[-C--:B------:R-:W-:Y:S01]  /*1dd20*/  FFMA.FTZ R22, R76, R12.reuse, -R9 ;  /* 0x0000000c4c167223 */ /* 0x080fe20000010809 */
[----:B------:R1:W2:Y:S01]  /*1dd30*/  MUFU.EX2 R11, R7 ;  /* 0x00000007000b7308 */ /* 0x0002a20000000800 */
[-C--:B0-----:R-:W-:Y:S01]  /*1dd40*/  FFMA.FTZ R6, R36, R12.reuse, -R5 ;  /* 0x0000000c24067223 */ /* 0x081fe20000010805 */
[----:B------:R-:W-:-:S06]  /*1dd50*/  FFMA.FTZ R24, R38, R12, -R9 ;  /* 0x0000000c26187223 */ /* 0x000fcc0000010809 */
[----:B------:R0:W-:Y:S01]  /*1dd60*/  MUFU.EX2 R25, R14 ;  /* 0x0000000e00197308 */ /* 0x0001e20000000800 */
[----:B-1----:R-:W-:Y:S01]  /*1dd70*/  FFMA.FTZ R7, R64, R12, -R5 ;  /* 0x0000000c40077223 */ /* 0x002fe20000010805 */
[----:B-----5:R-:W-:-:S06]  /*1dd80*/  FADD.FTZ R28, R172, R31 ;  /* 0x0000001fac1c7221 */ /* 0x020fcc0000010000 */
[----:B------:R1:W-:Y:S01]  /*1dd90*/  MUFU.EX2 R170, R6 ;  /* 0x0000000600aa7308 */ /* 0x0003e20000000800 */
[-CC-:B0-----:R-:W-:Y:S01]  /*1dda0*/  FFMA.FTZ R14, R26, R12.reuse, -R9.reuse ;  /* 0x0000000c1a0e7223 */ /* 0x181fe20000010809 */
[----:B--2---:R-:W-:Y:S01]  /*1ddb0*/  FADD.FTZ R29, R11, R28 ;  /* 0x0000001c0b1d7221 */ /* 0x004fe20000010000 */
[----:B------:R-:W-:-:S05]  /*1ddc0*/  FFMA.FTZ R26, R80, R12, -R9 ;  /* 0x0000000c501a7223 */ /* 0x000fca0000010809 */
[----:B------:R0:W-:Y:S01]  /*1ddd0*/  MUFU.EX2 R19, R7 ;  /* 0x0000000700137308 */ /* 0x0001e20000000800 */
[----:B-1----:R-:W-:-:S07]  /*1dde0*/  FFMA.FTZ R6, R48, R12, -R5 ;  /* 0x0000000c30067223 */ /* 0x002fce0000010805 */
[----:B------:R1:W-:Y:S01]  /*1ddf0*/  MUFU.EX2 R160, R6 ;  /* 0x0000000600a07308 */ /* 0x0003e20000000800 */
[----:B0-----:R-:W-:-:S07]  /*1de00*/  FFMA.FTZ R7, R70, R12, -R5 ;  /* 0x0000000c46077223 */ /* 0x001fce0000010805 */
[----:B------:R-:W0:Y:S01]  /*1de10*/  MUFU.EX2 R14, R14 ;  /* 0x0000000e000e7308 */ /* 0x000e220000000800 */
[----:B-1----:R-:W-:-:S07]  /*1de20*/  FFMA.FTZ R6, R30, R12, -R9 ;  /* 0x0000000c1e067223 */ /* 0x002fce0000010809 */
[----:B------:R1:W2:Y:S08]  /*1de30*/  MUFU.EX2 R174, R8 ;  /* 0x0000000800ae7308 */ /* 0x0002b00000000800 */
[----:B------:R3:W-:Y:S01]  /*1de40*/  MUFU.EX2 R27, R7 ;  /* 0x00000007001b7308 */ /* 0x0007e20000000800 */
[----:B-1----:R-:W-:Y:S01]  /*1de50*/  FFMA.FTZ R8, R40, R12, -R5 ;  /* 0x0000000c28087223 */ /* 0x002fe20000010805 */
[----:B0-----:R-:W-:-:S06]  /*1de60*/  FADD.FTZ R30, R14, R33 ;  /* 0x000000210e1e7221 */ /* 0x001fcc0000010000 */
[----:B------:R0:W1:Y:S01]  /*1de70*/  MUFU.EX2 R173, R6 ;  /* 0x0000000600ad7308 */ /* 0x0000620000000800 */
[----:B---3--:R-:W-:Y:S01]  /*1de80*/  FFMA.FTZ R7, R74, R12, -R9 ;  /* 0x0000000c4a077223 */ /* 0x008fe20000010809 */
[----:B--2---:R-:W-:-:S04]  /*1de90*/  FADD.FTZ R32, R174, R29 ;  /* 0x0000001dae207221 */ /* 0x004fc80000010000 */
[----:B------:R-:W-:Y:S02]  /*1dea0*/  FADD.FTZ R29, R13, R32 ;  /* 0x000000200d1d7221 */ /* 0x000fe40000010000 */
[----:B------:R2:W-:Y:S01]  /*1deb0*/  MUFU.EX2 R164, R8 ;  /* 0x0000000800a47308 */ /* 0x0005e20000000800 */
[----:B0-----:R-:W-:-:S07]  /*1dec0*/  FFMA.FTZ R6, R78, R12, -R9 ;  /* 0x0000000c4e067223 */ /* 0x001fce0000010809 */
[----:B------:R0:W-:Y:S01]  /*1ded0*/  MUFU.EX2 R175, R7 ;  /* 0x0000000700af7308 */ /* 0x0001e20000000800 */
[-CC-:B--2---:R-:W-:Y:S01]  /*1dee0*/  FFMA.FTZ R8, R52, R12.reuse, -R5.reuse ;  /* 0x0000000c34087223 */ /* 0x184fe20000010805 */
[----:B-1----:R-:W-:Y:S01]  /*1def0*/  FADD.FTZ R30, R173, R30 ;  /* 0x0000001ead1e7221 */ /* 0x002fe20000010000 */
[----:B------:R-:W-:-:S05]  /*1df00*/  FFMA.FTZ R5, R72, R12, -R5 ;  /* 0x0000000c48057223 */ /* 0x000fca0000010805 */
[----:B------:R1:W-:Y:S01]  /*1df10*/  MUFU.EX2 R162, R8 ;  /* 0x0000000800a27308 */ /* 0x0003e20000000800 */
[----:B0-----:R-:W-:-:S07]  /*1df20*/  FFMA.FTZ R7, R42, R12, -R9 ;  /* 0x0000000c2a077223 */ /* 0x001fce0000010809 */
[----:B------:R-:W-:Y:S01]  /*1df30*/  MUFU.EX2 R20, R20 ;  /* 0x0000001400147308 */ /* 0x000fe20000000800 */
[----:B-1----:R-:W-:-:S07]  /*1df40*/  FFMA.FTZ R8, R34, R12, -R9 ;  /* 0x0000000c22087223 */ /* 0x002fce0000010809 */
[----:B------:R-:W0:Y:S08]  /*1df50*/  MUFU.EX2 R10, R10 ;  /* 0x0000000a000a7308 */ /* 0x000e300000000800 */
[----:B------:R1:W2:Y:S08]  /*1df60*/  MUFU.EX2 R169, R8 ;  /* 0x0000000800a97308 */ /* 0x0002b00000000800 */
[----:B------:R-:W3:Y:S01]  /*1df70*/  MUFU.EX2 R22, R22 ;  /* 0x0000001600167308 */ /* 0x000ee20000000800 */
[----:B0-----:R-:W-:Y:S01]  /*1df80*/  FADD.FTZ R32, R10, R29 ;  /* 0x0000001d0a207221 */ /* 0x001fe20000010000 */
[----:B-1----:R-:W-:-:S03]  /*1df90*/  FFMA.FTZ R8, R46, R12, -R9 ;  /* 0x0000000c2e087223 */ /* 0x002fc60000010809 */
[----:B------:R-:W-:-:S03]  /*1dfa0*/  FADD.FTZ R31, R15, R32 ;  /* 0x000000200f1f7221 */ /* 0x000fc60000010000 */
[----:B------:R-:W0:Y:S01]  /*1dfb0*/  MUFU.EX2 R24, R24 ;  /* 0x0000001800187308 */ /* 0x000e220000000800 */
[----:B------:R-:W-:-:S07]  /*1dfc0*/  FADD.FTZ R32, R170, R31 ;  /* 0x0000001faa207221 */ /* 0x000fce0000010000 */
[----:B------:R1:W-:Y:S08]  /*1dfd0*/  MUFU.EX2 R165, R7 ;  /* 0x0000000700a57308 */ /* 0x0003f00000000800 */
[----:B------:R4:W5:Y:S01]  /*1dfe0*/  MUFU.EX2 R171, R6 ;  /* 0x0000000600ab7308 */ /* 0x0009620000000800 */
[----:B-1----:R-:W-:-:S04]  /*1dff0*/  FADD.FTZ R7, R175, R30 ;  /* 0x0000001eaf077221 */ /* 0x002fc80000010000 */
[----:B------:R-:W-:Y:S01]  /*1e000*/  FADD.FTZ R30, R20, R7 ;  /* 0x00000007141e7221 */ /* 0x000fe20000010000 */
[-CC-:B------:R-:W-:Y:S02]  /*1e010*/  FFMA.FTZ R7, R50, R12.reuse, -R9.reuse ;  /* 0x0000000c32077223 */ /* 0x180fe40000010809 */
[----:B------:R-:W1:Y:S01]  /*1e020*/  MUFU.EX2 R26, R26 ;  /* 0x0000001a001a7308 */ /* 0x000e620000000800 */
[----:B--2---:R-:W-:Y:S01]  /*1e030*/  FADD.FTZ R29, R169, R30 ;  /* 0x0000001ea91d7221 */ /* 0x004fe20000010000 */
[----:B----4-:R-:W-:-:S03]  /*1e040*/  FFMA.FTZ R6, R82, R12, -R9 ;  /* 0x0000000c52067223 */ /* 0x010fc60000010809 */
[----:B---3--:R-:W-:-:S03]  /*1e050*/  FADD.FTZ R29, R22, R29 ;  /* 0x0000001d161d7221 */ /* 0x008fc60000010000 */
[----:B------:R-:W2:Y:S08]  /*1e060*/  MUFU.EX2 R18, R18 ;  /* 0x0000001200127308 */ /* 0x000eb00000000800 */
[----:B------:R3:W4:Y:S08]  /*1e070*/  MUFU.EX2 R167, R8 ;  /* 0x0000000800a77308 */ /* 0x0007300000000800 */
[----:B------:R0:W4:Y:S01]  /*1e080*/  MUFU.EX2 R28, R6 ;  /* 0x00000006001c7308 */ /* 0x0001220000000800 */
[----:B---3--:R-:W-:-:S07]  /*1e090*/  FFMA.FTZ R8, R84, R12, -R9 ;  /* 0x0000000c54087223 */ /* 0x008fce0000010809 */
[----:B------:R3:W4:Y:S01]  /*1e0a0*/  MUFU.EX2 R161, R7 ;  /* 0x0000000700a17308 */ /* 0x0007220000000800 */
[----:B0-----:R-:W-:Y:S01]  /*1e0b0*/  FADD.FTZ R6, R24, R29 ;  /* 0x0000001d18067221 */ /* 0x001fe20000010000 */
[----:B------:R-:W-:-:S03]  /*1e0c0*/  FADD.FTZ R29, R19, R32 ;  /* 0x00000020131d7221 */ /* 0x000fc60000010000 */
[----:B-----5:R-:W-:Y:S01]  /*1e0d0*/  FADD.FTZ R32, R171, R6 ;  /* 0x00000006ab207221 */ /* 0x020fe20000010000 */
[----:B------:R-:W-:Y:S01]  /*1e0e0*/  FADD.FTZ R34, R164, R29 ;  /* 0x0000001da4227221 */ /* 0x000fe20000010000 */
[-CC-:B------:R-:W-:Y:S01]  /*1e0f0*/  FFMA.FTZ R6, R54, R12.reuse, -R9.reuse ;  /* 0x0000000c36067223 */ /* 0x180fe20000010809 */
[----:B------:R0:W5:Y:S01]  /*1e100*/  MUFU.EX2 R30, R8 ;  /* 0x00000008001e7308 */ /* 0x0001620000000800 */
[----:B---3--:R-:W-:Y:S01]  /*1e110*/  FADD.FTZ R7, R165, R32 ;  /* 0x00000020a5077221 */ /* 0x008fe20000010000 */
[----:B------:R-:W-:Y:S01]  /*1e120*/  FADD.FTZ R29, R21, R34 ;  /* 0x00000022151d7221 */ /* 0x000fe20000010000 */
[----:B------:R-:W-:Y:S02]  /*1e130*/  FFMA.FTZ R9, R86, R12, -R9 ;  /* 0x0000000c56097223 */ /* 0x000fe40000010809 */
[----:B-1----:R-:W-:Y:S01]  /*1e140*/  FADD.FTZ R32, R26, R7 ;  /* 0x000000071a207221 */ /* 0x002fe20000010000 */
[----:B--2---:R-:W-:Y:S02]  /*1e150*/  FADD.FTZ R34, R18, R29 ;  /* 0x0000001d12227221 */ /* 0x004fe40000010000 */
[----:B------:R5:W1:Y:S01]  /*1e160*/  MUFU.EX2 R163, R6 ;  /* 0x0000000600a37308 */ /* 0x000a620000000800 */
[----:B----4-:R-:W-:Y:S01]  /*1e170*/  FADD.FTZ R7, R167, R32 ;  /* 0x00000020a7077221 */ /* 0x010fe20000010000 */
[----:B------:R-:W-:-:S03]  /*1e180*/  FADD.FTZ R29, R25, R34 ;  /* 0x00000022191d7221 */ /* 0x000fc60000010000 */
[----:B0-----:R-:W-:Y:S01]  /*1e190*/  FADD.FTZ R8, R28, R7 ;  /* 0x000000071c087221 */ /* 0x001fe20000010000 */
[----:B------:R-:W-:Y:S02]  /*1e1a0*/  FADD.FTZ R32, R160, R29 ;  /* 0x0000001da0207221 */ /* 0x000fe40000010000 */
[----:B------:R-:W0:Y:S01]  /*1e1b0*/  MUFU.EX2 R5, R5 ;  /* 0x0000000500057308 */ /* 0x000e220000000800 */
[----:B------:R-:W-:Y:S01]  /*1e1c0*/  FADD.FTZ R7, R161, R8 ;  /* 0x00000008a1077221 */ /* 0x000fe20000010000 */
[----:B------:R-:W-:-:S03]  /*1e1d0*/  FADD.FTZ R29, R27, R32 ;  /* 0x000000201b1d7221 */ /* 0x000fc60000010000 */
[----:B-----5:R-:W-:Y:S01]  /*1e1e0*/  FADD.FTZ R6, R30, R7 ;  /* 0x000000071e067221 */ /* 0x020fe20000010000 */
[----:B------:R-:W-:Y:S02]  /*1e1f0*/  FADD.FTZ R8, R162, R29 ;  /* 0x0000001da2087221 */ /* 0x000fe40000010000 */
[----:B------:R-:W2:Y:S01]  /*1e200*/  MUFU.EX2 R12, R9 ;  /* 0x00000009000c7308 */ /* 0x000ea20000000800 */
[----:B-1----:R-:W-:Y:S01]  /*1e210*/  FADD.FTZ R7, R163, R6 ;  /* 0x00000006a3077221 */ /* 0x002fe20000010000 */
[----:B0-----:R-:W-:-:S05]  /*1e220*/  FADD.FTZ R29, R5, R8 ;  /* 0x00000008051d7221 */ /* 0x001fca0000010000 */
[----:B------:R-:W-:Y:S01]  /*1e230*/  ST.E desc[UR44][R16.64+0x210], R29 ;  /* 0x0002101d10007985 */ /* 0x000fe2000c10192c */
[----:B--2---:R-:W-:-:S05]  /*1e240*/  FADD.FTZ R31, R12, R7 ;  /* 0x000000070c1f7221 */ /* 0x004fca0000010000 */
[----:B------:R-:W-:Y:S01]  /*1e250*/  ST.E desc[UR44][R16.64+0x214], R31 ;  /* 0x0002141f10007985 */ /* 0x000fe2000c10192c */
[----:B------:R-:W-:Y:S06]  /*1e260*/  BAR.SYNC.DEFER_BLOCKING 0xf, 0x100 ;  /* 0x03c4000000007b1d */ /* 0x000fec0000010000 */
[----:B------:R-:W2:Y:S04]  /*1e270*/  LD.E.64 R6, desc[UR44][R16.64+0x138] ;  /* 0x0001382c10067980 */ /* 0x000ea8000c101b00 */
[----:B--2---:R-:W2:Y:S04]  /*1e280*/  LD.E.64 R8, desc[UR44][R6.64+0x8] ;  /* 0x0000082c06087980 */ /* 0x004ea8000c101b00 */
[----:B------:R-:W3:Y:S01]  /*1e290*/  LD.E.64 R32, desc[UR44][R6.64] ;  /* 0x0000002c06207980 */ /* 0x000ee2000c101b00 */
[----:B------:R-:W-:-:S02]  /*1e2a0*/  F2FP.BF16.F32.PACK_AB R172, R11, R172 ;  /* 0x000000ac0bac723e */ /* 0x000fc400000010ff */
[----:B------:R-:W-:Y:S02]  /*1e2b0*/  F2FP.BF16.F32.PACK_AB R174, R13, R174 ;  /* 0x000000ae0dae723e */ /* 0x000fe400000010ff */
[----:B------:R-:W-:Y:S02]  /*1e2c0*/  F2FP.BF16.F32.PACK_AB R173, R173, R14 ;  /* 0x0000000eadad723e */ /* 0x000fe400000010ff */
[----:B------:R-:W-:Y:S02]  /*1e2d0*/  F2FP.BF16.F32.PACK_AB R175, R20, R175 ;  /* 0x000000af14af723e */ /* 0x000fe400000010ff */
[----:B------:R-:W-:Y:S02]  /*1e2e0*/  F2FP.BF16.F32.PACK_AB R168, R15, R10 ;  /* 0x0000000a0fa8723e */ /* 0x000fe400000010ff */
[----:B------:R-:W-:Y:S02]  /*1e2f0*/  F2FP.BF16.F32.PACK_AB R170, R19, R170 ;  /* 0x000000aa13aa723e */ /* 0x000fe400000010ff */
        /* <DEDUP_REMOVED lines=10> */
[----:B--2---:R-:W-:-:S05]  /*1e3a0*/  MOV R9, R8 ;  /* 0x0000000800097202 */ /* 0x004fca0000000f00 */
[--C-:B---3--:R-:W-:Y:S01]  /*1e3b0*/  IMAD R33, R33, 0x2, R9.reuse ;  /* 0x0000000221217824 */ /* 0x108fe200078e0209 */
[----:B------:R-:W-:Y:S01]  /*1e3c0*/  STSM.16.M88.4 [R9], R172 ;  /* 0x000000ac09007844 */ /* 0x000fe20000000200 */
[C---:B------:R-:W-:Y:S02]  /*1e3d0*/  IMAD R8, R32.reuse, 0x2, R9 ;  /* 0x0000000220087824 */ /* 0x040fe400078e0209 */
[----:B------:R-:W-:-:S03]  /*1e3e0*/  IMAD R32, R32, 0x2, R33 ;  /* 0x0000000220207824 */ /* 0x000fc600078e0221 */
[----:B------:R-:W-:Y:S04]  /*1e3f0*/  STSM.16.M88.4 [R8], R168 ;  /* 0x000000a808007844 */ /* 0x000fe80000000200 */
[----:B------:R-:W-:Y:S04]  /*1e400*/  STSM.16.M88.4 [R33], R164 ;  /* 0x000000a421007844 */ /* 0x000fe80000000200 */
[----:B------:R-:W-:Y:S04]  /*1e410*/  STSM.16.M88.4 [R32], R160 ;  /* 0x000000a020007844 */ /* 0x000fe80000000200 */
[----:B------:R-:W2:Y:S01]  /*1e420*/  LD.E R5, desc[UR44][R16.64+0x230] ;  /* 0x0002302c10057980 */ /* 0x000ea2000c101900 */
[----:B------:R-:W-:Y:S01]  /*1e430*/  LOP3.LUT R22, R2, 0x4, RZ, 0xfc, !PT ;  /* 0x0000000402167812 */ /* 0x000fe200078efcff */
[----:B--2---:R-:W-:-:S05]  /*1e440*/  FMUL.FTZ R5, R4, R5 ;  /* 0x0000000504057220 */ /* 0x004fca0000410000 */
[----:B------:R0:W-:Y:S04]  /*1e450*/  ST.E desc[UR44][R16.64+0x230], R5 ;  /* 0x0002300510007985 */ /* 0x0001e8000c10192c */
[----:B------:R-:W2:Y:S02]  /*1e460*/  LD.E R7, desc[UR44][R22.64] ;  /* 0x0000002c16077980 */ /* 0x000ea4000c101900 */
[----:B--2---:R-:W-:-:S05]  /*1e470*/  FMUL.FTZ R7, R4, R7 ;  /* 0x0000000704077220 */ /* 0x004fca0000410000 */
[----:B------:R1:W-:Y:S04]  /*1e480*/  ST.E desc[UR44][R22.64], R7 ;  /* 0x0000000716007985 */ /* 0x0003e8000c10192c */
[----:B0-----:R-:W2:Y:S04]  /*1e490*/  LD.E R5, desc[UR44][R16.64+0x270] ;  /* 0x0002702c10057980 */ /* 0x001ea8000c101900 */
[----:B------:R-:W3:Y:S04]  /*1e4a0*/  LD.E R131, desc[UR44][R16.64+0x424] ;  /* 0x0004242c10837980 */ /* 0x000ee8000c101900 */
[----:B------:R-:W4:Y:S04]  /*1e4b0*/  LD.E R9, desc[UR44][R16.64+0x240] ;  /* 0x0002402c10097980 */ /* 0x000f28000c101900 */
[----:B------:R-:W5:Y:S04]  /*1e4c0*/  LD.E R11, desc[UR44][R16.64+0x244] ;  /* 0x0002442c100b7980 */ /* 0x000f68000c101900 */
[----:B------:R-:W5:Y:S04]  /*1e4d0*/  LD.E R13, desc[UR44][R16.64+0x250] ;  /* 0x0002502c100d7980 */ /* 0x000f68000c101900 */
[----:B------:R-:W5:Y:S04]  /*1e4e0*/  LD.E R15, desc[UR44][R16.64+0x254] ;  /* 0x0002542c100f7980 */ /* 0x000f68000c101900 */
[----:B------:R-:W5:Y:S04]  /*1e4f0*/  LD.E R19, desc[UR44][R16.64+0x260] ;  /* 0x0002602c10137980 */ /* 0x000f68000c101900 */
[----:B------:R-:W5:Y:S04]  /*1e500*/  LD.E R21, desc[UR44][R16.64+0x264] ;  /* 0x0002642c10157980 */ /* 0x000f68000c101900 */
[----:B------:R-:W5:Y:S04]  /*1e510*/  LD.E R25, desc[UR44][R16.64+0x274] ;  /* 0x0002742c10197980 */ /* 0x000f68000c101900 */
[----:B------:R-:W5:Y:S04]  /*1e520*/  LD.E R27, desc[UR44][R16.64+0x280] ;  /* 0x0002802c101b7980 */ /* 0x000f68000c101900 */
[----:B-1----:R-:W5:Y:S04]  /*1e530*/  LD.E R7, desc[UR44][R16.64+0x284] ;  /* 0x0002842c10077980 */ /* 0x002f68000c101900 */
[----:B------:R-:W5:Y:S04]  /*1e540*/  LD.E R29, desc[UR44][R16.64+0x290] ;  /* 0x0002902c101d7980 */ /* 0x000f68000c101900 */
        /* <DEDUP_REMOVED lines=49> */
[----:B------:R-:W5:Y:S01]  /*1e860*/  LD.E R129, desc[UR44][R16.64+0x420] ;  /* 0x0004202c10817980 */ /* 0x000f62000c101900 */
[C---:B--2---:R-:W-:Y:S01]  /*1e870*/  FMUL.FTZ R5, R4.reuse, R5 ;  /* 0x0000000504057220 */ /* 0x044fe20000410000 */
[----:B---3--:R-:W-:-:S04]  /*1e880*/  FMUL.FTZ R131, R4, R131 ;  /* 0x0000008304837220 */ /* 0x008fc80000410000 */
[----:B------:R0:W-:Y:S01]  /*1e890*/  ST.E desc[UR44][R16.64+0x270], R5 ;  /* 0x0002700510007985 */ /* 0x0001e2000c10192c */
[C---:B----4-:R-:W-:Y:S01]  /*1e8a0*/  FMUL.FTZ R9, R4.reuse, R9 ;  /* 0x0000000904097220 */ /* 0x050fe20000410000 */
[C---:B-----5:R-:W-:Y:S01]  /*1e8b0*/  FMUL.FTZ R11, R4.reuse, R11 ;  /* 0x0000000b040b7220 */ /* 0x060fe20000410000 */
[C---:B------:R-:W-:Y:S01]  /*1e8c0*/  FMUL.FTZ R13, R4.reuse, R13 ;  /* 0x0000000d040d7220 */ /* 0x040fe20000410000 */
[--C-:B0-----:R-:W-:Y:S02]  /*1e8d0*/  IMAD.MOV.U32 R5, RZ, RZ, R23.reuse ;  /* 0x000000ffff057224 */ /* 0x101fe400078e0017 */
        /* <DEDUP_REMOVED lines=57> */
[C---:B------:R-:W-:Y:S01]  /*1ec70*/  LOP3.LUT R4, R2.reuse, 0x8, RZ, 0xfc, !PT ;  /* 0x0000000802047812 */ /* 0x040fe200078efcff */
[----:B------:R-:W-:Y:S04]  /*1ec80*/  ST.E desc[UR44][R16.64+0x424], R131 ;  /* 0x0004248310007985 */ /* 0x000fe8000c10192c */
        /* <DEDUP_REMOVED lines=8> */
[----:B------:R0:W-:Y:S04]  /*1ed10*/  ST.E desc[UR44][R16.64+0x284], R7 ;  /* 0x0002840710007985 */ /* 0x0001e8000c10192c */
[----:B------:R-:W-:Y:S04]  /*1ed20*/  ST.E desc[UR44][R16.64+0x290], R29 ;  /* 0x0002901d10007985 */ /* 0x000fe8000c10192c */
[----:B------:R-:W-:Y:S04]  /*1ed30*/  ST.E desc[UR44][R16.64+0x294], R31 ;  /* 0x0002941f10007985 */ /* 0x000fe8000c10192c */
[----:B------:R-:W-:Y:S04]  /*1ed40*/  ST.E desc[UR44][R16.64+0x2a0], R33 ;  /* 0x0002a02110007985 */ /* 0x000fe8000c10192c */
[----:B------:R1:W-:Y:S04]  /*1ed50*/  ST.E desc[UR44][R16.64+0x2a4], R35 ;  /* 0x0002a42310007985 */ /* 0x0003e8000c10192c */
        /* <DEDUP_REMOVED lines=47> */
[----:B------:R-:W2:Y:S01]  /*1f050*/  LD.E R8, desc[UR44][R4.64] ;  /* 0x0000002c04087980 */ /* 0x000ea2000c101900 */
[----:B------:R-:W-:Y:S01]  /*1f060*/  LOP3.LUT R6, R2, 0xc, RZ, 0xfc, !PT ;  /* 0x0000000c02067812 */ /* 0x000fe200078efcff */
[----:B0-----:R-:W-:-:S02]  /*1f070*/  IMAD.MOV.U32 R7, RZ, RZ, R23 ;  /* 0x000000ffff077224 */ /* 0x001fc400078e0017 */
[----:B--2---:R-:W-:-:S05]  /*1f080*/  FMUL.FTZ R9, R3, R8 ;  /* 0x0000000803097220 */ /* 0x004fca0000410000 */
[----:B------:R0:W-:Y:S04]  /*1f090*/  ST.E desc[UR44][R4.64], R9 ;  /* 0x0000000904007985 */ /* 0x0001e8000c10192c */
[----:B------:R-:W2:Y:S02]  /*1f0a0*/  LD.E R8, desc[UR44][R6.64] ;  /* 0x0000002c06087980 */ /* 0x000ea4000c101900 */
[----:B--2---:R-:W-:-:S05]  /*1f0b0*/  FMUL.FTZ R11, R3, R8 ;  /* 0x00000008030b7220 */ /* 0x004fca0000410000 */
[----:B------:R2:W-:Y:S04]  /*1f0c0*/  ST.E desc[UR44][R6.64], R11 ;  /* 0x0000000b06007985 */ /* 0x0005e8000c10192c */
[----:B------:R-:W3:Y:S04]  /*1f0d0*/  LD.E R134, desc[UR44][R16.64+0x42c] ;  /* 0x00042c2c10867980 */ /* 0x000ee8000c101900 */
[----:B------:R-:W0:Y:S04]  /*1f0e0*/  LD.E R8, desc[UR44][R16.64+0x248] ;  /* 0x0002482c10087980 */ /* 0x000e28000c101900 */
[----:B------:R-:W2:Y:S04]  /*1f0f0*/  LD.E R10, desc[UR44][R16.64+0x24c] ;  /* 0x00024c2c100a7980 */ /* 0x000ea8000c101900 */
        /* <DEDUP_REMOVED lines=59> */
[----:B-1----:R-:W5:Y:S01]  /*1f4b0*/  LD.E R35, desc[UR44][R16.64+0x230] ;  /* 0x0002302c10237980 */ /* 0x002f62000c101900 */
[C---:B---3--:R-:W-:Y:S01]  /*1f4c0*/  FMUL.FTZ R25, R3.reuse, R134 ;  /* 0x0000008603197220 */ /* 0x048fe20000410000 */
[----:B0-----:R-:W-:-:S04]  /*1f4d0*/  FMUL.FTZ R9, R3, R8 ;  /* 0x0000000803097220 */ /* 0x001fc80000410000 */
[----:B------:R0:W-:Y:S01]  /*1f4e0*/  ST.E desc[UR44][R16.64+0x42c], R25 ;  /* 0x00042c1910007985 */ /* 0x0001e2000c10192c */
[C---:B--2---:R-:W-:Y:S01]  /*1f4f0*/  FMUL.FTZ R11, R3.reuse, R10 ;  /* 0x0000000a030b7220 */ /* 0x044fe20000410000 */
[C---:B----4-:R-:W-:Y:S01]  /*1f500*/  FMUL.FTZ R13, R3.reuse, R12 ;  /* 0x0000000c030d7220 */ /* 0x050fe20000410000 */
[C---:B-----5:R-:W-:Y:S01]  /*1f510*/  FMUL.FTZ R15, R3.reuse, R14 ;  /* 0x0000000e030f7220 */ /* 0x060fe20000410000 */
[C---:B------:R-:W-:Y:S01]  /*1f520*/  FMUL.FTZ R19, R3.reuse, R18 ;  /* 0x0000001203137220 */ /* 0x040fe20000410000 */
[C---:B------:R-:W-:Y:S01]  /*1f530*/  FMUL.FTZ R21, R3.reuse, R20 ;  /* 0x0000001403157220 */ /* 0x040fe20000410000 */
[C---:B0-----:R-:W-:Y:S01]  /*1f540*/  FMUL.FTZ R25, R3.reuse, R26 ;  /* 0x0000001a03197220 */ /* 0x041fe20000410000 */
[C---:B------:R-:W-:Y:S01]  /*1f550*/  FMUL.FTZ R27, R3.reuse, R28 ;  /* 0x0000001c031b7220 */ /* 0x040fe20000410000 */
[C---:B------:R-:W-:Y:S01]  /*1f560*/  FMUL.FTZ R29, R3.reuse, R30 ;  /* 0x0000001e031d7220 */ /* 0x040fe20000410000 */
[C---:B------:R-:W-:Y:S01]  /*1f570*/  FMUL.FTZ R31, R3.reuse, R32 ;  /* 0x00000020031f7220 */ /* 0x040fe20000410000 */
[----:B------:R0:W-:Y:S04]  /*1f580*/  ST.E desc[UR44][R16.64+0x248], R9 ;  /* 0x0002480910007985 */ /* 0x0001e8000c10192c */
[----:B------:R1:W-:Y:S04]  /*1f590*/  ST.E desc[UR44][R16.64+0x24c], R11 ;  /* 0x00024c0b10007985 */ /* 0x0003e8000c10192c */
[----:B------:R2:W-:Y:S04]  /*1f5a0*/  ST.E desc[UR44][R16.64+0x258], R13 ;  /* 0x0002580d10007985 */ /* 0x0005e8000c10192c */
[----:B------:R3:W-:Y:S01]  /*1f5b0*/  ST.E desc[UR44][R16.64+0x25c], R15 ;  /* 0x00025c0f10007985 */ /* 0x0007e2000c10192c */
[----:B0-----:R-:W-:-:S03]  /*1f5c0*/  FMUL.FTZ R9, R3, R24 ;  /* 0x0000001803097220 */ /* 0x001fc60000410000 */
[----:B------:R0:W-:Y:S01]  /*1f5d0*/  ST.E desc[UR44][R16.64+0x268], R19 ;  /* 0x0002681310007985 */ /* 0x0001e2000c10192c */
[----:B-1----:R-:W-:-:S03]  /*1f5e0*/  FMUL.FTZ R11, R3, R34 ;  /* 0x00000022030b7220 */ /* 0x002fc60000410000 */
[----:B------:R1:W-:Y:S01]  /*1f5f0*/  ST.E desc[UR44][R16.64+0x26c], R21 ;  /* 0x00026c1510007985 */ /* 0x0003e2000c10192c */
[----:B--2---:R-:W-:-:S03]  /*1f600*/  FMUL.FTZ R13, R3, R36 ;  /* 0x00000024030d7220 */ /* 0x004fc60000410000 */
[----:B------:R2:W-:Y:S01]  /*1f610*/  ST.E desc[UR44][R16.64+0x27c], R25 ;  /* 0x00027c1910007985 */ /* 0x0005e2000c10192c */
[----:B---3--:R-:W-:-:S03]  /*1f620*/  FMUL.FTZ R15, R3, R38 ;  /* 0x00000026030f7220 */ /* 0x008fc60000410000 */
[----:B------:R3:W-:Y:S01]  /*1f630*/  ST.E desc[UR44][R16.64+0x288], R27 ;  /* 0x0002881b10007985 */ /* 0x0007e2000c10192c */
[----:B0-----:R-:W-:-:S03]  /*1f640*/  FMUL.FTZ R19, R3, R40 ;  /* 0x0000002803137220 */ /* 0x001fc60000410000 */
[----:B------:R0:W-:Y:S01]  /*1f650*/  ST.E desc[UR44][R16.64+0x28c], R29 ;  /* 0x00028c1d10007985 */ /* 0x0001e2000c10192c */
[----:B-1----:R-:W-:-:S03]  /*1f660*/  FMUL.FTZ R21, R3, R42 ;  /* 0x0000002a03157220 */ /* 0x002fc60000410000 */
[----:B------:R1:W-:Y:S01]  /*1f670*/  ST.E desc[UR44][R16.64+0x298], R31 ;  /* 0x0002981f10007985 */ /* 0x0003e2000c10192c */
[C---:B--2---:R-:W-:Y:S01]  /*1f680*/  FMUL.FTZ R25, R3.reuse, R46 ;  /* 0x0000002e03197220 */ /* 0x044fe20000410000 */
[C---:B---3--:R-:W-:Y:S01]  /*1f690*/  FMUL.FTZ R27, R3.reuse, R48 ;  /* 0x00000030031b7220 */ /* 0x048fe20000410000 */
[C---:B0-----:R-:W-:Y:S01]  /*1f6a0*/  FMUL.FTZ R29, R3.reuse, R50 ;  /* 0x00000032031d7220 */ /* 0x041fe20000410000 */
[C---:B-1----:R-:W-:Y:S01]  /*1f6b0*/  FMUL.FTZ R31, R3.reuse, R52 ;  /* 0x00000034031f7220 */ /* 0x042fe20000410000 */
        /* <DEDUP_REMOVED lines=61> */
[----:B------:R1:W-:Y:S01]  /*1fa90*/  ST.E desc[UR44][R16.64+0x38c], R11 ;  /* 0x00038c0b10007985 */ /* 0x0003e2000c10192c */
[----:B------:R-:W-:-:S03]  /*1faa0*/  FMUL.FTZ R33, R3, R132 ;  /* 0x0000008403217220 */ /* 0x000fc60000410000 */
        /* <DEDUP_REMOVED lines=17> */
[----:B-1----:R-:W-:Y:S01]  /*1fbc0*/  FMUL.FTZ R31, R3, R130 ;  /* 0x00000082031f7220 */ /* 0x002fe20000410000 */
[----:B------:R-:W-:Y:S04]  /*1fbd0*/  ST.E desc[UR44][R16.64+0x3b8], R9 ;  /* 0x0003b80910007985 */ /* 0x000fe8000c10192c */
[----:B------:R0:W-:Y:S04]  /*1fbe0*/  ST.E desc[UR44][R16.64+0x3dc], R11 ;  /* 0x0003dc0b10007985 */ /* 0x0001e8000c10192c */
        /* <DEDUP_REMOVED lines=8> */
[----:B------:R-:W-:Y:S04]  /*1fc70*/  ST.E desc[UR44][R16.64+0x428], R33 ;  /* 0x0004282110007985 */ /* 0x000fe8000c10192c */
[----:B------:R-:W-:Y:S04]  /*1fc80*/  ST.E desc[UR44][R16.64+0x230], R35 ;  /* 0x0002302310007985 */ /* 0x000fe8000c10192c */
[----:B0-----:R-:W2:Y:S04]  /*1fc90*/  LD.E R11, desc[UR44][R22.64] ;  /* 0x0000002c160b7980 */ /* 0x001ea8000c101900 */
[----:B------:R-:W5:Y:S04]  /*1fca0*/  LD.E R3, desc[UR44][R16.64+0x1e8] ;  /* 0x0001e82c10037980 */ /* 0x000f68000c101900 */
[----:B------:R-:W5:Y:S04]  /*1fcb0*/  LD.E.64 R8, desc[UR44][R16.64+0xa8] ;  /* 0x0000a82c10087980 */ /* 0x000f68000c101b00 */
[----:B--2---:R0:W-:Y:S04]  /*1fcc0*/  ST.E desc[UR44][R22.64], R11 ;  /* 0x0000000b16007985 */ /* 0x0041e8000c10192c */
[----:B-1----:R-:W2:Y:S04]  /*1fcd0*/  LD.E R13, desc[UR44][R4.64] ;  /* 0x0000002c040d7980 */ /* 0x002ea8000c101900 */
[----:B--2---:R1:W-:Y:S04]  /*1fce0*/  ST.E desc[UR44][R4.64], R13 ;  /* 0x0000000d04007985 */ /* 0x0043e8000c10192c */
[----:B------:R-:W2:Y:S04]  /*1fcf0*/  LD.E R15, desc[UR44][R6.64] ;  /* 0x0000002c060f7980 */ /* 0x000ea8000c101900 */
[----:B--2---:R2:W-:Y:S04]  /*1fd00*/  ST.E desc[UR44][R6.64], R15 ;  /* 0x0000000f06007985 */ /* 0x0045e8000c10192c */
[----:B---3--:R-:W3:Y:S04]  /*1fd10*/  LD.E R19, desc[UR44][R16.64+0x240] ;  /* 0x0002402c10137980 */ /* 0x008ee8000c101900 */
[----:B----4-:R-:W4:Y:S04]  /*1fd20*/  LD.E R21, desc[UR44][R16.64+0x244] ;  /* 0x0002442c10157980 */ /* 0x010f28000c101900 */
[----:B-----5:R-:W5:Y:S04]  /*1fd30*/  LD.E R25, desc[UR44][R16.64+0x248] ;  /* 0x0002482c10197980 */ /* 0x020f68000c101900 */
[----:B------:R-:W5:Y:S04]  /*1fd40*/  LD.E R27, desc[UR44][R16.64+0x24c] ;  /* 0x00024c2c101b7980 */ /* 0x000f68000c101900 */
[----:B------:R-:W5:Y:S04]  /*1fd50*/  LD.E R29, desc[UR44][R16.64+0x250] ;  /* 0x0002502c101d7980 */ /* 0x000f68000c101900 */
[----:B------:R-:W5:Y:S04]  /*1fd60*/  LD.E R31, desc[UR44][R16.64+0x254] ;  /* 0x0002542c101f7980 */ /* 0x000f68000c101900 */
[----:B0-----:R-:W5:Y:S04]  /*1fd70*/  LD.E R11, desc[UR44][R16.64+0x258] ;  /* 0x0002582c100b7980 */ /* 0x001f68000c101900 */
[----:B------:R-:W5:Y:S04]  /*1fd80*/  LD.E R33, desc[UR44][R16.64+0x25c] ;  /* 0x00025c2c10217980 */ /* 0x000f68000c101900 */
[----:B-1----:R-:W5:Y:S04]  /*1fd90*/  LD.E R13, desc[UR44][R16.64+0x260] ;  /* 0x0002602c100d7980 */ /* 0x002f68000c101900 */
[----:B------:R-:W5:Y:S04]  /*1fda0*/  LD.E R35, desc[UR44][R16.64+0x264] ;  /* 0x0002642c10237980 */ /* 0x000f68000c101900 */
[----:B--2---:R-:W2:Y:S04]  /*1fdb0*/  LD.E R15, desc[UR44][R16.64+0x268] ;  /* 0x0002682c100f7980 */ /* 0x004ea8000c101900 */
[----:B------:R-:W2:Y:S04]  /*1fdc0*/  LD.E R37, desc[UR44][R16.64+0x26c] ;  /* 0x00026c2c10257980 */ /* 0x000ea8000c101900 */
        /* <DEDUP_REMOVED lines=112> */
[----:B---3--:R-:W-:Y:S04]  /*204d0*/  ST.E desc[UR44][R16.64+0x240], R19 ;  /* 0x0002401310007985 */ /* 0x008fe8000c10192c */
[----:B----4-:R-:W-:Y:S04]  /*204e0*/  ST.E desc[UR44][R16.64+0x244], R21 ;  /* 0x0002441510007985 */ /* 0x010fe8000c10192c */
[----:B-----5:R-:W-:Y:S04]  /*204f0*/  ST.E desc[UR44][R16.64+0x248], R25 ;  /* 0x0002481910007985 */ /* 0x020fe8000c10192c */
[----:B------:R-:W-:Y:S04]  /*20500*/  ST.E desc[UR44][R16.64+0x24c], R27 ;  /* 0x00024c1b10007985 */ /* 0x000fe8000c10192c */
[----:B------:R-:W-:Y:S04]  /*20510*/  ST.E desc[UR44][R16.64+0x250], R29 ;  /* 0x0002501d10007985 */ /* 0x000fe8000c10192c */
[----:B------:R-:W-:Y:S04]  /*20520*/  ST.E desc[UR44][R16.64+0x254], R31 ;  /* 0x0002541f10007985 */ /* 0x000fe8000c10192c */
[----:B------:R-:W-:Y:S04]  /*20530*/  ST.E desc[UR44][R16.64+0x258], R11 ;  /* 0x0002580b10007985 */ /* 0x000fe8000c10192c */
[----:B------:R-:W-:Y:S04]  /*20540*/  ST.E desc[UR44][R16.64+0x25c], R33 ;  /* 0x00025c2110007985 */ /* 0x000fe8000c10192c */
[----:B------:R-:W-:Y:S04]  /*20550*/  ST.E desc[UR44][R16.64+0x260], R13 ;  /* 0x0002600d10007985 */ /* 0x000fe8000c10192c */
[----:B------:R-:W-:Y:S04]  /*20560*/  ST.E desc[UR44][R16.64+0x264], R35 ;  /* 0x0002642310007985 */ /* 0x000fe8000c10192c */
[----:B--2---:R-:W-:Y:S04]  /*20570*/  ST.E desc[UR44][R16.64+0x268], R15 ;  /* 0x0002680f10007985 */ /* 0x004fe8000c10192c */
        /* <DEDUP_REMOVED lines=113> */
[----:B0-----:R-:W5:Y:S04]  /*20c90*/  LD.E R24, desc[UR44][R16.64+0x230] ;  /* 0x0002302c10187980 */ /* 0x001f68000c101900 */
[----:B-1----:R-:W5:Y:S04]  /*20ca0*/  LD.E R28, desc[UR44][R16.64+0x240] ;  /* 0x0002402c101c7980 */ /* 0x002f68000c101900 */
[----:B------:R-:W5:Y:S04]  /*20cb0*/  LD.E R29, desc[UR44][R16.64+0x244] ;  /* 0x0002442c101d7980 */ /* 0x000f68000c101900 */
[----:B--2---:R-:W2:Y:S04]  /*20cc0*/  LD.E R30, desc[UR44][R16.64+0x248] ;  /* 0x0002482c101e7980 */ /* 0x004ea8000c101900 */
[----:B------:R-:W2:Y:S04]  /*20cd0*/  LD.E R31, desc[UR44][R16.64+0x24c] ;  /* 0x00024c2c101f7980 */ /* 0x000ea8000c101900 */
[----:B---3--:R-:W2:Y:S04]  /*20ce0*/  LD.E R32, desc[UR44][R16.64+0x250] ;  /* 0x0002502c10207980 */ /* 0x008ea8000c101900 */
[----:B------:R-:W2:Y:S04]  /*20cf0*/  LD.E R33, desc[UR44][R16.64+0x254] ;  /* 0x0002542c10217980 */ /* 0x000ea8000c101900 */
[----:B----4-:R-:W2:Y:S04]  /*20d00*/  LD.E R34, desc[UR44][R16.64+0x258] ;  /* 0x0002582c10227980 */ /* 0x010ea8000c101900 */
[----:B------:R-:W2:Y:S04]  /*20d10*/  LD.E R35, desc[UR44][R16.64+0x25c] ;  /* 0x00025c2c10237980 */ /* 0x000ea8000c101900 */
[----:B-----5:R-:W2:Y:S04]  /*20d20*/  LD.E R36, desc[UR44][R16.64+0x260] ;  /* 0x0002602c10247980 */ /* 0x020ea8000c101900 */
        /* <DEDUP_REMOVED lines=117> */
[----:B------:R-:W2:Y:S01]  /*21480*/  LD.E R151, desc[UR44][R16.64+0x42c] ;  /* 0x00042c2c10977980 */ /* 0x000ea2000c101900 */
        /* <DEDUP_REMOVED lines=139> */
[----:B------:R0:W-:Y:S02]  /*21d40*/  ST.E desc[UR44][R16.64+0x42c], R151 ;  /* 0x00042c9710007985 */ /* 0x0001e4000c10192c */
[----:B0-----:R-:W-:-:S06]  /*21d50*/  WARPGROUP.ARRIVE ;  /* 0x00000000000079c5 */ /* 0x001fcc0000000000 */
[----:B------:R-:W-:Y:S01]  /*21d60*/  HGMMA.64x256x16.F32.BF16 R24, R168, gdesc[UR4].tnspB, R24, gsb0 ;  /* 0x43e00004a8187df0 */ /* 0x000fe20008001818 */
[----:B------:R-:W-:Y:S02]  /*21d70*/  R2UR UR6, R10 ;  /* 0x000000000a0672ca */ /* 0x000fe400000e0000 */
[----:B------:R-:W-:Y:S01]  /*21d80*/  R2UR UR7, R11 ;  /* 0x000000000b0772ca */ /* 0x000fe200000e0000 */
[----:B------:R-:W-:Y:S01]  /*21d90*/  VIADD R8, R8, 0x180 ;  /* 0x0000018008087836 */ /* 0x000fe20000000000 */
        /* <DEDUP_REMOVED lines=263> */
[----:B------:R-:W-:Y:S03]  /*22e10*/  HGMMA.64x256x16.F32.BF16 R24, R160, gdesc[UR4].tnspB, R24, gsb0 ;  /* 0x43e00004a0187df0 */ /* 0x000fe60008001818 */
[----:B------:R-:W-:Y:S02]  /*22e20*/  WARPGROUP.DEPBAR.LE gsb0, 0x0 ;  /* 0x00008000000079c5 */ /* 0x000fe40000010000 */
[----:B------:R-:W-:Y:S04]  /*22e30*/  ST.E desc[UR44][R16.64+0x230], R24 ;  /* 0x0002301810007985 */ /* 0x000fe8000c10192c */
[----:B------:R0:W-:Y:S04]  /*22e40*/  ST.E desc[UR44][R22.64], R25 ;  /* 0x0000001916007985 */ /* 0x0001e8000c10192c */
[----:B------:R-:W-:Y:S04]  /*22e50*/  ST.E desc[UR44][R4.64], R26 ;  /* 0x0000001a04007985 */ /* 0x000fe8000c10192c */
[----:B------:R-:W-:Y:S04]  /*22e60*/  ST.E desc[UR44][R6.64], R27 ;  /* 0x0000001b06007985 */ /* 0x000fe8000c10192c */
[----:B------:R-:W2:Y:S04]  /*22e70*/  LD.E R3, desc[UR44][R16.64+0x230] ;  /* 0x0002302c10037980 */ /* 0x000ea8000c101900 */
        /* <DEDUP_REMOVED lines=124> */
[----:B--2---:R1:W-:Y:S04]  /*23640*/  ST.E desc[UR44][R16.64+0x230], R3 ;  /* 0x0002300310007985 */ /* 0x0043e8000c10192c */
[----:B------:R-:W2:Y:S04]  /*23650*/  LD.E R9, desc[UR44][R22.64] ;  /* 0x0000002c16097980 */ /* 0x000ea8000c101900 */
[----:B--2---:R2:W-:Y:S04]  /*23660*/  ST.E desc[UR44][R22.64], R9 ;  /* 0x0000000916007985 */ /* 0x0045e8000c10192c */
[----:B------:R-:W3:Y:S04]  /*23670*/  LD.E R11, desc[UR44][R4.64] ;  /* 0x0000002c040b7980 */ /* 0x000ee8000c101900 */
[----:B---3--:R3:W-:Y:S04]  /*23680*/  ST.E desc[UR44][R4.64], R11 ;  /* 0x0000000b04007985 */ /* 0x0087e8000c10192c */
[----:B------:R-:W4:Y:S04]  /*23690*/  LD.E R13, desc[UR44][R6.64] ;  /* 0x0000002c060d7980 */ /* 0x000f28000c101900 */
[----:B----4-:R4:W-:Y:S04]  /*236a0*/  ST.E desc[UR44][R6.64], R13 ;  /* 0x0000000d06007985 */ /* 0x0109e8000c10192c */
[----:B------:R-:W5:Y:S04]  /*236b0*/  LD.E R15, desc[UR44][R16.64+0x240] ;  /* 0x0002402c100f7980 */ /* 0x000f68000c101900 */
[----:B------:R-:W5:Y:S04]  /*236c0*/  LD.E R19, desc[UR44][R16.64+0x244] ;  /* 0x0002442c10137980 */ /* 0x000f68000c101900 */
[----:B------:R-:W5:Y:S04]  /*236d0*/  LD.E R21, desc[UR44][R16.64+0x248] ;  /* 0x0002482c10157980 */ /* 0x000f68000c101900 */
[----:B0-----:R-:W5:Y:S04]  /*236e0*/  LD.E R25, desc[UR44][R16.64+0x24c] ;  /* 0x00024c2c10197980 */ /* 0x001f68000c101900 */
[----:B-1----:R-:W5:Y:S04]  /*236f0*/  LD.E R3, desc[UR44][R16.64+0x250] ;  /* 0x0002502c10037980 */ /* 0x002f68000c101900 */
[----:B------:R-:W5:Y:S04]  /*23700*/  LD.E R27, desc[UR44][R16.64+0x254] ;  /* 0x0002542c101b7980 */ /* 0x000f68000c101900 */
[----:B--2---:R-:W2:Y:S04]  /*23710*/  LD.E R9, desc[UR44][R16.64+0x258] ;  /* 0x0002582c10097980 */ /* 0x004ea8000c101900 */
[----:B------:R-:W2:Y:S04]  /*23720*/  LD.E R29, desc[UR44][R16.64+0x25c] ;  /* 0x00025c2c101d7980 */ /* 0x000ea8000c101900 */
[----:B---3--:R-:W3:Y:S04]  /*23730*/  LD.E R5, desc[UR44][R16.64+0x260] ;  /* 0x0002602c10057980 */ /* 0x008ee8000c101900 */
[----:B------:R-:W3:Y:S04]  /*23740*/  LD.E R11, desc[UR44][R16.64+0x264] ;  /* 0x0002642c100b7980 */ /* 0x000ee8000c101900 */
[----:B----4-:R-:W4:Y:S04]  /*23750*/  LD.E R7, desc[UR44][R16.64+0x268] ;  /* 0x0002682c10077980 */ /* 0x010f28000c101900 */
[----:B------:R-:W4:Y:S04]  /*23760*/  LD.E R13, desc[UR44][R16.64+0x26c] ;  /* 0x00026c2c100d7980 */ /* 0x000f28000c101900 */
        /* <DEDUP_REMOVED lines=112> */
[----:B-----5:R0:W-:Y:S04]  /*23e70*/  ST.E desc[UR44][R16.64+0x240], R15 ;  /* 0x0002400f10007985 */ /* 0x0201e8000c10192c */
[----:B------:R0:W-:Y:S04]  /*23e80*/  ST.E desc[UR44][R16.64+0x244], R19 ;  /* 0x0002441310007985 */ /* 0x0001e8000c10192c */
[----:B------:R0:W-:Y:S04]  /*23e90*/  ST.E desc[UR44][R16.64+0x248], R21 ;  /* 0x0002481510007985 */ /* 0x0001e8000c10192c */
[----:B------:R0:W-:Y:S04]  /*23ea0*/  ST.E desc[UR44][R16.64+0x24c], R25 ;  /* 0x00024c1910007985 */ /* 0x0001e8000c10192c */
[----:B------:R0:W-:Y:S04]  /*23eb0*/  ST.E desc[UR44][R16.64+0x250], R3 ;  /* 0x0002500310007985 */ /* 0x0001e8000c10192c */
[----:B------:R0:W-:Y:S04]  /*23ec0*/  ST.E desc[UR44][R16.64+0x254], R27 ;  /* 0x0002541b10007985 */ /* 0x0001e8000c10192c */
[----:B--2---:R0:W-:Y:S04]  /*23ed0*/  ST.E desc[UR44][R16.64+0x258], R9 ;  /* 0x0002580910007985 */ /* 0x0041e8000c10192c */
[----:B------:R0:W-:Y:S04]  /*23ee0*/  ST.E desc[UR44][R16.64+0x25c], R29 ;  /* 0x00025c1d10007985 */ /* 0x0001e8000c10192c */
[----:B---3--:R0:W-:Y:S04]  /*23ef0*/  ST.E desc[UR44][R16.64+0x260], R5 ;  /* 0x0002600510007985 */ /* 0x0081e8000c10192c */
[----:B------:R0:W-:Y:S04]  /*23f00*/  ST.E desc[UR44][R16.64+0x264], R11 ;  /* 0x0002640b10007985 */ /* 0x0001e8000c10192c */
[----:B----4-:R0:W-:Y:S04]  /*23f10*/  ST.E desc[UR44][R16.64+0x268], R7 ;  /* 0x0002680710007985 */ /* 0x0101e8000c10192c */
        /* <DEDUP_REMOVED lines=112> */
[----:B------:R0:W-:Y:S01]  /*24620*/  ST.E desc[UR44][R16.64+0x42c], R30 ;  /* 0x00042c1e10007985 */ /* 0x0001e2000c10192c */
[----:B------:R-:W-:Y:S01]  /*24630*/  @!PT LDS RZ, [RZ] ;  /* 0x00000000fffff984 */ /* 0x000fe20000000800 */
[----:B------:R-:W-:Y:S01]  /*24640*/  @!PT LDS RZ, [RZ] ;  /* 0x00000000fffff984 */ /* 0x000fe20000000800 */
[----:B------:R-:W-:Y:S01]  /*24650*/  @!PT LDS RZ, [RZ] ;  /* 0x00000000fffff984 */ /* 0x000fe20000000800 */
[----:B------:R-:W-:Y:S01]  /*24660*/  @!PT LDS RZ, [RZ] ;  /* 0x00000000fffff984 */ /* 0x000fe20000000800 */
[----:B------:R1:W-:Y:S06]  /*24670*/  MEMBAR.ALL.CTA ;  /* 0x0000000000007992 */ /* 0x0003ec0000008000 */
[----:B-1----:R-:W1:Y:S01]  /*24680*/  FENCE.VIEW.ASYNC.S ;  /* 0x00000000000073c6 */ /* 0x002e620000000000 */
[----:B------:R-:W-:Y:S01]  /*24690*/  BSSY B0, `(.L_x_2117) ;  /* 0x000000a000007945 */ /* 0x000fe20003800000 */
[----:B-1----:R-:W-:Y:S01]  /*246a0*/  NOP ;  /* 0x0000000000007918 */ /* 0x002fe20000000000 */
[----:B------:R-:W-:Y:S06]  /*246b0*/  BAR.ARV 0xe, 0x100 ;  /* 0x0384000000007b1d */ /* 0x000fec0000002000 */
[----:B------:R-:W-:Y:S05]  /*246c0*/  @P0 BRA `(.L_x_2118) ;  /* 0x0000000000180947 */ /* 0x000fea0003800000 */
[----:B0-----:R-:W2:Y:S04]  /*246d0*/  LD.E.64 R4, desc[UR44][R16.64+0x68] ;  /* 0x0000682c10047980 */ /* 0x001ea8000c101b00 */
[----:B------:R-:W3:Y:S01]  /*246e0*/  LD.E R3, desc[UR44][R16.64+0x1e8] ;  /* 0x0001e82c10037980 */ /* 0x000ee2000c101900 */
[----:B--2---:R-:W-:-:S05]  /*246f0*/  MOV R4, R4 ;  /* 0x0000000400047202 */ /* 0x004fca0000000f00 */
[----:B---3--:R-:W-:-:S05]  /*24700*/  IMAD R3, R3, 0x8, R4 ;  /* 0x0000000803037824 */ /* 0x008fca00078e0204 */
[----:B------:R-:W-:-:S04]  /*24710*/  PRMT R3, RZ, 0x654, R3 ;  /* 0x00000654ff037816 */ /* 0x000fc80000000003 */
[----:B------:R1:W-:Y:S03]  /*24720*/  SYNCS.ARRIVE.TRANS64.RED.A1T0 RZ, [R3+URZ], RZ ;  /* 0x000000ff03ff79a7 */ /* 0x0003e6000810043f */
.L_x_2118:
[----:B------:R-:W-:Y:S05]  /*24730*/  BSYNC B0 ;  /* 0x0000000000007941 */ /* 0x000fea0003800000 */
.L_x_2117:
[C---:B------:R-:W-:Y:S01]  /*24740*/  ISETP.GT.AND P0, PT, R0.reuse, R154, PT ;  /* 0x0000009a0000720c */ /* 0x040fe20003f04270 */
[----:B------:R-:W-:-:S12]  /*24750*/  VIADD R0, R0, 0xffffffff ;  /* 0xffffffff00007836 */ /* 0x000fd80000000000 */
[----:B------:R-:W-:Y:S05]  /*24760*/  @P0 BRA `(.L_x_2119) ;  /* 0xffffff5400e00947 */ /* 0x000fea000383ffff */
.L_x_2090:
[----:B------:R-:W-:Y:S05]  /*24770*/  WARPSYNC.ALL ;  /* 0x0000000000007948 */ /* 0x000fea0003800000 */
[----:B01----:R-:W2:Y:S04]  /*24780*/  LDL R5, [R1+0x210] ;  /* 0x0002100001057983 */ /* 0x003ea80000100800 */
[----:B------:R-:W3:Y:S04]  /*24790*/  LDL R6, [R1+0x214] ;  /* 0x0002140001067983 */ /* 0x000ee80000100800 */
[----:B------:R-:W4:Y:S01]  /*247a0*/  LDL.64 R14, [R1+0xd8] ;  /* 0x0000d800010e7983 */ /* 0x000f220000100a00 */
[----:B------:R-:W-:Y:S01]  /*247b0*/  IMAD.MOV.U32 R8, RZ, RZ, -0x800000 ;  /* 0xff800000ff087424 */ /* 0x000fe200078e00ff */
[----:B------:R-:W-:Y:S08]  /*247c0*/  BAR.ARV 0x8, 0x100 ;  /* 0x0204000000007b1d */ /* 0x000ff00000002000 */
[----:B------:R-:W-:Y:S06]  /*247d0*/  BAR.SYNC.DEFER_BLOCKING 0xf, 0x100 ;  /* 0x03c4000000007b1d */ /* 0x000fec0000010000 */
[----:B--2---:R-:W0:Y:S02]  /*247e0*/  SHFL.BFLY PT, R0, R5, 0x2, 0x1f ;  /* 0x0c401f0005007f89 */ /* 0x004e2400000e0000 */
[----:B0-----:R-:W-:-:S05]  /*247f0*/  FADD.FTZ R0, R5, R0 ;  /* 0x0000000005007221 */ /* 0x001fca0000010000 */
[----:B------:R-:W0:Y:S02]  /*24800*/  SHFL.BFLY PT, R3, R0, 0x1, 0x1f ;  /* 0x0c201f0000037f89 */ /* 0x000e2400000e0000 */
[----:B0-----:R-:W-:-:S05]  /*24810*/  FADD.FTZ R2, R0, R3 ;  /* 0x0000000300027221 */ /* 0x001fca0000010000 */
[----:B------:R-:W-:Y:S04]  /*24820*/  STL [R1+0x210], R2 ;  /* 0x0002100201007387 */ /* 0x000fe80000100800 */
[----:B------:R-:W2:Y:S04]  /*24830*/  LDL R13, [R1+0x210] ;  /* 0x00021000010d7983 */ /* 0x000ea80000100800 */
[----:B---3--:R-:W0:Y:S02]  /*24840*/  SHFL.BFLY PT, R3, R6, 0x2, 0x1f ;  /* 0x0c401f0006037f89 */ /* 0x008e2400000e0000 */
[----:B0-----:R-:W-:-:S05]  /*24850*/  FADD.FTZ R3, R3, R6 ;  /* 0x0000000603037221 */ /* 0x001fca0000010000 */
[----:B------:R-:W0:Y:S02]  /*24860*/  SHFL.BFLY PT, R4, R3, 0x1, 0x1f ;  /* 0x0c201f0003047f89 */ /* 0x000e2400000e0000 */
[----:B0-----:R-:W-:-:S05]  /*24870*/  FADD.FTZ R4, R3, R4 ;  /* 0x0000000403047221 */ /* 0x001fca0000010000 */
[----:B------:R-:W-:-:S13]  /*24880*/  FSETP.NE.FTZ.AND P2, PT, R4, RZ, PT ;  /* 0x000000ff0400720b */ /* 0x000fda0003f55000 */
[----:B------:R-:W3:Y:S04]  /*24890*/  @P2 LDL R7, [R1+0x220] ;  /* 0x0002200001072983 */ /* 0x000ee80000100800 */
[----:B------:R-:W5:Y:S01]  /*248a0*/  @P2 LDL R10, [R1+0x204] ;  /* 0x00020400010a2983 */ /* 0x000f620000100800 */
[----:B--2---:R-:W-:-:S13]  /*248b0*/  FSETP.NE.FTZ.AND P1, PT, R13, RZ, PT ;  /* 0x000000ff0d00720b */ /* 0x004fda0003f35000 */
[----:B------:R-:W2:Y:S04]  /*248c0*/  @P1 LDL R5, [R1+0x220] ;  /* 0x0002200001051983 */ /* 0x000ea80000100800 */
[----:B------:R-:W4:Y:S01]  /*248d0*/  @P1 LDL R2, [R1+0x200] ;  /* 0x0002000001021983 */ /* 0x000f220000100800 */
[----:B------:R-:W0:Y:S08]  /*248e0*/  @P2 MUFU.LG2 R9, R4 ;  /* 0x0000000400092308 */ /* 0x000e300000000c00 */
[----:B------:R-:W1:Y:S01]  /*248f0*/  @P1 MUFU.LG2 R6, R13 ;  /* 0x0000000d00061308 */ /* 0x000e620000000c00 */
[----:B------:R-:W-:-:S02]  /*24900*/  IMAD.MOV.U32 R0, RZ, RZ, -0x800000 ;  /* 0xff800000ff007424 */ /* 0x000fc400078e00ff */
[----:B0-----:R-:W-:Y:S01]  /*24910*/  @P2 FMUL.FTZ R12, R9, 0.69314718246459960938 ;  /* 0x3f317218090c2820 */ /* 0x001fe20000410000 */
[----:B-1----:R-:W-:Y:S01]  /*24920*/  @P1 FMUL.FTZ R6, R6, 0.69314718246459960938 ;  /* 0x3f31721806061820 */ /* 0x002fe20000410000 */
[----:B------:R-:W-:Y:S01]  /*24930*/  STL [R1+0x214], R4 ;  /* 0x0002140401007387 */ /* 0x000fe20000100800 */
[----:B---3--:R-:W-:-:S04]  /*24940*/  @P2 FMUL.FTZ R7, R7, 0.69314718246459960938 ;  /* 0x3f31721807072820 */ /* 0x008fc80000410000 */
[----:B-----5:R-:W-:-:S05]  /*24950*/  @P2 FFMA.FTZ R8, R7, R10, R12 ;  /* 0x0000000a07082223 */ /* 0x020fca000001000c */
[----:B------:R0:W-:Y:S01]  /*24960*/  STL [R1+0x214], R8 ;  /* 0x0002140801007387 */ /* 0x0001e20000100800 */
[----:B--2---:R-:W-:-:S04]  /*24970*/  @P1 FMUL.FTZ R5, R5, 0.69314718246459960938 ;  /* 0x3f31721805051820 */ /* 0x004fc80000410000 */
[----:B----4-:R-:W-:-:S05]  /*24980*/  @P1 FFMA.FTZ R0, R5, R2, R6 ;  /* 0x0000000205001223 */ /* 0x010fca0000010006 */
[----:B------:R1:W-:Y:S04]  /*24990*/  STL [R1+0x210], R0 ;  /* 0x0002100001007387 */ /* 0x0003e80000100800 */
[----:B------:R-:W2:Y:S02]  /*249a0*/  LD.E R2, desc[UR44][R14.64+0x4] ;  /* 0x0000042c0e027980 */ /* 0x000ea4000c101900 */
[----:B--2---:R-:W-:Y:S02]  /*249b0*/  ISETP.NE.AND P0, PT, R2, RZ, PT ;  /* 0x000000ff0200720c */ /* 0x004fe40003f05270 */
[----:B------:R-:W2:Y:S11]  /*249c0*/  LDL R2, [R1+0x1e8] ;  /* 0x0001e80001027983 */ /* 0x000eb60000100800 */
[----:B------:R-:W3:Y:S04]  /*249d0*/  @!P0 LDL.64 R6, [R1+0xe0] ;  /* 0x0000e00001068983 */ /* 0x000ee80000100a00 */
[----:B------:R-:W2:Y:S01]  /*249e0*/  @!P0 LD.E R3, desc[UR44][R14.64] ;  /* 0x0000002c0e038980 */ /* 0x000ea2000c101900 */
[----:B------:R-:W-:-:S06]  /*249f0*/  IMAD.MOV.U32 R42, RZ, RZ, RZ ;  /* 0x000000ffff2a7224 */ /* 0x000fcc00078e00ff */
[----:B------:R-:W4:Y:S01]  /*24a00*/  @P1 MUFU.RCP R42, R13 ;  /* 0x0000000d002a1308 */ /* 0x000f220000001000 */
[----:B---3--:R-:W0:Y:S01]  /*24a10*/  @!P0 LD.E.64 R6, desc[UR44][R6.64] ;  /* 0x0000002c06068980 */ /* 0x008e22000c101b00 */
[----:B--2---:R-:W-:-:S04]  /*24a20*/  @!P0 IMAD R3, R2, 0x40, R3 ;  /* 0x0000004002038824 */ /* 0x004fc800078e0203 */
[----:B0-----:R-:W-:-:S05]  /*24a30*/  @!P0 IMAD.WIDE R8, R3, 0x4, R6 ;  /* 0x0000000403088825 */ /* 0x001fca00078e0206 */
[----:B----4-:R0:W-:Y:S04]  /*24a40*/  @!P0 ST.E desc[UR44][R8.64], R42 ;  /* 0x0000002a08008985 */ /* 0x0101e8000c10192c */
[----:B------:R-:W1:Y:S04]  /*24a50*/  @!P0 LDL.64 R14, [R1+0xd8] ;  /* 0x0000d800010e8983 */ /* 0x000e680000100a00 */
[----:B-1----:R-:W2:Y:S02]  /*24a60*/  @!P0 LD.E R0, desc[UR44][R14.64+0x4] ;  /* 0x0000042c0e008980 */ /* 0x002ea4000c101900 */
[----:B--2---:R-:W-:-:S13]  /*24a70*/  @!P0 ISETP.NE.AND P0, PT, R0, RZ, PT ;  /* 0x000000ff0000820c */ /* 0x004fda0003f05270 */
[----:B------:R-:W2:Y:S04]  /*24a80*/  @!P0 LDL.64 R10, [R1+0xe0] ;  /* 0x0000e000010a8983 */ /* 0x000ea80000100a00 */
[----:B------:R-:W3:Y:S01]  /*24a90*/  @!P0 LD.E R3, desc[UR44][R14.64] ;  /* 0x0000002c0e038980 */ /* 0x000ee2000c101900 */
[----:B------:R-:W-:-:S06]  /*24aa0*/  IMAD.MOV.U32 R0, RZ, RZ, RZ ;  /* 0x000000ffff007224 */ /* 0x000fcc00078e00ff */
[----:B------:R-:W1:Y:S01]  /*24ab0*/  @P2 MUFU.RCP R0, R4 ;  /* 0x0000000400002308 */ /* 0x000e620000001000 */
[----:B--2---:R-:W2:Y:S01]  /*24ac0*/  @!P0 LD.E.64 R10, desc[UR44][R10.64] ;  /* 0x0000002c0a0a8980 */ /* 0x004ea2000c101b00 */
[----:B---3--:R-:W-:-:S04]  /*24ad0*/  @!P0 IMAD R3, R2, 0x40, R3 ;  /* 0x0000004002038824 */ /* 0x008fc800078e0203 */
[----:B------:R-:W-:-:S04]  /*24ae0*/  @!P0 VIADD R3, R3, 0x8 ;  /* 0x0000000803038836 */ /* 0x000fc80000000000 */
[----:B--2---:R-:W-:-:S05]  /*24af0*/  @!P0 IMAD.WIDE R2, R3, 0x4, R10 ;  /* 0x0000000403028825 */ /* 0x004fca00078e020a */
[----:B-1----:R1:W-:Y:S04]  /*24b00*/  @!P0 ST.E desc[UR44][R2.64], R0 ;  /* 0x0000000002008985 */ /* 0x0023e8000c10192c */
[----:B------:R-:W2:Y:S04]  /*24b10*/  LDL R34, [R1+0x1e8] ;  /* 0x0001e80001227983 */ /* 0x000ea80000100800 */
[----:B------:R-:W3:Y:S04]  /*24b20*/  LDL.64 R12, [R1+0x388] ;  /* 0x00038800010c7983 */ /* 0x000ee80000100a00 */
        /* <DEDUP_REMOVED lines=26> */
[----:B0-----:R-:W5:Y:S04]  /*24cd0*/  LDL.64 R8, [R1+0x3d8] ;  /* 0x0003d80001087983 */ /* 0x001f680000100a00 */
[----:B------:R-:W5:Y:S04]  /*24ce0*/  LDL.64 R4, [R1+0x3e8] ;  /* 0x0003e80001047983 */ /* 0x000f680000100a00 */
[----:B------:R-:W5:Y:S04]  /*24cf0*/  LDL.64 R10, [R1+0x3f8] ;  /* 0x0003f800010a7983 */ /* 0x000f680000100a00 */
[----:B-1----:R-:W5:Y:S04]  /*24d00*/  LDL.64 R2, [R1+0x408] ;  /* 0x0004080001027983 */ /* 0x002f680000100a00 */
        /* <DEDUP_REMOVED lines=33> */
[----:B------:R-:W5:Y:S04]  /*24f20*/  LDL R35, [R1+0x1f0] ;  /* 0x0001f00001237983 */ /* 0x000f680000100800 */
[----:B------:R-:W5:Y:S01]  /*24f30*/  LDL R32, [R1+0x1f4] ;  /* 0x0001f40001207983 */ /* 0x000f620000100800 */
[----:B--2---:R-:W-:-:S05]  /*24f40*/  VIADD R34, R34, 0x1 ;  /* 0x0000000122227836 */ /* 0x004fca0000000000 */
[----:B------:R-:W-:-:S13]  /*24f50*/  ISETP.NE.AND P0, PT, R34, 0x2, PT ;  /* 0x000000022200780c */ /* 0x000fda0003f05270 */
[----:B------:R-:W2:Y:S01]  /*24f60*/  @!P0 LDL R33, [R1+0x1ec] ;  /* 0x0001ec0001218983 */ /* 0x000ea20000100800 */
[-C--:B---3--:R-:W-:Y:S01]  /*24f70*/  FMUL.FTZ R13, R13, R0.reuse ;  /* 0x000000000d0d7220 */ /* 0x088fe20000410000 */
[-C--:B------:R-:W-:Y:S01]  /*24f80*/  FMUL.FTZ R12, R12, R0.reuse ;  /* 0x000000000c0c7220 */ /* 0x080fe20000410000 */
[-C--:B----4-:R-:W-:Y:S01]  /*24f90*/  FMUL.FTZ R135, R135, R0.reuse ;  /* 0x0000000087877220 */ /* 0x090fe20000410000 */
[-C--:B------:R-:W-:Y:S01]  /*24fa0*/  FMUL.FTZ R134, R134, R0.reuse ;  /* 0x0000000086867220 */ /* 0x080fe20000410000 */
        /* <DEDUP_REMOVED lines=12> */
[----:B------:R2:W-:Y:S01]  /*25070*/  STL.64 [R1+0x388], R12 ;  /* 0x0003880c01007387 */ /* 0x0005e20000100a00 */
        /* <DEDUP_REMOVED lines=112> */
[----:B------:R-:W-:-:S02]  /*25780*/  VIADD R0, R35, 0x1 ;  /* 0x0000000123007836 */ /* 0x000fc40000000000 */
[----:B------:R-:W-:Y:S01]  /*25790*/  VIADD R32, R32, 0x1 ;  /* 0x0000000120207836 */ /* 0x000fe20000000000 */
[----:B------:R-:W-:Y:S04]  /*257a0*/  STL [R1+0x1e8], R34 ;  /* 0x0001e82201007387 */ /* 0x000fe80000100800 */
        /* <DEDUP_REMOVED lines=11> */
[----:B------:R-:W-:Y:S01]  /*25860*/  STL.64 [R1+0x2c0], R62 ;  /* 0x0002c03e01007387 */ /* 0x000fe20000100a00 */
[----:B--2---:R-:W-:-:S03]  /*25870*/  @!P0 LOP3.LUT R12, R33, 0x1, RZ, 0x3c, !PT ;  /* 0x00000001210c8812 */ /* 0x004fc600078e3cff */
        /* <DEDUP_REMOVED lines=50> */
[----:B------:R-:W-:Y:S04]  /*25ba0*/  STL [R1+0x1f0], R0 ;  /* 0x0001f00001007387 */ /* 0x000fe80000100800 */
[----:B------:R-:W-:Y:S04]  /*25bb0*/  @!P0 STL [R1+0x1ec], R12 ;  /* 0x0001ec0c01008387 */ /* 0x000fe80000100800 */
[----:B------:R-:W-:Y:S04]  /*25bc0*/  STL [R1+0x1f4], R32 ;  /* 0x0001f42001007387 */ /* 0x000fe80000100800 */
[----:B------:R-:W-:Y:S04]  /*25bd0*/  @!P0 STL [R1+0x1e8], RZ ;  /* 0x0001e8ff01008387 */ /* 0x000fe80000100800 */
[----:B------:R0:W-:Y:S02]  /*25be0*/  STL.64 [R1+0x408], R2 ;  /* 0x0004080201007387 */ /* 0x0001e40000100a00 */
[----:B0-----:R-:W-:Y:S01]  /*25bf0*/  IMAD.MOV.U32 R3, RZ, RZ, 0x1 ;  /* 0x00000001ff037424 */ /* 0x001fe200078e00ff */
[----:B------:R-:W-:Y:S06]  /*25c00*/  BAR.ARV 0xe, 0x100 ;  /* 0x0384000000007b1d */ /* 0x000fec0000002000 */
.L_x_2007:
[----:B0-----:R-:W-:-:S04]  /*25c10*/  PRMT R0, R3, 0x9910, RZ ;  /* 0x0000991003007816 */ /* 0x001fc800000000ff */
[----:B------:R-:W-:-:S13]  /*25c20*/  ISETP.NE.AND P0, PT, R0, RZ, PT ;  /* 0x000000ff0000720c */ /* 0x000fda0003f05270 */
[----:B------:R-:W-:Y:S05]  /*25c30*/  @!P0 BRA `(.L_x_2120) ;  /* 0x0000002400e08947 */ /* 0x000fea0003800000 */
[----:B------:R-:W0:Y:S01]  /*25c40*/  S2R R0, SR_TID.X ;  /* 0x0000000000007919 */ /* 0x000e220000002100 */
[----:B------:R-:W1:Y:S01]  /*25c50*/  S2UR UR5, SR_CgaCtaId ;  /* 0x00000000000579c3 */ /* 0x000e620000008800 */
[----:B------:R-:W-:Y:S01]  /*25c60*/  UMOV UR4, 0x400 ;  /* 0x0000040000047882 */ /* 0x000fe20000000000 */
[----:B------:R-:W-:-:S06]  /*25c70*/  SHF.R.S32.HI R14, RZ, 0x1f, R157 ;  /* 0x0000001fff0e7819 */ /* 0x000fcc000001149d */
[----:B------:R-:W-:Y:S01]  /*25c80*/  BAR.SYNC.DEFER_BLOCKING 0x1, 0x100 ;  /* 0x0044000000007b1d */ /* 0x000fe20000010000 */
[----:B------:R-:W-:-:S07]  /*25c90*/  SHF.R.S32.HI R16, RZ, 0x1f, R156 ;  /* 0x0000001fff107819 */ /* 0x000fce000001149c */
[----:B------:R-:W2:Y:S01]  /*25ca0*/  LDC R28, c[0x0][0xce8] ;  /* 0x00033a00ff1c7b82 */ /* 0x000ea20000000800 */
[----:B------:R-:W3:Y:S07]  /*25cb0*/  S2R R23, SR_CTAID.X ;  /* 0x0000000000177919 */ /* 0x000eee0000002500 */
[----:B------:R-:W4:Y:S01]  /*25cc0*/  LDC.64 R18, c[0x0][0xc40] ;  /* 0x00031000ff127b82 */ /* 0x000f220000000a00 */
[----:B-1----:R-:W-:-:S04]  /*25cd0*/  ULEA UR4, UR5, UR4, 0x18 ;  /* 0x0000000405047291 */ /* 0x002fc8000f8ec03f */
[----:B------:R-:W-:Y:S01]  /*25ce0*/  UIADD3 UR4, UR4, 0x38820, URZ ;  /* 0x0003882004047890 */ /* 0x000fe2000fffe03f */
[----:B0-----:R-:W-:-:S03]  /*25cf0*/  VIADD R5, R0, 0xffffff80 ;  /* 0xffffff8000057836 */ /* 0x001fc60000000000 */
[----:B------:R-:W-:Y:S01]  /*25d00*/  UPRMT UR4, URZ, 0x654, UR4 ;  /* 0x000006543f047896 */ /* 0x000fe20008000004 */
[----:B--2---:R-:W-:Y:S02]  /*25d10*/  ISETP.NE.AND P1, PT, R28, 0x1, PT ;  /* 0x000000011c00780c */ /* 0x004fe40003f25270 */
[----:B------:R-:W-:-:S04]  /*25d20*/  SHF.R.S32.HI R2, RZ, 0x1f, R5 ;  /* 0x0000001fff027819 */ /* 0x000fc80000011405 */
[----:B------:R-:W-:Y:S02]  /*25d30*/  LEA.HI R0, R2, R5, RZ, 0x7 ;  /* 0x0000000502007211 */ /* 0x000fe400078f38ff */
[----:B------:R-:W-:Y:S02]  /*25d40*/  SYNCS.ARRIVE.TRANS64.RED.A1T0 RZ, [UR4], RZ ;  /* 0x000000ffffff79a7 */ /* 0x000fe40008100404 */
[----:B------:R-:W-:Y:S02]  /*25d50*/  SHF.R.S32.HI R22, RZ, 0x7, R0 ;  /* 0x00000007ff167819 */ /* 0x000fe40000011400 */
[----:B------:R-:W-:-:S03]  /*25d60*/  LOP3.LUT R4, R0, 0xffffff80, RZ, 0xc0, !PT ;  /* 0xffffff8000047812 */ /* 0x000fc600078ec0ff */
[----:B------:R-:W0:Y:S02]  /*25d70*/  SHFL.IDX PT, R3, R22, RZ, 0x1f ;  /* 0x00001fff16037589 */ /* 0x000e2400000e0000 */
[----:B------:R-:W-:-:S05]  /*25d80*/  IMAD.IADD R24, R5, 0x1, -R4 ;  /* 0x0000000105187824 */ /* 0x000fca00078e0a04 */
[----:B------:R-:W-:-:S04]  /*25d90*/  SHF.R.S32.HI R21, RZ, 0x1f, R24 ;  /* 0x0000001fff157819 */ /* 0x000fc80000011418 */
[----:B------:R-:W-:-:S04]  /*25da0*/  LEA.HI R20, R21, R24, RZ, 0x2 ;  /* 0x0000001815147211 */ /* 0x000fc800078f10ff */
[--C-:B------:R-:W-:Y:S02]  /*25db0*/  SHF.R.S32.HI R25, RZ, 0x2, R20.reuse ;  /* 0x00000002ff197819 */ /* 0x100fe40000011414 */
[----:B------:R-:W-:-:S04]  /*25dc0*/  SHF.R.S32.HI R4, RZ, 0x1f, R20 ;  /* 0x0000001fff047819 */ /* 0x000fc80000011414 */
[----:B------:R-:W-:Y:S02]  /*25dd0*/  LEA.HI R4, R4, R25, RZ, 0x3 ;  /* 0x0000001904047211 */ /* 0x000fe400078f18ff */
[----:B0-----:R-:W-:Y:S02]  /*25de0*/  ISETP.NE.AND P0, PT, R3, RZ, PT ;  /* 0x000000ff0300720c */ /* 0x001fe40003f05270 */
[----:B------:R-:W-:Y:S02]  /*25df0*/  LEA.HI R3, R2, R5, RZ, 0x2 ;  /* 0x0000000502037211 */ /* 0x000fe400078f10ff */
[----:B------:R-:W-:Y:S02]  /*25e00*/  LOP3.LUT R26, R4, 0xfffffff8, RZ, 0xc0, !PT ;  /* 0xfffffff8041a7812 */ /* 0x000fe400078ec0ff */
[----:B------:R-:W-:-:S05]  /*25e10*/  LOP3.LUT R6, R3, 0xfffffffc, RZ, 0xc0, !PT ;  /* 0xfffffffc03067812 */ /* 0x000fca00078ec0ff */
[----:B------:R-:W-:Y:S02]  /*25e20*/  IMAD.IADD R27, R5, 0x1, -R6 ;  /* 0x00000001051b7824 */ /* 0x000fe400078e0a06 */
[----:B---34-:R-:W-:Y:S05]  /*25e30*/  @P0 BRA `(.L_x_2121) ;  /* 0x0000000400440947 */ /* 0x018fea0003800000 */
[----:B------:R-:W-:Y:S01]  /*25e40*/  LOP3.LUT R0, R0, 0xffffff80, RZ, 0xc0, !PT ;  /* 0xffffff8000007812 */ /* 0x000fe200078ec0ff */
[----:B------:R-:W0:Y:S01]  /*25e50*/  S2R R11, SR_CTAID.X ;  /* 0x00000000000b7919 */ /* 0x000e220000002500 */
[----:B------:R-:W1:Y:S01]  /*25e60*/  LDC R12, c[0x0][0xce8] ;  /* 0x00033a00ff0c7b82 */ /* 0x000e620000000800 */
[----:B------:R-:W-:Y:S01]  /*25e70*/  LEA.HI R9, R22, R22, RZ, 0x1 ;  /* 0x0000001616097211 */ /* 0x000fe200078f08ff */
[----:B------:R-:W-:Y:S01]  /*25e80*/  ULDC UR4, c[0x0][0xb88] ;  /* 0x0002e20000047ab9 */ /* 0x000fe20000000800 */
[----:B------:R-:W-:Y:S02]  /*25e90*/  IMAD.IADD R0, R5, 0x1, -R0 ;  /* 0x0000000105007824 */ /* 0x000fe400078e0a00 */
[----:B------:R-:W-:-:S03]  /*25ea0*/  LOP3.LUT R13, R9, 0xfffffe, RZ, 0xc0, !PT ;  /* 0x00fffffe090d7812 */ /* 0x000fc600078ec0ff */
[----:B------:R-:W-:Y:S02]  /*25eb0*/  SHF.R.S32.HI R3, RZ, 0x1f, R0 ;  /* 0x0000001fff037819 */ /* 0x000fe40000011400 */
[----:B------:R-:W-:Y:S02]  /*25ec0*/  IMAD.IADD R13, R22, 0x1, -R13 ;  /* 0x00000001160d7824 */ /* 0x000fe400078e0a0d */
[CC--:B------:R-:W-:Y:S02]  /*25ed0*/  LEA.HI R4, R3.reuse, R0.reuse, RZ, 0x2 ;  /* 0x0000000003047211 */ /* 0x0c0fe400078f10ff */
[----:B------:R-:W-:Y:S02]  /*25ee0*/  LEA.HI R3, R3, R0, RZ, 0x5 ;  /* 0x0000000003037211 */ /* 0x000fe400078f28ff */
[--C-:B------:R-:W-:Y:S02]  /*25ef0*/  SHF.R.S32.HI R6, RZ, 0x2, R4.reuse ;  /* 0x00000002ff067819 */ /* 0x100fe40000011404 */
[----:B------:R-:W-:-:S04]  /*25f00*/  SHF.R.S32.HI R7, RZ, 0x1f, R4 ;  /* 0x0000001fff077819 */ /* 0x000fc80000011404 */
[----:B------:R-:W-:Y:S02]  /*25f10*/  LEA.HI R8, R7, R6, RZ, 0x3 ;  /* 0x0000000607087211 */ /* 0x000fe400078f18ff */
[----:B------:R-:W-:Y:S02]  /*25f20*/  LOP3.LUT R7, R4, 0x7ffffffc, RZ, 0xc0, !PT ;  /* 0x7ffffffc04077812 */ /* 0x000fe400078ec0ff */
[----:B------:R-:W-:Y:S01]  /*25f30*/  LOP3.LUT R9, R8, 0xfffffff8, RZ, 0xc0, !PT ;  /* 0xfffffff808097812 */ /* 0x000fe200078ec0ff */
[----:B-1----:R-:W-:Y:S01]  /*25f40*/  IMAD R8, R12, UR4, RZ ;  /* 0x000000040c087c24 */ /* 0x002fe2000f8e02ff */
[----:B------:R-:W-:Y:S01]  /*25f50*/  SHF.R.S32.HI R4, RZ, 0x5, R3 ;  /* 0x00000005ff047819 */ /* 0x000fe20000011403 */
[----:B------:R-:W-:Y:S01]  /*25f60*/  IMAD.IADD R0, R0, 0x1, -R7 ;  /* 0x0000000100007824 */ /* 0x000fe200078e0a07 */
[----:B------:R-:W-:Y:S01]  /*25f70*/  ISETP.NE.AND P3, PT, R12, 0x1, PT ;  /* 0x000000010c00780c */ /* 0x000fe20003f65270 */
[----:B------:R-:W-:Y:S01]  /*25f80*/  IMAD.IADD R9, R6, 0x1, -R9 ;  /* 0x0000000106097824 */ /* 0x000fe200078e0a09 */
[----:B------:R-:W-:Y:S01]  /*25f90*/  ULDC.64 UR4, c[0x0][0xcd0] ;  /* 0x0003340000047ab9 */ /* 0x000fe20000000a00 */
[----:B------:R-:W-:Y:S01]  /*25fa0*/  IMAD.U32 R3, R13, -0x100, RZ ;  /* 0xffffff000d037824 */ /* 0x000fe200078e00ff */
[----:B------:R-:W1:Y:S01]  /*25fb0*/  LDC.64 R6, c[0x0][0xcd8] ;  /* 0x00033600ff067b82 */ /* 0x000e620000000a00 */
[----:B------:R-:W-:-:S02]  /*25fc0*/  IMAD.SHL.U32 R0, R0, 0x2, RZ ;  /* 0x0000000200007824 */ /* 0x000fc400078e00ff */
[----:B------:R-:W-:-:S03]  /*25fd0*/  IMAD R17, R4, 0x10, R9 ;  /* 0x0000001004117824 */ /* 0x000fc600078e0209 */
[----:B------:R-:W-:Y:S01]  /*25fe0*/  ISETP.NE.AND P0, PT, R0, R3, PT ;  /* 0x000000030000720c */ /* 0x000fe20003f05270 */
[----:B0-----:R-:W-:Y:S02]  /*25ff0*/  IMAD R13, R11, 0x40, R17 ;  /* 0x000000400b0d7824 */ /* 0x001fe400078e0211 */
[----:B------:R-:W0:Y:S03]  /*26000*/  @P3 LDC R4, c[0x0][0xcec] ;  /* 0x00033b00ff043b82 */ /* 0x000e260000000800 */
[----:B------:R-:W-:-:S13]  /*26010*/  ISETP.GE.OR P2, PT, R13, R8, P0 ;  /* 0x000000080d00720c */ /* 0x000fda0000746670 */
[----:B------:R-:W2:Y:S01]  /*26020*/  @!P2 LDL R15, [R1+0x210] ;  /* 0x00021000010fa983 */ /* 0x000ea20000100800 */
[----:B------:R-:W-:Y:S01]  /*26030*/  LEA.HI R0, R2, R5, RZ, 0x2 ;  /* 0x0000000502007211 */ /* 0x000fe200078f10ff */
[----:B------:R-:W-:Y:S01]  /*26040*/  IMAD R10, R14, UR4, RZ ;  /* 0x000000040e0a7c24 */ /* 0x000fe2000f8e02ff */
[----:B------:R-:W-:Y:S01]  /*26050*/  BSSY B0, `(.L_x_2121) ;  /* 0x000002f000007945 */ /* 0x000fe20003800000 */
[----:B------:R-:W-:Y:S01]  /*26060*/  VIADD R13, R13, 0x8 ;  /* 0x000000080d0d7836 */ /* 0x000fe20000000000 */
[----:B------:R-:W-:Y:S01]  /*26070*/  LOP3.LUT R0, R0, 0xfffffffc, RZ, 0xc0, !PT ;  /* 0xfffffffc00007812 */ /* 0x000fe200078ec0ff */
[----:B------:R-:W-:Y:S02]  /*26080*/  IMAD R9, R157, UR5, R10 ;  /* 0x000000059d097c24 */ /* 0x000fe4000f8e020a */
[----:B-1----:R-:W-:Y:S01]  /*26090*/  IMAD R10, R6, UR37, RZ ;  /* 0x00000025060a7c24 */ /* 0x002fe2000f8e02ff */
[----:B------:R-:W-:Y:S01]  /*260a0*/  ISETP.GE.OR P0, PT, R13, R8, P0 ;  /* 0x000000080d00720c */ /* 0x000fe20000706670 */
[----:B------:R-:W-:-:S02]  /*260b0*/  IMAD.IADD R0, R5, 0x1, -R0 ;  /* 0x0000000105007824 */ /* 0x000fc400078e0a00 */
[----:B------:R-:W1:Y:S03]  /*260c0*/  @P3 LDC R5, c[0x0][0xcf0] ;  /* 0x00033c00ff053b82 */ /* 0x000e660000000800 */
[----:B------:R-:W-:-:S04]  /*260d0*/  LEA.HI R2, R0, R0, RZ, 0x1 ;  /* 0x0000000000027211 */ /* 0x000fc800078f08ff */
[----:B------:R-:W-:-:S05]  /*260e0*/  LOP3.LUT R3, R2, 0x1ffffffe, RZ, 0xc0, !PT ;  /* 0x1ffffffe02037812 */ /* 0x000fca00078ec0ff */
[----:B------:R-:W-:Y:S02]  /*260f0*/  IMAD.IADD R0, R0, 0x1, -R3 ;  /* 0x0000000100007824 */ /* 0x000fe400078e0a03 */
[----:B------:R-:W-:Y:S01]  /*26100*/  IMAD.WIDE.U32 R2, R157, UR4, RZ ;  /* 0x000000049d027c25 */ /* 0x000fe2000f8e00ff */
[----:B------:R-:W-:-:S03]  /*26110*/  ULDC.64 UR4, c[0x0][0xce0] ;  /* 0x0003380000047ab9 */ /* 0x000fc60000000a00 */
[----:B------:R-:W-:Y:S02]  /*26120*/  IMAD R0, R0, 0x8, R17 ;  /* 0x0000000800007824 */ /* 0x000fe400078e0211 */
[----:B------:R-:W-:Y:S02]  /*26130*/  IMAD.IADD R3, R3, 0x1, R9 ;  /* 0x0000000103037824 */ /* 0x000fe400078e0209 */
[----:B------:R-:W-:Y:S02]  /*26140*/  IMAD R9, R11, 0x40, R0 ;  /* 0x000000400b097824 */ /* 0x000fe400078e0200 */
[----:B------:R-:W-:Y:S02]  /*26150*/  IMAD R17, R7, UR36, R10 ;  /* 0x0000002407117c24 */ /* 0x000fe4000f8e020a */
[----:B0-----:R-:W-:-:S04]  /*26160*/  @P3 IMAD.HI.U32 R4, R9, R4, RZ ;  /* 0x0000000409043227 */ /* 0x001fc800078e00ff */
[----:B------:R-:W-:Y:S01]  /*26170*/  IMAD.MOV.U32 R11, RZ, RZ, R9 ;  /* 0x000000ffff0b7224 */ /* 0x000fe200078e0009 */
[----:B-1----:R-:W-:Y:S01]  /*26180*/  @P3 SHF.R.U32.HI R11, RZ, R5, R4 ;  /* 0x00000005ff0b3219 */ /* 0x002fe20000011604 */
[----:B------:R-:W-:-:S04]  /*26190*/  IMAD.WIDE.U32 R6, R6, UR36, R2 ;  /* 0x0000002406067c25 */ /* 0x000fc8000f8e0002 */
[----:B------:R-:W-:Y:S02]  /*261a0*/  IMAD.IADD R7, R7, 0x1, R17 ;  /* 0x0000000107077824 */ /* 0x000fe400078e0211 */
[----:B------:R-:W-:Y:S02]  /*261b0*/  IMAD.MOV R5, RZ, RZ, -R11 ;  /* 0x000000ffff057224 */ /* 0x000fe400078e0a0b */
[----:B------:R-:W-:Y:S02]  /*261c0*/  IMAD R17, R16, UR4, RZ ;  /* 0x0000000410117c24 */ /* 0x000fe4000f8e02ff */
[----:B------:R-:W-:Y:S01]  /*261d0*/  IMAD.WIDE.U32 R2, R156, UR4, R6 ;  /* 0x000000049c027c25 */ /* 0x000fe2000f8e0006 */
[----:B------:R-:W-:-:S03]  /*261e0*/  SHF.R.S32.HI R7, RZ, 0x1f, R11 ;  /* 0x0000001fff077819 */ /* 0x000fc6000001140b */
[----:B------:R-:W-:Y:S01]  /*261f0*/  IMAD R5, R12, R5, R9 ;  /* 0x000000050c057224 */ /* 0x000fe200078e0209 */
[----:B------:R-:W-:Y:S01]  /*26200*/  IADD3 R2, P3, R11, R2, RZ ;  /* 0x000000020b027210 */ /* 0x000fe20007f7e0ff */
[----:B------:R-:W-:Y:S01]  /*26210*/  IMAD R17, R156, UR5, R17 ;  /* 0x000000059c117c24 */ /* 0x000fe2000f8e0211 */
[----:B------:R-:W-:Y:S02]  /*26220*/  ULDC.64 UR4, c[0x0][0xcc8] ;  /* 0x0003320000047ab9 */ /* 0x000fe40000000a00 */
[----:B------:R-:W-:Y:S02]  /*26230*/  SHF.R.S32.HI R0, RZ, 0x1f, R5 ;  /* 0x0000001fff007819 */ /* 0x000fe40000011405 */
[----:B------:R-:W-:-:S03]  /*26240*/  IADD3.X R3, R7, R3, R17, P3, !PT ;  /* 0x0000000307037210 */ /* 0x000fc60001ffe411 */
[----:B------:R-:W-:Y:S02]  /*26250*/  IMAD R0, R0, UR4, RZ ;  /* 0x0000000400007c24 */ /* 0x000fe4000f8e02ff */
[----:B------:R-:W-:-:S04]  /*26260*/  IMAD.WIDE.U32 R2, R5, UR4, R2 ;  /* 0x0000000405027c25 */ /* 0x000fc8000f8e0002 */
[----:B------:R-:W-:Y:S01]  /*26270*/  IMAD R5, R5, UR5, R0 ;  /* 0x0000000505057c24 */ /* 0x000fe2000f8e0200 */
[----:B------:R-:W-:Y:S02]  /*26280*/  ULDC.64 UR4, c[0x0][0xca8] ;  /* 0x00032a0000047ab9 */ /* 0x000fe40000000a00 */
[----:B------:R-:W-:Y:S01]  /*26290*/  LEA R0, P3, R2, UR4, 0x2 ;  /* 0x0000000402007c11 */ /* 0x000fe2000f8610ff */
[----:B------:R-:W-:-:S04]  /*262a0*/  IMAD.IADD R3, R3, 0x1, R5 ;  /* 0x0000000103037824 */ /* 0x000fc800078e0205 */
[----:B------:R-:W-:Y:S01]  /*262b0*/  SHFL.IDX PT, R4, R0, 0x1, 0x1c1f ;  /* 0x003c1f0000047f89 */ /* 0x000fe200000e0000 */
[----:B------:R-:W-:-:S03]  /*262c0*/  LEA.HI.X R6, R2, UR5, R3, 0x2, P3 ;  /* 0x0000000502067c11 */ /* 0x000fc600098f1403 */
[----:B------:R-:W-:Y:S04]  /*262d0*/  SHFL.IDX PT, R2, R0, RZ, 0x1c1f ;  /* 0x001c1fff00027589 */ /* 0x000fe800000e0000 */
[----:B------:R-:W2:Y:S04]  /*262e0*/  SHFL.IDX PT, R3, R6, RZ, 0x1c1f ;  /* 0x001c1fff06037589 */ /* 0x000ea800000e0000 */
[----:B------:R0:W1:Y:S04]  /*262f0*/  SHFL.IDX PT, R5, R6, 0x1, 0x1c1f ;  /* 0x003c1f0006057f89 */ /* 0x00006800000e0000 */
[----:B--2---:R0:W-:Y:S01]  /*26300*/  @!P2 ST.E desc[UR44][R2.64], R15 ;  /* 0x0000000f0200a985 */ /* 0x0041e2000c10192c */
[----:B-1----:R-:W-:Y:S05]  /*26310*/  @P0 BRA `(.L_x_2122) ;  /* 0x0000000000080947 */ /* 0x002fea0003800000 */
[----:B0-----:R-:W2:Y:S04]  /*26320*/  LDL R3, [R1+0x214] ;  /* 0x0002140001037983 */ /* 0x001ea80000100800 */
[----:B--2---:R1:W-:Y:S02]  /*26330*/  ST.E desc[UR44][R4.64], R3 ;  /* 0x0000000304007985 */ /* 0x0043e4000c10192c */
.L_x_2122:
[----:B------:R-:W-:Y:S05]  /*26340*/  BSYNC B0 ;  /* 0x0000000000007941 */ /* 0x000fea0003800000 */
.L_x_2121:
[----:B------:R-:W2:Y:S01]  /*26350*/  @P1 LDC R9, c[0x0][0xcec] ;  /* 0x00033b00ff091b82 */ /* 0x000ea20000000800 */
[----:B0-----:R-:W-:Y:S01]  /*26360*/  LEA.HI R2, R27, R27, RZ, 0x1 ;  /* 0x0000001b1b027211 */ /* 0x001fe200078f08ff */
[----:B------:R-:W-:Y:S01]  /*26370*/  IMAD.IADD R26, R25, 0x1, -R26 ;  /* 0x00000001191a7824 */ /* 0x000fe200078e0a1a */
[----:B------:R-:W-:Y:S01]  /*26380*/  LEA.HI R21, R21, R24, RZ, 0x5 ;  /* 0x0000001815157211 */ /* 0x000fe200078f28ff */
[----:B------:R-:W-:Y:S01]  /*26390*/  ULDC.64 UR4, c[0x0][0xc38] ;  /* 0x00030e0000047ab9 */ /* 0x000fe20000000a00 */
[----:B-1----:R-:W-:Y:S01]  /*263a0*/  LOP3.LUT R4, R2, 0x1ffffffe, RZ, 0xc0, !PT ;  /* 0x1ffffffe02047812 */ /* 0x002fe200078ec0ff */
[----:B------:R-:W-:Y:S01]  /*263b0*/  IMAD R0, R14, UR4, RZ ;  /* 0x000000040e007c24 */ /* 0x000fe2000f8e02ff */
[----:B------:R-:W-:Y:S01]  /*263c0*/  SHF.R.S32.HI R21, RZ, 0x5, R21 ;  /* 0x00000005ff157819 */ /* 0x000fe20000011415 */
[----:B------:R-:W0:Y:S01]  /*263d0*/  @P1 LDC R11, c[0x0][0xcf0] ;  /* 0x00033c00ff0b1b82 */ /* 0x000e220000000800 */
[----:B------:R-:W-:Y:S01]  /*263e0*/  IMAD.WIDE.U32 R2, R157, UR4, RZ ;  /* 0x000000049d027c25 */ /* 0x000fe2000f8e00ff */
[----:B------:R-:W-:Y:S03]  /*263f0*/  BSSY B0, `(.L_x_2123) ;  /* 0x0000112000007945 */ /* 0x000fe60003800000 */
[----:B------:R-:W-:-:S02]  /*26400*/  IMAD.IADD R27, R27, 0x1, -R4 ;  /* 0x000000011b1b7824 */ /* 0x000fc400078e0a04 */
[----:B------:R-:W-:Y:S02]  /*26410*/  IMAD R26, R21, 0x10, R26 ;  /* 0x00000010151a7824 */ /* 0x000fe400078e021a */
[----:B------:R-:W-:Y:S01]  /*26420*/  IMAD R5, R157, UR5, R0 ;  /* 0x000000059d057c24 */ /* 0x000fe2000f8e0200 */
[----:B------:R-:W-:Y:S01]  /*26430*/  ULDC.64 UR4, c[0x0][0xc48] ;  /* 0x0003120000047ab9 */ /* 0x000fe20000000a00 */
[----:B------:R-:W-:Y:S02]  /*26440*/  IMAD R4, R27, 0x8, R26 ;  /* 0x000000081b047824 */ /* 0x000fe400078e021a */
[----:B------:R-:W-:Y:S02]  /*26450*/  IMAD R0, R18, UR37, RZ ;  /* 0x0000002512007c24 */ /* 0x000fe4000f8e02ff */
[----:B------:R-:W-:Y:S02]  /*26460*/  IMAD R4, R23, 0x40, R4 ;  /* 0x0000004017047824 */ /* 0x000fe400078e0204 */
[----:B------:R-:W-:-:S02]  /*26470*/  IMAD.IADD R3, R3, 0x1, R5 ;  /* 0x0000000103037824 */ /* 0x000fc400078e0205 */
[----:B------:R-:W-:Y:S02]  /*26480*/  IMAD R7, R19, UR36, R0 ;  /* 0x0000002413077c24 */ /* 0x000fe4000f8e0200 */
[----:B--2---:R-:W-:-:S04]  /*26490*/  @P1 IMAD.HI.U32 R0, R4, R9, RZ ;  /* 0x0000000904001227 */ /* 0x004fc800078e00ff */
[----:B------:R-:W-:-:S04]  /*264a0*/  IMAD.WIDE.U32 R2, R18, UR36, R2 ;  /* 0x0000002412027c25 */ /* 0x000fc8000f8e0002 */
[----:B------:R-:W-:Y:S01]  /*264b0*/  IMAD.MOV.U32 R5, RZ, RZ, R4 ;  /* 0x000000ffff057224 */ /* 0x000fe200078e0004 */
[----:B0-----:R-:W-:Y:S01]  /*264c0*/  @P1 SHF.R.U32.HI R5, RZ, R11, R0 ;  /* 0x0000000bff051219 */ /* 0x001fe20000011600 */
[----:B------:R-:W-:Y:S02]  /*264d0*/  IMAD R9, R16, UR4, RZ ;  /* 0x0000000410097c24 */ /* 0x000fe4000f8e02ff */
[----:B------:R-:W-:Y:S01]  /*264e0*/  IMAD.IADD R3, R3, 0x1, R7 ;  /* 0x0000000103037824 */ /* 0x000fe200078e0207 */
[----:B------:R-:W-:Y:S01]  /*264f0*/  SHF.R.S32.HI R0, RZ, 0x1f, R5 ;  /* 0x0000001fff007819 */ /* 0x000fe20000011405 */
[C---:B------:R-:W-:Y:S02]  /*26500*/  IMAD R9, R156.reuse, UR5, R9 ;  /* 0x000000059c097c24 */ /* 0x040fe4000f8e0209 */
[----:B------:R-:W-:Y:S02]  /*26510*/  IMAD.MOV R7, RZ, RZ, -R5 ;  /* 0x000000ffff077224 */ /* 0x000fe400078e0a05 */
[----:B------:R-:W-:Y:S01]  /*26520*/  IMAD.WIDE.U32 R156, R156, UR4, R2 ;  /* 0x000000049c9c7c25 */ /* 0x000fe2000f8e0002 */
[----:B------:R-:W-:-:S03]  /*26530*/  ULDC.64 UR4, c[0x0][0xc30] ;  /* 0x00030c0000047ab9 */ /* 0x000fc60000000a00 */
[----:B------:R-:W-:Y:S02]  /*26540*/  IMAD R7, R28, R7, R4 ;  /* 0x000000071c077224 */ /* 0x000fe400078e0204 */
[----:B------:R-:W-:Y:S02]  /*26550*/  IMAD R0, R0, UR4, RZ ;  /* 0x0000000400007c24 */ /* 0x000fe4000f8e02ff */
[----:B------:R-:W-:Y:S02]  /*26560*/  IMAD.IADD R157, R157, 0x1, R9 ;  /* 0x000000019d9d7824 */ /* 0x000fe400078e0209 */
[C---:B------:R-:W-:Y:S01]  /*26570*/  IMAD R9, R5.reuse, UR5, R0 ;  /* 0x0000000505097c24 */ /* 0x040fe2000f8e0200 */
[----:B------:R-:W-:Y:S01]  /*26580*/  SHF.R.S32.HI R0, RZ, 0x1f, R7 ;  /* 0x0000001fff007819 */ /* 0x000fe20000011407 */
[----:B------:R-:W-:Y:S01]  /*26590*/  IMAD.WIDE.U32 R2, R5, UR4, R156 ;  /* 0x0000000405027c25 */ /* 0x000fe2000f8e009c */
[----:B------:R-:W-:-:S03]  /*265a0*/  ULDC.64 UR4, c[0x0][0xc28] ;  /* 0x00030a0000047ab9 */ /* 0x000fc60000000a00 */
[----:B------:R-:W-:Y:S02]  /*265b0*/  IMAD.IADD R3, R3, 0x1, R9 ;  /* 0x0000000103037824 */ /* 0x000fe400078e0209 */
[----:B------:R-:W-:Y:S02]  /*265c0*/  IMAD R0, R0, UR4, RZ ;  /* 0x0000000400007c24 */ /* 0x000fe4000f8e02ff */
[----:B------:R-:W-:-:S04]  /*265d0*/  IMAD.WIDE.U32 R2, R7, UR4, R2 ;  /* 0x0000000407027c25 */ /* 0x000fc8000f8e0002 */
[----:B------:R-:W-:Y:S01]  /*265e0*/  IMAD R21, R7, UR5, R0 ;  /* 0x0000000507157c24 */ /* 0x000fe2000f8e0200 */
[----:B------:R-:W-:Y:S01]  /*265f0*/  ULDC.64 UR4, c[0x0][0xc00] ;  /* 0x0003000000047ab9 */ /* 0x000fe20000000a00 */
[----:B------:R-:W-:Y:S01]  /*26600*/  IMAD R23, R23, 0x40, R26 ;  /* 0x0000004017177824 */ /* 0x000fe200078e021a */
[----:B------:R-:W-:Y:S01]  /*26610*/  LEA R19, P0, R2, UR4, 0x2 ;  /* 0x0000000402137c11 */ /* 0x000fe2000f8010ff */
[----:B------:R-:W-:Y:S01]  /*26620*/  IMAD.IADD R21, R3, 0x1, R21 ;  /* 0x0000000103157824 */ /* 0x000fe200078e0215 */
[----:B------:R-:W-:Y:S01]  /*26630*/  ULDC UR4, c[0x0][0xb88] ;  /* 0x0002e20000047ab9 */ /* 0x000fe20000000800 */
[----:B------:R-:W-:Y:S01]  /*26640*/  LOP3.LUT R3, R20, 0x7ffffffc, RZ, 0xc0, !PT ;  /* 0x7ffffffc14037812 */ /* 0x000fe200078ec0ff */
[----:B------:R-:W-:Y:S01]  /*26650*/  IMAD R20, R28, UR4, RZ ;  /* 0x000000041c147c24 */ /* 0x000fe2000f8e02ff */
[----:B------:R-:W-:Y:S01]  /*26660*/  LEA.HI R0, R22, R22, RZ, 0x1 ;  /* 0x0000001616007211 */ /* 0x000fe200078f08ff */
[----:B------:R0:W1:Y:S01]  /*26670*/  SHFL.IDX PT, R14, R19, RZ, 0x1c1f ;  /* 0x001c1fff130e7589 */ /* 0x00006200000e0000 */
[----:B------:R-:W-:Y:S01]  /*26680*/  LEA.HI.X R21, R2, UR5, R21, 0x2, P0 ;  /* 0x0000000502157c11 */ /* 0x000fe200080f1415 */
[----:B------:R-:W-:Y:S01]  /*26690*/  IMAD.IADD R3, R24, 0x1, -R3 ;  /* 0x0000000118037824 */ /* 0x000fe200078e0a03 */
[----:B------:R-:W-:-:S02]  /*266a0*/  ISETP.GE.AND P0, PT, R23, R20, PT ;  /* 0x000000141700720c */ /* 0x000fc40003f06270 */
[----:B------:R-:W-:Y:S01]  /*266b0*/  LOP3.LUT R5, R0, 0xfffffe, RZ, 0xc0, !PT ;  /* 0x00fffffe00057812 */ /* 0x000fe200078ec0ff */
[----:B------:R0:W2:Y:S04]  /*266c0*/  SHFL.IDX PT, R15, R21, RZ, 0x1c1f ;  /* 0x001c1fff150f7589 */ /* 0x0000a800000e0000 */
[----:B------:R-:W-:-:S04]  /*266d0*/  IMAD.IADD R22, R22, 0x1, -R5 ;  /* 0x0000000116167824 */ /* 0x000fc800078e0a05 */
[----:B------:R-:W-:-:S04]  /*266e0*/  IMAD R3, R22, 0x80, R3 ;  /* 0x0000008016037824 */ /* 0x000fc800078e0203 */
[----:B------:R-:W-:Y:S01]  /*266f0*/  IMAD.SHL.U32 R18, R3, 0x2, RZ ;  /* 0x0000000203127824 */ /* 0x000fe200078e00ff */
[----:B0-----:R-:W-:Y:S06]  /*26700*/  @P0 BRA `(.L_x_2124) ;  /* 0x0000000c00800947 */ /* 0x001fec0003800000 */
[----:B------:R-:W-:Y:S02]  /*26710*/  ULDC UR4, c[0x0][0xbc8] ;  /* 0x0002f20000047ab9 */ /* 0x000fe40000000800 */
[----:B------:R-:W-:-:S13]  /*26720*/  ISETP.GE.AND P0, PT, R18, UR4, PT ;  /* 0x0000000412007c0c */ /* 0x000fda000bf06270 */
[----:B------:R-:W3:Y:S01]  /*26730*/  @!P0 LDL.64 R12, [R1+0x230] ;  /* 0x00023000010c8983 */ /* 0x000ee20000100a00 */
[C---:B------:R-:W-:Y:S01]  /*26740*/  VIADD R4, R18.reuse, 0x8 ;  /* 0x0000000812047836 */ /* 0x040fe20000000000 */
[----:B------:R-:W-:-:S04]  /*26750*/  @!P0 LEA.HI R0, R18, R18, RZ, 0x1 ;  /* 0x0000001212008211 */ /* 0x000fc800078f08ff */
[----:B------:R-:W-:Y:S02]  /*26760*/  ISETP.GE.AND P1, PT, R4, UR4, PT ;  /* 0x0000000404007c0c */ /* 0x000fe4000bf26270 */
[----:B------:R-:W-:-:S05]  /*26770*/  @!P0 LOP3.LUT R0, R0, 0xfffffffe, RZ, 0xc0, !PT ;  /* 0xfffffffe00008812 */ /* 0x000fca00078ec0ff */
[----:B-12---:R-:W-:-:S05]  /*26780*/  @!P0 IMAD.WIDE R2, R0, 0x4, R14 ;  /* 0x0000000400028825 */ /* 0x006fca00078e020e */
[----:B---3--:R0:W-:Y:S04]  /*26790*/  @!P0 ST.E.64 desc[UR44][R2.64], R12 ;  /* 0x0000000c02008985 */ /* 0x0081e8000c101b2c */
[----:B------:R-:W2:Y:S01]  /*267a0*/  @!P1 LDL.64 R6, [R1+0x240] ;  /* 0x0002400001069983 */ /* 0x000ea20000100a00 */
[----:B------:R-:W-:Y:S01]  /*267b0*/  VIADD R0, R18, 0x10 ;  /* 0x0000001012007836 */ /* 0x000fe20000000000 */
[----:B------:R-:W-:-:S04]  /*267c0*/  @!P1 LEA.HI R4, R4, R4, RZ, 0x1 ;  /* 0x0000000404049211 */ /* 0x000fc800078f08ff */
[----:B------:R-:W-:Y:S02]  /*267d0*/  ISETP.GE.AND P0, PT, R0, UR4, PT ;  /* 0x0000000400007c0c */ /* 0x000fe4000bf06270 */
[----:B------:R-:W-:-:S05]  /*267e0*/  @!P1 LOP3.LUT R4, R4, 0xfffffffe, RZ, 0xc0, !PT ;  /* 0xfffffffe04049812 */ /* 0x000fca00078ec0ff */
[----:B------:R-:W-:-:S05]  /*267f0*/  @!P1 IMAD.WIDE R4, R4, 0x4, R14 ;  /* 0x0000000404049825 */ /* 0x000fca00078e020e */
[----:B--2---:R1:W-:Y:S04]  /*26800*/  @!P1 ST.E.64 desc[UR44][R4.64], R6 ;  /* 0x0000000604009985 */ /* 0x0043e8000c101b2c */
[----:B------:R-:W2:Y:S01]  /*26810*/  @!P0 LDL.64 R8, [R1+0x250] ;  /* 0x0002500001088983 */ /* 0x000ea20000100a00 */
[----:B------:R-:W-:Y:S01]  /*26820*/  VIADD R10, R18, 0x18 ;  /* 0x00000018120a7836 */ /* 0x000fe20000000000 */
[----:B------:R-:W-:-:S04]  /*26830*/  @!P0 LEA.HI R0, R0, R0, RZ, 0x1 ;  /* 0x0000000000008211 */ /* 0x000fc800078f08ff */
[----:B------:R-:W-:Y:S02]  /*26840*/  ISETP.GE.AND P1, PT, R10, UR4, PT ;  /* 0x000000040a007c0c */ /* 0x000fe4000bf26270 */
[----:B------:R-:W-:-:S05]  /*26850*/  @!P0 LOP3.LUT R0, R0, 0xfffffffe, RZ, 0xc0, !PT ;  /* 0xfffffffe00008812 */ /* 0x000fca00078ec0ff */
[----:B0-----:R-:W-:-:S05]  /*26860*/  @!P0 IMAD.WIDE R2, R0, 0x4, R14 ;  /* 0x0000000400028825 */ /* 0x001fca00078e020e */
[----:B--2---:R0:W-:Y:S04]  /*26870*/  @!P0 ST.E.64 desc[UR44][R2.64], R8 ;  /* 0x0000000802008985 */ /* 0x0041e8000c101b2c */
[----:B------:R-:W2:Y:S01]  /*26880*/  @!P1 LDL.64 R12, [R1+0x260] ;  /* 0x00026000010c9983 */ /* 0x000ea20000100a00 */
[----:B------:R-:W-:Y:S01]  /*26890*/  VIADD R0, R18, 0x20 ;  /* 0x0000002012007836 */ /* 0x000fe20000000000 */
[----:B------:R-:W-:-:S04]  /*268a0*/  @!P1 LEA.HI R10, R10, R10, RZ, 0x1 ;  /* 0x0000000a0a0a9211 */ /* 0x000fc800078f08ff */
[----:B------:R-:W-:Y:S02]  /*268b0*/  ISETP.GE.AND P0, PT, R0, UR4, PT ;  /* 0x0000000400007c0c */ /* 0x000fe4000bf06270 */
[----:B------:R-:W-:-:S05]  /*268c0*/  @!P1 LOP3.LUT R10, R10, 0xfffffffe, RZ, 0xc0, !PT ;  /* 0xfffffffe0a0a9812 */ /* 0x000fca00078ec0ff */
[----:B------:R-:W-:-:S05]  /*268d0*/  @!P1 IMAD.WIDE R10, R10, 0x4, R14 ;  /* 0x000000040a0a9825 */ /* 0x000fca00078e020e */
[----:B--2---:R2:W-:Y:S04]  /*268e0*/  @!P1 ST.E.64 desc[UR44][R10.64], R12 ;  /* 0x0000000c0a009985 */ /* 0x0045e8000c101b2c */
[----:B-1----:R-:W3:Y:S01]  /*268f0*/  @!P0 LDL.64 R4, [R1+0x270] ;  /* 0x0002700001048983 */ /* 0x002ee20000100a00 */
[----:B------:R-:W-:Y:S01]  /*26900*/  VIADD R6, R18, 0x28 ;  /* 0x0000002812067836 */ /* 0x000fe20000000000 */
[----:B------:R-:W-:-:S04]  /*26910*/  @!P0 LEA.HI R0, R0, R0, RZ, 0x1 ;  /* 0x0000000000008211 */ /* 0x000fc800078f08ff */
[----:B------:R-:W-:Y:S02]  /*26920*/  ISETP.GE.AND P1, PT, R6, UR4, PT ;  /* 0x0000000406007c0c */ /* 0x000fe4000bf26270 */
[----:B------:R-:W-:-:S05]  /*26930*/  @!P0 LOP3.LUT R0, R0, 0xfffffffe, RZ, 0xc0, !PT ;  /* 0xfffffffe00008812 */ /* 0x000fca00078ec0ff */
[----:B0-----:R-:W-:-:S05]  /*26940*/  @!P0 IMAD.WIDE R2, R0, 0x4, R14 ;  /* 0x0000000400028825 */ /* 0x001fca00078e020e */
[----:B---3--:R0:W-:Y:S04]  /*26950*/  @!P0 ST.E.64 desc[UR44][R2.64], R4 ;  /* 0x0000000402008985 */ /* 0x0081e8000c101b2c */
[----:B------:R-:W3:Y:S01]  /*26960*/  @!P1 LDL.64 R8, [R1+0x280] ;  /* 0x0002800001089983 */ /* 0x000ee20000100a00 */
[----:B------:R-:W-:Y:S01]  /*26970*/  VIADD R0, R18, 0x30 ;  /* 0x0000003012007836 */ /* 0x000fe20000000000 */
[----:B------:R-:W-:-:S04]  /*26980*/  @!P1 LEA.HI R6, R6, R6, RZ, 0x1 ;  /* 0x0000000606069211 */ /* 0x000fc800078f08ff */
[----:B------:R-:W-:Y:S02]  /*26990*/  ISETP.GE.AND P0, PT, R0, UR4, PT ;  /* 0x0000000400007c0c */ /* 0x000fe4000bf06270 */
[----:B------:R-:W-:-:S05]  /*269a0*/  @!P1 LOP3.LUT R6, R6, 0xfffffffe, RZ, 0xc0, !PT ;  /* 0xfffffffe06069812 */ /* 0x000fca00078ec0ff */
[----:B------:R-:W-:-:S05]  /*269b0*/  @!P1 IMAD.WIDE R6, R6, 0x4, R14 ;  /* 0x0000000406069825 */ /* 0x000fca00078e020e */
[----:B---3--:R1:W-:Y:S04]  /*269c0*/  @!P1 ST.E.64 desc[UR44][R6.64], R8 ;  /* 0x0000000806009985 */ /* 0x0083e8000c101b2c */
[----:B--2---:R-:W2:Y:S01]  /*269d0*/  @!P0 LDL.64 R10, [R1+0x290] ;  /* 0x00029000010a8983 */ /* 0x004ea20000100a00 */
        /* <DEDUP_REMOVED lines=129> */
[----:B0-----:R-:W-:-:S05]  /*271f0*/  @!P0 LOP3.LUT R3, R0, 0xfffffffe, RZ, 0xc0, !PT ;  /* 0xfffffffe00038812 */ /* 0x001fca00078ec0ff */
[----:B------:R-:W-:-:S05]  /*27200*/  @!P0 IMAD.WIDE R2, R3, 0x4, R14 ;  /* 0x0000000403028825 */ /* 0x000fca00078e020e */
        /* <DEDUP_REMOVED lines=12> */
[----:B0-----:R-:W-:-:S05]  /*272d0*/  @!P0 LOP3.LUT R3, R0, 0xfffffffe, RZ, 0xc0, !PT ;  /* 0xfffffffe00038812 */ /* 0x001fca00078ec0ff */
[----:B------:R-:W-:-:S05]  /*272e0*/  @!P0 IMAD.WIDE R2, R3, 0x4, R14 ;  /* 0x0000000403028825 */ /* 0x000fca00078e020e */
[----:B--2---:R0:W-:Y:S04]  /*272f0*/  @!P0 ST.E.64 desc[UR44][R2.64], R6 ;  /* 0x0000000602008985 */ /* 0x0041e8000c101b2c */
[----:B------:R-:W2:Y:S01]  /*27300*/  @!P1 LDL.64 R8, [R1+0x3e0] ;  /* 0x0003e00001089983 */ /* 0x000ea20000100a00 */
[----:B------:R-:W-:Y:S01]  /*27310*/  VIADD R0, R18, 0xe0 ;  /* 0x000000e012007836 */ /* 0x000fe20000000000 */
[----:B------:R-:W-:-:S04]  /*27320*/  @!P1 LEA.HI R10, R10, R10, RZ, 0x1 ;  /* 0x0000000a0a0a9211 */ /* 0x000fc800078f08ff */
[----:B------:R-:W-:Y:S02]  /*27330*/  ISETP.GE.AND P0, PT, R0, UR4, PT ;  /* 0x0000000400007c0c */ /* 0x000fe4000bf06270 */
[----:B-1----:R-:W-:-:S05]  /*27340*/  @!P1 LOP3.LUT R5, R10, 0xfffffffe, RZ, 0xc0, !PT ;  /* 0xfffffffe0a059812 */ /* 0x002fca00078ec0ff */
[----:B------:R-:W-:-:S05]  /*27350*/  @!P1 IMAD.WIDE R4, R5, 0x4, R14 ;  /* 0x0000000405049825 */ /* 0x000fca00078e020e */
[----:B--2---:R1:W-:Y:S04]  /*27360*/  @!P1 ST.E.64 desc[UR44][R4.64], R8 ;  /* 0x0000000804009985 */ /* 0x0043e8000c101b2c */
[----:B------:R-:W2:Y:S01]  /*27370*/  @!P0 LDL.64 R10, [R1+0x3f0] ;  /* 0x0003f000010a8983 */ /* 0x000ea20000100a00 */
        /* <DEDUP_REMOVED lines=21> */
[----:B------:R-:W-:-:S04]  /*274d0*/  @!P1 LEA.HI R12, R12, R12, RZ, 0x1 ;  /* 0x0000000c0c0c9211 */ /* 0x000fc800078f08ff */
[----:B------:R-:W-:-:S05]  /*274e0*/  @!P1 LOP3.LUT R11, R12, 0xfffffffe, RZ, 0xc0, !PT ;  /* 0xfffffffe0c0b9812 */ /* 0x000fca00078ec0ff */
[----:B------:R-:W-:-:S05]  /*274f0*/  @!P1 IMAD.WIDE R14, R11, 0x4, R14 ;  /* 0x000000040b0e9825 */ /* 0x000fca00078e020e */
[----:B--2---:R3:W-:Y:S02]  /*27500*/  @!P1 ST.E.64 desc[UR44][R14.64], R16 ;  /* 0x000000100e009985 */ /* 0x0047e4000c101b2c */
.L_x_2124:
[----:B------:R-:W-:Y:S05]  /*27510*/  BSYNC B0 ;  /* 0x0000000000007941 */ /* 0x000fea0003800000 */
.L_x_2123:
[----:B------:R-:W-:Y:S01]  /*27520*/  VIADD R23, R23, 0x8 ;  /* 0x0000000817177836 */ /* 0x000fe20000000000 */
[----:B--23--:R3:W4:Y:S04]  /*27530*/  SHFL.IDX PT, R15, R21, 0x1, 0x1c1f ;  /* 0x003c1f00150f7f89 */ /* 0x00c72800000e0000 */
[----:B------:R-:W-:Y:S01]  /*27540*/  ISETP.GE.AND P0, PT, R23, R20, PT ;  /* 0x000000141700720c */ /* 0x000fe20003f06270 */
[----:B-1----:R3:W0:-:S12]  /*27550*/  SHFL.IDX PT, R14, R19, 0x1, 0x1c1f ;  /* 0x003c1f00130e7f89 */ /* 0x00261800000e0000 */
[----:B---3--:R-:W-:Y:S05]  /*27560*/  @P0 BRA `(.L_x_1998) ;  /* 0x0000006800fc0947 */ /* 0x008fea0003800000 */
[----:B------:R-:W1:Y:S02]  /*27570*/  LDC R17, c[0x0][0xbc8] ;  /* 0x0002f200ff117b82 */ /* 0x000e640000000800 */
[----:B-1----:R-:W-:-:S13]  /*27580*/  ISETP.GE.AND P0, PT, R18, R17, PT ;  /* 0x000000111200720c */ /* 0x002fda0003f06270 */
[----:B------:R-:W2:Y:S01]  /*27590*/  @!P0 LDL.64 R10, [R1+0x238] ;  /* 0x00023800010a8983 */ /* 0x000ea20000100a00 */
[C---:B------:R-:W-:Y:S01]  /*275a0*/  VIADD R4, R18.reuse, 0x8 ;  /* 0x0000000812047836 */ /* 0x040fe20000000000 */
[----:B------:R-:W-:-:S04]  /*275b0*/  @!P0 LEA.HI R0, R18, R18, RZ, 0x1 ;  /* 0x0000001212008211 */ /* 0x000fc800078f08ff */
[----:B------:R-:W-:Y:S02]  /*275c0*/  ISETP.GE.AND P1, PT, R4, R17, PT ;  /* 0x000000110400720c */ /* 0x000fe40003f26270 */
[----:B------:R-:W-:-:S05]  /*275d0*/  @!P0 LOP3.LUT R0, R0, 0xfffffffe, RZ, 0xc0, !PT ;  /* 0xfffffffe00008812 */ /* 0x000fca00078ec0ff */
[----:B0---4-:R-:W-:-:S05]  /*275e0*/  @!P0 IMAD.WIDE R2, R0, 0x4, R14 ;  /* 0x0000000400028825 */ /* 0x011fca00078e020e */
[----:B--2---:R0:W-:Y:S04]  /*275f0*/  @!P0 ST.E.64 desc[UR44][R2.64], R10 ;  /* 0x0000000a02008985 */ /* 0x0041e8000c101b2c */
[----:B------:R-:W2:Y:S01]  /*27600*/  @!P1 LDL.64 R6, [R1+0x248] ;  /* 0x0002480001069983 */ /* 0x000ea20000100a00 */
[----:B------:R-:W-:Y:S01]  /*27610*/  VIADD R0, R18, 0x10 ;  /* 0x0000001012007836 */ /* 0x000fe20000000000 */
[----:B------:R-:W-:-:S04]  /*27620*/  @!P1 LEA.HI R4, R4, R4, RZ, 0x1 ;  /* 0x0000000404049211 */ /* 0x000fc800078f08ff */
[----:B------:R-:W-:Y:S02]  /*27630*/  ISETP.GE.AND P0, PT, R0, R17, PT ;  /* 0x000000110000720c */ /* 0x000fe40003f06270 */
[----:B------:R-:W-:-:S05]  /*27640*/  @!P1 LOP3.LUT R4, R4, 0xfffffffe, RZ, 0xc0, !PT ;  /* 0xfffffffe04049812 */ /* 0x000fca00078ec0ff */
[----:B------:R-:W-:-:S05]  /*27650*/  @!P1 IMAD.WIDE R4, R4, 0x4, R14 ;  /* 0x0000000404049825 */ /* 0x000fca00078e020e */
[----:B--2---:R1:W-:Y:S04]  /*27660*/  @!P1 ST.E.64 desc[UR44][R4.64], R6 ;  /* 0x0000000604009985 */ /* 0x0043e8000c101b2c */
[----:B------:R-:W2:Y:S01]  /*27670*/  @!P0 LDL.64 R8, [R1+0x258] ;  /* 0x0002580001088983 */ /* 0x000ea20000100a00 */
[----:B------:R-:W-:Y:S01]  /*27680*/  VIADD R12, R18, 0x18 ;  /* 0x00000018120c7836 */ /* 0x000fe20000000000 */
[----:B------:R-:W-:-:S04]  /*27690*/  @!P0 LEA.HI R0, R0, R0, RZ, 0x1 ;  /* 0x0000000000008211 */ /* 0x000fc800078f08ff */
[----:B------:R-:W-:Y:S02]  /*276a0*/  ISETP.GE.AND P1, PT, R12, R17, PT ;  /* 0x000000110c00720c */ /* 0x000fe40003f26270 */
[----:B------:R-:W-:-:S05]  /*276b0*/  @!P0 LOP3.LUT R0, R0, 0xfffffffe, RZ, 0xc0, !PT ;  /* 0xfffffffe00008812 */ /* 0x000fca00078ec0ff */
[----:B0-----:R-:W-:-:S05]  /*276c0*/  @!P0 IMAD.WIDE R2, R0, 0x4, R14 ;  /* 0x0000000400028825 */ /* 0x001fca00078e020e */
[----:B--2---:R0:W-:Y:S04]  /*276d0*/  @!P0 ST.E.64 desc[UR44][R2.64], R8 ;  /* 0x0000000802008985 */ /* 0x0041e8000c101b2c */
[----:B------:R-:W2:Y:S01]  /*276e0*/  @!P1 LDL.64 R10, [R1+0x268] ;  /* 0x00026800010a9983 */ /* 0x000ea20000100a00 */
[----:B------:R-:W-:Y:S01]  /*276f0*/  VIADD R0, R18, 0x20 ;  /* 0x0000002012007836 */ /* 0x000fe20000000000 */
[----:B------:R-:W-:-:S04]  /*27700*/  @!P1 LEA.HI R12, R12, R12, RZ, 0x1 ;  /* 0x0000000c0c0c9211 */ /* 0x000fc800078f08ff */
[----:B------:R-:W-:Y:S02]  /*27710*/  ISETP.GE.AND P0, PT, R0, R17, PT ;  /* 0x000000110000720c */ /* 0x000fe40003f06270 */
[----:B-1----:R-:W-:-:S05]  /*27720*/  @!P1 LOP3.LUT R4, R12, 0xfffffffe, RZ, 0xc0, !PT ;  /* 0xfffffffe0c049812 */ /* 0x002fca00078ec0ff */
        /* <DEDUP_REMOVED lines=118> */
[----:B0-----:R-:W-:-:S05]  /*27e90*/  @!P0 LOP3.LUT R3, R0, 0xfffffffe, RZ, 0xc0, !PT ;  /* 0xfffffffe00038812 */ /* 0x001fca00078ec0ff */
[----:B------:R-:W-:-:S05]  /*27ea0*/  @!P0 IMAD.WIDE R2, R3, 0x4, R14 ;  /* 0x0000000403028825 */ /* 0x000fca00078e020e */
        /* <DEDUP_REMOVED lines=55> */
[----:B------:R-:W-:-:S04]  /*28220*/  @!P0 IMAD.WIDE R2, R3, 0x4, R14 ;  /* 0x0000000403028825 */ /* 0x000fc800078e020e */
[----:B------:R-:W-:Y:S01]  /*28230*/  VIADD R0, R18, 0xf0 ;  /* 0x000000f012007836 */ /* 0x000fe20000000000 */
[----:B--2---:R0:W-:Y:S04]  /*28240*/  @!P0 ST.E.64 desc[UR44][R2.64], R6 ;  /* 0x0000000602008985 */ /* 0x0041e8000c101b2c */
[----:B------:R-:W2:Y:S01]  /*28250*/  @!P1 LDL.64 R8, [R1+0x408] ;  /* 0x0004080001089983 */ /* 0x000ea20000100a00 */
[----:B------:R-:W-:Y:S01]  /*28260*/  @!P1 LEA.HI R12, R12, R12, RZ, 0x1 ;  /* 0x0000000c0c0c9211 */ /* 0x000fe200078f08ff */
[----:B------:R-:W-:Y:S01]  /*28270*/  VIADD R18, R18, 0xf8 ;  /* 0x000000f812127836 */ /* 0x000fe20000000000 */
[----:B------:R-:W-:Y:S01]  /*28280*/  ISETP.GE.AND P0, PT, R0, R17, PT ;  /* 0x000000110000720c */ /* 0x000fe20003f06270 */
[----:B------:R-:W-:Y:S01]  /*28290*/  BSSY B0, `(.L_x_2125) ;  /* 0x000000b000007945 */ /* 0x000fe20003800000 */
[----:B------:R-:W-:-:S05]  /*282a0*/  @!P1 LOP3.LUT R13, R12, 0xfffffffe, RZ, 0xc0, !PT ;  /* 0xfffffffe0c0d9812 */ /* 0x000fca00078ec0ff */
[----:B-1----:R-:W-:-:S05]  /*282b0*/  @!P1 IMAD.WIDE R4, R13, 0x4, R14 ;  /* 0x000000040d049825 */ /* 0x002fca00078e020e */
[----:B--2---:R0:W-:Y:S01]  /*282c0*/  @!P1 ST.E.64 desc[UR44][R4.64], R8 ;  /* 0x0000000804009985 */ /* 0x0041e2000c101b2c */
[----:B------:R-:W-:Y:S01]  /*282d0*/  ISETP.GE.AND P1, PT, R18, R17, PT ;  /* 0x000000111200720c */ /* 0x000fe20003f26270 */
[----:B------:R-:W-:-:S12]  /*282e0*/  @P0 BRA `(.L_x_2126) ;  /* 0x0000000000140947 */ /* 0x000fd80003800000 */
[----:B0-----:R-:W2:Y:S01]  /*282f0*/  LDL.64 R4, [R1+0x418] ;  /* 0x0004180001047983 */ /* 0x001ea20000100a00 */
[----:B------:R-:W-:-:S04]  /*28300*/  LEA.HI R0, R0, R0, RZ, 0x1 ;  /* 0x0000000000007211 */ /* 0x000fc800078f08ff */
[----:B------:R-:W-:-:S05]  /*28310*/  LOP3.LUT R3, R0, 0xfffffffe, RZ, 0xc0, !PT ;  /* 0xfffffffe00037812 */ /* 0x000fca00078ec0ff */
[----:B------:R-:W-:-:S05]  /*28320*/  IMAD.WIDE R2, R3, 0x4, R14 ;  /* 0x0000000403027825 */ /* 0x000fca00078e020e */
[----:B--2---:R1:W-:Y:S02]  /*28330*/  ST.E.64 desc[UR44][R2.64], R4 ;  /* 0x0000000402007985 */ /* 0x0043e4000c101b2c */
.L_x_2126:
[----:B------:R-:W-:Y:S05]  /*28340*/  BSYNC B0 ;  /* 0x0000000000007941 */ /* 0x000fea0003800000 */
.L_x_2125:
[----:B------:R-:W-:Y:S05]  /*28350*/  @P1 BRA `(.L_x_1998) ;  /* 0x0000005c00801947 */ /* 0x000fea0003800000 */
[----:B01----:R-:W2:Y:S01]  /*28360*/  LDL.64 R4, [R1+0x428] ;  /* 0x0004280001047983 */ /* 0x003ea20000100a00 */
[----:B------:R-:W-:-:S04]  /*28370*/  LEA.HI R18, R18, R18, RZ, 0x1 ;  /* 0x0000001212127211 */ /* 0x000fc800078f08ff */
[----:B------:R-:W-:-:S05]  /*28380*/  LOP3.LUT R3, R18, 0xfffffffe, RZ, 0xc0, !PT ;  /* 0xfffffffe12037812 */ /* 0x000fca00078ec0ff */
[----:B------:R-:W-:-:S05]  /*28390*/  IMAD.WIDE R2, R3, 0x4, R14 ;  /* 0x0000000403027825 */ /* 0x000fca00078e020e */
[----:B--2---:R3:W-:Y:S01]  /*283a0*/  ST.E.64 desc[UR44][R2.64], R4 ;  /* 0x0000000402007985 */ /* 0x0047e2000c101b2c */
[----:B------:R-:W-:Y:S05]  /*283b0*/  BRA `(.L_x_1998) ;  /* 0x0000005c00687947 */ /* 0x000fea0003800000 */
.L_x_2120:
[----:B------:R-:W0:Y:S02]  /*283c0*/  S2R R0, SR_TID.X ;  /* 0x0000000000007919 */ /* 0x000e240000002100 */
[----:B0-----:R-:W-:-:S05]  /*283d0*/  VIADD R0, R0, 0xffffff80 ;  /* 0xffffff8000007836 */ /* 0x001fca0000000000 */
[----:B------:R-:W-:-:S13]  /*283e0*/  ISETP.GT.AND P0, PT, R0, 0x3f, PT ;  /* 0x0000003f0000780c */ /* 0x000fda0003f04270 */
[----:B------:R-:W-:Y:S05]  /*283f0*/  @P0 BRA `(.L_x_1998) ;  /* 0x0000005c00580947 */ /* 0x000fea0003800000 */
[----:B------:R-:W0:Y:S01]  /*28400*/  S2R R3, SR_CTAID.X ;  /* 0x0000000000037919 */ /* 0x000e220000002500 */
[----:B------:R-:W1:Y:S01]  /*28410*/  LDC R6, c[0x0][0xce8] ;  /* 0x00033a00ff067b82 */ /* 0x000e620000000800 */
[----:B------:R-:W-:Y:S02]  /*28420*/  ULDC UR4, c[0x0][0xb88] ;  /* 0x0002e20000047ab9 */ /* 0x000fe40000000800 */
[----:B-1----:R-:W-:Y:S02]  /*28430*/  IMAD R5, R6, UR4, RZ ;  /* 0x0000000406057c24 */ /* 0x002fe4000f8e02ff */
[----:B0-----:R-:W-:-:S05]  /*28440*/  IMAD R0, R3, 0x40, R0 ;  /* 0x0000004003007824 */ /* 0x001fca00078e0200 */
[----:B------:R-:W-:-:S13]  /*28450*/  ISETP.GE.AND P0, PT, R0, R5, PT ;  /* 0x000000050000720c */ /* 0x000fda0003f06270 */
[----:B------:R-:W-:Y:S05]  /*28460*/  @P0 BRA `(.L_x_1998) ;  /* 0x0000005c003c0947 */ /* 0x000fea0003800000 */
[----:B------:R-:W-:Y:S01]  /*28470*/  ISETP.NE.AND P0, PT, R6, 0x1, PT ;  /* 0x000000010600780c */ /* 0x000fe20003f05270 */
[----:B------:R-:W0:Y:S01]  /*28480*/  LDC.64 R12, c[0x0][0xcd8] ;  /* 0x00033600ff0c7b82 */ /* 0x000e220000000a00 */
[----:B------:R-:W-:Y:S01]  /*28490*/  SHF.R.S32.HI R2, RZ, 0x1f, R157 ;  /* 0x0000001fff027819 */ /* 0x000fe2000001149d */
[----:B------:R-:W-:Y:S01]  /*284a0*/  ULDC.64 UR4, c[0x0][0xcd0] ;  /* 0x0003340000047ab9 */ /* 0x000fe20000000a00 */
[----:B------:R-:W-:-:S03]  /*284b0*/  IMAD.MOV.U32 R5, RZ, RZ, R0 ;  /* 0x000000ffff057224 */ /* 0x000fc600078e0000 */
[----:B------:R-:W-:-:S04]  /*284c0*/  IMAD R2, R2, UR4, RZ ;  /* 0x0000000402027c24 */ /* 0x000fc8000f8e02ff */
[C---:B------:R-:W-:Y:S02]  /*284d0*/  IMAD R7, R157.reuse, UR5, R2 ;  /* 0x000000059d077c24 */ /* 0x040fe4000f8e0202 */
[----:B------:R-:W1:Y:S01]  /*284e0*/  @P0 LDC R9, c[0x0][0xcec] ;  /* 0x00033b00ff090b82 */ /* 0x000e620000000800 */
[----:B------:R-:W-:Y:S01]  /*284f0*/  IMAD.WIDE.U32 R2, R157, UR4, RZ ;  /* 0x000000049d027c25 */ /* 0x000fe2000f8e00ff */
[----:B------:R-:W-:-:S03]  /*28500*/  ULDC.64 UR4, c[0x0][0xce0] ;  /* 0x0003380000047ab9 */ /* 0x000fc60000000a00 */
[----:B------:R-:W-:-:S03]  /*28510*/  IMAD.IADD R3, R3, 0x1, R7 ;  /* 0x0000000103037824 */ /* 0x000fc600078e0207 */
[----:B------:R-:W2:Y:S01]  /*28520*/  @P0 LDC R11, c[0x0][0xcf0] ;  /* 0x00033c00ff0b0b82 */ /* 0x000ea20000000800 */
[C---:B0-----:R-:W-:Y:S02]  /*28530*/  IMAD R8, R12.reuse, UR37, RZ ;  /* 0x000000250c087c24 */ /* 0x041fe4000f8e02ff */
[----:B------:R-:W-:-:S04]  /*28540*/  IMAD.WIDE.U32 R2, R12, UR36, R2 ;  /* 0x000000240c027c25 */ /* 0x000fc8000f8e0002 */
[----:B------:R-:W-:-:S04]  /*28550*/  IMAD R13, R13, UR36, R8 ;  /* 0x000000240d0d7c24 */ /* 0x000fc8000f8e0208 */
[----:B------:R-:W-:Y:S02]  /*28560*/  IMAD.IADD R3, R13, 0x1, R3 ;  /* 0x000000010d037824 */ /* 0x000fe400078e0203 */
[----:B-1----:R-:W-:Y:S01]  /*28570*/  @P0 IMAD.HI.U32 R4, R0, R9, RZ ;  /* 0x0000000900040227 */ /* 0x002fe200078e00ff */
[----:B------:R-:W-:-:S03]  /*28580*/  SHF.R.S32.HI R9, RZ, 0x1f, R156 ;  /* 0x0000001fff097819 */ /* 0x000fc6000001149c */
[----:B------:R-:W-:Y:S01]  /*28590*/  IMAD.WIDE.U32 R2, R156, UR4, R2 ;  /* 0x000000049c027c25 */ /* 0x000fe2000f8e0002 */
[----:B--2---:R-:W-:-:S03]  /*285a0*/  @P0 SHF.R.U32.HI R5, RZ, R11, R4 ;  /* 0x0000000bff050219 */ /* 0x004fc60000011604 */
[----:B------:R-:W-:Y:S01]  /*285b0*/  IMAD R9, R9, UR4, RZ ;  /* 0x0000000409097c24 */ /* 0x000fe2000f8e02ff */
[----:B------:R-:W-:Y:S01]  /*285c0*/  IADD3 R2, P0, R5, R2, RZ ;  /* 0x0000000205027210 */ /* 0x000fe20007f1e0ff */
[----:B------:R-:W-:Y:S02]  /*285d0*/  IMAD.MOV R7, RZ, RZ, -R5 ;  /* 0x000000ffff077224 */ /* 0x000fe400078e0a05 */
        /* <DEDUP_REMOVED lines=16> */
.L_x_1996:
[----:B------:R-:W-:-:S08]  /*286e0*/  NOP ;  /* 0x0000000000007918 */ /* 0x000fd00000000000 */
[----:B0-----:R-:W0:-:S00]  /*286f0*/  USETMAXREG.DEALLOC.CTAPOOL 0x18 ;  /* 0x00000018000079c8 */ /* 0x001e0000080e0500 */
[----:B0-----:R-:W-:Y:S01]  /*28700*/  LOP3.LUT R0, R0, 0x3, RZ, 0xc0, !PT ;  /* 0x0000000300007812 */ /* 0x001fe200078ec0ff */
[----:B------:R-:W0:Y:S05]  /*28710*/  S2R R18, SR_CTAID.Z ;  /* 0x0000000000127919 */ /* 0x000e2a0000002700 */
[----:B--2---:R-:W1:Y:S01]  /*28720*/  S2UR UR6, SR_CTAID.Y ;  /* 0x00000000000679c3 */ /* 0x004e620000002600 */
        /* <DEDUP_REMOVED lines=13> */
.L_x_2127:
[----:B------:R-:W-:Y:S01]  /*28800*/  ULDC UR7, c[0x0][0xd50] ;  /* 0x0003540000077ab9 */ /* 0x000fe20000000800 */
[----:B------:R-:W-:Y:S01]  /*28810*/  UMOV UR36, UR6 ;  /* 0x0000000600247c82 */ /* 0x000fe20008000000 */
[----:B------:R-:W-:-:S11]  /*28820*/  UISETP.NE.AND UP0, UPT, UR7, 0x1, UPT ;  /* 0x000000010700788c */ /* 0x000fd6000bf05270 */
[----:B------:R-:W-:Y:S01]  /*28830*/  @UP0 ULDC UR4, c[0x0][0xd54] ;  /* 0x0003550000040ab9 */ /* 0x000fe20000000800 */
[----:B------:R-:W-:Y:S01]  /*28840*/  @UP0 ULDC UR8, c[0x0][0xd58] ;  /* 0x0003560000080ab9 */ /* 0x000fe20000000800 */
[----:B------:R-:W-:-:S04]  /*28850*/  UIMAD.WIDE.U32 UR4, UR6, UR4, URZ ;  /* 0x00000004060472a5 */ /* 0x000fc8000f8e003f */
[----:B------:R-:W-:-:S12]  /*28860*/  @UP0 USHF.R.U32.HI UR36, URZ, UR8, UR5 ;  /* 0x000000083f240299 */ /* 0x000fd80008011605 */
.L_x_2128:
[----:B------:R-:W-:Y:S01]  /*28870*/  ISETP.GE.AND P0, PT, R18, RZ, PT ;  /* 0x000000ff1200720c */ /* 0x000fe20003f06270 */
[----:B------:R-:W-:Y:S01]  /*28880*/  UIADD3 UR40, -UR36, URZ, URZ ;  /* 0x0000003f24287290 */ /* 0x000fe2000fffe13f */
[----:B------:R-:W-:Y:S02]  /*28890*/  IMAD.MOV.U32 R0, RZ, RZ, 0x1 ;  /* 0x00000001ff007424 */ /* 0x000fe400078e00ff */
[----:B------:R-:W-:Y:S01]  /*288a0*/  IMAD.MOV.U32 R6, RZ, RZ, RZ ;  /* 0x000000ffff067224 */ /* 0x000fe200078e00ff */
[----:B------:R-:W-:Y:S01]  /*288b0*/  UIMAD UR40, UR7, UR40, UR6 ;  /* 0x00000028072872a4 */ /* 0x000fe2000f8e0206 */
[----:B------:R-:W-:-:S07]  /*288c0*/  IMAD.MOV.U32 R7, RZ, RZ, 0x1 ;  /* 0x00000001ff077424 */ /* 0x000fce00078e00ff */
        /* <DEDUP_REMOVED lines=11> */
[----:B------:R-:W-:Y:S01]  /*28980*/  ULDC UR12, c[0x0][0x288] ;  /* 0x0000a200000c7ab9 */ /* 0x000fe20000000800 */
[----:B------:R-:W-:Y:S01]  /*28990*/  ULDC UR13, c[0x0][0x2f0] ;  /* 0x0000bc00000d7ab9 */ /* 0x000fe20000000800 */
[----:B------:R-:W-:Y:S01]  /*289a0*/  @UP1 ULDC UR7, c[0x0][0x44c] ;  /* 0x0001130000071ab9 */ /* 0x000fe20000000800 */
[----:B------:R-:W-:Y:S02]  /*289b0*/  UIADD3 UR9, -UR12, 0x1, URZ ;  /* 0x000000010c097890 */ /* 0x000fe4000fffe13f */
[----:B------:R-:W-:Y:S01]  /*289c0*/  PLOP3.LUT P1, PT, PT, PT, UP0, 0x80, 0x0 ;  /* 0x000000000000781c */ /* 0x000fe20003f2f008 */
[----:B------:R-:W-:Y:S01]  /*289d0*/  UIMAD UR10, UR11, UR13, 0x3f ;  /* 0x0000003f0b0a74a4 */ /* 0x000fe2000f8e020d */
[----:B------:R-:W-:Y:S01]  /*289e0*/  @UP1 ULDC UR14, c[0x0][0x450] ;  /* 0x00011400000e1ab9 */ /* 0x000fe20000000800 */
[----:B------:R-:W-:Y:S02]  /*289f0*/  UIMAD UR9, UR11, UR13, UR9 ;  /* 0x0000000d0b0972a4 */ /* 0x000fe4000f8e0209 */
[----:B0-----:R-:W-:-:S04]  /*28a00*/  USHF.L.U32 UR39, UR39, 0x6, URZ ;  /* 0x0000000627277899 */ /* 0x001fc8000800063f */
[----:B------:R-:W-:-:S04]  /*28a10*/  UIADD3 UR8, UR39, 0x3f, URZ ;  /* 0x0000003f27087890 */ /* 0x000fc8000fffe03f */
[----:B------:R-:W-:Y:S02]  /*28a20*/  UIMAD.WIDE.U32 UR6, UR8, UR7, URZ ;  /* 0x00000007080672a5 */ /* 0x000fe4000f8e003f */
[----:B------:R-:W-:Y:S02]  /*28a30*/  USHF.R.S32.HI UR6, URZ, 0x1f, UR10 ;  /* 0x0000001f3f067899 */ /* 0x000fe4000801140a */
[----:B------:R-:W-:Y:S02]  /*28a40*/  @UP1 USHF.R.U32.HI UR8, URZ, UR14, UR7 ;  /* 0x0000000e3f081299 */ /* 0x000fe40008011607 */
[----:B------:R-:W-:Y:S02]  /*28a50*/  ULEA.HI UR6, UR6, UR10, URZ, 0x6 ;  /* 0x0000000a06067291 */ /* 0x000fe4000f8f303f */
[----:B------:R-:W-:Y:S02]  /*28a60*/  UIADD3 UR9, UR9, UR8, URZ ;  /* 0x0000000809097290 */ /* 0x000fe4000fffe03f */
[----:B------:R-:W-:-:S02]  /*28a70*/  USHF.R.S32.HI UR42, URZ, 0x6, UR6 ;  /* 0x000000063f2a7899 */ /* 0x000fc40008011406 */
        /* <DEDUP_REMOVED lines=12> */
.L_x_2131:
[----:B------:R-:W-:-:S11]  /*28b40*/  UISETP.NE.AND UP0, UPT, UR5, 0x1, UPT ;  /* 0x000000010500788c */ /* 0x000fd6000bf05270 */
[----:B------:R-:W-:Y:S02]  /*28b50*/  @UP0 ULDC.64 UR14, c[0x0][0xae0] ;  /* 0x0002b800000e0ab9 */ /* 0x000fe40000000a00 */
[----:B------:R-:W-:-:S04]  /*28b60*/  UIMAD.WIDE.U32 UR6, UR8, UR14, URZ ;  /* 0x0000000e080672a5 */ /* 0x000fc8000f8e003f */
[----:B------:R-:W-:-:S12]  /*28b70*/  @UP0 USHF.R.U32.HI UR8, URZ, UR15, UR7 ;  /* 0x0000000f3f080299 */ /* 0x000fd80008011607 */
.L_x_2132:
[----:B------:R-:W-:-:S04]  /*28b80*/  UIMAD UR8, UR8, UR5, UR5 ;  /* 0x00000005080872a4 */ /* 0x000fc8000f8e0205 */
[----:B------:R-:W-:-:S04]  /*28b90*/  UISETP.LT.AND UP0, UPT, UR4, UR8, UPT ;  /* 0x000000080400728c */ /* 0x000fc8000bf01270 */
[----:B------:R-:W-:-:S12]  /*28ba0*/  USEL UR4, UR4, UR8, UP0 ;  /* 0x0000000804047287 */ /* 0x000fd80008000000 */
.L_x_2130:
        /* <DEDUP_REMOVED lines=8> */
[----:B------:R-:W-:-:S02]  /*28c30*/  @UP1 USHF.R.U32.HI UR4, URZ, UR10, UR7 ;  /* 0x0000000a3f041299 */ /* 0x000fc40008011607 */
[----:B------:R-:W-:Y:S02]  /*28c40*/  USHF.R.S32.HI UR41, URZ, 0x6, UR8 ;  /* 0x000000063f297899 */ /* 0x000fe40008011408 */
[----:B------:R-:W-:Y:S02]  /*28c50*/  UIADD3 UR9, UR9, UR4, URZ ;  /* 0x0000000409097290 */ /* 0x000fe4000fffe03f */
[----:B------:R-:W-:Y:S01]  /*28c60*/  UISETP.LT.AND UP0, UPT, UR41, UR42, UPT ;  /* 0x0000002a2900728c */ /* 0x000fe2000bf01270 */
[----:B------:R-:W-:-:S03]  /*28c70*/  ULDC UR4, c[0x0][0xad4] ;  /* 0x0002b50000047ab9 */ /* 0x000fc60000000800 */
        /* <DEDUP_REMOVED lines=13> */
.L_x_2134:
[----:B------:R-:W-:-:S11]  /*28d50*/  UISETP.NE.AND UP0, UPT, UR5, 0x1, UPT ;  /* 0x000000010500788c */ /* 0x000fd6000bf05270 */
[----:B------:R-:W-:Y:S02]  /*28d60*/  @UP0 ULDC.64 UR10, c[0x0][0xae0] ;  /* 0x0002b800000a0ab9 */ /* 0x000fe40000000a00 */
[----:B------:R-:W-:-:S04]  /*28d70*/  UIMAD.WIDE.U32 UR6, UR9, UR10, URZ ;  /* 0x0000000a090672a5 */ /* 0x000fc8000f8e003f */
[----:B------:R-:W-:-:S12]  /*28d80*/  @UP0 USHF.R.U32.HI UR9, URZ, UR11, UR7 ;  /* 0x0000000b3f090299 */ /* 0x000fd80008011607 */
.L_x_2135:
[----:B------:R-:W-:-:S04]  /*28d90*/  UIMAD UR5, UR9, UR5, URZ ;  /* 0x00000005090572a4 */ /* 0x000fc8000f8e023f */
[----:B------:R-:W-:-:S04]  /*28da0*/  UISETP.LT.AND UP0, UPT, UR4, UR5, UPT ;  /* 0x000000050400728c */ /* 0x000fc8000bf01270 */
[----:B------:R-:W-:-:S12]  /*28db0*/  USEL UR4, UR4, UR5, !UP0 ;  /* 0x0000000504047287 */ /* 0x000fd8000c000000 */
.L_x_2133:
[----:B------:R-:W-:Y:S01]  /*28dc0*/  USHF.R.S32.HI UR5, URZ, 0x1f, UR4 ;  /* 0x0000001f3f057899 */ /* 0x000fe20008011404 */
[----:B------:R0:W-:Y:S03]  /*28dd0*/  STL [R1+0x454], RZ ;  /* 0x000454ff01007387 */ /* 0x0001e60000100800 */
[----:B------:R-:W-:Y:S02]  /*28de0*/  ULEA.HI UR5, UR5, UR4, URZ, 0x6 ;  /* 0x0000000405057291 */ /* 0x000fe4000f8f303f */
[----:B------:R-:W-:Y:S02]  /*28df0*/  USHF.R.U32.HI UR4, URZ, 0x10, UR40 ;  /* 0x000000103f047899 */ /* 0x000fe40008011628 */
[----:B------:R-:W-:Y:S02]  /*28e00*/  USHF.R.S32.HI UR5, URZ, 0x6, UR5 ;  /* 0x000000063f057899 */ /* 0x000fe40008011405 */
[----:B------:R-:W-:-:S02]  /*28e10*/  UISETP.NE.AND UP0, UPT, UR4, URZ, UPT ;  /* 0x0000003f0400728c */ /* 0x000fc4000bf05270 */
[----:B------:R-:W-:Y:S02]  /*28e20*/  ULOP3.LUT UR40, UR40, 0xffff, URZ, 0xc0, !UPT ;  /* 0x0000ffff28287892 */ /* 0x000fe4000f8ec03f */
[----:B------:R-:W-:-:S04]  /*28e30*/  VIMNMX R7, RZ, UR5, !PT ;  /* 0x00000005ff077c48 */ /* 0x000fc8000ffe0100 */
[----:B------:R-:W-:Y:S01]  /*28e40*/  ISETP.LT.AND P0, PT, R7, UR8, PT ;  /* 0x0000000807007c0c */ /* 0x000fe2000bf01270 */
[----:B------:R0:W-:Y:S02]  /*28e50*/  STL [R1+0x450], R7 ;  /* 0x0004500701007387 */ /* 0x0001e40000100800 */
[----:B------:R-:W-:-:S10]  /*28e60*/  @!UP0 ULDC UR4, c[0x0][0xae8] ;  /* 0x0002ba0000048ab9 */ /* 0x000fd40000000800 */
[----:B0-----:R-:W-:Y:S05]  /*28e70*/  @!P0 BRA `(.L_x_2136) ;  /* 0x0000000000708947 */ /* 0x001fea0003800000 */
[----:B------:R-:W-:Y:S01]  /*28e80*/  IMAD.U32 R6, RZ, RZ, UR4 ;  /* 0x00000004ff067e24 */ /* 0x000fe2000f8e00ff */
[----:B------:R-:W-:Y:S01]  /*28e90*/  UIADD3 UR5, UR4, -0x1, UR8 ;  /* 0xffffffff04057890 */ /* 0x000fe2000fffe008 */
[----:B------:R-:W-:-:S03]  /*28ea0*/  IMAD.MOV.U32 R2, RZ, RZ, RZ ;  /* 0x000000ffff027224 */ /* 0x000fc600078e00ff */
[-C--:B------:R-:W-:Y:S02]  /*28eb0*/  IABS R0, R6.reuse ;  /* 0x0000000600007213 */ /* 0x080fe40000000000 */
[----:B------:R-:W-:Y:S02]  /*28ec0*/  IABS R6, R6 ;  /* 0x0000000600067213 */ /* 0x000fe40000000000 */
[----:B------:R-:W0:Y:S08]  /*28ed0*/  I2F.RP R4, R0 ;  /* 0x0000000000047306 */ /* 0x000e300000209400 */
[----:B0-----:R-:W0:Y:S02]  /*28ee0*/  MUFU.RCP R4, R4 ;  /* 0x0000000400047308 */ /* 0x001e240000001000 */
[----:B0-----:R-:W-:-:S06]  /*28ef0*/  VIADD R3, R4, 0xffffffe ;  /* 0x0ffffffe04037836 */ /* 0x001fcc0000000000 */
[----:B------:R-:W0:Y:S02]  /*28f00*/  F2I.FTZ.U32.TRUNC.NTZ R3, R3 ;  /* 0x0000000300037305 */ /* 0x000e24000021f000 */
[----:B0-----:R-:W-:-:S04]  /*28f10*/  IMAD.MOV R5, RZ, RZ, -R3 ;  /* 0x000000ffff057224 */ /* 0x001fc800078e0a03 */
[----:B------:R-:W-:-:S04]  /*28f20*/  IMAD R5, R5, R0, RZ ;  /* 0x0000000005057224 */ /* 0x000fc800078e02ff */
[----:B------:R-:W-:Y:S01]  /*28f30*/  IMAD.HI.U32 R5, R3, R5, R2 ;  /* 0x0000000503057227 */ /* 0x000fe200078e0002 */
[----:B------:R-:W-:-:S03]  /*28f40*/  IADD3 R2, -R7, UR5, RZ ;  /* 0x0000000507027c10 */ /* 0x000fc6000fffe1ff */
[----:B------:R-:W-:Y:S01]  /*28f50*/  IMAD.MOV R3, RZ, RZ, -R6 ;  /* 0x000000ffff037224 */ /* 0x000fe200078e0a06 */
[----:B------:R-:W-:Y:S02]  /*28f60*/  IABS R4, R2 ;  /* 0x0000000200047213 */ /* 0x000fe40000000000 */
[----:B------:R-:W-:-:S03]  /*28f70*/  LOP3.LUT R2, R2, UR4, RZ, 0x3c, !PT ;  /* 0x0000000402027c12 */ /* 0x000fc6000f8e3cff */
[----:B------:R-:W-:Y:S01]  /*28f80*/  IMAD.HI.U32 R5, R5, R4, RZ ;  /* 0x0000000405057227 */ /* 0x000fe200078e00ff */
[----:B------:R-:W-:-:S03]  /*28f90*/  ISETP.GE.AND P2, PT, R2, RZ, PT ;  /* 0x000000ff0200720c */ /* 0x000fc60003f46270 */
        /* <DEDUP_REMOVED lines=8> */
[----:B------:R-:W-:-:S05]  /*29020*/  @!P1 LOP3.LUT R5, RZ, UR4, RZ, 0x33, !PT ;  /* 0x00000004ff059c12 */ /* 0x000fca000f8e33ff */
[----:B------:R0:W-:Y:S02]  /*29030*/  STL [R1+0x454], R5 ;  /* 0x0004540501007387 */ /* 0x0001e40000100800 */
.L_x_2136:
[----:B------:R-:W2:Y:S01]  /*29040*/  LDL R2, [R1+0x454] ;  /* 0x0004540001027983 */ /* 0x000ea20000100800 */
[----:B------:R-:W-:Y:S02]  /*29050*/  IMAD.MOV.U32 R6, RZ, RZ, RZ ;  /* 0x000000ffff067224 */ /* 0x000fe400078e00ff */
[----:B--2---:R-:W-:Y:S02]  /*29060*/  IMAD R0, R2, UR40, R7 ;  /* 0x0000002802007c24 */ /* 0x004fe4000f8e0207 */
[----:B------:R-:W-:-:S03]  /*29070*/  IMAD.MOV.U32 R7, RZ, RZ, 0x1 ;  /* 0x00000001ff077424 */ /* 0x000fc600078e00ff */
[----:B------:R-:W-:Y:S01]  /*29080*/  VIADDMNMX R19, R0, R2, UR8, PT ;  /* 0x0000000800137e46 */ /* 0x000fe2000b800102 */
[----:B------:R1:W-:Y:S03]  /*29090*/  STL [R1+0x448], R0 ;  /* 0x0004480001007387 */ /* 0x0003e60000100800 */
[----:B------:R-:W-:Y:S01]  /*290a0*/  ISETP.GT.AND P0, PT, R19, R0, PT ;  /* 0x000000001300720c */ /* 0x000fe20003f04270 */
[----:B------:R2:W-:Y:S01]  /*290b0*/  STL [R1+0x468], R19 ;  /* 0x0004681301007387 */ /* 0x0005e20000100800 */
[----:B-1----:R-:W-:-:S11]  /*290c0*/  IMAD.MOV.U32 R0, RZ, RZ, 0x1 ;  /* 0x00000001ff007424 */ /* 0x002fd600078e00ff */
[----:B--2---:R-:W-:Y:S05]  /*290d0*/  @!P0 BRA `(.L_x_2129) ;  /* 0x0000004c00608947 */ /* 0x004fea0003800000 */
[----:B------:R-:W1:Y:S01]  /*290e0*/  S2UR UR4, SR_CgaCtaId ;  /* 0x00000000000479c3 */ /* 0x000e620000008800 */
[----:B------:R-:W-:Y:S02]  /*290f0*/  UMOV UR38, 0x400 ;  /* 0x0000040000267882 */ /* 0x000fe40000000000 */
[----:B-1----:R-:W-:-:S04]  /*29100*/  ULEA UR38, UR4, UR38, 0x18 ;  /* 0x0000002604267291 */ /* 0x002fc8000f8ec03f */
        /* <DEDUP_REMOVED lines=10> */
[----:B0-----:R-:W-:Y:S02]  /*291b0*/  IMAD.U32 R5, RZ, RZ, UR7 ;  /* 0x00000007ff057e24 */ /* 0x001fe4000f8e00ff */
        /* <DEDUP_REMOVED lines=9> */
.L_x_2137:
        /* <DEDUP_REMOVED lines=8> */
[----:B------:R1:W2:Y:S01]  /*292d0*/  LDC.64 R2, c[0x4][R16] ;  /* 0x0100000010027b82 */ /* 0x0002a20000000a00 */
[----:B------:R-:W-:Y:S02]  /*292e0*/  IMAD.U32 R4, RZ, RZ, UR6 ;  /* 0x00000006ff047e24 */ /* 0x000fe4000f8e00ff */
[----:B0-----:R-:W-:Y:S02]  /*292f0*/  IMAD.U32 R5, RZ, RZ, UR7 ;  /* 0x00000007ff057e24 */ /* 0x001fe4000f8e00ff */
[----:B------:R-:W-:Y:S02]  /*29300*/  IMAD.U32 R6, RZ, RZ, UR8 ;  /* 0x00000008ff067e24 */ /* 0x000fe4000f8e00ff */
[----:B------:R-:W-:-:S02]  /*29310*/  IMAD.U32 R7, RZ, RZ, UR9 ;  /* 0x00000009ff077e24 */ /* 0x000fc4000f8e00ff */
[----:B------:R-:W-:Y:S02]  /*29320*/  IMAD.U32 R10, RZ, RZ, UR4 ;  /* 0x00000004ff0a7e24 */ /* 0x000fe4000f8e00ff */
[----:B------:R-:W-:Y:S02]  /*29330*/  IMAD.U32 R11, RZ, RZ, UR5 ;  /* 0x00000005ff0b7e24 */ /* 0x000fe4000f8e00ff */
[----:B------:R-:W-:Y:S02]  /*29340*/  IMAD.MOV.U32 R8, RZ, RZ, 0x70 ;  /* 0x00000070ff087424 */ /* 0x000fe400078e00ff */
[----:B------:R-:W-:Y:S02]  /*29350*/  IMAD.MOV.U32 R12, RZ, RZ, 0x1 ;  /* 0x00000001ff0c7424 */ /* 0x000fe400078e00ff */
[----:B-1----:R-:W-:-:S07]  /*29360*/  IMAD.MOV.U32 R13, RZ, RZ, RZ ;  /* 0x000000ffff0d7224 */ /* 0x002fce00078e00ff */
[----:B------:R-:W-:-:S07]  /*29370*/  LEPC R20, `(.L_x_2139) ;  /* 0x000000001014794e */ /* 0x000fce0000000000 */
[----:B--2---:R-:W-:Y:S05]  /*29380*/  CALL.ABS.NOINC R2 ;  /* 0x0000000002007343 */ /* 0x004fea0003c00000 */
.L_x_2139:
        /* <DEDUP_REMOVED lines=15> */
.L_x_2138:
[----:B------:R-:W1:Y:S02]  /*29480*/  LDC.64 R2, c[0x0][0xaf0] ;  /* 0x0002bc00ff027b82 */ /* 0x000e640000000a00 */
[----:B-1----:R-:W-:-:S04]  /*29490*/  ISETP.NE.U32.AND P0, PT, R2, RZ, PT ;  /* 0x000000ff0200720c */ /* 0x002fc80003f05070 */
[----:B------:R-:W-:-:S13]  /*294a0*/  ISETP.NE.AND.EX P0, PT, R3, RZ, PT, P0 ;  /* 0x000000ff0300720c */ /* 0x000fda0003f05300 */
[----:B------:R-:W1:Y:S02]  /*294b0*/  @P0 LDC.64 R2, c[0x0][0xaf0] ;  /* 0x0002bc00ff020b82 */ /* 0x000e640000000a00 */
[----:B-1----:R-:W-:-:S05]  /*294c0*/  @P0 IMAD.WIDE R2, R18, 0x4, R2 ;  /* 0x0000000412020825 */ /* 0x002fca00078e0202 */
[----:B------:R1:W2:Y:S01]  /*294d0*/  @P0 LDG.E R18, desc[UR44][R2.64] ;  /* 0x0000002c02120981 */ /* 0x0002a2000c1e1900 */
[----:B------:R-:W-:Y:S01]  /*294e0*/  UMOV UR4, 0xffffffff ;  /* 0xffffffff00047882 */ /* 0x000fe20000000000 */
[----:B------:R-:W-:Y:S01]  /*294f0*/  LOP3.LUT R17, R17, 0xfffffffe, RZ, 0xc0, !PT ;  /* 0xfffffffe11117812 */ /* 0x000fe200078ec0ff */
[----:B------:R-:W-:Y:S01]  /*29500*/  VIADD R0, R19, 0xffffffff ;  /* 0xffffffff13007836 */ /* 0x000fe20000000000 */
[----:B------:R-:W3:Y:S01]  /*29510*/  S2R R16, SR_TID.X ;  /* 0x0000000000107919 */ /* 0x000ee20000002100 */
[----:B-1----:R-:W1:Y:S02]  /*29520*/  LDC.64 R2, c[0x0][0x418] ;  /* 0x00010600ff027b82 */ /* 0x002e640000000a00 */
[----:B-1----:R-:W-:Y:S02]  /*29530*/  ISETP.NE.U32.AND P0, PT, R2, RZ, PT ;  /* 0x000000ff0200720c */ /* 0x002fe40003f05070 */
[----:B---3--:R-:W-:Y:S02]  /*29540*/  SHF.R.U32.HI R4, RZ, 0x5, R16 ;  /* 0x00000005ff047819 */ /* 0x008fe40000011610 */
[----:B------:R-:W-:-:S02]  /*29550*/  ISETP.NE.AND.EX P1, PT, R3, RZ, PT, P0 ;  /* 0x000000ff0300720c */ /* 0x000fc40003f25300 */
[----:B------:R-:W-:-:S11]  /*29560*/  LOP3.LUT R4, R4, 0x3, RZ, 0xc0, !PT ;  /* 0x0000000304047812 */ /* 0x000fd600078ec0ff */
[----:B------:R-:W-:Y:S02]  /*29570*/  @P1 LOP3.LUT R17, R17, 0x1, RZ, 0xfc, !PT ;  /* 0x0000000111111812 */ /* 0x000fe400078efcff */
[----:B--2---:R-:W-:Y:S02]  /*29580*/  SHF.R.S32.HI R19, RZ, 0x1f, R18 ;  /* 0x0000001fff137819 */ /* 0x004fe40000011412 */
[----:B------:R-:W-:Y:S01]  /*29590*/  SEL R16, R18, RZ, !P1 ;  /* 0x000000ff12107207 */ /* 0x000fe20004800000 */
[----:B------:R-:W-:Y:S06]  /*295a0*/  BRA.DIV UR4, `(.L_x_2140) ;  /* 0x0000004e04807947 */ /* 0x000fec000b800000 */
[----:B------:R1:W2:Y:S02]  /*295b0*/  SHFL.IDX PT, R14, R4, RZ, 0x1f ;  /* 0x00001fff040e7589 */ /* 0x0002a400000e0000 */
.L_x_2239:
[----:B------:R3:W-:Y:S01]  /*295c0*/  STL [R1+0x444], R0 ;  /* 0x0004440001007387 */ /* 0x0007e20000100800 */
[----:B--2---:R-:W-:Y:S02]  /*295d0*/  ISETP.NE.AND P0, PT, R14, RZ, PT ;  /* 0x000000ff0e00720c */ /* 0x004fe40003f05270 */
[----:B------:R-:W-:Y:S02]  /*295e0*/  PLOP3.LUT P2, PT, PT, PT, PT, 0x8, 0x0 ;  /* 0x000000000000781c */ /* 0x000fe40003f4e170 */
[----:B------:R-:W-:-:S11]  /*295f0*/  LOP3.LUT R17, R17, 0xfffffffd, RZ, 0xc0, !PT ;  /* 0xfffffffd11117812 */ /* 0x000fd600078ec0ff */
[----:B------:R-:W-:Y:S01]  /*29600*/  @P2 LOP3.LUT R17, R17, 0x2, RZ, 0xfc, !PT ;  /* 0x0000000211112812 */ /* 0x000fe200078efcff */
[----:B---3--:R-:W-:Y:S06]  /*29610*/  @P0 BRA `(.L_x_2141) ;  /* 0x0000000000e40947 */ /* 0x008fec0003800000 */
[----:B------:R-:W-:-:S03]  /*29620*/  UMOV UR4, 0xffffffff ;  /* 0xffffffff00047882 */ /* 0x000fc60000000000 */
[----:B------:R-:W-:Y:S05]  /*29630*/  BRA.DIV UR4, `(.L_x_2142) ;  /* 0x0000004e047c7947 */ /* 0x000fea000b800000 */
[----:B------:R-:W-:-:S13]  /*29640*/  ELECT P6, URZ, PT ;  /* 0x00000000003f782f */ /* 0x000fda00038c0000 */
.L_x_2242:
[----:B------:R-:W-:Y:S05]  /*29650*/  @!P6 BRA `(.L_x_2141) ;  /* 0x0000000000d4e947 */ /* 0x000fea0003800000 */
[----:B------:R-:W-:Y:S01]  /*29660*/  IMAD.MOV.U32 R16, RZ, RZ, R18 ;  /* 0x000000ffff107224 */ /* 0x000fe200078e0012 */
[----:B------:R-:W-:Y:S06]  /*29670*/  @!P1 BRA `(.L_x_2143) ;  /* 0x00000000004c9947 */ /* 0x000fec0003800000 */
[----:B------:R-:W2:Y:S01]  /*29680*/  LDC R6, c[0x0][0x43c] ;  /* 0x00010f00ff067b82 */ /* 0x000ea20000000800 */
[----:B------:R-:W-:Y:S01]  /*29690*/  IMAD.MOV.U32 R7, RZ, RZ, R0 ;  /* 0x000000ffff077224 */ /* 0x000fe200078e0000 */
[----:B------:R-:W-:Y:S01]  /*296a0*/  ULDC.64 UR4, c[0x0][0x428] ;  /* 0x00010a0000047ab9 */ /* 0x000fe20000000a00 */
[----:B--2---:R-:W-:-:S13]  /*296b0*/  ISETP.NE.AND P0, PT, R6, 0x1, PT ;  /* 0x000000010600780c */ /* 0x004fda0003f05270 */
[----:B01----:R-:W0:Y:S02]  /*296c0*/  @P0 LDC.64 R4, c[0x0][0x440] ;  /* 0x00011000ff040b82 */ /* 0x003e240000000a00 */
[----:B0-----:R-:W-:-:S04]  /*296d0*/  @P0 IMAD.HI.U32 R0, R7, R4, RZ ;  /* 0x0000000407000227 */ /* 0x001fc800078e00ff */
[----:B------:R-:W-:Y:S01]  /*296e0*/  IMAD.MOV.U32 R4, RZ, RZ, R7 ;  /* 0x000000ffff047224 */ /* 0x000fe200078e0007 */
[----:B------:R-:W-:-:S05]  /*296f0*/  @P0 SHF.R.U32.HI R4, RZ, R5, R0 ;  /* 0x00000005ff040219 */ /* 0x000fca0000011600 */
[----:B------:R-:W-:-:S04]  /*29700*/  IMAD.MOV R5, RZ, RZ, -R4 ;  /* 0x000000ffff057224 */ /* 0x000fc800078e0a04 */
[----:B------:R-:W-:Y:S01]  /*29710*/  IMAD R7, R6, R5, R7 ;  /* 0x0000000506077224 */ /* 0x000fe200078e0207 */
[----:B------:R-:W-:-:S04]  /*29720*/  SHF.R.S32.HI R5, RZ, 0x1f, R4 ;  /* 0x0000001fff057819 */ /* 0x000fc80000011404 */
[----:B------:R0:W-:Y:S01]  /*29730*/  STL [R1+0x444], R7 ;  /* 0x0004440701007387 */ /* 0x0001e20000100800 */
[----:B------:R-:W-:-:S03]  /*29740*/  IMAD.WIDE.U32 R4, R18, UR4, R4 ;  /* 0x0000000412047c25 */ /* 0x000fc6000f8e0004 */
[----:B------:R-:W-:Y:S01]  /*29750*/  LEA R2, P0, R4, R2, 0x2 ;  /* 0x0000000204027211 */ /* 0x000fe200078010ff */
[----:B0-----:R-:W-:-:S04]  /*29760*/  IMAD R7, R19, UR4, RZ ;  /* 0x0000000413077c24 */ /* 0x001fc8000f8e02ff */
[----:B------:R-:W-:-:S04]  /*29770*/  IMAD R7, R18, UR5, R7 ;  /* 0x0000000512077c24 */ /* 0x000fc8000f8e0207 */
[----:B------:R-:W-:-:S05]  /*29780*/  IMAD.IADD R0, R5, 0x1, R7 ;  /* 0x0000000105007824 */ /* 0x000fca00078e0207 */
[----:B------:R-:W-:-:S05]  /*29790*/  LEA.HI.X R3, R4, R3, R0, 0x2, P0 ;  /* 0x0000000304037211 */ /* 0x000fca00000f1400 */
[----:B------:R2:W5:Y:S02]  /*297a0*/  LDG.E R16, desc[UR44][R2.64] ;  /* 0x0000002c02107981 */ /* 0x000564000c1e1900 */
.L_x_2143:
[----:B------:R-:W-:Y:S01]  /*297b0*/  IMAD.MOV.U32 R0, RZ, RZ, 0x1 ;  /* 0x00000001ff007424 */ /* 0x000fe200078e00ff */
[----:B------:R-:W3:Y:S04]  /*297c0*/  S2R R8, SR_TID.X ;  /* 0x0000000000087919 */ /* 0x000ee80000002100 */
[----:B------:R-:W-:-:S04]  /*297d0*/  SHF.L.U32 R0, R0, 0x1f, RZ ;  /* 0x0000001f00007819 */ /* 0x000fc800000006ff */
[----:B------:R-:W4:Y:S01]  /*297e0*/  SYNCS.PHASECHK.TRANS64.TRYWAIT P0, [UR38+0x38840], R0 ;  /* 0x03884000ff0075a7 */ /* 0x000f220008000166 */
[----:B---3--:R-:W-:-:S04]  /*297f0*/  LOP3.LUT R8, R8, 0x7f, RZ, 0xc0, !PT ;  /* 0x0000007f08087812 */ /* 0x008fc800078ec0ff */
[----:B------:R-:W-:Y:S01]  /*29800*/  ISETP.NE.AND P1, PT, R8, RZ, PT ;  /* 0x000000ff0800720c */ /* 0x000fe20003f25270 */
[----:B----4-:R-:W-:-:S12]  /*29810*/  @!P0 BRA `(.L_x_2144) ;  /* 0x0000004c00248947 */ /* 0x010fd80003800000 */
.L_x_2243:
[----:B------:R-:W-:Y:S05]  /*29820*/  @P1 BRA `(.L_x_2145) ;  /* 0x0000000000181947 */ /* 0x000fea0003800000 */
[----:B--2---:R-:W2:Y:S01]  /*29830*/  S2R R2, SR_TID.X ;  /* 0x0000000000027919 */ /* 0x004ea20000002100 */
[----:B------:R-:W-:-:S04]  /*29840*/  IMAD.MOV.U32 R0, RZ, RZ, 0x2000 ;  /* 0x00002000ff007424 */ /* 0x000fc800078e00ff */
[----:B------:R3:W-:Y:S01]  /*29850*/  SYNCS.ARRIVE.TRANS64 RZ, [UR38+0x38830], R0 ;  /* 0x03883000ffff79a7 */ /* 0x0007e20008000026 */
[----:B--2---:R-:W-:-:S13]  /*29860*/  LOP3.LUT P0, RZ, R2, 0x1f, RZ, 0xc0, !PT ;  /* 0x0000001f02ff7812 */ /* 0x004fda000780c0ff */
[----:B---3--:R-:W-:Y:S05]  /*29870*/  @!P0 BRA `(.L_x_2145) ;  /* 0x0000000000048947 */ /* 0x008fea0003800000 */
[----:B------:R-:W-:Y:S01]  /*29880*/  BPT.TRAP 0x1 ;  /* 0x000000040000795c */ /* 0x000fe20000300000 */
.L_x_2145:
[----:B--2---:R-:W2:Y:S01]  /*29890*/  LDL R0, [R1+0x444] ;  /* 0x0004440001007983 */ /* 0x004ea20000100800 */
        /* <DEDUP_REMOVED lines=16> */
[----:B--2---:R-:W-:Y:S01]  /*299a0*/  NOP ;  /* 0x0000000000007918 */ /* 0x004fe20000000000 */
.L_x_2141:
[----:B------:R-:W-:Y:S05]  /*299b0*/  WARPSYNC.ALL ;  /* 0x0000000000007948 */ /* 0x000fea0003800000 */
[----:B------:R-:W-:Y:S01]  /*299c0*/  UIADD3 UR4, UR38, 0x20400, URZ ;  /* 0x0002040026047890 */ /* 0x000fe2000fffe03f */
[----:B------:R-:W-:Y:S01]  /*299d0*/  BAR.SYNC.DEFER_BLOCKING 0x8, 0x100 ;  /* 0x0204000000007b1d */ /* 0x000fe20000010000 */
[----:B------:R-:W-:Y:S02]  /*299e0*/  USHF.R.S32.HI UR43, URZ, 0x1f, UR36 ;  /* 0x0000001f3f2b7899 */ /* 0x000fe40008011424 */
[----:B------:R-:W-:-:S06]  /*299f0*/  ULOP3.LUT UP0, URZ, UR4, 0x3ff, URZ, 0xc0, !UPT ;  /* 0x000003ff043f7892 */ /* 0x000fcc000f80c03f */
[----:B------:R-:W-:-:S13]  /*29a00*/  PLOP3.LUT P0, PT, PT, PT, UP0, 0x80, 0x0 ;  /* 0x000000000000781c */ /* 0x000fda0003f0f008 */
[----:B------:R-:W-:Y:S05]  /*29a10*/  @!P0 BRA `(.L_x_2146) ;  /* 0x0000000000408947 */ /* 0x000fea0003800000 */
[----:B------:R-:W-:Y:S01]  /*29a20*/  MOV R2, 0x0 ;  /* 0x0000000000027802 */ /* 0x000fe20000000f00 */
[----:B------:R-:W-:Y:S01]  /*29a30*/  ULDC.64 UR4, c[0x4][0x90] ;  /* 0x0100240000047ab9 */ /* 0x000fe20000000a00 */
[----:B------:R-:W-:Y:S01]  /*29a40*/  ULDC.64 UR6, c[0x4][0x98] ;  /* 0x0100260000067ab9 */ /* 0x000fe20000000a00 */
[----:B------:R-:W-:Y:S01]  /*29a50*/  ULDC.64 UR8, c[0x4][0x20] ;  /* 0x0100080000087ab9 */ /* 0x000fe20000000a00 */
[----:B-1----:R-:W-:Y:S02]  /*29a60*/  IMAD.U32 R4, RZ, RZ, UR4 ;  /* 0x00000004ff047e24 */ /* 0x002fe4000f8e00ff */
        /* <DEDUP_REMOVED lines=11> */
.L_x_2146:
[----:B------:R-:W2:Y:S01]  /*29b20*/  LDC R7, c[0x0][0x448] ;  /* 0x00011200ff077b82 */ /* 0x000ea20000000800 */
[----:B------:R-:W3:Y:S01]  /*29b30*/  S2R R10, SR_TID.X ;  /* 0x00000000000a7919 */ /* 0x000ee20000002100 */
[----:B------:R-:W-:Y:S02]  /*29b40*/  ULDC.64 UR8, c[0x0][0x2d8] ;  /* 0x0000b60000087ab9 */ /* 0x000fe40000000a00 */
[----:B------:R-:W-:Y:S01]  /*29b50*/  UIMAD UR6, UR43, UR8, URZ ;  /* 0x000000082b0672a4 */ /* 0x000fe2000f8e023f */
[----:B-1----:R-:W1:Y:S01]  /*29b60*/  S2R R4, SR_CTAID.Z ;  /* 0x0000000000047919 */ /* 0x002e620000002700 */
[----:B------:R-:W-:Y:S02]  /*29b70*/  UIMAD.WIDE.U32 UR4, UR36, UR8, URZ ;  /* 0x00000008240472a5 */ /* 0x000fe4000f8e003f */
[----:B------:R-:W-:Y:S01]  /*29b80*/  UIMAD UR6, UR36, UR9, UR6 ;  /* 0x00000009240672a4 */ /* 0x000fe2000f8e0206 */
[----:B------:R-:W4:Y:S03]  /*29b90*/  S2R R9, SR_CTAID.Z ;  /* 0x0000000000097919 */ /* 0x000f260000002700 */
[----:B------:R-:W-:Y:S01]  /*29ba0*/  UIADD3 UR5, UR5, UR6, URZ ;  /* 0x0000000605057290 */ /* 0x000fe2000fffe03f */
[----:B--2---:R-:W-:-:S02]  /*29bb0*/  ISETP.NE.AND P0, PT, R7, 0x1, PT ;  /* 0x000000010700780c */ /* 0x004fc40003f05270 */
[C---:B---3--:R-:W-:Y:S01]  /*29bc0*/  LOP3.LUT R8, R10.reuse, 0x7f, RZ, 0xc0, !PT ;  /* 0x0000007f0a087812 */ /* 0x048fe200078ec0ff */
[----:B------:R-:W-:-:S10]  /*29bd0*/  IMAD.SHL.U32 R3, R10, 0x10, RZ ;  /* 0x000000100a037824 */ /* 0x000fd400078e00ff */
[----:B------:R-:W2:Y:S01]  /*29be0*/  @P0 LDC R0, c[0x0][0x44c] ;  /* 0x00011300ff000b82 */ /* 0x000ea20000000800 */
[----:B------:R-:W-:Y:S02]  /*29bf0*/  SHF.R.U32.HI R6, RZ, 0x3, R8 ;  /* 0x00000003ff067819 */ /* 0x000fe40000011608 */
[----:B-1----:R-:W-:Y:S02]  /*29c00*/  SHF.R.S32.HI R4, RZ, 0x1f, R4 ;  /* 0x0000001fff047819 */ /* 0x002fe40000011404 */
[----:B------:R-:W-:-:S03]  /*29c10*/  LOP3.LUT R3, R6, 0x70, R3, 0xf8, !PT ;  /* 0x0000007006037812 */ /* 0x000fc600078ef803 */
[----:B------:R-:W1:Y:S02]  /*29c20*/  @P0 LDC R2, c[0x0][0x450] ;  /* 0x00011400ff020b82 */ /* 0x000e640000000800 */
[----:B0-----:R-:W-:-:S04]  /*29c30*/  VIADD R5, R3, UR39 ;  /* 0x0000002703057c36 */ /* 0x001fc80008000000 */
[----:B--2---:R-:W-:-:S04]  /*29c40*/  @P0 IMAD.HI.U32 R3, R5, R0, RZ ;  /* 0x0000000005030227 */ /* 0x004fc800078e00ff */
[----:B------:R-:W-:Y:S01]  /*29c50*/  IMAD.MOV.U32 R0, RZ, RZ, R5 ;  /* 0x000000ffff007224 */ /* 0x000fe200078e0005 */
[----:B-1----:R-:W-:Y:S02]  /*29c60*/  @P0 SHF.R.U32.HI R0, RZ, R2, R3 ;  /* 0x00000002ff000219 */ /* 0x002fe40000011603 */
[----:B------:R-:W0:Y:S02]  /*29c70*/  LDC.64 R2, c[0x0][0x2e0] ;  /* 0x0000b800ff027b82 */ /* 0x000e240000000a00 */
[----:B0-----:R-:W-:-:S04]  /*29c80*/  IMAD R4, R4, R2, RZ ;  /* 0x0000000204047224 */ /* 0x001fc800078e02ff */
[C---:B----4-:R-:W-:Y:S02]  /*29c90*/  IMAD R4, R9.reuse, R3, R4 ;  /* 0x0000000309047224 */ /* 0x050fe400078e0204 */
[----:B------:R-:W-:Y:S01]  /*29ca0*/  IMAD.WIDE.U32 R2, R9, R2, UR4 ;  /* 0x0000000409027e25 */ /* 0x000fe2000f8e0002 */
[----:B------:R-:W-:-:S03]  /*29cb0*/  ULDC.64 UR4, c[0x0][0x2d0] ;  /* 0x0000b40000047ab9 */ /* 0x000fc60000000a00 */
[----:B------:R-:W-:Y:S01]  /*29cc0*/  IMAD.IADD R3, R3, 0x1, R4 ;  /* 0x0000000103037824 */ /* 0x000fe200078e0204 */
[----:B------:R-:W-:Y:S01]  /*29cd0*/  SHF.R.S32.HI R4, RZ, 0x1f, R0 ;  /* 0x0000001fff047819 */ /* 0x000fe20000011400 */
[----:B------:R-:W-:-:S04]  /*29ce0*/  IMAD.WIDE.U32 R2, R0, UR4, R2 ;  /* 0x0000000400027c25 */ /* 0x000fc8000f8e0002 */
[----:B------:R-:W-:-:S04]  /*29cf0*/  IMAD R4, R4, UR4, RZ ;  /* 0x0000000404047c24 */ /* 0x000fc8000f8e02ff */
[----:B------:R-:W-:Y:S01]  /*29d00*/  IMAD R4, R0, UR5, R4 ;  /* 0x0000000500047c24 */ /* 0x000fe2000f8e0204 */
[----:B------:R-:W-:Y:S01]  /*29d10*/  ULDC.64 UR4, c[0x0][0x2c8] ;  /* 0x0000b20000047ab9 */ /* 0x000fe20000000a00 */
[----:B------:R-:W-:Y:S02]  /*29d20*/  IMAD.MOV R0, RZ, RZ, -R0 ;  /* 0x000000ffff007224 */ /* 0x000fe400078e0a00 */
[----:B------:R-:W-:Y:S02]  /*29d30*/  IMAD.IADD R3, R3, 0x1, R4 ;  /* 0x0000000103037824 */ /* 0x000fe400078e0204 */
[----:B------:R-:W-:-:S04]  /*29d40*/  IMAD R0, R7, R0, R5 ;  /* 0x0000000007007224 */ /* 0x000fc800078e0205 */
[----:B------:R-:W-:Y:S01]  /*29d50*/  IMAD.WIDE.U32 R2, R0, UR4, R2 ;  /* 0x0000000400027c25 */ /* 0x000fe2000f8e0002 */
[----:B------:R-:W-:-:S05]  /*29d60*/  SHF.R.S32.HI R4, RZ, 0x1f, R0 ;  /* 0x0000001fff047819 */ /* 0x000fca0000011400 */
[----:B------:R-:W-:-:S04]  /*29d70*/  IMAD R4, R4, UR4, RZ ;  /* 0x0000000404047c24 */ /* 0x000fc8000f8e02ff */
[----:B------:R-:W-:Y:S01]  /*29d80*/  IMAD R5, R0, UR5, R4 ;  /* 0x0000000500057c24 */ /* 0x000fe2000f8e0204 */
[----:B------:R-:W-:Y:S01]  /*29d90*/  ULDC.64 UR4, c[0x0][0x280] ;  /* 0x0000a00000047ab9 */ /* 0x000fe20000000a00 */
[----:B------:R-:W-:Y:S01]  /*29da0*/  IMAD.SHL.U32 R4, R8, 0x8, RZ ;  /* 0x0000000808047824 */ /* 0x000fe200078e00ff */
        /* <DEDUP_REMOVED lines=14> */
[----:B------:R-:W-:Y:S02]  /*29e90*/  VIADD R10, R6, UR39 ;  /* 0x00000027060a7c36 */ /* 0x000fe40008000000 */
[----:B------:R-:W1:Y:S01]  /*29ea0*/  SHFL.IDX PT, R4, R3, RZ, 0x181f ;  /* 0x00181fff03047589 */ /* 0x000e6200000e0000 */
[----:B------:R-:W-:Y:S02]  /*29eb0*/  IMAD R2, R7, UR4, RZ ;  /* 0x0000000407027c24 */ /* 0x000fe4000f8e02ff */
[C---:B------:R-:W-:Y:S01]  /*29ec0*/  VIADD R11, R10.reuse, 0x10 ;  /* 0x000000100a0b7836 */ /* 0x040fe20000000000 */
[----:B------:R-:W-:Y:S01]  /*29ed0*/  STL [R1+0x440], R10 ;  /* 0x0004400a01007387 */ /* 0x000fe20000100800 */
[C---:B------:R-:W-:Y:S01]  /*29ee0*/  VIADD R7, R10.reuse, 0x20 ;  /* 0x000000200a077836 */ /* 0x040fe20000000000 */
[----:B------:R-:W-:-:S02]  /*29ef0*/  ISETP.GE.AND P1, PT, R10, R2, PT ;  /* 0x000000020a00720c */ /* 0x000fc40003f26270 */
[----:B------:R-:W-:Y:S04]  /*29f00*/  STL [R1+0x460], R11 ;  /* 0x0004600b01007387 */ /* 0x000fe80000100800 */
[----:B------:R-:W-:Y:S07]  /*29f10*/  STL [R1+0x464], R7 ;  /* 0x0004640701007387 */ /* 0x000fee0000100800 */
[----:B------:R-:W-:-:S02]  /*29f20*/  @!P1 LEA R6, R8, UR38, 0x1 ;  /* 0x0000002608069c11 */ /* 0x000fc4000f8e08ff */
[----:B0-----:R-:W-:-:S05]  /*29f30*/  @!P1 LEA R5, P2, R9, R5, 0x1 ;  /* 0x0000000509059211 */ /* 0x001fca00078408ff */
[----:B-1----:R-:W-:-:S05]  /*29f40*/  @!P1 IMAD.X R4, RZ, RZ, R4, P2 ;  /* 0x000000ffff049224 */ /* 0x002fca00010e0604 */
[----:B------:R-:W-:-:S04]  /*29f50*/  @!P1 LOP3.LUT R5, R5, R4, RZ, 0x3c, !PT ;  /* 0x0000000405059212 */ /* 0x000fc800078e3cff */
[----:B------:R-:W-:-:S04]  /*29f60*/  @!P1 LOP3.LUT R4, R5, R4, RZ, 0x3c, !PT ;  /* 0x0000000405049212 */ /* 0x000fc800078e3cff */
[----:B------:R-:W-:-:S05]  /*29f70*/  @!P1 LOP3.LUT R5, R5, R4, RZ, 0x3c, !PT ;  /* 0x0000000405059212 */ /* 0x000fca00078e3cff */
[----:B------:R-:W-:Y:S01]  /*29f80*/  @!PT LDS RZ, [RZ] ;  /* 0x00000000fffff984 */ /* 0x000fe20000000800 */
[----:B------:R0:W-:Y:S01]  /*29f90*/  @!P1 LDGSTS.E.BYPASS.LTC128B.128 [R6+0x20400], desc[UR44][R4.64], !P0 ;  /* 0x2040000004069fae */ /* 0x0001e2000c101d6c */
[----:B------:R-:W-:-:S03]  /*29fa0*/  ISETP.GE.AND P1, PT, R11, R2, PT ;  /* 0x000000020b00720c */ /* 0x000fc60003f26270 */
[----:B0-----:R-:W0:Y:S10]  /*29fb0*/  SHFL.IDX PT, R5, R0, 0x1, 0x181f ;  /* 0x00381f0000057f89 */ /* 0x001e3400000e0000 */
[----:B------:R-:W-:Y:S01]  /*29fc0*/  @!P1 LEA R6, R8, UR38, 0x1 ;  /* 0x0000002608069c11 */ /* 0x000fe2000f8e08ff */
[----:B------:R-:W1:Y:S01]  /*29fd0*/  SHFL.IDX PT, R4, R3, 0x1, 0x181f ;  /* 0x00381f0003047f89 */ /* 0x000e6200000e0000 */
[----:B0-----:R-:W-:-:S05]  /*29fe0*/  @!P1 LEA R5, P2, R9, R5, 0x1 ;  /* 0x0000000509059211 */ /* 0x001fca00078408ff */
[----:B-1----:R-:W-:-:S05]  /*29ff0*/  @!P1 IMAD.X R4, RZ, RZ, R4, P2 ;  /* 0x000000ffff049224 */ /* 0x002fca00010e0604 */
[----:B------:R-:W-:-:S04]  /*2a000*/  @!P1 LOP3.LUT R5, R5, R4, RZ, 0x3c, !PT ;  /* 0x0000000405059212 */ /* 0x000fc800078e3cff */
[----:B------:R-:W-:-:S04]  /*2a010*/  @!P1 LOP3.LUT R4, R5, R4, RZ, 0x3c, !PT ;  /* 0x0000000405049212 */ /* 0x000fc800078e3cff */
[----:B------:R-:W-:-:S05]  /*2a020*/  @!P1 LOP3.LUT R5, R5, R4, RZ, 0x3c, !PT ;  /* 0x0000000405059212 */ /* 0x000fca00078e3cff */
[----:B------:R0:W-:Y:S01]  /*2a030*/  @!P1 LDGSTS.E.BYPASS.LTC128B.128 [R6+0x20c00], desc[UR44][R4.64], !P0 ;  /* 0x20c0000004069fae */ /* 0x0001e2000c101d6c */
[----:B------:R-:W-:-:S03]  /*2a040*/  ISETP.GE.AND P1, PT, R7, R2, PT ;  /* 0x000000020700720c */ /* 0x000fc60003f26270 */
[----:B0-----:R-:W0:Y:S10]  /*2a050*/  SHFL.IDX PT, R5, R0, 0x2, 0x181f ;  /* 0x00581f0000057f89 */ /* 0x001e3400000e0000 */
[----:B------:R-:W-:Y:S01]  /*2a060*/  @!P1 LEA R6, R8, UR38, 0x1 ;  /* 0x0000002608069c11 */ /* 0x000fe2000f8e08ff */
[----:B------:R-:W1:Y:S04]  /*2a070*/  SHFL.IDX PT, R4, R3, 0x2, 0x181f ;  /* 0x00581f0003047f89 */ /* 0x000e6800000e0000 */
[----:B------:R-:W2:Y:S04]  /*2a080*/  SHFL.IDX PT, R0, R0, 0x3, 0x181f ;  /* 0x00781f0000007f89 */ /* 0x000ea800000e0000 */
[----:B------:R-:W3:Y:S01]  /*2a090*/  SHFL.IDX PT, R3, R3, 0x3, 0x181f ;  /* 0x00781f0003037f89 */ /* 0x000ee200000e0000 */
[----:B0-----:R-:W-:-:S05]  /*2a0a0*/  @!P1 LEA R5, P2, R9, R5, 0x1 ;  /* 0x0000000509059211 */ /* 0x001fca00078408ff */
[----:B-1----:R-:W-:-:S05]  /*2a0b0*/  @!P1 IMAD.X R4, RZ, RZ, R4, P2 ;  /* 0x000000ffff049224 */ /* 0x002fca00010e0604 */
[----:B------:R-:W-:-:S04]  /*2a0c0*/  @!P1 LOP3.LUT R5, R5, R4, RZ, 0x3c, !PT ;  /* 0x0000000405059212 */ /* 0x000fc800078e3cff */
[----:B------:R-:W-:-:S04]  /*2a0d0*/  @!P1 LOP3.LUT R4, R5, R4, RZ, 0x3c, !PT ;  /* 0x0000000405049212 */ /* 0x000fc800078e3cff */
[----:B------:R-:W-:-:S05]  /*2a0e0*/  @!P1 LOP3.LUT R5, R5, R4, RZ, 0x3c, !PT ;  /* 0x0000000405059212 */ /* 0x000fca00078e3cff */
[----:B--23--:R1:W-:Y:S02]  /*2a0f0*/  @!P1 LDGSTS.E.BYPASS.LTC128B.128 [R6+0x21400], desc[UR44][R4.64], !P0 ;  /* 0x2140000004069fae */ /* 0x00c3e4000c101d6c */
.L_x_2252:
[----:B01----:R-:W2:Y:S02]  /*2a100*/  LDL R4, [R1+0x440] ;  /* 0x0004400001047983 */ /* 0x003ea40000100800 */
        /* <DEDUP_REMOVED lines=13> */
[----:B-1----:R-:W1:Y:S01]  /*2a1e0*/  LDC.64 R2, c[0x0][0x3d8] ;  /* 0x0000f600ff027b82 */ /* 0x002e620000000a00 */
[----:B------:R-:W-:Y:S01]  /*2a1f0*/  NOP ;  /* 0x0000000000007918 */ /* 0x000fe20000000000 */
[C---:B-1----:R-:W-:Y:S01]  /*2a200*/  IMAD R0, R2.reuse, UR43, RZ ;  /* 0x0000002b02007c24 */ /* 0x042fe2000f8e02ff */
[----:B------:R-:W-:Y:S01]  /*2a210*/  UIADD3 UR4, UR38, 0x26400, URZ ;  /* 0x0002640026047890 */ /* 0x000fe2000fffe03f */
[----:B0-----:R-:W-:Y:S01]  /*2a220*/  IMAD.WIDE.U32 R4, R2, UR36, RZ ;  /* 0x0000002402047c25 */ /* 0x001fe2000f8e00ff */
        /* <DEDUP_REMOVED lines=24> */
.L_x_2148:
[----:B0-----:R-:W2:Y:S01]  /*2a3b0*/  LDL.LU.64 R4, [R1+0x470] ;  /* 0x0004700001047983 */ /* 0x001ea20000300a00 */
[----:B------:R-:W0:Y:S01]  /*2a3c0*/  LDC R7, c[0x0][0x448] ;  /* 0x00011200ff077b82 */ /* 0x000e220000000800 */
[----:B------:R-:W-:Y:S02]  /*2a3d0*/  ULDC.64 UR4, c[0x0][0x3e0] ;  /* 0x0000f80000047ab9 */ /* 0x000fe40000000a00 */
[----:B------:R-:W2:Y:S01]  /*2a3e0*/  LDL.LU.64 R2, [R1+0x458] ;  /* 0x0004580001027983 */ /* 0x000ea20000300a00 */
[----:B------:R-:W1:Y:S01]  /*2a3f0*/  S2R R0, SR_CTAID.Z ;  /* 0x0000000000007919 */ /* 0x000e620000002700 */
[----:B0-----:R-:W-:Y:S02]  /*2a400*/  ISETP.NE.AND P0, PT, R7, 0x1, PT ;  /* 0x000000010700780c */ /* 0x001fe40003f05270 */
[----:B-1----:R-:W-:-:S05]  /*2a410*/  SHF.R.S32.HI R0, RZ, 0x1f, R0 ;  /* 0x0000001fff007819 */ /* 0x002fca0000011400 */
[----:B------:R-:W-:Y:S01]  /*2a420*/  IMAD R0, R0, UR4, RZ ;  /* 0x0000000400007c24 */ /* 0x000fe2000f8e02ff */
[----:B------:R-:W0:Y:S02]  /*2a430*/  S2R R8, SR_TID.X ;  /* 0x0000000000087919 */ /* 0x000e240000002100 */
[----:B0-----:R-:W-:-:S05]  /*2a440*/  IMAD.SHL.U32 R10, R8, 0x8, RZ ;  /* 0x00000008080a7824 */ /* 0x001fca00078e00ff */
[----:B------:R-:W-:Y:S02]  /*2a450*/  LOP3.LUT R10, R10, 0x38, RZ, 0xc0, !PT ;  /* 0x000000380a0a7812 */ /* 0x000fe400078ec0ff */
[----:B------:R-:W-:Y:S01]  /*2a460*/  LOP3.LUT R17, R17, 0xfffffff7, RZ, 0xc0, !PT ;  /* 0xfffffff711117812 */ /* 0x000fe200078ec0ff */
[----:B--2---:R-:W-:Y:S02]  /*2a470*/  IMAD.MOV.U32 R2, RZ, RZ, R4 ;  /* 0x000000ffff027224 */ /* 0x004fe400078e0004 */
[----:B------:R-:W0:Y:S01]  /*2a480*/  S2R R4, SR_CTAID.Z ;  /* 0x0000000000047919 */ /* 0x000e220000002700 */
[----:B------:R-:W1:Y:S01]  /*2a490*/  S2R R5, SR_TID.X ;  /* 0x0000000000057919 */ /* 0x000e620000002100 */
[C---:B0-----:R-:W-:Y:S02]  /*2a4a0*/  IMAD R0, R4.reuse, UR5, R0 ;  /* 0x0000000504007c24 */ /* 0x041fe4000f8e0200 */
[----:B------:R-:W-:Y:S01]  /*2a4b0*/  IMAD.WIDE.U32 R2, R4, UR4, R2 ;  /* 0x0000000404027c25 */ /* 0x000fe2000f8e0002 */
[----:B------:R-:W-:-:S03]  /*2a4c0*/  ULDC.64 UR4, c[0x0][0x3d0] ;  /* 0x0000f40000047ab9 */ /* 0x000fc60000000a00 */
[----:B------:R-:W-:Y:S02]  /*2a4d0*/  IMAD.IADD R3, R3, 0x1, R0 ;  /* 0x0000000103037824 */ /* 0x000fe400078e0200 */
[----:B------:R-:W0:Y:S01]  /*2a4e0*/  @P0 LDC R0, c[0x0][0x44c] ;  /* 0x00011300ff000b82 */ /* 0x000e220000000800 */
[C---:B-1----:R-:W-:Y:S01]  /*2a4f0*/  LOP3.LUT R4, R5.reuse, 0x7f, RZ, 0xc0, !PT ;  /* 0x0000007f05047812 */ /* 0x042fe200078ec0ff */
[----:B------:R-:W-:-:S06]  /*2a500*/  IMAD.SHL.U32 R15, R5, 0x10, RZ ;  /* 0x00000010050f7824 */ /* 0x000fcc00078e00ff */
[----:B------:R-:W1:Y:S01]  /*2a510*/  @P0 LDC R5, c[0x0][0x450] ;  /* 0x00011400ff050b82 */ /* 0x000e620000000800 */
[----:B------:R-:W-:-:S04]  /*2a520*/  SHF.R.U32.HI R6, RZ, 0x3, R4 ;  /* 0x00000003ff067819 */ /* 0x000fc80000011604 */
[----:B------:R-:W-:-:S05]  /*2a530*/  LOP3.LUT R6, R6, 0x70, R15, 0xf8, !PT ;  /* 0x0000007006067812 */ /* 0x000fca00078ef80f */
[----:B------:R-:W-:-:S04]  /*2a540*/  VIADD R6, R6, UR39 ;  /* 0x0000002706067c36 */ /* 0x000fc80008000000 */
[----:B0-----:R-:W-:-:S04]  /*2a550*/  @P0 IMAD.HI.U32 R0, R6, R0, RZ ;  /* 0x0000000006000227 */ /* 0x001fc800078e00ff */
[----:B------:R-:W-:Y:S01]  /*2a560*/  IMAD.MOV.U32 R4, RZ, RZ, R6 ;  /* 0x000000ffff047224 */ /* 0x000fe200078e0006 */
[----:B-1----:R-:W-:-:S04]  /*2a570*/  @P0 SHF.R.U32.HI R4, RZ, R5, R0 ;  /* 0x00000005ff040219 */ /* 0x002fc80000011600 */
[--C-:B------:R-:W-:Y:S01]  /*2a580*/  SHF.R.S32.HI R5, RZ, 0x1f, R4.reuse ;  /* 0x0000001fff057819 */ /* 0x100fe20000011404 */
[----:B------:R-:W-:-:S04]  /*2a590*/  IMAD.MOV R0, RZ, RZ, -R4 ;  /* 0x000000ffff007224 */ /* 0x000fc800078e0a04 */
[----:B------:R-:W-:Y:S02]  /*2a5a0*/  IMAD R0, R7, R0, R6 ;  /* 0x0000000007007224 */ /* 0x000fe400078e0206 */
[----:B------:R-:W-:Y:S02]  /*2a5b0*/  IMAD R5, R5, UR4, RZ ;  /* 0x0000000405057c24 */ /* 0x000fe4000f8e02ff */
[----:B------:R-:W-:-:S04]  /*2a5c0*/  IMAD.WIDE.U32 R2, R4, UR4, R2 ;  /* 0x0000000404027c25 */ /* 0x000fc8000f8e0002 */
        /* <DEDUP_REMOVED lines=28> */
[----:B------:R-:W-:Y:S02]  /*2a790*/  LOP3.LUT R2, R10, 0x180, RZ, 0xfc, !PT ;  /* 0x000001800a027812 */ /* 0x000fe400078efcff */
        /* <DEDUP_REMOVED lines=27> */
[----:B------:R-:W-:Y:S01]  /*2a950*/  LOP3.LUT R17, R17, 0xffffefff, RZ, 0xc0, !PT ;  /* 0xffffefff11117812 */ /* 0x000fe200078ec0ff */
[----:B------:R-:W5:Y:S03]  /*2a960*/  SHFL.IDX PT, R3, R0, RZ, 0x181f ;  /* 0x00181fff00037589 */ /* 0x000f6600000e0000 */
[----:B------:R-:W-:-:S04]  /*2a970*/  @P1 LOP3.LUT R17, R17, 0x1000, RZ, 0xfc, !PT ;  /* 0x0000100011111812 */ /* 0x000fc800078efcff */
[C---:B------:R-:W-:Y:S02]  /*2a980*/  LOP3.LUT P1, RZ, R17.reuse, 0x8, RZ, 0xc0, !PT ;  /* 0x0000000811ff7812 */ /* 0x040fe4000782c0ff */
        /* <DEDUP_REMOVED lines=11> */
[----:B------:R-:W0:Y:S10]  /*2aa40*/  SHFL.IDX PT, R2, R6, RZ, 0x181f ;  /* 0x00181fff06027589 */ /* 0x000e3400000e0000 */
[----:B-----5:R-:W-:-:S02]  /*2aa50*/  @!P2 LEA R3, P6, R13, R3, 0x1 ;  /* 0x000000030d03a211 */ /* 0x020fc400078c08ff */
[----:B------:R-:W-:-:S04]  /*2aa60*/  @!P2 LOP3.LUT R8, R4, 0x40, RZ, 0xc0, !PT ;  /* 0x000000400408a812 */ /* 0x000fc800078ec0ff */
[----:B------:R-:W-:Y:S02]  /*2aa70*/  @!P2 SHF.R.U32.HI R8, RZ, 0x2, R8 ;  /* 0x00000002ff08a819 */ /* 0x000fe40000011608 */
[----:B------:R-:W-:Y:S02]  /*2aa80*/  @!P2 LEA R9, R11, UR38, 0x1 ;  /* 0x000000260b09ac11 */ /* 0x000fe4000f8e08ff */
[----:B------:R-:W-:Y:S01]  /*2aa90*/  @!P2 ISETP.NE.U32.AND P4, PT, R8, RZ, PT ;  /* 0x000000ff0800a20c */ /* 0x000fe20003f85070 */
[----:B0-----:R-:W-:-:S05]  /*2aaa0*/  @!P2 IMAD.X R2, RZ, RZ, R2, P6 ;  /* 0x000000ffff02a224 */ /* 0x001fca00030e0602 */
[----:B------:R-:W-:-:S04]  /*2aab0*/  @!P2 LOP3.LUT R3, R3, R2, RZ, 0x3c, !PT ;  /* 0x000000020303a212 */ /* 0x000fc800078e3cff */
[----:B------:R-:W-:Y:S02]  /*2aac0*/  @!P2 LOP3.LUT R2, R3, R2, RZ, 0x3c, !PT ;  /* 0x000000020302a212 */ /* 0x000fe400078e3cff */
[----:B------:R-:W-:Y:S02]  /*2aad0*/  @!P2 LOP3.LUT R8, R5, 0x80, RZ, 0xc0, !PT ;  /* 0x000000800508a812 */ /* 0x000fe400078ec0ff */
        /* <DEDUP_REMOVED lines=14> */
[----:B---3--:R-:W-:-:S13]  /*2abc0*/  ISETP.GE.AND P2, PT, R10, R7, PT ;  /* 0x000000070a00720c */ /* 0x008fda0003f46270 */
        /* <DEDUP_REMOVED lines=19> */
[----:B------:R-:W-:-:S13]  /*2ad00*/  @!P2 ISETP.NE.U32.AND P4, PT, R8, RZ, PT ;  /* 0x000000ff0800a20c */ /* 0x000fda0003f85070 */
[----:B------:R0:W-:Y:S01]  /*2ad10*/  @!P2 LDGSTS.E.BYPASS.LTC128B.128 [R21+0x34c00], desc[UR44][R2.64+0x380], P4 ;  /* 0x34c003800215afae */ /* 0x0001e2000a101d6c */
[----:B----4-:R-:W-:-:S03]  /*2ad20*/  ISETP.GE.AND P2, PT, R15, R7, PT ;  /* 0x000000070f00720c */ /* 0x010fc60003f46270 */
[----:B0-----:R-:W0:Y:S04]  /*2ad30*/  SHFL.IDX PT, R3, R0, 0x2, 0x181f ;  /* 0x00581f0000037f89 */ /* 0x001e2800000e0000 */
[----:B------:R-:W1:Y:S06]  /*2ad40*/  SHFL.IDX PT, R2, R6, 0x2, 0x181f ;  /* 0x00581f0006027f89 */ /* 0x000e6c00000e0000 */
[----:B------:R-:W-:-:S02]  /*2ad50*/  @!P2 LOP3.LUT R8, R4, 0x40, RZ, 0xc0, !PT ;  /* 0x000000400408a812 */ /* 0x000fc400078ec0ff */
[----:B0-----:R-:W-:-:S05]  /*2ad60*/  @!P2 LEA R3, P4, R13, R3, 0x1 ;  /* 0x000000030d03a211 */ /* 0x001fca00078808ff */
[----:B-1----:R-:W-:Y:S01]  /*2ad70*/  @!P2 IMAD.X R2, RZ, RZ, R2, P4 ;  /* 0x000000ffff02a224 */ /* 0x002fe200020e0602 */
[----:B------:R-:W-:-:S04]  /*2ad80*/  LOP3.LUT P4, RZ, R17, 0x10, RZ, 0xc0, !PT ;  /* 0x0000001011ff7812 */ /* 0x000fc8000788c0ff */
[----:B------:R-:W-:-:S04]  /*2ad90*/  @!P2 LOP3.LUT R3, R3, R2, RZ, 0x3c, !PT ;  /* 0x000000020303a212 */ /* 0x000fc800078e3cff */
[----:B------:R-:W-:Y:S02]  /*2ada0*/  @!P2 LOP3.LUT R2, R3, R2, RZ, 0x3c, !PT ;  /* 0x000000020302a212 */ /* 0x000fe400078e3cff */
[----:B------:R-:W-:Y:S02]  /*2adb0*/  @!P2 LEA R9, R11, UR38, 0x1 ;  /* 0x000000260b09ac11 */ /* 0x000fe4000f8e08ff */
[----:B------:R-:W-:Y:S02]  /*2adc0*/  @!P2 LOP3.LUT R3, R3, R2, RZ, 0x3c, !PT ;  /* 0x000000020303a212 */ /* 0x000fe400078e3cff */
[----:B------:R-:W-:-:S03]  /*2add0*/  @!P2 SHF.R.U32.HI R8, RZ, 0x2, R8 ;  /* 0x00000002ff08a819 */ /* 0x000fc60000011608 */
        /* <DEDUP_REMOVED lines=11> */
[----:B------:R-:W2:Y:S04]  /*2ae90*/  SHFL.IDX PT, R6, R6, 0x3, 0x181f ;  /* 0x00781f0006067f89 */ /* 0x000ea800000e0000 */
[----:B------:R1:W3:Y:S06]  /*2aea0*/  SHFL.IDX PT, R14, R0, 0x3, 0x181f ;  /* 0x00781f00000e7f89 */ /* 0x0002ec00000e0000 */
[----:B------:R1:W-:Y:S02]  /*2aeb0*/  @!P2 LDGSTS.E.BYPASS.LTC128B.128 [R9+0x35400], desc[UR44][R2.64+0x380], P4 ;  /* 0x354003800209afae */ /* 0x0003e4000a101d6c */
.L_x_2262:
[----:B-1----:R-:W4:Y:S01]  /*2aec0*/  LDL.LU R0, [R1+0x478] ;  /* 0x0004780001007983 */ /* 0x002f220000300800 */
[----:B------:R-:W-:Y:S01]  /*2aed0*/  BSSY B0, `(.L_x_2150) ;  /* 0x0000024000007945 */ /* 0x000fe20003800000 */
[----:B----4-:R-:W-:-:S13]  /*2aee0*/  ISETP.GE.AND P2, PT, R0, R7, PT ;  /* 0x000000070000720c */ /* 0x010fda0003f46270 */
[----:B------:R-:W-:Y:S05]  /*2aef0*/  @P2 BRA `(.L_x_2151) ;  /* 0x0000000000842947 */ /* 0x000fea0003800000 */
[----:B------:R-:W1:Y:S01]  /*2af00*/  S2R R0, SR_TID.X ;  /* 0x0000000000007919 */ /* 0x000e620000002100 */
[C---:B------:R-:W-:Y:S02]  /*2af10*/  LOP3.LUT P6, RZ, R17.reuse, 0x10, RZ, 0xc0, !PT ;  /* 0x0000001011ff7812 */ /* 0x040fe400078cc0ff */
[C---:B------:R-:W-:Y:S01]  /*2af20*/  LOP3.LUT P4, RZ, R17.reuse, 0x8, RZ, 0xc0, !PT ;  /* 0x0000000811ff7812 */ /* 0x040fe2000788c0ff */
[----:B0-----:R-:W0:Y:S01]  /*2af30*/  S2R R3, SR_TID.X ;  /* 0x0000000000037919 */ /* 0x001e220000002100 */
[----:B------:R-:W-:Y:S02]  /*2af40*/  LOP3.LUT P3, RZ, R17, 0x4, RZ, 0xc0, !PT ;  /* 0x0000000411ff7812 */ /* 0x000fe4000786c0ff */
[----:B------:R-:W-:Y:S02]  /*2af50*/  LOP3.LUT R4, R4, 0x40, RZ, 0xc0, !PT ;  /* 0x0000004004047812 */ /* 0x000fe400078ec0ff */
[----:B------:R-:W-:Y:S02]  /*2af60*/  LOP3.LUT R5, R5, 0x80, RZ, 0xc0, !PT ;  /* 0x0000008005057812 */ /* 0x000fe400078ec0ff */
[----:B------:R-:W-:-:S02]  /*2af70*/  SHF.R.U32.HI R4, RZ, 0x2, R4 ;  /* 0x00000002ff047819 */ /* 0x000fc40000011604 */
[----:B------:R-:W-:Y:S02]  /*2af80*/  SHF.R.U32.HI R5, RZ, 0x3, R5 ;  /* 0x00000003ff057819 */ /* 0x000fe40000011605 */
[----:B-1----:R-:W-:Y:S01]  /*2af90*/  LOP3.LUT R0, R0, 0x7f, RZ, 0xc0, !PT ;  /* 0x0000007f00007812 */ /* 0x002fe200078ec0ff */
[----:B0-----:R-:W-:-:S04]  /*2afa0*/  IMAD.SHL.U32 R2, R3, 0x8, RZ ;  /* 0x0000000803027824 */ /* 0x001fc800078e00ff */
[----:B------:R-:W-:Y:S02]  /*2afb0*/  IMAD.SHL.U32 R8, R0, 0x8, RZ ;  /* 0x0000000800087824 */ /* 0x000fe400078e00ff */
[----:B------:R-:W-:Y:S01]  /*2afc0*/  IMAD.SHL.U32 R0, R3, 0x8, RZ ;  /* 0x0000000803007824 */ /* 0x000fe200078e00ff */
[----:B------:R-:W-:-:S04]  /*2afd0*/  LOP3.LUT R2, R2, 0x38, RZ, 0xc0, !PT ;  /* 0x0000003802027812 */ /* 0x000fc800078ec0ff */
[----:B------:R-:W-:Y:S02]  /*2afe0*/  LOP3.LUT R0, R0, 0x1f8, RZ, 0xc0, !PT ;  /* 0x000001f800007812 */ /* 0x000fe400078ec0ff */
[----:B---3--:R-:W-:Y:S02]  /*2aff0*/  LEA R2, P2, R2, R14, 0x1 ;  /* 0x0000000e02027211 */ /* 0x008fe400078408ff */
[----:B------:R-:W-:-:S03]  /*2b000*/  LOP3.LUT R0, R0, 0x38, R3, 0x78, !PT ;  /* 0x0000003800007812 */ /* 0x000fc600078e7803 */
[----:B--2---:R-:W-:Y:S01]  /*2b010*/  IMAD.X R3, RZ, RZ, R6, P2 ;  /* 0x000000ffff037224 */ /* 0x004fe200010e0606 */
        /* <DEDUP_REMOVED lines=15> */
.L_x_2151:
[----:B------:R-:W-:Y:S05]  /*2b110*/  BSYNC B0 ;  /* 0x0000000000007941 */ /* 0x000fea0003800000 */
.L_x_2150:
[----:B------:R-:W-:Y:S01]  /*2b120*/  NOP ;  /* 0x0000000000007918 */ /* 0x000fe20000000000 */
[----:B------:R-:W-:Y:S01]  /*2b130*/  SYNCS.ARRIVE.TRANS64.RED.A0T1 RZ, [UR38+0x38810], RZ ;  /* 0x038810ffffff79a7 */ /* 0x000fe20008200426 */
[----:B01----:R-:W-:Y:S01]  /*2b140*/  IMAD.MOV.U32 R2, RZ, RZ, 0x1 ;  /* 0x00000001ff027424 */ /* 0x003fe200078e00ff */
[----:B------:R-:W-:Y:S04]  /*2b150*/  ARRIVES.LDGSTSBAR.64.TRANSCNT [UR38+0x38810] ;  /* 0x03881000ff0079b0 */ /* 0x000fe80008000aa6 */
[----:B------:R-:W-:Y:S01]  /*2b160*/  SHF.L.U32 R2, R2, 0x1f, RZ ;  /* 0x0000001f02027819 */ /* 0x000fe200000006ff */
[----:B------:R-:W-:Y:S01]  /*2b170*/  NOP ;  /* 0x0000000000007918 */ /* 0x000fe20000000000 */
[----:B------:R-:W-:Y:S02]  /*2b180*/  SYNCS.ARRIVE.TRANS64.A1T0 RZ, [UR38+0x38810], RZ ;  /* 0x038810ffffff79a7 */ /* 0x000fe40008100026 */
[----:B------:R-:W0:Y:S02]  /*2b190*/  SYNCS.PHASECHK.TRANS64.TRYWAIT P0, [UR38+0x38820], R2 ;  /* 0x03882002ff0075a7 */ /* 0x000e240008000166 */
[----:B0-----:R-:W-:Y:S05]  /*2b1a0*/  @!P0 BRA `(.L_x_2152) ;  /* 0x0000004000c88947 */ /* 0x001fea0003800000 */
.L_x_2263:
[----:B------:R-:W-:Y:S01]  /*2b1b0*/  LOP3.LUT P0, RZ, R17, 0x2, RZ, 0xc0, !PT ;  /* 0x0000000211ff7812 */ /* 0x000fe2000780c0ff */
[----:B------:R-:W-:Y:S01]  /*2b1c0*/  BSSY B0, `(.L_x_2153) ;  /* 0x000007f000007945 */ /* 0x000fe20003800000 */
[----:B------:R-:W-:-:S11]  /*2b1d0*/  IMAD.MOV.U32 R0, RZ, RZ, 0x1 ;  /* 0x00000001ff007424 */ /* 0x000fd600078e00ff */
[----:B------:R-:W-:Y:S05]  /*2b1e0*/  @!P0 BRA `(.L_x_2154) ;  /* 0x0000000400f08947 */ /* 0x000fea0003800000 */
[----:B------:R-:W1:Y:S01]  /*2b1f0*/  SYNCS.PHASECHK.TRANS64.TRYWAIT P0, [UR38+0x38860], R2 ;  /* 0x03886002ff0075a7 */ /* 0x000e620008000166 */
[----:B0-----:R-:W0:Y:S02]  /*2b200*/  S2R R3, SR_TID.X ;  /* 0x0000000000037919 */ /* 0x001e240000002100 */
[----:B0-----:R-:W-:-:S04]  /*2b210*/  LOP3.LUT R3, R3, 0x7f, RZ, 0xc0, !PT ;  /* 0x0000007f03037812 */ /* 0x001fc800078ec0ff */
[----:B------:R-:W-:Y:S01]  /*2b220*/  ISETP.NE.AND P1, PT, R3, RZ, PT ;  /* 0x000000ff0300720c */ /* 0x000fe20003f25270 */
[----:B-1----:R-:W-:-:S12]  /*2b230*/  @!P0 BRA `(.L_x_2155) ;  /* 0x0000004000bc8947 */ /* 0x002fd80003800000 */
.L_x_2264:
        /* <DEDUP_REMOVED lines=8> */
.L_x_2157:
[----:B------:R-:W-:Y:S05]  /*2b2c0*/  BSYNC B1 ;  /* 0x0000000000017941 */ /* 0x000fea0003800000 */
.L_x_2156:
[----:B0-----:R-:W4:Y:S01]  /*2b2d0*/  LDL.LU R2, [R1+0x444] ;  /* 0x0004440001027983 */ /* 0x001f220000300800 */
        /* <DEDUP_REMOVED lines=9> */
[----:B----4-:R-:W-:-:S08]  /*2b370*/  IMAD.SHL.U32 R2, R2, 0x40, RZ ;  /* 0x0000004002027824 */ /* 0x010fd000078e00ff */
.L_x_2158:
        /* <DEDUP_REMOVED lines=13> */
.L_x_2159:
        /* <DEDUP_REMOVED lines=13> */
.L_x_2160:
        /* <DEDUP_REMOVED lines=13> */
.L_x_2161:
        /* <DEDUP_REMOVED lines=13> */
.L_x_2162:
        /* <DEDUP_REMOVED lines=13> */
.L_x_2163:
        /* <DEDUP_REMOVED lines=13> */
.L_x_2164:
        /* <DEDUP_REMOVED lines=13> */
.L_x_2165:
        /* <DEDUP_REMOVED lines=8> */
.L_x_2154:
[----:B------:R-:W-:Y:S05]  /*2b9b0*/  BSYNC B0 ;  /* 0x0000000000007941 */ /* 0x000fea0003800000 */
.L_x_2153:
[----:B------:R-:W4:Y:S04]  /*2b9c0*/  LDL.LU R4, [R1+0x468] ;  /* 0x0004680001047983 */ /* 0x000f280000300800 */
[----:B0-----:R-:W5:Y:S01]  /*2b9d0*/  LDL R3, [R1+0x448] ;  /* 0x0004480001037983 */ /* 0x001f620000100800 */
[----:B------:R-:W-:Y:S02]  /*2b9e0*/  IMAD.MOV.U32 R7, RZ, RZ, RZ ;  /* 0x000000ffff077224 */ /* 0x000fe400078e00ff */
[----:B--2---:R-:W-:Y:S02]  /*2b9f0*/  IMAD.MOV.U32 R6, RZ, RZ, 0x1 ;  /* 0x00000001ff067424 */ /* 0x004fe400078e00ff */
[----:B----4-:R-:W-:-:S05]  /*2ba00*/  VIADD R8, R4, 0xfffffffe ;  /* 0xfffffffe04087836 */ /* 0x010fca0000000000 */
[----:B-----5:R-:W-:-:S13]  /*2ba10*/  ISETP.GE.AND P0, PT, R8, R3, PT ;  /* 0x000000030800720c */ /* 0x020fda0003f06270 */
[----:B------:R-:W-:Y:S05]  /*2ba20*/  @!P0 BRA `(.L_x_2129) ;  /* 0x00000024000c8947 */ /* 0x000fea0003800000 */
[----:B------:R-:W2:Y:S04]  /*2ba30*/  LDL.LU R5, [R1+0x454] ;  /* 0x0004540001057983 */ /* 0x000ea80000300800 */
[----:B------:R-:W4:Y:S01]  /*2ba40*/  LDL.LU R4, [R1+0x450] ;  /* 0x0004500001047983 */ /* 0x000f220000300800 */
[----:B------:R-:W-:Y:S01]  /*2ba50*/  UIADD3 UR4, UR40, 0x1, URZ ;  /* 0x0000000128047890 */ /* 0x000fe2000fffe03f */
[----:B------:R-:W-:Y:S01]  /*2ba60*/  LOP3.LUT R3, RZ, R3, RZ, 0x33, !PT ;  /* 0x00000003ff037212 */ /* 0x000fe200078e33ff */
[----:B------:R-:W-:-:S04]  /*2ba70*/  IMAD.MOV.U32 R6, RZ, RZ, 0x1 ;  /* 0x00000001ff067424 */ /* 0x000fc800078e00ff */
[----:B--2---:R-:W-:Y:S01]  /*2ba80*/  IMAD R0, R5, UR4, RZ ;  /* 0x0000000405007c24 */ /* 0x004fe2000f8e02ff */
[----:B------:R-:W-:-:S04]  /*2ba90*/  ULOP3.LUT UR4, URZ, UR41, URZ, 0x33, !UPT ;  /* 0x000000293f047292 */ /* 0x000fc8000f8e333f */
[----:B------:R-:W-:-:S04]  /*2baa0*/  LOP3.LUT R0, RZ, R0, RZ, 0x33, !PT ;  /* 0x00000000ff007212 */ /* 0x000fc800078e33ff */
[----:B----4-:R-:W-:Y:S01]  /*2bab0*/  VIADDMNMX R0, R0, -R4, UR4, !PT ;  /* 0x0000000400007e46 */ /* 0x010fe2000f800904 */
[----:B------:R-:W-:Y:S01]  /*2bac0*/  ULOP3.LUT UR4, URZ, UR42, URZ, 0x33, !UPT ;  /* 0x0000002a3f047292 */ /* 0x000fe2000f8e333f */
[----:B------:R-:W0:Y:S05]  /*2bad0*/  S2R R4, SR_TID.X ;  /* 0x0000000000047919 */ /* 0x000e2a0000002100 */
[----:B------:R-:W-:-:S04]  /*2bae0*/  VIMNMX R0, R0, UR4, !PT ;  /* 0x0000000400007c48 */ /* 0x000fc8000ffe0100 */
[----:B------:R-:W-:-:S05]  /*2baf0*/  VIADDMNMX R3, R0, 0x2, R3, !PT ;  /* 0x0000000200037846 */ /* 0x000fca0007800103 */
[----:B------:R-:W-:-:S05]  /*2bb00*/  VIADD R5, R3, 0xfffffffe ;  /* 0xfffffffe03057836 */ /* 0x000fca0000000000 */
[-C--:B------:R-:W-:Y:S02]  /*2bb10*/  ISETP.NE.AND P0, PT, R5, R0.reuse, PT ;  /* 0x000000000500720c */ /* 0x080fe40003f05270 */
[----:B------:R-:W-:-:S05]  /*2bb20*/  LOP3.LUT R0, RZ, R0, RZ, 0x33, !PT ;  /* 0x00000000ff007212 */ /* 0x000fca00078e33ff */
[----:B------:R-:W-:Y:S02]  /*2bb30*/  IMAD.IADD R2, R3, 0x1, R0 ;  /* 0x0000000103027824 */ /* 0x000fe400078e0200 */
[----:B------:R-:W-:-:S03]  /*2bb40*/  IMAD.MOV.U32 R0, RZ, RZ, 0x1 ;  /* 0x00000001ff007424 */ /* 0x000fc600078e00ff */
[----:B------:R-:W-:Y:S02]  /*2bb50*/  LOP3.LUT R11, R2, 0x1, RZ, 0xc0, !PT ;  /* 0x00000001020b7812 */ /* 0x000fe400078ec0ff */
[----:B0-----:R-:W-:Y:S01]  /*2bb60*/  LOP3.LUT R10, R4, 0x1f, RZ, 0xc0, !PT ;  /* 0x0000001f040a7812 */ /* 0x001fe200078ec0ff */
[----:B------:R-:W-:Y:S06]  /*2bb70*/  @!P0 BRA `(.L_x_2166) ;  /* 0x0000001400d48947 */ /* 0x000fec0003800000 */
[----:B------:R-:W-:Y:S01]  /*2bb80*/  BSSY B0, `(.L_x_2166) ;  /* 0x0000174000007945 */ /* 0x000fe20003800000 */
[----:B------:R-:W-:Y:S02]  /*2bb90*/  IMAD.IADD R9, R2, 0x1, -R11 ;  /* 0x0000000102097824 */ /* 0x000fe400078e0a0b */
[----:B------:R-:W-:-:S07]  /*2bba0*/  IMAD.MOV.U32 R0, RZ, RZ, 0x1 ;  /* 0x00000001ff007424 */ /* 0x000fce00078e00ff */
.L_x_2207:
        /* <DEDUP_REMOVED lines=27> */
.L_x_2169:
[----:B------:R-:W1:Y:S01]  /*2bd60*/  S2R R2, SR_TID.X ;  /* 0x0000000000027919 */ /* 0x000e620000002100 */
[----:B------:R-:W-:Y:S01]  /*2bd70*/  BSSY B2, `(.L_x_2170) ;  /* 0x0000006000027945 */ /* 0x000fe20003800000 */
[----:B-1----:R-:W-:Y:S02]  /*2bd80*/  LOP3.LUT R3, R2, 0x7f, RZ, 0xc0, !PT ;  /* 0x0000007f02037812 */ /* 0x002fe400078ec0ff */
[----:B------:R-:W-:Y:S02]  /*2bd90*/  SHF.L.U32 R2, R0, 0x1f, RZ ;  /* 0x0000001f00027819 */ /* 0x000fe400000006ff */
[----:B------:R-:W-:Y:S02]  /*2bda0*/  ISETP.NE.AND P2, PT, R3, RZ, PT ;  /* 0x000000ff0300720c */ /* 0x000fe40003f45270 */
[----:B------:R-:W1:Y:S02]  /*2bdb0*/  SYNCS.PHASECHK.TRANS64.TRYWAIT P0, [UR38+0x38848], R2 ;  /* 0x03884802ff0075a7 */ /* 0x000e640008000166 */
[----:B-1----:R-:W-:Y:S09]  /*2bdc0*/  @!P0 BRA `(.L_x_2171) ;  /* 0x0000003400f08947 */ /* 0x002ff20003800000 */
.L_x_2265:
[----:B------:R-:W-:Y:S05]  /*2bdd0*/  BSYNC B2 ;  /* 0x0000000000027941 */ /* 0x000fea0003800000 */
.L_x_2170:
[----:B------:R-:W-:Y:S04]  /*2bde0*/  BSSY B2, `(.L_x_2172) ;  /* 0x0000007000027945 */ /* 0x000fe80003800000 */
[----:B------:R-:W-:Y:S05]  /*2bdf0*/  @P2 BRA `(.L_x_2173) ;  /* 0x0000000000142947 */ /* 0x000fea0003800000 */
[----:B------:R-:W-:Y:S01]  /*2be00*/  ISETP.NE.AND P0, PT, R10, RZ, PT ;  /* 0x000000ff0a00720c */ /* 0x000fe20003f05270 */
[----:B-1----:R-:W-:-:S04]  /*2be10*/  IMAD.MOV.U32 R3, RZ, RZ, 0x2000 ;  /* 0x00002000ff037424 */ /* 0x002fc800078e00ff */
[----:B------:R2:W-:Y:S08]  /*2be20*/  SYNCS.ARRIVE.TRANS64 RZ, [UR38+0x38838], R3 ;  /* 0x03883803ffff79a7 */ /* 0x0005f00008000026 */
[----:B--2---:R-:W-:Y:S05]  /*2be30*/  @!P0 BRA `(.L_x_2173) ;  /* 0x0000000000048947 */ /* 0x004fea0003800000 */
[----:B------:R-:W-:Y:S01]  /*2be40*/  BPT.TRAP 0x1 ;  /* 0x000000040000795c */ /* 0x000fe20000300000 */
.L_x_2173:
[----:B------:R-:W-:Y:S05]  /*2be50*/  BSYNC B2 ;  /* 0x0000000000027941 */ /* 0x000fea0003800000 */
.L_x_2172:
        /* <DEDUP_REMOVED lines=11> */
.L_x_2174:
        /* <DEDUP_REMOVED lines=10> */
.L_x_2266:
[----:B------:R-:W-:Y:S05]  /*2bfb0*/  BSYNC B2 ;  /* 0x0000000000027941 */ /* 0x000fea0003800000 */
.L_x_2175:
        /* <DEDUP_REMOVED lines=9> */
.L_x_2178:
[----:B------:R-:W-:Y:S05]  /*2c050*/  BSYNC B2 ;  /* 0x0000000000027941 */ /* 0x000fea0003800000 */
.L_x_2177:
        /* <DEDUP_REMOVED lines=9> */
.L_x_2179:
        /* <DEDUP_REMOVED lines=13> */
.L_x_2180:
        /* <DEDUP_REMOVED lines=13> */
.L_x_2181:
        /* <DEDUP_REMOVED lines=13> */
.L_x_2182:
        /* <DEDUP_REMOVED lines=13> */
.L_x_2183:
        /* <DEDUP_REMOVED lines=13> */
.L_x_2184:
        /* <DEDUP_REMOVED lines=13> */
.L_x_2185:
        /* <DEDUP_REMOVED lines=13> */
.L_x_2186:
        /* <DEDUP_REMOVED lines=8> */
.L_x_2168:
[----:B------:R-:W-:Y:S05]  /*2c720*/  BSYNC B1 ;  /* 0x0000000000017941 */ /* 0x000fea0003800000 */
.L_x_2167:
[----:B------:R-:W-:Y:S01]  /*2c730*/  LOP3.LUT P3, RZ, R17, 0x2, RZ, 0xc0, !PT ;  /* 0x0000000211ff7812 */ /* 0x000fe2000786c0ff */
[----:B------:R-:W-:Y:S01]  /*2c740*/  BSSY B1, `(.L_x_2187) ;  /* 0x00000b5000017945 */ /* 0x000fe20003800000 */
[----:B------:R-:W-:-:S11]  /*2c750*/  LOP3.LUT R0, R0, 0x1, RZ, 0x3c, !PT ;  /* 0x0000000100007812 */ /* 0x000fd600078e3cff */
[----:B------:R-:W-:Y:S05]  /*2c760*/  @!P3 BRA `(.L_x_2188) ;  /* 0x0000000800c8b947 */ /* 0x000fea0003800000 */
[----:B------:R-:W-:Y:S01]  /*2c770*/  LOP3.LUT P3, RZ, R17, 0x1, RZ, 0xc0, !PT ;  /* 0x0000000111ff7812 */ /* 0x000fe2000786c0ff */
[----:B------:R-:W-:-:S12]  /*2c780*/  VIADD R12, R8, 0xffffffff ;  /* 0xffffffff080c7836 */ /* 0x000fd80000000000 */
[----:B------:R-:W-:Y:S05]  /*2c790*/  @!P3 BRA `(.L_x_2189) ;  /* 0x000000000048b947 */ /* 0x000fea0003800000 */
[----:B------:R-:W0:Y:S01]  /*2c7a0*/  LDC R5, c[0x0][0x43c] ;  /* 0x00010f00ff057b82 */ /* 0x000e220000000800 */
[----:B------:R-:W-:Y:S01]  /*2c7b0*/  ULDC.64 UR4, c[0x0][0x428] ;  /* 0x00010a0000047ab9 */ /* 0x000fe20000000a00 */
        /* <DEDUP_REMOVED lines=8> */
[----:B------:R-:W-:-:S04]  /*2c840*/  IMAD R5, R19, UR4, RZ ;  /* 0x0000000413057c24 */ /* 0x000fc8000f8e02ff */
[C---:B------:R-:W-:Y:S02]  /*2c850*/  IMAD R5, R18.reuse, UR5, R5 ;  /* 0x0000000512057c24 */ /* 0x040fe4000f8e0205 */
[----:B------:R-:W-:Y:S01]  /*2c860*/  IMAD.WIDE.U32 R2, R18, UR4, R2 ;  /* 0x0000000412027c25 */ /* 0x000fe2000f8e0002 */
[----:B------:R-:W-:-:S03]  /*2c870*/  ULDC.64 UR4, c[0x0][0x418] ;  /* 0x0001060000047ab9 */ /* 0x000fc60000000a00 */
[----:B------:R-:W-:Y:S01]  /*2c880*/  IMAD.IADD R3, R5, 0x1, R3 ;  /* 0x0000000105037824 */ /* 0x000fe200078e0203 */
[----:B------:R-:W-:-:S04]  /*2c890*/  LEA R4, P0, R2, UR4, 0x2 ;  /* 0x0000000402047c11 */ /* 0x000fc8000f8010ff */
[----:B------:R-:W-:-:S05]  /*2c8a0*/  LEA.HI.X R5, R2, UR5, R3, 0x2, P0 ;  /* 0x0000000502057c11 */ /* 0x000fca00080f1403 */
[----:B------:R0:W5:Y:S04]  /*2c8b0*/  LDG.E R16, desc[UR44][R4.64] ;  /* 0x0000002c04107981 */ /* 0x000168000c1e1900 */
.L_x_2189:
[----:B------:R-:W1:Y:S01]  /*2c8c0*/  S2R R2, SR_TID.X ;  /* 0x0000000000027919 */ /* 0x000e620000002100 */
[----:B------:R-:W-:Y:S01]  /*2c8d0*/  BSSY B2, `(.L_x_2190) ;  /* 0x0000006000027945 */ /* 0x000fe20003800000 */
[----:B-1----:R-:W-:Y:S02]  /*2c8e0*/  LOP3.LUT R3, R2, 0x7f, RZ, 0xc0, !PT ;  /* 0x0000007f02037812 */ /* 0x002fe400078ec0ff */
[----:B------:R-:W-:Y:S02]  /*2c8f0*/  SHF.L.U32 R2, R0, 0x1f, RZ ;  /* 0x0000001f00027819 */ /* 0x000fe400000006ff */
[----:B------:R-:W-:Y:S02]  /*2c900*/  ISETP.NE.AND P2, PT, R3, RZ, PT ;  /* 0x000000ff0300720c */ /* 0x000fe40003f45270 */
[----:B------:R-:W1:Y:S02]  /*2c910*/  SYNCS.PHASECHK.TRANS64.TRYWAIT P0, [UR38+0x38840], R2 ;  /* 0x03884002ff0075a7 */ /* 0x000e640008000166 */
[----:B-1----:R-:W-:Y:S09]  /*2c920*/  @!P0 BRA `(.L_x_2191) ;  /* 0x0000002c00488947 */ /* 0x002ff20003800000 */
.L_x_2267:
[----:B------:R-:W-:Y:S05]  /*2c930*/  BSYNC B2 ;  /* 0x0000000000027941 */ /* 0x000fea0003800000 */
.L_x_2190:
[----:B------:R-:W-:Y:S04]  /*2c940*/  BSSY B2, `(.L_x_2192) ;  /* 0x0000007000027945 */ /* 0x000fe80003800000 */
[----:B------:R-:W-:Y:S05]  /*2c950*/  @P2 BRA `(.L_x_2193) ;  /* 0x0000000000142947 */ /* 0x000fea0003800000 */
[----:B------:R-:W-:Y:S01]  /*2c960*/  ISETP.NE.AND P0, PT, R10, RZ, PT ;  /* 0x000000ff0a00720c */ /* 0x000fe20003f05270 */
[----:B-1----:R-:W-:-:S04]  /*2c970*/  IMAD.MOV.U32 R3, RZ, RZ, 0x2000 ;  /* 0x00002000ff037424 */ /* 0x002fc800078e00ff */
[----:B------:R2:W-:Y:S08]  /*2c980*/  SYNCS.ARRIVE.TRANS64 RZ, [UR38+0x38830], R3 ;  /* 0x03883003ffff79a7 */ /* 0x0005f00008000026 */
[----:B--2---:R-:W-:Y:S05]  /*2c990*/  @!P0 BRA `(.L_x_2193) ;  /* 0x0000000000048947 */ /* 0x004fea0003800000 */
[----:B------:R-:W-:Y:S01]  /*2c9a0*/  BPT.TRAP 0x1 ;  /* 0x000000040000795c */ /* 0x000fe20000300000 */
.L_x_2193:
[----:B------:R-:W-:Y:S05]  /*2c9b0*/  BSYNC B2 ;  /* 0x0000000000027941 */ /* 0x000fea0003800000 */
.L_x_2192:
        /* <DEDUP_REMOVED lines=11> */
.L_x_2194:
        /* <DEDUP_REMOVED lines=11> */
.L_x_2268:
[----:B------:R-:W-:Y:S05]  /*2cb20*/  BSYNC B2 ;  /* 0x0000000000027941 */ /* 0x000fea0003800000 */
.L_x_2195:
        /* <DEDUP_REMOVED lines=9> */
.L_x_2198:
[----:B------:R-:W-:Y:S05]  /*2cbc0*/  BSYNC B2 ;  /* 0x0000000000027941 */ /* 0x000fea0003800000 */
.L_x_2197:
        /* <DEDUP_REMOVED lines=9> */
.L_x_2199:
        /* <DEDUP_REMOVED lines=13> */
.L_x_2200:
        /* <DEDUP_REMOVED lines=13> */
.L_x_2201:
        /* <DEDUP_REMOVED lines=13> */
.L_x_2202:
        /* <DEDUP_REMOVED lines=13> */
.L_x_2203:
        /* <DEDUP_REMOVED lines=13> */
.L_x_2204:
        /* <DEDUP_REMOVED lines=13> */
.L_x_2205:
        /* <DEDUP_REMOVED lines=13> */
.L_x_2206:
        /* <DEDUP_REMOVED lines=8> */
.L_x_2188:
[----:B------:R-:W-:Y:S05]  /*2d290*/  BSYNC B1 ;  /* 0x0000000000017941 */ /* 0x000fea0003800000 */
.L_x_2187:
[----:B------:R-:W-:Y:S01]  /*2d2a0*/  VIADD R8, R8, 0xfffffffe ;  /* 0xfffffffe08087836 */ /* 0x000fe20000000000 */
[----:B------:R-:W-:Y:S06]  /*2d2b0*/  @P1 BRA `(.L_x_2207) ;  /* 0xffffffe8003c1947 */ /* 0x000fec000383ffff */
[----:B------:R-:W-:Y:S05]  /*2d2c0*/  BSYNC B0 ;  /* 0x0000000000007941 */ /* 0x000fea0003800000 */
.L_x_2166:
        /* <DEDUP_REMOVED lines=8> */
[----:B------:R-:W-:Y:S02]  /*2d350*/  ULDC.64 UR4, c[0x0][0x428] ;  /* 0x00010a0000047ab9 */ /* 0x000fe40000000a00 */
        /* <DEDUP_REMOVED lines=16> */
.L_x_2210:
[----:B------:R-:W1:Y:S01]  /*2d460*/  S2R R2, SR_TID.X ;  /* 0x0000000000027919 */ /* 0x000e620000002100 */
[----:B------:R-:W-:Y:S01]  /*2d470*/  BSSY B1, `(.L_x_2211) ;  /* 0x0000006000017945 */ /* 0x000fe20003800000 */
[----:B-1----:R-:W-:Y:S02]  /*2d480*/  LOP3.LUT R3, R2, 0x7f, RZ, 0xc0, !PT ;  /* 0x0000007f02037812 */ /* 0x002fe400078ec0ff */
[----:B------:R-:W-:Y:S02]  /*2d490*/  SHF.L.U32 R2, R0, 0x1f, RZ ;  /* 0x0000001f00027819 */ /* 0x000fe400000006ff */
[----:B------:R-:W-:Y:S02]  /*2d4a0*/  ISETP.NE.AND P1, PT, R3, RZ, PT ;  /* 0x000000ff0300720c */ /* 0x000fe40003f25270 */
[----:B------:R-:W1:Y:S02]  /*2d4b0*/  SYNCS.PHASECHK.TRANS64.TRYWAIT P0, [UR38+0x38848], R2 ;  /* 0x03884802ff0075a7 */ /* 0x000e640008000166 */
[----:B-1----:R-:W-:Y:S09]  /*2d4c0*/  @!P0 BRA `(.L_x_2212) ;  /* 0x0000002000908947 */ /* 0x002ff20003800000 */
.L_x_2269:
[----:B------:R-:W-:Y:S05]  /*2d4d0*/  BSYNC B1 ;  /* 0x0000000000017941 */ /* 0x000fea0003800000 */
.L_x_2211:
[----:B------:R-:W-:Y:S04]  /*2d4e0*/  BSSY B1, `(.L_x_2213) ;  /* 0x0000007000017945 */ /* 0x000fe80003800000 */
[----:B------:R-:W-:Y:S05]  /*2d4f0*/  @P1 BRA `(.L_x_2214) ;  /* 0x0000000000141947 */ /* 0x000fea0003800000 */
[----:B------:R-:W-:Y:S01]  /*2d500*/  ISETP.NE.AND P0, PT, R10, RZ, PT ;  /* 0x000000ff0a00720c */ /* 0x000fe20003f05270 */
[----:B-1----:R-:W-:-:S04]  /*2d510*/  IMAD.MOV.U32 R3, RZ, RZ, 0x2000 ;  /* 0x00002000ff037424 */ /* 0x002fc800078e00ff */
[----:B------:R2:W-:Y:S08]  /*2d520*/  SYNCS.ARRIVE.TRANS64 RZ, [UR38+0x38838], R3 ;  /* 0x03883803ffff79a7 */ /* 0x0005f00008000026 */
[----:B--2---:R-:W-:Y:S05]  /*2d530*/  @!P0 BRA `(.L_x_2214) ;  /* 0x0000000000048947 */ /* 0x004fea0003800000 */
[----:B------:R-:W-:Y:S01]  /*2d540*/  BPT.TRAP 0x1 ;  /* 0x000000040000795c */ /* 0x000fe20000300000 */
.L_x_2214:
[----:B------:R-:W-:Y:S05]  /*2d550*/  BSYNC B1 ;  /* 0x0000000000017941 */ /* 0x000fea0003800000 */
.L_x_2213:
        /* <DEDUP_REMOVED lines=11> */
.L_x_2215:
[----:B------:R-:W-:-:S13]  /*2d610*/  @P0 ELECT P2, URZ, PT ;  /* 0x00000000003f082f */ /* 0x000fda0003840000 */
[----:B-----5:R-:W-:Y:S01]  /*2d620*/  @P2 R2UR UR13, R16 ;  /* 0x00000000100d22ca */ /* 0x020fe200000e0000 */
[----:B------:R-:W-:Y:S01]  /*2d630*/  UMOV UR12, UR36 ;  /* 0x00000024000c7c82 */ /* 0x000fe20008000000 */
[----:B------:R-:W-:Y:S02]  /*2d640*/  @P2 R2UR UR11, R8 ;  /* 0x00000000080b22ca */ /* 0x000fe400000e0000 */
[----:B------:R-:W-:Y:S02]  /*2d650*/  @P2 PLOP3.LUT P0, PT, P2, PT, PT, 0x8, 0x0 ;  /* 0x000000000000281c */ /* 0x000fe4000170e170 */
[----:B------:R-:W-:-:S09]  /*2d660*/  PLOP3.LUT P2, PT, PT, PT, PT, 0x8, 0x0 ;  /* 0x000000000000781c */ /* 0x000fd20003f4e170 */
[----:B------:R2:W-:Y:S02]  /*2d670*/  UTMALDG.4D [UR8], [UR4], desc[UR6] ;  /* 0x00000608040075b4 */ /* 0x0005e40008019000 */
[----:B--2---:R-:W-:Y:S05]  /*2d680*/  @P0 BRA.U.ANY `(.L_x_2215) ;  /* 0xfffffffd00e00947 */ /* 0x004fea000393ffff */
[----:B------:R-:W2:Y:S01]  /*2d690*/  SYNCS.PHASECHK.TRANS64.TRYWAIT P0, [UR38+0x38868], R2 ;  /* 0x03886802ff0075a7 */ /* 0x000ea20008000166 */
[----:B------:R-:W-:Y:S04]  /*2d6a0*/  BSSY B1, `(.L_x_2216) ;  /* 0x0000002000017945 */ /* 0x000fe80003800000 */
[----:B--2---:R-:W-:Y:S05]  /*2d6b0*/  @!P0 BRA `(.L_x_2217) ;  /* 0x00000020002c8947 */ /* 0x004fea0003800000 */
.L_x_2270:
[----:B------:R-:W-:Y:S05]  /*2d6c0*/  BSYNC B1 ;  /* 0x0000000000017941 */ /* 0x000fea0003800000 */
.L_x_2216:
        /* <DEDUP_REMOVED lines=9> */
.L_x_2219:
[----:B------:R-:W-:Y:S05]  /*2d760*/  BSYNC B1 ;  /* 0x0000000000017941 */ /* 0x000fea0003800000 */
.L_x_2218:
        /* <DEDUP_REMOVED lines=9> */
.L_x_2220:
        /* <DEDUP_REMOVED lines=13> */
.L_x_2221:
        /* <DEDUP_REMOVED lines=13> */
.L_x_2222:
        /* <DEDUP_REMOVED lines=13> */
.L_x_2223:
        /* <DEDUP_REMOVED lines=13> */
.L_x_2224:
        /* <DEDUP_REMOVED lines=13> */
.L_x_2225:
        /* <DEDUP_REMOVED lines=13> */
.L_x_2226:
        /* <DEDUP_REMOVED lines=13> */
.L_x_2227:
        /* <DEDUP_REMOVED lines=8> */
.L_x_2209:
[----:B------:R-:W-:Y:S05]  /*2de30*/  BSYNC B0 ;  /* 0x0000000000007941 */ /* 0x000fea0003800000 */
.L_x_2208:
[----:B------:R-:W-:Y:S02]  /*2de40*/  LOP3.LUT R0, R0, 0x1, RZ, 0x3c, !PT ;  /* 0x0000000100007812 */ /* 0x000fe400078e3cff */
[----:B------:R-:W-:-:S07]  /*2de50*/  CS2R R6, SRZ ;  /* 0x0000000000067805 */ /* 0x000fce000001ff00 */
.L_x_2129:
[----:B------:R-:W1:Y:S01]  /*2de60*/  S2R R3, SR_CgaCtaId ;  /* 0x0000000000037919 */ /* 0x000e620000008800 */
[----:B------:R-:W-:Y:S02]  /*2de70*/  MOV R2, 0x400 ;  /* 0x0000040000027802 */ /* 0x000fe40000000f00 */
[----:B------:R-:W-:Y:S02]  /*2de80*/  SHF.L.U32 R7, R7, 0x1f, RZ ;  /* 0x0000001f07077819 */ /* 0x000fe400000006ff */
[----:B-1----:R-:W-:-:S04]  /*2de90*/  LEA R2, R3, R2, 0x18 ;  /* 0x0000000203027211 */ /* 0x002fc800078ec0ff */
[----:B------:R-:W1:Y:S02]  /*2dea0*/  SYNCS.PHASECHK.TRANS64.TRYWAIT P0, [R2+URZ+0x38820], R7 ;  /* 0x03882007020075a7 */ /* 0x000e64000800017f */
[----:B-1----:R-:W-:Y:S05]  /*2deb0*/  @!P0 BRA `(.L_x_2228) ;  /* 0x0000001800448947 */ /* 0x002fea0003800000 */
.L_x_2271:
[----:B------:R-:W-:-:S03]  /*2dec0*/  UMOV UR4, 0xffffffff ;  /* 0xffffffff00047882 */ /* 0x000fc60000000000 */
[----:B------:R-:W-:Y:S05]  /*2ded0*/  BRA.DIV UR4, `(.L_x_2229) ;  /* 0x0000001a04507947 */ /* 0x000fea000b800000 */
[----:B------:R-:W2:Y:S02]  /*2dee0*/  S2R R3, SR_TID.X ;  /* 0x0000000000037919 */ /* 0x000ea40000002100 */
[----:B--2---:R-:W-:-:S04]  /*2def0*/  SHF.R.U32.HI R3, RZ, 0x5, R3 ;  /* 0x00000005ff037819 */ /* 0x004fc80000011603 */
[----:B------:R-:W-:-:S05]  /*2df00*/  LOP3.LUT R3, R3, 0x3, RZ, 0xc0, !PT ;  /* 0x0000000303037812 */ /* 0x000fca00078ec0ff */
[----:B---3--:R2:W3:Y:S02]  /*2df10*/  SHFL.IDX PT, R14, R3, RZ, 0x1f ;  /* 0x00001fff030e7589 */ /* 0x0084e400000e0000 */
.L_x_2274:
[----:B---3--:R-:W-:-:S13]  /*2df20*/  ISETP.NE.AND P0, PT, R14, RZ, PT ;  /* 0x000000ff0e00720c */ /* 0x008fda0003f05270 */
[----:B------:R-:W-:Y:S05]  /*2df30*/  @P0 BRA `(.L_x_1998) ;  /* 0x0000000000880947 */ /* 0x000fea0003800000 */
[----:B------:R-:W-:-:S03]  /*2df40*/  UMOV UR4, 0xffffffff ;  /* 0xffffffff00047882 */ /* 0x000fc60000000000 */
[----:B------:R-:W-:Y:S05]  /*2df50*/  BRA.DIV UR4, `(.L_x_2230) ;  /* 0x0000001a04647947 */ /* 0x000fea000b800000 */
[----:B------:R-:W-:-:S13]  /*2df60*/  ELECT P6, URZ, PT ;  /* 0x00000000003f782f */ /* 0x000fda00038c0000 */
.L_x_2277:
[----:B------:R-:W-:Y:S05]  /*2df70*/  @!P6 BRA `(.L_x_1998) ;  /* 0x000000000078e947 */ /* 0x000fea0003800000 */
[----:B--2---:R-:W2:Y:S02]  /*2df80*/  LDL.LU R3, [R1+0x44c] ;  /* 0x00044c0001037983 */ /* 0x004ea40000300800 */
[----:B--2---:R-:W-:-:S04]  /*2df90*/  LOP3.LUT R3, R3, 0x2, RZ, 0xfc, !PT ;  /* 0x0000000203037812 */ /* 0x004fc800078efcff */
[----:B------:R-:W-:-:S13]  /*2dfa0*/  ISETP.NE.AND P2, PT, R3, 0x3, PT ;  /* 0x000000030300780c */ /* 0x000fda0003f45270 */
[----:B------:R-:W-:Y:S05]  /*2dfb0*/  @!P2 BRA `(.L_x_2231) ;  /* 0x000000000004a947 */ /* 0x000fea0003800000 */
[----:B------:R-:W-:Y:S01]  /*2dfc0*/  BPT.TRAP 0x1 ;  /* 0x000000040000795c */ /* 0x000fe20000300000 */
.L_x_2231:
[----:B------:R-:W-:Y:S01]  /*2dfd0*/  VIADD R3, R2, 0x38840 ;  /* 0x0003884002037836 */ /* 0x000fe20000000000 */
[----:B-1----:R-:W-:Y:S01]  /*2dfe0*/  SHF.L.U32 R7, R0, 0x1f, RZ ;  /* 0x0000001f00077819 */ /* 0x002fe200000006ff */
[C---:B------:R-:W-:Y:S02]  /*2dff0*/  VIADD R4, R6.reuse, 0x1 ;  /* 0x0000000106047836 */ /* 0x040fe40000000000 */
[----:B------:R-:W-:-:S03]  /*2e000*/  IMAD R8, R6, 0x8, R3 ;  /* 0x0000000806087824 */ /* 0x000fc600078e0203 */
[C---:B------:R-:W-:Y:S01]  /*2e010*/  ISETP.NE.AND P1, PT, R4.reuse, 0x2, PT ;  /* 0x000000020400780c */ /* 0x040fe20003f25270 */
[----:B------:R-:W1:Y:S03]  /*2e020*/  SYNCS.PHASECHK.TRANS64.TRYWAIT P0, [R8+URZ], R7 ;  /* 0x00000007080075a7 */ /* 0x000e66000800017f */
[----:B0-----:R-:W-:Y:S02]  /*2e030*/  SEL R5, RZ, 0x1, P1 ;  /* 0x00000001ff057807 */ /* 0x001fe40000800000 */
[----:B------:R-:W-:Y:S02]  /*2e040*/  SEL R4, R4, RZ, P1 ;  /* 0x000000ff04047207 */ /* 0x000fe40000800000 */
[----:B------:R-:W-:-:S03]  /*2e050*/  LOP3.LUT R0, R0, R5, RZ, 0x3c, !PT ;  /* 0x0000000500007212 */ /* 0x000fc600078e3cff */
[----:B------:R-:W-:Y:S01]  /*2e060*/  IMAD R3, R4, 0x8, R3 ;  /* 0x0000000804037824 */ /* 0x000fe200078e0203 */
[----:B------:R-:W-:Y:S01]  /*2e070*/  SHF.L.U32 R0, R0, 0x1f, RZ ;  /* 0x0000001f00007819 */ /* 0x000fe200000006ff */
[----:B-1----:R-:W-:Y:S06]  /*2e080*/  @!P0 BRA `(.L_x_2232) ;  /* 0x0000001800388947 */ /* 0x002fec0003800000 */
.L_x_2278:
[----:B------:R-:W1:Y:S02]  /*2e090*/  SYNCS.PHASECHK.TRANS64.TRYWAIT P0, [R3+URZ], R0 ;  /* 0x00000000030075a7 */ /* 0x000e64000800017f */
[----:B-1----:R-:W-:Y:S05]  /*2e0a0*/  @!P0 BRA `(.L_x_2233) ;  /* 0x0000001800448947 */ /* 0x002fea0003800000 */
.L_x_2279:
[----:B------:R-:W-:Y:S05]  /*2e0b0*/  @!P2 BRA `(.L_x_2234) ;  /* 0x000000000004a947 */ /* 0x000fea0003800000 */
[----:B------:R-:W-:Y:S01]  /*2e0c0*/  BPT.TRAP 0x1 ;  /* 0x000000040000795c */ /* 0x000fe20000300000 */
.L_x_2234:
[----:B-1----:R-:W-:-:S04]  /*2e0d0*/  VIADD R3, R2, 0x38860 ;  /* 0x0003886002037836 */ /* 0x002fc80000000000 */
[----:B------:R-:W-:-:S04]  /*2e0e0*/  IMAD R6, R6, 0x8, R3 ;  /* 0x0000000806067824 */ /* 0x000fc800078e0203 */
[----:B------:R-:W1:Y:S02]  /*2e0f0*/  SYNCS.PHASECHK.TRANS64.TRYWAIT P0, [R6+URZ], R7 ;  /* 0x00000007060075a7 */ /* 0x000e64000800017f */
[----:B-1----:R-:W-:Y:S05]  /*2e100*/  @!P0 BRA `(.L_x_2235) ;  /* 0x0000001800408947 */ /* 0x002fea0003800000 */
.L_x_2280:
[----:B------:R-:W-:-:S07]  /*2e110*/  IMAD R3, R4, 0x8, R3 ;  /* 0x0000000804037824 */ /* 0x000fce00078e0203 */
.L_x_2236:
[----:B--2---:R2:W3:Y:S02]  /*2e120*/  SYNCS.PHASECHK.TRANS64.TRYWAIT P0, [R3+URZ], R0 ;  /* 0x00000000030075a7 */ /* 0x0044e4000800017f */
[----:B---3--:R-:W-:Y:S05]  /*2e130*/  @!P0 NANOSLEEP.SYNCS 0x989680 ;  /* 0x009896800000895d */ /* 0x008fea0003900000 */
[----:B------:R-:W3:Y:S02]  /*2e140*/  @!P0 SYNCS.PHASECHK.TRANS64 P0, [R3+URZ], R0 ;  /* 0x00000000030085a7 */ /* 0x000ee4000800007f */
[----:B---3--:R-:W-:Y:S05]  /*2e150*/  @!P0 BRA `(.L_x_2236) ;  /* 0xfffffffc00f08947 */ /* 0x008fea000383ffff */
.L_x_1998:
[----:B------:R-:W-:Y:S05]  /*2e160*/  BSYNC B6 ;  /* 0x0000000000067941 */ /* 0x000fea0003800000 */
.L_x_1995:
[----:B------:R-:W-:Y:S05]  /*2e170*/  EXIT ;  /* 0x000000000000794d */ /* 0x000fea0003800000 */
.L_x_2026:
[----:B0-----:R0:W1:Y:S02]  /*2e180*/  SYNCS.PHASECHK.TRANS64.TRYWAIT P0, [R71+URZ+0x38800], R0 ;  /* 0x03880000470075a7 */ /* 0x001064000800017f */
[----:B-1----:R-:W-:Y:S05]  /*2e190*/  @!P0 NANOSLEEP.SYNCS 0x989680 ;  /* 0x009896800000895d */ /* 0x002fea0003900000 */
[----:B------:R-:W1:Y:S02]  /*2e1a0*/  @!P0 SYNCS.PHASECHK.TRANS64 P0, [R71+URZ+0x38800], R0 ;  /* 0x03880000470085a7 */ /* 0x000e64000800007f */
[----:B-1----:R-:W-:Y:S05]  /*2e1b0*/  @!P0 BRA `(.L_x_2026) ;  /* 0xfffffffc00f08947 */ /* 0x002fea000383ffff */
[----:B------:R-:W-:Y:S05]  /*2e1c0*/  BRA `(.L_x_2237) ;  /* 0xfffffdc4007c7947 */ /* 0x000fea000383ffff */
.L_x_2039:
[----:B-1----:R1:W2:Y:S02]  /*2e1d0*/  SYNCS.PHASECHK.TRANS64.TRYWAIT P0, [R8+URZ], R9 ;  /* 0x00000009080075a7 */ /* 0x0022a4000800017f */
[----:B--2---:R-:W-:Y:S05]  /*2e1e0*/  @!P0 NANOSLEEP.SYNCS 0x989680 ;  /* 0x009896800000895d */ /* 0x004fea0003900000 */
[----:B------:R-:W2:Y:S02]  /*2e1f0*/  @!P0 SYNCS.PHASECHK.TRANS64 P0, [R8+URZ], R9 ;  /* 0x00000009080085a7 */ /* 0x000ea4000800007f */
[----:B--2---:R-:W-:Y:S05]  /*2e200*/  @!P0 BRA `(.L_x_2039) ;  /* 0xfffffffc00f08947 */ /* 0x004fea000383ffff */
[----:B------:R-:W-:Y:S05]  /*2e210*/  BRA `(.L_x_2038) ;  /* 0xfffffdcc00587947 */ /* 0x000fea000383ffff */
.L_x_2046:
[----:B-1----:R1:W2:Y:S02]  /*2e220*/  SYNCS.PHASECHK.TRANS64.TRYWAIT P0, [R18+URZ], R19 ;  /* 0x00000013120075a7 */ /* 0x0022a4000800017f */
[----:B--2---:R-:W-:Y:S05]  /*2e230*/  @!P0 NANOSLEEP.SYNCS 0x989680 ;  /* 0x009896800000895d */ /* 0x004fea0003900000 */
[----:B------:R-:W2:Y:S02]  /*2e240*/  @!P0 SYNCS.PHASECHK.TRANS64 P0, [R18+URZ], R19 ;  /* 0x00000013120085a7 */ /* 0x000ea4000800007f */
[----:B--2---:R-:W-:Y:S05]  /*2e250*/  @!P0 BRA `(.L_x_2046) ;  /* 0xfffffffc00f08947 */ /* 0x004fea000383ffff */
[----:B------:R-:W-:Y:S05]  /*2e260*/  BRA `(.L_x_2045) ;  /* 0xfffffdd000647947 */ /* 0x000fea000383ffff */
.L_x_2075:
[----:B-1----:R1:W2:Y:S02]  /*2e270*/  SYNCS.PHASECHK.TRANS64.TRYWAIT P1, [R8+URZ], R9 ;  /* 0x00000009080075a7 */ /* 0x0022a4000802017f */
[----:B--2---:R-:W-:Y:S05]  /*2e280*/  @!P1 NANOSLEEP.SYNCS 0x989680 ;  /* 0x009896800000995d */ /* 0x004fea0003900000 */
[----:B------:R-:W2:Y:S02]  /*2e290*/  @!P1 SYNCS.PHASECHK.TRANS64 P1, [R8+URZ], R9 ;  /* 0x00000009080095a7 */ /* 0x000ea4000802007f */
[----:B--2---:R-:W-:Y:S05]  /*2e2a0*/  @!P1 BRA `(.L_x_2075) ;  /* 0xfffffffc00f09947 */ /* 0x004fea000383ffff */
[----:B------:R-:W-:Y:S05]  /*2e2b0*/  BRA `(.L_x_2074) ;  /* 0xfffffe4c008c7947 */ /* 0x000fea000383ffff */
.L_x_2082:
[----:B-1----:R1:W2:Y:S02]  /*2e2c0*/  SYNCS.PHASECHK.TRANS64.TRYWAIT P1, [R18+URZ], R19 ;  /* 0x00000013120075a7 */ /* 0x0022a4000802017f */
[----:B--2---:R-:W-:Y:S05]  /*2e2d0*/  @!P1 NANOSLEEP.SYNCS 0x989680 ;  /* 0x009896800000995d */ /* 0x004fea0003900000 */
[----:B------:R-:W2:Y:S02]  /*2e2e0*/  @!P1 SYNCS.PHASECHK.TRANS64 P1, [R18+URZ], R19 ;  /* 0x00000013120095a7 */ /* 0x000ea4000802007f */
[----:B--2---:R-:W-:Y:S05]  /*2e2f0*/  @!P1 BRA `(.L_x_2082) ;  /* 0xfffffffc00f09947 */ /* 0x004fea000383ffff */
[----:B------:R-:W-:Y:S05]  /*2e300*/  BRA `(.L_x_2081) ;  /* 0xfffffe5000987947 */ /* 0x000fea000383ffff */
.L_x_2097:
[----:B0-----:R0:W1:Y:S02]  /*2e310*/  SYNCS.PHASECHK.TRANS64.TRYWAIT P0, [R3+URZ], R6 ;  /* 0x00000006030075a7 */ /* 0x001064000800017f */
[----:B-1----:R-:W-:Y:S05]  /*2e320*/  @!P0 NANOSLEEP.SYNCS 0x989680 ;  /* 0x009896800000895d */ /* 0x002fea0003900000 */
[----:B------:R-:W1:Y:S02]  /*2e330*/  @!P0 SYNCS.PHASECHK.TRANS64 P0, [R3+URZ], R6 ;  /* 0x00000006030085a7 */ /* 0x000e64000800007f */
[----:B-1----:R-:W-:Y:S05]  /*2e340*/  @!P0 BRA `(.L_x_2097) ;  /* 0xfffffffc00f08947 */ /* 0x002fea000383ffff */
[----:B------:R-:W-:Y:S05]  /*2e350*/  BRA `(.L_x_2096) ;  /* 0xfffffebc00907947 */ /* 0x000fea000383ffff */
.L_x_2104:
[----:B-1----:R1:W2:Y:S02]  /*2e360*/  SYNCS.PHASECHK.TRANS64.TRYWAIT P0, [R6+URZ], R7 ;  /* 0x00000007060075a7 */ /* 0x0022a4000800017f */
[----:B--2---:R-:W-:Y:S05]  /*2e370*/  @!P0 NANOSLEEP.SYNCS 0x989680 ;  /* 0x009896800000895d */ /* 0x004fea0003900000 */
[----:B------:R-:W2:Y:S02]  /*2e380*/  @!P0 SYNCS.PHASECHK.TRANS64 P0, [R6+URZ], R7 ;  /* 0x00000007060085a7 */ /* 0x000ea4000800007f */
[----:B--2---:R-:W-:Y:S05]  /*2e390*/  @!P0 BRA `(.L_x_2104) ;  /* 0xfffffffc00f08947 */ /* 0x004fea000383ffff */
[----:B------:R-:W-:Y:S05]  /*2e3a0*/  BRA `(.L_x_2103) ;  /* 0xfffffec000cc7947 */ /* 0x000fea000383ffff */
.L_x_2140:
[----:B------:R-:W-:Y:S02]  /*2e3b0*/  IMAD.MOV.U32 R13, RZ, RZ, R4 ;  /* 0x000000ffff0d7224 */ /* 0x000fe400078e0004 */
[----:B------:R-:W-:Y:S02]  /*2e3c0*/  IMAD.MOV.U32 R12, RZ, RZ, RZ ;  /* 0x000000ffff0c7224 */ /* 0x000fe400078e00ff */
[----:B------:R-:W-:Y:S02]  /*2e3d0*/  IMAD.MOV.U32 R11, RZ, RZ, 0x1f ;  /* 0x0000001fff0b7424 */ /* 0x000fe400078e00ff */
[----:B------:R-:W-:-:S07]  /*2e3e0*/  IMAD.MOV.U32 R15, RZ, RZ, -0x1 ;  /* 0xffffffffff0f7424 */ /* 0x000fce00078e00ff */
[----:B0-----:R-:W-:Y:S05]  /*2e3f0*/  WARPSYNC.COLLECTIVE R15, `(.L_x_2238) ;  /* 0x000000000f087348 */ /* 0x001fea0003c00000 */
[----:B------:R1:W2:Y:S02]  /*2e400*/  SHFL.IDX P6, R14, R13, R12, R11 ;  /* 0x0000000c0d0e7389 */ /* 0x0002a400000c000b */
[----:B012---:R-:W-:Y:S01]  /*2e410*/  ENDCOLLECTIVE ;  /* 0x000000000000791b */ /* 0x007fe20003800000 */
.L_x_2238:
[----:B------:R-:W-:Y:S05]  /*2e420*/  BRA `(.L_x_2239) ;  /* 0xffffffb000647947 */ /* 0x000fea000383ffff */
.L_x_2142:
[----:B------:R-:W-:Y:S01]  /*2e430*/  BSSY B0, `(.L_x_2240) ;  /* 0x0000006000007945 */ /* 0x000fe20003800000 */
[----:B------:R-:W-:-:S07]  /*2e440*/  IMAD.MOV.U32 R15, RZ, RZ, -0x1 ;  /* 0xffffffffff0f7424 */ /* 0x000fce00078e00ff */
[----:B01----:R-:W-:Y:S05]  /*2e450*/  WARPSYNC.COLLECTIVE R15, `(.L_x_2241) ;  /* 0x000000000f0c7348 */ /* 0x003fea0003c00000 */
[----:B------:R-:W-:Y:S02]  /*2e460*/  ELECT P6, UR62, PT ;  /* 0x00000000003e782f */ /* 0x000fe400038c0000 */
[----:B------:R-:W-:Y:S01]  /*2e470*/  MOV R14, UR62 ;  /* 0x0000003e000e7c02 */ /* 0x000fe20008000f00 */
[----:B01----:R-:W-:Y:S10]  /*2e480*/  ENDCOLLECTIVE ;  /* 0x000000000000791b */ /* 0x003ff40003800000 */
.L_x_2241:
[----:B------:R-:W-:Y:S05]  /*2e490*/  BSYNC B0 ;  /* 0x0000000000007941 */ /* 0x000fea0003800000 */
.L_x_2240:
[----:B------:R-:W-:Y:S05]  /*2e4a0*/  BRA `(.L_x_2242) ;  /* 0xffffffb000687947 */ /* 0x000fea000383ffff */
.L_x_2144:
[----:B--2---:R-:W-:-:S04]  /*2e4b0*/  IMAD.U32 R3, RZ, RZ, UR38 ;  /* 0x00000026ff037e24 */ /* 0x004fc8000f8e00ff */
[----:B------:R2:W3:Y:S03]  /*2e4c0*/  SYNCS.PHASECHK.TRANS64.TRYWAIT P0, [R3+URZ+0x38840], R0 ;  /* 0x03884000030075a7 */ /* 0x0004e6000800017f */
[----:B---3--:R-:W-:Y:S05]  /*2e4d0*/  @!P0 NANOSLEEP.SYNCS 0x989680 ;  /* 0x009896800000895d */ /* 0x008fea0003900000 */
[----:B------:R-:W3:Y:S02]  /*2e4e0*/  @!P0 SYNCS.PHASECHK.TRANS64 P0, [R3+URZ+0x38840], R0 ;  /* 0x03884000030085a7 */ /* 0x000ee4000800007f */
[----:B---3--:R-:W-:Y:S05]  /*2e4f0*/  @!P0 BRA `(.L_x_2144) ;  /* 0xfffffffc00ec8947 */ /* 0x008fea000383ffff */
[----:B------:R-:W-:Y:S05]  /*2e500*/  BRA `(.L_x_2243) ;  /* 0xffffffb000c47947 */ /* 0x000fea000383ffff */
.L_x_2147:
[----:B------:R-:W-:Y:S02]  /*2e510*/  IMAD.MOV.U32 R13, RZ, RZ, R3 ;  /* 0x000000ffff0d7224 */ /* 0x000fe400078e0003 */
[----:B------:R-:W-:Y:S02]  /*2e520*/  IMAD.MOV.U32 R12, RZ, RZ, RZ ;  /* 0x000000ffff0c7224 */ /* 0x000fe400078e00ff */
[----:B------:R-:W-:Y:S02]  /*2e530*/  IMAD.MOV.U32 R11, RZ, RZ, 0x181f ;  /* 0x0000181fff0b7424 */ /* 0x000fe400078e00ff */
[----:B------:R-:W-:Y:S02]  /*2e540*/  IMAD.MOV.U32 R15, RZ, RZ, -0x1 ;  /* 0xffffffffff0f7424 */ /* 0x000fe400078e00ff */
[----:B------:R-:W-:-:S07]  /*2e550*/  VIADD R10, R6, UR39 ;  /* 0x00000027060a7c36 */ /* 0x000fce0008000000 */
[----:B------:R-:W-:Y:S05]  /*2e560*/  WARPSYNC.COLLECTIVE R15, `(.L_x_2244) ;  /* 0x000000000f087348 */ /* 0x000fea0003c00000 */
[----:B------:R0:W1:Y:S02]  /*2e570*/  SHFL.IDX P6, R14, R13, R12, R11 ;  /* 0x0000000c0d0e7389 */ /* 0x00006400000c000b */
[----:B01----:R-:W-:Y:S01]  /*2e580*/  ENDCOLLECTIVE ;  /* 0x000000000000791b */ /* 0x003fe20003800000 */
.L_x_2244:
[----:B------:R0:W-:Y:S01]  /*2e590*/  STL [R1+0x440], R10 ;  /* 0x0004400a01007387 */ /* 0x0001e20000100800 */
[----:B------:R-:W-:Y:S02]  /*2e5a0*/  IMAD.MOV.U32 R13, RZ, RZ, R0 ;  /* 0x000000ffff0d7224 */ /* 0x000fe400078e0000 */
[----:B------:R-:W-:-:S07]  /*2e5b0*/  IMAD.MOV.U32 R4, RZ, RZ, R14 ;  /* 0x000000ffff047224 */ /* 0x000fce00078e000e */
[----:B0-----:R-:W-:Y:S05]  /*2e5c0*/  WARPSYNC.COLLECTIVE R15, `(.L_x_2245) ;  /* 0x000000000f087348 */ /* 0x001fea0003c00000 */
[----:B------:R1:W2:Y:S02]  /*2e5d0*/  SHFL.IDX P6, R14, R13, R12, R11 ;  /* 0x0000000c0d0e7389 */ /* 0x0002a400000c000b */
[----:B012---:R-:W-:Y:S01]  /*2e5e0*/  ENDCOLLECTIVE ;  /* 0x000000000000791b */ /* 0x007fe20003800000 */
.L_x_2245:
[----:B------:R-:W-:Y:S02]  /*2e5f0*/  ULDC UR4, c[0x0][0x288] ;  /* 0x0000a20000047ab9 */ /* 0x000fe40000000800 */
[----:B------:R-:W-:Y:S02]  /*2e600*/  IMAD R2, R7, UR4, RZ ;  /* 0x0000000407027c24 */ /* 0x000fe4000f8e02ff */
[----:B------:R-:W-:-:S03]  /*2e610*/  VIADD R7, R10, 0x10 ;  /* 0x000000100a077836 */ /* 0x000fc60000000000 */
[----:B------:R-:W-:Y:S02]  /*2e620*/  ISETP.GE.AND P1, PT, R10, R2, PT ;  /* 0x000000020a00720c */ /* 0x000fe40003f26270 */
[----:B------:R0:W-:Y:S01]  /*2e630*/  STL [R1+0x460], R7 ;  /* 0x0004600701007387 */ /* 0x0001e20000100800 */
[----:B------:R-:W-:Y:S02]  /*2e640*/  IMAD.MOV.U32 R13, RZ, RZ, R3 ;  /* 0x000000ffff0d7224 */ /* 0x000fe400078e0003 */
[----:B------:R-:W-:-:S08]  /*2e650*/  IMAD.MOV.U32 R12, RZ, RZ, 0x1 ;  /* 0x00000001ff0c7424 */ /* 0x000fd000078e00ff */
[----:B------:R-:W-:Y:S01]  /*2e660*/  @!P1 LEA R6, R8, UR38, 0x1 ;  /* 0x0000002608069c11 */ /* 0x000fe2000f8e08ff */
[----:B0-----:R-:W-:-:S07]  /*2e670*/  IMAD.MOV.U32 R5, RZ, RZ, R14 ;  /* 0x000000ffff057224 */ /* 0x001fce00078e000e */
[----:B------:R-:W-:Y:S05]  /*2e680*/  WARPSYNC.COLLECTIVE R15, `(.L_x_2246) ;  /* 0x000000000f087348 */ /* 0x000fea0003c00000 */
[----:B------:R0:W1:Y:S02]  /*2e690*/  SHFL.IDX P6, R14, R13, R12, R11 ;  /* 0x0000000c0d0e7389 */ /* 0x00006400000c000b */
[----:B01----:R-:W-:Y:S01]  /*2e6a0*/  ENDCOLLECTIVE ;  /* 0x000000000000791b */ /* 0x003fe20003800000 */
.L_x_2246:
        /* <DEDUP_REMOVED lines=11> */
[----:B------:R-:W-:-:S05]  /*2e760*/  VIADD R7, R10, 0x20 ;  /* 0x000000200a077836 */ /* 0x000fca0000000000 */
[----:B------:R1:W-:Y:S01]  /*2e770*/  STL [R1+0x464], R7 ;  /* 0x0004640701007387 */ /* 0x0003e20000100800 */
[----:B0-----:R-:W-:-:S07]  /*2e780*/  IMAD.MOV.U32 R4, RZ, RZ, R14 ;  /* 0x000000ffff047224 */ /* 0x001fce00078e000e */
[----:B-1----:R-:W-:Y:S05]  /*2e790*/  WARPSYNC.COLLECTIVE R15, `(.L_x_2247) ;  /* 0x000000000f087348 */ /* 0x002fea0003c00000 */
[----:B------:R0:W2:Y:S02]  /*2e7a0*/  SHFL.IDX P6, R14, R13, R12, R11 ;  /* 0x0000000c0d0e7389 */ /* 0x0000a400000c000b */
[----:B012---:R-:W-:Y:S01]  /*2e7b0*/  ENDCOLLECTIVE ;  /* 0x000000000000791b */ /* 0x007fe20003800000 */
.L_x_2247:
[----:B------:R-:W-:Y:S01]  /*2e7c0*/  @!P1 LEA R6, R8, UR38, 0x1 ;  /* 0x0000002608069c11 */ /* 0x000fe2000f8e08ff */
[----:B------:R-:W-:Y:S02]  /*2e7d0*/  IMAD.MOV.U32 R13, RZ, RZ, R3 ;  /* 0x000000ffff0d7224 */ /* 0x000fe400078e0003 */
[----:B------:R-:W-:Y:S02]  /*2e7e0*/  IMAD.MOV.U32 R12, RZ, RZ, 0x2 ;  /* 0x00000002ff0c7424 */ /* 0x000fe400078e00ff */
[----:B------:R-:W-:-:S07]  /*2e7f0*/  IMAD.MOV.U32 R5, RZ, RZ, R14 ;  /* 0x000000ffff057224 */ /* 0x000fce00078e000e */
[----:B------:R-:W-:Y:S05]  /*2e800*/  WARPSYNC.COLLECTIVE R15, `(.L_x_2248) ;  /* 0x000000000f087348 */ /* 0x000fea0003c00000 */
[----:B------:R0:W1:Y:S02]  /*2e810*/  SHFL.IDX P6, R14, R13, R12, R11 ;  /* 0x0000000c0d0e7389 */ /* 0x00006400000c000b */
[----:B01----:R-:W-:Y:S01]  /*2e820*/  ENDCOLLECTIVE ;  /* 0x000000000000791b */ /* 0x003fe20003800000 */
.L_x_2248:
        /* <DEDUP_REMOVED lines=15> */
.L_x_2249:
[----:B------:R-:W-:Y:S01]  /*2e920*/  @!P1 LEA R6, R8, UR38, 0x1 ;  /* 0x0000002608069c11 */ /* 0x000fe2000f8e08ff */
[----:B------:R-:W-:Y:S02]  /*2e930*/  IMAD.MOV.U32 R13, RZ, RZ, R3 ;  /* 0x000000ffff0d7224 */ /* 0x000fe400078e0003 */
[----:B------:R-:W-:Y:S02]  /*2e940*/  IMAD.MOV.U32 R12, RZ, RZ, 0x3 ;  /* 0x00000003ff0c7424 */ /* 0x000fe400078e00ff */
[----:B------:R-:W-:-:S07]  /*2e950*/  IMAD.MOV.U32 R5, RZ, RZ, R14 ;  /* 0x000000ffff057224 */ /* 0x000fce00078e000e */
[----:B------:R-:W-:Y:S05]  /*2e960*/  WARPSYNC.COLLECTIVE R15, `(.L_x_2250) ;  /* 0x000000000f087348 */ /* 0x000fea0003c00000 */
[----:B------:R0:W1:Y:S02]  /*2e970*/  SHFL.IDX P6, R14, R13, R12, R11 ;  /* 0x0000000c0d0e7389 */ /* 0x00006400000c000b */
[----:B01----:R-:W-:Y:S01]  /*2e980*/  ENDCOLLECTIVE ;  /* 0x000000000000791b */ /* 0x003fe20003800000 */
.L_x_2250:
        /* <DEDUP_REMOVED lines=10> */
.L_x_2251:
[----:B------:R-:W-:Y:S01]  /*2ea30*/  @!PT LDS RZ, [RZ] ;  /* 0x00000000fffff984 */ /* 0x000fe20000000800 */
[----:B------:R-:W-:Y:S01]  /*2ea40*/  @!PT LDS RZ, [RZ] ;  /* 0x00000000fffff984 */ /* 0x000fe20000000800 */
[----:B------:R-:W-:Y:S01]  /*2ea50*/  @!PT LDS RZ, [RZ] ;  /* 0x00000000fffff984 */ /* 0x000fe20000000800 */
[----:B------:R0:W-:Y:S01]  /*2ea60*/  @!P1 LDGSTS.E.BYPASS.LTC128B.128 [R6+0x21400], desc[UR44][R4.64], !P0 ;  /* 0x2140000004069fae */ /* 0x0001e2000c101d6c */
[----:B------:R-:W-:Y:S01]  /*2ea70*/  IMAD.MOV.U32 R0, RZ, RZ, R14 ;  /* 0x000000ffff007224 */ /* 0x000fe200078e000e */
[----:B------:R-:W-:Y:S06]  /*2ea80*/  BRA `(.L_x_2252) ;  /* 0xffffffb4009c7947 */ /* 0x000fec000383ffff */
.L_x_2149:
        /* <DEDUP_REMOVED lines=8> */
.L_x_2254:
[----:B------:R-:W-:Y:S05]  /*2eb10*/  BSYNC B0 ;  /* 0x0000000000007941 */ /* 0x000fea0003800000 */
.L_x_2253:
[----:B------:R-:W0:Y:S01]  /*2eb20*/  S2R R3, SR_TID.X ;  /* 0x0000000000037919 */ /* 0x000e220000002100 */
[----:B------:R-:W-:-:S05]  /*2eb30*/  LOP3.LUT R8, R8, 0x7f, RZ, 0xc0, !PT ;  /* 0x0000007f08087812 */ /* 0x000fca00078ec0ff */
[----:B------:R-:W-:Y:S02]  /*2eb40*/  IMAD.SHL.U32 R9, R8, 0x8, RZ ;  /* 0x0000000808097824 */ /* 0x000fe400078e00ff */
[----:B------:R-:W-:Y:S02]  /*2eb50*/  IMAD.MOV.U32 R13, RZ, RZ, R0 ;  /* 0x000000ffff0d7224 */ /* 0x000fe400078e0000 */
[----:B------:R-:W-:Y:S02]  /*2eb60*/  IMAD.MOV.U32 R12, RZ, RZ, RZ ;  /* 0x000000ffff0c7224 */ /* 0x000fe400078e00ff */
[----:B------:R-:W-:Y:S02]  /*2eb70*/  IMAD.MOV.U32 R11, RZ, RZ, 0x181f ;  /* 0x0000181fff0b7424 */ /* 0x000fe400078e00ff */
[----:B------:R-:W-:Y:S02]  /*2eb80*/  IMAD.MOV.U32 R15, RZ, RZ, -0x1 ;  /* 0xffffffffff0f7424 */ /* 0x000fe400078e00ff */
[----:B------:R-:W-:-:S07]  /*2eb90*/  IMAD.MOV.U32 R2, RZ, RZ, R14 ;  /* 0x000000ffff027224 */ /* 0x000fce00078e000e */
[----:B0-----:R-:W-:Y:S05]  /*2eba0*/  WARPSYNC.COLLECTIVE R15, `(.L_x_2255) ;  /* 0x000000000f087348 */ /* 0x001fea0003c00000 */
[----:B------:R1:W2:Y:S02]  /*2ebb0*/  SHFL.IDX P6, R14, R13, R12, R11 ;  /* 0x0000000c0d0e7389 */ /* 0x0002a400000c000b */
[----:B012---:R-:W-:Y:S01]  /*2ebc0*/  ENDCOLLECTIVE ;  /* 0x000000000000791b */ /* 0x007fe20003800000 */
.L_x_2255:
[----:B------:R-:W-:Y:S01]  /*2ebd0*/  ULDC UR4, c[0x0][0x288] ;  /* 0x0000a20000047ab9 */ /* 0x000fe20000000800 */
[----:B------:R-:W-:Y:S01]  /*2ebe0*/  IMAD.SHL.U32 R8, R3, 0x8, RZ ;  /* 0x0000000803087824 */ /* 0x000fe200078e00ff */
[----:B------:R-:W2:Y:S04]  /*2ebf0*/  LDL.LU R11, [R1+0x440] ;  /* 0x00044000010b7983 */ /* 0x000ea80000300800 */
[----:B------:R-:W-:-:S04]  /*2ec00*/  LOP3.LUT R8, R8, 0x1f8, RZ, 0xc0, !PT ;  /* 0x000001f808087812 */ /* 0x000fc800078ec0ff */
[----:B------:R-:W-:-:S04]  /*2ec10*/  LOP3.LUT R8, R8, 0x38, R3, 0x78, !PT ;  /* 0x0000003808087812 */ /* 0x000fc800078e7803 */
[----:B------:R-:W-:Y:S02]  /*2ec20*/  LOP3.LUT R8, R8, 0x200, R9, 0xf8, !PT ;  /* 0x0000020008087812 */ /* 0x000fe400078ef809 */
[----:B------:R-:W3:Y:S03]  /*2ec30*/  LDL.LU R9, [R1+0x460] ;  /* 0x0004600001097983 */ /* 0x000ee60000300800 */
[----:B------:R-:W-:Y:S02]  /*2ec40*/  IMAD.MOV.U32 R3, RZ, RZ, R8 ;  /* 0x000000ffff037224 */ /* 0x000fe400078e0008 */
[----:B------:R-:W4:Y:S01]  /*2ec50*/  LDL.LU R8, [R1+0x464] ;  /* 0x0004640001087983 */ /* 0x000f220000300800 */
[----:B------:R-:W-:Y:S01]  /*2ec60*/  IMAD R7, R7, UR4, RZ ;  /* 0x0000000407077c24 */ /* 0x000fe2000f8e02ff */
[----:B------:R-:W-:Y:S01]  /*2ec70*/  LOP3.LUT R17, R17, 0xffffdfff, RZ, 0xc0, !PT ;  /* 0xffffdfff11117812 */ /* 0x000fe200078ec0ff */
[----:B------:R-:W-:-:S02]  /*2ec80*/  IMAD.MOV.U32 R15, RZ, RZ, R3 ;  /* 0x000000ffff0f7224 */ /* 0x000fc400078e0003 */
[----:B------:R-:W-:Y:S01]  /*2ec90*/  IMAD.MOV.U32 R3, RZ, RZ, R14 ;  /* 0x000000ffff037224 */ /* 0x000fe200078e000e */
[----:B------:R-:W-:-:S04]  /*2eca0*/  @P1 LOP3.LUT R17, R17, 0x2000, RZ, 0xfc, !PT ;  /* 0x0000200011111812 */ /* 0x000fc800078efcff */
[C---:B------:R-:W-:Y:S02]  /*2ecb0*/  LOP3.LUT P1, RZ, R17.reuse, 0x10, RZ, 0xc0, !PT ;  /* 0x0000001011ff7812 */ /* 0x040fe4000782c0ff */
[----:B------:R-:W-:Y:S01]  /*2ecc0*/  LOP3.LUT R17, R17, 0xffffefff, RZ, 0xc0, !PT ;  /* 0xffffefff11117812 */ /* 0x000fe200078ec0ff */
[----:B------:R-:W-:Y:S02]  /*2ecd0*/  IMAD.MOV.U32 R13, RZ, RZ, R6 ;  /* 0x000000ffff0d7224 */ /* 0x000fe400078e0006 */
[----:B------:R-:W-:Y:S01]  /*2ece0*/  IMAD.MOV.U32 R12, RZ, RZ, 0x1 ;  /* 0x00000001ff0c7424 */ /* 0x000fe200078e00ff */
[----:B--2---:R-:W-:-:S13]  /*2ecf0*/  ISETP.GE.AND P4, PT, R11, R7, PT ;  /* 0x000000070b00720c */ /* 0x004fda0003f86270 */
[----:B------:R-:W-:Y:S02]  /*2ed00*/  @!P4 LEA R3, P6, R10, R3, 0x1 ;  /* 0x000000030a03c211 */ /* 0x000fe400078c08ff */
[----:B----4-:R-:W-:-:S03]  /*2ed10*/  ISETP.GE.AND P3, PT, R8, R7, PT ;  /* 0x000000070800720c */ /* 0x010fc60003f66270 */
[----:B------:R-:W-:-:S05]  /*2ed20*/  @!P4 IMAD.X R2, RZ, RZ, R2, P6 ;  /* 0x000000ffff02c224 */ /* 0x000fca00030e0602 */
[----:B------:R-:W-:-:S05]  /*2ed30*/  @!P4 LOP3.LUT R3, R3, R2, RZ, 0x3c, !PT ;  /* 0x000000020303c212 */ /* 0x000fca00078e3cff */
[----:B------:R-:W-:-:S04]  /*2ed40*/  @P3 LOP3.LUT R17, R17, 0x1000, RZ, 0xfc, !PT ;  /* 0x0000100011113812 */ /* 0x000fc800078efcff */
[----:B------:R-:W-:Y:S02]  /*2ed50*/  LOP3.LUT P6, RZ, R17, 0x8, RZ, 0xc0, !PT ;  /* 0x0000000811ff7812 */ /* 0x000fe400078cc0ff */
[----:B------:R-:W-:Y:S02]  /*2ed60*/  @!P4 LOP3.LUT R2, R3, R2, RZ, 0x3c, !PT ;  /* 0x000000020302c212 */ /* 0x000fe400078e3cff */
[----:B---3--:R-:W-:Y:S02]  /*2ed70*/  ISETP.GE.AND P2, PT, R9, R7, PT ;  /* 0x000000070900720c */ /* 0x008fe40003f46270 */
[----:B------:R-:W-:Y:S02]  /*2ed80*/  @!P4 LOP3.LUT R8, R4, 0x40, RZ, 0xc0, !PT ;  /* 0x000000400408c812 */ /* 0x000fe400078ec0ff */
[----:B------:R-:W-:Y:S02]  /*2ed90*/  @!P4 LEA R9, R15, UR38, 0x1 ;  /* 0x000000260f09cc11 */ /* 0x000fe4000f8e08ff */
[----:B------:R-:W-:-:S02]  /*2eda0*/  @!P4 LOP3.LUT R3, R3, R2, RZ, 0x3c, !PT ;  /* 0x000000020303c212 */ /* 0x000fc400078e3cff */
[C---:B------:R-:W-:Y:S02]  /*2edb0*/  LOP3.LUT P3, RZ, R17.reuse, 0x4, RZ, 0xc0, !PT ;  /* 0x0000000411ff7812 */ /* 0x040fe4000786c0ff */
        /* <DEDUP_REMOVED lines=23> */
.L_x_2256:
[----:B------:R-:W-:Y:S02]  /*2ef30*/  IMAD.MOV.U32 R13, RZ, RZ, R0 ;  /* 0x000000ffff0d7224 */ /* 0x000fe400078e0000 */
[----:B------:R-:W-:-:S07]  /*2ef40*/  IMAD.MOV.U32 R8, RZ, RZ, R14 ;  /* 0x000000ffff087224 */ /* 0x000fce00078e000e */
[----:B------:R-:W-:Y:S05]  /*2ef50*/  WARPSYNC.COLLECTIVE R15, `(.L_x_2257) ;  /* 0x000000000f087348 */ /* 0x000fea0003c00000 */
[----:B------:R0:W1:Y:S02]  /*2ef60*/  SHFL.IDX P6, R14, R13, R12, R11 ;  /* 0x0000000c0d0e7389 */ /* 0x00006400000c000b */
[----:B01----:R-:W-:Y:S01]  /*2ef70*/  ENDCOLLECTIVE ;  /* 0x000000000000791b */ /* 0x003fe20003800000 */
.L_x_2257:
[----:B------:R-:W-:Y:S02]  /*2ef80*/  @!P2 LEA R21, R9, UR38, 0x1 ;  /* 0x000000260915ac11 */ /* 0x000fe4000f8e08ff */
[----:B------:R-:W-:-:S05]  /*2ef90*/  @!P2 LEA R10, P4, R10, R14, 0x1 ;  /* 0x0000000e0a0aa211 */ /* 0x000fca00078808ff */
[----:B------:R-:W-:Y:S01]  /*2efa0*/  @!P2 IMAD.X R14, RZ, RZ, R8, P4 ;  /* 0x000000ffff0ea224 */ /* 0x000fe200020e0608 */
[C---:B------:R-:W-:Y:S02]  /*2efb0*/  LOP3.LUT P4, RZ, R17.reuse, 0x10, RZ, 0xc0, !PT ;  /* 0x0000001011ff7812 */ /* 0x040fe4000788c0ff */
[----:B------:R-:W-:Y:S02]  /*2efc0*/  LOP3.LUT P6, RZ, R17, 0x8, RZ, 0xc0, !PT ;  /* 0x0000000811ff7812 */ /* 0x000fe400078cc0ff */
[----:B------:R-:W-:Y:S01]  /*2efd0*/  @!P2 LOP3.LUT R8, R4, 0x40, RZ, 0xc0, !PT ;  /* 0x000000400408a812 */ /* 0x000fe200078ec0ff */
[----:B------:R-:W-:Y:S02]  /*2efe0*/  @!P2 IMAD.MOV.U32 R2, RZ, RZ, R10 ;  /* 0x000000ffff02a224 */ /* 0x000fe400078e000a */
[----:B------:R-:W-:Y:S01]  /*2eff0*/  @!P2 IMAD.MOV.U32 R3, RZ, RZ, R14 ;  /* 0x000000ffff03a224 */ /* 0x000fe200078e000e */
[----:B------:R-:W-:Y:S01]  /*2f000*/  @!P2 SHF.R.U32.HI R8, RZ, 0x2, R8 ;  /* 0x00000002ff08a819 */ /* 0x000fe20000011608 */
[----:B------:R-:W-:-:S02]  /*2f010*/  IMAD.MOV.U32 R13, RZ, RZ, R6 ;  /* 0x000000ffff0d7224 */ /* 0x000fc400078e0006 */
[----:B------:R-:W-:Y:S02]  /*2f020*/  IMAD.MOV.U32 R12, RZ, RZ, 0x2 ;  /* 0x00000002ff0c7424 */ /* 0x000fe400078e00ff */
[----:B------:R-:W-:Y:S01]  /*2f030*/  @!PT LDS RZ, [RZ] ;  /* 0x00000000fffff984 */ /* 0x000fe20000000800 */
[----:B------:R-:W-:Y:S01]  /*2f040*/  @!PT LDS RZ, [RZ] ;  /* 0x00000000fffff984 */ /* 0x000fe20000000800 */
[----:B------:R-:W-:Y:S01]  /*2f050*/  @!PT LDS RZ, [RZ] ;  /* 0x00000000fffff984 */ /* 0x000fe20000000800 */
[----:B------:R0:W-:Y:S01]  /*2f060*/  @!P2 LDGSTS.E.BYPASS.LTC128B.128 [R21+0x26c00], desc[UR44][R2.64], !P4 ;  /* 0x26c000000215afae */ /* 0x0001e2000e101d6c */
[----:B------:R-:W-:-:S03]  /*2f070*/  @!P2 ISETP.NE.U32.AND P4, PT, R8, RZ, PT ;  /* 0x000000ff0800a20c */ /* 0x000fc60003f85070 */
[----:B------:R0:W-:Y:S01]  /*2f080*/  @!P2 LDGSTS.E.BYPASS.LTC128B.128 [R21+0x28c00], desc[UR44][R2.64+0x80], !P6 ;  /* 0x28c000800215afae */ /* 0x0001e2000f101d6c */
[----:B------:R-:W-:-:S09]  /*2f090*/  @!P2 LOP3.LUT R8, R5, 0x80, RZ, 0xc0, !PT ;  /* 0x000000800508a812 */ /* 0x000fd200078ec0ff */
[----:B0-----:R-:W-:Y:S05]  /*2f0a0*/  WARPSYNC.COLLECTIVE R15, `(.L_x_2258) ;  /* 0x000000000f087348 */ /* 0x001fea0003c00000 */
[----:B------:R1:W2:Y:S02]  /*2f0b0*/  SHFL.IDX P6, R14, R13, R12, R11 ;  /* 0x0000000c0d0e7389 */ /* 0x0002a400000c000b */
[----:B012---:R-:W-:Y:S01]  /*2f0c0*/  ENDCOLLECTIVE ;  /* 0x000000000000791b */ /* 0x007fe20003800000 */
.L_x_2258:
[----:B------:R-:W-:Y:S01]  /*2f0d0*/  @!P2 SHF.R.U32.HI R8, RZ, 0x3, R8 ;  /* 0x00000003ff08a819 */ /* 0x000fe20000011608 */
[----:B------:R-:W-:Y:S01]  /*2f0e0*/  @!PT LDS RZ, [RZ] ;  /* 0x00000000fffff984 */ /* 0x000fe20000000800 */
[----:B------:R-:W-:Y:S01]  /*2f0f0*/  @!PT LDS RZ, [RZ] ;  /* 0x00000000fffff984 */ /* 0x000fe20000000800 */
[----:B------:R-:W-:Y:S01]  /*2f100*/  @!PT LDS RZ, [RZ] ;  /* 0x00000000fffff984 */ /* 0x000fe20000000800 */
[----:B------:R-:W-:Y:S04]  /*2f110*/  @!P2 LDGSTS.E.BYPASS.LTC128B.128 [R21+0x2ac00], desc[UR44][R2.64+0x100], !P3 ;  /* 0x2ac001000215afae */ /* 0x000fe8000d901d6c */
[----:B------:R-:W-:Y:S04]  /*2f120*/  @!P2 LDGSTS.E.BYPASS.LTC128B.128 [R21+0x2cc00], desc[UR44][R2.64+0x180], !P5 ;  /* 0x2cc001800215afae */ /* 0x000fe8000e901d6c */
[----:B------:R-:W-:Y:S04]  /*2f130*/  @!P2 LDGSTS.E.BYPASS.LTC128B.128 [R21+0x2ec00], desc[UR44][R2.64+0x200], !P0 ;  /* 0x2ec002000215afae */ /* 0x000fe8000c101d6c */
[----:B------:R-:W-:Y:S04]  /*2f140*/  @!P2 LDGSTS.E.BYPASS.LTC128B.128 [R21+0x30c00], desc[UR44][R2.64+0x280], !P1 ;  /* 0x30c002800215afae */ /* 0x000fe8000c901d6c */
[----:B------:R-:W-:Y:S01]  /*2f150*/  @!P2 LDGSTS.E.BYPASS.LTC128B.128 [R21+0x32c00], desc[UR44][R2.64+0x300], P4 ;  /* 0x32c003000215afae */ /* 0x000fe2000a101d6c */
[----:B------:R-:W-:Y:S01]  /*2f160*/  @!P2 ISETP.NE.U32.AND P4, PT, R8, RZ, PT ;  /* 0x000000ff0800a20c */ /* 0x000fe20003f85070 */
[----:B------:R-:W0:Y:S01]  /*2f170*/  S2R R10, SR_TID.X ;  /* 0x00000000000a7919 */ /* 0x000e220000002100 */
[----:B------:R-:W-:-:S11]  /*2f180*/  IMAD.MOV.U32 R13, RZ, RZ, R0 ;  /* 0x000000ffff0d7224 */ /* 0x000fd600078e0000 */
[----:B------:R1:W-:Y:S02]  /*2f190*/  @!P2 LDGSTS.E.BYPASS.LTC128B.128 [R21+0x34c00], desc[UR44][R2.64+0x380], P4 ;  /* 0x34c003800215afae */ /* 0x0003e4000a101d6c */
[----:B-1----:R-:W-:-:S07]  /*2f1a0*/  IMAD.MOV.U32 R2, RZ, RZ, R14 ;  /* 0x000000ffff027224 */ /* 0x002fce00078e000e */
[----:B0-----:R-:W-:Y:S05]  /*2f1b0*/  WARPSYNC.COLLECTIVE R15, `(.L_x_2259) ;  /* 0x000000000f087348 */ /* 0x001fea0003c00000 */
[----:B------:R1:W2:Y:S02]  /*2f1c0*/  SHFL.IDX P6, R14, R13, R12, R11 ;  /* 0x0000000c0d0e7389 */ /* 0x0002a400000c000b */
[----:B012---:R-:W-:Y:S01]  /*2f1d0*/  ENDCOLLECTIVE ;  /* 0x000000000000791b */ /* 0x007fe20003800000 */
.L_x_2259:
[----:B------:R-:W-:Y:S01]  /*2f1e0*/  LOP3.LUT P3, RZ, R17, 0x1000, RZ, 0xc0, !PT ;  /* 0x0000100011ff7812 */ /* 0x000fe2000786c0ff */
[----:B------:R-:W-:-:S05]  /*2f1f0*/  IMAD.SHL.U32 R10, R10, 0x8, RZ ;  /* 0x000000080a0a7824 */ /* 0x000fca00078e00ff */
[----:B------:R-:W-:Y:S01]  /*2f200*/  LOP3.LUT R10, R10, 0x38, RZ, 0xc0, !PT ;  /* 0x000000380a0a7812 */ /* 0x000fe200078ec0ff */
[----:B------:R-:W-:-:S06]  /*2f210*/  IMAD.MOV.U32 R3, RZ, RZ, R14 ;  /* 0x000000ffff037224 */ /* 0x000fcc00078e000e */
[----:B------:R-:W-:-:S05]  /*2f220*/  @!P3 LEA R3, P4, R10, R3, 0x1 ;  /* 0x000000030a03b211 */ /* 0x000fca00078808ff */
[----:B------:R-:W-:Y:S01]  /*2f230*/  @!P3 IMAD.X R2, RZ, RZ, R2, P4 ;  /* 0x000000ffff02b224 */ /* 0x000fe200020e0602 */
[C---:B------:R-:W-:Y:S02]  /*2f240*/  LOP3.LUT P4, RZ, R17.reuse, 0x10, RZ, 0xc0, !PT ;  /* 0x0000001011ff7812 */ /* 0x040fe4000788c0ff */
[----:B------:R-:W-:Y:S02]  /*2f250*/  LOP3.LUT P6, RZ, R17, 0x8, RZ, 0xc0, !PT ;  /* 0x0000000811ff7812 */ /* 0x000fe400078cc0ff */
[-C--:B------:R-:W-:Y:S02]  /*2f260*/  @!P3 LOP3.LUT R3, R3, R2.reuse, RZ, 0x3c, !PT ;  /* 0x000000020303b212 */ /* 0x080fe400078e3cff */
[----:B------:R-:W-:Y:S02]  /*2f270*/  @!P3 LOP3.LUT R8, R4, 0x40, RZ, 0xc0, !PT ;  /* 0x000000400408b812 */ /* 0x000fe400078ec0ff */
[----:B------:R-:W-:Y:S02]  /*2f280*/  @!P3 LOP3.LUT R2, R3, R2, RZ, 0x3c, !PT ;  /* 0x000000020302b212 */ /* 0x000fe400078e3cff */
[----:B------:R-:W-:-:S02]  /*2f290*/  @!P3 LEA R9, R9, UR38, 0x1 ;  /* 0x000000260909bc11 */ /* 0x000fc4000f8e08ff */
[----:B------:R-:W-:Y:S01]  /*2f2a0*/  @!P3 LOP3.LUT R3, R3, R2, RZ, 0x3c, !PT ;  /* 0x000000020303b212 */ /* 0x000fe200078e3cff */
[----:B------:R-:W-:Y:S01]  /*2f2b0*/  IMAD.MOV.U32 R13, RZ, RZ, R6 ;  /* 0x000000ffff0d7224 */ /* 0x000fe200078e0006 */
[----:B------:R-:W-:Y:S01]  /*2f2c0*/  LOP3.LUT P2, RZ, R17, 0x4, RZ, 0xc0, !PT ;  /* 0x0000000411ff7812 */ /* 0x000fe2000784c0ff */
[----:B------:R-:W-:Y:S01]  /*2f2d0*/  IMAD.MOV.U32 R12, RZ, RZ, 0x3 ;  /* 0x00000003ff0c7424 */ /* 0x000fe200078e00ff */
[----:B------:R-:W-:Y:S01]  /*2f2e0*/  @!P3 SHF.R.U32.HI R8, RZ, 0x2, R8 ;  /* 0x00000002ff08b819 */ /* 0x000fe20000011608 */
[----:B------:R-:W-:Y:S01]  /*2f2f0*/  @!PT LDS RZ, [RZ] ;  /* 0x00000000fffff984 */ /* 0x000fe20000000800 */
[----:B------:R-:W-:Y:S01]  /*2f300*/  @!PT LDS RZ, [RZ] ;  /* 0x00000000fffff984 */ /* 0x000fe20000000800 */
[----:B------:R-:W-:Y:S01]  /*2f310*/  @!PT LDS RZ, [RZ] ;  /* 0x00000000fffff984 */ /* 0x000fe20000000800 */
[----:B------:R0:W-:Y:S03]  /*2f320*/  @!P3 LDGSTS.E.BYPASS.LTC128B.128 [R9+0x27400], desc[UR44][R2.64], !P4 ;  /* 0x274000000209bfae */ /* 0x0001e6000e101d6c */
[----:B------:R-:W-:Y:S01]  /*2f330*/  @!P3 ISETP.NE.U32.AND P4, PT, R8, RZ, PT ;  /* 0x000000ff0800b20c */ /* 0x000fe20003f85070 */
[----:B------:R0:W-:-:S12]  /*2f340*/  @!P3 LDGSTS.E.BYPASS.LTC128B.128 [R9+0x29400], desc[UR44][R2.64+0x80], !P6 ;  /* 0x294000800209bfae */ /* 0x0001d8000f101d6c */
[----:B0-----:R-:W-:Y:S05]  /*2f350*/  WARPSYNC.COLLECTIVE R15, `(.L_x_2260) ;  /* 0x000000000f087348 */ /* 0x001fea0003c00000 */
[----:B------:R1:W2:Y:S02]  /*2f360*/  SHFL.IDX P6, R14, R13, R12, R11 ;  /* 0x0000000c0d0e7389 */ /* 0x0002a400000c000b */
[----:B012---:R-:W-:Y:S01]  /*2f370*/  ENDCOLLECTIVE ;  /* 0x000000000000791b */ /* 0x007fe20003800000 */
.L_x_2260:
[----:B------:R-:W-:Y:S01]  /*2f380*/  @!P3 LOP3.LUT R8, R5, 0x80, RZ, 0xc0, !PT ;  /* 0x000000800508b812 */ /* 0x000fe200078ec0ff */
[----:B------:R-:W-:Y:S01]  /*2f390*/  @!PT LDS RZ, [RZ] ;  /* 0x00000000fffff984 */ /* 0x000fe20000000800 */
[----:B------:R-:W-:Y:S01]  /*2f3a0*/  @!PT LDS RZ, [RZ] ;  /* 0x00000000fffff984 */ /* 0x000fe20000000800 */
[----:B------:R-:W-:Y:S01]  /*2f3b0*/  @!PT LDS RZ, [RZ] ;  /* 0x00000000fffff984 */ /* 0x000fe20000000800 */
[----:B------:R0:W-:Y:S03]  /*2f3c0*/  @!P3 LDGSTS.E.BYPASS.LTC128B.128 [R9+0x2b400], desc[UR44][R2.64+0x100], !P2 ;  /* 0x2b4001000209bfae */ /* 0x0001e6000d101d6c */
[----:B------:R-:W-:Y:S01]  /*2f3d0*/  @!P3 SHF.R.U32.HI R8, RZ, 0x3, R8 ;  /* 0x00000003ff08b819 */ /* 0x000fe20000011608 */
[----:B------:R0:W-:Y:S04]  /*2f3e0*/  @!P3 LDGSTS.E.BYPASS.LTC128B.128 [R9+0x2d400], desc[UR44][R2.64+0x180], !P5 ;  /* 0x2d4001800209bfae */ /* 0x0001e8000e901d6c */
[----:B------:R0:W-:Y:S04]  /*2f3f0*/  @!P3 LDGSTS.E.BYPASS.LTC128B.128 [R9+0x2f400], desc[UR44][R2.64+0x200], !P0 ;  /* 0x2f4002000209bfae */ /* 0x0001e8000c101d6c */
[----:B------:R0:W-:Y:S04]  /*2f400*/  @!P3 LDGSTS.E.BYPASS.LTC128B.128 [R9+0x31400], desc[UR44][R2.64+0x280], !P1 ;  /* 0x314002800209bfae */ /* 0x0001e8000c901d6c */
[----:B------:R0:W-:Y:S01]  /*2f410*/  @!P3 LDGSTS.E.BYPASS.LTC128B.128 [R9+0x33400], desc[UR44][R2.64+0x300], P4 ;  /* 0x334003000209bfae */ /* 0x0001e2000a101d6c */
[----:B------:R-:W-:Y:S01]  /*2f420*/  @!P3 ISETP.NE.U32.AND P4, PT, R8, RZ, PT ;  /* 0x000000ff0800b20c */ /* 0x000fe20003f85070 */
[----:B------:R-:W-:-:S02]  /*2f430*/  IMAD.MOV.U32 R13, RZ, RZ, R0 ;  /* 0x000000ffff0d7224 */ /* 0x000fc400078e0000 */
[----:B------:R-:W-:-:S10]  /*2f440*/  IMAD.MOV.U32 R6, RZ, RZ, R14 ;  /* 0x000000ffff067224 */ /* 0x000fd400078e000e */
[----:B0-----:R-:W-:Y:S05]  /*2f450*/  WARPSYNC.COLLECTIVE R15, `(.L_x_2261) ;  /* 0x000000000f087348 */ /* 0x001fea0003c00000 */
[----:B------:R1:W2:Y:S02]  /*2f460*/  SHFL.IDX P6, R14, R13, R12, R11 ;  /* 0x0000000c0d0e7389 */ /* 0x0002a400000c000b */
[----:B012---:R-:W-:Y:S01]  /*2f470*/  ENDCOLLECTIVE ;  /* 0x000000000000791b */ /* 0x007fe20003800000 */
.L_x_2261:
[----:B------:R-:W-:Y:S01]  /*2f480*/  @!PT LDS RZ, [RZ] ;  /* 0x00000000fffff984 */ /* 0x000fe20000000800 */
[----:B------:R-:W-:Y:S01]  /*2f490*/  @!PT LDS RZ, [RZ] ;  /* 0x00000000fffff984 */ /* 0x000fe20000000800 */
[----:B------:R-:W-:Y:S01]  /*2f4a0*/  @!PT LDS RZ, [RZ] ;  /* 0x00000000fffff984 */ /* 0x000fe20000000800 */
[----:B------:R0:W-:Y:S01]  /*2f4b0*/  @!P3 LDGSTS.E.BYPASS.LTC128B.128 [R9+0x35400], desc[UR44][R2.64+0x380], P4 ;  /* 0x354003800209bfae */ /* 0x0001e2000a101d6c */
[----:B------:R-:W-:Y:S05]  /*2f4c0*/  BRA `(.L_x_2262) ;  /* 0xffffffb8007c7947 */ /* 0x000fea000383ffff */
.L_x_2152:
[----:B0-----:R-:W-:-:S04]  /*2f4d0*/  IMAD.U32 R3, RZ, RZ, UR38 ;  /* 0x00000026ff037e24 */ /* 0x001fc8000f8e00ff */
[----:B------:R0:W1:Y:S03]  /*2f4e0*/  SYNCS.PHASECHK.TRANS64.TRYWAIT P0, [R3+URZ+0x38820], R2 ;  /* 0x03882002030075a7 */ /* 0x000066000800017f */
[----:B-1----:R-:W-:Y:S05]  /*2f4f0*/  @!P0 NANOSLEEP.SYNCS 0x989680 ;  /* 0x009896800000895d */ /* 0x002fea0003900000 */
[----:B------:R-:W1:Y:S02]  /*2f500*/  @!P0 SYNCS.PHASECHK.TRANS64 P0, [R3+URZ+0x38820], R2 ;  /* 0x03882002030085a7 */ /* 0x000e64000800007f */
[----:B-1----:R-:W-:Y:S05]  /*2f510*/  @!P0 BRA `(.L_x_2152) ;  /* 0xfffffffc00ec8947 */ /* 0x002fea000383ffff */
[----:B------:R-:W-:Y:S05]  /*2f520*/  BRA `(.L_x_2263) ;  /* 0xffffffbc00207947 */ /* 0x000fea000383ffff */
.L_x_2155:
[----:B0-----:R-:W-:-:S04]  /*2f530*/  IMAD.U32 R3, RZ, RZ, UR38 ;  /* 0x00000026ff037e24 */ /* 0x001fc8000f8e00ff */
[----:B------:R0:W1:Y:S03]  /*2f540*/  SYNCS.PHASECHK.TRANS64.TRYWAIT P0, [R3+URZ+0x38860], R2 ;  /* 0x03886002030075a7 */ /* 0x000066000800017f */
[----:B-1----:R-:W-:Y:S05]  /*2f550*/  @!P0 NANOSLEEP.SYNCS 0x989680 ;  /* 0x009896800000895d */ /* 0x002fea0003900000 */
[----:B------:R-:W1:Y:S02]  /*2f560*/  @!P0 SYNCS.PHASECHK.TRANS64 P0, [R3+URZ+0x38860], R2 ;  /* 0x03886002030085a7 */ /* 0x000e64000800007f */
[----:B-1----:R-:W-:Y:S05]  /*2f570*/  @!P0 BRA `(.L_x_2155) ;  /* 0xfffffffc00ec8947 */ /* 0x002fea000383ffff */
[----:B------:R-:W-:Y:S05]  /*2f580*/  BRA `(.L_x_2264) ;  /* 0xffffffbc002c7947 */ /* 0x000fea000383ffff */
.L_x_2171:
[----:B-1----:R-:W-:-:S04]  /*2f590*/  IMAD.U32 R3, RZ, RZ, UR38 ;  /* 0x00000026ff037e24 */ /* 0x002fc8000f8e00ff */
[----:B------:R1:W2:Y:S03]  /*2f5a0*/  SYNCS.PHASECHK.TRANS64.TRYWAIT P0, [R3+URZ+0x38848], R2 ;  /* 0x03884802030075a7 */ /* 0x0002a6000800017f */
[----:B--2---:R-:W-:Y:S05]  /*2f5b0*/  @!P0 NANOSLEEP.SYNCS 0x989680 ;  /* 0x009896800000895d */ /* 0x004fea0003900000 */
[----:B------:R-:W2:Y:S02]  /*2f5c0*/  @!P0 SYNCS.PHASECHK.TRANS64 P0, [R3+URZ+0x38848], R2 ;  /* 0x03884802030085a7 */ /* 0x000ea4000800007f */
[----:B--2---:R-:W-:Y:S05]  /*2f5d0*/  @!P0 BRA `(.L_x_2171) ;  /* 0xfffffffc00ec8947 */ /* 0x004fea000383ffff */
[----:B------:R-:W-:Y:S05]  /*2f5e0*/  BRA `(.L_x_2265) ;  /* 0xffffffc400f87947 */ /* 0x000fea000383ffff */
.L_x_2176:
[----:B01----:R-:W-:-:S04]  /*2f5f0*/  IMAD.U32 R3, RZ, RZ, UR38 ;  /* 0x00000026ff037e24 */ /* 0x003fc8000f8e00ff */
[----:B------:R0:W1:Y:S03]  /*2f600*/  SYNCS.PHASECHK.TRANS64.TRYWAIT P0, [R3+URZ+0x38868], R2 ;  /* 0x03886802030075a7 */ /* 0x000066000800017f */
[----:B-1----:R-:W-:Y:S05]  /*2f610*/  @!P0 NANOSLEEP.SYNCS 0x989680 ;  /* 0x009896800000895d */ /* 0x002fea0003900000 */
[----:B------:R-:W1:Y:S02]  /*2f620*/  @!P0 SYNCS.PHASECHK.TRANS64 P0, [R3+URZ+0x38868], R2 ;  /* 0x03886802030085a7 */ /* 0x000e64000800007f */
[----:B-1----:R-:W-:Y:S05]  /*2f630*/  @!P0 BRA `(.L_x_2176) ;  /* 0xfffffffc00ec8947 */ /* 0x002fea000383ffff */
[----:B------:R-:W-:Y:S05]  /*2f640*/  BRA `(.L_x_2266) ;  /* 0xffffffc800587947 */ /* 0x000fea000383ffff */
.L_x_2191:
[----:B-1----:R-:W-:-:S04]  /*2f650*/  IMAD.U32 R3, RZ, RZ, UR38 ;  /* 0x00000026ff037e24 */ /* 0x002fc8000f8e00ff */
[----:B------:R1:W2:Y:S03]  /*2f660*/  SYNCS.PHASECHK.TRANS64.TRYWAIT P0, [R3+URZ+0x38840], R2 ;  /* 0x03884002030075a7 */ /* 0x0002a6000800017f */
[----:B--2---:R-:W-:Y:S05]  /*2f670*/  @!P0 NANOSLEEP.SYNCS 0x989680 ;  /* 0x009896800000895d */ /* 0x004fea0003900000 */
[----:B------:R-:W2:Y:S02]  /*2f680*/  @!P0 SYNCS.PHASECHK.TRANS64 P0, [R3+URZ+0x38840], R2 ;  /* 0x03884002030085a7 */ /* 0x000ea4000800007f */
[----:B--2---:R-:W-:Y:S05]  /*2f690*/  @!P0 BRA `(.L_x_2191) ;  /* 0xfffffffc00ec8947 */ /* 0x004fea000383ffff */
[----:B------:R-:W-:Y:S05]  /*2f6a0*/  BRA `(.L_x_2267) ;  /* 0xffffffd000a07947 */ /* 0x000fea000383ffff */
.L_x_2196:
[----:B01----:R-:W-:-:S04]  /*2f6b0*/  IMAD.U32 R3, RZ, RZ, UR38 ;  /* 0x00000026ff037e24 */ /* 0x003fc8000f8e00ff */
[----:B------:R0:W1:Y:S03]  /*2f6c0*/  SYNCS.PHASECHK.TRANS64.TRYWAIT P0, [R3+URZ+0x38860], R2 ;  /* 0x03886002030075a7 */ /* 0x000066000800017f */
[----:B-1----:R-:W-:Y:S05]  /*2f6d0*/  @!P0 NANOSLEEP.SYNCS 0x989680 ;  /* 0x009896800000895d */ /* 0x002fea0003900000 */
[----:B------:R-:W1:Y:S02]  /*2f6e0*/  @!P0 SYNCS.PHASECHK.TRANS64 P0, [R3+URZ+0x38860], R2 ;  /* 0x03886002030085a7 */ /* 0x000e64000800007f */
[----:B-1----:R-:W-:Y:S05]  /*2f6f0*/  @!P0 BRA `(.L_x_2196) ;  /* 0xfffffffc00ec8947 */ /* 0x002fea000383ffff */
[----:B------:R-:W-:Y:S05]  /*2f700*/  BRA `(.L_x_2268) ;  /* 0xffffffd400047947 */ /* 0x000fea000383ffff */
.L_x_2212:
[----:B-1----:R-:W-:-:S04]  /*2f710*/  IMAD.U32 R3, RZ, RZ, UR38 ;  /* 0x00000026ff037e24 */ /* 0x002fc8000f8e00ff */
[----:B------:R1:W2:Y:S03]  /*2f720*/  SYNCS.PHASECHK.TRANS64.TRYWAIT P0, [R3+URZ+0x38848], R2 ;  /* 0x03884802030075a7 */ /* 0x0002a6000800017f */
[----:B--2---:R-:W-:Y:S05]  /*2f730*/  @!P0 NANOSLEEP.SYNCS 0x989680 ;  /* 0x009896800000895d */ /* 0x004fea0003900000 */
[----:B------:R-:W2:Y:S02]  /*2f740*/  @!P0 SYNCS.PHASECHK.TRANS64 P0, [R3+URZ+0x38848], R2 ;  /* 0x03884802030085a7 */ /* 0x000ea4000800007f */
[----:B--2---:R-:W-:Y:S05]  /*2f750*/  @!P0 BRA `(.L_x_2212) ;  /* 0xfffffffc00ec8947 */ /* 0x004fea000383ffff */
[----:B------:R-:W-:Y:S05]  /*2f760*/  BRA `(.L_x_2269) ;  /* 0xffffffdc00587947 */ /* 0x000fea000383ffff */
.L_x_2217:
[----:B-1----:R-:W-:-:S04]  /*2f770*/  IMAD.U32 R3, RZ, RZ, UR38 ;  /* 0x00000026ff037e24 */ /* 0x002fc8000f8e00ff */
[----:B------:R1:W2:Y:S03]  /*2f780*/  SYNCS.PHASECHK.TRANS64.TRYWAIT P0, [R3+URZ+0x38868], R2 ;  /* 0x03886802030075a7 */ /* 0x0002a6000800017f */
[----:B--2---:R-:W-:Y:S05]  /*2f790*/  @!P0 NANOSLEEP.SYNCS 0x989680 ;  /* 0x009896800000895d */ /* 0x004fea0003900000 */
[----:B------:R-:W2:Y:S02]  /*2f7a0*/  @!P0 SYNCS.PHASECHK.TRANS64 P0, [R3+URZ+0x38868], R2 ;  /* 0x03886802030085a7 */ /* 0x000ea4000800007f */
[----:B--2---:R-:W-:Y:S05]  /*2f7b0*/  @!P0 BRA `(.L_x_2217) ;  /* 0xfffffffc00ec8947 */ /* 0x004fea000383ffff */
[----:B------:R-:W-:Y:S05]  /*2f7c0*/  BRA `(.L_x_2270) ;  /* 0xffffffdc00bc7947 */ /* 0x000fea000383ffff */
.L_x_2228:
[----:B-1----:R1:W2:Y:S02]  /*2f7d0*/  SYNCS.PHASECHK.TRANS64.TRYWAIT P0, [R2+URZ+0x38820], R7 ;  /* 0x03882007020075a7 */ /* 0x0022a4000800017f */
[----:B--2---:R-:W-:Y:S05]  /*2f7e0*/  @!P0 NANOSLEEP.SYNCS 0x989680 ;  /* 0x009896800000895d */ /* 0x004fea0003900000 */
[----:B------:R-:W2:Y:S02]  /*2f7f0*/  @!P0 SYNCS.PHASECHK.TRANS64 P0, [R2+URZ+0x38820], R7 ;  /* 0x03882007020085a7 */ /* 0x000ea4000800007f */
[----:B--2---:R-:W-:Y:S05]  /*2f800*/  @!P0 BRA `(.L_x_2228) ;  /* 0xfffffffc00f08947 */ /* 0x004fea000383ffff */
[----:B------:R-:W-:Y:S05]  /*2f810*/  BRA `(.L_x_2271) ;  /* 0xffffffe400a87947 */ /* 0x000fea000383ffff */
.L_x_2229:
[----:B------:R-:W2:Y:S01]  /*2f820*/  S2R R3, SR_TID.X ;  /* 0x0000000000037919 */ /* 0x000ea20000002100 */
[----:B------:R-:W-:Y:S01]  /*2f830*/  BSSY B0, `(.L_x_2272) ;  /* 0x000000a000007945 */ /* 0x000fe20003800000 */
[----:B------:R-:W-:Y:S02]  /*2f840*/  IMAD.MOV.U32 R12, RZ, RZ, RZ ;  /* 0x000000ffff0c7224 */ /* 0x000fe400078e00ff */
[----:B------:R-:W-:Y:S02]  /*2f850*/  IMAD.MOV.U32 R11, RZ, RZ, 0x1f ;  /* 0x0000001fff0b7424 */ /* 0x000fe400078e00ff */
[----:B------:R-:W-:Y:S01]  /*2f860*/  IMAD.MOV.U32 R15, RZ, RZ, -0x1 ;  /* 0xffffffffff0f7424 */ /* 0x000fe200078e00ff */
[----:B--2---:R-:W-:-:S04]  /*2f870*/  SHF.R.U32.HI R3, RZ, 0x5, R3 ;  /* 0x00000005ff037819 */ /* 0x004fc80000011603 */
[----:B------:R-:W-:-:S05]  /*2f880*/  LOP3.LUT R3, R3, 0x3, RZ, 0xc0, !PT ;  /* 0x0000000303037812 */ /* 0x000fca00078ec0ff */
[----:B------:R-:W-:-:S07]  /*2f890*/  IMAD.MOV.U32 R13, RZ, RZ, R3 ;  /* 0x000000ffff0d7224 */ /* 0x000fce00078e0003 */
[----:B01-3--:R-:W-:Y:S05]  /*2f8a0*/  WARPSYNC.COLLECTIVE R15, `(.L_x_2273) ;  /* 0x000000000f087348 */ /* 0x00bfea0003c00000 */
[----:B---3--:R2:W3:Y:S02]  /*2f8b0*/  SHFL.IDX P6, R14, R13, R12, R11 ;  /* 0x0000000c0d0e7389 */ /* 0x0084e400000c000b */
[----:B0123--:R-:W-:Y:S01]  /*2f8c0*/  ENDCOLLECTIVE ;  /* 0x000000000000791b */ /* 0x00ffe20003800000 */
.L_x_2273:
[----:B------:R-:W-:Y:S05]  /*2f8d0*/  BSYNC B0 ;  /* 0x0000000000007941 */ /* 0x000fea0003800000 */
.L_x_2272:
[----:B------:R-:W-:Y:S05]  /*2f8e0*/  BRA `(.L_x_2274) ;  /* 0xffffffe4008c7947 */ /* 0x000fea000383ffff */
.L_x_2230:
[----:B------:R-:W-:Y:S01]  /*2f8f0*/  BSSY B0, `(.L_x_2275) ;  /* 0x0000006000007945 */ /* 0x000fe20003800000 */
[----:B------:R-:W-:-:S07]  /*2f900*/  IMAD.MOV.U32 R15, RZ, RZ, -0x1 ;  /* 0xffffffffff0f7424 */ /* 0x000fce00078e00ff */
[----:B012---:R-:W-:Y:S05]  /*2f910*/  WARPSYNC.COLLECTIVE R15, `(.L_x_2276) ;  /* 0x000000000f0c7348 */ /* 0x007fea0003c00000 */
[----:B------:R-:W-:Y:S02]  /*2f920*/  ELECT P6, UR62, PT ;  /* 0x00000000003e782f */ /* 0x000fe400038c0000 */
[----:B------:R-:W-:Y:S01]  /*2f930*/  MOV R14, UR62 ;  /* 0x0000003e000e7c02 */ /* 0x000fe20008000f00 */
[----:B012---:R-:W-:Y:S10]  /*2f940*/  ENDCOLLECTIVE ;  /* 0x000000000000791b */ /* 0x007ff40003800000 */
.L_x_2276:
[----:B------:R-:W-:Y:S05]  /*2f950*/  BSYNC B0 ;  /* 0x0000000000007941 */ /* 0x000fea0003800000 */
.L_x_2275:
[----:B------:R-:W-:Y:S05]  /*2f960*/  BRA `(.L_x_2277) ;  /* 0xffffffe400807947 */ /* 0x000fea000383ffff */
.L_x_2232:
[----:B0-----:R0:W1:Y:S02]  /*2f970*/  SYNCS.PHASECHK.TRANS64.TRYWAIT P0, [R8+URZ], R7 ;  /* 0x00000007080075a7 */ /* 0x001064000800017f */
[----:B-1----:R-:W-:Y:S05]  /*2f980*/  @!P0 NANOSLEEP.SYNCS 0x989680 ;  /* 0x009896800000895d */ /* 0x002fea0003900000 */
[----:B------:R-:W1:Y:S02]  /*2f990*/  @!P0 SYNCS.PHASECHK.TRANS64 P0, [R8+URZ], R7 ;  /* 0x00000007080085a7 */ /* 0x000e64000800007f */
[----:B-1----:R-:W-:Y:S05]  /*2f9a0*/  @!P0 BRA `(.L_x_2232) ;  /* 0xfffffffc00f08947 */ /* 0x002fea000383ffff */
[----:B------:R-:W-:Y:S05]  /*2f9b0*/  BRA `(.L_x_2278) ;  /* 0xffffffe400b47947 */ /* 0x000fea000383ffff */
.L_x_2233:
[----:B-1----:R1:W2:Y:S02]  /*2f9c0*/  SYNCS.PHASECHK.TRANS64.TRYWAIT P0, [R3+URZ], R0 ;  /* 0x00000000030075a7 */ /* 0x0022a4000800017f */
[----:B--2---:R-:W-:Y:S05]  /*2f9d0*/  @!P0 NANOSLEEP.SYNCS 0x989680 ;  /* 0x009896800000895d */ /* 0x004fea0003900000 */
[----:B------:R-:W2:Y:S02]  /*2f9e0*/  @!P0 SYNCS.PHASECHK.TRANS64 P0, [R3+URZ], R0 ;  /* 0x00000000030085a7 */ /* 0x000ea4000800007f */
[----:B--2---:R-:W-:Y:S05]  /*2f9f0*/  @!P0 BRA `(.L_x_2233) ;  /* 0xfffffffc00f08947 */ /* 0x004fea000383ffff */
[----:B------:R-:W-:Y:S05]  /*2fa00*/  BRA `(.L_x_2279) ;  /* 0xffffffe400a87947 */ /* 0x000fea000383ffff */
.L_x_2235:
[----:B-1----:R1:W2:Y:S02]  /*2fa10*/  SYNCS.PHASECHK.TRANS64.TRYWAIT P0, [R6+URZ], R7 ;  /* 0x00000007060075a7 */ /* 0x0022a4000800017f */
[----:B--2---:R-:W-:Y:S05]  /*2fa20*/  @!P0 NANOSLEEP.SYNCS 0x989680 ;  /* 0x009896800000895d */ /* 0x004fea0003900000 */
[----:B------:R-:W2:Y:S02]  /*2fa30*/  @!P0 SYNCS.PHASECHK.TRANS64 P0, [R6+URZ], R7 ;  /* 0x00000007060085a7 */ /* 0x000ea4000800007f */
[----:B--2---:R-:W-:Y:S05]  /*2fa40*/  @!P0 BRA `(.L_x_2235) ;  /* 0xfffffffc00f08947 */ /* 0x004fea000383ffff */
[----:B------:R-:W-:Y:S05]  /*2fa50*/  BRA `(.L_x_2280) ;  /* 0xffffffe400ac7947 */ /* 0x000fea000383ffff */
        .type           $_ZN7cutlass13device_kernelIN5flash11enable_sm90INS1_16FlashAttnFwdSm90INS1_25CollectiveMainloopFwdSm90ILi2EN4cute5tupleIJNS5_1CILi1EEES8_S8_EEENS6_IJNS7_ILi64EEESA_SA_EEELi512ENS_10bfloat16_tEfNS_4arch4Sm90ELb0ELb1ELb1ELb0ELb0ELb0ELb1ELb0ELb0ELb1ELb1ELb0EEENS1_21CollectiveEpilogueFwdINS6_IJSA_NS7_ILi512EEESA_EEES9_SC_SE_Li256ELb0ELb1ELb1ELb0EEENS1_19SingleTileSchedulerILb0ELb1ELb1ELi64EEEEEEEEEvNT_6ParamsE$_ZZN5flash25CollectiveMainloopFwdSm90ILi2EN4cute5tupleIJNS1_1CILi1EEES4_S4_EEENS2_IJNS3_ILi64EEES6_S6_EEELi512EN7cutlass10bfloat16_tEfNS8_4arch4Sm90ELb0ELb1ELb1ELb0ELb0ELb0ELb1ELb0ELb0ELb1ELb1ELb0EE3mmaINS_16FlashAttnFwdSm90ISC_NS_21CollectiveEpilogueFwdINS2_IJS6_NS3_ILi512EEES6_EEES5_S9_SB_Li256ELb0ELb1ELb1ELb0EEENS_19SingleTileSchedulerILb0ELb1ELb1ELi64EEEE13SharedStorageENS1_6TensorINS1_11ArrayEngineIfLm128EEENS1_6LayoutINS2_IJNS2_IJNS3_ILi2EEESR_NS3_ILi32EEEEEES4_S4_EEENS2_IJNS2_IJS4_SR_NS3_ILi4EEEEEENS3_ILi0EEESX_EEEEEEENS_7SoftmaxILi2ELi0EEEEEbRKNSC_6ParamsENS8_25PipelineTmaAsyncNoClusterILi2ENS8_16PipelineTmaAsyncILi2EEEEES19_RNS8_13PipelineStateILj2EEERT0_RT1_iRiRKNS_16SeqlenInfoQKNewKILb0ELb0EEENS2_IJiiiiEEERT_ENKUliT_T0_T1_E_clIZSD_ISM_S10_S12_EbS15_S19_S19_S1C_S1E_S1G_iS1H_S1L_S1M_S1O_EUlRS1P_iE0_NS3_ILb1EEES1W_EEDaiS1P_S1Q_S1R_,@function
        .size           $_ZN7cutlass13device_kernelIN5flash11enable_sm90INS1_16FlashAttnFwdSm90INS1_25CollectiveMainloopFwdSm90ILi2EN4cute5tupleIJNS5_1CILi1EEES8_S8_EEENS6_IJNS7_ILi64EEESA_SA_EEELi512ENS_10bfloat16_tEfNS_4arch4Sm90ELb0ELb1ELb1ELb0ELb0ELb0ELb1ELb0ELb0ELb1ELb1ELb0EEENS1_21CollectiveEpilogueFwdINS6_IJSA_NS7_ILi512EEESA_EEES9_SC_SE_Li256ELb0ELb1ELb1ELb0EEENS1_19SingleTileSchedulerILb0ELb1ELb1ELi64EEEEEEEEEvNT_6ParamsE$_ZZN5flash25CollectiveMainloopFwdSm90ILi2EN4cute5tupleIJNS1_1CILi1EEES4_S4_EEENS2_IJNS3_ILi64EEES6_S6_EEELi512EN7cutlass10bfloat16_tEfNS8_4arch4Sm90ELb0ELb1ELb1ELb0ELb0ELb0ELb1ELb0ELb0ELb1ELb1ELb0EE3mmaINS_16FlashAttnFwdSm90ISC_NS_21CollectiveEpilogueFwdINS2_IJS6_NS3_ILi512EEES6_EEES5_S9_SB_Li256ELb0ELb1ELb1ELb0EEENS_19SingleTileSchedulerILb0ELb1ELb1ELi64EEEE13SharedStorageENS1_6TensorINS1_11ArrayEngineIfLm128EEENS1_6LayoutINS2_IJNS2_IJNS3_ILi2EEESR_NS3_ILi32EEEEEES4_S4_EEENS2_IJNS2_IJS4_SR_NS3_ILi4EEEEEENS3_ILi0EEESX_EEEEEEENS_7SoftmaxILi2ELi0EEEEEbRKNSC_6ParamsENS8_25PipelineTmaAsyncNoClusterILi2ENS8_16PipelineTmaAsyncILi2EEEEES19_RNS8_13PipelineStateILj2EEERT0_RT1_iRiRKNS_16SeqlenInfoQKNewKILb0ELb0EEENS2_IJiiiiEEERT_ENKUliT_T0_T1_E_clIZSD_ISM_S10_S12_EbS15_S19_S19_S1C_S1E_S1G_iS1H_S1L_S1M_S1O_EUlRS1P_iE0_NS3_ILb1EEES1W_EEDaiS1P_S1Q_S1R_,(.L_x_6045 - $_ZN7cutlass13device_kernelIN5flash11enable_sm90INS1_16FlashAttnFwdSm90INS1_25CollectiveMainloopFwdSm90ILi2EN4cute5tupleIJNS5_1CILi1EEES8_S8_EEENS6_IJNS7_ILi64EEESA_SA_EEELi512ENS_10bfloat16_tEfNS_4arch4Sm90ELb0ELb1ELb1ELb0ELb0ELb0ELb1ELb0ELb0ELb1ELb1ELb0EEENS1_21CollectiveEpilogueFwdINS6_IJSA_NS7_ILi512EEESA_EEES9_SC_SE_Li256ELb0ELb1ELb1ELb0EEENS1_19SingleTileSchedulerILb0ELb1ELb1ELi64EEEEEEEEEvNT_6ParamsE$_ZZN5flash25CollectiveMainloopFwdSm90ILi2EN4cute5tupleIJNS1_1CILi1EEES4_S4_EEENS2_IJNS3_ILi64EEES6_S6_EEELi512EN7cutlass10bfloat16_tEfNS8_4arch4Sm90ELb0ELb1ELb1ELb0ELb0ELb0ELb1ELb0ELb0ELb1ELb1ELb0EE3mmaINS_16FlashAttnFwdSm90ISC_NS_21CollectiveEpilogueFwdINS2_IJS6_NS3_ILi512EEES6_EEES5_S9_SB_Li256ELb0ELb1ELb1ELb0EEENS_19SingleTileSchedulerILb0ELb1ELb1ELi64EEEE13SharedStorageENS1_6TensorINS1_11ArrayEngineIfLm128EEENS1_6LayoutINS2_IJNS2_IJNS3_ILi2EEESR_NS3_ILi32EEEEEES4_S4_EEENS2_IJNS2_IJS4_SR_NS3_ILi4EEEEEENS3_ILi0EEESX_EEEEEEENS_7SoftmaxILi2ELi0EEEEEbRKNSC_6ParamsENS8_25PipelineTmaAsyncNoClusterILi2ENS8_16PipelineTmaAsyncILi2EEEEES19_RNS8_13PipelineStateILj2EEERT0_RT1_iRiRKNS_16SeqlenInfoQKNewKILb0ELb0EEENS2_IJiiiiEEERT_ENKUliT_T0_T1_E_clIZSD_ISM_S10_S12_EbS15_S19_S19_S1C_S1E_S1G_iS1H_S1L_S1M_S1O_EUlRS1P_iE0_NS3_ILb1EEES1W_EEDaiS1P_S1Q_S1R_)
$_ZN7cutlass13device_kernelIN5flash11enable_sm90INS1_16FlashAttnFwdSm90INS1_25CollectiveMainloopFwdSm90ILi2EN4cute5tupleIJNS5_1CILi1EEES8_S8_EEENS6_IJNS7_ILi64EEESA_SA_EEELi512ENS_10bfloat16_tEfNS_4arch4Sm90ELb0ELb1ELb1ELb0ELb0ELb0ELb1ELb0ELb0ELb1ELb1ELb0EEENS1_21CollectiveEpilogueFwdINS6_IJSA_NS7_ILi512EEESA_EEES9_SC_SE_Li256ELb0ELb1ELb1ELb0EEENS1_19SingleTileSchedulerILb0ELb1ELb1ELi64EEEEEEEEEvNT_6ParamsE$_ZZN5flash25CollectiveMainloopFwdSm90ILi2EN4cute5tupleIJNS1_1CILi1EEES4_S4_EEENS2_IJNS3_ILi64EEES6_S6_EEELi512EN7cutlass10bfloat16_tEfNS8_4arch4Sm90ELb0ELb1ELb1ELb0ELb0ELb0ELb1ELb0ELb0ELb1ELb1ELb0EE3mmaINS_16FlashAttnFwdSm90ISC_NS_21CollectiveEpilogueFwdINS2_IJS6_NS3_ILi512EEES6_EEES5_S9_SB_Li256ELb0ELb1ELb1ELb0EEENS_19SingleTileSchedulerILb0ELb1ELb1ELi64EEEE13SharedStorageENS1_6TensorINS1_11ArrayEngineIfLm128EEENS1_6LayoutINS2_IJNS2_IJNS3_ILi2EEESR_NS3_ILi32EEEEEES4_S4_EEENS2_IJNS2_IJS4_SR_NS3_ILi4EEEEEENS3_ILi0EEESX_EEEEEEENS_7SoftmaxILi2ELi0EEEEEbRKNSC_6ParamsENS8_25PipelineTmaAsyncNoClusterILi2ENS8_16PipelineTmaAsyncILi2EEEEES19_RNS8_13PipelineStateILj2EEERT0_RT1_iRiRKNS_16SeqlenInfoQKNewKILb0ELb0EEENS2_IJiiiiEEERT_ENKUliT_T0_T1_E_clIZSD_ISM_S10_S12_EbS15_S19_S19_S1C_S1E_S1G_iS1H_S1L_S1M_S1O_EUlRS1P_iE0_NS3_ILb1EEES1W_EEDaiS1P_S1Q_S1R_:
[----:B------:R-:W-:Y:S05]  /*2fa60*/  YIELD ;  /* 0x0000000000007946 */ /* 0x000fea0003800000 */
[----:B------:R-:W-:Y:S02]  /*2fa70*/  ULDC UR4, c[0x0][0x20] ;  /* 0x0000080000047ab9 */ /* 0x000fe40000000800 */
[----:B------:R-:W-:-:S05]  /*2fa80*/  VIADD R6, R39, -UR4 ;  /* 0x8000000427067c36 */ /* 0x000fca0008000000 */
[----:B------:R-:W2:Y:S01]  /*2fa90*/  LDL.64 R12, [R6+0x18] ;  /* 0x00001800060c7983 */ /* 0x000ea20000100a00 */
[----:B------:R-:W0:Y:S03]  /*2faa0*/  LDC.64 R4, c[0x0][0x208] ;  /* 0x00008200ff047b82 */ /* 0x000e260000000a00 */
[----:B------:R-:W3:Y:S01]  /*2fab0*/  LDL.64 R10, [R6] ;  /* 0x00000000060a7983 */ /* 0x000ee20000100a00 */
[----:B0-----:R-:W-:Y:S02]  /*2fac0*/  R2UR UR4, R4 ;  /* 0x00000000040472ca */ /* 0x001fe400000e0000 */
[----:B------:R-:W-:-:S13]  /*2fad0*/  R2UR UR5, R5 ;  /* 0x00000000050572ca */ /* 0x000fda00000e0000 */
[----:B--2---:R-:W2:Y:S01]  /*2fae0*/  LD.E R8, desc[UR4][R12.64+0x1c] ;  /* 0x00001c040c087980 */ /* 0x004ea2000c101900 */
[C---:B------:R-:W-:Y:S02]  /*2faf0*/  R2UR UR4, R4.reuse ;  /* 0x00000000040472ca */ /* 0x040fe400000e0000 */
[C---:B------:R-:W-:Y:S02]  /*2fb00*/  R2UR UR5, R5.reuse ;  /* 0x00000000050572ca */ /* 0x040fe400000e0000 */
[----:B------:R-:W-:Y:S02]  /*2fb10*/  R2UR UR6, R4 ;  /* 0x00000000040672ca */ /* 0x000fe400000e0000 */
[----:B------:R-:W-:Y:S01]  /*2fb20*/  R2UR UR7, R5 ;  /* 0x00000000050772ca */ /* 0x000fe200000e0000 */
[----:B------:R-:W-:Y:S01]  /*2fb30*/  BSSY B1, `(.L_x_2281) ;  /* 0x0000009000017945 */ /* 0x000fe20003800000 */
[----:B------:R-:W-:-:S07]  /*2fb40*/  IMAD.MOV.U32 R9, RZ, RZ, R53 ;  /* 0x000000ffff097224 */ /* 0x000fce00078e0035 */
[----:B---3--:R0:W5:Y:S04]  /*2fb50*/  LD.E R7, desc[UR4][R10.64] ;  /* 0x000000040a077980 */ /* 0x008168000c101900 */
[----:B------:R0:W5:Y:S01]  /*2fb60*/  LD.E R18, desc[UR6][R10.64+0x4] ;  /* 0x000004060a127980 */ /* 0x000162000c101900 */
[----:B--2---:R-:W-:-:S04]  /*2fb70*/  LOP3.LUT R8, R8, 0x1, RZ, 0xfc, !PT ;  /* 0x0000000108087812 */ /* 0x004fc800078efcff */
[----:B------:R-:W-:Y:S01]  /*2fb80*/  ISETP.NE.AND P0, PT, R8, 0x3, PT ;  /* 0x000000030800780c */ /* 0x000fe20003f05270 */
[----:B------:R-:W-:-:S12]  /*2fb90*/  IMAD.MOV.U32 R8, RZ, RZ, R52 ;  /* 0x000000ffff087224 */ /* 0x000fd800078e0034 */
[----:B0-----:R-:W-:Y:S05]  /*2fba0*/  @!P0 BRA `(.L_x_2282) ;  /* 0x0000000000048947 */ /* 0x001fea0003800000 */
[----:B------:R-:W-:Y:S01]  /*2fbb0*/  BPT.TRAP 0x1 ;  /* 0x000000040000795c */ /* 0x000fe20000300000 */
.L_x_2282:
[----:B------:R-:W-:Y:S05]  /*2fbc0*/  BSYNC B1 ;  /* 0x0000000000017941 */ /* 0x000fea0003800000 */
.L_x_2281:
[----:B------:R-:W-:Y:S02]  /*2fbd0*/  R2UR UR4, R4 ;  /* 0x00000000040472ca */ /* 0x000fe400000e0000 */
[----:B------:R-:W-:-:S13]  /*2fbe0*/  R2UR UR5, R5 ;  /* 0x00000000050572ca */ /* 0x000fda00000e0000 */
[----:B------:R-:W2:Y:S01]  /*2fbf0*/  LD.E.64 R14, desc[UR4][R12.64+0x8] ;  /* 0x000008040c0e7980 */ /* 0x000ea2000c101b00 */
[----:B-----5:R-:W-:Y:S02]  /*2fc00*/  SHF.L.U32 R20, R18, 0x1f, RZ ;  /* 0x0000001f12147819 */ /* 0x020fe400000006ff */
[----:B--2---:R-:W-:-:S05]  /*2fc10*/  MOV R14, R14 ;  /* 0x0000000e000e7202 */ /* 0x004fca0000000f00 */
[----:B------:R-:W-:-:S04]  /*2fc20*/  IMAD R7, R7, 0x8, R14 ;  /* 0x0000000807077824 */ /* 0x000fc800078e020e */
[----:B------:R0:W1:Y:S01]  /*2fc30*/  SYNCS.PHASECHK.TRANS64.TRYWAIT P0, [R7+URZ], R20 ;  /* 0x00000014070075a7 */ /* 0x000062000800017f */
[----:B------:R-:W2:Y:S01]  /*2fc40*/  LD.E R18, desc[UR4][R12.64+0x1c] ;  /* 0x00001c040c127980 */ /* 0x000ea2000c101900 */
[----:B------:R-:W-:Y:S02]  /*2fc50*/  R2UR UR6, R4 ;  /* 0x00000000040672ca */ /* 0x000fe400000e0000 */
[----:B------:R-:W-:Y:S01]  /*2fc60*/  R2UR UR7, R5 ;  /* 0x00000000050772ca */ /* 0x000fe200000e0000 */
[----:B------:R0:W5:Y:S01]  /*2fc70*/  LD.E R14, desc[UR4][R10.64] ;  /* 0x000000040a0e7980 */ /* 0x000162000c101900 */
[----:B------:R-:W-:Y:S11]  /*2fc80*/  BSSY B1, `(.L_x_2283) ;  /* 0x0000006000017945 */ /* 0x000ff60003800000 */
[----:B------:R0:W5:Y:S01]  /*2fc90*/  LD.E R15, desc[UR6][R10.64+0x4] ;  /* 0x000004060a0f7980 */ /* 0x000162000c101900 */
[----:B--2---:R-:W-:-:S04]  /*2fca0*/  LOP3.LUT R18, R18, 0x1, RZ, 0xfc, !PT ;  /* 0x0000000112127812 */ /* 0x004fc800078efcff */
[----:B------:R-:W-:-:S13]  /*2fcb0*/  ISETP.NE.AND P1, PT, R18, 0x3, PT ;  /* 0x000000031200780c */ /* 0x000fda0003f25270 */
[----:B01----:R-:W-:Y:S05]  /*2fcc0*/  @!P1 BRA `(.L_x_2284) ;  /* 0x0000000000049947 */ /* 0x003fea0003800000 */
[----:B------:R-:W-:Y:S01]  /*2fcd0*/  BPT.TRAP 0x1 ;  /* 0x000000040000795c */ /* 0x000fe20000300000 */
.L_x_2284:
[----:B------:R-:W-:Y:S05]  /*2fce0*/  BSYNC B1 ;  /* 0x0000000000017941 */ /* 0x000fea0003800000 */
.L_x_2283:
[----:B------:R-:W-:Y:S04]  /*2fcf0*/  BSSY B1, `(.L_x_2285) ;  /* 0x000000a000017945 */ /* 0x000fe80003800000 */
[----:B------:R-:W-:Y:S05]  /*2fd00*/  @P0 BRA `(.L_x_2286) ;  /* 0x0000000000200947 */ /* 0x000fea0003800000 */
[----:B------:R-:W-:Y:S02]  /*2fd10*/  R2UR UR4, R4 ;  /* 0x00000000040472ca */ /* 0x000fe400000e0000 */
[----:B------:R-:W-:-:S13]  /*2fd20*/  R2UR UR5, R5 ;  /* 0x00000000050572ca */ /* 0x000fda00000e0000 */
[----:B------:R-:W2:Y:S01]  /*2fd30*/  LD.E.64 R12, desc[UR4][R12.64+0x8] ;  /* 0x000008040c0c7980 */ /* 0x000ea2000c101b00 */
[----:B-----5:R-:W-:Y:S02]  /*2fd40*/  SHF.L.U32 R15, R15, 0x1f, RZ ;  /* 0x0000001f0f0f7819 */ /* 0x020fe400000006ff */
[----:B--2---:R-:W-:-:S05]  /*2fd50*/  MOV R7, R12 ;  /* 0x0000000c00077202 */ /* 0x004fca0000000f00 */
[----:B------:R-:W-:-:S04]  /*2fd60*/  IMAD R14, R14, 0x8, R7 ;  /* 0x000000080e0e7824 */ /* 0x000fc800078e0207 */
[----:B------:R-:W0:Y:S02]  /*2fd70*/  SYNCS.PHASECHK.TRANS64.TRYWAIT P0, [R14+URZ], R15 ;  /* 0x0000000f0e0075a7 */ /* 0x000e24000800017f */
[----:B0-----:R-:W-:Y:S05]  /*2fd80*/  @!P0 BRA `(.L_x_2287) ;  /* 0x000000f000d88947 */ /* 0x001fea0003800000 */
.L_x_2286:
[----:B------:R-:W-:Y:S05]  /*2fd90*/  BSYNC B1 ;  /* 0x0000000000017941 */ /* 0x000fea0003800000 */
.L_x_2285:
[----:B0----5:R-:W2:Y:S04]  /*2fda0*/  LDL.64 R14, [R6] ;  /* 0x00000000060e7983 */ /* 0x021ea80000100a00 */
[----:B------:R-:W3:Y:S01]  /*2fdb0*/  LDL.64 R12, [R6+0x28] ;  /* 0x00002800060c7983 */ /* 0x000ee20000100a00 */
[C---:B------:R-:W-:Y:S02]  /*2fdc0*/  R2UR UR6, R4.reuse ;  /* 0x00000000040672ca */ /* 0x040fe400000e0000 */
[C---:B------:R-:W-:Y:S01]  /*2fdd0*/  R2UR UR7, R5.reuse ;  /* 0x00000000050772ca */ /* 0x040fe200000e0000 */
[----:B------:R-:W4:Y:S01]  /*2fde0*/  LDL.64 R10, [R6+0x20] ;  /* 0x00002000060a7983 */ /* 0x000f220000100a00 */
[C---:B------:R-:W-:Y:S02]  /*2fdf0*/  R2UR UR4, R4.reuse ;  /* 0x00000000040472ca */ /* 0x040fe400000e0000 */
[----:B------:R-:W-:Y:S01]  /*2fe00*/  R2UR UR5, R5 ;  /* 0x00000000050572ca */ /* 0x000fe200000e0000 */
[----:B------:R-:W4:Y:S08]  /*2fe10*/  LDL.64 R18, [R6+0x8] ;  /* 0x0000080006127983 */ /* 0x000f300000100a00 */
[----:B--2---:R-:W2:Y:S04]  /*2fe20*/  LD.E R15, desc[UR6][R14.64] ;  /* 0x000000060e0f7980 */ /* 0x004ea8000c101900 */
[----:B---3--:R-:W2:Y:S01]  /*2fe30*/  LD.E.64 R20, desc[UR4][R12.64] ;  /* 0x000000040c147980 */ /* 0x008ea2000c101b00 */
[----:B------:R-:W-:Y:S05]  /*2fe40*/  WARPSYNC.ALL ;  /* 0x0000000000007948 */ /* 0x000fea0003800000 */
[----:B------:R-:W-:-:S02]  /*2fe50*/  R2UR UR4, R4 ;  /* 0x00000000040472ca */ /* 0x000fc400000e0000 */
[C---:B------:R-:W-:Y:S02]  /*2fe60*/  R2UR UR5, R5.reuse ;  /* 0x00000000050572ca */ /* 0x040fe400000e0000 */
[----:B------:R-:W-:Y:S02]  /*2fe70*/  R2UR UR6, R4 ;  /* 0x00000000040672ca */ /* 0x000fe400000e0000 */
[----:B------:R-:W-:-:S09]  /*2fe80*/  R2UR UR7, R5 ;  /* 0x00000000050772ca */ /* 0x000fd200000e0000 */
[----:B----4-:R0:W-:Y:S04]  /*2fe90*/  ST.E desc[UR4][R18.64], RZ ;  /* 0x000000ff12007985 */ /* 0x0101e8000c101904 */
[----:B------:R-:W3:Y:S01]  /*2fea0*/  LD.E.64 R12, desc[UR6][R10.64] ;  /* 0x000000060a0c7980 */ /* 0x000ee2000c101b00 */
[----:B--2---:R-:W-:Y:S01]  /*2feb0*/  IMAD R14, R15, 0x200, R20 ;  /* 0x000002000f0e7824 */ /* 0x004fe200078e0214 */
[----:B------:R-:W-:Y:S01]  /*2fec0*/  WARPGROUP.ARRIVE ;  /* 0x00000000000079c5 */ /* 0x000fe20000000000 */
[----:B------:R-:W-:Y:S01]  /*2fed0*/  IMAD.MOV.U32 R15, RZ, RZ, R21 ;  /* 0x000000ffff0f7224 */ /* 0x000fe200078e0015 */
[----:B------:R-:W-:Y:S01]  /*2fee0*/  R2UR UR8, R4 ;  /* 0x00000000040872ca */ /* 0x000fe200000e0000 */
[----:B------:R-:W-:Y:S01]  /*2fef0*/  IMAD.MOV.U32 R7, RZ, RZ, 0x1 ;  /* 0x00000001ff077424 */ /* 0x000fe200078e00ff */
[----:B------:R-:W-:-:S02]  /*2ff00*/  R2UR UR6, R14 ;  /* 0x000000000e0672ca */ /* 0x000fc400000e0000 */
[----:B------:R-:W-:Y:S02]  /*2ff10*/  R2UR UR7, R15 ;  /* 0x000000000f0772ca */ /* 0x000fe400000e0000 */
[C---:B------:R-:W-:Y:S02]  /*2ff20*/  R2UR UR9, R5.reuse ;  /* 0x00000000050972ca */ /* 0x040fe400000e0000 */
[----:B------:R-:W-:Y:S02]  /*2ff30*/  R2UR UR10, R4 ;  /* 0x00000000040a72ca */ /* 0x000fe400000e0000 */
[----:B------:R-:W-:Y:S02]  /*2ff40*/  R2UR UR11, R5 ;  /* 0x00000000050b72ca */ /* 0x000fe400000e0000 */
[----:B---3--:R-:W-:Y:S02]  /*2ff50*/  R2UR UR4, R12 ;  /* 0x000000000c0472ca */ /* 0x008fe400000e0000 */
[----:B------:R-:W-:-:S13]  /*2ff60*/  R2UR UR5, R13 ;  /* 0x000000000d0572ca */ /* 0x000fda00000e0000 */
[----:B------:R-:W-:Y:S03]  /*2ff70*/  HGMMA.64x64x16.F32.BF16 R24, gdesc[UR4], RZ, !UPT, gsb0 ;  /* 0x00e00000041879f0 */ /* 0x000fe6000c0018ff */
[----:B------:R-:W-:Y:S02]  /*2ff80*/  WARPGROUP.DEPBAR.LE gsb0, 0x0 ;  /* 0x00008000000079c5 */ /* 0x000fe40000010000 */
[----:B------:R0:W-:Y:S04]  /*2ff90*/  ST.E desc[UR8][R18.64], R7 ;  /* 0x0000000712007985 */ /* 0x0001e8000c101908 */
[----:B------:R-:W2:Y:S01]  /*2ffa0*/  LD.E.64 R12, desc[UR10][R10.64] ;  /* 0x0000000a0a0c7980 */ /* 0x000ea2000c101b00 */
[----:B------:R-:W-:Y:S01]  /*2ffb0*/  VIADD R20, R14, 0x2 ;  /* 0x000000020e147836 */ /* 0x000fe20000000000 */
[----:B------:R-:W-:Y:S01]  /*2ffc0*/  R2UR UR7, R21 ;  /* 0x00000000150772ca */ /* 0x000fe200000e0000 */
[----:B------:R-:W-:Y:S01]  /*2ffd0*/  WARPGROUP.ARRIVE ;  /* 0x00000000000079c5 */ /* 0x000fe20000000000 */
[----:B------:R-:W-:-:S02]  /*2ffe0*/  R2UR UR8, R4 ;  /* 0x00000000040872ca */ /* 0x000fc400000e0000 */
[----:B------:R-:W-:Y:S02]  /*2fff0*/  R2UR UR6, R20 ;  /* 0x00000000140672ca */ /* 0x000fe400000e0000 */
[C---:B------:R-:W-:Y:S02]  /*30000*/  R2UR UR9, R5.reuse ;  /* 0x00000000050972ca */ /* 0x040fe400000e0000 */
[----:B------:R-:W-:Y:S02]  /*30010*/  R2UR UR10, R4 ;  /* 0x00000000040a72ca */ /* 0x000fe400000e0000 */
[----:B------:R-:W-:Y:S01]  /*30020*/  R2UR UR11, R5 ;  /* 0x00000000050b72ca */ /* 0x000fe200000e0000 */
[----:B--2---:R-:W-:Y:S01]  /*30030*/  VIADD R12, R12, 0x2 ;  /* 0x000000020c0c7836 */ /* 0x004fe20000000000 */
[----:B------:R-:W-:-:S04]  /*30040*/  R2UR UR5, R13 ;  /* 0x000000000d0572ca */ /* 0x000fc800000e0000 */
[----:B------:R-:W-:-:S13]  /*30050*/  R2UR UR4, R12 ;  /* 0x000000000c0472ca */ /* 0x000fda00000e0000 */
[----:B------:R-:W-:Y:S03]  /*30060*/  HGMMA.64x64x16.F32.BF16 R24, gdesc[UR4], R24, gsb0 ;  /* 0x00e00000041879f0 */ /* 0x000fe60008001818 */
        /* <DEDUP_REMOVED lines=19> */
[----:B------:R-:W-:Y:S01]  /*301a0*/  WARPGROUP.ARRIVE ;  /* 0x00000000000079c5 */ /* 0x000fe20000000000 */
[----:B------:R-:W-:Y:S01]  /*301b0*/  IMAD.MOV.U32 R15, RZ, RZ, R21 ;  /* 0x000000ffff0f7224 */ /* 0x000fe200078e0015 */
[----:B------:R-:W-:-:S02]  /*301c0*/  R2UR UR8, R4 ;  /* 0x00000000040872ca */ /* 0x000fc400000e0000 */
[----:B------:R-:W-:Y:S02]  /*301d0*/  R2UR UR6, R14 ;  /* 0x000000000e0672ca */ /* 0x000fe400000e0000 */
        /* <DEDUP_REMOVED lines=8> */
[----:B------:R-:W2:Y:S01]  /*30260*/  LDL.64 R12, [R6+0x38] ;  /* 0x00003800060c7983 */ /* 0x000ea20000100a00 */
[----:B------:R-:W-:-:S02]  /*30270*/  R2UR UR4, R4 ;  /* 0x00000000040472ca */ /* 0x000fc400000e0000 */
[----:B------:R-:W-:Y:S01]  /*30280*/  R2UR UR5, R5 ;  /* 0x00000000050572ca */ /* 0x000fe200000e0000 */
[----:B------:R-:W3:-:S12]  /*30290*/  LDL.64 R10, [R6+0x30] ;  /* 0x00003000060a7983 */ /* 0x000ed80000100a00 */
[----:B--2---:R-:W2:Y:S01]  /*302a0*/  LD.E R12, desc[UR4][R12.64] ;  /* 0x000000040c0c7980 */ /* 0x004ea2000c101900 */
[----:B---3--:R-:W-:Y:S01]  /*302b0*/  MOV R10, R10 ;  /* 0x0000000a000a7202 */ /* 0x008fe20000000f00 */
[----:B------:R-:W-:Y:S01]  /*302c0*/  BSSY B1, `(.L_x_2288) ;  /* 0x0000007000017945 */ /* 0x000fe20003800000 */
[----:B--2---:R-:W-:-:S04]  /*302d0*/  LEA.HI R14, R12, R12, RZ, 0x1 ;  /* 0x0000000c0c0e7211 */ /* 0x004fc800078f08ff */
[----:B------:R-:W-:-:S05]  /*302e0*/  LOP3.LUT R15, R14, 0xfffffffe, RZ, 0xc0, !PT ;  /* 0xfffffffe0e0f7812 */ /* 0x000fca00078ec0ff */
[----:B------:R-:W-:-:S05]  /*302f0*/  IMAD.IADD R15, R12, 0x1, -R15 ;  /* 0x000000010c0f7824 */ /* 0x000fca00078e0a0f */
[----:B------:R-:W-:-:S04]  /*30300*/  SHF.L.U32 R15, R15, 0x1f, RZ ;  /* 0x0000001f0f0f7819 */ /* 0x000fc800000006ff */
[----:B------:R-:W1:Y:S02]  /*30310*/  SYNCS.PHASECHK.TRANS64.TRYWAIT P0, [R10+URZ+0x38810], R15 ;  /* 0x0388100f0a0075a7 */ /* 0x000e64000800017f */
[----:B01----:R-:W-:Y:S05]  /*30320*/  @!P0 BRA `(.L_x_2289) ;  /* 0x000000ec00848947 */ /* 0x003fea0003800000 */
.L_x_2312:
[----:B------:R-:W-:Y:S05]  /*30330*/  BSYNC B1 ;  /* 0x0000000000017941 */ /* 0x000fea0003800000 */
.L_x_2288:
[----:B------:R-:W2:Y:S01]  /*30340*/  LDL.64 R12, [R6+0x40] ;  /* 0x00004000060c7983 */ /* 0x000ea20000100a00 */
[----:B------:R-:W-:Y:S02]  /*30350*/  R2UR UR4, R4 ;  /* 0x00000000040472ca */ /* 0x000fe400000e0000 */
[----:B------:R-:W-:Y:S01]  /*30360*/  R2UR UR5, R5 ;  /* 0x00000000050572ca */ /* 0x000fe200000e0000 */
[----:B0-----:R-:W3:-:S12]  /*30370*/  LDL.64 R10, [R6] ;  /* 0x00000000060a7983 */ /* 0x001ed80000100a00 */
[----:B--2---:R-:W2:Y:S01]  /*30380*/  LD.E R14, desc[UR4][R12.64+0x1c] ;  /* 0x00001c040c0e7980 */ /* 0x004ea2000c101900 */
[----:B------:R-:W-:Y:S02]  /*30390*/  R2UR UR6, R4 ;  /* 0x00000000040672ca */ /* 0x000fe400000e0000 */
[----:B------:R-:W-:Y:S01]  /*303a0*/  R2UR UR7, R5 ;  /* 0x00000000050772ca */ /* 0x000fe200000e0000 */
[----:B---3--:R0:W5:Y:S01]  /*303b0*/  LD.E R18, desc[UR4][R10.64] ;  /* 0x000000040a127980 */ /* 0x008162000c101900 */
[----:B------:R-:W-:Y:S11]  /*303c0*/  BSSY B1, `(.L_x_2290) ;  /* 0x0000006000017945 */ /* 0x000ff60003800000 */
[----:B------:R0:W5:Y:S01]  /*303d0*/  LD.E R19, desc[UR6][R10.64+0x4] ;  /* 0x000004060a137980 */ /* 0x000162000c101900 */
[----:B--2---:R-:W-:-:S04]  /*303e0*/  LOP3.LUT R14, R14, 0x1, RZ, 0xfc, !PT ;  /* 0x000000010e0e7812 */ /* 0x004fc800078efcff */
[----:B------:R-:W-:-:S13]  /*303f0*/  ISETP.NE.AND P0, PT, R14, 0x3, PT ;  /* 0x000000030e00780c */ /* 0x000fda0003f05270 */
[----:B0-----:R-:W-:Y:S05]  /*30400*/  @!P0 BRA `(.L_x_2291) ;  /* 0x0000000000048947 */ /* 0x001fea0003800000 */
[----:B------:R-:W-:Y:S01]  /*30410*/  BPT.TRAP 0x1 ;  /* 0x000000040000795c */ /* 0x000fe20000300000 */
.L_x_2291:
[----:B------:R-:W-:Y:S05]  /*30420*/  BSYNC B1 ;  /* 0x0000000000017941 */ /* 0x000fea0003800000 */
.L_x_2290:
        /* <DEDUP_REMOVED lines=17> */
.L_x_2293:
[----:B------:R-:W-:Y:S05]  /*30540*/  BSYNC B1 ;  /* 0x0000000000017941 */ /* 0x000fea0003800000 */
.L_x_2292:
        /* <DEDUP_REMOVED lines=10> */
.L_x_2295:
[----:B------:R-:W-:Y:S05]  /*305f0*/  BSYNC B1 ;  /* 0x0000000000017941 */ /* 0x000fea0003800000 */
.L_x_2294:
[----:B------:R-:W2:Y:S04]  /*30600*/  LDL.64 R18, [R6] ;  /* 0x0000000006127983 */ /* 0x000ea80000100a00 */
[----:B------:R-:W3:Y:S01]  /*30610*/  LDL.64 R12, [R6+0x58] ;  /* 0x00005800060c7983 */ /* 0x000ee20000100a00 */
[C---:B------:R-:W-:Y:S02]  /*30620*/  R2UR UR6, R4.reuse ;  /* 0x00000000040672ca */ /* 0x040fe400000e0000 */
[C---:B------:R-:W-:Y:S01]  /*30630*/  R2UR UR7, R5.reuse ;  /* 0x00000000050772ca */ /* 0x040fe200000e0000 */
[----:B------:R-:W4:Y:S01]  /*30640*/  LDL.64 R10, [R6+0x48] ;  /* 0x00004800060a7983 */ /* 0x000f220000100a00 */
[C---:B------:R-:W-:Y:S02]  /*30650*/  R2UR UR4, R4.reuse ;  /* 0x00000000040472ca */ /* 0x040fe400000e0000 */
[----:B------:R-:W-:Y:S01]  /*30660*/  R2UR UR5, R5 ;  /* 0x00000000050572ca */ /* 0x000fe200000e0000 */
[----:B0----5:R-:W4:Y:S08]  /*30670*/  LDL.64 R14, [R6+0x50] ;  /* 0x00005000060e7983 */ /* 0x021f300000100a00 */
[----:B--2---:R-:W2:Y:S04]  /*30680*/  LD.E R21, desc[UR6][R18.64] ;  /* 0x0000000612157980 */ /* 0x004ea8000c101900 */
[----:B---3--:R-:W2:Y:S01]  /*30690*/  LD.E.64 R12, desc[UR4][R12.64] ;  /* 0x000000040c0c7980 */ /* 0x008ea2000c101b00 */
[----:B------:R-:W-:Y:S05]  /*306a0*/  WARPSYNC.ALL ;  /* 0x0000000000007948 */ /* 0x000fea0003800000 */
[----:B------:R-:W-:-:S02]  /*306b0*/  R2UR UR6, R4 ;  /* 0x00000000040672ca */ /* 0x000fc400000e0000 */
[C---:B------:R-:W-:Y:S02]  /*306c0*/  R2UR UR7, R5.reuse ;  /* 0x00000000050772ca */ /* 0x040fe400000e0000 */
[----:B------:R-:W-:Y:S02]  /*306d0*/  R2UR UR4, R4 ;  /* 0x00000000040472ca */ /* 0x000fe400000e0000 */
[----:B------:R-:W-:-:S09]  /*306e0*/  R2UR UR5, R5 ;  /* 0x00000000050572ca */ /* 0x000fd200000e0000 */
[----:B----4-:R-:W3:Y:S04]  /*306f0*/  LD.E R20, desc[UR6][R10.64] ;  /* 0x000000060a147980 */ /* 0x010ee8000c101900 */
[----:B------:R-:W4:Y:S01]  /*30700*/  LD.E.64 R18, desc[UR4][R14.64] ;  /* 0x000000040e127980 */ /* 0x000f22000c101b00 */
[----:B--2---:R-:W-:Y:S01]  /*30710*/  IMAD R12, R21, 0x1000, R12 ;  /* 0x00001000150c7824 */ /* 0x004fe200078e020c */
[----:B------:R-:W-:Y:S01]  /*30720*/  R2UR UR7, R13 ;  /* 0x000000000d0772ca */ /* 0x000fe200000e0000 */
[----:B------:R-:W-:Y:S01]  /*30730*/  WARPGROUP.ARRIVE ;  /* 0x00000000000079c5 */ /* 0x000fe20000000000 */
[----:B------:R-:W-:Y:S02]  /*30740*/  R2UR UR8, R4 ;  /* 0x00000000040872ca */ /* 0x000fe400000e0000 */
[----:B------:R-:W-:-:S02]  /*30750*/  R2UR UR6, R12 ;  /* 0x000000000c0672ca */ /* 0x000fc400000e0000 */
[C---:B------:R-:W-:Y:S02]  /*30760*/  R2UR UR9, R5.reuse ;  /* 0x00000000050972ca */ /* 0x040fe400000e0000 */
[----:B------:R-:W-:Y:S02]  /*30770*/  R2UR UR10, R4 ;  /* 0x00000000040a72ca */ /* 0x000fe400000e0000 */
[----:B------:R-:W-:Y:S02]  /*30780*/  R2UR UR11, R5 ;  /* 0x00000000050b72ca */ /* 0x000fe400000e0000 */
[----:B---3--:R-:W-:Y:S02]  /*30790*/  ISETP.NE.U32.AND P0, PT, R20, RZ, PT ;  /* 0x000000ff1400720c */ /* 0x008fe40003f05070 */
[----:B----4-:R-:W-:Y:S02]  /*307a0*/  R2UR UR4, R18 ;  /* 0x00000000120472ca */ /* 0x010fe400000e0000 */
[----:B------:R-:W-:-:S09]  /*307b0*/  R2UR UR5, R19 ;  /* 0x00000000130572ca */ /* 0x000fd200000e0000 */
[----:B------:R-:W-:-:S05]  /*307c0*/  VOTEU.ANY UP0, P0 ;  /* 0x00000000003f7886 */ /* 0x000fca0000000100 */
[----:B------:R-:W-:Y:S03]  /*307d0*/  HGMMA.64x64x16.F32.BF16 R24, gdesc[UR4], R24, UP0, gsb0 ;  /* 0x00e00000041879f0 */ /* 0x000fe6000b801818 */
[----:B------:R-:W-:Y:S02]  /*307e0*/  WARPGROUP.DEPBAR.LE gsb0, 0x0 ;  /* 0x00008000000079c5 */ /* 0x000fe40000010000 */
[----:B------:R-:W-:Y:S04]  /*307f0*/  ST.E desc[UR8][R10.64], R7 ;  /* 0x000000070a007985 */ /* 0x000fe8000c101908 */
[----:B------:R-:W2:Y:S01]  /*30800*/  LD.E.64 R18, desc[UR10][R14.64] ;  /* 0x0000000a0e127980 */ /* 0x000ea2000c101b00 */
[----:B------:R-:W-:Y:S01]  /*30810*/  VIADD R20, R12, 0x2 ;  /* 0x000000020c147836 */ /* 0x000fe20000000000 */
[----:B------:R-:W-:Y:S01]  /*30820*/  WARPGROUP.ARRIVE ;  /* 0x00000000000079c5 */ /* 0x000fe20000000000 */
[----:B------:R-:W-:Y:S01]  /*30830*/  IMAD.MOV.U32 R21, RZ, RZ, R13 ;  /* 0x000000ffff157224 */ /* 0x000fe200078e000d */
[----:B------:R-:W-:-:S02]  /*30840*/  R2UR UR8, R4 ;  /* 0x00000000040872ca */ /* 0x000fc400000e0000 */
[----:B------:R-:W-:Y:S02]  /*30850*/  R2UR UR6, R20 ;  /* 0x00000000140672ca */ /* 0x000fe400000e0000 */
        /* <DEDUP_REMOVED lines=236> */
[----:B------:R-:W-:Y:S01]  /*31720*/  UMOV UR4, 0x1 ;  /* 0x0000000100047882 */ /* 0x000fe20000000000 */
[----:B------:R-:W-:Y:S01]  /*31730*/  IMAD.MOV.U32 R21, RZ, RZ, R13 ;  /* 0x000000ffff157224 */ /* 0x000fe200078e000d */
[----:B------:R-:W0:Y:S01]  /*31740*/  S2R R60, SR_TID.X ;  /* 0x00000000003c7919 */ /* 0x000e220000002100 */
[----:B------:R-:W-:Y:S01]  /*31750*/  UISETP.NE.U32.AND UP0, UPT, UR4, URZ, UPT ;  /* 0x0000003f0400728c */ /* 0x000fe2000bf05070 */
[----:B------:R-:W-:Y:S01]  /*31760*/  WARPGROUP.ARRIVE ;  /* 0x00000000000079c5 */ /* 0x000fe20000000000 */
[----:B------:R-:W-:-:S02]  /*31770*/  R2UR UR6, R4 ;  /* 0x00000000040672ca */ /* 0x000fc400000e0000 */
[----:B------:R-:W-:Y:S02]  /*31780*/  R2UR UR11, R21 ;  /* 0x00000000150b72ca */ /* 0x000fe400000e0000 */
[C---:B------:R-:W-:Y:S02]  /*31790*/  R2UR UR7, R5.reuse ;  /* 0x00000000050772ca */ /* 0x040fe400000e0000 */
[----:B------:R-:W-:Y:S02]  /*317a0*/  R2UR UR12, R4 ;  /* 0x00000000040c72ca */ /* 0x000fe400000e0000 */
[----:B------:R-:W-:Y:S02]  /*317b0*/  R2UR UR13, R5 ;  /* 0x00000000050d72ca */ /* 0x000fe400000e0000 */
[----:B0-----:R-:W-:-:S06]  /*317c0*/  SHF.R.U32.HI R56, RZ, 0x7, R60 ;  /* 0x00000007ff387819 */ /* 0x001fcc000001163c */
[----:B------:R-:W0:Y:S02]  /*317d0*/  SHFL.IDX PT, R56, R56, RZ, 0x1f ;  /* 0x00001fff38387589 */ /* 0x000e2400000e0000 */
[----:B0-----:R-:W-:-:S04]  /*317e0*/  ISETP.GT.AND P0, PT, R56, 0x7f, PT ;  /* 0x0000007f3800780c */ /* 0x001fc80003f04270 */
[----:B------:R-:W-:-:S05]  /*317f0*/  SEL R59, RZ, 0x2, !P0 ;  /* 0x00000002ff3b7807 */ /* 0x000fca0004000000 */
[----:B------:R-:W-:-:S05]  /*31800*/  IMAD.IADD R20, R59, 0x1, R58 ;  /* 0x000000013b147824 */ /* 0x000fca00078e023a */
[----:B------:R-:W-:Y:S02]  /*31810*/  R2UR UR10, R20 ;  /* 0x00000000140a72ca */ /* 0x000fe400000e0000 */
[----:B--2---:R-:W-:Y:S02]  /*31820*/  IADD3 R18, R59, 0x800, R18 ;  /* 0x000008003b127810 */ /* 0x004fe40007ffe012 */
[----:B------:R-:W-:Y:S02]  /*31830*/  R2UR UR9, R19 ;  /* 0x00000000130972ca */ /* 0x000fe400000e0000 */
[----:B------:R-:W-:-:S13]  /*31840*/  R2UR UR8, R18 ;  /* 0x00000000120872ca */ /* 0x000fda00000e0000 */
[----:B------:R-:W-:Y:S03]  /*31850*/  HGMMA.64x64x16.F32.BF16 R24, gdesc[UR8], R24, UP0, gsb0 ;  /* 0x00e00000081879f0 */ /* 0x000fe6000b801818 */
[----:B------:R-:W-:Y:S02]  /*31860*/  WARPGROUP.DEPBAR.LE gsb0, 0x0 ;  /* 0x00008000000079c5 */ /* 0x000fe40000010000 */
[----:B------:R-:W-:Y:S04]  /*31870*/  ST.E desc[UR6][R10.64], R7 ;  /* 0x000000070a007985 */ /* 0x000fe8000c101906 */
[----:B------:R-:W2:Y:S01]  /*31880*/  LD.E.64 R18, desc[UR12][R14.64] ;  /* 0x0000000c0e127980 */ /* 0x000ea2000c101b00 */
[----:B------:R-:W-:Y:S01]  /*31890*/  IMAD.MOV.U32 R63, RZ, RZ, 0x4 ;  /* 0x00000004ff3f7424 */ /* 0x000fe200078e00ff */
[----:B------:R-:W-:Y:S01]  /*318a0*/  WARPGROUP.ARRIVE ;  /* 0x00000000000079c5 */ /* 0x000fe20000000000 */
[----:B------:R-:W-:Y:S01]  /*318b0*/  IMAD.MOV.U32 R21, RZ, RZ, R13 ;  /* 0x000000ffff157224 */ /* 0x000fe200078e000d */
[----:B------:R-:W-:-:S02]  /*318c0*/  R2UR UR8, R4 ;  /* 0x00000000040872ca */ /* 0x000fc400000e0000 */
[----:B------:R-:W-:Y:S02]  /*318d0*/  SEL R61, R63, 0x2, P0 ;  /* 0x000000023f3d7807 */ /* 0x000fe40000000000 */
[----:B------:R-:W-:Y:S02]  /*318e0*/  R2UR UR7, R21 ;  /* 0x00000000150772ca */ /* 0x000fe400000e0000 */
[C---:B------:R-:W-:Y:S01]  /*318f0*/  R2UR UR9, R5.reuse ;  /* 0x00000000050972ca */ /* 0x040fe200000e0000 */
[----:B------:R-:W-:Y:S01]  /*31900*/  IMAD.IADD R20, R58, 0x1, R61 ;  /* 0x000000013a147824 */ /* 0x000fe200078e023d */
[----:B------:R-:W-:Y:S02]  /*31910*/  R2UR UR10, R4 ;  /* 0x00000000040a72ca */ /* 0x000fe400000e0000 */
[----:B------:R-:W-:Y:S02]  /*31920*/  R2UR UR11, R5 ;  /* 0x00000000050b72ca */ /* 0x000fe400000e0000 */
[----:B------:R-:W-:-:S02]  /*31930*/  R2UR UR6, R20 ;  /* 0x00000000140672ca */ /* 0x000fc400000e0000 */
[----:B--2---:R-:W-:Y:S02]  /*31940*/  IADD3 R18, R61, 0x800, R18 ;  /* 0x000008003d127810 */ /* 0x004fe40007ffe012 */
[----:B------:R-:W-:Y:S02]  /*31950*/  R2UR UR5, R19 ;  /* 0x00000000130572ca */ /* 0x000fe400000e0000 */
[----:B------:R-:W-:-:S13]  /*31960*/  R2UR UR4, R18 ;  /* 0x00000000120472ca */ /* 0x000fda00000e0000 */
[----:B------:R-:W-:Y:S03]  /*31970*/  HGMMA.64x64x16.F32.BF16 R24, gdesc[UR4], R24, gsb0 ;  /* 0x00e00000041879f0 */ /* 0x000fe60008001818 */
[----:B------:R-:W-:Y:S02]  /*31980*/  WARPGROUP.DEPBAR.LE gsb0, 0x0 ;  /* 0x00008000000079c5 */ /* 0x000fe40000010000 */
[----:B------:R-:W-:Y:S04]  /*31990*/  ST.E desc[UR8][R10.64], R7 ;  /* 0x000000070a007985 */ /* 0x000fe8000c101908 */
[----:B------:R-:W2:Y:S01]  /*319a0*/  LD.E.64 R18, desc[UR10][R14.64] ;  /* 0x0000000a0e127980 */ /* 0x000ea2000c101b00 */
[----:B------:R-:W-:Y:S01]  /*319b0*/  SEL R63, R63, 0x6, !P0 ;  /* 0x000000063f3f7807 */ /* 0x000fe20004000000 */
[----:B------:R-:W-:Y:S01]  /*319c0*/  IMAD.MOV.U32 R21, RZ, RZ, R13 ;  /* 0x000000ffff157224 */ /* 0x000fe200078e000d */
[----:B------:R-:W-:Y:S01]  /*319d0*/  WARPGROUP.ARRIVE ;  /* 0x00000000000079c5 */ /* 0x000fe20000000000 */
[----:B------:R-:W-:-:S02]  /*319e0*/  R2UR UR8, R4 ;  /* 0x00000000040872ca */ /* 0x000fc400000e0000 */
[----:B------:R-:W-:Y:S01]  /*319f0*/  IMAD.IADD R20, R58, 0x1, R63 ;  /* 0x000000013a147824 */ /* 0x000fe200078e023f */
[----:B------:R-:W-:Y:S02]  /*31a00*/  R2UR UR7, R21 ;  /* 0x00000000150772ca */ /* 0x000fe400000e0000 */
[C---:B------:R-:W-:Y:S02]  /*31a10*/  R2UR UR9, R5.reuse ;  /* 0x00000000050972ca */ /* 0x040fe400000e0000 */
[----:B------:R-:W-:Y:S02]  /*31a20*/  R2UR UR6, R20 ;  /* 0x00000000140672ca */ /* 0x000fe400000e0000 */
[----:B------:R-:W-:Y:S02]  /*31a30*/  R2UR UR10, R4 ;  /* 0x00000000040a72ca */ /* 0x000fe400000e0000 */
[----:B------:R-:W-:Y:S02]  /*31a40*/  R2UR UR11, R5 ;  /* 0x00000000050b72ca */ /* 0x000fe400000e0000 */
[----:B--2---:R-:W-:-:S02]  /*31a50*/  IADD3 R18, R63, 0x800, R18 ;  /* 0x000008003f127810 */ /* 0x004fc40007ffe012 */
[----:B------:R-:W-:Y:S02]  /*31a60*/  R2UR UR5, R19 ;  /* 0x00000000130572ca */ /* 0x000fe400000e0000 */
[----:B------:R-:W-:-:S13]  /*31a70*/  R2UR UR4, R18 ;  /* 0x00000000120472ca */ /* 0x000fda00000e0000 */
[----:B------:R-:W-:Y:S03]  /*31a80*/  HGMMA.64x64x16.F32.BF16 R24, gdesc[UR4], R24, gsb0 ;  /* 0x00e00000041879f0 */ /* 0x000fe60008001818 */
[----:B------:R-:W-:Y:S02]  /*31a90*/  WARPGROUP.DEPBAR.LE gsb0, 0x0 ;  /* 0x00008000000079c5 */ /* 0x000fe40000010000 */
[----:B------:R-:W-:Y:S04]  /*31aa0*/  ST.E desc[UR8][R10.64], R7 ;  /* 0x000000070a007985 */ /* 0x000fe8000c101908 */
[----:B------:R-:W2:Y:S01]  /*31ab0*/  LD.E.64 R64, desc[UR10][R14.64] ;  /* 0x0000000a0e407980 */ /* 0x000ea2000c101b00 */
[----:B------:R-:W-:Y:S01]  /*31ac0*/  IMAD.MOV.U32 R18, RZ, RZ, 0x28 ;  /* 0x00000028ff127424 */ /* 0x000fe200078e00ff */
[----:B------:R-:W-:Y:S01]  /*31ad0*/  WARPGROUP.ARRIVE ;  /* 0x00000000000079c5 */ /* 0x000fe20000000000 */
[----:B------:R-:W-:Y:S01]  /*31ae0*/  IMAD.MOV.U32 R19, RZ, RZ, 0xa00 ;  /* 0x00000a00ff137424 */ /* 0x000fe200078e00ff */
[----:B------:R-:W-:Y:S01]  /*31af0*/  R2UR UR8, R4 ;  /* 0x00000000040872ca */ /* 0x000fe200000e0000 */
[----:B------:R-:W-:Y:S01]  /*31b00*/  IMAD.MOV.U32 R21, RZ, RZ, R13 ;  /* 0x000000ffff157224 */ /* 0x000fe200078e000d */
[----:B------:R-:W-:-:S02]  /*31b10*/  SEL R18, R18, 0x26, P0 ;  /* 0x0000002612127807 */ /* 0x000fc40000000000 */
[----:B------:R-:W-:Y:S02]  /*31b20*/  SEL R19, R19, 0x980, P0 ;  /* 0x0000098013137807 */ /* 0x000fe40000000000 */
[----:B------:R-:W-:Y:S02]  /*31b30*/  R2UR UR7, R21 ;  /* 0x00000000150772ca */ /* 0x000fe400000e0000 */
[C---:B------:R-:W-:Y:S01]  /*31b40*/  R2UR UR9, R5.reuse ;  /* 0x00000000050972ca */ /* 0x040fe200000e0000 */
[----:B------:R-:W-:Y:S01]  /*31b50*/  IMAD.IADD R18, R18, 0x1, R19 ;  /* 0x0000000112127824 */ /* 0x000fe200078e0213 */
[----:B------:R-:W-:Y:S02]  /*31b60*/  R2UR UR10, R4 ;  /* 0x00000000040a72ca */ /* 0x000fe400000e0000 */
[----:B------:R-:W-:Y:S02]  /*31b70*/  R2UR UR11, R5 ;  /* 0x00000000050b72ca */ /* 0x000fe400000e0000 */
[----:B------:R-:W-:-:S05]  /*31b80*/  LOP3.LUT R19, R18, 0xa06, RZ, 0xc0, !PT ;  /* 0x00000a0612137812 */ /* 0x000fca00078ec0ff */
[----:B------:R-:W-:-:S05]  /*31b90*/  IMAD.IADD R20, R12, 0x1, R19 ;  /* 0x000000010c147824 */ /* 0x000fca00078e0213 */
[----:B------:R-:W-:Y:S01]  /*31ba0*/  R2UR UR6, R20 ;  /* 0x00000000140672ca */ /* 0x000fe200000e0000 */
[----:B--2---:R-:W-:Y:S02]  /*31bb0*/  IMAD.IADD R18, R19, 0x1, R64 ;  /* 0x0000000113127824 */ /* 0x004fe400078e0240 */
[----:B------:R-:W-:-:S03]  /*31bc0*/  IMAD.MOV.U32 R19, RZ, RZ, R65 ;  /* 0x000000ffff137224 */ /* 0x000fc600078e0041 */
[----:B------:R-:W-:Y:S02]  /*31bd0*/  R2UR UR4, R18 ;  /* 0x00000000120472ca */ /* 0x000fe400000e0000 */
        /* <DEDUP_REMOVED lines=8> */
[----:B------:R-:W-:Y:S01]  /*31c60*/  R2UR UR8, R4 ;  /* 0x00000000040872ca */ /* 0x000fe200000e0000 */
[----:B------:R-:W-:Y:S01]  /*31c70*/  IMAD.IADD R20, R59, 0x1, R56 ;  /* 0x000000013b147824 */ /* 0x000fe200078e0238 */
[----:B------:R-:W-:-:S02]  /*31c80*/  R2UR UR9, R5 ;  /* 0x00000000050972ca */ /* 0x000fc400000e0000 */
[----:B------:R-:W-:Y:S02]  /*31c90*/  R2UR UR7, R21 ;  /* 0x00000000150772ca */ /* 0x000fe400000e0000 */
[----:B------:R-:W-:Y:S02]  /*31ca0*/  R2UR UR6, R20 ;  /* 0x00000000140672ca */ /* 0x000fe400000e0000 */
[----:B------:R-:W-:Y:S02]  /*31cb0*/  R2UR UR10, R4 ;  /* 0x00000000040a72ca */ /* 0x000fe400000e0000 */
[----:B------:R-:W-:Y:S02]  /*31cc0*/  R2UR UR11, R5 ;  /* 0x00000000050b72ca */ /* 0x000fe400000e0000 */
[----:B--2---:R-:W-:Y:S02]  /*31cd0*/  IADD3 R18, R59, 0xa00, R18 ;  /* 0x00000a003b127810 */ /* 0x004fe40007ffe012 */
[----:B------:R-:W-:-:S02]  /*31ce0*/  R2UR UR5, R19 ;  /* 0x00000000130572ca */ /* 0x000fc400000e0000 */
[----:B------:R-:W-:-:S13]  /*31cf0*/  R2UR UR4, R18 ;  /* 0x00000000120472ca */ /* 0x000fda00000e0000 */
[----:B------:R-:W-:Y:S03]  /*31d00*/  HGMMA.64x64x16.F32.BF16 R24, gdesc[UR4], R24, gsb0 ;  /* 0x00e00000041879f0 */ /* 0x000fe60008001818 */
[----:B------:R-:W-:Y:S02]  /*31d10*/  WARPGROUP.DEPBAR.LE gsb0, 0x0 ;  /* 0x00008000000079c5 */ /* 0x000fe40000010000 */
[----:B------:R-:W-:Y:S04]  /*31d20*/  ST.E desc[UR8][R10.64], R7 ;  /* 0x000000070a007985 */ /* 0x000fe8000c101908 */
[----:B------:R-:W2:Y:S01]  /*31d30*/  LD.E.64 R18, desc[UR10][R14.64] ;  /* 0x0000000a0e127980 */ /* 0x000ea2000c101b00 */
[----:B------:R-:W-:Y:S01]  /*31d40*/  IMAD.IADD R20, R61, 0x1, R56 ;  /* 0x000000013d147824 */ /* 0x000fe200078e0238 */
[----:B------:R-:W-:Y:S01]  /*31d50*/  WARPGROUP.ARRIVE ;  /* 0x00000000000079c5 */ /* 0x000fe20000000000 */
[----:B------:R-:W-:Y:S01]  /*31d60*/  IMAD.MOV.U32 R21, RZ, RZ, R13 ;  /* 0x000000ffff157224 */ /* 0x000fe200078e000d */
[----:B------:R-:W-:-:S02]  /*31d70*/  R2UR UR8, R4 ;  /* 0x00000000040872ca */ /* 0x000fc400000e0000 */
[----:B------:R-:W-:Y:S02]  /*31d80*/  R2UR UR6, R20 ;  /* 0x00000000140672ca */ /* 0x000fe400000e0000 */
[----:B------:R-:W-:Y:S02]  /*31d90*/  R2UR UR7, R21 ;  /* 0x00000000150772ca */ /* 0x000fe400000e0000 */
[C---:B------:R-:W-:Y:S02]  /*31da0*/  R2UR UR9, R5.reuse ;  /* 0x00000000050972ca */ /* 0x040fe400000e0000 */
        /* <DEDUP_REMOVED lines=172> */
[----:B------:R-:W-:-:S02]  /*32870*/  R2UR UR8, R4 ;  /* 0x00000000040872ca */ /* 0x000fc400000e0000 */
[----:B------:R-:W-:Y:S02]  /*32880*/  SEL R18, R18, 0x3e, P0 ;  /* 0x0000003e12127807 */ /* 0x000fe40000000000 */
[----:B------:R-:W-:Y:S02]  /*32890*/  SEL R19, R19, 0xf80, P0 ;  /* 0x00000f8013137807 */ /* 0x000fe40000000000 */
[----:B------:R-:W-:Y:S02]  /*328a0*/  R2UR UR9, R5 ;  /* 0x00000000050972ca */ /* 0x000fe400000e0000 */
[----:B------:R-:W-:Y:S01]  /*328b0*/  LOP3.LUT P0, RZ, R60, 0x7f, RZ, 0xc0, !PT ;  /* 0x0000007f3cff7812 */ /* 0x000fe2000780c0ff */
[----:B------:R-:W-:-:S05]  /*328c0*/  IMAD.IADD R18, R18, 0x1, R19 ;  /* 0x0000000112127824 */ /* 0x000fca00078e0213 */
[----:B------:R-:W-:-:S05]  /*328d0*/  LOP3.LUT R19, R18, 0x1e06, RZ, 0xc0, !PT ;  /* 0x00001e0612137812 */ /* 0x000fca00078ec0ff */
[----:B------:R-:W-:-:S05]  /*328e0*/  IMAD.IADD R18, R12, 0x1, R19 ;  /* 0x000000010c127824 */ /* 0x000fca00078e0213 */
[----:B------:R-:W-:Y:S01]  /*328f0*/  R2UR UR6, R18 ;  /* 0x00000000120672ca */ /* 0x000fe200000e0000 */
[----:B--2---:R-:W-:Y:S02]  /*32900*/  IMAD.IADD R12, R19, 0x1, R14 ;  /* 0x00000001130c7824 */ /* 0x004fe400078e020e */
[----:B------:R-:W-:Y:S02]  /*32910*/  IMAD.MOV.U32 R19, RZ, RZ, R13 ;  /* 0x000000ffff137224 */ /* 0x000fe400078e000d */
[----:B------:R-:W-:Y:S01]  /*32920*/  IMAD.MOV.U32 R13, RZ, RZ, R15 ;  /* 0x000000ffff0d7224 */ /* 0x000fe200078e000f */
[----:B------:R-:W-:Y:S02]  /*32930*/  R2UR UR4, R12 ;  /* 0x000000000c0472ca */ /* 0x000fe400000e0000 */
[----:B------:R-:W-:Y:S02]  /*32940*/  R2UR UR7, R19 ;  /* 0x00000000130772ca */ /* 0x000fe400000e0000 */
[----:B------:R-:W-:-:S13]  /*32950*/  R2UR UR5, R13 ;  /* 0x000000000d0572ca */ /* 0x000fda00000e0000 */
[----:B------:R-:W-:Y:S03]  /*32960*/  HGMMA.64x64x16.F32.BF16 R24, gdesc[UR4], R24, gsb0 ;  /* 0x00e00000041879f0 */ /* 0x000fe60008001818 */
[----:B------:R-:W-:Y:S02]  /*32970*/  WARPGROUP.DEPBAR.LE gsb0, 0x0 ;  /* 0x00008000000079c5 */ /* 0x000fe40000010000 */
[----:B------:R0:W-:Y:S04]  /*32980*/  ST.E desc[UR8][R10.64], R7 ;  /* 0x000000070a007985 */ /* 0x0001e8000c101908 */
[----:B------:R-:W2:Y:S04]  /*32990*/  @!P0 LDL.64 R12, [R6+0x18] ;  /* 0x00001800060c8983 */ /* 0x000ea80000100a00 */
[----:B------:R-:W3:Y:S01]  /*329a0*/  @!P0 LDL.64 R14, [R6] ;  /* 0x00000000060e8983 */ /* 0x000ee20000100a00 */
[----:B------:R-:W-:-:S02]  /*329b0*/  @!P0 R2UR UR4, R4 ;  /* 0x00000000040482ca */ /* 0x000fc400000e0000 */
[C---:B------:R-:W-:Y:S02]  /*329c0*/  @!P0 R2UR UR5, R5.reuse ;  /* 0x00000000050582ca */ /* 0x040fe400000e0000 */
[----:B------:R-:W-:Y:S02]  /*329d0*/  @!P0 R2UR UR6, R4 ;  /* 0x00000000040682ca */ /* 0x000fe400000e0000 */
[----:B------:R-:W-:-:S09]  /*329e0*/  @!P0 R2UR UR7, R5 ;  /* 0x00000000050782ca */ /* 0x000fd200000e0000 */
[----:B--2---:R-:W2:Y:S04]  /*329f0*/  @!P0 LD.E.64 R12, desc[UR4][R12.64+0x30] ;  /* 0x000030040c0c8980 */ /* 0x004ea8000c101b00 */
[----:B---3--:R-:W3:Y:S01]  /*32a00*/  @!P0 LD.E R14, desc[UR6][R14.64] ;  /* 0x000000060e0e8980 */ /* 0x008ee2000c101900 */
[----:B--2---:R-:W-:-:S05]  /*32a10*/  @!P0 MOV R19, R12 ;  /* 0x0000000c00138202 */ /* 0x004fca0000000f00 */
[----:B---3--:R-:W-:-:S05]  /*32a20*/  @!P0 IMAD R18, R14, 0x8, R19 ;  /* 0x000000080e128824 */ /* 0x008fca00078e0213 */
[----:B------:R-:W-:-:S04]  /*32a30*/  @!P0 PRMT R18, RZ, 0x654, R18 ;  /* 0x00000654ff128816 */ /* 0x000fc80000000012 */
[----:B------:R1:W-:Y:S01]  /*32a40*/  @!P0 SYNCS.ARRIVE.TRANS64.RED.A1T0 RZ, [R18+URZ], RZ ;  /* 0x000000ff12ff89a7 */ /* 0x0003e2000810043f */
[----:B0-----:R-:W2:Y:S01]  /*32a50*/  LDL.64 R10, [R6+0x68] ;  /* 0x00006800060a7983 */ /* 0x001ea20000100a00 */
[----:B------:R-:W-:Y:S02]  /*32a60*/  R2UR UR4, R4 ;  /* 0x00000000040472ca */ /* 0x000fe400000e0000 */
[----:B------:R-:W-:-:S13]  /*32a70*/  R2UR UR5, R5 ;  /* 0x00000000050572ca */ /* 0x000fda00000e0000 */
[----:B--2---:R-:W2:Y:S01]  /*32a80*/  LD.E.64 R10, desc[UR4][R10.64] ;  /* 0x000000040a0a7980 */ /* 0x004ea2000c101b00 */
[----:B------:R-:W-:Y:S02]  /*32a90*/  R2UR UR4, R4 ;  /* 0x00000000040472ca */ /* 0x000fe400000e0000 */
[----:B------:R-:W-:-:S13]  /*32aa0*/  R2UR UR5, R5 ;  /* 0x00000000050572ca */ /* 0x000fda00000e0000 */
[----:B-1----:R-:W3:Y:S01]  /*32ab0*/  LD.E R18, desc[UR4][R8.64+0x24] ;  /* 0x0000240408127980 */ /* 0x002ee2000c101900 */
[C---:B------:R-:W-:Y:S02]  /*32ac0*/  R2UR UR4, R4.reuse ;  /* 0x00000000040472ca */ /* 0x040fe400000e0000 */
[C---:B------:R-:W-:Y:S01]  /*32ad0*/  R2UR UR5, R5.reuse ;  /* 0x00000000050572ca */ /* 0x040fe200000e0000 */
[----:B------:R-:W-:Y:S01]  /*32ae0*/  IMAD.MOV.U32 R56, RZ, RZ, R22 ;  /* 0x000000ffff387224 */ /* 0x000fe200078e0016 */
[C---:B------:R-:W-:Y:S02]  /*32af0*/  R2UR UR14, R4.reuse ;  /* 0x00000000040e72ca */ /* 0x040fe400000e0000 */
[C---:B------:R-:W-:Y:S02]  /*32b00*/  R2UR UR15, R5.reuse ;  /* 0x00000000050f72ca */ /* 0x040fe400000e0000 */
[----:B------:R-:W-:Y:S02]  /*32b10*/  R2UR UR10, R4 ;  /* 0x00000000040a72ca */ /* 0x000fe400000e0000 */
[----:B------:R-:W-:-:S02]  /*32b20*/  R2UR UR11, R5 ;  /* 0x00000000050b72ca */ /* 0x000fc400000e0000 */
[C---:B------:R-:W-:Y:S02]  /*32b30*/  R2UR UR8, R4.reuse ;  /* 0x00000000040872ca */ /* 0x040fe400000e0000 */
[----:B------:R-:W-:Y:S02]  /*32b40*/  R2UR UR9, R5 ;  /* 0x00000000050972ca */ /* 0x000fe400000e0000 */
[----:B------:R-:W-:-:S03]  /*32b50*/  R2UR UR12, R4 ;  /* 0x00000000040c72ca */ /* 0x000fc600000e0000 */
[----:B------:R-:W4:Y:S01]  /*32b60*/  LD.E R61, desc[UR14][R8.64+0x18] ;  /* 0x0000180e083d7980 */ /* 0x000f22000c101900 */
[----:B------:R-:W-:-:S03]  /*32b70*/  R2UR UR13, R5 ;  /* 0x00000000050d72ca */ /* 0x000fc600000e0000 */
[----:B------:R-:W4:Y:S10]  /*32b80*/  LD.E R58, desc[UR10][R8.64+0xc] ;  /* 0x00000c0a083a7980 */ /* 0x000f34000c101900 */
[----:B------:R-:W4:Y:S04]  /*32b90*/  LD.E R60, desc[UR12][R8.64+0x14] ;  /* 0x0000140c083c7980 */ /* 0x000f28000c101900 */
[----:B--2---:R0:W2:Y:S01]  /*32ba0*/  LD.E R7, desc[UR4][R10.64] ;  /* 0x000000040a077980 */ /* 0x0040a2000c101900 */
[----:B------:R-:W-:-:S02]  /*32bb0*/  R2UR UR4, R4 ;  /* 0x00000000040472ca */ /* 0x000fc400000e0000 */
[----:B------:R-:W-:-:S13]  /*32bc0*/  R2UR UR5, R5 ;  /* 0x00000000050572ca */ /* 0x000fda00000e0000 */
[----:B------:R-:W0:Y:S01]  /*32bd0*/  LD.E R12, desc[UR4][R8.64] ;  /* 0x00000004080c7980 */ /* 0x000e22000c101900 */
[----:B------:R-:W-:Y:S02]  /*32be0*/  R2UR UR4, R4 ;  /* 0x00000000040472ca */ /* 0x000fe400000e0000 */
[----:B------:R-:W-:Y:S02]  /*32bf0*/  R2UR UR5, R5 ;  /* 0x00000000050572ca */ /* 0x000fe400000e0000 */
[----:B---3--:R-:W-:-:S11]  /*32c00*/  ISETP.NE.AND P1, PT, R18, 0x1, PT ;  /* 0x000000011200780c */ /* 0x008fd60003f25270 */
[----:B------:R-:W3:Y:S02]  /*32c10*/  LD.E R57, desc[UR4][R56.64] ;  /* 0x0000000438397980 */ /* 0x000ee4000c101900 */
[C---:B------:R-:W-:Y:S02]  /*32c20*/  @P1 R2UR UR4, R4.reuse ;  /* 0x00000000040412ca */ /* 0x040fe400000e0000 */
[C---:B------:R-:W-:Y:S02]  /*32c30*/  @P1 R2UR UR5, R5.reuse ;  /* 0x00000000050512ca */ /* 0x040fe400000e0000 */
[C---:B------:R-:W-:Y:S02]  /*32c40*/  @P1 R2UR UR6, R4.reuse ;  /* 0x00000000040612ca */ /* 0x040fe400000e0000 */
[----:B------:R-:W-:Y:S01]  /*32c50*/  @P1 R2UR UR7, R5 ;  /* 0x00000000050712ca */ /* 0x000fe200000e0000 */
[----:B------:R-:W2:Y:S08]  /*32c60*/  LD.E R56, desc[UR8][R8.64+0x10] ;  /* 0x0000100808387980 */ /* 0x000eb0000c101900 */
[----:B------:R-:W2:Y:S04]  /*32c70*/  @P1 LD.E R21, desc[UR4][R8.64+0x28] ;  /* 0x0000280408151980 */ /* 0x000ea8000c101900 */
[----:B------:R-:W2:Y:S01]  /*32c80*/  @P1 LD.E R20, desc[UR6][R8.64+0x2c] ;  /* 0x00002c0608141980 */ /* 0x000ea2000c101900 */
[----:B------:R-:W-:-:S02]  /*32c90*/  R2UR UR4, R4 ;  /* 0x00000000040472ca */ /* 0x000fc400000e0000 */
[C---:B------:R-:W-:Y:S02]  /*32ca0*/  R2UR UR5, R5.reuse ;  /* 0x00000000050572ca */ /* 0x040fe400000e0000 */
[----:B------:R-:W-:Y:S02]  /*32cb0*/  R2UR UR6, R4 ;  /* 0x00000000040672ca */ /* 0x000fe400000e0000 */
[----:B------:R-:W-:-:S09]  /*32cc0*/  R2UR UR7, R5 ;  /* 0x00000000050772ca */ /* 0x000fd200000e0000 */
[----:B------:R-:W2:Y:S04]  /*32cd0*/  LD.E R18, desc[UR4][R8.64+0x8] ;  /* 0x0000080408127980 */ /* 0x000ea8000c101900 */
[----:B------:R-:W2:Y:S01]  /*32ce0*/  LD.E R59, desc[UR6][R8.64+0x4] ;  /* 0x00000406083b7980 */ /* 0x000ea2000c101900 */
[----:B----4-:R-:W-:Y:S02]  /*32cf0*/  ISETP.GE.AND P2, PT, R61, 0x1, PT ;  /* 0x000000013d00780c */ /* 0x010fe40003f46270 */
[----:B------:R-:W-:Y:S01]  /*32d00*/  LOP3.LUT R58, RZ, R58, RZ, 0x33, !PT ;  /* 0x0000003aff3a7212 */ /* 0x000fe200078e33ff */
[----:B------:R-:W-:Y:S01]  /*32d10*/  BSSY B1, `(.L_x_2297) ;  /* 0x000008a000017945 */ /* 0x000fe20003800000 */
[----:B0-----:R-:W-:-:S04]  /*32d20*/  SHF.R.S32.HI R11, RZ, 0x1f, R12 ;  /* 0x0000001fff0b7819 */ /* 0x001fc8000001140c */
[----:B------:R-:W-:-:S04]  /*32d30*/  LEA.HI R10, R11, R12, RZ, 0x7 ;  /* 0x0000000c0b0a7211 */ /* 0x000fc800078f38ff */
[----:B------:R-:W-:-:S05]  /*32d40*/  LOP3.LUT R13, R10, 0xffffff80, RZ, 0xc0, !PT ;  /* 0xffffff800a0d7812 */ /* 0x000fca00078ec0ff */
[----:B------:R-:W-:Y:S01]  /*32d50*/  IMAD.IADD R13, R12, 0x1, -R13 ;  /* 0x000000010c0d7824 */ /* 0x000fe200078e0a0d */
[----:B------:R-:W-:-:S04]  /*32d60*/  LEA.HI R14, R11, R12, RZ, 0x2 ;  /* 0x0000000c0b0e7211 */ /* 0x000fc800078f10ff */
[----:B------:R-:W-:Y:S02]  /*32d70*/  SHF.R.S32.HI R10, RZ, 0x1f, R13 ;  /* 0x0000001fff0a7819 */ /* 0x000fe4000001140d */
[----:B------:R-:W-:Y:S02]  /*32d80*/  LOP3.LUT R19, R14, 0xfffffffc, RZ, 0xc0, !PT ;  /* 0xfffffffc0e137812 */ /* 0x000fe400078ec0ff */
[----:B------:R-:W-:-:S04]  /*32d90*/  LEA.HI R11, R10, R13, RZ, 0x2 ;  /* 0x0000000d0a0b7211 */ /* 0x000fc800078f10ff */
[--C-:B------:R-:W-:Y:S02]  /*32da0*/  SHF.R.S32.HI R14, RZ, 0x2, R11.reuse ;  /* 0x00000002ff0e7819 */ /* 0x100fe4000001140b */
[----:B------:R-:W-:Y:S01]  /*32db0*/  SHF.R.S32.HI R15, RZ, 0x1f, R11 ;  /* 0x0000001fff0f7819 */ /* 0x000fe2000001140b */
[----:B------:R-:W-:Y:S01]  /*32dc0*/  IMAD.IADD R19, R12, 0x1, -R19 ;  /* 0x000000010c137824 */ /* 0x000fe200078e0a13 */
[----:B------:R-:W-:Y:S02]  /*32dd0*/  LEA.HI R10, R10, R13, RZ, 0x5 ;  /* 0x0000000d0a0a7211 */ /* 0x000fe400078f28ff */
[----:B------:R-:W-:Y:S02]  /*32de0*/  LEA.HI R15, R15, R14, RZ, 0x3 ;  /* 0x0000000e0f0f7211 */ /* 0x000fe400078f18ff */
[----:B------:R-:W-:Y:S02]  /*32df0*/  SHF.R.S32.HI R10, RZ, 0x5, R10 ;  /* 0x00000005ff0a7819 */ /* 0x000fe4000001140a */
[----:B------:R-:W-:-:S02]  /*32e00*/  LEA.HI R12, R19, R19, RZ, 0x1 ;  /* 0x00000013130c7211 */ /* 0x000fc400078f08ff */
[----:B------:R-:W-:Y:S01]  /*32e10*/  LOP3.LUT R15, R15, 0xfffffff8, RZ, 0xc0, !PT ;  /* 0xfffffff80f0f7812 */ /* 0x000fe200078ec0ff */
[----:B---3--:R-:W-:Y:S01]  /*32e20*/  IMAD R10, R57, 0x4, R10 ;  /* 0x00000004390a7824 */ /* 0x008fe200078e020a */
[----:B------:R-:W-:-:S03]  /*32e30*/  LOP3.LUT R12, R12, 0x1ffffffe, RZ, 0xc0, !PT ;  /* 0x1ffffffe0c0c7812 */ /* 0x000fc600078ec0ff */
[----:B------:R-:W-:Y:S02]  /*32e40*/  IMAD.IADD R15, R14, 0x1, -R15 ;  /* 0x000000010e0f7824 */ /* 0x000fe400078e0a0f */
[----:B------:R-:W-:Y:S02]  /*32e50*/  IMAD.IADD R12, R19, 0x1, -R12 ;  /* 0x00000001130c7824 */ /* 0x000fe400078e0a0c */
[----:B------:R-:W-:-:S04]  /*32e60*/  IMAD.U32 R15, R10, 0x10, R15 ;  /* 0x000000100a0f7824 */ /* 0x000fc800078e000f */
[----:B------:R-:W-:-:S04]  /*32e70*/  IMAD R12, R12, 0x8, R15 ;  /* 0x000000080c0c7824 */ /* 0x000fc800078e020f */
[----:B--2---:R-:W-:-:S05]  /*32e80*/  @P1 IMAD.HI.U32 R21, R12, R21, RZ ;  /* 0x000000150c151227 */ /* 0x004fca00078e00ff */
[----:B------:R-:W-:Y:S01]  /*32e90*/  @P1 SHF.R.U32.HI R12, RZ, R20, R21 ;  /* 0x00000014ff0c1219 */ /* 0x000fe20000011615 */
        /* <DEDUP_REMOVED lines=38> */
[----:B------:R-:W1:Y:S01]  /*33100*/  MUFU.TANH R25, R25 ;  /* 0x0000001900197308 */ /* 0x000e620000002400 */
[----:B------:R-:W-:-:S03]  /*33110*/  IMAD.IADD R3, R18, 0x1, -R15 ;  /* 0x0000000112037824 */ /* 0x000fc600078e0a0f */
[----:B------:R-:W-:-:S04]  /*33120*/  IADD3 R11, -R59, R11, R18 ;  /* 0x0000000b3b0b7210 */ /* 0x000fc80007ffe112 */
[----:B------:R2:W3:Y:S01]  /*33130*/  MUFU.TANH R62, R24 ;  /* 0x00000018003e7308 */ /* 0x0004e20000002400 */
[----:B------:R-:W-:-:S07]  /*33140*/  IMAD R13, R10, -0x2, R3 ;  /* 0xfffffffe0a0d7824 */ /* 0x000fce00078e0203 */
[----:B------:R-:W4:Y:S01]  /*33150*/  MUFU.TANH R26, R26 ;  /* 0x0000001a001a7308 */ /* 0x000f220000002400 */
        /* <DEDUP_REMOVED lines=30> */
[----:B------:R-:W-:Y:S01]  /*33340*/  IMAD.IADD R58, R11, 0x1, R58 ;  /* 0x000000010b3a7824 */ /* 0x000fe200078e023a */
[----:B0-----:R-:W-:Y:S01]  /*33350*/  VIADDMNMX R14, R19, R56, R13, PT ;  /* 0x00000038130e7246 */ /* 0x001fe2000380010d */
[----:B------:R-:W-:-:S02]  /*33360*/  IMAD.IADD R60, R60, 0x1, -R15 ;  /* 0x000000013c3c7824 */ /* 0x000fc400078e0a0f */
[----:B------:R-:W-:Y:S01]  /*33370*/  IMAD.IADD R3, R58, 0x1, R19 ;  /* 0x000000013a037824 */ /* 0x000fe200078e0213 */
[----:B---34-:R-:W-:Y:S06]  /*33380*/  @!P2 BRA `(.L_x_2298) ;  /* 0x000000000088a947 */ /* 0x018fec0003800000 */
[----:B------:R-:W-:Y:S01]  /*33390*/  IADD3 R20, -R59, R18, R19 ;  /* 0x000000123b147210 */ /* 0x000fe20007ffe113 */
[----:B------:R-:W-:Y:S03]  /*333a0*/  BSSY B2, `(.L_x_2299) ;  /* 0x000001c000027945 */ /* 0x000fe60003800000 */
[----:B------:R-:W-:-:S13]  /*333b0*/  ISETP.GT.AND P1, PT, R20, -0x1, PT ;  /* 0xffffffff1400780c */ /* 0x000fda0003f24270 */
[----:B------:R-:W-:Y:S05]  /*333c0*/  @P1 BRA `(.L_x_2300) ;  /* 0x00000000003c1947 */ /* 0x000fea0003800000 */
[----:B------:R-:W-:Y:S01]  /*333d0*/  ISETP.NE.AND P1, PT, R61, 0x1, PT ;  /* 0x000000013d00780c */ /* 0x000fe20003f25270 */
[----:B------:R-:W-:Y:S01]  /*333e0*/  BSSY B3, `(.L_x_2301) ;  /* 0x000000b000037945 */ /* 0x000fe20003800000 */
[----:B------:R-:W-:-:S11]  /*333f0*/  LOP3.LUT R20, RZ, R20, RZ, 0x33, !PT ;  /* 0x00000014ff147212 */ /* 0x000fd600078e33ff */
[----:B------:R-:W-:Y:S05]  /*33400*/  @!P1 BRA `(.L_x_2302) ;  /* 0x0000000000209947 */ /* 0x000fea0003800000 */
[C---:B------:R-:W-:Y:S02]  /*33410*/  R2UR UR4, R4.reuse ;  /* 0x00000000040472ca */ /* 0x040fe400000e0000 */
[C---:B------:R-:W-:Y:S02]  /*33420*/  R2UR UR5, R5.reuse ;  /* 0x00000000050572ca */ /* 0x040fe400000e0000 */
[----:B------:R-:W-:Y:S02]  /*33430*/  R2UR UR6, R4 ;  /* 0x00000000040672ca */ /* 0x000fe400000e0000 */
[----:B------:R-:W-:-:S09]  /*33440*/  R2UR UR7, R5 ;  /* 0x00000000050772ca */ /* 0x000fd200000e0000 */
[----:B--2---:R-:W2:Y:S04]  /*33450*/  LD.E R7, desc[UR4][R8.64+0x1c] ;  /* 0x00001c0408077980 */ /* 0x004ea8000c101900 */
[----:B------:R-:W3:Y:S01]  /*33460*/  LD.E R24, desc[UR6][R8.64+0x20] ;  /* 0x0000200608187980 */ /* 0x000ee2000c101900 */
[----:B--2---:R-:W-:-:S05]  /*33470*/  IMAD.HI.U32 R7, R20, R7, RZ ;  /* 0x0000000714077227 */ /* 0x004fca00078e00ff */
[----:B---3--:R-:W-:-:S07]  /*33480*/  SHF.R.U32.HI R20, RZ, R24, R7 ;  /* 0x00000018ff147219 */ /* 0x008fce0000011607 */
.L_x_2302:
[----:B------:R-:W-:Y:S05]  /*33490*/  BSYNC B3 ;  /* 0x0000000000037941 */ /* 0x000fea0003800000 */
.L_x_2301:
[----:B------:R-:W-:Y:S01]  /*334a0*/  LOP3.LUT R20, RZ, R20, RZ, 0x33, !PT ;  /* 0x00000014ff147212 */ /* 0x000fe200078e33ff */
[----:B------:R-:W-:Y:S06]  /*334b0*/  BRA `(.L_x_2303) ;  /* 0x0000000000287947 */ /* 0x000fec0003800000 */
.L_x_2300:
[----:B------:R-:W-:-:S13]  /*334c0*/  ISETP.NE.AND P1, PT, R61, 0x1, PT ;  /* 0x000000013d00780c */ /* 0x000fda0003f25270 */
        /* <DEDUP_REMOVED lines=9> */
.L_x_2303:
[----:B------:R-:W-:Y:S05]  /*33560*/  BSYNC B2 ;  /* 0x0000000000027941 */ /* 0x000fea0003800000 */
.L_x_2299:
[----:B--2---:R-:W-:-:S04]  /*33570*/  IMAD R7, R61, R20, -R15 ;  /* 0x000000143d077224 */ /* 0x004fc800078e0a0f */
[----:B------:R-:W-:-:S05]  /*33580*/  IMAD R20, R10, -0x2, R7 ;  /* 0xfffffffe0a147824 */ /* 0x000fca00078e0207 */
[----:B------:R-:W-:Y:S02]  /*33590*/  VIMNMX R3, R3, R20, !PT ;  /* 0x0000001403037248 */ /* 0x000fe40007fe0100 */
[----:B------:R-:W-:-:S07]  /*335a0*/  VIADDMNMX R14, R20, R61, R14, PT ;  /* 0x0000003d140e7246 */ /* 0x000fce000380010e */
.L_x_2298:
[----:B------:R-:W-:Y:S05]  /*335b0*/  BSYNC B1 ;  /* 0x0000000000017941 */ /* 0x000fea0003800000 */
.L_x_2297:
[C---:B------:R-:W-:Y:S01]  /*335c0*/  ISETP.GE.AND P1, PT, R60.reuse, 0x2, PT ;  /* 0x000000023c00780c */ /* 0x040fe20003f26270 */
[----:B--2---:R-:W0:Y:S01]  /*335d0*/  SHFL.IDX PT, R7, R12, 0x1, 0x1c1f ;  /* 0x003c1f000c077f89 */ /* 0x004e2200000e0000 */
[C---:B------:R-:W-:Y:S01]  /*335e0*/  ISETP.GE.AND P5, PT, R60.reuse, 0xa, PT ;  /* 0x0000000a3c00780c */ /* 0x040fe20003fa6270 */
[----:B------:R-:W-:Y:S01]  /*335f0*/  BSSY B1, `(.L_x_2304) ;  /* 0x0000070000017945 */ /* 0x000fe20003800000 */
[----:B------:R-:W-:Y:S02]  /*33600*/  ISETP.GT.AND P3, PT, R3, 0x1, !P1 ;  /* 0x000000010300780c */ /* 0x000fe40004f64270 */
[----:B------:R-:W-:Y:S02]  /*33610*/  ISETP.GE.AND P2, PT, R60, 0x9, PT ;  /* 0x000000093c00780c */ /* 0x000fe40003f46270 */
[----:B------:R-:W-:Y:S02]  /*33620*/  ISETP.LT.OR P3, PT, R14, 0x2, P3 ;  /* 0x000000020e00780c */ /* 0x000fe40001f61670 */
[----:B------:R-:W-:-:S02]  /*33630*/  P2R R19, PR, RZ, 0x20 ;  /* 0x00000020ff137803 */ /* 0x000fc40000000000 */
[----:B-1----:R-:W-:Y:S02]  /*33640*/  FSEL R64, R25, -INF , !P3 ;  /* 0xff80000019407808 */ /* 0x002fe40005800000 */
        /* <DEDUP_REMOVED lines=67> */
[----:B------:R-:W-:Y:S02]  /*33a80*/  ISETP.LT.OR P6, PT, R14, 0x3a, P6 ;  /* 0x0000003a0e00780c */ /* 0x000fe400037c1670 */
[----:B------:R-:W-:Y:S02]  /*33a90*/  VIADDMNMX R14, R7, R56, R13, PT ;  /* 0x00000038070e7246 */ /* 0x000fe4000380010d */
[----:B------:R-:W-:Y:S02]  /*33aa0*/  FSEL R60, R53, -INF , !P6 ;  /* 0xff800000353c7808 */ /* 0x000fe40007000000 */
[----:B------:R-:W-:-:S13]  /*33ab0*/  ISETP.GE.AND P6, PT, R61, 0x1, PT ;  /* 0x000000013d00780c */ /* 0x000fda0003fc6270 */
[----:B------:R-:W-:Y:S05]  /*33ac0*/  @!P6 BRA `(.L_x_2305) ;  /* 0x000000000088e947 */ /* 0x000fea0003800000 */
        /* <DEDUP_REMOVED lines=12> */
[----:B------:R-:W2:Y:S04]  /*33b90*/  LD.E R7, desc[UR4][R8.64+0x1c] ;  /* 0x00001c0408077980 */ /* 0x000ea8000c101900 */
[----:B------:R-:W3:Y:S01]  /*33ba0*/  LD.E R11, desc[UR6][R8.64+0x20] ;  /* 0x00002006080b7980 */ /* 0x000ee2000c101900 */
[----:B--2---:R-:W-:-:S05]  /*33bb0*/  IMAD.HI.U32 R18, R18, R7, RZ ;  /* 0x0000000712127227 */ /* 0x004fca00078e00ff */
[----:B---3--:R-:W-:-:S07]  /*33bc0*/  SHF.R.U32.HI R18, RZ, R11, R18 ;  /* 0x0000000bff127219 */ /* 0x008fce0000011612 */
.L_x_2309:
[----:B------:R-:W-:Y:S05]  /*33bd0*/  BSYNC B3 ;  /* 0x0000000000037941 */ /* 0x000fea0003800000 */
.L_x_2308:
[----:B------:R-:W-:Y:S01]  /*33be0*/  LOP3.LUT R18, RZ, R18, RZ, 0x33, !PT ;  /* 0x00000012ff127212 */ /* 0x000fe200078e33ff */
[----:B------:R-:W-:Y:S06]  /*33bf0*/  BRA `(.L_x_2310) ;  /* 0x0000000000287947 */ /* 0x000fec0003800000 */
.L_x_2307:
[----:B------:R-:W-:-:S13]  /*33c00*/  ISETP.NE.AND P6, PT, R61, 0x1, PT ;  /* 0x000000013d00780c */ /* 0x000fda0003fc5270 */
        /* <DEDUP_REMOVED lines=9> */
.L_x_2310:
[----:B------:R-:W-:Y:S05]  /*33ca0*/  BSYNC B2 ;  /* 0x0000000000027941 */ /* 0x000fea0003800000 */
.L_x_2306:
[----:B------:R-:W-:-:S04]  /*33cb0*/  IMAD R7, R61, R18, -R15 ;  /* 0x000000123d077224 */ /* 0x000fc800078e0a0f */
[----:B------:R-:W-:-:S05]  /*33cc0*/  IMAD R10, R10, -0x2, R7 ;  /* 0xfffffffe0a0a7824 */ /* 0x000fca00078e0207 */
[----:B------:R-:W-:Y:S02]  /*33cd0*/  VIADDMNMX R14, R10, R61, R14, PT ;  /* 0x0000003d0a0e7246 */ /* 0x000fe4000380010e */
[----:B------:R-:W-:-:S07]  /*33ce0*/  VIMNMX R3, R3, R10, !PT ;  /* 0x0000000a03037248 */ /* 0x000fce0007fe0100 */
.L_x_2305:
[----:B------:R-:W-:Y:S05]  /*33cf0*/  BSYNC B1 ;  /* 0x0000000000017941 */ /* 0x000fea0003800000 */
.L_x_2304:
[----:B------:R-:W2:Y:S01]  /*33d00*/  LDL.64 R8, [R6+0x70] ;  /* 0x0000700006087983 */ /* 0x000ea20000100a00 */
[C---:B------:R-:W-:Y:S02]  /*33d10*/  ISETP.GT.AND P1, PT, R3.reuse, 0x1, !P1 ;  /* 0x000000010300780c */ /* 0x040fe40004f24270 */
[----:B------:R-:W-:Y:S02]  /*33d20*/  ISETP.GT.AND P2, PT, R3, 0x8, !P2 ;  /* 0x000000080300780c */ /* 0x000fe40005744270 */
[C---:B------:R-:W-:Y:S02]  /*33d30*/  ISETP.LT.OR P1, PT, R14.reuse, 0x2, P1 ;  /* 0x000000020e00780c */ /* 0x040fe40000f21670 */
[----:B------:R-:W-:Y:S02]  /*33d40*/  ISETP.LT.OR P2, PT, R14, 0x9, P2 ;  /* 0x000000090e00780c */ /* 0x000fe40001741670 */
[----:B------:R-:W-:Y:S02]  /*33d50*/  FSEL R12, R27, -INF , !P1 ;  /* 0xff8000001b0c7808 */ /* 0x000fe40004800000 */
[----:B------:R-:W-:-:S02]  /*33d60*/  ISETP.NE.AND P1, PT, R19, RZ, PT ;  /* 0x000000ff1300720c */ /* 0x000fc40003f25270 */
[----:B------:R-:W-:Y:S02]  /*33d70*/  FSEL R13, R30, -INF , !P2 ;  /* 0xff8000001e0d7808 */ /* 0x000fe40005000000 */
[----:B------:R-:W-:Y:S02]  /*33d80*/  ISETP.GT.AND P1, PT, R3, 0x9, !P1 ;  /* 0x000000090300780c */ /* 0x000fe40004f24270 */
[----:B------:R-:W-:Y:S02]  /*33d90*/  ISETP.NE.AND P2, PT, R20, RZ, PT ;  /* 0x000000ff1400720c */ /* 0x000fe40003f45270 */
[----:B------:R-:W-:Y:S02]  /*33da0*/  ISETP.LT.OR P1, PT, R14, 0xa, P1 ;  /* 0x0000000a0e00780c */ /* 0x000fe40000f21670 */
[----:B------:R-:W-:Y:S02]  /*33db0*/  ISETP.NE.AND P6, PT, R29, RZ, PT ;  /* 0x000000ff1d00720c */ /* 0x000fe40003fc5270 */
[----:B------:R-:W-:-:S02]  /*33dc0*/  FSEL R15, R31, -INF , !P1 ;  /* 0xff8000001f0f7808 */ /* 0x000fc40004800000 */
        /* <DEDUP_REMOVED lines=16> */
[C---:B------:R-:W-:Y:S02]  /*33ed0*/  ISETP.GT.AND P1, PT, R3.reuse, 0x20, !P6 ;  /* 0x000000200300780c */ /* 0x040fe40007724270 */
        /* <DEDUP_REMOVED lines=8> */
[----:B------:R-:W-:-:S04]  /*33f60*/  ISETP.LT.OR P1, PT, R14, 0x22, P1 ;  /* 0x000000220e00780c */ /* 0x000fc80000f21670 */
[----:B------:R-:W-:Y:S02]  /*33f70*/  FSEL R25, R43, -INF , !P1 ;  /* 0xff8000002b197808 */ /* 0x000fe40004800000 */
[----:B------:R-:W-:-:S04]  /*33f80*/  ISETP.NE.AND P1, PT, R28, RZ, PT ;  /* 0x000000ff1c00720c */ /* 0x000fc80003f25270 */
[----:B------:R-:W-:-:S04]  /*33f90*/  ISETP.GT.AND P1, PT, R3, RZ, !P1 ;  /* 0x000000ff0300720c */ /* 0x000fc80004f24270 */
[----:B------:R-:W-:-:S04]  /*33fa0*/  ISETP.LT.OR P1, PT, R14, 0x1, P1 ;  /* 0x000000010e00780c */ /* 0x000fc80000f21670 */
[----:B------:R-:W-:Y:S02]  /*33fb0*/  FSEL R7, R26, -INF , !P1 ;  /* 0xff8000001a077808 */ /* 0x000fe40004800000 */
[----:B------:R-:W-:Y:S02]  /*33fc0*/  ISETP.NE.AND P1, PT, R33, RZ, PT ;  /* 0x000000ff2100720c */ /* 0x000fe40003f25270 */
[----:B------:R-:W-:-:S04]  /*33fd0*/  FMNMX.FTZ R10, R7, R12, !PT ;  /* 0x0000000c070a7209 */ /* 0x000fc80007810000 */
[----:B------:R-:W-:-:S04]  /*33fe0*/  FMNMX.FTZ R10, R13, R10, !PT ;  /* 0x0000000a0d0a7209 */ /* 0x000fc80007810000 */
[----:B------:R-:W-:-:S04]  /*33ff0*/  FMNMX.FTZ R11, R15, R10, !PT ;  /* 0x0000000a0f0b7209 */ /* 0x000fc80007810000 */
[----:B------:R-:W-:-:S04]  /*34000*/  FMNMX.FTZ R10, R18, R11, !PT ;  /* 0x0000000b120a7209 */ /* 0x000fc80007810000 */
[----:B------:R-:W-:-:S04]  /*34010*/  FMNMX.FTZ R11, R19, R10, !PT ;  /* 0x0000000a130b7209 */ /* 0x000fc80007810000 */
[----:B------:R-:W-:Y:S02]  /*34020*/  FMNMX.FTZ R10, R20, R11, !PT ;  /* 0x0000000b140a7209 */ /* 0x000fe40007810000 */
[----:B------:R-:W-:Y:S02]  /*34030*/  ISETP.GT.AND P1, PT, R3, 0x28, !P1 ;  /* 0x000000280300780c */ /* 0x000fe40004f24270 */
[----:B------:R-:W-:Y:S02]  /*34040*/  FMNMX.FTZ R11, R21, R10, !PT ;  /* 0x0000000a150b7209 */ /* 0x000fe40007810000 */
[----:B------:R-:W-:Y:S02]  /*34050*/  ISETP.LT.OR P1, PT, R14, 0x29, P1 ;  /* 0x000000290e00780c */ /* 0x000fe40000f21670 */
[----:B------:R-:W-:Y:S02]  /*34060*/  FMNMX.FTZ R10, R24, R11, !PT ;  /* 0x0000000b180a7209 */ /* 0x000fe40007810000 */
[----:B------:R-:W-:-:S02]  /*34070*/  ISETP.LT.OR P2, PT, R14, 0x2a, P2 ;  /* 0x0000002a0e00780c */ /* 0x000fc40001741670 */
[----:B------:R-:W-:Y:S02]  /*34080*/  FSEL R26, R46, -INF , !P1 ;  /* 0xff8000002e1a7808 */ /* 0x000fe40004800000 */
[----:B------:R-:W-:Y:S02]  /*34090*/  FMNMX.FTZ R11, R25, R10, !PT ;  /* 0x0000000a190b7209 */ /* 0x000fe40007810000 */
[----:B------:R-:W-:Y:S02]  /*340a0*/  ISETP.LT.OR P3, PT, R14, 0x31, P3 ;  /* 0x000000310e00780c */ /* 0x000fe40001f61670 */
[----:B------:R-:W-:Y:S02]  /*340b0*/  FSEL R27, R47, -INF , !P2 ;  /* 0xff8000002f1b7808 */ /* 0x000fe40005000000 */
[----:B------:R-:W-:Y:S02]  /*340c0*/  FMNMX.FTZ R10, R26, R11, !PT ;  /* 0x0000000b1a0a7209 */ /* 0x000fe40007810000 */
[----:B------:R-:W-:-:S02]  /*340d0*/  ISETP.GT.AND P5, PT, R3, 0x38, !P5 ;  /* 0x000000380300780c */ /* 0x000fc40006fa4270 */
[----:B------:R-:W-:Y:S02]  /*340e0*/  ISETP.LT.OR P4, PT, R14, 0x32, P4 ;  /* 0x000000320e00780c */ /* 0x000fe40002781670 */
[----:B------:R-:W-:Y:S02]  /*340f0*/  FSEL R28, R50, -INF , !P3 ;  /* 0xff800000321c7808 */ /* 0x000fe40005800000 */
[----:B------:R-:W-:Y:S02]  /*34100*/  FMNMX.FTZ R11, R27, R10, !PT ;  /* 0x0000000a1b0b7209 */ /* 0x000fe40007810000 */
[----:B------:R-:W-:Y:S02]  /*34110*/  ISETP.GT.AND P1, PT, R3, 0x39, !P6 ;  /* 0x000000390300780c */ /* 0x000fe40007724270 */
[----:B------:R-:W-:Y:S02]  /*34120*/  ISETP.LT.OR P5, PT, R14, 0x39, P5 ;  /* 0x000000390e00780c */ /* 0x000fe40002fa1670 */
[----:B------:R-:W-:-:S02]  /*34130*/  FSEL R3, R51, -INF , !P4 ;  /* 0xff80000033037808 */ /* 0x000fc40006000000 */
[----:B------:R-:W-:Y:S02]  /*34140*/  FMNMX.FTZ R10, R28, R11, !PT ;  /* 0x0000000b1c0a7209 */ /* 0x000fe40007810000 */
[----:B------:R-:W-:Y:S02]  /*34150*/  ISETP.LT.OR P1, PT, R14, 0x3a, P1 ;  /* 0x0000003a0e00780c */ /* 0x000fe40000f21670 */
[----:B------:R-:W-:Y:S02]  /*34160*/  R2UR UR4, R4 ;  /* 0x00000000040472ca */ /* 0x000fe400000e0000 */
[----:B------:R-:W-:Y:S02]  /*34170*/  R2UR UR5, R5 ;  /* 0x00000000050572ca */ /* 0x000fe400000e0000 */
[----:B------:R-:W-:Y:S02]  /*34180*/  FSEL R14, R54, -INF , !P5 ;  /* 0xff800000360e7808 */ /* 0x000fe40006800000 */
[----:B------:R-:W-:-:S02]  /*34190*/  FMNMX.FTZ R11, R3, R10, !PT ;  /* 0x0000000a030b7209 */ /* 0x000fc40007810000 */
[----:B------:R-:W-:Y:S02]  /*341a0*/  R2UR UR6, R4 ;  /* 0x00000000040672ca */ /* 0x000fe400000e0000 */
[----:B------:R-:W-:Y:S02]  /*341b0*/  R2UR UR7, R5 ;  /* 0x00000000050772ca */ /* 0x000fe400000e0000 */
[----:B------:R-:W-:Y:S02]  /*341c0*/  FSEL R29, R55, -INF , !P1 ;  /* 0xff800000371d7808 */ /* 0x000fe40004800000 */
[----:B------:R-:W-:-:S04]  /*341d0*/  FMNMX.FTZ R10, R14, R11, !PT ;  /* 0x0000000b0e0a7209 */ /* 0x000fc80007810000 */
[----:B------:R-:W-:-:S05]  /*341e0*/  FMNMX.FTZ R11, R29, R10, !PT ;  /* 0x0000000a1d0b7209 */ /* 0x000fca0007810000 */
[----:B--2---:R-:W-:Y:S04]  /*341f0*/  ST.E desc[UR4][R8.64+0x4], R11 ;  /* 0x0000040b08007985 */ /* 0x004fe8000c101904 */
[----:B------:R-:W2:Y:S01]  /*34200*/  LD.E R32, desc[UR6][R8.64+0x4] ;  /* 0x0000040608207980 */ /* 0x000ea2000c101900 */
        /* <DEDUP_REMOVED lines=15> */
[----:B------:R-:W0:Y:S01]  /*34300*/  SHFL.BFLY PT, R10, R31, 0x2, 0x1f ;  /* 0x0c401f001f0a7f89 */ /* 0x000e2200000e0000 */
[----:B------:R-:W-:Y:S02]  /*34310*/  R2UR UR8, R4 ;  /* 0x00000000040872ca */ /* 0x000fe400000e0000 */
[----:B------:R-:W-:Y:S02]  /*34320*/  R2UR UR9, R5 ;  /* 0x00000000050972ca */ /* 0x000fe400000e0000 */
[----:B0-----:R-:W-:Y:S01]  /*34330*/  FMNMX.FTZ R30, R31, R10, !PT ;  /* 0x0000000a1f1e7209 */ /* 0x001fe20007810000 */
[----:B------:R-:W-:Y:S04]  /*34340*/  ST.E desc[UR4][R8.64], R31 ;  /* 0x0000001f08007985 */ /* 0x000fe8000c101904 */
[----:B--2---:R-:W0:Y:S02]  /*34350*/  SHFL.BFLY PT, R11, R32, 0x2, 0x1f ;  /* 0x0c401f00200b7f89 */ /* 0x004e2400000e0000 */
[----:B0-----:R-:W-:-:S02]  /*34360*/  FMNMX.FTZ R34, R32, R11, !PT ;  /* 0x0000000b20227209 */ /* 0x001fc40007810000 */
[----:B------:R-:W0:Y:S04]  /*34370*/  SHFL.BFLY PT, R11, R30, 0x1, 0x1f ;  /* 0x0c201f001e0b7f89 */ /* 0x000e2800000e0000 */
[----:B------:R-:W1:Y:S01]  /*34380*/  SHFL.BFLY PT, R35, R34, 0x1, 0x1f ;  /* 0x0c201f0022237f89 */ /* 0x000e6200000e0000 */
[----:B0-----:R-:W-:Y:S02]  /*34390*/  FMNMX.FTZ R33, R30, R11, !PT ;  /* 0x0000000b1e217209 */ /* 0x001fe40007810000 */
[----:B-1----:R-:W-:-:S03]  /*343a0*/  FMNMX.FTZ R35, R34, R35, !PT ;  /* 0x0000002322237209 */ /* 0x002fc60007810000 */
[----:B------:R-:W-:Y:S04]  /*343b0*/  ST.E desc[UR6][R8.64], R33 ;  /* 0x0000002108007985 */ /* 0x000fe8000c101906 */
[----:B------:R0:W-:Y:S04]  /*343c0*/  ST.E desc[UR8][R8.64+0x4], R35 ;  /* 0x0000042308007985 */ /* 0x0001e8000c101908 */
[----:B------:R-:W2:Y:S04]  /*343d0*/  LDL.64 R10, [R6+0x70] ;  /* 0x00007000060a7983 */ /* 0x000ea80000100a00 */
[----:B--2---:R-:W2:Y:S04]  /*343e0*/  LD.E R32, desc[UR6][R10.64+0x20] ;  /* 0x000020060a207980 */ /* 0x004ea8000c101900 */
[----:B------:R-:W2:Y:S04]  /*343f0*/  LD.E R30, desc[UR4][R10.64] ;  /* 0x000000040a1e7980 */ /* 0x000ea8000c101900 */
[----:B------:R-:W3:Y:S01]  /*34400*/  LD.E R47, desc[UR4][R10.64+0x4] ;  /* 0x000004040a2f7980 */ /* 0x000ee2000c101900 */
[C---:B--2---:R-:W-:Y:S01]  /*34410*/  FMUL.FTZ R34, R30.reuse, R32 ;  /* 0x000000201e227220 */ /* 0x044fe20000410000 */
[----:B------:R-:W-:Y:S01]  /*34420*/  FSETP.NEU.FTZ.AND P1, PT, R30, -INF , PT ;  /* 0xff8000001e00780b */ /* 0x000fe20003f3d000 */
[----:B---3--:R-:W-:-:S03]  /*34430*/  FMUL.FTZ R46, R32, R47 ;  /* 0x0000002f202e7220 */ /* 0x008fc60000410000 */
[----:B------:R-:W-:Y:S02]  /*34440*/  FSEL R31, R34, RZ, P1 ;  /* 0x000000ff221f7208 */ /* 0x000fe40000800000 */
[----:B------:R-:W-:-:S03]  /*34450*/  FSETP.NEU.FTZ.AND P1, PT, R47, -INF , PT ;  /* 0xff8000002f00780b */ /* 0x000fc60003f3d000 */
[-CC-:B------:R-:W-:Y:S01]  /*34460*/  FFMA.FTZ R34, R68, R32.reuse, -R31.reuse ;  /* 0x0000002044227223 */ /* 0x180fe2000001081f */
[----:B------:R-:W-:Y:S01]  /*34470*/  FSEL R47, R46, RZ, P1 ;  /* 0x000000ff2e2f7208 */ /* 0x000fe20000800000 */
[-CC-:B0-----:R-:W-:Y:S02]  /*34480*/  FFMA.FTZ R8, R62, R32.reuse, -R31.reuse ;  /* 0x000000203e087223 */ /* 0x181fe4000001081f */
[----:B------:R0:W-:Y:S01]  /*34490*/  MUFU.EX2 R35, R34 ;  /* 0x0000002200237308 */ /* 0x0001e20000000800 */
[-C--:B------:R-:W-:Y:S01]  /*344a0*/  FFMA.FTZ R9, R64, R32.reuse, -R31 ;  /* 0x0000002040097223 */ /* 0x080fe2000001081f */
[-CC-:B------:R-:W-:Y:S01]  /*344b0*/  FFMA.FTZ R7, R7, R32.reuse, -R47.reuse ;  /* 0x0000002007077223 */ /* 0x180fe2000001082f */
[-C--:B------:R-:W-:Y:S01]  /*344c0*/  FFMA.FTZ R12, R12, R32.reuse, -R47 ;  /* 0x000000200c0c7223 */ /* 0x080fe2000001082f */
[-CC-:B------:R-:W-:Y:S01]  /*344d0*/  FFMA.FTZ R30, R66, R32.reuse, -R31.reuse ;  /* 0x00000020421e7223 */ /* 0x180fe2000001081f */
[----:B0-----:R-:W-:-:S03]  /*344e0*/  FFMA.FTZ R34, R78, R32, -R31 ;  /* 0x000000204e227223 */ /* 0x001fc6000001081f */
[----:B------:R-:W-:Y:S01]  /*344f0*/  MUFU.EX2 R164, R8 ;  /* 0x0000000800a47308 */ /* 0x000fe20000000800 */
[-C--:B------:R-:W-:Y:S01]  /*34500*/  FFMA.FTZ R13, R13, R32.reuse, -R47 ;  /* 0x000000200d0d7223 */ /* 0x080fe2000001082f */
[-C--:B------:R-:W-:Y:S01]  /*34510*/  FFMA.FTZ R42, R80, R32.reuse, -R31 ;  /* 0x00000020502a7223 */ /* 0x080fe2000001081f */
[----:B------:R-:W-:-:S05]  /*34520*/  FFMA.FTZ R15, R15, R32, -R47 ;  /* 0x000000200f0f7223 */ /* 0x000fca000001082f */
[----:B------:R0:W1:Y:S01]  /*34530*/  MUFU.EX2 R33, R9 ;  /* 0x0000000900217308 */ /* 0x0000620000000800 */
[----:B------:R-:W-:-:S07]  /*34540*/  FFMA.FTZ R36, R70, R32, -R31 ;  /* 0x0000002046247223 */ /* 0x000fce000001081f */
[----:B------:R-:W-:Y:S01]  /*34550*/  MUFU.EX2 R41, R34 ;  /* 0x0000002200297308 */ /* 0x000fe20000000800 */
[-C--:B0-----:R-:W-:Y:S01]  /*34560*/  FFMA.FTZ R9, R76, R32.reuse, -R31 ;  /* 0x000000204c097223 */ /* 0x081fe2000001081f */
[----:B------:R-:W-:-:S06]  /*34570*/  FFMA.FTZ R18, R18, R32, -R47 ;  /* 0x0000002012127223 */ /* 0x000fcc000001082f */
[----:B------:R-:W-:Y:S01]  /*34580*/  MUFU.EX2 R7, R7 ;  /* 0x0000000700077308 */ /* 0x000fe20000000800 */
[----:B------:R-:W-:-:S07]  /*34590*/  FFMA.FTZ R8, R74, R32, -R31 ;  /* 0x000000204a087223 */ /* 0x000fce000001081f */
[----:B------:R-:W0:Y:S01]  /*345a0*/  MUFU.EX2 R34, R12 ;  /* 0x0000000c00227308 */ /* 0x000e220000000800 */
[----:B------:R-:W-:-:S07]  /*345b0*/  FFMA.FTZ R37, R72, R32, -R31 ;  /* 0x0000002048257223 */ /* 0x000fce000001081f */
[----:B------:R-:W2:Y:S01]  /*345c0*/  MUFU.EX2 R30, R30 ;  /* 0x0000001e001e7308 */ /* 0x000ea20000000800 */
[----:B------:R-:W-:-:S07]  /*345d0*/  FFMA.FTZ R19, R19, R32, -R47 ;  /* 0x0000002013137223 */ /* 0x000fce000001082f */
[----:B------:R-:W3:Y:S01]  /*345e0*/  MUFU.EX2 R167, R13 ;  /* 0x0000000d00a77308 */ /* 0x000ee20000000800 */
[----:B------:R-:W-:-:S07]  /*345f0*/  FFMA.FTZ R20, R20, R32, -R47 ;  /* 0x0000002014147223 */ /* 0x000fce000001082f */
[----:B------:R-:W-:Y:S08]  /*34600*/  MUFU.EX2 R43, R42 ;  /* 0x0000002a002b7308 */ /* 0x000ff00000000800 */
[----:B------:R-:W4:Y:S08]  /*34610*/  MUFU.EX2 R42, R15 ;  /* 0x0000000f002a7308 */ /* 0x000f300000000800 */
[----:B------:R5:W-:Y:S01]  /*34620*/  MUFU.EX2 R39, R9 ;  /* 0x0000000900277308 */ /* 0x000be20000000800 */
[----:B------:R-:W-:-:S07]  /*34630*/  FFMA.FTZ R21, R21, R32, -R47 ;  /* 0x0000002015157223 */ /* 0x000fce000001082f */
[----:B------:R-:W4:Y:S01]  /*34640*/  MUFU.EX2 R36, R36 ;  /* 0x0000002400247308 */ /* 0x000f220000000800 */
[----:B-----5:R-:W-:-:S07]  /*34650*/  FFMA.FTZ R9, R82, R32, -R31 ;  /* 0x0000002052097223 */ /* 0x020fce000001081f */
[----:B------:R5:W-:Y:S08]  /*34660*/  MUFU.EX2 R170, R8 ;  /* 0x0000000800aa7308 */ /* 0x000bf00000000800 */
[----:B------:R-:W4:Y:S01]  /*34670*/  MUFU.EX2 R18, R18 ;  /* 0x0000001200127308 */ /* 0x000f220000000800 */
[-CC-:B-----5:R-:W-:Y:S01]  /*34680*/  FFMA.FTZ R8, R48, R32.reuse, -R31.reuse ;  /* 0x0000002030087223 */ /* 0x1a0fe2000001081f */
[----:B------:R-:W-:-:S06]  /*34690*/  FFMA.FTZ R38, R40, R32, -R31 ;  /* 0x0000002028267223 */ /* 0x000fcc000001081f */
[----:B------:R-:W5:Y:S01]  /*346a0*/  MUFU.EX2 R37, R37 ;  /* 0x0000002500257308 */ /* 0x000f620000000800 */
[----:B------:R-:W-:-:S07]  /*346b0*/  FFMA.FTZ R24, R24, R32, -R47 ;  /* 0x0000002018187223 */ /* 0x000fce000001082f */
[----:B------:R1:W-:Y:S08]  /*346c0*/  MUFU.EX2 R45, R9 ;  /* 0x00000009002d7308 */ /* 0x0003f00000000800 */
[----:B------:R0:W-:Y:S01]  /*346d0*/  MUFU.EX2 R176, R8 ;  /* 0x0000000800b07308 */ /* 0x0001e20000000800 */
[----:B-1----:R-:W-:-:S07]  /*346e0*/  FADD.FTZ R9, R164, R33 ;  /* 0x00000021a4097221 */ /* 0x002fce0000010000 */
[----:B------:R-:W1:Y:S01]  /*346f0*/  MUFU.EX2 R19, R19 ;  /* 0x0000001300137308 */ /* 0x000e620000000800 */
[----:B0-----:R-:W-:Y:S01]  /*34700*/  FADD.FTZ R8, R7, R34 ;  /* 0x0000002207087221 */ /* 0x001fe20000010000 */
[----:B--2---:R-:W-:-:S03]  /*34710*/  FADD.FTZ R12, R30, R9 ;  /* 0x000000091e0c7221 */ /* 0x004fc60000010000 */
[----:B---3--:R-:W-:-:S03]  /*34720*/  FADD.FTZ R9, R167, R8 ;  /* 0x00000008a7097221 */ /* 0x008fc60000010000 */
[----:B------:R-:W0:Y:S01]  /*34730*/  MUFU.EX2 R20, R20 ;  /* 0x0000001400147308 */ /* 0x000e220000000800 */
[----:B------:R-:W-:Y:S01]  /*34740*/  FADD.FTZ R13, R35, R12 ;  /* 0x0000000c230d7221 */ /* 0x000fe20000010000 */
[----:B----4-:R-:W-:Y:S01]  /*34750*/  FADD.FTZ R9, R42, R9 ;  /* 0x000000092a097221 */ /* 0x010fe20000010000 */
[----:B------:R-:W-:-:S05]  /*34760*/  FFMA.FTZ R25, R25, R32, -R47 ;  /* 0x0000002019197223 */ /* 0x000fca000001082f */
[----:B------:R-:W2:Y:S01]  /*34770*/  MUFU.EX2 R21, R21 ;  /* 0x0000001500157308 */ /* 0x000ea20000000800 */
[----:B------:R-:W-:Y:S01]  /*34780*/  FADD.FTZ R8, R36, R13 ;  /* 0x0000000d24087221 */ /* 0x000fe20000010000 */
[-C--:B------:R-:W-:Y:S01]  /*34790*/  FFMA.FTZ R40, R44, R32.reuse, -R31 ;  /* 0x000000202c287223 */ /* 0x080fe2000001081f */
[----:B------:R-:W-:Y:S01]  /*347a0*/  FADD.FTZ R12, R18, R9 ;  /* 0x00000009120c7221 */ /* 0x000fe20000010000 */
[----:B------:R-:W-:-:S04]  /*347b0*/  FFMA.FTZ R26, R26, R32, -R47 ;  /* 0x000000201a1a7223 */ /* 0x000fc8000001082f */
[----:B------:R-:W3:Y:S01]  /*347c0*/  MUFU.EX2 R38, R38 ;  /* 0x0000002600267308 */ /* 0x000ee20000000800 */
[----:B-----5:R-:W-:Y:S01]  /*347d0*/  FADD.FTZ R9, R37, R8 ;  /* 0x0000000825097221 */ /* 0x020fe20000010000 */
[----:B-1----:R-:W-:-:S06]  /*347e0*/  FADD.FTZ R13, R19, R12 ;  /* 0x0000000c130d7221 */ /* 0x002fcc0000010000 */
[----:B------:R-:W1:Y:S01]  /*347f0*/  MUFU.EX2 R24, R24 ;  /* 0x0000001800187308 */ /* 0x000e620000000800 */
[----:B------:R-:W-:Y:S01]  /*34800*/  FFMA.FTZ R27, R27, R32, -R47 ;  /* 0x000000201b1b7223 */ /* 0x000fe2000001082f */
[----:B------:R-:W-:Y:S01]  /*34810*/  FADD.FTZ R8, R170, R9 ;  /* 0x00000009aa087221 */ /* 0x000fe20000010000 */
[----:B0-----:R-:W-:-:S05]  /*34820*/  FADD.FTZ R12, R20, R13 ;  /* 0x0000000d140c7221 */ /* 0x001fca0000010000 */
[----:B------:R-:W0:Y:S01]  /*34830*/  MUFU.EX2 R25, R25 ;  /* 0x0000001900197308 */ /* 0x000e220000000800 */
[----:B------:R-:W-:Y:S01]  /*34840*/  FFMA.FTZ R28, R28, R32, -R47 ;  /* 0x000000201c1c7223 */ /* 0x000fe2000001082f */
[----:B------:R-:W-:-:S06]  /*34850*/  FADD.FTZ R9, R39, R8 ;  /* 0x0000000827097221 */ /* 0x000fcc0000010000 */
[----:B------:R-:W4:Y:S01]  /*34860*/  MUFU.EX2 R40, R40 ;  /* 0x0000002800287308 */ /* 0x000f220000000800 */
[----:B--2---:R-:W-:Y:S01]  /*34870*/  FADD.FTZ R13, R21, R12 ;  /* 0x0000000c150d7221 */ /* 0x004fe20000010000 */
[----:B------:R-:W-:-:S06]  /*34880*/  FFMA.FTZ R3, R3, R32, -R47 ;  /* 0x0000002003037223 */ /* 0x000fcc000001082f */
[----:B------:R-:W2:Y:S01]  /*34890*/  MUFU.EX2 R26, R26 ;  /* 0x0000001a001a7308 */ /* 0x000ea20000000800 */
[----:B---3--:R-:W-:Y:S01]  /*348a0*/  FADD.FTZ R8, R38, R9 ;  /* 0x0000000926087221 */ /* 0x008fe20000010000 */
[----:B------:R-:W-:Y:S01]  /*348b0*/  FFMA.FTZ R44, R52, R32, -R31 ;  /* 0x00000020342c7223 */ /* 0x000fe2000001081f */
[----:B-1----:R-:W-:-:S05]  /*348c0*/  FADD.FTZ R12, R24, R13 ;  /* 0x0000000d180c7221 */ /* 0x002fca0000010000 */
[----:B------:R-:W1:Y:S01]  /*348d0*/  MUFU.EX2 R27, R27 ;  /* 0x0000001b001b7308 */ /* 0x000e620000000800 */
[----:B------:R-:W-:Y:S01]  /*348e0*/  FFMA.FTZ R14, R14, R32, -R47 ;  /* 0x000000200e0e7223 */ /* 0x000fe2000001082f */
[----:B------:R-:W-:Y:S01]  /*348f0*/  FADD.FTZ R9, R41, R8 ;  /* 0x0000000829097221 */ /* 0x000fe20000010000 */
[----:B0-----:R-:W-:-:S05]  /*34900*/  FADD.FTZ R13, R25, R12 ;  /* 0x0000000c190d7221 */ /* 0x001fca0000010000 */
[----:B------:R-:W0:Y:S01]  /*34910*/  MUFU.EX2 R28, R28 ;  /* 0x0000001c001c7308 */ /* 0x000e220000000800 */
[-C--:B------:R-:W-:Y:S01]  /*34920*/  FFMA.FTZ R31, R60, R32.reuse, -R31 ;  /* 0x000000203c1f7223 */ /* 0x080fe2000001081f */
[----:B------:R-:W-:Y:S01]  /*34930*/  FFMA.FTZ R29, R29, R32, -R47 ;  /* 0x000000201d1d7223 */ /* 0x000fe2000001082f */
[----:B----4-:R-:W-:-:S05]  /*34940*/  FADD.FTZ R8, R40, R9 ;  /* 0x0000000928087221 */ /* 0x010fca0000010000 */
[----:B------:R-:W3:Y:S01]  /*34950*/  MUFU.EX2 R3, R3 ;  /* 0x0000000300037308 */ /* 0x000ee20000000800 */
[----:B--2---:R-:W-:Y:S01]  /*34960*/  FADD.FTZ R12, R26, R13 ;  /* 0x0000000d1a0c7221 */ /* 0x004fe20000010000 */
[----:B------:R-:W-:-:S06]  /*34970*/  FADD.FTZ R9, R43, R8 ;  /* 0x000000082b097221 */ /* 0x000fcc0000010000 */
[----:B------:R-:W2:Y:S01]  /*34980*/  MUFU.EX2 R44, R44 ;  /* 0x0000002c002c7308 */ /* 0x000ea20000000800 */
[----:B-1----:R-:W-:-:S07]  /*34990*/  FADD.FTZ R13, R27, R12 ;  /* 0x0000000c1b0d7221 */ /* 0x002fce0000010000 */
[----:B------:R-:W1:Y:S01]  /*349a0*/  MUFU.EX2 R179, R14 ;  /* 0x0000000e00b37308 */ /* 0x000e620000000800 */
[----:B------:R-:W-:Y:S01]  /*349b0*/  FADD.FTZ R8, R176, R9 ;  /* 0x00000009b0087221 */ /* 0x000fe20000010000 */
[----:B0-----:R-:W-:-:S06]  /*349c0*/  FADD.FTZ R12, R28, R13 ;  /* 0x0000000d1c0c7221 */ /* 0x001fcc0000010000 */
[----:B------:R-:W0:Y:S08]  /*349d0*/  MUFU.EX2 R31, R31 ;  /* 0x0000001f001f7308 */ /* 0x000e300000000800 */
[----:B------:R0:W4:Y:S01]  /*349e0*/  MUFU.EX2 R32, R29 ;  /* 0x0000001d00207308 */ /* 0x0001220000000800 */
[----:B------:R-:W-:Y:S01]  /*349f0*/  FADD.FTZ R9, R45, R8 ;  /* 0x000000082d097221 */ /* 0x000fe20000010000 */
[----:B---3--:R-:W-:-:S03]  /*34a00*/  FADD.FTZ R12, R3, R12 ;  /* 0x0000000c030c7221 */ /* 0x008fc60000010000 */
[----:B--2---:R-:W-:Y:S01]  /*34a10*/  FADD.FTZ R8, R44, R9 ;  /* 0x000000092c087221 */ /* 0x004fe20000010000 */
[----:B-1----:R-:W-:-:S03]  /*34a20*/  FADD.FTZ R9, R179, R12 ;  /* 0x0000000cb3097221 */ /* 0x002fc60000010000 */
[----:B0-----:R-:W-:Y:S01]  /*34a30*/  FADD.FTZ R29, R31, R8 ;  /* 0x000000081f1d7221 */ /* 0x001fe20000010000 */
[----:B----4-:R-:W-:-:S04]  /*34a40*/  FADD.FTZ R47, R32, R9 ;  /* 0x00000009202f7221 */ /* 0x010fc80000010000 */
[----:B------:R-:W-:Y:S04]  /*34a50*/  ST.E desc[UR4][R10.64+0x10], R29 ;  /* 0x0000101d0a007985 */ /* 0x000fe8000c101904 */
[----:B------:R0:W-:Y:S04]  /*34a60*/  ST.E desc[UR6][R10.64+0x14], R47 ;  /* 0x0000142f0a007985 */ /* 0x0001e8000c101906 */
[----:B------:R-:W2:Y:S01]  /*34a70*/  LDL.64 R12, [R6+0x80] ;  /* 0x00008000060c7983 */ /* 0x000ea20000100a00 */
[----:B------:R-:W-:Y:S06]  /*34a80*/  BAR.SYNC.DEFER_BLOCKING 0xf, 0x100 ;  /* 0x03c4000000007b1d */ /* 0x000fec0000010000 */
[----:B------:R-:W3:Y:S01]  /*34a90*/  LDL.64 R8, [R6+0x88] ;  /* 0x0000880006087983 */ /* 0x000ee20000100a00 */
[----:B------:R-:W-:-:S02]  /*34aa0*/  F2FP.BF16.F32.PACK_AB R164, R33, R164 ;  /* 0x000000a421a4723e */ /* 0x000fc400000010ff */
[----:B------:R-:W-:Y:S01]  /*34ab0*/  F2FP.BF16.F32.PACK_AB R166, R35, R30 ;  /* 0x0000001e23a6723e */ /* 0x000fe200000010ff */
[----:B0-----:R-:W4:Y:S04]  /*34ac0*/  LDL.64 R10, [R6+0x90] ;  /* 0x00009000060a7983 */ /* 0x001f280000100a00 */
[----:B--2---:R-:W2:Y:S04]  /*34ad0*/  LD.E.64 R12, desc[UR4][R12.64+0x10] ;  /* 0x000010040c0c7980 */ /* 0x004ea8000c101b00 */
[----:B--2---:R-:W2:Y:S04]  /*34ae0*/  LD.E.64 R14, desc[UR6][R12.64+0x8] ;  /* 0x000008060c0e7980 */ /* 0x004ea8000c101b00 */
[----:B------:R-:W5:Y:S01]  /*34af0*/  LD.E.64 R48, desc[UR4][R12.64] ;  /* 0x000000040c307980 */ /* 0x000f62000c101b00 */
[----:B------:R-:W-:-:S02]  /*34b00*/  F2FP.BF16.F32.PACK_AB R165, R34, R7 ;  /* 0x0000000722a5723e */ /* 0x000fc400000010ff */
[----:B------:R-:W-:Y:S02]  /*34b10*/  F2FP.BF16.F32.PACK_AB R167, R42, R167 ;  /* 0x000000a72aa7723e */ /* 0x000fe400000010ff */
[----:B------:R-:W-:Y:S02]  /*34b20*/  F2FP.BF16.F32.PACK_AB R168, R37, R36 ;  /* 0x0000002425a8723e */ /* 0x000fe400000010ff */
[----:B------:R-:W-:Y:S02]  /*34b30*/  F2FP.BF16.F32.PACK_AB R170, R39, R170 ;  /* 0x000000aa27aa723e */ /* 0x000fe400000010ff */
[----:B------:R-:W-:Y:S01]  /*34b40*/  F2FP.BF16.F32.PACK_AB R169, R19, R18 ;  /* 0x0000001213a9723e */ /* 0x000fe200000010ff */
[----:B------:R-:W4:Y:S01]  /*34b50*/  LDL.64 R12, [R6] ;  /* 0x00000000060c7983 */ /* 0x000f220000100a00 */
        /* <DEDUP_REMOVED lines=9> */
[----:B--2---:R-:W-:-:S05]  /*34bf0*/  MOV R29, R14 ;  /* 0x0000000e001d7202 */ /* 0x004fca0000000f00 */
[--C-:B-----5:R-:W-:Y:S02]  /*34c00*/  IMAD R48, R48, 0x2, R29.reuse ;  /* 0x0000000230307824 */ /* 0x120fe400078e021d */
[C---:B------:R-:W-:Y:S02]  /*34c10*/  IMAD R14, R49.reuse, 0x2, R29 ;  /* 0x00000002310e7824 */ /* 0x040fe400078e021d */
[----:B------:R-:W-:Y:S01]  /*34c20*/  IMAD R49, R49, 0x2, R48 ;  /* 0x0000000231317824 */ /* 0x000fe200078e0230 */
[----:B------:R0:W-:Y:S04]  /*34c30*/  STSM.16.M88.4 [R29], R164 ;  /* 0x000000a41d007844 */ /* 0x0001e80000000200 */
[----:B------:R-:W-:Y:S04]  /*34c40*/  STSM.16.M88.4 [R48], R168 ;  /* 0x000000a830007844 */ /* 0x000fe80000000200 */
[----:B------:R-:W-:Y:S04]  /*34c50*/  STSM.16.M88.4 [R14], R172 ;  /* 0x000000ac0e007844 */ /* 0x000fe80000000200 */
[----:B------:R1:W-:Y:S04]  /*34c60*/  STSM.16.M88.4 [R49], R176 ;  /* 0x000000b031007844 */ /* 0x0003e80000000200 */
[----:B---3--:R-:W2:Y:S01]  /*34c70*/  LD.E R3, desc[UR4][R8.64] ;  /* 0x0000000408037980 */ /* 0x008ea2000c101900 */
[----:B------:R-:W-:-:S02]  /*34c80*/  R2UR UR10, R4 ;  /* 0x00000000040a72ca */ /* 0x000fc400000e0000 */
[C---:B------:R-:W-:Y:S01]  /*34c90*/  R2UR UR11, R5.reuse ;  /* 0x00000000050b72ca */ /* 0x040fe200000e0000 */
[----:B----4-:R-:W3:Y:S01]  /*34ca0*/  LD.E R13, desc[UR6][R12.64] ;  /* 0x000000060c0d7980 */ /* 0x010ee2000c101900 */
[C---:B------:R-:W-:Y:S02]  /*34cb0*/  R2UR UR28, R4.reuse ;  /* 0x00000000041c72ca */ /* 0x040fe400000e0000 */
[----:B------:R-:W-:Y:S01]  /*34cc0*/  R2UR UR29, R5 ;  /* 0x00000000051d72ca */ /* 0x000fe200000e0000 */
[----:B------:R-:W3:Y:S04]  /*34cd0*/  LD.E.64 R10, desc[UR4][R10.64] ;  /* 0x000000040a0a7980 */ /* 0x000ee8000c101b00 */
[----:B------:R-:W4:Y:S04]  /*34ce0*/  LD.E R7, desc[UR6][R8.64+0x4] ;  /* 0x0000040608077980 */ /* 0x000f28000c101900 */
[----:B------:R-:W5:Y:S04]  /*34cf0*/  LD.E R15, desc[UR8][R8.64+0x8] ;  /* 0x00000808080f7980 */ /* 0x000f68000c101900 */
[----:B------:R-:W3:Y:S01]  /*34d00*/  LD.E R19, desc[UR10][R8.64+0xc] ;  /* 0x00000c0a08137980 */ /* 0x000ee2000c101900 */
[----:B------:R-:W-:-:S02]  /*34d10*/  R2UR UR12, R4 ;  /* 0x00000000040c72ca */ /* 0x000fc400000e0000 */
[C---:B------:R-:W-:Y:S01]  /*34d20*/  R2UR UR13, R5.reuse ;  /* 0x00000000050d72ca */ /* 0x040fe200000e0000 */
[----:B------:R-:W3:Y:S01]  /*34d30*/  LD.E R25, desc[UR4][R8.64+0x14] ;  /* 0x0000140408197980 */ /* 0x000ee2000c101900 */
[C---:B------:R-:W-:Y:S02]  /*34d40*/  R2UR UR14, R4.reuse ;  /* 0x00000000040e72ca */ /* 0x040fe400000e0000 */
[C---:B------:R-:W-:Y:S01]  /*34d50*/  R2UR UR15, R5.reuse ;  /* 0x00000000050f72ca */ /* 0x040fe200000e0000 */
[----:B------:R-:W3:Y:S01]  /*34d60*/  LD.E R27, desc[UR6][R8.64+0x18] ;  /* 0x00001806081b7980 */ /* 0x000ee2000c101900 */
[C---:B------:R-:W-:Y:S02]  /*34d70*/  R2UR UR16, R4.reuse ;  /* 0x00000000041072ca */ /* 0x040fe400000e0000 */
[----:B------:R-:W-:Y:S01]  /*34d80*/  R2UR UR17, R5 ;  /* 0x00000000051172ca */ /* 0x000fe200000e0000 */
[----:B0-----:R-:W3:Y:S01]  /*34d90*/  LD.E R29, desc[UR8][R8.64+0x1c] ;  /* 0x00001c08081d7980 */ /* 0x001ee2000c101900 */
        /* <DEDUP_REMOVED lines=8> */
[----:B------:R-:W3:Y:S01]  /*34e20*/  LD.E R33, desc[UR12][R8.64+0x24] ;  /* 0x0000240c08217980 */ /* 0x000ee2000c101900 */
[----:B------:R-:W-:-:S02]  /*34e30*/  R2UR UR24, R4 ;  /* 0x00000000041872ca */ /* 0x000fc400000e0000 */
[C---:B------:R-:W-:Y:S01]  /*34e40*/  R2UR UR25, R5.reuse ;  /* 0x00000000051972ca */ /* 0x040fe200000e0000 */
[----:B------:R-:W3:Y:S01]  /*34e50*/  LD.E R35, desc[UR14][R8.64+0x28] ;  /* 0x0000280e08237980 */ /* 0x000ee2000c101900 */
[----:B------:R-:W-:Y:S02]  /*34e60*/  R2UR UR26, R4 ;  /* 0x00000000041a72ca */ /* 0x000fe400000e0000 */
[----:B------:R-:W-:Y:S01]  /*34e70*/  R2UR UR27, R5 ;  /* 0x00000000051b72ca */ /* 0x000fe200000e0000 */
[----:B------:R-:W3:Y:S04]  /*34e80*/  LD.E R37, desc[UR16][R8.64+0x2c] ;  /* 0x00002c1008257980 */ /* 0x000ee8000c101900 */
[----:B------:R-:W3:Y:S04]  /*34e90*/  LD.E R39, desc[UR18][R8.64+0x30] ;  /* 0x0000301208277980 */ /* 0x000ee8000c101900 */
[----:B------:R-:W3:Y:S04]  /*34ea0*/  LD.E R41, desc[UR20][R8.64+0x34] ;  /* 0x0000341408297980 */ /* 0x000ee8000c101900 */
[----:B------:R-:W3:Y:S04]  /*34eb0*/  LD.E R43, desc[UR22][R8.64+0x38] ;  /* 0x00003816082b7980 */ /* 0x000ee8000c101900 */
[----:B------:R-:W3:Y:S04]  /*34ec0*/  LD.E R45, desc[UR24][R8.64+0x3c] ;  /* 0x00003c18082d7980 */ /* 0x000ee8000c101900 */
[----:B------:R-:W3:Y:S04]  /*34ed0*/  LD.E R47, desc[UR26][R8.64+0x40] ;  /* 0x0000401a082f7980 */ /* 0x000ee8000c101900 */
[----:B-1----:R-:W3:Y:S04]  /*34ee0*/  LD.E R49, desc[UR28][R8.64+0x44] ;  /* 0x0000441c08317980 */ /* 0x002ee8000c101900 */
[----:B------:R-:W3:Y:S04]  /*34ef0*/  LD.E R51, desc[UR4][R8.64+0x48] ;  /* 0x0000480408337980 */ /* 0x000ee8000c101900 */
        /* <DEDUP_REMOVED lines=24> */
[----:B--2---:R0:W-:Y:S04]  /*35080*/  ST.E desc[UR8][R8.64], R3 ;  /* 0x0000000308007985 */ /* 0x0041e8000c101908 */
[----:B0-----:R-:W2:Y:S04]  /*35090*/  LD.E R3, desc[UR28][R8.64+0xac] ;  /* 0x0000ac1c08037980 */ /* 0x001ea8000c101900 */
[----:B----4-:R0:W-:Y:S04]  /*350a0*/  ST.E desc[UR10][R8.64+0x4], R7 ;  /* 0x0000040708007985 */ /* 0x0101e8000c10190a */
[----:B-----5:R1:W-:Y:S04]  /*350b0*/  ST.E desc[UR12][R8.64+0x8], R15 ;  /* 0x0000080f08007985 */ /* 0x0203e8000c10190c */
[----:B---3--:R3:W-:Y:S04]  /*350c0*/  ST.E desc[UR14][R8.64+0xc], R19 ;  /* 0x00000c1308007985 */ /* 0x0087e8000c10190e */
[----:B0-----:R-:W4:Y:S04]  /*350d0*/  LD.E R7, desc[UR6][R8.64+0xb0] ;  /* 0x0000b00608077980 */ /* 0x001f28000c101900 */
[----:B-1----:R-:W5:Y:S04]  /*350e0*/  LD.E R15, desc[UR6][R8.64+0xb4] ;  /* 0x0000b406080f7980 */ /* 0x002f68000c101900 */
[----:B---3--:R-:W3:Y:S04]  /*350f0*/  LD.E R19, desc[UR6][R8.64+0xb8] ;  /* 0x0000b80608137980 */ /* 0x008ee8000c101900 */
        /* <DEDUP_REMOVED lines=105> */
[----:B----4-:R0:W-:Y:S04]  /*35790*/  ST.E desc[UR4][R8.64+0x130], R7 ;  /* 0x0001300708007985 */ /* 0x0101e8000c101904 */
[----:B-----5:R1:W-:Y:S04]  /*357a0*/  ST.E desc[UR4][R8.64+0x134], R15 ;  /* 0x0001340f08007985 */ /* 0x0203e8000c101904 */
[----:B---3--:R3:W-:Y:S04]  /*357b0*/  ST.E desc[UR4][R8.64+0x138], R19 ;  /* 0x0001381308007985 */ /* 0x0087e8000c101904 */
[----:B--2---:R2:W-:Y:S04]  /*357c0*/  ST.E desc[UR4][R8.64+0x13c], R3 ;  /* 0x00013c0308007985 */ /* 0x0045e8000c101904 */
[----:B0-----:R-:W4:Y:S04]  /*357d0*/  LD.E R7, desc[UR6][R8.64+0x140] ;  /* 0x0001400608077980 */ /* 0x001f28000c101900 */
[----:B----4-:R0:W-:Y:S04]  /*357e0*/  ST.E desc[UR4][R8.64+0x140], R7 ;  /* 0x0001400708007985 */ /* 0x0101e8000c101904 */
[----:B-1----:R-:W4:Y:S04]  /*357f0*/  LD.E R15, desc[UR6][R8.64+0x144] ;  /* 0x00014406080f7980 */ /* 0x002f28000c101900 */
[----:B----4-:R1:W-:Y:S04]  /*35800*/  ST.E desc[UR4][R8.64+0x144], R15 ;  /* 0x0001440f08007985 */ /* 0x0103e8000c101904 */
[----:B---3--:R-:W3:Y:S04]  /*35810*/  LD.E R19, desc[UR6][R8.64+0x148] ;  /* 0x0001480608137980 */ /* 0x008ee8000c101900 */
[----:B---3--:R3:W-:Y:S04]  /*35820*/  ST.E desc[UR4][R8.64+0x148], R19 ;  /* 0x0001481308007985 */ /* 0x0087e8000c101904 */
[----:B--2---:R-:W2:Y:S04]  /*35830*/  LD.E R3, desc[UR6][R8.64+0x14c] ;  /* 0x00014c0608037980 */ /* 0x004ea8000c101900 */
        /* <DEDUP_REMOVED lines=82> */
[----:B----4-:R-:W-:Y:S04]  /*35d60*/  ST.E desc[UR4][R8.64+0x1f0], R7 ;  /* 0x0001f00708007985 */ /* 0x010fe8000c101904 */
[----:B-1----:R-:W4:Y:S04]  /*35d70*/  LD.E R15, desc[UR6][R8.64+0x1f4] ;  /* 0x0001f406080f7980 */ /* 0x002f28000c101900 */
[----:B----4-:R-:W-:Y:S04]  /*35d80*/  ST.E desc[UR4][R8.64+0x1f4], R15 ;  /* 0x0001f40f08007985 */ /* 0x010fe8000c101904 */
[----:B---3--:R-:W3:Y:S01]  /*35d90*/  LD.E R19, desc[UR6][R8.64+0x1f8] ;  /* 0x0001f80608137980 */ /* 0x008ee2000c101900 */
[----:B------:R-:W-:-:S03]  /*35da0*/  IMAD R10, R13, 0x1000, R10 ;  /* 0x000010000d0a7824 */ /* 0x000fc600078e020a */
[----:B---3--:R-:W-:Y:S04]  /*35db0*/  ST.E desc[UR4][R8.64+0x1f8], R19 ;  /* 0x0001f81308007985 */ /* 0x008fe8000c101904 */
[----:B--2---:R-:W2:Y:S01]  /*35dc0*/  LD.E R3, desc[UR6][R8.64+0x1fc] ;  /* 0x0001fc0608037980 */ /* 0x004ea2000c101900 */
[----:B------:R-:W-:Y:S02]  /*35dd0*/  R2UR UR6, R10 ;  /* 0x000000000a0672ca */ /* 0x000fe400000e0000 */
[----:B------:R-:W-:Y:S02]  /*35de0*/  R2UR UR7, R11 ;  /* 0x000000000b0772ca */ /* 0x000fe400000e0000 */
[----:B------:R-:W-:Y:S02]  /*35df0*/  R2UR UR8, R4 ;  /* 0x00000000040872ca */ /* 0x000fe400000e0000 */
[----:B------:R-:W-:-:S02]  /*35e00*/  R2UR UR9, R5 ;  /* 0x00000000050972ca */ /* 0x000fc400000e0000 */
[C---:B------:R-:W-:Y:S02]  /*35e10*/  R2UR UR10, R4.reuse ;  /* 0x00000000040a72ca */ /* 0x040fe400000e0000 */
[C---:B------:R-:W-:Y:S02]  /*35e20*/  R2UR UR11, R5.reuse ;  /* 0x00000000050b72ca */ /* 0x040fe400000e0000 */
[C---:B------:R-:W-:Y:S02]  /*35e30*/  R2UR UR12, R4.reuse ;  /* 0x00000000040c72ca */ /* 0x040fe400000e0000 */
[C---:B------:R-:W-:Y:S02]  /*35e40*/  R2UR UR13, R5.reuse ;  /* 0x00000000050d72ca */ /* 0x040fe400000e0000 */
        /* <DEDUP_REMOVED lines=43> */
[----:B------:R-:W-:Y:S01]  /*36100*/  R2UR UR61, R5 ;  /* 0x00000000053d72ca */ /* 0x000fe200000e0000 */
[----:B--2---:R-:W-:Y:S01]  /*36110*/  ST.E desc[UR4][R8.64+0x1fc], R3 ;  /* 0x0001fc0308007985 */ /* 0x004fe2000c101904 */
[----:B------:R-:W-:-:S06]  /*36120*/  WARPGROUP.ARRIVE ;  /* 0x00000000000079c5 */ /* 0x000fcc0000000000 */
[----:B------:R-:W-:Y:S01]  /*36130*/  HGMMA.64x256x16.F32.BF16 R24, R164, gdesc[UR4].tnspB, RZ, !UPT, gsb0 ;  /* 0x43e00004a4187df0 */ /* 0x000fe2000c0018ff */
[----:B------:R-:W-:Y:S02]  /*36140*/  R2UR UR4, R4 ;  /* 0x00000000040472ca */ /* 0x000fe400000e0000 */
[----:B------:R-:W-:Y:S01]  /*36150*/  R2UR UR5, R5 ;  /* 0x00000000050572ca */ /* 0x000fe200000e0000 */
[----:B------:R-:W-:Y:S02]  /*36160*/  VIADD R12, R10, 0x80 ;  /* 0x000000800a0c7836 */ /* 0x000fe40000000000 */
[----:B------:R-:W-:-:S03]  /*36170*/  IMAD.MOV.U32 R13, RZ, RZ, R11 ;  /* 0x000000ffff0d7224 */ /* 0x000fc600078e000b */
        /* <DEDUP_REMOVED lines=12> */
[----:B------:R-:W-:Y:S01]  /*36240*/  ST.E desc[UR26][R8.64+0x24], R33 ;  /* 0x0000242108007985 */ /* 0x000fe2000c10191a */
[----:B------:R-:W-:-:S03]  /*36250*/  R2UR UR8, R4 ;  /* 0x00000000040872ca */ /* 0x000fc600000e0000 */
[----:B------:R-:W-:Y:S01]  /*36260*/  ST.E desc[UR28][R8.64+0x28], R34 ;  /* 0x0000282208007985 */ /* 0x000fe2000c10191c */
[----:B------:R-:W-:-:S03]  /*36270*/  R2UR UR9, R5 ;  /* 0x00000000050972ca */ /* 0x000fc600000e0000 */
[----:B------:R-:W-:Y:S01]  /*36280*/  ST.E desc[UR30][R8.64+0x2c], R35 ;  /* 0x00002c2308007985 */ /* 0x000fe2000c10191e */
[----:B------:R-:W-:-:S03]  /*36290*/  R2UR UR10, R4 ;  /* 0x00000000040a72ca */ /* 0x000fc600000e0000 */
[----:B------:R-:W-:Y:S01]  /*362a0*/  ST.E desc[UR32][R8.64+0x30], R36 ;  /* 0x0000302408007985 */ /* 0x000fe2000c101920 */
[----:B------:R-:W-:-:S03]  /*362b0*/  R2UR UR11, R5 ;  /* 0x00000000050b72ca */ /* 0x000fc600000e0000 */
[----:B------:R-:W-:Y:S01]  /*362c0*/  ST.E desc[UR34][R8.64+0x34], R37 ;  /* 0x0000342508007985 */ /* 0x000fe2000c101922 */
[C---:B------:R-:W-:Y:S02]  /*362d0*/  R2UR UR12, R4.reuse ;  /* 0x00000000040c72ca */ /* 0x040fe400000e0000 */
[C---:B------:R-:W-:Y:S01]  /*362e0*/  R2UR UR13, R5.reuse ;  /* 0x00000000050d72ca */ /* 0x040fe200000e0000 */
[----:B------:R-:W-:Y:S01]  /*362f0*/  ST.E desc[UR38][R8.64+0x38], R38 ;  /* 0x0000382608007985 */ /* 0x000fe2000c101926 */
[C---:B------:R-:W-:Y:S02]  /*36300*/  R2UR UR14, R4.reuse ;  /* 0x00000000040e72ca */ /* 0x040fe400000e0000 */
[C---:B------:R-:W-:Y:S01]  /*36310*/  R2UR UR15, R5.reuse ;  /* 0x00000000050f72ca */ /* 0x040fe200000e0000 */
[----:B------:R-:W-:Y:S01]  /*36320*/  ST.E desc[UR40][R8.64+0x3c], R39 ;  /* 0x00003c2708007985 */ /* 0x000fe2000c101928 */
[C---:B------:R-:W-:Y:S02]  /*36330*/  R2UR UR16, R4.reuse ;  /* 0x00000000041072ca */ /* 0x040fe400000e0000 */
[----:B------:R-:W-:Y:S01]  /*36340*/  R2UR UR17, R5 ;  /* 0x00000000051172ca */ /* 0x000fe200000e0000 */
[----:B------:R-:W-:Y:S01]  /*36350*/  ST.E desc[UR42][R8.64+0x40], R40 ;  /* 0x0000402808007985 */ /* 0x000fe2000c10192a */
[----:B------:R-:W-:-:S02]  /*36360*/  R2UR UR18, R4 ;  /* 0x00000000041272ca */ /* 0x000fc400000e0000 */
        /* <DEDUP_REMOVED lines=288> */
[----:B------:R-:W-:Y:S01]  /*37570*/  R2UR UR59, R5 ;  /* 0x00000000053b72ca */ /* 0x000fe200000e0000 */
        /* <DEDUP_REMOVED lines=460> */
[----:B------:R-:W-:Y:S01]  /*39240*/  VIADD R10, R10, 0x180 ;  /* 0x000001800a0a7836 */ /* 0x000fe20000000000 */
[----:B------:R-:W-:-:S04]  /*39250*/  R2UR UR7, R11 ;  /* 0x000000000b0772ca */ /* 0x000fc800000e0000 */
        /* <DEDUP_REMOVED lines=357> */
[----:B------:R-:W-:Y:S01]  /*3a8b0*/  R2UR UR25, R5 ;  /* 0x00000000051972ca */ /* 0x000fe200000e0000 */
[----:B------:R-:W-:Y:S02]  /*3a8c0*/  WARPGROUP.DEPBAR.LE gsb0, 0x0 ;  /* 0x00008000000079c5 */ /* 0x000fe40000010000 */
[----:B------:R-:W-:Y:S01]  /*3a8d0*/  ST.E desc[UR4][R8.64], R24 ;  /* 0x0000001808007985 */ /* 0x000fe2000c101904 */
[----:B------:R-:W-:-:S02]  /*3a8e0*/  R2UR UR4, R4 ;  /* 0x00000000040472ca */ /* 0x000fc400000e0000 */
[----:B------:R-:W-:Y:S01]  /*3a8f0*/  R2UR UR5, R5 ;  /* 0x00000000050572ca */ /* 0x000fe200000e0000 */
[----:B------:R-:W-:Y:S04]  /*3a900*/  ST.E desc[UR6][R8.64+0x4], R25 ;  /* 0x0000041908007985 */ /* 0x000fe8000c101906 */
[----:B------:R-:W-:Y:S04]  /*3a910*/  ST.E desc[UR8][R8.64+0x8], R26 ;  /* 0x0000081a08007985 */ /* 0x000fe8000c101908 */
[----:B------:R-:W-:Y:S01]  /*3a920*/  ST.E desc[UR10][R8.64+0xc], R27 ;  /* 0x00000c1b08007985 */ /* 0x000fe2000c10190a */
[----:B------:R-:W-:-:S03]  /*3a930*/  R2UR UR6, R4 ;  /* 0x00000000040672ca */ /* 0x000fc600000e0000 */
[----:B------:R-:W-:Y:S01]  /*3a940*/  ST.E desc[UR12][R8.64+0x10], R28 ;  /* 0x0000101c08007985 */ /* 0x000fe2000c10190c */
[----:B------:R-:W-:-:S03]  /*3a950*/  R2UR UR7, R5 ;  /* 0x00000000050772ca */ /* 0x000fc600000e0000 */
        /* <DEDUP_REMOVED lines=21> */
[C---:B------:R-:W-:Y:S02]  /*3aab0*/  R2UR UR20, R4.reuse ;  /* 0x00000000041472ca */ /* 0x040fe400000e0000 */
[----:B------:R-:W-:Y:S01]  /*3aac0*/  R2UR UR21, R5 ;  /* 0x00000000051572ca */ /* 0x000fe200000e0000 */
[----:B------:R-:W-:Y:S01]  /*3aad0*/  ST.E desc[UR6][R8.64+0x30], R36 ;  /* 0x0000302408007985 */ /* 0x000fe2000c101906 */
[----:B------:R-:W-:-:S02]  /*3aae0*/  R2UR UR22, R4 ;  /* 0x00000000041672ca */ /* 0x000fc400000e0000 */
[C---:B------:R-:W-:Y:S02]  /*3aaf0*/  R2UR UR23, R5.reuse ;  /* 0x00000000051772ca */ /* 0x040fe400000e0000 */
[C---:B------:R-:W-:Y:S02]  /*3ab00*/  R2UR UR24, R4.reuse ;  /* 0x00000000041872ca */ /* 0x040fe400000e0000 */
[C---:B------:R-:W-:Y:S02]  /*3ab10*/  R2UR UR25, R5.reuse ;  /* 0x00000000051972ca */ /* 0x040fe400000e0000 */
        /* <DEDUP_REMOVED lines=33> */
[C---:B------:R-:W-:Y:S01]  /*3ad30*/  R2UR UR21, R5.reuse ;  /* 0x00000000051572ca */ /* 0x040fe200000e0000 */
[----:B------:R-:W-:Y:S01]  /*3ad40*/  ST.E desc[UR4][R8.64+0x64], R49 ;  /* 0x0000643108007985 */ /* 0x000fe2000c101904 */
[C---:B------:R-:W-:Y:S02]  /*3ad50*/  R2UR UR22, R4.reuse ;  /* 0x00000000041672ca */ /* 0x040fe400000e0000 */
[C---:B------:R-:W-:Y:S01]  /*3ad60*/  R2UR UR23, R5.reuse ;  /* 0x00000000051772ca */ /* 0x040fe200000e0000 */
[----:B------:R-:W-:Y:S01]  /*3ad70*/  ST.E desc[UR6][R8.64+0x68], R50 ;  /* 0x0000683208007985 */ /* 0x000fe2000c101906 */
[C---:B------:R-:W-:Y:S02]  /*3ad80*/  R2UR UR24, R4.reuse ;  /* 0x00000000041872ca */ /* 0x040fe400000e0000 */
[----:B------:R-:W-:Y:S02]  /*3ad90*/  R2UR UR25, R5 ;  /* 0x00000000051972ca */ /* 0x000fe400000e0000 */
[----:B------:R-:W-:-:S02]  /*3ada0*/  R2UR UR4, R4 ;  /* 0x00000000040472ca */ /* 0x000fc400000e0000 */
[C---:B------:R-:W-:Y:S02]  /*3adb0*/  R2UR UR5, R5.reuse ;  /* 0x00000000050572ca */ /* 0x040fe400000e0000 */
[C---:B------:R-:W-:Y:S02]  /*3adc0*/  R2UR UR6, R4.reuse ;  /* 0x00000000040672ca */ /* 0x040fe400000e0000 */
        /* <DEDUP_REMOVED lines=9> */
[----:B------:R-:W-:Y:S04]  /*3ae60*/  ST.E desc[UR20][R8.64+0x84], R57 ;  /* 0x0000843908007985 */ /* 0x000fe8000c101914 */
[----:B------:R-:W-:Y:S04]  /*3ae70*/  ST.E desc[UR22][R8.64+0x88], R58 ;  /* 0x0000883a08007985 */ /* 0x000fe8000c101916 */
[----:B------:R-:W-:Y:S01]  /*3ae80*/  ST.E desc[UR24][R8.64+0x8c], R59 ;  /* 0x00008c3b08007985 */ /* 0x000fe2000c101918 */
[----:B------:R-:W-:-:S03]  /*3ae90*/  R2UR UR10, R4 ;  /* 0x00000000040a72ca */ /* 0x000fc600000e0000 */
[----:B------:R-:W-:Y:S01]  /*3aea0*/  ST.E desc[UR4][R8.64+0x90], R60 ;  /* 0x0000903c08007985 */ /* 0x000fe2000c101904 */
[C---:B------:R-:W-:Y:S02]  /*3aeb0*/  R2UR UR4, R4.reuse ;  /* 0x00000000040472ca */ /* 0x040fe400000e0000 */
[C---:B------:R-:W-:Y:S01]  /*3aec0*/  R2UR UR5, R5.reuse ;  /* 0x00000000050572ca */ /* 0x040fe200000e0000 */
[----:B------:R-:W-:Y:S01]  /*3aed0*/  ST.E desc[UR6][R8.64+0x94], R61 ;  /* 0x0000943d08007985 */ /* 0x000fe2000c101906 */
        /* <DEDUP_REMOVED lines=268> */
[----:B------:R-:W-:-:S02]  /*3bfa0*/  R2UR UR4, R4 ;  /* 0x00000000040472ca */ /* 0x000fc400000e0000 */
[C---:B------:R-:W-:Y:S02]  /*3bfb0*/  R2UR UR5, R5.reuse ;  /* 0x00000000050572ca */ /* 0x040fe400000e0000 */
[----:B------:R-:W-:Y:S02]  /*3bfc0*/  R2UR UR6, R4 ;  /* 0x00000000040672ca */ /* 0x000fe400000e0000 */
[----:B------:R-:W-:-:S09]  /*3bfd0*/  R2UR UR7, R5 ;  /* 0x00000000050772ca */ /* 0x000fd200000e0000 */
[----:B--2---:R0:W-:Y:S04]  /*3bfe0*/  ST.E desc[UR4][R8.64], R3 ;  /* 0x0000000308007985 */ /* 0x0041e8000c101904 */
[----:B------:R-:W2:Y:S01]  /*3bff0*/  LD.E R7, desc[UR6][R8.64+0x4] ;  /* 0x0000040608077980 */ /* 0x000ea2000c101900 */
[C---:B------:R-:W-:Y:S02]  /*3c000*/  R2UR UR4, R4.reuse ;  /* 0x00000000040472ca */ /* 0x040fe400000e0000 */
        /* <DEDUP_REMOVED lines=10> */
[----:B------:R-:W3:Y:S01]  /*3c0b0*/  LD.E R13, desc[UR6][R8.64+0xc] ;  /* 0x00000c06080d7980 */ /* 0x000ee2000c101900 */
[C---:B------:R-:W-:Y:S02]  /*3c0c0*/  R2UR UR4, R4.reuse ;  /* 0x00000000040472ca */ /* 0x040fe400000e0000 */
[C---:B------:R-:W-:Y:S02]  /*3c0d0*/  R2UR UR5, R5.reuse ;  /* 0x00000000050572ca */ /* 0x040fe400000e0000 */
[----:B------:R-:W-:Y:S02]  /*3c0e0*/  R2UR UR6, R4 ;  /* 0x00000000040672ca */ /* 0x000fe400000e0000 */
[----:B------:R-:W-:-:S09]  /*3c0f0*/  R2UR UR7, R5 ;  /* 0x00000000050772ca */ /* 0x000fd200000e0000 */
[----:B---3--:R3:W-:Y:S04]  /*3c100*/  ST.E desc[UR4][R8.64+0xc], R13 ;  /* 0x00000c0d08007985 */ /* 0x0087e8000c101904 */
[----:B0-----:R-:W4:Y:S01]  /*3c110*/  LD.E R3, desc[UR6][R8.64+0x10] ;  /* 0x0000100608037980 */ /* 0x001f22000c101900 */
[C---:B------:R-:W-:Y:S02]  /*3c120*/  R2UR UR4, R4.reuse ;  /* 0x00000000040472ca */ /* 0x040fe400000e0000 */
[C---:B------:R-:W-:Y:S02]  /*3c130*/  R2UR UR5, R5.reuse ;  /* 0x00000000050572ca */ /* 0x040fe400000e0000 */
[----:B------:R-:W-:Y:S02]  /*3c140*/  R2UR UR6, R4 ;  /* 0x00000000040672ca */ /* 0x000fe400000e0000 */
[----:B------:R-:W-:-:S09]  /*3c150*/  R2UR UR7, R5 ;  /* 0x00000000050772ca */ /* 0x000fd200000e0000 */
[----:B----4-:R0:W-:Y:S04]  /*3c160*/  ST.E desc[UR4][R8.64+0x10], R3 ;  /* 0x0000100308007985 */ /* 0x0101e8000c101904 */
[----:B-1----:R-:W4:Y:S01]  /*3c170*/  LD.E R7, desc[UR6][R8.64+0x14] ;  /* 0x0000140608077980 */ /* 0x002f22000c101900 */
[C---:B------:R-:W-:Y:S02]  /*3c180*/  R2UR UR4, R4.reuse ;  /* 0x00000000040472ca */ /* 0x040fe400000e0000 */
[C---:B------:R-:W-:Y:S02]  /*3c190*/  R2UR UR5, R5.reuse ;  /* 0x00000000050572ca */ /* 0x040fe400000e0000 */
[----:B------:R-:W-:Y:S02]  /*3c1a0*/  R2UR UR6, R4 ;  /* 0x00000000040672ca */ /* 0x000fe400000e0000 */
[----:B------:R-:W-:-:S09]  /*3c1b0*/  R2UR UR7, R5 ;  /* 0x00000000050772ca */ /* 0x000fd200000e0000 */
[----:B----4-:R1:W-:Y:S04]  /*3c1c0*/  ST.E desc[UR4][R8.64+0x14], R7 ;  /* 0x0000140708007985 */ /* 0x0103e8000c101904 */
[----:B--2---:R-:W2:Y:S01]  /*3c1d0*/  LD.E R11, desc[UR6][R8.64+0x18] ;  /* 0x00001806080b7980 */ /* 0x004ea2000c101900 */
[C---:B------:R-:W-:Y:S02]  /*3c1e0*/  R2UR UR4, R4.reuse ;  /* 0x00000000040472ca */ /* 0x040fe400000e0000 */
[C---:B------:R-:W-:Y:S02]  /*3c1f0*/  R2UR UR5, R5.reuse ;  /* 0x00000000050572ca */ /* 0x040fe400000e0000 */
[----:B------:R-:W-:Y:S02]  /*3c200*/  R2UR UR6, R4 ;  /* 0x00000000040672ca */ /* 0x000fe400000e0000 */
[----:B------:R-:W-:-:S09]  /*3c210*/  R2UR UR7, R5 ;  /* 0x00000000050772ca */ /* 0x000fd200000e0000 */
[----:B--2---:R2:W-:Y:S04]  /*3c220*/  ST.E desc[UR4][R8.64+0x18], R11 ;  /* 0x0000180b08007985 */ /* 0x0045e8000c101904 */
[----:B---3--:R-:W3:Y:S01]  /*3c230*/  LD.E R13, desc[UR6][R8.64+0x1c] ;  /* 0x00001c06080d7980 */ /* 0x008ee2000c101900 */
        /* <DEDUP_REMOVED lines=719> */
[----:B---3--:R-:W2:Y:S01]  /*3ef30*/  LD.E R13, desc[UR6][R8.64+0x1fc] ;  /* 0x0001fc06080d7980 */ /* 0x008ea2000c101900 */
[----:B------:R-:W-:Y:S02]  /*3ef40*/  R2UR UR4, R4 ;  /* 0x00000000040472ca */ /* 0x000fe400000e0000 */
[----:B------:R-:W-:-:S13]  /*3ef50*/  R2UR UR5, R5 ;  /* 0x00000000050572ca */ /* 0x000fda00000e0000 */
[----:B--2---:R0:W-:Y:S01]  /*3ef60*/  ST.E desc[UR4][R8.64+0x1fc], R13 ;  /* 0x0001fc0d08007985 */ /* 0x0041e2000c101904 */
        /* <DEDUP_REMOVED lines=8> */
[----:B------:R-:W-:Y:S05]  /*3eff0*/  @P0 BRA `(.L_x_2311) ;  /* 0x0000000000300947 */ /* 0x000fea0003800000 */
[----:B0-----:R-:W2:Y:S04]  /*3f000*/  LDL.64 R8, [R6+0x40] ;  /* 0x0000400006087983 */ /* 0x001ea80000100a00 */
[----:B------:R-:W3:Y:S01]  /*3f010*/  LDL.64 R10, [R6] ;  /* 0x00000000060a7983 */ /* 0x000ee20000100a00 */
[C---:B------:R-:W-:Y:S02]  /*3f020*/  R2UR UR4, R4.reuse ;  /* 0x00000000040472ca */ /* 0x040fe400000e0000 */
[C---:B------:R-:W-:Y:S02]  /*3f030*/  R2UR UR5, R5.reuse ;  /* 0x00000000050572ca */ /* 0x040fe400000e0000 */
[----:B------:R-:W-:Y:S02]  /*3f040*/  R2UR UR6, R4 ;  /* 0x00000000040672ca */ /* 0x000fe400000e0000 */
[----:B------:R-:W-:-:S09]  /*3f050*/  R2UR UR7, R5 ;  /* 0x00000000050772ca */ /* 0x000fd200000e0000 */
[----:B--2---:R-:W2:Y:S04]  /*3f060*/  LD.E.64 R8, desc[UR4][R8.64+0x30] ;  /* 0x0000300408087980 */ /* 0x004ea8000c101b00 */
[----:B---3--:R-:W3:Y:S01]  /*3f070*/  LD.E R10, desc[UR6][R10.64] ;  /* 0x000000060a0a7980 */ /* 0x008ee2000c101900 */
[----:B--2---:R-:W-:-:S05]  /*3f080*/  MOV R3, R8 ;  /* 0x0000000800037202 */ /* 0x004fca0000000f00 */
[----:B---3--:R-:W-:-:S05]  /*3f090*/  IMAD R3, R10, 0x8, R3 ;  /* 0x000000080a037824 */ /* 0x008fca00078e0203 */
[----:B------:R-:W-:-:S04]  /*3f0a0*/  PRMT R3, RZ, 0x654, R3 ;  /* 0x00000654ff037816 */ /* 0x000fc80000000003 */
[----:B------:R1:W-:Y:S03]  /*3f0b0*/  SYNCS.ARRIVE.TRANS64.RED.A1T0 RZ, [R3+URZ], RZ ;  /* 0x000000ff03ff79a7 */ /* 0x0003e6000810043f */
.L_x_2311:
[----:B------:R-:W-:Y:S02]  /*3f0c0*/  IMAD.MOV.U32 R4, RZ, RZ, R0 ;  /* 0x000000ffff047224 */ /* 0x000fe400078e0000 */
[----:B------:R-:W-:-:S04]  /*3f0d0*/  IMAD.MOV.U32 R5, RZ, RZ, 0x0 ;  /* 0x00000000ff057424 */ /* 0x000fc800078e00ff */
[----:B01----:R-:W-:Y:S05]  /*3f0e0*/  RET.REL.NODEC R4 `(_ZN7cutlass13device_kernelIN5flash11enable_sm90INS1_16FlashAttnFwdSm90INS1_25CollectiveMainloopFwdSm90ILi2EN4cute5tupleIJNS5_1CILi1EEES8_S8_EEENS6_IJNS7_ILi64EEESA_SA_EEELi512ENS_10bfloat16_tEfNS_4arch4Sm90ELb0ELb1ELb1ELb0ELb0ELb0ELb1ELb0ELb0ELb1ELb1ELb0EEENS1_21CollectiveEpilogueFwdINS6_IJSA_NS7_ILi512EEESA_EEES9_SC_SE_Li256ELb0ELb1ELb1ELb0EEENS1_19SingleTileSchedulerILb0ELb1ELb1ELi64EEEEEEEEEvNT_6ParamsE) ;  /* 0xfffffc0c04c47950 */ /* 0x003fea0003c3ffff */
.L_x_2287:
[----:B0-----:R0:W1:Y:S02]  /*3f0f0*/  SYNCS.PHASECHK.TRANS64.TRYWAIT P0, [R14+URZ], R15 ;  /* 0x0000000f0e0075a7 */ /* 0x001064000800017f */
[----:B-1----:R-:W-:Y:S05]  /*3f100*/  @!P0 NANOSLEEP.SYNCS 0x989680 ;  /* 0x009896800000895d */ /* 0x002fea0003900000 */
[----:B------:R-:W1:Y:S02]  /*3f110*/  @!P0 SYNCS.PHASECHK.TRANS64 P0, [R14+URZ], R15 ;  /* 0x0000000f0e0085a7 */ /* 0x000e64000800007f */
[----:B-1----:R-:W-:Y:S05]  /*3f120*/  @!P0 BRA `(.L_x_2287) ;  /* 0xfffffffc00f08947 */ /* 0x002fea000383ffff */
[----:B------:R-:W-:Y:S05]  /*3f130*/  BRA `(.L_x_2286) ;  /* 0xffffff0c00147947 */ /* 0x000fea000383ffff */
.L_x_2289:
[----:B0-----:R0:W1:Y:S02]  /*3f140*/  SYNCS.PHASECHK.TRANS64.TRYWAIT P0, [R10+URZ+0x38810], R15 ;  /* 0x0388100f0a0075a7 */ /* 0x001064000800017f */
[----:B-1----:R-:W-:Y:S05]  /*3f150*/  @!P0 NANOSLEEP.SYNCS 0x989680 ;  /* 0x009896800000895d */ /* 0x002fea0003900000 */
[----:B------:R-:W1:Y:S02]  /*3f160*/  @!P0 SYNCS.PHASECHK.TRANS64 P0, [R10+URZ+0x38810], R15 ;  /* 0x0388100f0a0085a7 */ /* 0x000e64000800007f */
[----:B-1----:R-:W-:Y:S05]  /*3f170*/  @!P0 BRA `(.L_x_2289) ;  /* 0xfffffffc00f08947 */ /* 0x002fea000383ffff */
[----:B------:R-:W-:Y:S05]  /*3f180*/  BRA `(.L_x_2312) ;  /* 0xffffff1000687947 */ /* 0x000fea000383ffff */
.L_x_2296:
[----:B0-----:R0:W1:Y:S02]  /*3f190*/  SYNCS.PHASECHK.TRANS64.TRYWAIT P0, [R14+URZ], R15 ;  /* 0x0000000f0e0075a7 */ /* 0x001064000800017f */
[----:B-1----:R-:W-:Y:S05]  /*3f1a0*/  @!P0 NANOSLEEP.SYNCS 0x989680 ;  /* 0x009896800000895d */ /* 0x002fea0003900000 */
[----:B------:R-:W1:Y:S02]  /*3f1b0*/  @!P0 SYNCS.PHASECHK.TRANS64 P0, [R14+URZ], R15 ;  /* 0x0000000f0e0085a7 */ /* 0x000e64000800007f */
[----:B-1----:R-:W-:Y:S05]  /*3f1c0*/  @!P0 BRA `(.L_x_2296) ;  /* 0xfffffffc00f08947 */ /* 0x002fea000383ffff */
[----:B------:R-:W-:Y:S05]  /*3f1d0*/  BRA `(.L_x_2295) ;  /* 0xffffff1400047947 */ /* 0x000fea000383ffff */
.L_x_2313:
        /* <DEDUP_REMOVED lines=10> */
.L_x_6045:


//--------------------- .text._ZN7cutlass13device_kernelIN5flash11enable_sm90INS1_16FlashAttnFwdSm90INS1_25CollectiveMainloopFwdSm90ILi2EN4cute5tupleIJNS5_1CILi1EEES8_S8_EEENS6_IJNS7_ILi64EEESA_SA_EEELi512ENS_10bfloat16_tEfNS_4arch4Sm90ELb0ELb1ELb1ELb1ELb0ELb0ELb0ELb0ELb0ELb1ELb1ELb0EEENS1_21CollectiveEpilogueFwdINS6_IJSA_NS7_ILi512EEESA_EEES9_SC_SE_Li256ELb1ELb1ELb1ELb0EEENS1_36VarlenDynamicPersistentTileSchedulerILi64ELi64ELi256ELi128ELb1ELb1ELb1ELb1ELb0ELb1EEEEEEEEEvNT_6ParamsE --------------------------
	.section	.text._ZN7cutlass13device_kernelIN5flash11enable_sm90INS1_16FlashAttnFwdSm90INS1_25CollectiveMainloopFwdSm90ILi2EN4cute5tupleIJNS5_1CILi1EEES8_S8_EEENS6_IJNS7_ILi64EEESA_SA_EEELi512ENS_10bfloat16_tEfNS_4arch4Sm90ELb0ELb1ELb1ELb1ELb0ELb0ELb0ELb0ELb0ELb1ELb1ELb0EEENS1_21CollectiveEpilogueFwdINS6_IJSA_NS7_ILi512EEESA_EEES9_SC_SE_Li256ELb1ELb1ELb1ELb0EEENS1_36VarlenDynamicPersistentTileSchedulerILi64ELi64ELi256ELi128ELb1ELb1ELb1ELb1ELb0ELb1EEEEEEEEEvNT_6ParamsE,"ax",@progbits
	.align	128
.text._ZN7cutlass13device_kernelIN5flash11enable_sm90INS1_16FlashAttnFwdSm90INS1_25CollectiveMainloopFwdSm90ILi2EN4cute5tupleIJNS5_1CILi1EEES8_S8_EEENS6_IJNS7_ILi64EEESA_SA_EEELi512ENS_10bfloat16_tEfNS_4arch4Sm90ELb0ELb1ELb1ELb1ELb0ELb0ELb0ELb0ELb0ELb1ELb1ELb0EEENS1_21CollectiveEpilogueFwdINS6_IJSA_NS7_ILi512EEESA_EEES9_SC_SE_Li256ELb1ELb1ELb1ELb0EEENS1_36VarlenDynamicPersistentTileSchedulerILi64ELi64ELi256ELi128ELb1ELb1ELb1ELb1ELb0ELb1EEEEEEEEEvNT_6ParamsE:
        .type           _ZN7cutlass13device_kernelIN5flash11enable_sm90INS1_16FlashAttnFwdSm90INS1_25CollectiveMainloopFwdSm90ILi2EN4cute5tupleIJNS5_1CILi1EEES8_S8_EEENS6_IJNS7_ILi64EEESA_SA_EEELi512ENS_10bfloat16_tEfNS_4arch4Sm90ELb0ELb1ELb1ELb1ELb0ELb0ELb0ELb0ELb0ELb1ELb1ELb0EEENS1_21CollectiveEpilogueFwdINS6_IJSA_NS7_ILi512EEESA_EEES9_SC_SE_Li256ELb1ELb1ELb1ELb0EEENS1_36VarlenDynamicPersistentTileSchedulerILi64ELi64ELi256ELi128ELb1ELb1ELb1ELb1ELb0ELb1EEEEEEEEEvNT_6ParamsE,@function
        .size           _ZN7cutlass13device_kernelIN5flash11enable_sm90INS1_16FlashAttnFwdSm90INS1_25CollectiveMainloopFwdSm90ILi2EN4cute5tupleIJNS5_1CILi1EEES8_S8_EEENS6_IJNS7_ILi64EEESA_SA_EEELi512ENS_10bfloat16_tEfNS_4arch4Sm90ELb0ELb1ELb1ELb1ELb0ELb0ELb0ELb0ELb0ELb1ELb1ELb0EEENS1_21CollectiveEpilogueFwdINS6_IJSA_NS7_ILi512EEESA_EEES9_SC_SE_Li256ELb1ELb1ELb1ELb0EEENS1_36VarlenDynamicPersistentTileSchedulerILi64ELi64ELi256ELi128ELb1ELb1ELb1ELb1ELb0ELb1EEEEEEEEEvNT_6ParamsE,(.L_x_6047 - _ZN7cutlass13device_kernelIN5flash11enable_sm90INS1_16FlashAttnFwdSm90INS1_25CollectiveMainloopFwdSm90ILi2EN4cute5tupleIJNS5_1CILi1EEES8_S8_EEENS6_IJNS7_ILi64EEESA_SA_EEELi512ENS_10bfloat16_tEfNS_4arch4Sm90ELb0ELb1ELb1ELb1ELb0ELb0ELb0ELb0ELb0ELb1ELb1ELb0EEENS1_21CollectiveEpilogueFwdINS6_IJSA_NS7_ILi512EEESA_EEES9_SC_SE_Li256ELb1ELb1ELb1ELb0EEENS1_36VarlenDynamicPersistentTileSchedulerILi64ELi64ELi256ELi128ELb1ELb1ELb1ELb1ELb0ELb1EEEEEEEEEvNT_6ParamsE)
        .other          _ZN7cutlass13device_kernelIN5flash11enable_sm90INS1_16FlashAttnFwdSm90INS1_25CollectiveMainloopFwdSm90ILi2EN4cute5tupleIJNS5_1CILi1EEES8_S8_EEENS6_IJNS7_ILi64EEESA_SA_EEELi512ENS_10bfloat16_tEfNS_4arch4Sm90ELb0ELb1ELb1ELb1ELb0ELb0ELb0ELb0ELb0ELb1ELb1ELb0EEENS1_21CollectiveEpilogueFwdINS6_IJSA_NS7_ILi512EEESA_EEES9_SC_SE_Li256ELb1ELb1ELb1ELb0EEENS1_36VarlenDynamicPersistentTileSchedulerILi64ELi64ELi256ELi128ELb1ELb1ELb1ELb1ELb0ELb1EEEEEEEEEvNT_6ParamsE,@"STO_CUDA_ENTRY STV_DEFAULT"
_ZN7cutlass13device_kernelIN5flash11enable_sm90INS1_16FlashAttnFwdSm90INS1_25CollectiveMainloopFwdSm90ILi2EN4cute5tupleIJNS5_1CILi1EEES8_S8_EEENS6_IJNS7_ILi64EEESA_SA_EEELi512ENS_10bfloat16_tEfNS_4arch4Sm90ELb0ELb1ELb1ELb1ELb0ELb0ELb0ELb0ELb0ELb1ELb1ELb0EEENS1_21CollectiveEpilogueFwdINS6_IJSA_NS7_ILi512EEESA_EEES9_SC_SE_Li256ELb1ELb1ELb1ELb0EEENS1_36VarlenDynamicPersistentTileSchedulerILi64ELi64ELi256ELi128ELb1ELb1ELb1ELb1ELb0ELb1EEEEEEEEEvNT_6ParamsE:
        /* <DEDUP_REMOVED lines=18> */
.L_x_2315:
[----:B------:R-:W-:Y:S05]  /*0120*/  BSYNC B0 ;  /* 0x0000000000007941 */ /* 0x000fea0003800000 */
.L_x_2314:
        /* <DEDUP_REMOVED lines=37> */
.L_x_2316:
        /* <DEDUP_REMOVED lines=22> */
.L_x_2317:
        /* <DEDUP_REMOVED lines=18> */
.L_x_2318:
        /* <DEDUP_REMOVED lines=22> */
.L_x_2319:
        /* <DEDUP_REMOVED lines=22> */
.L_x_2320:
[----:B------:R-:W-:Y:S01]  /*08c0*/  PLOP3.LUT P0, PT, PT, PT, UP0, 0x80, 0x0 ;  /* 0x000000000000781c */ /* 0x000fe20003f0f008 */
[----:B------:R-:W-:Y:S01]  /*08d0*/  UMOV UR36, 0x1 ;  /* 0x0000000100247882 */ /* 0x000fe20000000000 */
[----:B------:R-:W-:Y:S01]  /*08e0*/  NOP ;  /* 0x0000000000007918 */ /* 0x000fe20000000000 */
[----:B------:R-:W-:Y:S01]  /*08f0*/  USEL UR36, UR36, 0x2, !UP0 ;  /* 0x0000000224247887 */ /* 0x000fe2000c000000 */
[----:B------:R-:W-:Y:S01]  /*0900*/  ULDC.64 UR40, c[0x0][0x208] ;  /* 0x0000820000287ab9 */ /* 0x000fe20000000a00 */
[----:B012-4-:R-:W-:Y:S08]  /*0910*/  BAR.SYNC.DEFER_BLOCKING 0x0 ;  /* 0x0000000000007b1d */ /* 0x017ff00000010000 */
[----:B------:R-:W-:Y:S05]  /*0920*/  @!P0 BRA `(.L_x_2321) ;  /* 0x0000012800c08947 */ /* 0x000fea0003800000 */
.L_x_2322:
        /* <DEDUP_REMOVED lines=25> */
[----:B------:R-:W-:Y:S01]  /*0ac0*/  R2UR UR5, R9 ;  /* 0x00000000090572ca */ /* 0x000fe200000e0000 */
[----:B------:R-:W-:Y:S01]  /*0ad0*/  UMOV UR37, URZ ;  /* 0x0000003f00257c82 */ /* 0x000fe20008000000 */
        /* <DEDUP_REMOVED lines=9> */
[----:B------:R-:W-:Y:S01]  /*0b70*/  IMAD.IADD R10, R6, 0x1, -R11 ;  /* 0x00000001060a7824 */ /* 0x000fe200078e0a0b */
[----:B------:R-:W-:Y:S02]  /*0b80*/  SHF.R.S32.HI R7, RZ, 0x1f, R2 ;  /* 0x0000001fff077819 */ /* 0x000fe40000011402 */
[----:B------:R-:W-:Y:S01]  /*0b90*/  LEA.HI R2, R0, R5, RZ, 0x1 ;  /* 0x0000000500027211 */ /* 0x000fe200078f08ff */
[----:B------:R-:W-:Y:S01]  /*0ba0*/  IMAD.IADD R0, R6, 0x1, -R3 ;  /* 0x0000000106007824 */ /* 0x000fe200078e0a03 */
[----:B------:R-:W-:Y:S02]  /*0bb0*/  LEA.HI R7, R7, R4, RZ, 0x2 ;  /* 0x0000000407077211 */ /* 0x000fe400078f10ff */
[----:B------:R-:W-:Y:S02]  /*0bc0*/  LOP3.LUT R2, R2, 0x1ffffffe, RZ, 0xc0, !PT ;  /* 0x1ffffffe02027812 */ /* 0x000fe400078ec0ff */
[----:B------:R-:W-:-:S02]  /*0bd0*/  SHF.R.S32.HI R3, RZ, 0x1f, R0 ;  /* 0x0000001fff037819 */ /* 0x000fc40000011400 */
[----:B------:R-:W-:Y:S01]  /*0be0*/  SHF.R.S32.HI R221, RZ, 0x7, R8 ;  /* 0x00000007ffdd7819 */ /* 0x000fe20000011408 */
[----:B------:R-:W-:Y:S01]  /*0bf0*/  IMAD.IADD R2, R5, 0x1, -R2 ;  /* 0x0000000105027824 */ /* 0x000fe200078e0a02 */
[----:B------:R-:W-:Y:S02]  /*0c00*/  LEA.HI R5, R3, R0, RZ, 0x3 ;  /* 0x0000000003057211 */ /* 0x000fe400078f18ff */
[----:B------:R-:W-:Y:S01]  /*0c10*/  LOP3.LUT R7, R7, 0x3ffffc, RZ, 0xc0, !PT ;  /* 0x003ffffc07077812 */ /* 0x000fe200078ec0ff */
[----:B------:R-:W-:Y:S01]  /*0c20*/  IMAD R12, R221, 0x100, R0 ;  /* 0x00000100dd0c7824 */ /* 0x000fe200078e0200 */
[----:B------:R-:W-:Y:S01]  /*0c30*/  LOP3.LUT R9, R8, 0xffffff80, RZ, 0xc0, !PT ;  /* 0xffffff8008097812 */ /* 0x000fe200078ec0ff */
[----:B------:R-:W-:Y:S01]  /*0c40*/  IMAD.SHL.U32 R2, R2, 0x8, RZ ;  /* 0x0000000802027824 */ /* 0x000fe200078e00ff */
[----:B------:R-:W-:Y:S01]  /*0c50*/  LOP3.LUT R187, R220, 0xfffffff8, RZ, 0xc0, !PT ;  /* 0xfffffff8dcbb7812 */ /* 0x000fe200078ec0ff */
[----:B------:R-:W-:Y:S01]  /*0c60*/  IMAD.IADD R7, R4, 0x1, -R7 ;  /* 0x0000000104077824 */ /* 0x000fe200078e0a07 */
[C---:B------:R-:W-:Y:S01]  /*0c70*/  LOP3.LUT R11, R5.reuse, 0xfffffff8, RZ, 0xc0, !PT ;  /* 0xfffffff8050b7812 */ /* 0x040fe200078ec0ff */
[----:B------:R-:W-:Y:S01]  /*0c80*/  IMAD.SHL.U32 R5, R5, 0x40, RZ ;  /* 0x0000004005057824 */ /* 0x000fe200078e00ff */
[----:B------:R-:W-:Y:S01]  /*0c90*/  LEA.HI R8, R8, R221, RZ, 0x1 ;  /* 0x000000dd08087211 */ /* 0x000fe200078f08ff */
[C---:B------:R-:W-:Y:S01]  /*0ca0*/  IMAD.IADD R9, R6.reuse, 0x1, -R9 ;  /* 0x0000000106097824 */ /* 0x040fe200078e0a09 */
[----:B------:R-:W-:Y:S01]  /*0cb0*/  SHF.R.S32.HI R220, RZ, 0x3, R220 ;  /* 0x00000003ffdc7819 */ /* 0x000fe200000114dc */
[----:B------:R-:W-:Y:S01]  /*0cc0*/  IMAD.IADD R187, R6, 0x1, -R187 ;  /* 0x0000000106bb7824 */ /* 0x000fe200078e0abb */
[----:B------:R-:W-:Y:S01]  /*0cd0*/  LEA.HI R6, R10, R10, RZ, 0x1 ;  /* 0x0000000a0a067211 */ /* 0x000fe200078f08ff */
[----:B------:R-:W-:Y:S01]  /*0ce0*/  IMAD.IADD R11, R0, 0x1, -R11 ;  /* 0x00000001000b7824 */ /* 0x000fe200078e0a0b */
[----:B------:R-:W-:Y:S01]  /*0cf0*/  LOP3.LUT R8, R8, 0xfffffe, RZ, 0xc0, !PT ;  /* 0x00fffffe08087812 */ /* 0x000fe200078ec0ff */
[----:B------:R-:W-:Y:S01]  /*0d00*/  IMAD R15, R7, 0x10, R12 ;  /* 0x00000010070f7824 */ /* 0x000fe200078e020c */
[----:B------:R-:W-:Y:S01]  /*0d10*/  LOP3.LUT R7, R5, 0x7ffffe00, RZ, 0xc0, !PT ;  /* 0x7ffffe0005077812 */ /* 0x000fe200078ec0ff */
[----:B------:R-:W-:Y:S01]  /*0d20*/  IMAD.SHL.U32 R5, R11, 0x40, RZ ;  /* 0x000000400b057824 */ /* 0x000fe200078e00ff */
[----:B------:R-:W-:Y:S01]  /*0d30*/  LOP3.LUT R3, R6, 0x1ffffffe, RZ, 0xc0, !PT ;  /* 0x1ffffffe06037812 */ /* 0x000fe200078ec0ff */
[----:B------:R-:W-:Y:S01]  /*0d40*/  IMAD.IADD R8, R221, 0x1, -R8 ;  /* 0x00000001dd087824 */ /* 0x000fe200078e0a08 */
[----:B------:R-:W-:Y:S01]  /*0d50*/  SHF.R.S32.HI R6, RZ, 0x1f, R9 ;  /* 0x0000001fff067819 */ /* 0x000fe20000011409 */
[----:B------:R-:W-:Y:S01]  /*0d60*/  IMAD R7, R4, 0x400, R7 ;  /* 0x0000040004077824 */ /* 0x000fe200078e0207 */
[----:B------:R-:W-:Y:S01]  /*0d70*/  LOP3.LUT R5, R5, 0x1c0, RZ, 0xc0, !PT ;  /* 0x000001c005057812 */ /* 0x000fe200078ec0ff */
[----:B------:R-:W-:Y:S01]  /*0d80*/  IMAD.IADD R13, R10, 0x1, -R3 ;  /* 0x000000010a0d7824 */ /* 0x000fe200078e0a03 */
[----:B------:R-:W-:Y:S01]  /*0d90*/  LEA.HI R3, R6, R9, RZ, 0x2 ;  /* 0x0000000906037211 */ /* 0x000fe200078f10ff */
[--C-:B------:R-:W-:Y:S01]  /*0da0*/  IMAD.U32 R4, R15, 0x40, R2.reuse ;  /* 0x000000400f047824 */ /* 0x100fe200078e0002 */
[----:B------:R-:W-:Y:S01]  /*0db0*/  LOP3.LUT R2, R5, 0x8, R2, 0xf8, !PT ;  /* 0x0000000805027812 */ /* 0x000fe200078ef802 */
[----:B------:R-:W-:Y:S01]  /*0dc0*/  IMAD.SHL.U32 R185, R187, 0x8, RZ ;  /* 0x00000008bbb97824 */ /* 0x000fe200078e00ff */
[----:B------:R-:W-:-:S02]  /*0dd0*/  SHF.R.U32.HI R5, RZ, 0x3, R5 ;  /* 0x00000003ff057819 */ /* 0x000fc40000011605 */
[----:B------:R-:W-:Y:S01]  /*0de0*/  LOP3.LUT R10, R3, 0x7ffffffc, RZ, 0xc0, !PT ;  /* 0x7ffffffc030a7812 */ /* 0x000fe200078ec0ff */
[----:B------:R0:W-:Y:S01]  /*0df0*/  STL [R1+0x44], R4 ;  /* 0x0000440401007387 */ /* 0x0001e20000100800 */
[--C-:B------:R-:W-:Y:S01]  /*0e00*/  SHF.R.S32.HI R0, RZ, 0x2, R3.reuse ;  /* 0x00000002ff007819 */ /* 0x100fe20000011403 */
[----:B------:R-:W-:Y:S01]  /*0e10*/  VIADD R188, R185, 0x40 ;  /* 0x00000040b9bc7836 */ /* 0x000fe20000000000 */
[----:B------:R-:W-:Y:S01]  /*0e20*/  SHF.R.S32.HI R3, RZ, 0x1f, R3 ;  /* 0x0000001fff037819 */ /* 0x000fe20000011403 */
[----:B------:R-:W-:Y:S01]  /*0e30*/  IMAD.IADD R10, R9, 0x1, -R10 ;  /* 0x00000001090a7824 */ /* 0x000fe200078e0a0a */
[----:B------:R-:W-:Y:S02]  /*0e40*/  LOP3.LUT R2, R2, R5, RZ, 0x3c, !PT ;  /* 0x0000000502027212 */ /* 0x000fe400078e3cff */
[----:B------:R-:W-:Y:S02]  /*0e50*/  LEA.HI R3, R3, R0, RZ, 0x3 ;  /* 0x0000000003037211 */ /* 0x000fe400078f18ff */
[----:B------:R-:W-:Y:S01]  /*0e60*/  R2P PR, R11, 0x6 ;  /* 0x000000060b007804 */ /* 0x000fe20000000000 */
[----:B------:R-:W-:Y:S01]  /*0e70*/  IMAD.IADD R7, R7, 0x1, R2 ;  /* 0x0000000107077824 */ /* 0x000fe200078e0202 */
[----:B------:R-:W-:Y:S01]  /*0e80*/  LEA.HI R6, R6, R9, RZ, 0x5 ;  /* 0x0000000906067211 */ /* 0x000fe200078f28ff */
[----:B0-----:R-:W-:Y:S01]  /*0e90*/  IMAD.SHL.U32 R4, R8, 0x100, RZ ;  /* 0x0000010008047824 */ /* 0x001fe200078e00ff */
[----:B------:R-:W-:Y:S01]  /*0ea0*/  LOP3.LUT R3, R3, 0xfffffff8, RZ, 0xc0, !PT ;  /* 0xfffffff803037812 */ /* 0x000fe200078ec0ff */
[----:B------:R-:W-:Y:S01]  /*0eb0*/  IMAD.SHL.U32 R2, R10, 0x2, RZ ;  /* 0x000000020a027824 */ /* 0x000fe200078e00ff */
[----:B------:R-:W-:-:S02]  /*0ec0*/  LEA R19, R7, UR46, 0x1 ;  /* 0x0000002e07137c11 */ /* 0x000fc4000f8e08ff */
[----:B------:R-:W-:Y:S01]  /*0ed0*/  SHF.R.S32.HI R6, RZ, 0x5, R6 ;  /* 0x00000005ff067819 */ /* 0x000fe20000011406 */
[----:B------:R-:W-:Y:S01]  /*0ee0*/  IMAD.IADD R17, R2, 0x1, R4 ;  /* 0x0000000102117824 */ /* 0x000fe200078e0204 */
[----:B------:R-:W-:Y:S01]  /*0ef0*/  SEL R23, R23, 0xffffffc0, !P2 ;  /* 0xffffffc017177807 */ /* 0x000fe20005000000 */
[----:B------:R-:W-:Y:S01]  /*0f00*/  IMAD.IADD R3, R0, 0x1, -R3 ;  /* 0x0000000100037824 */ /* 0x000fe200078e0a03 */
[----:B------:R0:W-:Y:S01]  /*0f10*/  STL [R1+0x40], R4 ;  /* 0x0000400401007387 */ /* 0x0001e20000100800 */
[C---:B------:R-:W-:Y:S01]  /*0f20*/  VIADD R219, R17.reuse, 0x8 ;  /* 0x0000000811db7836 */ /* 0x040fe20000000000 */
[----:B------:R-:W-:Y:S01]  /*0f30*/  SHF.R.S32.HI R0, RZ, 0x1f, R17 ;  /* 0x0000001fff007819 */ /* 0x000fe20000011411 */
[C---:B------:R-:W-:Y:S02]  /*0f40*/  VIADD R218, R17.reuse, 0x10 ;  /* 0x0000001011da7836 */ /* 0x040fe40000000000 */
[C---:B------:R-:W-:Y:S02]  /*0f50*/  VIADD R217, R17.reuse, 0x18 ;  /* 0x0000001811d97836 */ /* 0x040fe40000000000 */
[----:B------:R-:W-:-:S02]  /*0f60*/  VIADD R216, R17, 0x20 ;  /* 0x0000002011d87836 */ /* 0x000fc40000000000 */
[C---:B------:R-:W-:Y:S01]  /*0f70*/  VIADD R215, R17.reuse, 0x28 ;  /* 0x0000002811d77836 */ /* 0x040fe20000000000 */
[----:B0-----:R-:W-:Y:S01]  /*0f80*/  SHF.R.S32.HI R4, RZ, 0x1f, R219 ;  /* 0x0000001fff047819 */ /* 0x001fe200000114db */
[----:B------:R-:W-:Y:S01]  /*0f90*/  VIADD R214, R17, 0x30 ;  /* 0x0000003011d67836 */ /* 0x000fe20000000000 */
[----:B------:R-:W-:Y:S01]  /*0fa0*/  SHF.R.S32.HI R0, RZ, 0x1f, R217 ;  /* 0x0000001fff007819 */ /* 0x000fe200000114d9 */
[----:B------:R-:W-:Y:S01]  /*0fb0*/  VIADD R184, R19, 0x26800 ;  /* 0x0002680013b87836 */ /* 0x000fe20000000000 */
[----:B------:R-:W-:Y:S01]  /*0fc0*/  SHF.R.S32.HI R4, RZ, 0x1f, R216 ;  /* 0x0000001fff047819 */ /* 0x000fe200000114d8 */
[C---:B------:R-:W-:Y:S01]  /*0fd0*/  VIADD R213, R17.reuse, 0x38 ;  /* 0x0000003811d57836 */ /* 0x040fe20000000000 */
[----:B------:R-:W-:Y:S01]  /*0fe0*/  SHF.R.S32.HI R0, RZ, 0x1f, R214 ;  /* 0x0000001fff007819 */ /* 0x000fe200000114d6 */
[C---:B------:R-:W-:Y:S02]  /*0ff0*/  VIADD R212, R17.reuse, 0x40 ;  /* 0x0000004011d47836 */ /* 0x040fe40000000000 */
[C---:B------:R-:W-:Y:S01]  /*1000*/  VIADD R211, R17.reuse, 0x48 ;  /* 0x0000004811d37836 */ /* 0x040fe20000000000 */
[----:B------:R-:W-:Y:S01]  /*1010*/  SHF.R.S32.HI R4, RZ, 0x1f, R213 ;  /* 0x0000001fff047819 */ /* 0x000fe200000114d5 */
[----:B------:R-:W-:Y:S01]  /*1020*/  IMAD R16, R6, 0x10, R3 ;  /* 0x0000001006107824 */ /* 0x000fe200078e0203 */
        /* <DEDUP_REMOVED lines=51> */
[----:B------:R-:W-:Y:S01]  /*1360*/  IMAD R186, R13, 0x8, R16 ;  /* 0x000000080dba7824 */ /* 0x000fe200078e0210 */
[----:B------:R-:W-:Y:S01]  /*1370*/  SHF.R.S32.HI R222, RZ, 0x1f, R189 ;  /* 0x0000001fffde7819 */ /* 0x000fe200000114bd */
[----:B------:R-:W-:-:S07]  /*1380*/  IMAD.IADD R23, R23, 0x1, R22 ;  /* 0x0000000117177824 */ /* 0x000fce00078e0216 */
.L_x_2435:
[----:B------:R-:W-:Y:S02]  /*1390*/  ULDC.64 UR8, c[0x0][0xa28] ;  /* 0x00028a0000087ab9 */ /* 0x000fe40000000a00 */
[----:B------:R-:W-:-:S04]  /*13a0*/  UISETP.NE.U32.AND UP0, UPT, UR8, URZ, UPT ;  /* 0x0000003f0800728c */ /* 0x000fc8000bf05070 */
[----:B------:R-:W-:-:S03]  /*13b0*/  UISETP.NE.AND.EX UP0, UPT, UR9, URZ, UPT, UP0 ;  /* 0x0000003f0900728c */ /* 0x000fc6000bf05300 */
[----:B------:R-:W-:Y:S02]  /*13c0*/  ULDC.64 UR8, c[0x0][0xa18] ;  /* 0x0002860000087ab9 */ /* 0x000fe40000000a00 */
[----:B------:R-:W-:Y:S01]  /*13d0*/  UISETP.NE.U32.AND UP1, UPT, UR8, URZ, UPT ;  /* 0x0000003f0800728c */ /* 0x000fe2000bf25070 */
[----:B------:R-:W-:-:S03]  /*13e0*/  PLOP3.LUT P0, PT, PT, PT, UP0, 0x80, 0x0 ;  /* 0x000000000000781c */ /* 0x000fc60003f0f008 */
[----:B------:R-:W-:-:S03]  /*13f0*/  UISETP.NE.AND.EX UP1, UPT, UR9, URZ, UPT, UP1 ;  /* 0x0000003f0900728c */ /* 0x000fc6000bf25310 */
[----:B------:R-:W-:Y:S02]  /*1400*/  @UP0 ULDC.64 UR8, c[0x0][0xa28] ;  /* 0x00028a0000080ab9 */ /* 0x000fe40000000a00 */
[----:B------:R-:W-:Y:S01]  /*1410*/  @UP0 UIMAD.WIDE UR8, UR6, 0x4, UR8 ;  /* 0x00000004060808a5 */ /* 0x000fe2000f8e0208 */
[----:B------:R-:W-:-:S05]  /*1420*/  PLOP3.LUT P2, PT, PT, PT, UP1, 0x80, 0x0 ;  /* 0x000000000000781c */ /* 0x000fca0003f4f018 */
[----:B------:R-:W-:Y:S01]  /*1430*/  @UP1 ULDC.64 UR10, c[0x0][0xa18] ;  /* 0x00028600000a1ab9 */ /* 0x000fe20000000a00 */
[----:B0---4-:R-:W-:Y:S02]  /*1440*/  IMAD.U32 R4, RZ, RZ, UR8 ;  /* 0x00000008ff047e24 */ /* 0x011fe4000f8e00ff */
[----:B------:R-:W-:Y:S01]  /*1450*/  IMAD.U32 R5, RZ, RZ, UR9 ;  /* 0x00000009ff057e24 */ /* 0x000fe2000f8e00ff */
[----:B------:R-:W-:Y:S02]  /*1460*/  @UP1 UIMAD.WIDE UR8, UR6, 0x4, UR10 ;  /* 0x00000004060818a5 */ /* 0x000fe4000f8e020a */
[----:B------:R-:W-:Y:S02]  /*1470*/  ULOP3.LUT UR4, UR7, 0xff000000, URZ, 0xc0, !UPT ;  /* 0xff00000007047892 */ /* 0x000fe4000f8ec03f */
[----:B--2---:R-:W2:Y:S01]  /*1480*/  @P0 LDG.E R4, desc[UR40][R4.64] ;  /* 0x0000002804040981 */ /* 0x004ea2000c1e1900 */
[----:B------:R-:W-:Y:S01]  /*1490*/  ULDC.64 UR10, c[0x0][0xa20] ;  /* 0x00028800000a7ab9 */ /* 0x000fe20000000a00 */
[----:B-1----:R-:W-:-:S02]  /*14a0*/  IMAD.U32 R6, RZ, RZ, UR8 ;  /* 0x00000008ff067e24 */ /* 0x002fc4000f8e00ff */
[----:B------:R-:W-:Y:S01]  /*14b0*/  IMAD.U32 R7, RZ, RZ, UR9 ;  /* 0x00000009ff077e24 */ /* 0x000fe2000f8e00ff */
[----:B------:R-:W-:-:S04]  /*14c0*/  ULDC.64 UR8, c[0x0][0x418] ;  /* 0x0001060000087ab9 */ /* 0x000fc80000000a00 */
[----:B---3--:R-:W3:Y:S01]  /*14d0*/  @P2 LDG.E R6, desc[UR40][R6.64] ;  /* 0x0000002806062981 */ /* 0x008ee2000c1e1900 */
[----:B------:R-:W-:Y:S01]  /*14e0*/  UISETP.NE.U32.AND UP0, UPT, UR8, URZ, UPT ;  /* 0x0000003f0800728c */ /* 0x000fe2000bf05070 */
[----:B------:R-:W-:Y:S01]  /*14f0*/  ISETP.NE.U32.AND P1, PT, RZ, UR10, PT ;  /* 0x0000000aff007c0c */ /* 0x000fe2000bf25070 */
[----:B------:R-:W-:Y:S02]  /*1500*/  ULOP3.LUT UR45, UR7, 0xff0000, URZ, 0xc0, !UPT ;  /* 0x00ff0000072d7892 */ /* 0x000fe4000f8ec03f */
[----:B------:R-:W-:Y:S01]  /*1510*/  UISETP.NE.AND.EX UP0, UPT, UR9, URZ, UPT, UP0 ;  /* 0x0000003f0900728c */ /* 0x000fe2000bf05300 */
[----:B------:R-:W-:Y:S01]  /*1520*/  ISETP.NE.AND.EX P1, PT, RZ, UR11, PT, P1 ;  /* 0x0000000bff007c0c */ /* 0x000fe2000bf25310 */
[----:B------:R-:W-:Y:S01]  /*1530*/  ULDC UR8, c[0x0][0x424] ;  /* 0x0001090000087ab9 */ /* 0x000fe20000000800 */
[----:B------:R-:W-:Y:S02]  /*1540*/  USHF.R.U32.HI UR4, URZ, 0x8, UR4 ;  /* 0x000000083f047899 */ /* 0x000fe40008011604 */
[----:B------:R-:W-:Y:S01]  /*1550*/  USEL UR8, UR8, 0x1, UP0 ;  /* 0x0000000108087887 */ /* 0x000fe20008000000 */
[----:B------:R-:W-:Y:S01]  /*1560*/  ULDC UR9, c[0x0][0x2f0] ;  /* 0x0000bc0000097ab9 */ /* 0x000fe20000000800 */
[----:B------:R-:W-:Y:S01]  /*1570*/  UMOV UR49, URZ ;  /* 0x0000003f00317c82 */ /* 0x000fe20008000000 */
[----:B------:R-:W-:Y:S01]  /*1580*/  ULEA.HI UR45, UR45, UR4, URZ, 0x10 ;  /* 0x000000042d2d7291 */ /* 0x000fe2000f8f803f */
[----:B------:R-:W-:Y:S01]  /*1590*/  ULDC UR51, c[0x0][0x288] ;  /* 0x0000a20000337ab9 */ /* 0x000fe20000000800 */
[----:B------:R-:W-:-:S02]  /*15a0*/  UIMAD UR4, UR8, UR9, URZ ;  /* 0x00000009080472a4 */ /* 0x000fc4000f8e023f */
[----:B------:R-:W-:Y:S01]  /*15b0*/  ULOP3.LUT UR44, UR7, 0xffff, URZ, 0xc0, !UPT ;  /* 0x0000ffff072c7892 */ /* 0x000fe2000f8ec03f */
[----:B--2---:R-:W-:Y:S02]  /*15c0*/  @P0 R2UR UR49, R4 ;  /* 0x00000000043102ca */ /* 0x004fe400000e0000 */
        /* <DEDUP_REMOVED lines=15> */
.L_x_2323:
[----:B------:R-:W-:Y:S01]  /*16c0*/  UMOV UR43, UR6 ;  /* 0x00000006002b7c82 */ /* 0x000fe20008000000 */
[----:B------:R-:W-:Y:S05]  /*16d0*/  @!P1 BRA `(.L_x_2324) ;  /* 0x00000000001c9947 */ /* 0x000fea0003800000 */
[----:B------:R-:W-:Y:S02]  /*16e0*/  ULDC.64 UR8, c[0x0][0xa20] ;  /* 0x0002880000087ab9 */ /* 0x000fe40000000a00 */
[----:B------:R-:W-:-:S06]  /*16f0*/  UIMAD.WIDE UR6, UR6, 0x4, UR8 ;  /* 0x00000004060678a5 */ /* 0x000fcc000f8e0208 */
[----:B------:R-:W-:Y:S02]  /*1700*/  IMAD.U32 R4, RZ, RZ, UR6 ;  /* 0x00000006ff047e24 */ /* 0x000fe4000f8e00ff */
[----:B------:R-:W-:-:S05]  /*1710*/  IMAD.U32 R5, RZ, RZ, UR7 ;  /* 0x00000007ff057e24 */ /* 0x000fca000f8e00ff */
[----:B------:R-:W2:Y:S02]  /*1720*/  LDG.E R4, desc[UR40][R4.64] ;  /* 0x0000002804047981 */ /* 0x000ea4000c1e1900 */
[----:B--2---:R-:W-:Y:S01]  /*1730*/  R2UR UR4, R4 ;  /* 0x00000000040472ca */ /* 0x004fe200000e0000 */
[----:B------:R-:W-:-:S14]  /*1740*/  BRA `(.L_x_2325) ;  /* 0x0000000000347947 */ /* 0x000fdc0003800000 */
.L_x_2324:
        /* <DEDUP_REMOVED lines=13> */
.L_x_2325:
[----:B------:R-:W-:Y:S02]  /*1820*/  UISETP.NE.AND UP0, UPT, UR47, 0x1, UPT ;  /* 0x000000012f00788c */ /* 0x000fe4000bf05270 */
[----:B------:R-:W-:Y:S02]  /*1830*/  UIADD3 UR49, UR4, -UR49, URZ ;  /* 0x8000003104317290 */ /* 0x000fe4000fffe03f */
[----:B------:R-:W-:Y:S02]  /*1840*/  USHF.L.U32 UR42, UR5, 0x6, URZ ;  /* 0x00000006052a7899 */ /* 0x000fe4000800063f */
[----:B------:R-:W-:Y:S01]  /*1850*/  UIADD3 UR4, UR49, 0x3f, URZ ;  /* 0x0000003f31047890 */ /* 0x000fe2000fffe03f */
[----:B------:R-:W-:-:S03]  /*1860*/  PLOP3.LUT P0, PT, PT, PT, UP0, 0x80, 0x0 ;  /* 0x000000000000781c */ /* 0x000fc60003f0f008 */
[----:B------:R-:W-:-:S04]  /*1870*/  USHF.R.S32.HI UR6, URZ, 0x1f, UR4 ;  /* 0x0000001f3f067899 */ /* 0x000fc80008011404 */
[----:B------:R-:W-:-:S04]  /*1880*/  ULEA.HI UR6, UR6, UR4, URZ, 0x6 ;  /* 0x0000000406067291 */ /* 0x000fc8000f8f303f */
[----:B------:R-:W-:Y:S02]  /*1890*/  USHF.R.S32.HI UR6, URZ, 0x6, UR6 ;  /* 0x000000063f067899 */ /* 0x000fe40008011406 */
[----:B------:R-:W-:Y:S10]  /*18a0*/  @!P0 BRA `(.L_x_2326) ;  /* 0x0000002400108947 */ /* 0x000ff40003800000 */
[----:B------:R-:W-:Y:S01]  /*18b0*/  ULDC UR4, c[0x0][0x448] ;  /* 0x0001120000047ab9 */ /* 0x000fe20000000800 */
[----:B------:R-:W-:Y:S02]  /*18c0*/  UIADD3 UR7, UR42, 0x3f, URZ ;  /* 0x0000003f2a077890 */ /* 0x000fe4000fffe03f */
[----:B------:R-:W-:Y:S02]  /*18d0*/  UISETP.NE.AND UP0, UPT, UR4, 0x1, UPT ;  /* 0x000000010400788c */ /* 0x000fe4000bf05270 */
[----:B------:R-:W-:Y:S01]  /*18e0*/  UIADD3 UR10, UR49, 0x1, -UR51 ;  /* 0x00000001310a7890 */ /* 0x000fe2000fffe833 */
[----:B------:R-:W-:Y:S02]  /*18f0*/  ULDC.64 UR4, c[0x0][0x9e0] ;  /* 0x0002780000047ab9 */ /* 0x000fe40000000a00 */
[----:B------:R-:W-:-:S06]  /*1900*/  UISETP.GE.AND UP1, UPT, UR5, 0x1, UPT ;  /* 0x000000010500788c */ /* 0x000fcc000bf26270 */
        /* <DEDUP_REMOVED lines=18> */
.L_x_2328:
[----:B------:R-:W-:-:S11]  /*1a30*/  UISETP.NE.AND UP1, UPT, UR5, 0x1, UPT ;  /* 0x000000010500788c */ /* 0x000fd6000bf25270 */
[----:B------:R-:W-:Y:S02]  /*1a40*/  @UP1 ULDC.64 UR10, c[0x0][0x9e8] ;  /* 0x00027a00000a1ab9 */ /* 0x000fe40000000a00 */
[----:B------:R-:W-:-:S04]  /*1a50*/  UIMAD.WIDE.U32 UR8, UR7, UR10, URZ ;  /* 0x0000000a070872a5 */ /* 0x000fc8000f8e003f */
[----:B------:R-:W-:-:S12]  /*1a60*/  @UP1 USHF.R.U32.HI UR7, URZ, UR11, UR9 ;  /* 0x0000000b3f071299 */ /* 0x000fd80008011609 */
.L_x_2329:
[----:B------:R-:W-:-:S04]  /*1a70*/  UIMAD UR7, UR7, UR5, UR5 ;  /* 0x00000005070772a4 */ /* 0x000fc8000f8e0205 */
[----:B------:R-:W-:-:S04]  /*1a80*/  UISETP.LT.AND UP1, UPT, UR4, UR7, UPT ;  /* 0x000000070400728c */ /* 0x000fc8000bf21270 */
[----:B------:R-:W-:-:S12]  /*1a90*/  USEL UR4, UR4, UR7, UP1 ;  /* 0x0000000704047287 */ /* 0x000fd80008800000 */
.L_x_2327:
[----:B------:R-:W-:Y:S01]  /*1aa0*/  UIADD3 UR4, UR4, 0x3f, URZ ;  /* 0x0000003f04047890 */ /* 0x000fe2000fffe03f */
[----:B------:R-:W-:Y:S01]  /*1ab0*/  @UP0 ULDC UR8, c[0x0][0x44c] ;  /* 0x0001130000080ab9 */ /* 0x000fe20000000800 */
[----:B------:R-:W-:Y:S02]  /*1ac0*/  @UP0 ULDC UR10, c[0x0][0x450] ;  /* 0x00011400000a0ab9 */ /* 0x000fe40000000800 */
[----:B------:R-:W-:Y:S02]  /*1ad0*/  USHF.R.S32.HI UR7, URZ, 0x1f, UR4 ;  /* 0x0000001f3f077899 */ /* 0x000fe40008011404 */
[----:B------:R-:W-:Y:S02]  /*1ae0*/  UIMAD.WIDE.U32 UR8, UR42, UR8, URZ ;  /* 0x000000082a0872a5 */ /* 0x000fe4000f8e003f */
[----:B------:R-:W-:-:S03]  /*1af0*/  ULEA.HI UR7, UR7, UR4, URZ, 0x6 ;  /* 0x0000000407077291 */ /* 0x000fc6000f8f303f */
[----:B------:R-:W-:Y:S01]  /*1b00*/  UMOV UR4, UR42 ;  /* 0x0000002a00047c82 */ /* 0x000fe20008000000 */
[----:B------:R-:W-:Y:S02]  /*1b10*/  @UP0 USHF.R.U32.HI UR4, URZ, UR10, UR9 ;  /* 0x0000000a3f040299 */ /* 0x000fe40008011609 */
[----:B------:R-:W-:Y:S02]  /*1b20*/  USHF.R.S32.HI UR7, URZ, 0x6, UR7 ;  /* 0x000000063f077899 */ /* 0x000fe40008011407 */
[----:B------:R-:W-:Y:S02]  /*1b30*/  UIADD3 UR49, UR4, UR49, -UR51 ;  /* 0x0000003104317290 */ /* 0x000fe4000fffe833 */
        /* <DEDUP_REMOVED lines=15> */
.L_x_2331:
[----:B------:R-:W-:-:S11]  /*1c30*/  UISETP.NE.AND UP0, UPT, UR5, 0x1, UPT ;  /* 0x000000010500788c */ /* 0x000fd6000bf05270 */
[----:B------:R-:W-:Y:S02]  /*1c40*/  @UP0 ULDC.64 UR10, c[0x0][0x9e8] ;  /* 0x00027a00000a0ab9 */ /* 0x000fe40000000a00 */
[----:B------:R-:W-:-:S04]  /*1c50*/  UIMAD.WIDE.U32 UR6, UR49, UR10, URZ ;  /* 0x0000000a310672a5 */ /* 0x000fc8000f8e003f */
[----:B------:R-:W-:-:S12]  /*1c60*/  @UP0 USHF.R.U32.HI UR49, URZ, UR11, UR7 ;  /* 0x0000000b3f310299 */ /* 0x000fd80008011607 */
.L_x_2332:
[----:B------:R-:W-:-:S04]  /*1c70*/  UIMAD UR5, UR49, UR5, URZ ;  /* 0x00000005310572a4 */ /* 0x000fc8000f8e023f */
[----:B------:R-:W-:-:S04]  /*1c80*/  UISETP.LT.AND UP0, UPT, UR4, UR5, UPT ;  /* 0x000000050400728c */ /* 0x000fc8000bf01270 */
[----:B------:R-:W-:-:S12]  /*1c90*/  USEL UR4, UR4, UR5, !UP0 ;  /* 0x0000000504047287 */ /* 0x000fd8000c000000 */
.L_x_2330:
[----:B------:R-:W-:Y:S02]  /*1ca0*/  USHF.R.S32.HI UR5, URZ, 0x1f, UR4 ;  /* 0x0000001f3f057899 */ /* 0x000fe40008011404 */
[----:B------:R-:W-:Y:S02]  /*1cb0*/  ULOP3.LUT UR20, UR45, 0xff, URZ, 0xc0, !UPT ;  /* 0x000000ff2d147892 */ /* 0x000fe4000f8ec03f */
[----:B------:R-:W-:-:S03]  /*1cc0*/  ULEA.HI UR5, UR5, UR4, URZ, 0x6 ;  /* 0x0000000405057291 */ /* 0x000fc6000f8f303f */
[----:B------:R-:W-:Y:S01]  /*1cd0*/  UMOV UR4, URZ ;  /* 0x0000003f00047c82 */ /* 0x000fe20008000000 */
[----:B------:R-:W-:-:S04]  /*1ce0*/  USHF.R.S32.HI UR5, URZ, 0x6, UR5 ;  /* 0x000000063f057899 */ /* 0x000fc80008011405 */
[----:B------:R-:W-:-:S04]  /*1cf0*/  UISETP.LT.AND UP0, UPT, URZ, UR5, UPT ;  /* 0x000000053f00728c */ /* 0x000fc8000bf01270 */
[----:B------:R-:W-:-:S04]  /*1d00*/  USEL UR10, URZ, UR5, !UP0 ;  /* 0x000000053f0a7287 */ /* 0x000fc8000c000000 */
[----:B------:R-:W-:-:S06]  /*1d10*/  UISETP.GT.AND UP0, UPT, UR9, UR10, UPT ;  /* 0x0000000a0900728c */ /* 0x000fcc000bf04270 */
[----:B------:R-:W-:-:S13]  /*1d20*/  PLOP3.LUT P0, PT, PT, PT, UP0, 0x80, 0x0 ;  /* 0x000000000000781c */ /* 0x000fda0003f0f008 */
[----:B------:R-:W-:Y:S05]  /*1d30*/  @!P0 BRA `(.L_x_2333) ;  /* 0x0000000000948947 */ /* 0x000fea0003800000 */
[----:B------:R-:W-:-:S04]  /*1d40*/  USHF.R.U32.HI UR11, URZ, 0x10, UR45 ;  /* 0x000000103f0b7899 */ /* 0x000fc8000801162d */
[----:B------:R-:W-:-:S11]  /*1d50*/  UISETP.NE.AND UP0, UPT, UR11, URZ, UPT ;  /* 0x0000003f0b00728c */ /* 0x000fd6000bf05270 */
[----:B------:R-:W-:Y:S02]  /*1d60*/  @!UP0 ULDC UR11, c[0x0][0x9f0] ;  /* 0x00027c00000b8ab9 */ /* 0x000fe40000000800 */
        /* <DEDUP_REMOVED lines=9> */
[----:B------:R-:W-:-:S05]  /*1e00*/  IABS R5, R5 ;  /* 0x0000000500057213 */ /* 0x000fca0000000000 */
[----:B------:R-:W0:Y:S01]  /*1e10*/  I2F.RP R0, UR12 ;  /* 0x0000000c00007d06 */ /* 0x000e220008209400 */
[----:B------:R-:W-:-:S05]  /*1e20*/  IMAD.MOV.U32 R4, RZ, RZ, R5 ;  /* 0x000000ffff047224 */ /* 0x000fca00078e0005 */
[----:B------:R-:W-:Y:S02]  /*1e30*/  R2UR UR8, R4 ;  /* 0x00000000040872ca */ /* 0x000fe400000e0000 */
        /* <DEDUP_REMOVED lines=21> */
.L_x_2333:
[----:B------:R-:W-:Y:S01]  /*1f90*/  UIMAD UR20, UR20, UR4, UR10 ;  /* 0x00000004141472a4 */ /* 0x000fe2000f8e020a */
[----:B------:R-:W-:Y:S01]  /*1fa0*/  IMAD.U32 R0, RZ, RZ, UR9 ;  /* 0x00000009ff007e24 */ /* 0x000fe2000f8e00ff */
[----:B------:R-:W-:Y:S01]  /*1fb0*/  PLOP3.LUT P0, PT, PT, PT, PT, 0x80, 0x0 ;  /* 0x000000000000781c */ /* 0x000fe20003f0f070 */
[----:B------:R-:W-:Y:S01]  /*1fc0*/  IMAD.U32 R3, RZ, RZ, UR4 ;  /* 0x00000004ff037e24 */ /* 0x000fe2000f8e00ff */
[----:B------:R-:W-:Y:S01]  /*1fd0*/  CS2R R150, SRZ ;  /* 0x0000000000967805 */ /* 0x000fe2000001ff00 */
[----:B------:R-:W-:Y:S01]  /*1fe0*/  IMAD.MOV.U32 R12, RZ, RZ, RZ ;  /* 0x000000ffff0c7224 */ /* 0x000fe200078e00ff */
[----:B------:R-:W-:Y:S02]  /*1ff0*/  CS2R R148, SRZ ;  /* 0x0000000000947805 */ /* 0x000fe4000001ff00 */
[----:B------:R-:W-:Y:S02]  /*2000*/  CS2R R146, SRZ ;  /* 0x0000000000927805 */ /* 0x000fe4000001ff00 */
[----:B------:R-:W-:Y:S01]  /*2010*/  VIADDMNMX R0, R3, UR20, R0, PT ;  /* 0x0000001403007c46 */ /* 0x000fe2000b800100 */
[----:B------:R-:W-:Y:S01]  /*2020*/  IMAD.MOV.U32 R3, RZ, RZ, RZ ;  /* 0x000000ffff037224 */ /* 0x000fe200078e00ff */
[----:B------:R-:W-:-:S02]  /*2030*/  CS2R R144, SRZ ;  /* 0x0000000000907805 */ /* 0x000fc4000001ff00 */
[----:B------:R-:W-:Y:S02]  /*2040*/  CS2R R142, SRZ ;  /* 0x00000000008e7805 */ /* 0x000fe4000001ff00 */
[----:B------:R-:W-:Y:S02]  /*2050*/  R2UR UR22, R0 ;  /* 0x00000000001672ca */ /* 0x000fe400000e0000 */
        /* <DEDUP_REMOVED lines=12> */
[----:B------:R-:W-:Y:S01]  /*2120*/  UISETP.GT.AND UP0, UPT, UR22, UR20, UPT ;  /* 0x000000141600728c */ /* 0x000fe2000bf04270 */
[----:B------:R-:W-:Y:S02]  /*2130*/  CS2R R116, SRZ ;  /* 0x0000000000747805 */ /* 0x000fe4000001ff00 */
[----:B------:R-:W-:Y:S02]  /*2140*/  CS2R R114, SRZ ;  /* 0x0000000000727805 */ /* 0x000fe4000001ff00 */
[----:B------:R-:W-:Y:S02]  /*2150*/  CS2R R112, SRZ ;  /* 0x0000000000707805 */ /* 0x000fe4000001ff00 */
[----:B------:R-:W-:-:S02]  /*2160*/  CS2R R110, SRZ ;  /* 0x00000000006e7805 */ /* 0x000fc4000001ff00 */
[----:B------:R-:W-:Y:S02]  /*2170*/  CS2R R108, SRZ ;  /* 0x00000000006c7805 */ /* 0x000fe4000001ff00 */
[----:B------:R-:W-:Y:S02]  /*2180*/  PLOP3.LUT P1, PT, PT, PT, UP0, 0x80, 0x0 ;  /* 0x000000000000781c */ /* 0x000fe40003f2f008 */
        /* <DEDUP_REMOVED lines=44> */
[----:B------:R-:W-:Y:S02]  /*2450*/  ISETP.NE.AND P0, PT, RZ, UR47, PT ;  /* 0x0000002fff007c0c */ /* 0x000fe4000bf05270 */
[----:B0-----:R-:W-:Y:S01]  /*2460*/  R2UR UR4, R0 ;  /* 0x00000000000472ca */ /* 0x001fe200000e0000 */
[----:B------:R-:W-:-:S05]  /*2470*/  IMAD.MOV.U32 R0, RZ, RZ, 0x1 ;  /* 0x00000001ff007424 */ /* 0x000fca00078e00ff */
[----:B------:R-:W-:-:S04]  /*2480*/  SEL R0, R0, 0x2, !P0 ;  /* 0x0000000200007807 */ /* 0x000fc80004000000 */
[----:B------:R-:W-:-:S03]  /*2490*/  LOP3.LUT R0, R0, 0x1, RZ, 0xfc, !PT ;  /* 0x0000000100007812 */ /* 0x000fc600078efcff */
[----:B------:R-:W-:Y:S01]  /*24a0*/  ULEA.HI UR5, UR4, UR4, URZ, 0x1 ;  /* 0x0000000404057291 */ /* 0x000fe2000f8f083f */
[----:B------:R-:W-:-:S03]  /*24b0*/  ISETP.NE.AND P0, PT, R0, 0x3, PT ;  /* 0x000000030000780c */ /* 0x000fc60003f05270 */
        /* <DEDUP_REMOVED lines=9> */
.L_x_2335:
[----:B------:R-:W-:Y:S01]  /*2550*/  ULEA UR23, UR37, UR46, 0x3 ;  /* 0x0000002e25177291 */ /* 0x000fe2000f8e183f */
[----:B------:R-:W-:-:S05]  /*2560*/  IMAD.U32 R0, RZ, RZ, UR38 ;  /* 0x00000026ff007e24 */ /* 0x000fca000f8e00ff */
[----:B------:R-:W-:-:S04]  /*2570*/  SHF.L.U32 R0, R0, 0x1f, RZ ;  /* 0x0000001f00007819 */ /* 0x000fc800000006ff */
[----:B------:R-:W0:Y:S02]  /*2580*/  SYNCS.PHASECHK.TRANS64.TRYWAIT P1, [UR23+0x28c50], R0 ;  /* 0x028c5000ff0075a7 */ /* 0x000e240008020157 */
[----:B0-----:R-:W-:Y:S05]  /*2590*/  @!P1 BRA `(.L_x_2336) ;  /* 0x0000018c004c9947 */ /* 0x001fea0003800000 */
.L_x_2586:
        /* <DEDUP_REMOVED lines=9> */
[----:B------:R-:W-:-:S02]  /*2630*/  UIADD3 UR6, UR18, 0x80, URZ ;  /* 0x0000008012067890 */ /* 0x000fc4000fffe03f */
[----:B------:R-:W-:Y:S01]  /*2640*/  ULOP3.LUT UR16, UR4, 0x10000, URZ, 0xfc, !UPT ;  /* 0x0001000004107892 */ /* 0x000fe2000f8efc3f */
[----:B------:R-:W-:Y:S01]  /*2650*/  UMOV UR7, 0x40000040 ;  /* 0x4000004000077882 */ /* 0x000fe20000000000 */
[----:B------:R-:W-:Y:S02]  /*2660*/  UMOV UR5, 0x40000040 ;  /* 0x4000004000057882 */ /* 0x000fe40000000000 */
[----:B------:R-:W-:Y:S02]  /*2670*/  UIADD3 UR4, UR16, 0x2, URZ ;  /* 0x0000000210047890 */ /* 0x000fe4000fffe03f */
[----:B------:R-:W-:Y:S02]  /*2680*/  UIADD3 UR10, UR18, 0x100, URZ ;  /* 0x00000100120a7890 */ /* 0x000fe4000fffe03f */
[----:B------:R-:W-:Y:S01]  /*2690*/  UIADD3 UR8, UR16, 0x4, URZ ;  /* 0x0000000410087890 */ /* 0x000fe2000fffe03f */
[----:B------:R-:W-:Y:S01]  /*26a0*/  UMOV UR11, 0x40000040 ;  /* 0x40000040000b7882 */ /* 0x000fe20000000000 */
[----:B------:R-:W-:Y:S01]  /*26b0*/  WARPGROUP.ARRIVE ;  /* 0x00000000000079c5 */ /* 0x000fe20000000000 */
[----:B------:R-:W-:Y:S01]  /*26c0*/  UMOV UR9, 0x40000040 ;  /* 0x4000004000097882 */ /* 0x000fe20000000000 */
[----:B------:R-:W-:-:S02]  /*26d0*/  UIADD3 UR14, UR18, 0x180, URZ ;  /* 0x00000180120e7890 */ /* 0x000fc4000fffe03f */
[----:B------:R-:W-:Y:S02]  /*26e0*/  UIADD3 UR12, UR16, 0x6, URZ ;  /* 0x00000006100c7890 */ /* 0x000fe4000fffe03f */
[----:B------:R-:W-:Y:S01]  /*26f0*/  HGMMA.64x256x16.F32.BF16 R24, gdesc[UR16].tnspB, RZ, !UPT, gsb0 ;  /* 0x43e00000101879f0 */ /* 0x000fe2000c0018ff */
[----:B------:R-:W-:Y:S01]  /*2700*/  UMOV UR15, 0x40000040 ;  /* 0x40000040000f7882 */ /* 0x000fe20000000000 */
        /* <DEDUP_REMOVED lines=9> */
[----:B------:R-:W-:-:S06]  /*27a0*/  UISETP.GE.AND UP0, UPT, UR6, UR20, UPT ;  /* 0x000000140600728c */ /* 0x000fcc000bf06270 */
[----:B------:R-:W-:Y:S01]  /*27b0*/  PLOP3.LUT P1, PT, PT, PT, UP0, 0x80, 0x0 ;  /* 0x000000000000781c */ /* 0x000fe20003f2f008 */
        /* <DEDUP_REMOVED lines=12> */
.L_x_2342:
[----:B------:R-:W-:Y:S01]  /*2880*/  BAR.SYNC.DEFER_BLOCKING 0xe, 0x100 ;  /* 0x0384000000007b1d */ /* 0x000fe20000010000 */
[----:B------:R-:W-:Y:S01]  /*2890*/  IMAD.U32 R3, RZ, RZ, UR37 ;  /* 0x00000025ff037e24 */ /* 0x000fe2000f8e00ff */
[----:B------:R-:W-:-:S03]  /*28a0*/  UIADD3 UR37, UR37, 0x1, URZ ;  /* 0x0000000125257890 */ /* 0x000fc6000fffe03f */
[----:B01----:R-:W-:Y:S01]  /*28b0*/  IMAD R0, R3, 0x40, R16 ;  /* 0x0000004003007824 */ /* 0x003fe200078e0210 */
[----:B------:R-:W-:Y:S01]  /*28c0*/  UISETP.NE.AND UP0, UPT, UR37, 0x2, UPT ;  /* 0x000000022500788c */ /* 0x000fe2000bf05270 */
[----:B------:R-:W-:Y:S01]  /*28d0*/  UMOV UR6, UR22 ;  /* 0x0000001600067c82 */ /* 0x000fe20008000000 */
[----:B------:R-:W-:Y:S02]  /*28e0*/  UIADD3 UR22, UR22, -0x1, URZ ;  /* 0xffffffff16167890 */ /* 0x000fe4000fffe03f */
[----:B------:R-:W-:Y:S01]  /*28f0*/  LEA R0, R0, UR46, 0x2 ;  /* 0x0000002e00007c11 */ /* 0x000fe2000f8e10ff */
[----:B------:R-:W-:Y:S02]  /*2900*/  UISETP.GT.AND UP1, UPT, UR6, UR20, UPT ;  /* 0x000000140600728c */ /* 0x000fe4000bf24270 */
[----:B------:R-:W-:Y:S02]  /*2910*/  USEL UR6, URZ, 0x1, UP0 ;  /* 0x000000013f067887 */ /* 0x000fe40008000000 */
[----:B------:R-:W-:-:S02]  /*2920*/  USEL UR37, UR37, URZ, UP0 ;  /* 0x0000003f25257287 */ /* 0x000fc40008000000 */
        /* <DEDUP_REMOVED lines=133> */
.L_x_2338:
[----:B------:R-:W-:Y:S01]  /*3180*/  ULEA UR23, UR37, UR46, 0x3 ;  /* 0x0000002e25177291 */ /* 0x000fe2000f8e183f */
[----:B------:R-:W-:-:S05]  /*3190*/  IMAD.U32 R0, RZ, RZ, UR38 ;  /* 0x00000026ff007e24 */ /* 0x000fca000f8e00ff */
[----:B------:R-:W-:-:S04]  /*31a0*/  SHF.L.U32 R0, R0, 0x1f, RZ ;  /* 0x0000001f00007819 */ /* 0x000fc800000006ff */
[----:B------:R0:W1:Y:S01]  /*31b0*/  SYNCS.PHASECHK.TRANS64.TRYWAIT P1, [UR23+0x28c50], R0 ;  /* 0x028c5000ff0075a7 */ /* 0x0000620008020157 */
[----:B------:R-:W-:Y:S05]  /*31c0*/  @!P0 BRA `(.L_x_2339) ;  /* 0x0000000000048947 */ /* 0x000fea0003800000 */
[----:B------:R-:W-:Y:S01]  /*31d0*/  BPT.TRAP 0x1 ;  /* 0x000000040000795c */ /* 0x000fe20000300000 */
.L_x_2339:
[----:B-1----:R-:W-:Y:S05]  /*31e0*/  @P1 BRA `(.L_x_2340) ;  /* 0x0000000000081947 */ /* 0x002fea0003800000 */
[----:B------:R-:W1:Y:S02]  /*31f0*/  SYNCS.PHASECHK.TRANS64.TRYWAIT P1, [UR23+0x28c50], R0 ;  /* 0x028c5000ff0075a7 */ /* 0x000e640008020157 */
[----:B-1----:R-:W-:Y:S05]  /*3200*/  @!P1 BRA `(.L_x_2341) ;  /* 0x0000018000489947 */ /* 0x002fea0003800000 */
.L_x_2340:
[----:B------:R-:W-:Y:S01]  /*3210*/  ULEA UR18, UR37, UR21, 0xc ;  /* 0x0000001525127291 */ /* 0x000fe2000f8e603f */
[----:B------:R-:W-:Y:S01]  /*3220*/  WARPGROUP.ARRIVE ;  /* 0x00000000000079c5 */ /* 0x000fe20000000000 */
[----:B------:R-:W-:Y:S01]  /*3230*/  UMOV UR19, 0x40000040 ;  /* 0x4000004000137882 */ /* 0x000fe20000000000 */
[----:B------:R-:W-:Y:S01]  /*3240*/  UMOV UR7, 0x40000040 ;  /* 0x4000004000077882 */ /* 0x000fe20000000000 */
[----:B------:R-:W-:Y:S01]  /*3250*/  UIADD3 UR6, UR18, 0x80, URZ ;  /* 0x0000008012067890 */ /* 0x000fe2000fffe03f */
[----:B01----:R-:W-:Y:S01]  /*3260*/  IMAD.U32 R0, RZ, RZ, UR23 ;  /* 0x00000017ff007e24 */ /* 0x003fe2000f8e00ff */
[----:B------:R-:W-:Y:S01]  /*3270*/  UIADD3 UR10, UR18, 0x100, URZ ;  /* 0x00000100120a7890 */ /* 0x000fe2000fffe03f */
[----:B------:R-:W-:Y:S01]  /*3280*/  PLOP3.LUT P1, PT, PT, PT, UP1, 0x80, 0x0 ;  /* 0x000000000000781c */ /* 0x000fe20003f2f018 */
[----:B------:R-:W-:Y:S01]  /*3290*/  UMOV UR11, 0x40000040 ;  /* 0x40000040000b7882 */ /* 0x000fe20000000000 */
        /* <DEDUP_REMOVED lines=21> */
.L_x_2337:
[----:B------:R-:W-:Y:S01]  /*33f0*/  BAR.SYNC.DEFER_BLOCKING 0xe, 0x100 ;  /* 0x0384000000007b1d */ /* 0x000fe20000010000 */
[----:B------:R-:W-:Y:S01]  /*3400*/  IMAD.U32 R3, RZ, RZ, UR37 ;  /* 0x00000025ff037e24 */ /* 0x000fe2000f8e00ff */
[----:B------:R-:W-:Y:S01]  /*3410*/  UIADD3 UR37, UR37, 0x1, URZ ;  /* 0x0000000125257890 */ /* 0x000fe2000fffe03f */
[----:B------:R-:W-:Y:S01]  /*3420*/  PLOP3.LUT P0, PT, PT, PT, PT, 0x8, 0x0 ;  /* 0x000000000000781c */ /* 0x000fe20003f0e170 */
[----:B------:R-:W-:Y:S02]  /*3430*/  IMAD.MOV.U32 R12, RZ, RZ, RZ ;  /* 0x000000ffff0c7224 */ /* 0x000fe400078e00ff */
[----:B01----:R-:W-:Y:S01]  /*3440*/  IMAD R0, R3, 0x40, R16 ;  /* 0x0000004003007824 */ /* 0x003fe200078e0210 */
        /* <DEDUP_REMOVED lines=138> */
.L_x_2326:
        /* <DEDUP_REMOVED lines=24> */
.L_x_2344:
[----:B------:R-:W-:-:S11]  /*3e70*/  UISETP.NE.AND UP1, UPT, UR5, 0x1, UPT ;  /* 0x000000010500788c */ /* 0x000fd6000bf25270 */
[----:B------:R-:W-:Y:S02]  /*3e80*/  @UP1 ULDC.64 UR10, c[0x0][0x9e8] ;  /* 0x00027a00000a1ab9 */ /* 0x000fe40000000a00 */
[----:B------:R-:W-:-:S04]  /*3e90*/  UIMAD.WIDE.U32 UR8, UR7, UR10, URZ ;  /* 0x0000000a070872a5 */ /* 0x000fc8000f8e003f */
[----:B------:R-:W-:-:S12]  /*3ea0*/  @UP1 USHF.R.U32.HI UR7, URZ, UR11, UR9 ;  /* 0x0000000b3f071299 */ /* 0x000fd80008011609 */
.L_x_2345:
[----:B------:R-:W-:-:S04]  /*3eb0*/  UIMAD UR7, UR7, UR5, UR5 ;  /* 0x00000005070772a4 */ /* 0x000fc8000f8e0205 */
[----:B------:R-:W-:-:S04]  /*3ec0*/  UISETP.LT.AND UP1, UPT, UR4, UR7, UPT ;  /* 0x000000070400728c */ /* 0x000fc8000bf21270 */
[----:B------:R-:W-:-:S12]  /*3ed0*/  USEL UR4, UR4, UR7, UP1 ;  /* 0x0000000704047287 */ /* 0x000fd80008800000 */
.L_x_2343:
[----:B------:R-:W-:Y:S01]  /*3ee0*/  UIADD3 UR4, UR4, 0x3f, URZ ;  /* 0x0000003f04047890 */ /* 0x000fe2000fffe03f */
[----:B------:R-:W-:Y:S01]  /*3ef0*/  @UP0 ULDC UR8, c[0x0][0x44c] ;  /* 0x0001130000080ab9 */ /* 0x000fe20000000800 */
[----:B------:R-:W-:Y:S02]  /*3f00*/  @UP0 ULDC UR10, c[0x0][0x450] ;  /* 0x00011400000a0ab9 */ /* 0x000fe40000000800 */
[----:B------:R-:W-:Y:S02]  /*3f10*/  USHF.R.S32.HI UR7, URZ, 0x1f, UR4 ;  /* 0x0000001f3f077899 */ /* 0x000fe40008011404 */
[----:B------:R-:W-:Y:S02]  /*3f20*/  UIMAD.WIDE.U32 UR8, UR42, UR8, URZ ;  /* 0x000000082a0872a5 */ /* 0x000fe4000f8e003f */
[----:B------:R-:W-:-:S03]  /*3f30*/  ULEA.HI UR7, UR7, UR4, URZ, 0x6 ;  /* 0x0000000407077291 */ /* 0x000fc6000f8f303f */
[----:B------:R-:W-:Y:S01]  /*3f40*/  UMOV UR4, UR42 ;  /* 0x0000002a00047c82 */ /* 0x000fe20008000000 */
[----:B------:R-:W-:Y:S02]  /*3f50*/  USHF.R.S32.HI UR7, URZ, 0x6, UR7 ;  /* 0x000000063f077899 */ /* 0x000fe40008011407 */
[----:B------:R-:W-:Y:S02]  /*3f60*/  @UP0 USHF.R.U32.HI UR4, URZ, UR10, UR9 ;  /* 0x0000000a3f040299 */ /* 0x000fe40008011609 */
[----:B------:R-:W-:Y:S02]  /*3f70*/  UISETP.LT.AND UP0, UPT, UR6, UR7, UPT ;  /* 0x000000070600728c */ /* 0x000fe4000bf01270 */
[----:B------:R-:W-:Y:S01]  /*3f80*/  UIADD3 UR4, UR4, UR49, -UR51 ;  /* 0x0000003104047290 */ /* 0x000fe2000fffe833 */
        /* <DEDUP_REMOVED lines=14> */
.L_x_2347:
[----:B------:R-:W-:-:S11]  /*4070*/  UISETP.NE.AND UP0, UPT, UR5, 0x1, UPT ;  /* 0x000000010500788c */ /* 0x000fd6000bf05270 */
[----:B------:R-:W-:Y:S02]  /*4080*/  @UP0 ULDC.64 UR10, c[0x0][0x9e8] ;  /* 0x00027a00000a0ab9 */ /* 0x000fe40000000a00 */
[----:B------:R-:W-:-:S04]  /*4090*/  UIMAD.WIDE.U32 UR8, UR4, UR10, URZ ;  /* 0x0000000a040872a5 */ /* 0x000fc8000f8e003f */
[----:B------:R-:W-:-:S12]  /*40a0*/  @UP0 USHF.R.U32.HI UR4, URZ, UR11, UR9 ;  /* 0x0000000b3f040299 */ /* 0x000fd80008011609 */
.L_x_2348:
[----:B------:R-:W-:-:S04]  /*40b0*/  UIMAD UR4, UR4, UR5, URZ ;  /* 0x00000005040472a4 */ /* 0x000fc8000f8e023f */
[----:B------:R-:W-:-:S04]  /*40c0*/  UISETP.LT.AND UP0, UPT, UR7, UR4, UPT ;  /* 0x000000040700728c */ /* 0x000fc8000bf01270 */
[----:B------:R-:W-:-:S12]  /*40d0*/  USEL UR7, UR7, UR4, !UP0 ;  /* 0x0000000407077287 */ /* 0x000fd8000c000000 */
.L_x_2346:
[----:B------:R-:W-:Y:S02]  /*40e0*/  USHF.R.S32.HI UR4, URZ, 0x1f, UR7 ;  /* 0x0000001f3f047899 */ /* 0x000fe40008011407 */
[----:B------:R-:W-:Y:S02]  /*40f0*/  ULOP3.LUT UR10, UR45, 0xff, URZ, 0xc0, !UPT ;  /* 0x000000ff2d0a7892 */ /* 0x000fe4000f8ec03f */
[----:B------:R-:W-:-:S04]  /*4100*/  ULEA.HI UR4, UR4, UR7, URZ, 0x6 ;  /* 0x0000000704047291 */ /* 0x000fc8000f8f303f */
[----:B------:R-:W-:-:S04]  /*4110*/  USHF.R.S32.HI UR4, URZ, 0x6, UR4 ;  /* 0x000000063f047899 */ /* 0x000fc80008011404 */
[----:B------:R-:W-:-:S04]  /*4120*/  UISETP.LT.AND UP0, UPT, URZ, UR4, UPT ;  /* 0x000000043f00728c */ /* 0x000fc8000bf01270 */
[----:B------:R-:W-:-:S03]  /*4130*/  USEL UR48, URZ, UR4, !UP0 ;  /* 0x000000043f307287 */ /* 0x000fc6000c000000 */
[----:B------:R-:W-:Y:S01]  /*4140*/  UMOV UR4, URZ ;  /* 0x0000003f00047c82 */ /* 0x000fe20008000000 */
        /* <DEDUP_REMOVED lines=40> */
.L_x_2349:
        /* <DEDUP_REMOVED lines=12> */
[----:B------:R-:W-:Y:S02]  /*4490*/  ISETP.GT.AND P1, PT, R168, UR48, PT ;  /* 0x00000030a8007c0c */ /* 0x000fe4000bf24270 */
        /* <DEDUP_REMOVED lines=90> */
.L_x_2350:
[----:B------:R-:W-:Y:S01]  /*4a40*/  ULEA.HI UR4, UR39, UR39, URZ, 0x1 ;  /* 0x0000002727047291 */ /* 0x000fe2000f8f083f */
[----:B------:R-:W-:Y:S01]  /*4a50*/  IMAD.MOV.U32 R3, RZ, RZ, 0x1 ;  /* 0x00000001ff037424 */ /* 0x000fe200078e00ff */
[----:B------:R-:W-:Y:S02]  /*4a60*/  ISETP.NE.AND P0, PT, RZ, UR47, PT ;  /* 0x0000002fff007c0c */ /* 0x000fe4000bf05270 */
[----:B------:R-:W-:Y:S02]  /*4a70*/  ULOP3.LUT UR4, UR4, 0xfffffffe, URZ, 0xc0, !UPT ;  /* 0xfffffffe04047892 */ /* 0x000fe4000f8ec03f */
[----:B------:R-:W-:Y:S02]  /*4a80*/  SEL R3, R3, 0x2, !P0 ;  /* 0x0000000203037807 */ /* 0x000fe40004000000 */
[----:B------:R-:W-:Y:S02]  /*4a90*/  UIADD3 UR4, UR39, -UR4, URZ ;  /* 0x8000000427047290 */ /* 0x000fe4000fffe03f */
[----:B------:R-:W-:-:S04]  /*4aa0*/  LOP3.LUT R3, R3, 0x1, RZ, 0xfc, !PT ;  /* 0x0000000103037812 */ /* 0x000fc800078efcff */
[----:B------:R-:W-:Y:S01]  /*4ab0*/  IMAD.U32 R0, RZ, RZ, UR4 ;  /* 0x00000004ff007e24 */ /* 0x000fe2000f8e00ff */
[----:B------:R-:W-:-:S04]  /*4ac0*/  ISETP.NE.AND P0, PT, R3, 0x3, PT ;  /* 0x000000030300780c */ /* 0x000fc80003f05270 */
[----:B------:R-:W-:-:S04]  /*4ad0*/  SHF.L.U32 R0, R0, 0x1f, RZ ;  /* 0x0000001f00007819 */ /* 0x000fc800000006ff */
[----:B------:R-:W0:Y:S02]  /*4ae0*/  SYNCS.PHASECHK.TRANS64.TRYWAIT P1, [UR46+0x28c00], R0 ;  /* 0x028c0000ff0075a7 */ /* 0x000e24000802016e */
[----:B0-----:R-:W-:Y:S05]  /*4af0*/  @!P1 BRA `(.L_x_2351) ;  /* 0x0000016800249947 */ /* 0x001fea0003800000 */
.L_x_2587:
[----:B------:R-:W-:Y:S05]  /*4b00*/  @!P0 BRA `(.L_x_2352) ;  /* 0x0000000000048947 */ /* 0x000fea0003800000 */
[----:B------:R-:W-:Y:S01]  /*4b10*/  BPT.TRAP 0x1 ;  /* 0x000000040000795c */ /* 0x000fe20000300000 */
.L_x_2352:
[----:B------:R-:W-:Y:S02]  /*4b20*/  IMAD.U32 R7, RZ, RZ, UR37 ;  /* 0x00000025ff077e24 */ /* 0x000fe4000f8e00ff */
[----:B------:R-:W-:-:S03]  /*4b30*/  IMAD.U32 R8, RZ, RZ, UR38 ;  /* 0x00000026ff087e24 */ /* 0x000fc6000f8e00ff */
[----:B------:R-:W-:Y:S02]  /*4b40*/  LEA R7, R7, UR46, 0x3 ;  /* 0x0000002e07077c11 */ /* 0x000fe4000f8e18ff */
[----:B------:R-:W-:-:S04]  /*4b50*/  SHF.L.U32 R8, R8, 0x1f, RZ ;  /* 0x0000001f08087819 */ /* 0x000fc800000006ff */
[----:B------:R1:W2:Y:S01]  /*4b60*/  SYNCS.PHASECHK.TRANS64.TRYWAIT P1, [R7+URZ+0x28c30], R8 ;  /* 0x028c3008070075a7 */ /* 0x0002a2000802017f */
[----:B------:R-:W-:Y:S05]  /*4b70*/  @!P0 BRA `(.L_x_2353) ;  /* 0x0000000000048947 */ /* 0x000fea0003800000 */
[----:B------:R-:W-:Y:S01]  /*4b80*/  BPT.TRAP 0x1 ;  /* 0x000000040000795c */ /* 0x000fe20000300000 */
.L_x_2353:
[----:B--2---:R-:W-:Y:S05]  /*4b90*/  @P1 BRA `(.L_x_2354) ;  /* 0x0000000000081947 */ /* 0x004fea0003800000 */
[----:B------:R-:W2:Y:S02]  /*4ba0*/  SYNCS.PHASECHK.TRANS64.TRYWAIT P1, [R7+URZ+0x28c30], R8 ;  /* 0x028c3008070075a7 */ /* 0x000ea4000802017f */
[----:B--2---:R-:W-:Y:S05]  /*4bb0*/  @!P1 BRA `(.L_x_2355) ;  /* 0x00000168000c9947 */ /* 0x004fea0003800000 */
.L_x_2354:
        /* <DEDUP_REMOVED lines=15> */
[----:B------:R-:W-:Y:S01]  /*4cb0*/  VIADD R4, R186, UR42 ;  /* 0x0000002aba047c36 */ /* 0x000fe20008000000 */
[----:B------:R-:W-:Y:S01]  /*4cc0*/  UMOV UR7, 0x40000040 ;  /* 0x4000004000077882 */ /* 0x000fe20000000000 */
[----:B------:R-:W-:Y:S01]  /*4cd0*/  UMOV UR5, 0x40000040 ;  /* 0x4000004000057882 */ /* 0x000fe20000000000 */
[----:B------:R-:W-:Y:S01]  /*4ce0*/  ULOP3.LUT UR4, UR4, 0x3fff, URZ, 0xc0, !UPT ;  /* 0x00003fff04047892 */ /* 0x000fe2000f8ec03f */
[----:B------:R-:W-:Y:S01]  /*4cf0*/  IMAD.MOV.U32 R5, RZ, RZ, R4 ;  /* 0x000000ffff057224 */ /* 0x000fe200078e0004 */
[----:B------:R-:W-:Y:S01]  /*4d00*/  UMOV UR11, 0x40000040 ;  /* 0x40000040000b7882 */ /* 0x000fe20000000000 */
[----:B------:R-:W-:Y:S01]  /*4d10*/  UMOV UR9, 0x40000040 ;  /* 0x4000004000097882 */ /* 0x000fe20000000000 */
[----:B------:R-:W-:Y:S01]  /*4d20*/  ULEA UR18, UR37, UR18, 0x9 ;  /* 0x0000001225127291 */ /* 0x000fe2000f8e483f */
[----:B------:R-:W-:Y:S01]  /*4d30*/  IMAD.MOV.U32 R9, RZ, RZ, -0x40 ;  /* 0xffffffc0ff097424 */ /* 0x000fe200078e00ff */
[----:B------:R-:W-:-:S02]  /*4d40*/  ULOP3.LUT UR16, UR4, 0x10000, URZ, 0xfc, !UPT ;  /* 0x0001000004107892 */ /* 0x000fc4000f8efc3f */
[----:B------:R-:W-:Y:S01]  /*4d50*/  UIADD3 UR6, UR18, 0x2, URZ ;  /* 0x0000000212067890 */ /* 0x000fe2000fffe03f */
[----:B------:R-:W-:Y:S01]  /*4d60*/  IMAD R9, R168, R9, 0x41 ;  /* 0x00000041a8097424 */ /* 0x000fe200078e0209 */
[----:B------:R-:W-:Y:S02]  /*4d70*/  UIADD3 UR4, UR16, 0x2, URZ ;  /* 0x0000000210047890 */ /* 0x000fe4000fffe03f */
[----:B------:R-:W-:Y:S02]  /*4d80*/  UIADD3 UR10, UR18, 0x4, URZ ;  /* 0x00000004120a7890 */ /* 0x000fe4000fffe03f */
[----:B------:R-:W-:Y:S02]  /*4d90*/  UIADD3 UR8, UR16, 0x4, URZ ;  /* 0x0000000410087890 */ /* 0x000fe4000fffe03f */
[----:B------:R-:W-:Y:S01]  /*4da0*/  HGMMA.64x64x16.F32.BF16 R24, gdesc[UR16], RZ, !UPT, gsb0 ;  /* 0x00e00000101879f0 */ /* 0x000fe2000c0018ff */
[----:B------:R-:W-:Y:S02]  /*4db0*/  UIADD3 UR14, UR18, 0x6, URZ ;  /* 0x00000006120e7890 */ /* 0x000fe4000fffe03f */
[----:B------:R-:W-:Y:S01]  /*4dc0*/  UIADD3 UR12, UR16, 0x6, URZ ;  /* 0x00000006100c7890 */ /* 0x000fe2000fffe03f */
[----:B------:R-:W-:Y:S01]  /*4dd0*/  UMOV UR15, 0x40000040 ;  /* 0x40000040000f7882 */ /* 0x000fe20000000000 */
[----:B------:R-:W-:Y:S01]  /*4de0*/  UMOV UR13, 0x40000040 ;  /* 0x40000040000d7882 */ /* 0x000fe20000000000 */
[----:B------:R-:W-:-:S02]  /*4df0*/  ULDC UR20, c[0x0][0x9dc] ;  /* 0x0002770000147ab9 */ /* 0x000fc40000000800 */
[----:B------:R-:W-:Y:S01]  /*4e00*/  ULOP3.LUT UR20, URZ, UR20, URZ, 0x33, !UPT ;  /* 0x000000143f147292 */ /* 0x000fe2000f8e333f */
[----:B------:R-:W-:Y:S02]  /*4e10*/  WARPGROUP.DEPBAR.LE gsb0, 0x0 ;  /* 0x00008000000079c5 */ /* 0x000fe40000010000 */
[----:B------:R-:W-:-:S06]  /*4e20*/  WARPGROUP.ARRIVE ;  /* 0x00000000000079c5 */ /* 0x000fcc0000000000 */
[----:B------:R-:W-:Y:S01]  /*4e30*/  HGMMA.64x64x16.F32.BF16 R24, gdesc[UR4], R24, gsb0 ;  /* 0x00e00000041879f0 */ /* 0x000fe20008001818 */
[----:B------:R-:W-:Y:S01]  /*4e40*/  ULDC UR7, c[0x0][0x448] ;  /* 0x0001120000077ab9 */ /* 0x000fe20000000800 */
[----:B------:R-:W-:Y:S01]  /*4e50*/  ULDC UR6, c[0x0][0x9d8] ;  /* 0x0002760000067ab9 */ /* 0x000fe20000000800 */
[----:B------:R-:W-:-:S06]  /*4e60*/  UISETP.NE.AND UP0, UPT, UR7, 0x1, UPT ;  /* 0x000000010700788c */ /* 0x000fcc000bf05270 */
[----:B------:R-:W-:Y:S02]  /*4e70*/  PLOP3.LUT P2, PT, PT, PT, UP0, 0x80, 0x0 ;  /* 0x000000000000781c */ /* 0x000fe40003f4f008 */
[----:B------:R-:W-:-:S03]  /*4e80*/  PLOP3.LUT P3, PT, PT, PT, UP0, 0x80, 0x0 ;  /* 0x000000000000781c */ /* 0x000fc60003f6f008 */
[----:B------:R-:W-:-:S08]  /*4e90*/  @UP0 ULDC UR7, c[0x0][0x44c] ;  /* 0x0001130000070ab9 */ /* 0x000fd00000000800 */
[----:B------:R-:W-:Y:S01]  /*4ea0*/  @P2 IMAD.HI.U32 R6, R4, UR7, RZ ;  /* 0x0000000704062c27 */ /* 0x000fe2000f8e00ff */
[----:B------:R-:W-:-:S03]  /*4eb0*/  @UP0 ULDC UR7, c[0x0][0x450] ;  /* 0x0001140000070ab9 */ /* 0x000fc60000000800 */
[----:B------:R-:W-:Y:S01]  /*4ec0*/  @!P1 VIADD R4, R7, 0x28c40 ;  /* 0x00028c4007049836 */ /* 0x000fe20000000000 */
[----:B------:R-:W-:-:S04]  /*4ed0*/  @P3 SHF.R.U32.HI R5, RZ, UR7, R6 ;  /* 0x00000007ff053c19 */ /* 0x000fc80008011606 */
[----:B------:R-:W-:Y:S01]  /*4ee0*/  @!P1 PRMT R4, RZ, 0x654, R4 ;  /* 0x00000654ff049816 */ /* 0x000fe20000000004 */
[----:B------:R-:W-:Y:S02]  /*4ef0*/  WARPGROUP.DEPBAR.LE gsb0, 0x0 ;  /* 0x00008000000079c5 */ /* 0x000fe40000010000 */
[----:B------:R-:W-:-:S06]  /*4f00*/  WARPGROUP.ARRIVE ;  /* 0x00000000000079c5 */ /* 0x000fcc0000000000 */
[----:B------:R-:W-:Y:S03]  /*4f10*/  HGMMA.64x64x16.F32.BF16 R24, gdesc[UR8], R24, gsb0 ;  /* 0x00e00000081879f0 */ /* 0x000fe60008001818 */
[----:B------:R-:W-:Y:S02]  /*4f20*/  WARPGROUP.DEPBAR.LE gsb0, 0x0 ;  /* 0x00008000000079c5 */ /* 0x000fe40000010000 */
[----:B------:R-:W-:-:S06]  /*4f30*/  WARPGROUP.ARRIVE ;  /* 0x00000000000079c5 */ /* 0x000fcc0000000000 */
[----:B------:R-:W-:Y:S01]  /*4f40*/  HGMMA.64x64x16.F32.BF16 R24, gdesc[UR12], R24, gsb0 ;  /* 0x00e000000c1879f0 */ /* 0x000fe20008001818 */
[----:B------:R-:W-:Y:S02]  /*4f50*/  ULDC.64 UR14, c[0x0][0x9e0] ;  /* 0x00027800000e7ab9 */ /* 0x000fe40000000a00 */
[----:B------:R-:W-:-:S06]  /*4f60*/  UISETP.GE.AND UP1, UPT, UR15, 0x1, UPT ;  /* 0x000000010f00788c */ /* 0x000fcc000bf26270 */
[----:B------:R-:W-:Y:S01]  /*4f70*/  PLOP3.LUT P2, PT, PT, PT, UP1, 0x40, 0x0 ;  /* 0x000000000000781c */ /* 0x000fe20003f4e818 */
[----:B------:R-:W-:Y:S02]  /*4f80*/  WARPGROUP.DEPBAR.LE gsb0, 0x0 ;  /* 0x00008000000079c5 */ /* 0x000fe40000010000 */
[----:B------:R-:W-:Y:S01]  /*4f90*/  FMUL.FTZ R38, R38, UR6 ;  /* 0x0000000626267c20 */ /* 0x000fe20008410000 */
[----:B------:R-:W-:Y:S01]  /*4fa0*/  FMUL.FTZ R24, R24, UR6 ;  /* 0x0000000618187c20 */ /* 0x000fe20008410000 */
[----:B------:R-:W-:Y:S01]  /*4fb0*/  FMUL.FTZ R25, R25, UR6 ;  /* 0x0000000619197c20 */ /* 0x000fe20008410000 */
[----:B------:R-:W-:Y:S01]  /*4fc0*/  FMUL.FTZ R3, R26, UR6 ;  /* 0x000000061a037c20 */ /* 0x000fe20008410000 */
[----:B------:R0:W3:Y:S01]  /*4fd0*/  MUFU.TANH R14, R38 ;  /* 0x00000026000e7308 */ /* 0x0000e20000002400 */
        /* <DEDUP_REMOVED lines=8> */
[----:B0-----:R-:W0:Y:S01]  /*5060*/  SHFL.IDX PT, R38, R5, RZ, 0x1c1f ;  /* 0x001c1fff05267589 */ /* 0x001e2200000e0000 */
        /* <DEDUP_REMOVED lines=17> */
[----:B------:R-:W0:Y:S01]  /*5180*/  MUFU.TANH R24, R24 ;  /* 0x0000001800187308 */ /* 0x000e220000002400 */
[----:B------:R-:W-:Y:S01]  /*5190*/  FMUL.FTZ R34, R34, UR6 ;  /* 0x0000000622227c20 */ /* 0x000fe20008410000 */
[----:B------:R-:W-:Y:S01]  /*51a0*/  FMUL.FTZ R27, R27, UR6 ;  /* 0x000000061b1b7c20 */ /* 0x000fe20008410000 */
[----:B------:R-:W-:Y:S01]  /*51b0*/  FMUL.FTZ R31, R31, UR6 ;  /* 0x000000061f1f7c20 */ /* 0x000fe20008410000 */
[----:B------:R-:W-:Y:S01]  /*51c0*/  LEA R26, R168, 0xffffffc0, 0x6 ;  /* 0xffffffc0a81a7811 */ /* 0x000fe200078e30ff */
[----:B------:R-:W-:Y:S01]  /*51d0*/  FMUL.FTZ R35, R35, UR6 ;  /* 0x0000000623237c20 */ /* 0x000fe20008410000 */
[----:B----4-:R-:W-:-:S02]  /*51e0*/  IADD3 R4, -R2, UR49, R9 ;  /* 0x0000003102047c10 */ /* 0x010fc4000fffe109 */
[----:B------:R-:W4:Y:S03]  /*51f0*/  MUFU.TANH R25, R25 ;  /* 0x0000001900197308 */ /* 0x000f260000002400 */
[----:B------:R-:W-:-:S05]  /*5200*/  VIADD R4, R4, -UR51 ;  /* 0x8000003304047c36 */ /* 0x000fca0008000000 */
        /* <DEDUP_REMOVED lines=27> */
[----:B-----5:R-:W-:-:S07]  /*53c0*/  VIADD R34, R4, UR14 ;  /* 0x0000000e04227c36 */ /* 0x020fce0008000000 */
[----:B------:R5:W2:Y:S01]  /*53d0*/  MUFU.TANH R11, R31 ;  /* 0x0000001f000b7308 */ /* 0x000aa20000002400 */
[----:B-1----:R-:W-:-:S07]  /*53e0*/  IADD3 R27, -R2, UR49, -R26 ;  /* 0x00000031021b7c10 */ /* 0x002fce000fffe91a */
[----:B------:R1:W2:Y:S01]  /*53f0*/  MUFU.TANH R13, R35 ;  /* 0x00000023000d7308 */ /* 0x0002a20000002400 */
[----:B-----5:R-:W-:Y:S01]  /*5400*/  VIADD R31, R4, UR20 ;  /* 0x00000014041f7c36 */ /* 0x020fe20008000000 */
[----:B0-----:R-:W-:-:S03]  /*5410*/  VIADDMNMX R4, R38, R34, R27, PT ;  /* 0x0000002226047246 */ /* 0x001fc6000380011b */
[----:B------:R-:W-:Y:S02]  /*5420*/  IMAD.IADD R6, R31, 0x1, R38 ;  /* 0x000000011f067824 */ /* 0x000fe400078e0226 */
[----:B-1----:R-:W-:Y:S01]  /*5430*/  VIADD R35, R9, 0xffffffff ;  /* 0xffffffff09237836 */ /* 0x002fe20000000000 */
[----:B---34-:R-:W-:Y:S06]  /*5440*/  @P2 BRA `(.L_x_2356) ;  /* 0x00000000005c2947 */ /* 0x018fec0003800000 */
[----:B------:R-:W-:Y:S01]  /*5450*/  IMAD.U32 R9, RZ, RZ, UR51 ;  /* 0x00000033ff097e24 */ /* 0x000fe2000f8e00ff */
[----:B------:R-:W-:Y:S04]  /*5460*/  BSSY B0, `(.L_x_2357) ;  /* 0x0000011000007945 */ /* 0x000fe80003800000 */
[----:B------:R-:W-:-:S04]  /*5470*/  IADD3 R9, -R9, UR49, R38 ;  /* 0x0000003109097c10 */ /* 0x000fc8000fffe126 */
        /* <DEDUP_REMOVED lines=10> */
.L_x_2358:
[----:B------:R-:W-:-:S06]  /*5520*/  UISETP.NE.AND UP2, UPT, UR15, 0x1, UPT ;  /* 0x000000010f00788c */ /* 0x000fcc000bf45270 */
[----:B------:R-:W-:-:S05]  /*5530*/  PLOP3.LUT P2, PT, PT, PT, UP2, 0x80, 0x0 ;  /* 0x000000000000781c */ /* 0x000fca0003f4f028 */
[----:B------:R-:W-:-:S08]  /*5540*/  @UP2 ULDC.64 UR6, c[0x0][0x9e8] ;  /* 0x00027a0000062ab9 */ /* 0x000fd00000000a00 */
[----:B------:R-:W-:-:S05]  /*5550*/  @P2 IMAD.HI.U32 R38, R9, UR6, RZ ;  /* 0x0000000609262c27 */ /* 0x000fca000f8e00ff */
[----:B------:R-:W-:-:S07]  /*5560*/  @P2 SHF.R.U32.HI R9, RZ, UR7, R38 ;  /* 0x00000007ff092c19 */ /* 0x000fce0008011626 */
.L_x_2359:
[----:B------:R-:W-:Y:S05]  /*5570*/  BSYNC B0 ;  /* 0x0000000000007941 */ /* 0x000fea0003800000 */
.L_x_2357:
[----:B------:R-:W-:-:S04]  /*5580*/  IMAD R9, R9, UR15, -R26 ;  /* 0x0000000f09097c24 */ /* 0x000fc8000f8e0a1a */
[----:B------:R-:W-:-:S05]  /*5590*/  IMAD.IADD R9, R9, 0x1, -R2 ;  /* 0x0000000109097824 */ /* 0x000fca00078e0a02 */
[----:B------:R-:W-:Y:S02]  /*55a0*/  VIMNMX R6, R6, R9, !PT ;  /* 0x0000000906067248 */ /* 0x000fe40007fe0100 */
[----:B------:R-:W-:-:S07]  /*55b0*/  VIADDMNMX R4, R9, UR15, R4, PT ;  /* 0x0000000f09047c46 */ /* 0x000fce000b800104 */
.L_x_2356:
[C---:B------:R-:W-:Y:S02]  /*55c0*/  ISETP.GE.AND P2, PT, R35.reuse, 0x2, PT ;  /* 0x000000022300780c */ /* 0x040fe40003f46270 */
[C---:B------:R-:W-:Y:S02]  /*55d0*/  ISETP.GE.AND P6, PT, R35.reuse, 0xa, PT ;  /* 0x0000000a2300780c */ /* 0x040fe40003fc6270 */
[----:B------:R-:W-:Y:S02]  /*55e0*/  ISETP.GT.AND P4, PT, R6, 0x1, !P2 ;  /* 0x000000010600780c */ /* 0x000fe40005784270 */
[----:B------:R-:W-:Y:S02]  /*55f0*/  ISETP.GE.AND P3, PT, R35, 0x9, PT ;  /* 0x000000092300780c */ /* 0x000fe40003f66270 */
[----:B------:R-:W-:Y:S02]  /*5600*/  ISETP.LT.OR P4, PT, R4, 0x2, P4 ;  /* 0x000000020400780c */ /* 0x000fe40002781670 */
[----:B------:R-:W-:-:S02]  /*5610*/  ISETP.GT.AND P5, PT, R6, 0x8, !P3 ;  /* 0x000000080600780c */ /* 0x000fc40005fa4270 */
[----:B------:R-:W-:Y:S02]  /*5620*/  FSEL R38, R25, -INF , !P4 ;  /* 0xff80000019267808 */ /* 0x000fe40006000000 */
[----:B------:R-:W-:Y:S02]  /*5630*/  ISETP.GT.AND P4, PT, R6, 0x9, !P6 ;  /* 0x000000090600780c */ /* 0x000fe40007784270 */
[----:B------:R-:W-:Y:S02]  /*5640*/  P2R R25, PR, RZ, 0x40 ;  /* 0x00000040ff197803 */ /* 0x000fe40000000000 */
        /* <DEDUP_REMOVED lines=27> */
[C---:B------:R-:W-:Y:S02]  /*5800*/  ISETP.GE.AND P5, PT, R35.reuse, 0x22, PT ;  /* 0x000000222300780c */ /* 0x040fe40003fa6270 */
        /* <DEDUP_REMOVED lines=34> */
[----:B------:R-:W-:Y:S01]  /*5a30*/  ISETP.GE.AND P6, PT, R35, 0x3a, PT ;  /* 0x0000003a2300780c */ /* 0x000fe20003fc6270 */
[----:B------:R-:W0:Y:S03]  /*5a40*/  SHFL.IDX PT, R24, R5, 0x1, 0x1c1f ;  /* 0x003c1f0005187f89 */ /* 0x000e2600000e0000 */
[----:B------:R-:W-:Y:S02]  /*5a50*/  P2R R35, PR, RZ, 0x40 ;  /* 0x00000040ff237803 */ /* 0x000fe40000000000 */
[----:B------:R-:W-:-:S04]  /*5a60*/  ISETP.GT.AND P6, PT, R6, 0x39, !P6 ;  /* 0x000000390600780c */ /* 0x000fc800077c4270 */
[----:B------:R-:W-:-:S04]  /*5a70*/  ISETP.LT.OR P6, PT, R4, 0x3a, P6 ;  /* 0x0000003a0400780c */ /* 0x000fc800037c1670 */
[----:B------:R-:W-:Y:S02]  /*5a80*/  FSEL R72, R53, -INF , !P6 ;  /* 0xff80000035487808 */ /* 0x000fe40007000000 */
[----:B------:R-:W-:Y:S02]  /*5a90*/  PLOP3.LUT P6, PT, PT, PT, UP1, 0x40, 0x0 ;  /* 0x000000000000781c */ /* 0x000fe40003fce818 */
[----:B0-----:R-:W-:Y:S01]  /*5aa0*/  VIADDMNMX R4, R24, R34, R27, PT ;  /* 0x0000002218047246 */ /* 0x001fe2000380011b */
[----:B------:R-:W-:-:S10]  /*5ab0*/  IMAD.IADD R6, R31, 0x1, R24 ;  /* 0x000000011f067824 */ /* 0x000fd400078e0218 */
[----:B------:R-:W-:Y:S05]  /*5ac0*/  @P6 BRA `(.L_x_2360) ;  /* 0x0000000000646947 */ /* 0x000fea0003800000 */
        /* <DEDUP_REMOVED lines=9> */
[----:B------:R-:W-:Y:S01]  /*5b60*/  @P6 IMAD.HI.U32 R24, R5, UR6, RZ ;  /* 0x0000000605186c27 */ /* 0x000fe2000f8e00ff */
[----:B------:R-:W-:-:S13]  /*5b70*/  PLOP3.LUT P6, PT, PT, PT, UP2, 0x80, 0x0 ;  /* 0x000000000000781c */ /* 0x000fda0003fcf028 */
[----:B------:R-:W-:-:S04]  /*5b80*/  @P6 SHF.R.U32.HI R5, RZ, UR7, R24 ;  /* 0x00000007ff056c19 */ /* 0x000fc80008011618 */
[----:B------:R-:W-:Y:S01]  /*5b90*/  LOP3.LUT R5, RZ, R5, RZ, 0x33, !PT ;  /* 0x00000005ff057212 */ /* 0x000fe200078e33ff */
[----:B------:R-:W-:Y:S06]  /*5ba0*/  BRA `(.L_x_2363) ;  /* 0x0000000000187947 */ /* 0x000fec0003800000 */
.L_x_2362:
[----:B------:R-:W-:-:S06]  /*5bb0*/  UISETP.NE.AND UP2, UPT, UR15, 0x1, UPT ;  /* 0x000000010f00788c */ /* 0x000fcc000bf45270 */
[----:B------:R-:W-:-:S05]  /*5bc0*/  PLOP3.LUT P6, PT, PT, PT, UP2, 0x80, 0x0 ;  /* 0x000000000000781c */ /* 0x000fca0003fcf028 */
[----:B------:R-:W-:-:S08]  /*5bd0*/  @UP2 ULDC.64 UR6, c[0x0][0x9e8] ;  /* 0x00027a0000062ab9 */ /* 0x000fd00000000a00 */
[----:B------:R-:W-:Y:S01]  /*5be0*/  @P6 IMAD.HI.U32 R24, R5, UR6, RZ ;  /* 0x0000000605186c27 */ /* 0x000fe2000f8e00ff */
[----:B------:R-:W-:-:S13]  /*5bf0*/  PLOP3.LUT P6, PT, PT, PT, UP2, 0x80, 0x0 ;  /* 0x000000000000781c */ /* 0x000fda0003fcf028 */
[----:B------:R-:W-:-:S07]  /*5c00*/  @P6 SHF.R.U32.HI R5, RZ, UR7, R24 ;  /* 0x00000007ff056c19 */ /* 0x000fce0008011618 */
.L_x_2363:
[----:B------:R-:W-:Y:S05]  /*5c10*/  BSYNC B0 ;  /* 0x0000000000007941 */ /* 0x000fea0003800000 */
.L_x_2361:
[----:B------:R-:W-:-:S04]  /*5c20*/  IMAD R5, R5, UR15, -R26 ;  /* 0x0000000f05057c24 */ /* 0x000fc8000f8e0a1a */
[----:B------:R-:W-:-:S05]  /*5c30*/  IMAD.IADD R5, R5, 0x1, -R2 ;  /* 0x0000000105057824 */ /* 0x000fca00078e0a02 */
[----:B------:R-:W-:Y:S02]  /*5c40*/  VIMNMX R6, R6, R5, !PT ;  /* 0x0000000506067248 */ /* 0x000fe40007fe0100 */
[----:B------:R-:W-:-:S07]  /*5c50*/  VIADDMNMX R4, R5, UR15, R4, PT ;  /* 0x0000000f05047c46 */ /* 0x000fce000b800104 */
.L_x_2360:
[----:B------:R-:W-:Y:S01]  /*5c60*/  BAR.SYNC.DEFER_BLOCKING 0xf, 0x100 ;  /* 0x03c4000000007b1d */ /* 0x000fe20000010000 */
[----:B------:R-:W-:Y:S02]  /*5c70*/  ISETP.GT.AND P2, PT, R6, 0x1, !P2 ;  /* 0x000000010600780c */ /* 0x000fe40005744270 */
[----:B------:R-:W-:Y:S02]  /*5c80*/  FMNMX.FTZ R5, R32, R38, !PT ;  /* 0x0000002620057209 */ /* 0x000fe40007810000 */
[----:B------:R-:W-:Y:S01]  /*5c90*/  ISETP.LT.OR P2, PT, R4, 0x2, P2 ;  /* 0x000000020400780c */ /* 0x000fe20001741670 */
[----:B------:R-:W-:Y:S01]  /*5ca0*/  ULDC UR10, c[0x0][0x988] ;  /* 0x00026200000a7ab9 */ /* 0x000fe20000000800 */
[----:B------:R-:W-:Y:S02]  /*5cb0*/  FMNMX.FTZ R5, R42, R5, !PT ;  /* 0x000000052a057209 */ /* 0x000fe40007810000 */
[----:B------:R-:W-:Y:S02]  /*5cc0*/  FSEL R10, R10, -INF , !P2 ;  /* 0xff8000000a0a7808 */ /* 0x000fe40005000000 */
[----:B------:R-:W-:-:S02]  /*5cd0*/  ISETP.NE.AND P2, PT, R25, RZ, PT ;  /* 0x000000ff1900720c */ /* 0x000fc40003f45270 */
[----:B------:R-:W-:Y:S02]  /*5ce0*/  FMNMX.FTZ R5, R56, R5, !PT ;  /* 0x0000000538057209 */ /* 0x000fe40007810000 */
[----:B------:R-:W-:Y:S02]  /*5cf0*/  ISETP.GT.AND P2, PT, R6, 0x9, !P2 ;  /* 0x000000090600780c */ /* 0x000fe40005744270 */
[----:B------:R-:W-:Y:S02]  /*5d00*/  FMNMX.FTZ R5, R58, R5, !PT ;  /* 0x000000053a057209 */ /* 0x000fe40007810000 */
[----:B------:R-:W-:Y:S02]  /*5d10*/  ISETP.LT.OR P2, PT, R4, 0xa, P2 ;  /* 0x0000000a0400780c */ /* 0x000fe40001741670 */
[----:B------:R-:W-:Y:S02]  /*5d20*/  FMNMX.FTZ R5, R60, R5, !PT ;  /* 0x000000053c057209 */ /* 0x000fe40007810000 */
[----:B--2---:R-:W-:-:S02]  /*5d30*/  FSEL R11, R11, -INF , !P2 ;  /* 0xff8000000b0b7808 */ /* 0x004fc40005000000 */
[----:B------:R-:W-:Y:S02]  /*5d40*/  ISETP.NE.AND P2, PT, R28, RZ, PT ;  /* 0x000000ff1c00720c */ /* 0x000fe40003f45270 */
[----:B------:R-:W-:Y:S02]  /*5d50*/  FMNMX.FTZ R5, R62, R5, !PT ;  /* 0x000000053e057209 */ /* 0x000fe40007810000 */
[----:B------:R-:W-:Y:S02]  /*5d60*/  ISETP.GT.AND P2, PT, R6, 0x10, !P2 ;  /* 0x000000100600780c */ /* 0x000fe40005744270 */
[----:B------:R-:W-:Y:S02]  /*5d70*/  FMNMX.FTZ R5, R64, R5, !PT ;  /* 0x0000000540057209 */ /* 0x000fe40007810000 */
[----:B------:R-:W-:Y:S02]  /*5d80*/  ISETP.LT.OR P2, PT, R4, 0x11, P2 ;  /* 0x000000110400780c */ /* 0x000fe40001741670 */
[----:B------:R-:W-:-:S02]  /*5d90*/  FMNMX.FTZ R5, R40, R5, !PT ;  /* 0x0000000528057209 */ /* 0x000fc40007810000 */
[----:B------:R-:W-:Y:S02]  /*5da0*/  FSEL R12, R12, -INF , !P2 ;  /* 0xff8000000c0c7808 */ /* 0x000fe40005000000 */
[----:B------:R-:W-:Y:S02]  /*5db0*/  ISETP.NE.AND P2, PT, R29, RZ, PT ;  /* 0x000000ff1d00720c */ /* 0x000fe40003f45270 */
[----:B------:R-:W-:Y:S02]  /*5dc0*/  FMNMX.FTZ R5, R66, R5, !PT ;  /* 0x0000000542057209 */ /* 0x000fe40007810000 */
[----:B------:R-:W-:Y:S02]  /*5dd0*/  ISETP.GT.AND P2, PT, R6, 0x11, !P2 ;  /* 0x000000110600780c */ /* 0x000fe40005744270 */
[----:B------:R-:W-:Y:S02]  /*5de0*/  FMNMX.FTZ R5, R44, R5, !PT ;  /* 0x000000052c057209 */ /* 0x000fe40007810000 */
[----:B------:R-:W-:-:S02]  /*5df0*/  ISETP.LT.OR P2, PT, R4, 0x12, P2 ;  /* 0x000000120400780c */ /* 0x000fc40001741670 */
[----:B------:R-:W-:Y:S02]  /*5e00*/  FMNMX.FTZ R5, R68, R5, !PT ;  /* 0x0000000544057209 */ /* 0x000fe40007810000 */
[----:B------:R-:W-:Y:S02]  /*5e10*/  FSEL R13, R13, -INF , !P2 ;  /* 0xff8000000d0d7808 */ /* 0x000fe40005000000 */
[----:B------:R-:W-:Y:S02]  /*5e20*/  ISETP.NE.AND P2, PT, R33, RZ, PT ;  /* 0x000000ff2100720c */ /* 0x000fe40003f45270 */
[----:B------:R-:W-:Y:S02]  /*5e30*/  FMNMX.FTZ R5, R48, R5, !PT ;  /* 0x0000000530057209 */ /* 0x000fe40007810000 */
[----:B------:R-:W-:Y:S02]  /*5e40*/  ISETP.GT.AND P2, PT, R6, 0x18, !P2 ;  /* 0x000000180600780c */ /* 0x000fe40005744270 */
[----:B------:R-:W-:-:S02]  /*5e50*/  FMNMX.FTZ R5, R70, R5, !PT ;  /* 0x0000000546057209 */ /* 0x000fc40007810000 */
[----:B------:R-:W-:Y:S02]  /*5e60*/  ISETP.LT.OR P2, PT, R4, 0x19, P2 ;  /* 0x000000190400780c */ /* 0x000fe40001741670 */
[----:B------:R-:W-:Y:S02]  /*5e70*/  FMNMX.FTZ R5, R52, R5, !PT ;  /* 0x0000000534057209 */ /* 0x000fe40007810000 */
[----:B------:R-:W-:Y:S02]  /*5e80*/  FSEL R14, R14, -INF , !P2 ;  /* 0xff8000000e0e7808 */ /* 0x000fe40005000000 */
[----:B------:R-:W-:Y:S02]  /*5e90*/  ISETP.NE.AND P2, PT, R36, RZ, PT ;  /* 0x000000ff2400720c */ /* 0x000fe40003f45270 */
[C---:B------:R-:W-:Y:S02]  /*5ea0*/  ISETP.GT.AND P3, PT, R6.reuse, 0x8, !P3 ;  /* 0x000000080600780c */ /* 0x040fe40005f64270 */
[----:B------:R-:W-:-:S02]  /*5eb0*/  ISETP.GT.AND P2, PT, R6, 0x19, !P2 ;  /* 0x000000190600780c */ /* 0x000fc40005744270 */
[----:B------:R-:W-:Y:S02]  /*5ec0*/  FMNMX.FTZ R27, R72, R5, !PT ;  /* 0x00000005481b7209 */ /* 0x000fe40007810000 */
[C---:B------:R-:W-:Y:S02]  /*5ed0*/  ISETP.LT.OR P2, PT, R4.reuse, 0x1a, P2 ;  /* 0x0000001a0400780c */ /* 0x040fe40001741670 */
[----:B------:R-:W-:Y:S01]  /*5ee0*/  ISETP.LT.OR P3, PT, R4, 0x9, P3 ;  /* 0x000000090400780c */ /* 0x000fe20001f61670 */
[----:B------:R-:W0:Y:S01]  /*5ef0*/  SHFL.BFLY PT, R26, R27, 0x2, 0x1f ;  /* 0x0c401f001b1a7f89 */ /* 0x000e2200000e0000 */
[----:B------:R-:W-:Y:S02]  /*5f00*/  FSEL R15, R15, -INF , !P2 ;  /* 0xff8000000f0f7808 */ /* 0x000fe40005000000 */
[----:B------:R-:W-:Y:S02]  /*5f10*/  ISETP.NE.AND P2, PT, R37, RZ, PT ;  /* 0x000000ff2500720c */ /* 0x000fe40003f45270 */
[----:B------:R-:W-:-:S02]  /*5f20*/  ISETP.NE.AND P6, PT, R9, RZ, PT ;  /* 0x000000ff0900720c */ /* 0x000fc40003fc5270 */
[----:B------:R-:W-:Y:S02]  /*5f30*/  ISETP.GT.AND P2, PT, R6, 0x20, !P2 ;  /* 0x000000200600780c */ /* 0x000fe40005744270 */
[----:B------:R-:W-:Y:S02]  /*5f40*/  FSEL R9, R30, -INF , !P3 ;  /* 0xff8000001e097808 */ /* 0x000fe40005800000 */
[----:B------:R-:W-:Y:S02]  /*5f50*/  ISETP.LT.OR P2, PT, R4, 0x21, P2 ;  /* 0x000000210400780c */ /* 0x000fe40001741670 */
[----:B------:R-:W-:Y:S02]  /*5f60*/  ISETP.NE.AND P3, PT, R41, RZ, PT ;  /* 0x000000ff2900720c */ /* 0x000fe40003f65270 */
[----:B------:R-:W-:Y:S02]  /*5f70*/  FSEL R20, R20, -INF , !P2 ;  /* 0xff80000014147808 */ /* 0x000fe40005000000 */
[----:B------:R-:W-:-:S02]  /*5f80*/  ISETP.NE.AND P2, PT, R39, RZ, PT ;  /* 0x000000ff2700720c */ /* 0x000fc40003f45270 */
[C---:B------:R-:W-:Y:S02]  /*5f90*/  ISETP.GT.AND P4, PT, R6.reuse, 0x31, !P4 ;  /* 0x000000310600780c */ /* 0x040fe40006784270 */
[C---:B------:R-:W-:Y:S02]  /*5fa0*/  ISETP.GT.AND P2, PT, R6.reuse, 0x21, !P2 ;  /* 0x000000210600780c */ /* 0x040fe40005744270 */
[----:B------:R-:W-:Y:S02]  /*5fb0*/  ISETP.GT.AND P5, PT, R6, 0x38, !P5 ;  /* 0x000000380600780c */ /* 0x000fe40006fa4270 */
[----:B------:R-:W-:Y:S02]  /*5fc0*/  ISETP.LT.OR P2, PT, R4, 0x22, P2 ;  /* 0x000000220400780c */ /* 0x000fe40001741670 */
[----:B0-----:R-:W-:Y:S02]  /*5fd0*/  FMNMX.FTZ R28, R27, R26, !PT ;  /* 0x0000001a1b1c7209 */ /* 0x001fe40007810000 */
[----:B------:R-:W-:-:S02]  /*5fe0*/  FSEL R21, R21, -INF , !P2 ;  /* 0xff80000015157808 */ /* 0x000fc40005000000 */
[----:B------:R-:W-:Y:S01]  /*5ff0*/  ISETP.GT.AND P2, PT, R6, 0x28, !P3 ;  /* 0x000000280600780c */ /* 0x000fe20005f44270 */
[----:B------:R-:W0:Y:S01]  /*6000*/  SHFL.BFLY PT, R29, R28, 0x1, 0x1f ;  /* 0x0c201f001c1d7f89 */ /* 0x000e2200000e0000 */
[----:B------:R-:W-:Y:S02]  /*6010*/  ISETP.NE.AND P3, PT, R45, RZ, PT ;  /* 0x000000ff2d00720c */ /* 0x000fe40003f65270 */
[----:B------:R-:W-:Y:S02]  /*6020*/  ISETP.LT.OR P2, PT, R4, 0x29, P2 ;  /* 0x000000290400780c */ /* 0x000fe40001741670 */
[----:B------:R-:W-:Y:S02]  /*6030*/  ISETP.GT.AND P3, PT, R6, 0x30, !P3 ;  /* 0x000000300600780c */ /* 0x000fe40005f64270 */
[----:B------:R-:W-:Y:S02]  /*6040*/  FSEL R24, R46, -INF , !P2 ;  /* 0xff8000002e187808 */ /* 0x000fe40005000000 */
[----:B------:R-:W-:-:S02]  /*6050*/  ISETP.GT.AND P2, PT, R6, RZ, !P6 ;  /* 0x000000ff0600720c */ /* 0x000fc40007744270 */
[----:B------:R-:W-:Y:S02]  /*6060*/  ISETP.NE.AND P6, PT, R35, RZ, PT ;  /* 0x000000ff2300720c */ /* 0x000fe40003fc5270 */
[C---:B------:R-:W-:Y:S02]  /*6070*/  ISETP.LT.OR P2, PT, R4.reuse, 0x1, P2 ;  /* 0x000000010400780c */ /* 0x040fe40001741670 */
[----:B------:R-:W-:Y:S02]  /*6080*/  ISETP.LT.OR P3, PT, R4, 0x31, P3 ;  /* 0x000000310400780c */ /* 0x000fe40001f61670 */
[----:B------:R-:W-:Y:S02]  /*6090*/  FSEL R3, R3, -INF , !P2 ;  /* 0xff80000003037808 */ /* 0x000fe40005000000 */
[----:B------:R-:W-:Y:S02]  /*60a0*/  ISETP.NE.AND P2, PT, R43, RZ, PT ;  /* 0x000000ff2b00720c */ /* 0x000fe40003f45270 */
[----:B------:R-:W-:-:S02]  /*60b0*/  FMNMX.FTZ R26, R3, R10, !PT ;  /* 0x0000000a031a7209 */ /* 0x000fc40007810000 */
[----:B------:R-:W-:Y:S02]  /*60c0*/  ISETP.GT.AND P2, PT, R6, 0x29, !P2 ;  /* 0x000000290600780c */ /* 0x000fe40005744270 */
[----:B------:R-:W-:Y:S02]  /*60d0*/  FMNMX.FTZ R26, R9, R26, !PT ;  /* 0x0000001a091a7209 */ /* 0x000fe40007810000 */
[C---:B------:R-:W-:Y:S02]  /*60e0*/  ISETP.LT.OR P2, PT, R4.reuse, 0x2a, P2 ;  /* 0x0000002a0400780c */ /* 0x040fe40001741670 */
[----:B------:R-:W-:Y:S02]  /*60f0*/  FMNMX.FTZ R5, R11, R26, !PT ;  /* 0x0000001a0b057209 */ /* 0x000fe40007810000 */
[----:B------:R-:W-:Y:S02]  /*6100*/  ISETP.LT.OR P4, PT, R4, 0x32, P4 ;  /* 0x000000320400780c */ /* 0x000fe40002781670 */
[----:B------:R-:W-:-:S02]  /*6110*/  FMNMX.FTZ R26, R12, R5, !PT ;  /* 0x000000050c1a7209 */ /* 0x000fc40007810000 */
[----:B0-----:R-:W-:Y:S02]  /*6120*/  FMNMX.FTZ R5, R28, R29, !PT ;  /* 0x0000001d1c057209 */ /* 0x001fe40007810000 */
[----:B------:R-:W-:Y:S02]  /*6130*/  FMNMX.FTZ R25, R13, R26, !PT ;  /* 0x0000001a0d197209 */ /* 0x000fe40007810000 */
[----:B------:R-:W-:Y:S01]  /*6140*/  ISETP.LT.OR P5, PT, R4, 0x39, P5 ;  /* 0x000000390400780c */ /* 0x000fe20002fa1670 */
[----:B------:R-:W-:Y:S01]  /*6150*/  FMUL.FTZ R28, R5, UR10 ;  /* 0x0000000a051c7c20 */ /* 0x000fe20008410000 */
[----:B------:R-:W-:Y:S02]  /*6160*/  FMNMX.FTZ R26, R14, R25, !PT ;  /* 0x000000190e1a7209 */ /* 0x000fe40007810000 */
[----:B------:R-:W-:Y:S02]  /*6170*/  FSEL R25, R47, -INF , !P2 ;  /* 0xff8000002f197808 */ /* 0x000fe40005000000 */
[----:B------:R-:W-:-:S02]  /*6180*/  FMNMX.FTZ R27, R15, R26, !PT ;  /* 0x0000001a0f1b7209 */ /* 0x000fc40007810000 */
[----:B------:R-:W-:Y:S02]  /*6190*/  FSETP.NEU.FTZ.AND P2, PT, R5, -INF , PT ;  /* 0xff8000000500780b */ /* 0x000fe40003f5d000 */
[----:B------:R-:W-:Y:S02]  /*61a0*/  FMNMX.FTZ R26, R20, R27, !PT ;  /* 0x0000001b141a7209 */ /* 0x000fe40007810000 */
[----:B------:R-:W-:Y:S02]  /*61b0*/  FSEL R31, R28, RZ, P2 ;  /* 0x000000ff1c1f7208 */ /* 0x000fe40001000000 */
[----:B------:R-:W-:Y:S02]  /*61c0*/  FMNMX.FTZ R27, R21, R26, !PT ;  /* 0x0000001a151b7209 */ /* 0x000fe40007810000 */
[----:B------:R-:W-:Y:S01]  /*61d0*/  ISETP.GT.AND P2, PT, R6, 0x39, !P6 ;  /* 0x000000390600780c */ /* 0x000fe20007744270 */
[--C-:B------:R-:W-:Y:S01]  /*61e0*/  FFMA.FTZ R30, R32, UR10, -R31.reuse ;  /* 0x0000000a201e7c23 */ /* 0x100fe2000801081f */
[----:B------:R-:W-:Y:S01]  /*61f0*/  FMNMX.FTZ R6, R24, R27, !PT ;  /* 0x0000001b18067209 */ /* 0x000fe20007810000 */
[--C-:B------:R-:W-:Y:S01]  /*6200*/  FFMA.FTZ R34, R56, UR10, -R31.reuse ;  /* 0x0000000a38227c23 */ /* 0x100fe2000801081f */
[----:B------:R-:W-:Y:S01]  /*6210*/  FSEL R26, R50, -INF , !P3 ;  /* 0xff800000321a7808 */ /* 0x000fe20005800000 */
[----:B------:R0:W-:Y:S01]  /*6220*/  MUFU.EX2 R152, R30 ;  /* 0x0000001e00987308 */ /* 0x0001e20000000800 */
        /* <DEDUP_REMOVED lines=8> */
[----:B------:R-:W-:Y:S01]  /*62b0*/  FSEL R4, R54, -INF , !P5 ;  /* 0xff80000036047808 */ /* 0x000fe20006800000 */
[--C-:B0-----:R-:W-:Y:S01]  /*62c0*/  FFMA.FTZ R30, R42, UR10, -R31.reuse ;  /* 0x0000000a2a1e7c23 */ /* 0x101fe2000801081f */
[----:B------:R-:W-:Y:S01]  /*62d0*/  FMNMX.FTZ R29, R27, R6, !PT ;  /* 0x000000061b1d7209 */ /* 0x000fe20007810000 */
[--C-:B------:R-:W-:Y:S01]  /*62e0*/  FFMA.FTZ R42, R68, UR10, -R31.reuse ;  /* 0x0000000a442a7c23 */ /* 0x100fe2000801081f */
[----:B------:R-:W-:Y:S01]  /*62f0*/  FSEL R28, R55, -INF , !P2 ;  /* 0xff800000371c7808 */ /* 0x000fe20005000000 */
[--C-:B------:R-:W-:Y:S01]  /*6300*/  FFMA.FTZ R39, R64, UR10, -R31.reuse ;  /* 0x0000000a40277c23 */ /* 0x100fe2000801081f */
[----:B------:R-:W-:Y:S01]  /*6310*/  FMNMX.FTZ R29, R4, R29, !PT ;  /* 0x0000001d041d7209 */ /* 0x000fe20007810000 */
[----:B------:R-:W-:Y:S01]  /*6320*/  MUFU.EX2 R154, R30 ;  /* 0x0000001e009a7308 */ /* 0x000fe20000000800 */
[--C-:B-1----:R-:W-:Y:S01]  /*6330*/  FFMA.FTZ R34, R66, UR10, -R31.reuse ;  /* 0x0000000a42227c23 */ /* 0x102fe2000801081f */
[--C-:B------:R-:W-:Y:S01]  /*6340*/  FFMA.FTZ R40, R40, UR10, -R31.reuse ;  /* 0x0000000a28287c23 */ /* 0x100fe2000801081f */
[----:B------:R-:W-:Y:S01]  /*6350*/  FMNMX.FTZ R29, R28, R29, !PT ;  /* 0x0000001d1c1d7209 */ /* 0x000fe20007810000 */
[----:B------:R-:W-:-:S04]  /*6360*/  FFMA.FTZ R45, R70, UR10, -R31 ;  /* 0x0000000a462d7c23 */ /* 0x000fc8000801081f */
[----:B------:R-:W0:Y:S01]  /*6370*/  SHFL.BFLY PT, R6, R29, 0x2, 0x1f ;  /* 0x0c401f001d067f89 */ /* 0x000e2200000e0000 */
[----:B------:R-:W-:Y:S08]  /*6380*/  MUFU.EX2 R41, R34 ;  /* 0x0000002200297308 */ /* 0x000ff00000000800 */
[----:B------:R1:W-:Y:S08]  /*6390*/  MUFU.EX2 R33, R32 ;  /* 0x0000002000217308 */ /* 0x0003f00000000800 */
[----:B------:R-:W-:Y:S01]  /*63a0*/  MUFU.EX2 R36, R36 ;  /* 0x0000002400247308 */ /* 0x000fe20000000800 */
[----:B-1----:R-:W-:Y:S01]  /*63b0*/  FFMA.FTZ R32, R60, UR10, -R31 ;  /* 0x0000000a3c207c23 */ /* 0x002fe2000801081f */
[----:B0-----:R-:W-:-:S06]  /*63c0*/  FMNMX.FTZ R30, R29, R6, !PT ;  /* 0x000000061d1e7209 */ /* 0x001fcc0007810000 */
[----:B------:R-:W-:Y:S01]  /*63d0*/  MUFU.EX2 R43, R42 ;  /* 0x0000002a002b7308 */ /* 0x000fe20000000800 */
[----:B------:R-:W0:Y:S07]  /*63e0*/  SHFL.BFLY PT, R29, R30, 0x1, 0x1f ;  /* 0x0c201f001e1d7f89 */ /* 0x000e2e00000e0000 */
[----:B------:R1:W2:Y:S08]  /*63f0*/  MUFU.EX2 R37, R32 ;  /* 0x0000002000257308 */ /* 0x0002b00000000800 */
[----:B------:R-:W-:Y:S01]  /*6400*/  MUFU.EX2 R38, R38 ;  /* 0x0000002600267308 */ /* 0x000fe20000000800 */
[--C-:B-1----:R-:W-:Y:S01]  /*6410*/  FFMA.FTZ R32, R44, UR10, -R31.reuse ;  /* 0x0000000a2c207c23 */ /* 0x102fe2000801081f */
[----:B------:R-:W-:-:S06]  /*6420*/  FFMA.FTZ R44, R48, UR10, -R31 ;  /* 0x0000000a302c7c23 */ /* 0x000fcc000801081f */
[----:B------:R-:W1:Y:S01]  /*6430*/  MUFU.EX2 R39, R39 ;  /* 0x0000002700277308 */ /* 0x000e620000000800 */
[----:B--2---:R-:W-:Y:S02]  /*6440*/  F2FP.BF16.F32.PACK_AB R156, R37, R36 ;  /* 0x00000024259c723e */ /* 0x004fe400000010ff */
[----:B0-----:R-:W-:Y:S01]  /*6450*/  FMNMX.FTZ R6, R30, R29, !PT ;  /* 0x0000001d1e067209 */ /* 0x001fe20007810000 */
[--C-:B------:R-:W-:Y:S01]  /*6460*/  FFMA.FTZ R29, R52, UR10, -R31.reuse ;  /* 0x0000000a341d7c23 */ /* 0x100fe2000801081f */
[----:B------:R-:W-:Y:S02]  /*6470*/  FFMA.FTZ R31, R72, UR10, -R31 ;  /* 0x0000000a481f7c23 */ /* 0x000fe4000801081f */
[C---:B------:R-:W-:Y:S01]  /*6480*/  FSETP.NEU.FTZ.AND P2, PT, R6.reuse, -INF , PT ;  /* 0xff8000000600780b */ /* 0x040fe20003f5d000 */
[----:B------:R-:W-:Y:S01]  /*6490*/  FMUL.FTZ R30, R6, UR10 ;  /* 0x0000000a061e7c20 */ /* 0x000fe20008410000 */
[----:B------:R-:W0:Y:S04]  /*64a0*/  MUFU.EX2 R40, R40 ;  /* 0x0000002800287308 */ /* 0x000e280000000800 */
[----:B------:R-:W-:-:S02]  /*64b0*/  FSEL R34, R30, RZ, P2 ;  /* 0x000000ff1e227208 */ /* 0x000fc40001000000 */
[----:B-1----:R-:W-:Y:S02]  /*64c0*/  F2FP.BF16.F32.PACK_AB R158, R39, R38 ;  /* 0x00000026279e723e */ /* 0x002fe400000010ff */
        /* <DEDUP_REMOVED lines=18> */
[----:B------:R-:W-:Y:S01]  /*65f0*/  FFMA.FTZ R28, R28, UR10, -R34 ;  /* 0x0000000a1c1c7c23 */ /* 0x000fe20008010822 */
[----:B0-----:R-:W-:-:S05]  /*6600*/  F2FP.BF16.F32.PACK_AB R160, R41, R40 ;  /* 0x0000002829a0723e */ /* 0x001fca00000010ff */
[----:B------:R-:W0:Y:S08]  /*6610*/  MUFU.EX2 R9, R9 ;  /* 0x0000000900097308 */ /* 0x000e300000000800 */
[----:B------:R2:W3:Y:S01]  /*6620*/  MUFU.EX2 R42, R11 ;  /* 0x0000000b002a7308 */ /* 0x0004e20000000800 */
[----:B-1----:R-:W-:Y:S01]  /*6630*/  FADD.FTZ R46, R3, R10 ;  /* 0x0000000a032e7221 */ /* 0x002fe20000010000 */
[----:B------:R-:W-:-:S06]  /*6640*/  F2FP.BF16.F32.PACK_AB R153, R10, R3 ;  /* 0x000000030a99723e */ /* 0x000fcc00000010ff */
[----:B------:R-:W1:Y:S01]  /*6650*/  MUFU.EX2 R12, R12 ;  /* 0x0000000c000c7308 */ /* 0x000e620000000800 */
[----:B--2---:R-:W-:Y:S01]  /*6660*/  FADD.FTZ R11, R152, R33 ;  /* 0x00000021980b7221 */ /* 0x004fe20000010000 */
[----:B------:R-:W-:-:S03]  /*6670*/  F2FP.BF16.F32.PACK_AB R152, R33, R152 ;  /* 0x000000982198723e */ /* 0x000fc600000010ff */
[----:B------:R-:W-:Y:S01]  /*6680*/  FADD.FTZ R48, R154, R11 ;  /* 0x0000000b9a307221 */ /* 0x000fe20000010000 */
[----:B0-----:R-:W-:Y:S01]  /*6690*/  FADD.FTZ R11, R9, R46 ;  /* 0x0000002e090b7221 */ /* 0x001fe20000010000 */
[C---:B------:R-:W-:Y:S01]  /*66a0*/  F2FP.BF16.F32.PACK_AB R154, R35.reuse, R154 ;  /* 0x0000009a239a723e */ /* 0x040fe200000010ff */
[----:B------:R-:W0:Y:S01]  /*66b0*/  MUFU.EX2 R13, R13 ;  /* 0x0000000d000d7308 */ /* 0x000e220000000800 */
[----:B------:R-:W-:Y:S01]  /*66c0*/  FADD.FTZ R31, R35, R48 ;  /* 0x00000030231f7221 */ /* 0x000fe20000010000 */
[C---:B---3--:R-:W-:Y:S01]  /*66d0*/  FADD.FTZ R11, R42.reuse, R11 ;  /* 0x0000000b2a0b7221 */ /* 0x048fe20000010000 */
[----:B------:R-:W-:Y:S02]  /*66e0*/  F2FP.BF16.F32.PACK_AB R155, R42, R9 ;  /* 0x000000092a9b723e */ /* 0x000fe400000010ff */
[----:B------:R-:W-:-:S03]  /*66f0*/  FADD.FTZ R46, R36, R31 ;  /* 0x0000001f242e7221 */ /* 0x000fc60000010000 */
[----:B------:R-:W2:Y:S01]  /*6700*/  MUFU.EX2 R14, R14 ;  /* 0x0000000e000e7308 */ /* 0x000ea20000000800 */
[----:B------:R-:W-:Y:S01]  /*6710*/  FADD.FTZ R31, R37, R46 ;  /* 0x0000002e251f7221 */ /* 0x000fe20000010000 */
[----:B-1----:R-:W-:Y:S01]  /*6720*/  FADD.FTZ R34, R12, R11 ;  /* 0x0000000b0c227221 */ /* 0x002fe20000010000 */
[----:B------:R1:W-:Y:S02]  /*6730*/  STSM.16.M88.4 [R19+0x26800], R152 ;  /* 0x0268009813007844 */ /* 0x0003e40000000200 */
[----:B------:R-:W-:-:S03]  /*6740*/  FADD.FTZ R46, R38, R31 ;  /* 0x0000001f262e7221 */ /* 0x000fc60000010000 */
[----:B------:R-:W3:Y:S01]  /*6750*/  MUFU.EX2 R15, R15 ;  /* 0x0000000f000f7308 */ /* 0x000ee20000000800 */
[----:B0-----:R-:W-:Y:S01]  /*6760*/  FADD.FTZ R11, R13, R34 ;  /* 0x000000220d0b7221 */ /* 0x001fe20000010000 */
[----:B------:R-:W-:Y:S01]  /*6770*/  FADD.FTZ R31, R39, R46 ;  /* 0x0000002e271f7221 */ /* 0x000fe20000010000 */
[----:B------:R-:W-:-:S03]  /*6780*/  F2FP.BF16.F32.PACK_AB R157, R13, R12 ;  /* 0x0000000c0d9d723e */ /* 0x000fc600000010ff */
[----:B------:R-:W-:Y:S02]  /*6790*/  FADD.FTZ R36, R40, R31 ;  /* 0x0000001f28247221 */ /* 0x000fe40000010000 */
[----:B------:R-:W0:Y:S01]  /*67a0*/  MUFU.EX2 R20, R20 ;  /* 0x0000001400147308 */ /* 0x000e220000000800 */
[----:B--2---:R-:W-:Y:S01]  /*67b0*/  FADD.FTZ R34, R14, R11 ;  /* 0x0000000b0e227221 */ /* 0x004fe20000010000 */
[----:B------:R-:W-:-:S06]  /*67c0*/  FADD.FTZ R33, R41, R36 ;  /* 0x0000002429217221 */ /* 0x000fcc0000010000 */
[----:B------:R-:W2:Y:S01]  /*67d0*/  MUFU.EX2 R21, R21 ;  /* 0x0000001500157308 */ /* 0x000ea20000000800 */
[C---:B---3--:R-:W-:Y:S01]  /*67e0*/  FADD.FTZ R31, R15.reuse, R34 ;  /* 0x000000220f1f7221 */ /* 0x048fe20000010000 */
[----:B------:R-:W-:-:S05]  /*67f0*/  F2FP.BF16.F32.PACK_AB R159, R15, R14 ;  /* 0x0000000e0f9f723e */ /* 0x000fca00000010ff */
[----:B------:R1:W-:Y:S01]  /*6800*/  STSM.16.M88.4 [R22], R156 ;  /* 0x0000009c16007844 */ /* 0x0003e20000000200 */
[----:B------:R-:W3:Y:S01]  /*6810*/  MUFU.EX2 R32, R32 ;  /* 0x0000002000207308 */ /* 0x000ee20000000800 */
[----:B0-----:R-:W-:-:S07]  /*6820*/  FADD.FTZ R10, R20, R31 ;  /* 0x0000001f140a7221 */ /* 0x001fce0000010000 */
[----:B------:R-:W0:Y:S01]  /*6830*/  MUFU.EX2 R24, R24 ;  /* 0x0000001800187308 */ /* 0x000e220000000800 */
[C---:B--2---:R-:W-:Y:S01]  /*6840*/  FADD.FTZ R3, R21.reuse, R10 ;  /* 0x0000000a15037221 */ /* 0x044fe20000010000 */
[----:B------:R-:W-:-:S06]  /*6850*/  F2FP.BF16.F32.PACK_AB R161, R21, R20 ;  /* 0x0000001415a1723e */ /* 0x000fcc00000010ff */
[----:B------:R-:W2:Y:S01]  /*6860*/  MUFU.EX2 R25, R25 ;  /* 0x0000001900197308 */ /* 0x000ea20000000800 */
[----:B---3--:R-:W-:Y:S01]  /*6870*/  FADD.FTZ R10, R32, R33 ;  /* 0x00000021200a7221 */ /* 0x008fe20000010000 */
[----:B------:R-:W-:-:S03]  /*6880*/  F2FP.BF16.F32.PACK_AB R162, R43, R32 ;  /* 0x000000202ba2723e */ /* 0x000fc600000010ff */
[----:B------:R-:W-:-:S03]  /*6890*/  FADD.FTZ R43, R43, R10 ;  /* 0x0000000a2b2b7221 */ /* 0x000fc60000010000 */
[----:B------:R-:W-:Y:S01]  /*68a0*/  MUFU.EX2 R44, R44 ;  /* 0x0000002c002c7308 */ /* 0x000fe20000000800 */
[----:B0-----:R-:W-:-:S07]  /*68b0*/  FADD.FTZ R12, R24, R3 ;  /* 0x00000003180c7221 */ /* 0x001fce0000010000 */
[----:B------:R-:W0:Y:S01]  /*68c0*/  MUFU.EX2 R45, R45 ;  /* 0x0000002d002d7308 */ /* 0x000e220000000800 */
[C---:B--2---:R-:W-:Y:S01]  /*68d0*/  F2FP.BF16.F32.PACK_AB R163, R25.reuse, R24 ;  /* 0x0000001819a3723e */ /* 0x044fe200000010ff */
[----:B------:R-:W-:-:S04]  /*68e0*/  FADD.FTZ R25, R25, R12 ;  /* 0x0000000c19197221 */ /* 0x000fc80000010000 */
[----:B------:R1:W-:Y:S02]  /*68f0*/  STSM.16.M88.4 [R184], R160 ;  /* 0x000000a0b8007844 */ /* 0x0003e40000000200 */
[----:B------:R-:W-:Y:S08]  /*6900*/  MUFU.EX2 R26, R26 ;  /* 0x0000001a001a7308 */ /* 0x000ff00000000800 */
[----:B------:R-:W2:Y:S01]  /*6910*/  MUFU.EX2 R27, R27 ;  /* 0x0000001b001b7308 */ /* 0x000ea20000000800 */
[----:B0-----:R-:W-:Y:S01]  /*6920*/  F2FP.BF16.F32.PACK_AB R164, R45, R44 ;  /* 0x0000002c2da4723e */ /* 0x001fe200000010ff */
[----:B------:R-:W-:-:S04]  /*6930*/  FADD.FTZ R44, R44, R43 ;  /* 0x0000002b2c2c7221 */ /* 0x000fc80000010000 */
[----:B------:R-:W-:Y:S02]  /*6940*/  FADD.FTZ R44, R45, R44 ;  /* 0x0000002c2d2c7221 */ /* 0x000fe40000010000 */
[----:B------:R-:W0:Y:S08]  /*6950*/  MUFU.EX2 R29, R29 ;  /* 0x0000001d001d7308 */ /* 0x000e300000000800 */
[----:B------:R-:W-:Y:S01]  /*6960*/  MUFU.EX2 R4, R4 ;  /* 0x0000000400047308 */ /* 0x000fe20000000800 */
[----:B--2---:R-:W-:Y:S01]  /*6970*/  F2FP.BF16.F32.PACK_AB R165, R27, R26 ;  /* 0x0000001a1ba5723e */ /* 0x004fe200000010ff */
[----:B------:R-:W-:-:S04]  /*6980*/  FADD.FTZ R26, R26, R25 ;  /* 0x000000191a1a7221 */ /* 0x000fc80000010000 */
[----:B------:R-:W-:Y:S02]  /*6990*/  FADD.FTZ R27, R27, R26 ;  /* 0x0000001a1b1b7221 */ /* 0x000fe40000010000 */
        /* <DEDUP_REMOVED lines=10> */
.L_x_2364:
[----:B------:R0:W2:Y:S01]  /*6a40*/  SYNCS.PHASECHK.TRANS64.TRYWAIT P2, [R7+URZ+0x28c50], R8 ;  /* 0x028c5008070075a7 */ /* 0x0000a2000804017f */
[----:B------:R-:W-:Y:S05]  /*6a50*/  @!P0 BRA `(.L_x_2365) ;  /* 0x0000000000048947 */ /* 0x000fea0003800000 */
[----:B------:R-:W-:Y:S01]  /*6a60*/  BPT.TRAP 0x1 ;  /* 0x000000040000795c */ /* 0x000fe20000300000 */
.L_x_2365:
[----:B--2---:R-:W-:Y:S05]  /*6a70*/  @P2 BRA `(.L_x_2366) ;  /* 0x0000000000082947 */ /* 0x004fea0003800000 */
[----:B------:R-:W2:Y:S02]  /*6a80*/  SYNCS.PHASECHK.TRANS64.TRYWAIT P2, [R7+URZ+0x28c50], R8 ;  /* 0x028c5008070075a7 */ /* 0x000ea4000804017f */
[----:B--2---:R-:W-:Y:S05]  /*6a90*/  @!P2 BRA `(.L_x_2367) ;  /* 0x000001480068a947 */ /* 0x004fea0003800000 */
.L_x_2366:
[----:B------:R-:W-:Y:S01]  /*6aa0*/  ULEA UR11, UR37, UR50, 0xc ;  /* 0x00000032250b7291 */ /* 0x000fe2000f8e603f */
[----:B------:R-:W-:Y:S01]  /*6ab0*/  WARPGROUP.ARRIVE ;  /* 0x00000000000079c5 */ /* 0x000fe20000000000 */
[----:B------:R-:W-:Y:S01]  /*6ac0*/  UMOV UR7, 0x40000040 ;  /* 0x4000004000077882 */ /* 0x000fe20000000000 */
[----:B------:R-:W-:Y:S01]  /*6ad0*/  R2UR UR21, R168 ;  /* 0x00000000a81572ca */ /* 0x000fe200000e0000 */
[----:B------:R-:W-:Y:S01]  /*6ae0*/  @UP0 ULDC UR18, c[0x0][0x450] ;  /* 0x0001140000120ab9 */ /* 0x000fe20000000800 */
[----:B------:R-:W-:Y:S01]  /*6af0*/  PLOP3.LUT P2, PT, PT, PT, UP1, 0x40, 0x0 ;  /* 0x000000000000781c */ /* 0x000fe20003f4e818 */
[----:B0-2---:R-:W-:Y:S01]  /*6b00*/  @!P1 VIADD R7, R7, 0x28c60 ;  /* 0x00028c6007079836 */ /* 0x005fe20000000000 */
[----:B------:R-:W-:Y:S02]  /*6b10*/  UMOV UR6, UR11 ;  /* 0x0000000b00067c82 */ /* 0x000fe40008000000 */
[----:B------:R-:W-:Y:S01]  /*6b20*/  HGMMA.64x256x16.F32.BF16 R24, R152, gdesc[UR4].tnspB, RZ, !UPT, gsb0 ;  /* 0x43e0000498187df0 */ /* 0x000fe2000c0018ff */
[----:B------:R-:W-:Y:S01]  /*6b30*/  UIADD3 UR6, UR11, 0x80, URZ ;  /* 0x000000800b067890 */ /* 0x000fe2000fffe03f */
[----:B------:R-:W-:Y:S01]  /*6b40*/  @!P1 PRMT R7, RZ, 0x654, R7 ;  /* 0x00000654ff079816 */ /* 0x000fe20000000007 */
[----:B------:R-:W-:-:S04]  /*6b50*/  UMOV UR7, 0x40000040 ;  /* 0x4000004000077882 */ /* 0x000fc80000000000 */
[----:B------:R-:W-:Y:S01]  /*6b60*/  UIADD3 UR21, UR21, -0x2, URZ ;  /* 0xfffffffe15157890 */ /* 0x000fe2000fffe03f */
[----:B------:R-:W-:Y:S02]  /*6b70*/  WARPGROUP.DEPBAR.LE gsb0, 0x0 ;  /* 0x00008000000079c5 */ /* 0x000fe40000010000 */
[----:B------:R-:W-:-:S15]  /*6b80*/  WARPGROUP.ARRIVE ;  /* 0x00000000000079c5 */ /* 0x000fde0000000000 */
[----:B------:R-:W-:-:S03]  /*6b90*/  NOP ;  /* 0x0000000000007918 */ /* 0x000fc60000000000 */
        /* <DEDUP_REMOVED lines=8> */
[----:B------:R-:W-:Y:S02]  /*6c20*/  UMOV UR7, 0x40000040 ;  /* 0x4000004000077882 */ /* 0x000fe40000000000 */
[----:B------:R-:W-:Y:S01]  /*6c30*/  UMOV UR11, UR42 ;  /* 0x0000002a000b7c82 */ /* 0x000fe20008000000 */
[----:B------:R-:W-:Y:S02]  /*6c40*/  WARPGROUP.DEPBAR.LE gsb0, 0x0 ;  /* 0x00008000000079c5 */ /* 0x000fe40000010000 */
[----:B------:R-:W-:-:S15]  /*6c50*/  WARPGROUP.ARRIVE ;  /* 0x00000000000079c5 */ /* 0x000fde0000000000 */
[----:B------:R-:W-:-:S06]  /*6c60*/  NOP ;  /* 0x0000000000007918 */ /* 0x000fcc0000000000 */
[----:B------:R-:W-:Y:S01]  /*6c70*/  HGMMA.64x256x16.F32.BF16 R24, R164, gdesc[UR4].tnspB, R24, gsb0 ;  /* 0x43e00004a4187df0 */ /* 0x000fe20008001818 */
[----:B------:R-:W-:Y:S02]  /*6c80*/  @UP0 ULDC UR6, c[0x0][0x44c] ;  /* 0x0001130000060ab9 */ /* 0x000fe40000000800 */
[----:B------:R-:W-:-:S04]  /*6c90*/  UIMAD.WIDE.U32 UR6, UR42, UR6, URZ ;  /* 0x000000062a0672a5 */ /* 0x000fc8000f8e003f */
[----:B------:R-:W-:-:S04]  /*6ca0*/  @UP0 USHF.R.U32.HI UR11, URZ, UR18, UR7 ;  /* 0x000000123f0b0299 */ /* 0x000fc80008011607 */
[----:B------:R-:W-:-:S04]  /*6cb0*/  UIADD3 UR6, UR11, UR49, -UR51 ;  /* 0x000000310b067290 */ /* 0x000fc8000fffe833 */
[----:B------:R-:W-:Y:S01]  /*6cc0*/  UIADD3 UR14, UR6, UR14, URZ ;  /* 0x0000000e060e7290 */ /* 0x000fe2000fffe03f */
        /* <DEDUP_REMOVED lines=21> */
.L_x_2369:
[----:B------:R-:W-:-:S11]  /*6e20*/  UISETP.NE.AND UP2, UPT, UR15, 0x1, UPT ;  /* 0x000000010f00788c */ /* 0x000fd6000bf45270 */
[----:B------:R-:W-:Y:S02]  /*6e30*/  @UP2 ULDC.64 UR18, c[0x0][0x9e8] ;  /* 0x00027a0000122ab9 */ /* 0x000fe40000000a00 */
[----:B------:R-:W-:-:S04]  /*6e40*/  UIMAD.WIDE.U32 UR6, UR11, UR18, URZ ;  /* 0x000000120b0672a5 */ /* 0x000fc8000f8e003f */
[----:B------:R-:W-:-:S12]  /*6e50*/  @UP2 USHF.R.U32.HI UR11, URZ, UR19, UR7 ;  /* 0x000000133f0b2299 */ /* 0x000fd80008011607 */
.L_x_2370:
[----:B------:R-:W-:-:S04]  /*6e60*/  UIMAD UR11, UR11, UR15, UR15 ;  /* 0x0000000f0b0b72a4 */ /* 0x000fc8000f8e020f */
[----:B------:R-:W-:-:S04]  /*6e70*/  UISETP.LT.AND UP2, UPT, UR14, UR11, UPT ;  /* 0x0000000b0e00728c */ /* 0x000fc8000bf41270 */
[----:B------:R-:W-:-:S12]  /*6e80*/  USEL UR14, UR14, UR11, UP2 ;  /* 0x0000000b0e0e7287 */ /* 0x000fd80009000000 */
.L_x_2368:
[----:B------:R-:W-:Y:S01]  /*6e90*/  USHF.R.S32.HI UR6, URZ, 0x1f, UR14 ;  /* 0x0000001f3f067899 */ /* 0x000fe2000801140e */
[----:B------:R-:W-:Y:S01]  /*6ea0*/  ULDC UR25, c[0x0][0x9e4] ;  /* 0x0002790000197ab9 */ /* 0x000fe20000000800 */
[----:B------:R-:W-:Y:S02]  /*6eb0*/  ULDC UR26, c[0x0][0x9d8] ;  /* 0x00027600001a7ab9 */ /* 0x000fe40000000800 */
[----:B------:R-:W-:Y:S01]  /*6ec0*/  ULEA.HI UR6, UR6, UR14, URZ, 0x6 ;  /* 0x0000000e06067291 */ /* 0x000fe2000f8f303f */
[----:B------:R-:W-:Y:S01]  /*6ed0*/  ULDC UR23, c[0x0][0x988] ;  /* 0x0002620000177ab9 */ /* 0x000fe20000000800 */
[----:B------:R-:W-:Y:S02]  /*6ee0*/  ULDC UR27, c[0x0][0x9e0] ;  /* 0x00027800001b7ab9 */ /* 0x000fe40000000800 */
[----:B------:R-:W-:-:S04]  /*6ef0*/  USHF.R.S32.HI UR6, URZ, 0x6, UR6 ;  /* 0x000000063f067899 */ /* 0x000fc80008011406 */
[----:B------:R-:W-:-:S04]  /*6f00*/  UISETP.LT.AND UP2, UPT, UR48, UR6, UPT ;  /* 0x000000063000728c */ /* 0x000fc8000bf41270 */
[----:B------:R-:W-:-:S04]  /*6f10*/  USEL UR22, UR48, UR6, !UP2 ;  /* 0x0000000630167287 */ /* 0x000fc8000d000000 */
[----:B------:R-:W-:-:S06]  /*6f20*/  UISETP.GE.AND UP2, UPT, UR21, UR22, UPT ;  /* 0x000000161500728c */ /* 0x000fcc000bf46270 */
[----:B------:R-:W-:-:S13]  /*6f30*/  PLOP3.LUT P2, PT, PT, PT, UP2, 0x80, 0x0 ;  /* 0x000000000000781c */ /* 0x000fda0003f4f028 */
[----:B------:R-:W-:Y:S05]  /*6f40*/  @!P2 BRA `(.L_x_2371) ;  /* 0x000000280058a947 */ /* 0x000fea0003800000 */
.L_x_2388:
[----:B------:R-:W-:-:S04]  /*6f50*/  UIADD3 UR24, UR37, 0x1, URZ ;  /* 0x0000000125187890 */ /* 0x000fc8000fffe03f */
[----:B------:R-:W-:-:S04]  /*6f60*/  UISETP.NE.AND UP2, UPT, UR24, 0x2, UPT ;  /* 0x000000021800788c */ /* 0x000fc8000bf45270 */
[----:B------:R-:W-:Y:S02]  /*6f70*/  USEL UR6, URZ, 0x1, UP2 ;  /* 0x000000013f067887 */ /* 0x000fe40009000000 */
[----:B------:R-:W-:Y:S02]  /*6f80*/  USEL UR24, UR24, URZ, UP2 ;  /* 0x0000003f18187287 */ /* 0x000fe40009000000 */
[----:B------:R-:W-:Y:S01]  /*6f90*/  ULOP3.LUT UR38, UR38, UR6, URZ, 0x3c, !UPT ;  /* 0x0000000626267292 */ /* 0x000fe2000f8e3c3f */
[----:B--2---:R-:W-:Y:S11]  /*6fa0*/  @!P0 BRA `(.L_x_2372) ;  /* 0x0000000000048947 */ /* 0x004ff60003800000 */
[----:B------:R-:W-:Y:S01]  /*6fb0*/  BPT.TRAP 0x1 ;  /* 0x000000040000795c */ /* 0x000fe20000300000 */
.L_x_2372:
[----:B------:R-:W-:Y:S01]  /*6fc0*/  ULEA UR28, UR24, UR46, 0x3 ;  /* 0x0000002e181c7291 */ /* 0x000fe2000f8e183f */
[----:B0-----:R-:W-:-:S05]  /*6fd0*/  IMAD.U32 R7, RZ, RZ, UR38 ;  /* 0x00000026ff077e24 */ /* 0x001fca000f8e00ff */
[----:B------:R-:W-:-:S04]  /*6fe0*/  SHF.L.U32 R7, R7, 0x1f, RZ ;  /* 0x0000001f07077819 */ /* 0x000fc800000006ff */
[----:B------:R0:W2:Y:S01]  /*6ff0*/  SYNCS.PHASECHK.TRANS64.TRYWAIT P2, [UR28+0x28c30], R7 ;  /* 0x028c3007ff0075a7 */ /* 0x0000a2000804015c */
[----:B------:R-:W-:Y:S05]  /*7000*/  @!P0 BRA `(.L_x_2373) ;  /* 0x0000000000048947 */ /* 0x000fea0003800000 */
[----:B------:R-:W-:Y:S01]  /*7010*/  BPT.TRAP 0x1 ;  /* 0x000000040000795c */ /* 0x000fe20000300000 */
.L_x_2373:
[----:B--2---:R-:W-:Y:S05]  /*7020*/  @P2 BRA `(.L_x_2374) ;  /* 0x0000000000082947 */ /* 0x004fea0003800000 */
[----:B------:R-:W2:Y:S02]  /*7030*/  SYNCS.PHASECHK.TRANS64.TRYWAIT P2, [UR28+0x28c30], R7 ;  /* 0x028c3007ff0075a7 */ /* 0x000ea4000804015c */
[----:B--2---:R-:W-:Y:S05]  /*7040*/  @!P2 BRA `(.L_x_2375) ;  /* 0x000001440010a947 */ /* 0x004fea0003800000 */
.L_x_2374:
[----:B------:R-:W-:Y:S01]  /*7050*/  R2UR UR18, R0 ;  /* 0x00000000001272ca */ /* 0x000fe200000e0000 */
[----:B-1----:R-:W-:Y:S01]  /*7060*/  WARPGROUP.ARRIVE ;  /* 0x00000000000079c5 */ /* 0x002fe20000000000 */
[----:B------:R-:W-:Y:S01]  /*7070*/  UMOV UR19, 0x40000040 ;  /* 0x4000004000137882 */ /* 0x000fe20000000000 */
[----:B------:R-:W-:Y:S01]  /*7080*/  UMOV UR7, 0x40000040 ;  /* 0x4000004000077882 */ /* 0x000fe20000000000 */
[----:B------:R-:W-:Y:S01]  /*7090*/  UMOV UR11, 0x40000040 ;  /* 0x40000040000b7882 */ /* 0x000fe20000000000 */
[----:B------:R-:W-:Y:S01]  /*70a0*/  UMOV UR15, 0x40000040 ;  /* 0x40000040000f7882 */ /* 0x000fe20000000000 */
[----:B------:R-:W-:Y:S02]  /*70b0*/  PLOP3.LUT P2, PT, PT, PT, UP0, 0x80, 0x0 ;  /* 0x000000000000781c */ /* 0x000fe40003f4f008 */
[----:B------:R-:W-:-:S05]  /*70c0*/  PLOP3.LUT P3, PT, PT, PT, UP0, 0x80, 0x0 ;  /* 0x000000000000781c */ /* 0x000fca0003f6f008 */
[----:B------:R-:W-:-:S04]  /*70d0*/  ULEA UR18, UR24, UR18, 0x9 ;  /* 0x0000001218127291 */ /* 0x000fc8000f8e483f */
[----:B------:R-:W-:Y:S02]  /*70e0*/  UIADD3 UR6, UR18, 0x2, URZ ;  /* 0x0000000212067890 */ /* 0x000fe4000fffe03f */
[----:B------:R-:W-:Y:S02]  /*70f0*/  UIADD3 UR10, UR18, 0x4, URZ ;  /* 0x00000004120a7890 */ /* 0x000fe4000fffe03f */
[----:B------:R-:W-:Y:S02]  /*7100*/  UIADD3 UR14, UR18, 0x6, URZ ;  /* 0x00000006120e7890 */ /* 0x000fe4000fffe03f */
[----:B------:R-:W-:Y:S03]  /*7110*/  HGMMA.64x64x16.F32.BF16 R152, gdesc[UR16], RZ, !UPT, gsb0 ;  /* 0x00e00000109879f0 */ /* 0x000fe6000c0018ff */
[----:B------:R-:W-:Y:S02]  /*7120*/  WARPGROUP.DEPBAR.LE gsb0, 0x0 ;  /* 0x00008000000079c5 */ /* 0x000fe40000010000 */
[----:B------:R-:W-:-:S06]  /*7130*/  WARPGROUP.ARRIVE ;  /* 0x00000000000079c5 */ /* 0x000fcc0000000000 */
[----:B------:R-:W-:Y:S01]  /*7140*/  HGMMA.64x64x16.F32.BF16 R152, gdesc[UR4], R152, gsb0 ;  /* 0x00e00000049879f0 */ /* 0x000fe20008001898 */
[----:B------:R-:W-:Y:S02]  /*7150*/  @UP0 ULDC UR6, c[0x0][0x44c] ;  /* 0x0001130000060ab9 */ /* 0x000fe40000000800 */
        /* <DEDUP_REMOVED lines=10> */
[----:B------:R-:W-:Y:S02]  /*7200*/  VIADD R172, R186, UR42 ;  /* 0x0000002abaac7c36 */ /* 0x000fe40008000000 */
[----:B------:R-:W-:Y:S01]  /*7210*/  FMUL.FTZ R12, R152, UR26 ;  /* 0x0000001a980c7c20 */ /* 0x000fe20008410000 */
[----:B------:R-:W-:Y:S01]  /*7220*/  FMUL.FTZ R152, R162, UR26 ;  /* 0x0000001aa2987c20 */ /* 0x000fe20008410000 */
[----:B------:R-:W-:Y:S01]  /*7230*/  FMUL.FTZ R162, R168, UR26 ;  /* 0x0000001aa8a27c20 */ /* 0x000fe20008410000 */
[----:B--2---:R-:W-:Y:S01]  /*7240*/  @P2 IMAD.HI.U32 R8, R172, UR6, RZ ;  /* 0x00000006ac082c27 */ /* 0x004fe2000f8e00ff */
[----:B------:R-:W-:-:S03]  /*7250*/  @UP0 ULDC UR6, c[0x0][0x450] ;  /* 0x0001140000060ab9 */ /* 0x000fc60000000800 */
[----:B------:R-:W-:Y:S01]  /*7260*/  FMUL.FTZ R11, R155, UR26 ;  /* 0x0000001a9b0b7c20 */ /* 0x000fe20008410000 */
[----:B------:R-:W-:Y:S01]  /*7270*/  FMUL.FTZ R155, R161, UR26 ;  /* 0x0000001aa19b7c20 */ /* 0x000fe20008410000 */
[----:B------:R-:W-:Y:S01]  /*7280*/  IMAD.U32 R168, RZ, RZ, UR28 ;  /* 0x0000001cffa87e24 */ /* 0x000fe2000f8e00ff */
[----:B------:R-:W-:Y:S01]  /*7290*/  @P3 SHF.R.U32.HI R172, RZ, UR6, R8 ;  /* 0x00000006ffac3c19 */ /* 0x000fe20008011608 */
[----:B------:R-:W-:Y:S01]  /*72a0*/  USHF.L.U32 UR6, UR21, 0x6, URZ ;  /* 0x0000000615067899 */ /* 0x000fe2000800063f */
[----:B------:R-:W-:Y:S01]  /*72b0*/  FMUL.FTZ R161, R171, UR26 ;  /* 0x0000001aaba17c20 */ /* 0x000fe20008410000 */
[----:B------:R-:W-:Y:S02]  /*72c0*/  @!P1 VIADD R8, R168, 0x28c40 ;  /* 0x00028c40a8089836 */ /* 0x000fe40000000000 */
[----:B------:R-:W-:Y:S01]  /*72d0*/  FMUL.FTZ R171, R176, UR26 ;  /* 0x0000001ab0ab7c20 */ /* 0x000fe20008410000 */
[----:B------:R-:W-:Y:S01]  /*72e0*/  FMUL.FTZ R176, R180, UR26 ;  /* 0x0000001ab4b07c20 */ /* 0x000fe20008410000 */
[----:B------:R-:W-:-:S02]  /*72f0*/  IMAD.U32 R180, RZ, RZ, UR51 ;  /* 0x00000033ffb47e24 */ /* 0x000fc4000f8e00ff */
[----:B------:R-:W-:Y:S01]  /*7300*/  FMUL.FTZ R21, R157, UR26 ;  /* 0x0000001a9d157c20 */ /* 0x000fe20008410000 */
[----:B------:R-:W-:Y:S01]  /*7310*/  @!P1 PRMT R8, RZ, 0x654, R8 ;  /* 0x00000654ff089816 */ /* 0x000fe20000000008 */
        /* <DEDUP_REMOVED lines=11> */
[----:B-1----:R-:W-:-:S02]  /*73d0*/  IMAD.U32 R8, RZ, RZ, UR6 ;  /* 0x00000006ff087e24 */ /* 0x002fc4000f8e00ff */
[----:B------:R-:W-:Y:S01]  /*73e0*/  FMUL.FTZ R163, R169, UR26 ;  /* 0x0000001aa9a37c20 */ /* 0x000fe20008410000 */
[----:B------:R-:W-:Y:S01]  /*73f0*/  FMUL.FTZ R160, R170, UR26 ;  /* 0x0000001aaaa07c20 */ /* 0x000fe20008410000 */
[----:B------:R-:W-:Y:S01]  /*7400*/  FMUL.FTZ R164, R174, UR26 ;  /* 0x0000001aaea47c20 */ /* 0x000fe20008410000 */
[----:B------:R-:W-:Y:S01]  /*7410*/  FMUL.FTZ R165, R175, UR26 ;  /* 0x0000001aafa57c20 */ /* 0x000fe20008410000 */
[----:B------:R-:W-:Y:S01]  /*7420*/  IADD3 R8, -R2, 0x1, -R8 ;  /* 0x0000000102087810 */ /* 0x000fe20007ffe908 */
[----:B------:R-:W-:Y:S01]  /*7430*/  FMUL.FTZ R173, R177, UR26 ;  /* 0x0000001ab1ad7c20 */ /* 0x000fe20008410000 */
[----:B------:R-:W-:Y:S01]  /*7440*/  FMUL.FTZ R169, R178, UR26 ;  /* 0x0000001ab2a97c20 */ /* 0x000fe20008410000 */
[----:B------:R-:W-:Y:S01]  /*7450*/  FMUL.FTZ R170, R179, UR26 ;  /* 0x0000001ab3aa7c20 */ /* 0x000fe20008410000 */
[----:B------:R-:W-:Y:S01]  /*7460*/  IADD3 R180, -R180, UR49, R8 ;  /* 0x00000031b4b47c10 */ /* 0x000fe2000fffe108 */
[----:B------:R-:W-:Y:S01]  /*7470*/  FMUL.FTZ R177, R181, UR26 ;  /* 0x0000001ab5b17c20 */ /* 0x000fe20008410000 */
[----:B------:R-:W1:Y:S01]  /*7480*/  SHFL.IDX PT, R8, R172, RZ, 0x1c1f ;  /* 0x001c1fffac087589 */ /* 0x000e6200000e0000 */
[----:B------:R-:W-:Y:S01]  /*7490*/  FMUL.FTZ R174, R182, UR26 ;  /* 0x0000001ab6ae7c20 */ /* 0x000fe20008410000 */
[----:B------:R-:W-:Y:S01]  /*74a0*/  FMUL.FTZ R175, R183, UR26 ;  /* 0x0000001ab7af7c20 */ /* 0x000fe20008410000 */
[----:B------:R-:W-:Y:S01]  /*74b0*/  PLOP3.LUT P2, PT, PT, PT, UP1, 0x40, 0x0 ;  /* 0x000000000000781c */ /* 0x000fe20003f4e818 */
[----:B------:R-:W2:Y:S01]  /*74c0*/  MUFU.TANH R12, R12 ;  /* 0x0000000c000c7308 */ /* 0x000ea20000002400 */
[----:B------:R-:W-:-:S02]  /*74d0*/  VIADD R181, R180, UR27 ;  /* 0x0000001bb4b57c36 */ /* 0x000fc40008000000 */
[----:B------:R-:W-:-:S05]  /*74e0*/  VIADD R180, R180, UR20 ;  /* 0x00000014b4b47c36 */ /* 0x000fca0008000000 */
[----:B------:R-:W3:Y:S08]  /*74f0*/  MUFU.TANH R13, R13 ;  /* 0x0000000d000d7308 */ /* 0x000ef00000002400 */
[----:B------:R-:W4:Y:S01]  /*7500*/  MUFU.TANH R10, R10 ;  /* 0x0000000a000a7308 */ /* 0x000f220000002400 */
[C---:B-1----:R-:W-:Y:S02]  /*7510*/  IMAD.IADD R179, R8.reuse, 0x1, R181 ;  /* 0x0000000108b37824 */ /* 0x042fe400078e02b5 */
[----:B------:R-:W-:-:S05]  /*7520*/  IMAD.IADD R178, R8, 0x1, R180 ;  /* 0x0000000108b27824 */ /* 0x000fca00078e02b4 */
[----:B------:R-:W1:Y:S08]  /*7530*/  MUFU.TANH R11, R11 ;  /* 0x0000000b000b7308 */ /* 0x000e700000002400 */
        /* <DEDUP_REMOVED lines=27> */
[----:B------:R-:W0:Y:S01]  /*76f0*/  MUFU.TANH R175, R175 ;  /* 0x000000af00af7308 */ /* 0x000e220000002400 */
[----:B-1234-:R-:W-:Y:S05]  /*7700*/  @P2 BRA `(.L_x_2376) ;  /* 0x00000000005c2947 */ /* 0x01efea0003800000 */
[----:B------:R-:W-:Y:S01]  /*7710*/  IMAD.U32 R182, RZ, RZ, UR51 ;  /* 0x00000033ffb67e24 */ /* 0x000fe2000f8e00ff */
[----:B------:R-:W-:Y:S04]  /*7720*/  BSSY B0, `(.L_x_2377) ;  /* 0x0000011000007945 */ /* 0x000fe80003800000 */
[----:B------:R-:W-:-:S04]  /*7730*/  IADD3 R182, -R182, UR49, R8 ;  /* 0x00000031b6b67c10 */ /* 0x000fc8000fffe108 */
        /* <DEDUP_REMOVED lines=10> */
.L_x_2378:
[----:B------:R-:W-:-:S05]  /*77e0*/  IMAD.U32 R183, RZ, RZ, UR25 ;  /* 0x00000019ffb77e24 */ /* 0x000fca000f8e00ff */
[----:B------:R-:W-:-:S13]  /*77f0*/  ISETP.NE.AND P2, PT, R183, 0x1, PT ;  /* 0x00000001b700780c */ /* 0x000fda0003f45270 */
[----:B------:R-:W1:Y:S02]  /*7800*/  @P2 LDC.64 R8, c[0x0][0x9e8] ;  /* 0x00027a00ff082b82 */ /* 0x000e640000000a00 */
[----:B-1----:R-:W-:-:S05]  /*7810*/  @P2 IMAD.HI.U32 R8, R182, R8, RZ ;  /* 0x00000008b6082227 */ /* 0x002fca00078e00ff */
[----:B------:R-:W-:-:S07]  /*7820*/  @P2 SHF.R.U32.HI R182, RZ, R9, R8 ;  /* 0x00000009ffb62219 */ /* 0x000fce0000011608 */
.L_x_2379:
[----:B------:R-:W-:Y:S05]  /*7830*/  BSYNC B0 ;  /* 0x0000000000007941 */ /* 0x000fea0003800000 */
.L_x_2377:
[----:B------:R-:W-:-:S04]  /*7840*/  IMAD R182, R182, R183, -UR6 ;  /* 0x80000006b6b67e24 */ /* 0x000fc8000f8e02b7 */
[----:B------:R-:W-:-:S05]  /*7850*/  IMAD.IADD R182, R182, 0x1, -R2 ;  /* 0x00000001b6b67824 */ /* 0x000fca00078e0a02 */
[----:B------:R-:W-:Y:S02]  /*7860*/  VIMNMX R178, R178, R182, !PT ;  /* 0x000000b6b2b27248 */ /* 0x000fe40007fe0100 */
[----:B------:R-:W-:-:S07]  /*7870*/  VIADDMNMX R179, R182, R183, R179, PT ;  /* 0x000000b7b6b37246 */ /* 0x000fce00038001b3 */
.L_x_2376:
[----:B------:R-:W-:Y:S01]  /*7880*/  UISETP.GT.AND UP2, UPT, UR21, -0x1, UPT ;  /* 0xffffffff1500788c */ /* 0x000fe2000bf44270 */
[----:B------:R-:W1:Y:S05]  /*7890*/  SHFL.IDX PT, R172, R172, 0x1, 0x1c1f ;  /* 0x003c1f00acac7f89 */ /* 0x000e6a00000e0000 */
[----:B------:R-:W-:-:S04]  /*78a0*/  PLOP3.LUT P2, PT, PT, PT, UP2, 0x80, 0x0 ;  /* 0x000000000000781c */ /* 0x000fc80003f4f028 */
[C---:B------:R-:W-:Y:S02]  /*78b0*/  ISETP.GT.AND P5, PT, R178.reuse, RZ, P2 ;  /* 0x000000ffb200720c */ /* 0x040fe400017a4270 */
[C---:B------:R-:W-:Y:S02]  /*78c0*/  ISETP.GT.AND P4, PT, R178.reuse, 0x1, P2 ;  /* 0x00000001b200780c */ /* 0x040fe40001784270 */
[----:B------:R-:W-:Y:S02]  /*78d0*/  ISETP.LT.OR P5, PT, R179, 0x1, P5 ;  /* 0x00000001b300780c */ /* 0x000fe40002fa1670 */
[----:B------:R-:W-:Y:S02]  /*78e0*/  ISETP.GT.AND P6, PT, R178, 0x8, P2 ;  /* 0x00000008b200780c */ /* 0x000fe400017c4270 */
[----:B------:R-:W-:Y:S02]  /*78f0*/  FSEL R12, R12, -INF , !P5 ;  /* 0xff8000000c0c7808 */ /* 0x000fe40006800000 */
[----:B------:R-:W-:-:S02]  /*7900*/  ISETP.GT.AND P5, PT, R178, 0x10, P2 ;  /* 0x00000010b200780c */ /* 0x000fc400017a4270 */
[----:B------:R-:W-:Y:S02]  /*7910*/  ISETP.GT.AND P3, PT, R178, 0x9, P2 ;  /* 0x00000009b200780c */ /* 0x000fe40001764270 */
[----:B------:R-:W-:Y:S01]  /*7920*/  ISETP.LT.OR P5, PT, R179, 0x11, P5 ;  /* 0x00000011b300780c */ /* 0x000fe20002fa1670 */
[--C-:B-1----:R-:W-:Y:S01]  /*7930*/  IMAD.IADD R181, R181, 0x1, R172.reuse ;  /* 0x00000001b5b57824 */ /* 0x102fe200078e02ac */
[C---:B------:R-:W-:Y:S01]  /*7940*/  ISETP.LT.OR P4, PT, R179.reuse, 0x2, P4 ;  /* 0x00000002b300780c */ /* 0x040fe20002781670 */
[----:B------:R-:W-:Y:S01]  /*7950*/  IMAD.IADD R180, R180, 0x1, R172 ;  /* 0x00000001b4b47824 */ /* 0x000fe200078e02ac */
[----:B0-----:R-:W-:Y:S02]  /*7960*/  FSEL R154, R154, -INF , !P5 ;  /* 0xff8000009a9a7808 */ /* 0x001fe40006800000 */
        /* <DEDUP_REMOVED lines=28> */
[----:B------:R-:W-:Y:S02]  /*7b30*/  FSEL R166, R166, -INF , !P6 ;  /* 0xff800000a6a67808 */ /* 0x000fe40007000000 */
[----:B------:R-:W-:Y:S02]  /*7b40*/  FSEL R167, R167, -INF , !P3 ;  /* 0xff800000a7a77808 */ /* 0x000fe40005800000 */
[C---:B------:R-:W-:Y:S02]  /*7b50*/  ISETP.GT.AND P4, PT, R178.reuse, 0x31, P2 ;  /* 0x00000031b200780c */ /* 0x040fe40001784270 */
[----:B------:R-:W-:-:S02]  /*7b60*/  ISETP.GT.AND P6, PT, R178, 0x38, P2 ;  /* 0x00000038b200780c */ /* 0x000fc400017c4270 */
[----:B------:R-:W-:Y:S02]  /*7b70*/  ISETP.GT.AND P3, PT, R178, 0x39, P2 ;  /* 0x00000039b200780c */ /* 0x000fe40001764270 */
[C---:B------:R-:W-:Y:S02]  /*7b80*/  ISETP.LT.OR P4, PT, R179.reuse, 0x32, P4 ;  /* 0x00000032b300780c */ /* 0x040fe40002781670 */
[C---:B------:R-:W-:Y:S02]  /*7b90*/  ISETP.LT.OR P6, PT, R179.reuse, 0x39, P6 ;  /* 0x00000039b300780c */ /* 0x040fe400037c1670 */
[----:B------:R-:W-:Y:S02]  /*7ba0*/  ISETP.LT.OR P3, PT, R179, 0x3a, P3 ;  /* 0x0000003ab300780c */ /* 0x000fe40001f61670 */
[----:B------:R-:W-:Y:S02]  /*7bb0*/  FSEL R173, R173, -INF , !P4 ;  /* 0xff800000adad7808 */ /* 0x000fe40006000000 */
[----:B------:R-:W-:-:S02]  /*7bc0*/  FSEL R176, R176, -INF , !P6 ;  /* 0xff800000b0b07808 */ /* 0x000fc40007000000 */
[----:B------:R-:W-:Y:S01]  /*7bd0*/  FSEL R177, R177, -INF , !P3 ;  /* 0xff800000b1b17808 */ /* 0x000fe20005800000 */
[----:B------:R-:W-:Y:S06]  /*7be0*/  @P5 BRA `(.L_x_2380) ;  /* 0x00000000005c5947 */ /* 0x000fec0003800000 */
        /* <DEDUP_REMOVED lines=13> */
.L_x_2382:
[----:B------:R-:W-:-:S05]  /*7cc0*/  IMAD.U32 R178, RZ, RZ, UR25 ;  /* 0x00000019ffb27e24 */ /* 0x000fca000f8e00ff */
[----:B------:R-:W-:-:S13]  /*7cd0*/  ISETP.NE.AND P3, PT, R178, 0x1, PT ;  /* 0x00000001b200780c */ /* 0x000fda0003f65270 */
[----:B------:R-:W0:Y:S02]  /*7ce0*/  @P3 LDC.64 R8, c[0x0][0x9e8] ;  /* 0x00027a00ff083b82 */ /* 0x000e240000000a00 */
[----:B0-----:R-:W-:-:S05]  /*7cf0*/  @P3 IMAD.HI.U32 R8, R172, R8, RZ ;  /* 0x00000008ac083227 */ /* 0x001fca00078e00ff */
[----:B------:R-:W-:-:S07]  /*7d00*/  @P3 SHF.R.U32.HI R172, RZ, R9, R8 ;  /* 0x00000009ffac3219 */ /* 0x000fce0000011608 */
.L_x_2383:
[----:B------:R-:W-:Y:S05]  /*7d10*/  BSYNC B0 ;  /* 0x0000000000007941 */ /* 0x000fea0003800000 */
.L_x_2381:
[----:B------:R-:W-:-:S04]  /*7d20*/  IMAD R172, R172, R178, -UR6 ;  /* 0x80000006acac7e24 */ /* 0x000fc8000f8e02b2 */
[----:B------:R-:W-:-:S05]  /*7d30*/  IMAD.IADD R172, R172, 0x1, -R2 ;  /* 0x00000001acac7824 */ /* 0x000fca00078e0a02 */
[----:B------:R-:W-:Y:S02]  /*7d40*/  VIMNMX R180, R180, R172, !PT ;  /* 0x000000acb4b47248 */ /* 0x000fe40007fe0100 */
[----:B------:R-:W-:-:S07]  /*7d50*/  VIADDMNMX R181, R172, R178, R181, PT ;  /* 0x000000b2acb57246 */ /* 0x000fce00038001b5 */
.L_x_2380:
[----:B------:R-:W-:Y:S01]  /*7d60*/  FMNMX.FTZ R8, R12, R5, !PT ;  /* 0x000000050c087209 */ /* 0x000fe20007810000 */
[----:B------:R-:W-:Y:S01]  /*7d70*/  UMOV UR10, UR23 ;  /* 0x00000017000a7c82 */ /* 0x000fe20008000000 */
[----:B------:R-:W-:Y:S02]  /*7d80*/  LOP3.LUT R18, R18, 0xffffdfff, RZ, 0xc0, !PT ;  /* 0xffffdfff12127812 */ /* 0x000fe400078ec0ff */
[----:B------:R-:W-:Y:S02]  /*7d90*/  FMNMX.FTZ R8, R13, R8, !PT ;  /* 0x000000080d087209 */ /* 0x000fe40007810000 */
[----:B------:R-:W-:Y:S02]  /*7da0*/  @P0 LOP3.LUT R18, R18, 0x2000, RZ, 0xfc, !PT ;  /* 0x0000200012120812 */ /* 0x000fe400078efcff */
[----:B------:R-:W-:Y:S02]  /*7db0*/  FMNMX.FTZ R8, R20, R8, !PT ;  /* 0x0000000814087209 */ /* 0x000fe40007810000 */
[----:B------:R-:W-:-:S02]  /*7dc0*/  ISETP.GT.AND P0, PT, R180, 0x31, P2 ;  /* 0x00000031b400780c */ /* 0x000fc40001704270 */
[----:B------:R-:W-:Y:S02]  /*7dd0*/  FMNMX.FTZ R8, R21, R8, !PT ;  /* 0x0000000815087209 */ /* 0x000fe40007810000 */
[----:B------:R-:W-:Y:S02]  /*7de0*/  LOP3.LUT R18, R18, 0xffffefff, RZ, 0xc0, !PT ;  /* 0xffffefff12127812 */ /* 0x000fe400078ec0ff */
[----:B------:R-:W-:Y:S02]  /*7df0*/  FMNMX.FTZ R8, R154, R8, !PT ;  /* 0x000000089a087209 */ /* 0x000fe40007810000 */
[----:B------:R-:W-:Y:S02]  /*7e00*/  @P1 LOP3.LUT R18, R18, 0x1000, RZ, 0xfc, !PT ;  /* 0x0000100012121812 */ /* 0x000fe400078efcff */
[----:B------:R-:W-:Y:S02]  /*7e10*/  FMNMX.FTZ R8, R155, R8, !PT ;  /* 0x000000089b087209 */ /* 0x000fe40007810000 */
[----:B------:R-:W-:-:S02]  /*7e20*/  LOP3.LUT R18, R18, 0xfffffffd, RZ, 0xc0, !PT ;  /* 0xfffffffd12127812 */ /* 0x000fc400078ec0ff */
[----:B------:R-:W-:Y:S02]  /*7e30*/  FMNMX.FTZ R8, R158, R8, !PT ;  /* 0x000000089e087209 */ /* 0x000fe40007810000 */
[C---:B------:R-:W-:Y:S02]  /*7e40*/  ISETP.GT.AND P3, PT, R180.reuse, 0x1, P2 ;  /* 0x00000001b400780c */ /* 0x040fe40001764270 */
[----:B------:R-:W-:Y:S02]  /*7e50*/  FMNMX.FTZ R8, R159, R8, !PT ;  /* 0x000000089f087209 */ /* 0x000fe40007810000 */
[----:B------:R-:W-:Y:S02]  /*7e60*/  ISETP.GT.AND P4, PT, R180, 0x8, P2 ;  /* 0x00000008b400780c */ /* 0x000fe40001784270 */
[----:B------:R-:W-:Y:S02]  /*7e70*/  FMNMX.FTZ R8, R162, R8, !PT ;  /* 0x00000008a2087209 */ /* 0x000fe40007810000 */
[----:B------:R-:W-:-:S02]  /*7e80*/  ISETP.GT.AND P5, PT, R180, 0x9, P2 ;  /* 0x00000009b400780c */ /* 0x000fc400017a4270 */
[----:B------:R-:W-:Y:S02]  /*7e90*/  FMNMX.FTZ R8, R163, R8, !PT ;  /* 0x00000008a3087209 */ /* 0x000fe40007810000 */
[----:B------:R-:W-:Y:S02]  /*7ea0*/  @P0 LOP3.LUT R18, R18, 0x2, RZ, 0xfc, !PT ;  /* 0x0000000212120812 */ /* 0x000fe400078efcff */
[----:B------:R-:W-:Y:S02]  /*7eb0*/  FMNMX.FTZ R8, R166, R8, !PT ;  /* 0x00000008a6087209 */ /* 0x000fe40007810000 */
[----:B------:R-:W-:Y:S02]  /*7ec0*/  ISETP.LT.OR P3, PT, R181, 0x2, P3 ;  /* 0x00000002b500780c */ /* 0x000fe40001f61670 */
[----:B------:R-:W-:Y:S02]  /*7ed0*/  FMNMX.FTZ R8, R167, R8, !PT ;  /* 0x00000008a7087209 */ /* 0x000fe40007810000 */
[----:B------:R-:W-:-:S02]  /*7ee0*/  ISETP.LT.OR P4, PT, R181, 0x9, P4 ;  /* 0x00000009b500780c */ /* 0x000fc40002781670 */
[----:B------:R-:W-:Y:S02]  /*7ef0*/  FMNMX.FTZ R8, R171, R8, !PT ;  /* 0x00000008ab087209 */ /* 0x000fe40007810000 */
[----:B------:R-:W-:Y:S02]  /*7f00*/  ISETP.LT.OR P5, PT, R181, 0xa, P5 ;  /* 0x0000000ab500780c */ /* 0x000fe40002fa1670 */
[----:B------:R-:W-:Y:S02]  /*7f10*/  FMNMX.FTZ R8, R173, R8, !PT ;  /* 0x00000008ad087209 */ /* 0x000fe40007810000 */
[----:B------:R-:W-:Y:S02]  /*7f20*/  ISETP.GT.AND P0, PT, R180, 0x38, P2 ;  /* 0x00000038b400780c */ /* 0x000fe40001704270 */
[----:B------:R-:W-:Y:S02]  /*7f30*/  FMNMX.FTZ R8, R176, R8, !PT ;  /* 0x00000008b0087209 */ /* 0x000fe40007810000 */
[----:B------:R-:W-:-:S02]  /*7f40*/  FSEL R11, R11, -INF , !P3 ;  /* 0xff8000000b0b7808 */ /* 0x000fc40005800000 */
[----:B------:R-:W-:Y:S02]  /*7f50*/  FSEL R14, R14, -INF , !P4 ;  /* 0xff8000000e0e7808 */ /* 0x000fe40006000000 */
[----:B------:R-:W-:Y:S02]  /*7f60*/  FSEL R15, R15, -INF , !P5 ;  /* 0xff8000000f0f7808 */ /* 0x000fe40006800000 */
[C---:B------:R-:W-:Y:S02]  /*7f70*/  ISETP.GT.AND P6, PT, R180.reuse, 0x10, P2 ;  /* 0x00000010b400780c */ /* 0x040fe400017c4270 */
[C---:B------:R-:W-:Y:S02]  /*7f80*/  ISETP.GT.AND P3, PT, R180.reuse, 0x11, P2 ;  /* 0x00000011b400780c */ /* 0x040fe40001764270 */
[C---:B------:R-:W-:Y:S02]  /*7f90*/  ISETP.GT.AND P4, PT, R180.reuse, 0x18, P2 ;  /* 0x00000018b400780c */ /* 0x040fe40001784270 */
[----:B------:R-:W-:-:S02]  /*7fa0*/  ISETP.GT.AND P5, PT, R180, 0x19, P2 ;  /* 0x00000019b400780c */ /* 0x000fc400017a4270 */
[----:B------:R-:W-:Y:S02]  /*7fb0*/  FMNMX.FTZ R8, R177, R8, !PT ;  /* 0x00000008b1087209 */ /* 0x000fe40007810000 */
[C---:B------:R-:W-:Y:S02]  /*7fc0*/  ISETP.LT.OR P6, PT, R181.reuse, 0x11, P6 ;  /* 0x00000011b500780c */ /* 0x040fe400037c1670 */
[C---:B------:R-:W-:Y:S01]  /*7fd0*/  ISETP.LT.OR P3, PT, R181.reuse, 0x12, P3 ;  /* 0x00000012b500780c */ /* 0x040fe20001f61670 */
[----:B------:R-:W0:Y:S01]  /*7fe0*/  SHFL.BFLY PT, R9, R8, 0x2, 0x1f ;  /* 0x0c401f0008097f89 */ /* 0x000e2200000e0000 */
[C---:B------:R-:W-:Y:S02]  /*7ff0*/  ISETP.LT.OR P4, PT, R181.reuse, 0x19, P4 ;  /* 0x00000019b500780c */ /* 0x040fe40002781670 */
[----:B------:R-:W-:Y:S02]  /*8000*/  ISETP.LT.OR P5, PT, R181, 0x1a, P5 ;  /* 0x0000001ab500780c */ /* 0x000fe40002fa1670 */
[----:B------:R-:W-:-:S02]  /*8010*/  LOP3.LUT R18, R18, 0xfffffff7, RZ, 0xc0, !PT ;  /* 0xfffffff712127812 */ /* 0x000fc400078ec0ff */
[----:B------:R-:W-:Y:S02]  /*8020*/  FSEL R152, R152, -INF , !P6 ;  /* 0xff80000098987808 */ /* 0x000fe40007000000 */
[----:B------:R-:W-:Y:S02]  /*8030*/  FSEL R153, R153, -INF , !P3 ;  /* 0xff80000099997808 */ /* 0x000fe40005800000 */
[----:B------:R-:W-:Y:S02]  /*8040*/  FSEL R156, R156, -INF , !P4 ;  /* 0xff8000009c9c7808 */ /* 0x000fe40006000000 */
[----:B------:R-:W-:Y:S02]  /*8050*/  FSEL R157, R157, -INF , !P5 ;  /* 0xff8000009d9d7808 */ /* 0x000fe40006800000 */
[----:B------:R-:W-:Y:S02]  /*8060*/  @P0 LOP3.LUT R18, R18, 0x8, RZ, 0xfc, !PT ;  /* 0x0000000812120812 */ /* 0x000fe400078efcff */
[----:B------:R-:W-:-:S02]  /*8070*/  ISETP.GT.AND P1, PT, R180, 0x20, P2 ;  /* 0x00000020b400780c */ /* 0x000fc40001724270 */
[C---:B------:R-:W-:Y:S02]  /*8080*/  ISETP.GT.AND P3, PT, R180.reuse, 0x21, P2 ;  /* 0x00000021b400780c */ /* 0x040fe40001764270 */
[C---:B------:R-:W-:Y:S02]  /*8090*/  ISETP.GT.AND P4, PT, R180.reuse, 0x28, P2 ;  /* 0x00000028b400780c */ /* 0x040fe40001784270 */
[C---:B------:R-:W-:Y:S02]  /*80a0*/  ISETP.GT.AND P5, PT, R180.reuse, 0x29, P2 ;  /* 0x00000029b400780c */ /* 0x040fe400017a4270 */
[C---:B------:R-:W-:Y:S02]  /*80b0*/  ISETP.GT.AND P6, PT, R180.reuse, 0x30, P2 ;  /* 0x00000030b400780c */ /* 0x040fe400017c4270 */
[C---:B------:R-:W-:Y:S02]  /*80c0*/  ISETP.GT.AND P0, PT, R180.reuse, RZ, P2 ;  /* 0x000000ffb400720c */ /* 0x040fe40001704270 */
[----:B------:R-:W-:-:S02]  /*80d0*/  ISETP.GT.AND P2, PT, R180, 0x39, P2 ;  /* 0x00000039b400780c */ /* 0x000fc40001744270 */
[----:B------:R-:W-:Y:S02]  /*80e0*/  LOP3.LUT R18, R18, 0xffffffdf, RZ, 0xc0, !PT ;  /* 0xffffffdf12127812 */ /* 0x000fe400078ec0ff */
[C---:B------:R-:W-:Y:S02]  /*80f0*/  ISETP.LT.OR P1, PT, R181.reuse, 0x21, P1 ;  /* 0x00000021b500780c */ /* 0x040fe40000f21670 */
[----:B0-----:R-:W-:Y:S02]  /*8100*/  FMNMX.FTZ R8, R8, R9, !PT ;  /* 0x0000000908087209 */ /* 0x001fe40007810000 */
[C---:B------:R-:W-:Y:S02]  /*8110*/  ISETP.LT.OR P0, PT, R181.reuse, 0x1, P0 ;  /* 0x00000001b500780c */ /* 0x040fe40000701670 */
[----:B------:R-:W-:Y:S01]  /*8120*/  ISETP.LT.OR P6, PT, R181, 0x31, P6 ;  /* 0x00000031b500780c */ /* 0x000fe200037c1670 */
[----:B------:R-:W0:Y:S01]  /*8130*/  SHFL.BFLY PT, R9, R8, 0x1, 0x1f ;  /* 0x0c201f0008097f89 */ /* 0x000e2200000e0000 */
[----:B------:R-:W-:-:S02]  /*8140*/  FSEL R10, R10, -INF , !P0 ;  /* 0xff8000000a0a7808 */ /* 0x000fc40004000000 */
[----:B------:R-:W-:-:S04]  /*8150*/  @P2 LOP3.LUT R18, R18, 0x20, RZ, 0xfc, !PT ;  /* 0x0000002012122812 */ /* 0x000fc800078efcff */
[C---:B------:R-:W-:Y:S02]  /*8160*/  LOP3.LUT P2, RZ, R18.reuse, 0x8, RZ, 0xc0, !PT ;  /* 0x0000000812ff7812 */ /* 0x040fe4000784c0ff */
[----:B------:R-:W-:Y:S02]  /*8170*/  LOP3.LUT R18, R18, 0xfffffeff, RZ, 0xc0, !PT ;  /* 0xfffffeff12127812 */ /* 0x000fe400078ec0ff */
[C---:B------:R-:W-:Y:S02]  /*8180*/  ISETP.LT.OR P2, PT, R181.reuse, 0x39, P2 ;  /* 0x00000039b500780c */ /* 0x040fe40001741670 */
[----:B------:R-:W-:Y:S02]  /*8190*/  @P1 LOP3.LUT R18, R18, 0x100, RZ, 0xfc, !PT ;  /* 0x0000010012121812 */ /* 0x000fe400078efcff */
[----:B------:R-:W-:Y:S02]  /*81a0*/  ISETP.LT.OR P1, PT, R181, 0x22, P3 ;  /* 0x00000022b500780c */ /* 0x000fe40001f21670 */
[----:B------:R-:W-:-:S02]  /*81b0*/  LOP3.LUT P3, RZ, R18, 0x2, RZ, 0xc0, !PT ;  /* 0x0000000212ff7812 */ /* 0x000fc4000786c0ff */
[----:B------:R-:W-:Y:S02]  /*81c0*/  LOP3.LUT R18, R18, 0xffffffbf, RZ, 0xc0, !PT ;  /* 0xffffffbf12127812 */ /* 0x000fe400078ec0ff */
[----:B------:R-:W-:Y:S02]  /*81d0*/  ISETP.LT.OR P3, PT, R181, 0x32, P3 ;  /* 0x00000032b500780c */ /* 0x000fe40001f61670 */
[----:B------:R-:W-:Y:S02]  /*81e0*/  FSEL R174, R174, -INF , !P2 ;  /* 0xff800000aeae7808 */ /* 0x000fe40005000000 */
[----:B0-----:R-:W-:Y:S02]  /*81f0*/  FMNMX.FTZ R8, R8, R9, !PT ;  /* 0x0000000908087209 */ /* 0x001fe40007810000 */
[----:B------:R-:W-:Y:S02]  /*8200*/  FSEL R170, R170, -INF , !P3 ;  /* 0xff800000aaaa7808 */ /* 0x000fe40005800000 */
[----:B------:R-:W-:-:S02]  /*8210*/  @P1 LOP3.LUT R18, R18, 0x40, RZ, 0xfc, !PT ;  /* 0x0000004012121812 */ /* 0x000fc400078efcff */
[C---:B------:R-:W-:Y:S02]  /*8220*/  ISETP.LT.OR P1, PT, R181.reuse, 0x29, P4 ;  /* 0x00000029b500780c */ /* 0x040fe40002721670 */
[C---:B------:R-:W-:Y:S02]  /*8230*/  LOP3.LUT P4, RZ, R18.reuse, 0x20, RZ, 0xc0, !PT ;  /* 0x0000002012ff7812 */ /* 0x040fe4000788c0ff */
[----:B------:R-:W-:Y:S02]  /*8240*/  LOP3.LUT R18, R18, 0xffffffef, RZ, 0xc0, !PT ;  /* 0xffffffef12127812 */ /* 0x000fe400078ec0ff */
[----:B------:R-:W-:Y:S02]  /*8250*/  ISETP.LT.OR P4, PT, R181, 0x3a, P4 ;  /* 0x0000003ab500780c */ /* 0x000fe40002781670 */
[----:B------:R-:W-:Y:S02]  /*8260*/  ISETP.NE.AND P2, PT, R17, RZ, PT ;  /* 0x000000ff1100720c */ /* 0x000fe40003f45270 */
[----:B------:R-:W-:-:S03]  /*8270*/  FSEL R175, R175, -INF , !P4 ;  /* 0xff800000afaf7808 */ /* 0x000fc60006000000 */
[----:B------:R-:W-:Y:S02]  /*8280*/  @P1 LOP3.LUT R18, R18, 0x10, RZ, 0xfc, !PT ;  /* 0x0000001012121812 */ /* 0x000fe400078efcff */
[----:B------:R-:W-:Y:S02]  /*8290*/  ISETP.LT.OR P1, PT, R181, 0x2a, P5 ;  /* 0x0000002ab500780c */ /* 0x000fe40002f21670 */
[----:B------:R-:W-:Y:S02]  /*82a0*/  FSETP.NEU.FTZ.AND P5, PT, R8, -INF , PT ;  /* 0xff8000000800780b */ /* 0x000fe40003fbd000 */
[----:B------:R-:W-:Y:S02]  /*82b0*/  LOP3.LUT R18, R18, 0xffffbfff, RZ, 0xc0, !PT ;  /* 0xffffbfff12127812 */ /* 0x000fe400078ec0ff */
[----:B------:R-:W-:-:S05]  /*82c0*/  FSEL R9, R8, RZ, P5 ;  /* 0x000000ff08097208 */ /* 0x000fca0002800000 */
[----:B------:R-:W-:Y:S01]  /*82d0*/  FADD.FTZ R5, -R9, R5 ;  /* 0x0000000509057221 */ /* 0x000fe20000010100 */
[----:B------:R-:W-:Y:S01]  /*82e0*/  FMUL.FTZ R9, R8, UR10 ;  /* 0x0000000a08097c20 */ /* 0x000fe20008410000 */
[----:B------:R-:W-:Y:S02]  /*82f0*/  @P1 LOP3.LUT R18, R18, 0x4000, RZ, 0xfc, !PT ;  /* 0x0000400012121812 */ /* 0x000fe400078efcff */
[----:B------:R-:W-:Y:S02]  /*8300*/  FMUL.FTZ R5, R5, UR10 ;  /* 0x0000000a05057c20 */ /* 0x000fe40008410000 */
[----:B------:R-:W-:Y:S02]  /*8310*/  FSEL R9, R9, RZ, P5 ;  /* 0x000000ff09097208 */ /* 0x000fe40002800000 */
[----:B------:R-:W-:-:S03]  /*8320*/  LOP3.LUT R18, R18, 0xffff7fff, RZ, 0xc0, !PT ;  /* 0xffff7fff12127812 */ /* 0x000fc600078ec0ff */
        /* <DEDUP_REMOVED lines=15> */
[----:B------:R-:W-:Y:S01]  /*8420*/  FFMA.FTZ R177, R177, UR10, -R9 ;  /* 0x0000000ab1b17c23 */ /* 0x000fe20008010809 */
[----:B------:R-:W-:Y:S01]  /*8430*/  FMNMX.FTZ R9, R10, R6, !PT ;  /* 0x000000060a097209 */ /* 0x000fe20007810000 */
[----:B------:R-:W-:Y:S01]  /*8440*/  MUFU.EX2 R12, R12 ;  /* 0x0000000c000c7308 */ /* 0x000fe20000000800 */
[----:B------:R-:W-:-:S02]  /*8450*/  @P6 LOP3.LUT R18, R18, 0x8000, RZ, 0xfc, !PT ;  /* 0x0000800012126812 */ /* 0x000fc400078efcff */
[----:B------:R-:W-:Y:S02]  /*8460*/  FMNMX.FTZ R9, R11, R9, !PT ;  /* 0x000000090b097209 */ /* 0x000fe40007810000 */
[----:B------:R-:W-:Y:S02]  /*8470*/  LOP3.LUT P6, RZ, R18, 0x100, RZ, 0xc0, !PT ;  /* 0x0000010012ff7812 */ /* 0x000fe400078cc0ff */
[----:B------:R-:W-:Y:S01]  /*8480*/  FMNMX.FTZ R9, R14, R9, !PT ;  /* 0x000000090e097209 */ /* 0x000fe20007810000 */
[----:B------:R-:W-:Y:S01]  /*8490*/  MUFU.EX2 R13, R13 ;  /* 0x0000000d000d7308 */ /* 0x000fe20000000800 */
[----:B------:R-:W-:Y:S02]  /*84a0*/  LOP3.LUT P1, RZ, R18, 0x40, RZ, 0xc0, !PT ;  /* 0x0000004012ff7812 */ /* 0x000fe4000782c0ff */
[----:B------:R-:W-:Y:S02]  /*84b0*/  FMNMX.FTZ R9, R15, R9, !PT ;  /* 0x000000090f097209 */ /* 0x000fe40007810000 */
[----:B------:R-:W-:-:S02]  /*84c0*/  FSEL R160, R160, -INF , !P6 ;  /* 0xff800000a0a07808 */ /* 0x000fc40007000000 */
[----:B------:R-:W-:Y:S01]  /*84d0*/  FMNMX.FTZ R9, R152, R9, !PT ;  /* 0x0000000998097209 */ /* 0x000fe20007810000 */
[----:B------:R-:W-:Y:S01]  /*84e0*/  MUFU.EX2 R20, R20 ;  /* 0x0000001400147308 */ /* 0x000fe20000000800 */
[----:B------:R-:W-:Y:S02]  /*84f0*/  LOP3.LUT P5, RZ, R18, 0x10, RZ, 0xc0, !PT ;  /* 0x0000001012ff7812 */ /* 0x000fe400078ac0ff */
[----:B------:R-:W-:Y:S02]  /*8500*/  FMNMX.FTZ R9, R153, R9, !PT ;  /* 0x0000000999097209 */ /* 0x000fe40007810000 */
[----:B------:R-:W-:Y:S02]  /*8510*/  FSEL R161, R161, -INF , !P1 ;  /* 0xff800000a1a17808 */ /* 0x000fe40004800000 */
[----:B------:R-:W-:Y:S01]  /*8520*/  FMNMX.FTZ R9, R156, R9, !PT ;  /* 0x000000099c097209 */ /* 0x000fe20007810000 */
[----:B------:R-:W-:Y:S01]  /*8530*/  MUFU.EX2 R21, R21 ;  /* 0x0000001500157308 */ /* 0x000fe20000000800 */
[----:B------:R-:W-:-:S02]  /*8540*/  LOP3.LUT P1, RZ, R18, 0x4000, RZ, 0xc0, !PT ;  /* 0x0000400012ff7812 */ /* 0x000fc4000782c0ff */
[----:B------:R-:W-:Y:S02]  /*8550*/  FMNMX.FTZ R9, R157, R9, !PT ;  /* 0x000000099d097209 */ /* 0x000fe40007810000 */
[----:B------:R-:W-:Y:S02]  /*8560*/  FSEL R164, R164, -INF , !P5 ;  /* 0xff800000a4a47808 */ /* 0x000fe40006800000 */
[----:B------:R-:W-:Y:S01]  /*8570*/  FMNMX.FTZ R9, R160, R9, !PT ;  /* 0x00000009a0097209 */ /* 0x000fe20007810000 */
[----:B------:R-:W-:Y:S01]  /*8580*/  MUFU.EX2 R155, R155 ;  /* 0x0000009b009b7308 */ /* 0x000fe20000000800 */
[----:B------:R-:W-:Y:S02]  /*8590*/  LOP3.LUT P6, RZ, R18, 0x8000, RZ, 0xc0, !PT ;  /* 0x0000800012ff7812 */ /* 0x000fe400078cc0ff */
[----:B------:R-:W-:Y:S02]  /*85a0*/  FMNMX.FTZ R9, R161, R9, !PT ;  /* 0x00000009a1097209 */ /* 0x000fe40007810000 */
[----:B------:R-:W-:-:S02]  /*85b0*/  FSEL R165, R165, -INF , !P1 ;  /* 0xff800000a5a57808 */ /* 0x000fc40004800000 */
[----:B------:R-:W-:Y:S01]  /*85c0*/  FMNMX.FTZ R9, R164, R9, !PT ;  /* 0x00000009a4097209 */ /* 0x000fe20007810000 */
[----:B------:R-:W-:Y:S01]  /*85d0*/  MUFU.EX2 R158, R158 ;  /* 0x0000009e009e7308 */ /* 0x000fe20000000800 */
[----:B------:R-:W-:Y:S02]  /*85e0*/  FSEL R169, R169, -INF , !P6 ;  /* 0xff800000a9a97808 */ /* 0x000fe40007000000 */
[----:B------:R-:W-:Y:S02]  /*85f0*/  FMNMX.FTZ R9, R165, R9, !PT ;  /* 0x00000009a5097209 */ /* 0x000fe40007810000 */
[C---:B------:R-:W-:Y:S02]  /*8600*/  LOP3.LUT P0, RZ, R18.reuse, 0x2000, RZ, 0xc0, !PT ;  /* 0x0000200012ff7812 */ /* 0x040fe4000780c0ff */
[----:B------:R-:W-:Y:S01]  /*8610*/  FMNMX.FTZ R9, R169, R9, !PT ;  /* 0x00000009a9097209 */ /* 0x000fe20007810000 */
[----:B------:R-:W-:Y:S01]  /*8620*/  MUFU.EX2 R159, R159 ;  /* 0x0000009f009f7308 */ /* 0x000fe20000000800 */
[----:B------:R-:W-:-:S02]  /*8630*/  LOP3.LUT P1, RZ, R18, 0x1000, RZ, 0xc0, !PT ;  /* 0x0000100012ff7812 */ /* 0x000fc4000782c0ff */
[----:B------:R-:W-:-:S04]  /*8640*/  FMNMX.FTZ R9, R170, R9, !PT ;  /* 0x00000009aa097209 */ /* 0x000fc80007810000 */
[----:B------:R-:W-:Y:S01]  /*8650*/  FMNMX.FTZ R9, R174, R9, !PT ;  /* 0x00000009ae097209 */ /* 0x000fe20007810000 */
[----:B------:R-:W-:Y:S03]  /*8660*/  MUFU.EX2 R162, R162 ;  /* 0x000000a200a27308 */ /* 0x000fe60000000800 */
[----:B------:R-:W-:-:S05]  /*8670*/  FMNMX.FTZ R9, R175, R9, !PT ;  /* 0x00000009af097209 */ /* 0x000fca0007810000 */
[----:B------:R-:W0:Y:S01]  /*8680*/  SHFL.BFLY PT, R172, R9, 0x2, 0x1f ;  /* 0x0c401f0009ac7f89 */ /* 0x000e2200000e0000 */
[----:B------:R-:W-:Y:S08]  /*8690*/  MUFU.EX2 R163, R163 ;  /* 0x000000a300a37308 */ /* 0x000ff00000000800 */
[----:B------:R-:W-:Y:S08]  /*86a0*/  MUFU.EX2 R166, R166 ;  /* 0x000000a600a67308 */ /* 0x000ff00000000800 */
[----:B------:R-:W-:Y:S01]  /*86b0*/  MUFU.EX2 R167, R167 ;  /* 0x000000a700a77308 */ /* 0x000fe20000000800 */
[----:B0-----:R-:W-:-:S07]  /*86c0*/  FMNMX.FTZ R9, R9, R172, !PT ;  /* 0x000000ac09097209 */ /* 0x001fce0007810000 */
[----:B------:R-:W-:Y:S01]  /*86d0*/  MUFU.EX2 R173, R173 ;  /* 0x000000ad00ad7308 */ /* 0x000fe20000000800 */
[----:B------:R-:W0:Y:S07]  /*86e0*/  SHFL.BFLY PT, R172, R9, 0x1, 0x1f ;  /* 0x0c201f0009ac7f89 */ /* 0x000e2e00000e0000 */
[----:B------:R-:W-:Y:S08]  /*86f0*/  MUFU.EX2 R176, R176 ;  /* 0x000000b000b07308 */ /* 0x000ff00000000800 */
[----:B------:R-:W-:Y:S01]  /*8700*/  MUFU.EX2 R177, R177 ;  /* 0x000000b100b17308 */ /* 0x000fe20000000800 */
[----:B0-----:R-:W-:-:S07]  /*8710*/  FMNMX.FTZ R9, R9, R172, !PT ;  /* 0x000000ac09097209 */ /* 0x001fce0007810000 */
[----:B------:R0:W-:Y:S01]  /*8720*/  MUFU.EX2 R172, R154 ;  /* 0x0000009a00ac7308 */ /* 0x0001e20000000800 */
[----:B------:R-:W-:-:S04]  /*8730*/  FSETP.NEU.FTZ.AND P3, PT, R9, -INF , PT ;  /* 0xff8000000900780b */ /* 0x000fc80003f7d000 */
[----:B0-----:R-:W-:-:S05]  /*8740*/  FSEL R154, R9, RZ, P3 ;  /* 0x000000ff099a7208 */ /* 0x001fca0001800000 */
[----:B------:R-:W-:Y:S02]  /*8750*/  FADD.FTZ R154, -R154, R6 ;  /* 0x000000069a9a7221 */ /* 0x000fe40000010100 */
[----:B------:R0:W1:Y:S02]  /*8760*/  MUFU.EX2 R6, R5 ;  /* 0x0000000500067308 */ /* 0x0000640000000800 */
[----:B0-----:R-:W-:Y:S01]  /*8770*/  FMUL.FTZ R5, R154, UR10 ;  /* 0x0000000a9a057c20 */ /* 0x001fe20008410000 */
[----:B------:R-:W-:-:S04]  /*8780*/  IMAD.U32 R154, RZ, RZ, UR37 ;  /* 0x00000025ff9a7e24 */ /* 0x000fc8000f8e00ff */
[----:B------:R-:W-:Y:S01]  /*8790*/  @!P2 IMAD R154, R154, 0x40, R16 ;  /* 0x000000409a9aa824 */ /* 0x000fe200078e0210 */
[----:B------:R-:W0:Y:S01]  /*87a0*/  MUFU.EX2 R5, R5 ;  /* 0x0000000500057308 */ /* 0x000e220000000800 */
[----:B-1----:R-:W-:Y:S01]  /*87b0*/  FFMA.FTZ R3, R6, R3, R12 ;  /* 0x0000000306037223 */ /* 0x002fe2000001000c */
[-C--:B------:R-:W-:Y:S02]  /*87c0*/  FMUL.FTZ R24, R24, R6.reuse ;  /* 0x0000000618187220 */ /* 0x080fe40000410000 */
[----:B------:R-:W-:Y:S01]  /*87d0*/  @!P2 LEA R154, R154, UR46, 0x2 ;  /* 0x0000002e9a9aac11 */ /* 0x000fe2000f8e10ff */
[-C--:B------:R-:W-:Y:S01]  /*87e0*/  FMUL.FTZ R25, R25, R6.reuse ;  /* 0x0000000619197220 */ /* 0x080fe20000410000 */
[----:B------:R-:W-:Y:S01]  /*87f0*/  FADD.FTZ R3, R13, R3 ;  /* 0x000000030d037221 */ /* 0x000fe20000010000 */
[-C--:B------:R-:W-:Y:S01]  /*8800*/  FMUL.FTZ R28, R28, R6.reuse ;  /* 0x000000061c1c7220 */ /* 0x080fe20000410000 */
[-C--:B------:R-:W-:Y:S01]  /*8810*/  FMUL.FTZ R29, R29, R6.reuse ;  /* 0x000000061d1d7220 */ /* 0x080fe20000410000 */
[----:B------:R-:W-:Y:S01]  /*8820*/  @!P2 STS [R154+0x28800], R6 ;  /* 0x028800069a00a388 */ /* 0x000fe20000000800 */
[----:B------:R-:W-:Y:S01]  /*8830*/  FADD.FTZ R3, R20, R3 ;  /* 0x0000000314037221 */ /* 0x000fe20000010000 */
[-C--:B------:R-:W-:Y:S01]  /*8840*/  FMUL.FTZ R32, R32, R6.reuse ;  /* 0x0000000620207220 */ /* 0x080fe20000410000 */
[-C--:B------:R-:W-:Y:S01]  /*8850*/  FMUL.FTZ R33, R33, R6.reuse ;  /* 0x0000000621217220 */ /* 0x080fe20000410000 */
[-C--:B------:R-:W-:Y:S01]  /*8860*/  FMUL.FTZ R36, R36, R6.reuse ;  /* 0x0000000624247220 */ /* 0x080fe20000410000 */
[----:B------:R-:W-:Y:S01]  /*8870*/  FADD.FTZ R3, R21, R3 ;  /* 0x0000000315037221 */ /* 0x000fe20000010000 */
[-C--:B------:R-:W-:Y:S01]  /*8880*/  FMUL.FTZ R37, R37, R6.reuse ;  /* 0x0000000625257220 */ /* 0x080fe20000410000 */
[-C--:B------:R-:W-:Y:S01]  /*8890*/  FMUL.FTZ R40, R40, R6.reuse ;  /* 0x0000000628287220 */ /* 0x080fe20000410000 */
[----:B0-----:R0:W-:Y:S01]  /*88a0*/  @!P2 STS [R154+0x28820], R5 ;  /* 0x028820059a00a388 */ /* 0x0011e20000000800 */
[----:B------:R-:W-:Y:S01]  /*88b0*/  FADD.FTZ R3, R172, R3 ;  /* 0x00000003ac037221 */ /* 0x000fe20000010000 */
[-C--:B------:R-:W-:Y:S01]  /*88c0*/  FMUL.FTZ R41, R41, R6.reuse ;  /* 0x0000000629297220 */ /* 0x080fe20000410000 */
[-C--:B------:R-:W-:Y:S01]  /*88d0*/  FMUL.FTZ R44, R44, R6.reuse ;  /* 0x000000062c2c7220 */ /* 0x080fe20000410000 */
[-C--:B------:R-:W-:Y:S01]  /*88e0*/  FMUL.FTZ R45, R45, R6.reuse ;  /* 0x000000062d2d7220 */ /* 0x080fe20000410000 */
[----:B------:R-:W-:Y:S01]  /*88f0*/  FADD.FTZ R3, R155, R3 ;  /* 0x000000039b037221 */ /* 0x000fe20000010000 */
[-C--:B------:R-:W-:Y:S01]  /*8900*/  FMUL.FTZ R48, R48, R6.reuse ;  /* 0x0000000630307220 */ /* 0x080fe20000410000 */
[-C--:B------:R-:W-:Y:S01]  /*8910*/  FMUL.FTZ R49, R49, R6.reuse ;  /* 0x0000000631317220 */ /* 0x080fe20000410000 */
[----:B------:R-:W-:Y:S01]  /*8920*/  FMUL.FTZ R52, R52, R6 ;  /* 0x0000000634347220 */ /* 0x000fe20000410000 */
[----:B------:R-:W-:Y:S01]  /*8930*/  FADD.FTZ R3, R158, R3 ;  /* 0x000000039e037221 */ /* 0x000fe20000010000 */
[----:B0-----:R-:W-:Y:S01]  /*8940*/  FMUL.FTZ R154, R9, UR10 ;  /* 0x0000000a099a7c20 */ /* 0x001fe20008410000 */
[----:B------:R-:W-:Y:S01]  /*8950*/  F2FP.BF16.F32.PACK_AB R158, R159, R158 ;  /* 0x0000009e9f9e723e */ /* 0x000fe200000010ff */
[-C--:B------:R-:W-:Y:S01]  /*8960*/  FMUL.FTZ R53, R53, R6.reuse ;  /* 0x0000000635357220 */ /* 0x080fe20000410000 */
[----:B------:R-:W-:Y:S01]  /*8970*/  FADD.FTZ R3, R159, R3 ;  /* 0x000000039f037221 */ /* 0x000fe20000010000 */
[-C--:B------:R-:W-:Y:S01]  /*8980*/  FMUL.FTZ R56, R56, R6.reuse ;  /* 0x0000000638387220 */ /* 0x080fe20000410000 */
[----:B------:R-:W-:Y:S01]  /*8990*/  FSEL R154, R154, RZ, P3 ;  /* 0x000000ff9a9a7208 */ /* 0x000fe20001800000 */
[-C--:B------:R-:W-:Y:S01]  /*89a0*/  FMUL.FTZ R57, R57, R6.reuse ;  /* 0x0000000639397220 */ /* 0x080fe20000410000 */
[----:B------:R-:W-:Y:S01]  /*89b0*/  FADD.FTZ R3, R162, R3 ;  /* 0x00000003a2037221 */ /* 0x000fe20000010000 */
[-C--:B------:R-:W-:Y:S01]  /*89c0*/  FMUL.FTZ R60, R60, R6.reuse ;  /* 0x000000063c3c7220 */ /* 0x080fe20000410000 */
[----:B------:R-:W-:Y:S01]  /*89d0*/  FMUL.FTZ R61, R61, R6 ;  /* 0x000000063d3d7220 */ /* 0x000fe20000410000 */
[--C-:B------:R-:W-:Y:S01]  /*89e0*/  FFMA.FTZ R10, R10, UR10, -R154.reuse ;  /* 0x0000000a0a0a7c23 */ /* 0x100fe2000801089a */
[--C-:B------:R-:W-:Y:S01]  /*89f0*/  FFMA.FTZ R11, R11, UR10, -R154.reuse ;  /* 0x0000000a0b0b7c23 */ /* 0x100fe2000801089a */
[--C-:B------:R-:W-:Y:S01]  /*8a00*/  FFMA.FTZ R14, R14, UR10, -R154.reuse ;  /* 0x0000000a0e0e7c23 */ /* 0x100fe2000801089a */
[--C-:B------:R-:W-:Y:S01]  /*8a10*/  FFMA.FTZ R15, R15, UR10, -R154.reuse ;  /* 0x0000000a0f0f7c23 */ /* 0x100fe2000801089a */
[--C-:B------:R-:W-:Y:S01]  /*8a20*/  FFMA.FTZ R178, R152, UR10, -R154.reuse ;  /* 0x0000000a98b27c23 */ /* 0x100fe2000801089a */
[--C-:B------:R-:W-:Y:S01]  /*8a30*/  FFMA.FTZ R153, R153, UR10, -R154.reuse ;  /* 0x0000000a99997c23 */ /* 0x100fe2000801089a */
[----:B------:R-:W0:Y:S01]  /*8a40*/  MUFU.EX2 R10, R10 ;  /* 0x0000000a000a7308 */ /* 0x000e220000000800 */
[----:B------:R-:W-:Y:S01]  /*8a50*/  F2FP.BF16.F32.PACK_AB R152, R13, R12 ;  /* 0x0000000c0d98723e */ /* 0x000fe200000010ff */
[--C-:B------:R-:W-:Y:S01]  /*8a60*/  FFMA.FTZ R179, R156, UR10, -R154.reuse ;  /* 0x0000000a9cb37c23 */ /* 0x100fe2000801089a */
[--C-:B------:R-:W-:Y:S01]  /*8a70*/  FFMA.FTZ R157, R157, UR10, -R154.reuse ;  /* 0x0000000a9d9d7c23 */ /* 0x100fe2000801089a */
[--C-:B------:R-:W-:Y:S01]  /*8a80*/  FFMA.FTZ R180, R160, UR10, -R154.reuse ;  /* 0x0000000aa0b47c23 */ /* 0x100fe2000801089a */
[--C-:B------:R-:W-:Y:S01]  /*8a90*/  FFMA.FTZ R161, R161, UR10, -R154.reuse ;  /* 0x0000000aa1a17c23 */ /* 0x100fe2000801089a */
[--C-:B------:R-:W-:Y:S01]  /*8aa0*/  FFMA.FTZ R181, R164, UR10, -R154.reuse ;  /* 0x0000000aa4b57c23 */ /* 0x100fe2000801089a */
[--C-:B------:R-:W-:Y:S01]  /*8ab0*/  FFMA.FTZ R165, R165, UR10, -R154.reuse ;  /* 0x0000000aa5a57c23 */ /* 0x100fe2000801089a */
[----:B------:R-:W1:Y:S01]  /*8ac0*/  MUFU.EX2 R11, R11 ;  /* 0x0000000b000b7308 */ /* 0x000e620000000800 */
[C---:B------:R-:W-:Y:S01]  /*8ad0*/  FADD.FTZ R3, R163.reuse, R3 ;  /* 0x00000003a3037221 */ /* 0x040fe20000010000 */
[----:B------:R-:W-:Y:S01]  /*8ae0*/  F2FP.BF16.F32.PACK_AB R160, R163, R162 ;  /* 0x000000a2a3a0723e */ /* 0x000fe200000010ff */
[--C-:B------:R-:W-:Y:S01]  /*8af0*/  FFMA.FTZ R169, R169, UR10, -R154.reuse ;  /* 0x0000000aa9a97c23 */ /* 0x100fe2000801089a */
[--C-:B------:R-:W-:Y:S01]  /*8b00*/  FFMA.FTZ R170, R170, UR10, -R154.reuse ;  /* 0x0000000aaaaa7c23 */ /* 0x100fe2000801089a */
[--C-:B------:R-:W-:Y:S01]  /*8b10*/  FFMA.FTZ R175, R175, UR10, -R154.reuse ;  /* 0x0000000aafaf7c23 */ /* 0x100fe2000801089a */
[----:B------:R-:W-:Y:S01]  /*8b20*/  FADD.FTZ R3, R166, R3 ;  /* 0x00000003a6037221 */ /* 0x000fe20000010000 */
[----:B------:R-:W-:Y:S01]  /*8b30*/  FFMA.FTZ R174, R174, UR10, -R154 ;  /* 0x0000000aaeae7c23 */ /* 0x000fe2000801089a */
[----:B------:R-:W2:Y:S01]  /*8b40*/  MUFU.EX2 R14, R14 ;  /* 0x0000000e000e7308 */ /* 0x000ea20000000800 */
[----:B0-----:R-:W-:Y:S01]  /*8b50*/  FFMA.FTZ R4, R5, R4, R10 ;  /* 0x0000000405047223 */ /* 0x001fe2000001000a */
[C---:B------:R-:W-:Y:S01]  /*8b60*/  FADD.FTZ R3, R167.reuse, R3 ;  /* 0x00000003a7037221 */ /* 0x040fe20000010000 */
[----:B------:R-:W-:Y:S01]  /*8b70*/  F2FP.BF16.F32.PACK_AB R162, R167, R166 ;  /* 0x000000a6a7a2723e */ /* 0x000fe200000010ff */
[----:B------:R-:W-:Y:S01]  /*8b80*/  FMUL.FTZ R64, R64, R6 ;  /* 0x0000000640407220 */ /* 0x000fe20000410000 */
[----:B------:R-:W-:Y:S01]  /*8b90*/  F2FP.BF16.F32.PACK_AB R156, R155, R172 ;  /* 0x000000ac9b9c723e */ /* 0x000fe200000010ff */
[----:B------:R-:W-:Y:S01]  /*8ba0*/  FMUL.FTZ R65, R65, R6 ;  /* 0x0000000641417220 */ /* 0x000fe20000410000 */
[----:B------:R-:W-:Y:S01]  /*8bb0*/  F2FP.BF16.F32.PACK_AB R154, R21, R20 ;  /* 0x00000014159a723e */ /* 0x000fe200000010ff */
[----:B------:R-:W0:Y:S01]  /*8bc0*/  MUFU.EX2 R15, R15 ;  /* 0x0000000f000f7308 */ /* 0x000e220000000800 */
[----:B-1----:R-:W-:Y:S01]  /*8bd0*/  FADD.FTZ R4, R11, R4 ;  /* 0x000000040b047221 */ /* 0x002fe20000010000 */
[----:B------:R-:W-:Y:S01]  /*8be0*/  F2FP.BF16.F32.PACK_AB R166, R177, R176 ;  /* 0x000000b0b1a6723e */ /* 0x000fe200000010ff */
        /* <DEDUP_REMOVED lines=12> */
[----:B------:R-:W-:Y:S01]  /*8cb0*/  FMUL.FTZ R88, R88, R6 ;  /* 0x0000000658587220 */ /* 0x000fe20000410000 */
[----:B------:R2:W3:Y:S01]  /*8cc0*/  MUFU.EX2 R12, R153 ;  /* 0x00000099000c7308 */ /* 0x0004e20000000800 */
[C---:B0-----:R-:W-:Y:S01]  /*8cd0*/  FADD.FTZ R4, R15.reuse, R4 ;  /* 0x000000040f047221 */ /* 0x041fe20000010000 */
[----:B------:R-:W-:Y:S01]  /*8ce0*/  F2FP.BF16.F32.PACK_AB R155, R15, R14 ;  /* 0x0000000e0f9b723e */ /* 0x000fe200000010ff */
[-C--:B------:R-:W-:Y:S01]  /*8cf0*/  FMUL.FTZ R89, R89, R6.reuse ;  /* 0x0000000659597220 */ /* 0x080fe20000410000 */
[-C--:B------:R-:W-:Y:S01]  /*8d00*/  FMUL.FTZ R92, R92, R6.reuse ;  /* 0x000000065c5c7220 */ /* 0x080fe20000410000 */
[-C--:B------:R-:W-:Y:S01]  /*8d10*/  FMUL.FTZ R93, R93, R6.reuse ;  /* 0x000000065d5d7220 */ /* 0x080fe20000410000 */
[-C--:B------:R-:W-:Y:S01]  /*8d20*/  FMUL.FTZ R96, R96, R6.reuse ;  /* 0x0000000660607220 */ /* 0x080fe20000410000 */
[----:B------:R-:W-:Y:S01]  /*8d30*/  FMUL.FTZ R97, R97, R6 ;  /* 0x0000000661617220 */ /* 0x000fe20000410000 */
        /* <DEDUP_REMOVED lines=20> */
[-C--:B------:R-:W-:Y:S01]  /*8e80*/  FMUL.FTZ R121, R121, R6.reuse ;  /* 0x0000000679797220 */ /* 0x080fe20000410000 */
[-C--:B------:R-:W-:Y:S01]  /*8e90*/  FMUL.FTZ R124, R124, R6.reuse ;  /* 0x000000067c7c7220 */ /* 0x080fe20000410000 */
[-C--:B------:R-:W-:Y:S01]  /*8ea0*/  FMUL.FTZ R125, R125, R6.reuse ;  /* 0x000000067d7d7220 */ /* 0x080fe20000410000 */
[-C--:B------:R-:W-:Y:S01]  /*8eb0*/  FMUL.FTZ R128, R128, R6.reuse ;  /* 0x0000000680807220 */ /* 0x080fe20000410000 */
[-C--:B------:R-:W-:Y:S01]  /*8ec0*/  FMUL.FTZ R129, R129, R6.reuse ;  /* 0x0000000681817220 */ /* 0x080fe20000410000 */
[----:B------:R-:W0:Y:S01]  /*8ed0*/  MUFU.EX2 R161, R161 ;  /* 0x000000a100a17308 */ /* 0x000e220000000800 */
[C---:B--2---:R-:W-:Y:S01]  /*8ee0*/  FADD.FTZ R4, R13.reuse, R4 ;  /* 0x000000040d047221 */ /* 0x044fe20000010000 */
[----:B------:R-:W-:Y:S01]  /*8ef0*/  F2FP.BF16.F32.PACK_AB R159, R13, R159 ;  /* 0x0000009f0d9f723e */ /* 0x000fe200000010ff */
[----:B------:R1:W-:Y:S01]  /*8f00*/  STSM.16.M88.4 [R19+0x26800], R152 ;  /* 0x0268009813007844 */ /* 0x0003e20000000200 */
[-C--:B------:R-:W-:Y:S01]  /*8f10*/  FMUL.FTZ R132, R132, R6.reuse ;  /* 0x0000000684847220 */ /* 0x080fe20000410000 */
[-C--:B------:R-:W-:Y:S01]  /*8f20*/  FMUL.FTZ R133, R133, R6.reuse ;  /* 0x0000000685857220 */ /* 0x080fe20000410000 */
[-C--:B------:R-:W-:Y:S01]  /*8f30*/  FMUL.FTZ R136, R136, R6.reuse ;  /* 0x0000000688887220 */ /* 0x080fe20000410000 */
[----:B------:R1:W-:Y:S01]  /*8f40*/  STSM.16.M88.4 [R22], R156 ;  /* 0x0000009c16007844 */ /* 0x0003e20000000200 */
[----:B------:R-:W2:Y:S01]  /*8f50*/  MUFU.EX2 R163, R181 ;  /* 0x000000b500a37308 */ /* 0x000ea20000000800 */
        /* <DEDUP_REMOVED lines=8> */
[C---:B0-----:R-:W-:Y:S01]  /*8fe0*/  FADD.FTZ R4, R161.reuse, R4 ;  /* 0x00000004a1047221 */ /* 0x041fe20000010000 */
[----:B------:R-:W-:Y:S01]  /*8ff0*/  F2FP.BF16.F32.PACK_AB R161, R161, R180 ;  /* 0x000000b4a1a1723e */ /* 0x000fe200000010ff */
[----:B------:R-:W-:Y:S01]  /*9000*/  FMUL.FTZ R149, R149, R6 ;  /* 0x0000000695957220 */ /* 0x000fe20000410000 */
[-C--:B------:R-:W-:Y:S01]  /*9010*/  FMUL.FTZ R26, R26, R5.reuse ;  /* 0x000000051a1a7220 */ /* 0x080fe20000410000 */
[-C--:B------:R-:W-:Y:S01]  /*9020*/  FMUL.FTZ R27, R27, R5.reuse ;  /* 0x000000051b1b7220 */ /* 0x080fe20000410000 */
[-C--:B------:R-:W-:Y:S01]  /*9030*/  FMUL.FTZ R30, R30, R5.reuse ;  /* 0x000000051e1e7220 */ /* 0x080fe20000410000 */
[-C--:B------:R-:W-:Y:S01]  /*9040*/  FMUL.FTZ R31, R31, R5.reuse ;  /* 0x000000051f1f7220 */ /* 0x080fe20000410000 */
[----:B------:R-:W0:Y:S01]  /*9050*/  MUFU.EX2 R169, R169 ;  /* 0x000000a900a97308 */ /* 0x000e220000000800 */
[----:B--2---:R-:W-:Y:S01]  /*9060*/  FADD.FTZ R4, R163, R4 ;  /* 0x00000004a3047221 */ /* 0x004fe20000010000 */
[-C--:B------:R-:W-:Y:S01]  /*9070*/  FMUL.FTZ R34, R34, R5.reuse ;  /* 0x0000000522227220 */ /* 0x080fe20000410000 */
[-C--:B------:R-:W-:Y:S01]  /*9080*/  FMUL.FTZ R35, R35, R5.reuse ;  /* 0x0000000523237220 */ /* 0x080fe20000410000 */
[-C--:B------:R-:W-:Y:S01]  /*9090*/  FMUL.FTZ R38, R38, R5.reuse ;  /* 0x0000000526267220 */ /* 0x080fe20000410000 */
        /* <DEDUP_REMOVED lines=10> */
[----:B------:R1:W-:Y:S01]  /*9140*/  STSM.16.M88.4 [R184], R160 ;  /* 0x000000a0b8007844 */ /* 0x0003e20000000200 */
[----:B------:R-:W3:Y:S01]  /*9150*/  MUFU.EX2 R164, R171 ;  /* 0x000000ab00a47308 */ /* 0x000ee20000000800 */
        /* <DEDUP_REMOVED lines=8> */
[C---:B--2---:R-:W-:Y:S01]  /*91e0*/  FADD.FTZ R4, R170.reuse, R4 ;  /* 0x00000004aa047221 */ /* 0x044fe20000010000 */
[----:B------:R-:W-:Y:S01]  /*91f0*/  F2FP.BF16.F32.PACK_AB R165, R170, R169 ;  /* 0x000000a9aaa5723e */ /* 0x000fe200000010ff */
[-C--:B------:R-:W-:Y:S01]  /*9200*/  FMUL.FTZ R66, R66, R5.reuse ;  /* 0x0000000542427220 */ /* 0x080fe20000410000 */
[-C--:B------:R-:W-:Y:S01]  /*9210*/  FMUL.FTZ R67, R67, R5.reuse ;  /* 0x0000000543437220 */ /* 0x080fe20000410000 */
[-C--:B------:R-:W-:Y:S01]  /*9220*/  FMUL.FTZ R70, R70, R5.reuse ;  /* 0x0000000546467220 */ /* 0x080fe20000410000 */
[-C--:B------:R-:W-:Y:S01]  /*9230*/  FMUL.FTZ R71, R71, R5.reuse ;  /* 0x0000000547477220 */ /* 0x080fe20000410000 */
[-C--:B------:R-:W-:Y:S01]  /*9240*/  FMUL.FTZ R74, R74, R5.reuse ;  /* 0x000000054a4a7220 */ /* 0x080fe20000410000 */
[----:B------:R-:W2:Y:S01]  /*9250*/  MUFU.EX2 R175, R175 ;  /* 0x000000af00af7308 */ /* 0x000ea20000000800 */
[----:B---3--:R-:W-:Y:S01]  /*9260*/  FADD.FTZ R3, R164, R3 ;  /* 0x00000003a4037221 */ /* 0x008fe20000010000 */
[----:B------:R-:W-:Y:S01]  /*9270*/  F2FP.BF16.F32.PACK_AB R164, R173, R164 ;  /* 0x000000a4ada4723e */ /* 0x000fe200000010ff */
[-C--:B------:R-:W-:Y:S01]  /*9280*/  FMUL.FTZ R75, R75, R5.reuse ;  /* 0x000000054b4b7220 */ /* 0x080fe20000410000 */
[-C--:B------:R-:W-:Y:S01]  /*9290*/  FMUL.FTZ R78, R78, R5.reuse ;  /* 0x000000054e4e7220 */ /* 0x080fe20000410000 */
[----:B------:R-:W-:Y:S01]  /*92a0*/  FADD.FTZ R3, R173, R3 ;  /* 0x00000003ad037221 */ /* 0x000fe20000010000 */
[-C--:B------:R-:W-:Y:S01]  /*92b0*/  FMUL.FTZ R79, R79, R5.reuse ;  /* 0x000000054f4f7220 */ /* 0x080fe20000410000 */
[-C--:B------:R-:W-:Y:S01]  /*92c0*/  FMUL.FTZ R82, R82, R5.reuse ;  /* 0x0000000552527220 */ /* 0x080fe20000410000 */
[-C--:B------:R-:W-:Y:S01]  /*92d0*/  FMUL.FTZ R83, R83, R5.reuse ;  /* 0x0000000553537220 */ /* 0x080fe20000410000 */
[----:B0-----:R-:W-:Y:S01]  /*92e0*/  FADD.FTZ R4, R167, R4 ;  /* 0x00000004a7047221 */ /* 0x001fe20000010000 */
[----:B------:R-:W-:Y:S01]  /*92f0*/  FADD.FTZ R3, R176, R3 ;  /* 0x00000003b0037221 */ /* 0x000fe20000010000 */
[-C--:B------:R-:W-:Y:S01]  /*9300*/  FMUL.FTZ R86, R86, R5.reuse ;  /* 0x0000000556567220 */ /* 0x080fe20000410000 */
[-C--:B------:R-:W-:Y:S01]  /*9310*/  FMUL.FTZ R87, R87, R5.reuse ;  /* 0x0000000557577220 */ /* 0x080fe20000410000 */
[-C--:B------:R-:W-:Y:S01]  /*9320*/  FMUL.FTZ R90, R90, R5.reuse ;  /* 0x000000055a5a7220 */ /* 0x080fe20000410000 */
[----:B------:R-:W-:Y:S01]  /*9330*/  FADD.FTZ R3, R177, R3 ;  /* 0x00000003b1037221 */ /* 0x000fe20000010000 */
[-C--:B------:R-:W-:Y:S01]  /*9340*/  FMUL.FTZ R91, R91, R5.reuse ;  /* 0x000000055b5b7220 */ /* 0x080fe20000410000 */
[----:B------:R-:W-:Y:S01]  /*9350*/  FMUL.FTZ R94, R94, R5 ;  /* 0x000000055e5e7220 */ /* 0x000fe20000410000 */
[C---:B--2---:R-:W-:Y:S01]  /*9360*/  F2FP.BF16.F32.PACK_AB R167, R175.reuse, R167 ;  /* 0x000000a7afa7723e */ /* 0x044fe200000010ff */
[----:B------:R-:W-:Y:S01]  /*9370*/  FADD.FTZ R4, R175, R4 ;  /* 0x00000004af047221 */ /* 0x000fe20000010000 */
[-C--:B------:R-:W-:Y:S01]  /*9380*/  FMUL.FTZ R95, R95, R5.reuse ;  /* 0x000000055f5f7220 */ /* 0x080fe20000410000 */
[-C--:B------:R-:W-:Y:S01]  /*9390*/  FMUL.FTZ R98, R98, R5.reuse ;  /* 0x0000000562627220 */ /* 0x080fe20000410000 */
[-C--:B------:R-:W-:Y:S01]  /*93a0*/  FMUL.FTZ R99, R99, R5.reuse ;  /* 0x0000000563637220 */ /* 0x080fe20000410000 */
[----:B------:R1:W-:Y:S01]  /*93b0*/  STSM.16.M88.4 [R23], R164 ;  /* 0x000000a417007844 */ /* 0x0003e20000000200 */
        /* <DEDUP_REMOVED lines=26> */
[----:B-1----:R-:W-:Y:S06]  /*9560*/  @!P0 BRA `(.L_x_2384) ;  /* 0x0000000000048947 */ /* 0x002fec0003800000 */
[----:B------:R-:W-:Y:S01]  /*9570*/  BPT.TRAP 0x1 ;  /* 0x000000040000795c */ /* 0x000fe20000300000 */
.L_x_2384:
[----:B------:R0:W1:Y:S01]  /*9580*/  SYNCS.PHASECHK.TRANS64.TRYWAIT P2, [UR28+0x28c50], R7 ;  /* 0x028c5007ff0075a7 */ /* 0x000062000804015c */
[----:B------:R-:W-:Y:S05]  /*9590*/  @!P0 BRA `(.L_x_2385) ;  /* 0x0000000000048947 */ /* 0x000fea0003800000 */
[----:B------:R-:W-:Y:S01]  /*95a0*/  BPT.TRAP 0x1 ;  /* 0x000000040000795c */ /* 0x000fe20000300000 */
.L_x_2385:
[----:B-1----:R-:W-:Y:S05]  /*95b0*/  @P2 BRA `(.L_x_2386) ;  /* 0x0000000000082947 */ /* 0x002fea0003800000 */
[----:B------:R-:W1:Y:S02]  /*95c0*/  SYNCS.PHASECHK.TRANS64.TRYWAIT P2, [UR28+0x28c50], R7 ;  /* 0x028c5007ff0075a7 */ /* 0x000e64000804015c */
[----:B-1----:R-:W-:Y:S05]  /*95d0*/  @!P2 BRA `(.L_x_2387) ;  /* 0x0000011c00c4a947 */ /* 0x002fea0003800000 */
.L_x_2386:
        /* <DEDUP_REMOVED lines=42> */
[----:B------:R-:W-:Y:S01]  /*9880*/  IMAD.MOV.U32 R6, RZ, RZ, R9 ;  /* 0x000000ffff067224 */ /* 0x000fe200078e0009 */
[----:B------:R-:W-:Y:S01]  /*9890*/  UMOV UR37, UR24 ;  /* 0x0000001800257c82 */ /* 0x000fe20008000000 */
[----:B------:R-:W-:-:S07]  /*98a0*/  IMAD.MOV.U32 R5, RZ, RZ, R8 ;  /* 0x000000ffff057224 */ /* 0x000fce00078e0008 */
.L_x_2371:
[----:B------:R-:W-:Y:S01]  /*98b0*/  ULDC UR6, c[0x0][0x448] ;  /* 0x0001120000067ab9 */ /* 0x000fe20000000800 */
[----:B------:R-:W-:Y:S01]  /*98c0*/  ULDC UR15, c[0x0][0x9e4] ;  /* 0x00027900000f7ab9 */ /* 0x000fe20000000800 */
[----:B------:R-:W-:Y:S02]  /*98d0*/  UISETP.NE.AND UP0, UPT, UR6, 0x1, UPT ;  /* 0x000000010600788c */ /* 0x000fe4000bf05270 */
[----:B------:R-:W-:Y:S02]  /*98e0*/  UISETP.GE.AND UP1, UPT, UR15, 0x1, UPT ;  /* 0x000000010f00788c */ /* 0x000fe4000bf26270 */
[----:B------:R-:W-:Y:S02]  /*98f0*/  UIADD3 UR11, UR42, 0x3f, URZ ;  /* 0x0000003f2a0b7890 */ /* 0x000fe4000fffe03f */
[----:B------:R-:W-:Y:S02]  /*9900*/  UIADD3 UR14, UR49, 0x1, -UR51 ;  /* 0x00000001310e7890 */ /* 0x000fe4000fffe833 */
[----:B------:R-:W-:-:S03]  /*9910*/  PLOP3.LUT P5, PT, PT, PT, UP1, 0x80, 0x0 ;  /* 0x000000000000781c */ /* 0x000fc60003faf018 */
[----:B------:R-:W-:Y:S01]  /*9920*/  @UP0 ULDC UR6, c[0x0][0x44c] ;  /* 0x0001130000060ab9 */ /* 0x000fe20000000800 */
[----:B------:R-:W-:Y:S01]  /*9930*/  @UP0 ULDC UR18, c[0x0][0x450] ;  /* 0x0001140000120ab9 */ /* 0x000fe20000000800 */
[----:B------:R-:W-:-:S04]  /*9940*/  UIMAD.WIDE.U32 UR6, UR11, UR6, URZ ;  /* 0x000000060b0672a5 */ /* 0x000fc8000f8e003f */
[----:B------:R-:W-:-:S04]  /*9950*/  @UP0 USHF.R.U32.HI UR11, URZ, UR18, UR7 ;  /* 0x000000123f0b0299 */ /* 0x000fc80008011607 */
[----:B------:R-:W-:-:S03]  /*9960*/  UIADD3 UR11, UR14, UR11, URZ ;  /* 0x0000000b0e0b7290 */ /* 0x000fc6000fffe03f */
        /* <DEDUP_REMOVED lines=13> */
.L_x_2390:
[----:B------:R-:W-:-:S11]  /*9a40*/  UISETP.NE.AND UP1, UPT, UR15, 0x1, UPT ;  /* 0x000000010f00788c */ /* 0x000fd6000bf25270 */
[----:B------:R-:W-:Y:S02]  /*9a50*/  @UP1 ULDC.64 UR18, c[0x0][0x9e8] ;  /* 0x00027a0000121ab9 */ /* 0x000fe40000000a00 */
[----:B------:R-:W-:-:S04]  /*9a60*/  UIMAD.WIDE.U32 UR6, UR11, UR18, URZ ;  /* 0x000000120b0672a5 */ /* 0x000fc8000f8e003f */
[----:B------:R-:W-:-:S12]  /*9a70*/  @UP1 USHF.R.U32.HI UR11, URZ, UR19, UR7 ;  /* 0x000000133f0b1299 */ /* 0x000fd80008011607 */
.L_x_2391:
[----:B------:R-:W-:-:S04]  /*9a80*/  UIMAD UR11, UR11, UR15, URZ ;  /* 0x0000000f0b0b72a4 */ /* 0x000fc8000f8e023f */
[----:B------:R-:W-:-:S04]  /*9a90*/  UISETP.LT.AND UP1, UPT, UR14, UR11, UPT ;  /* 0x0000000b0e00728c */ /* 0x000fc8000bf21270 */
[----:B------:R-:W-:-:S12]  /*9aa0*/  USEL UR14, UR14, UR11, !UP1 ;  /* 0x0000000b0e0e7287 */ /* 0x000fd8000c800000 */
.L_x_2389:
        /* <DEDUP_REMOVED lines=12> */
[----:B------:R-:W-:Y:S01]  /*9b70*/  UMOV UR24, UR37 ;  /* 0x0000002500187c82 */ /* 0x000fe20008000000 */
[----:B------:R-:W-:Y:S01]  /*9b80*/  ULDC UR25, c[0x0][0x9d8] ;  /* 0x0002760000197ab9 */ /* 0x000fe20000000800 */
[----:B------:R-:W-:-:S05]  /*9b90*/  ULDC UR21, c[0x0][0x988] ;  /* 0x0002620000157ab9 */ /* 0x000fca0000000800 */
.L_x_2401:
        /* <DEDUP_REMOVED lines=10> */
.L_x_2393:
[----:B------:R-:W-:Y:S01]  /*9c40*/  ULEA UR26, UR37, UR46, 0x3 ;  /* 0x0000002e251a7291 */ /* 0x000fe2000f8e183f */
[----:B0-----:R-:W-:-:S05]  /*9c50*/  IMAD.U32 R7, RZ, RZ, UR38 ;  /* 0x00000026ff077e24 */ /* 0x001fca000f8e00ff */
[----:B------:R-:W-:-:S04]  /*9c60*/  SHF.L.U32 R7, R7, 0x1f, RZ ;  /* 0x0000001f07077819 */ /* 0x000fc800000006ff */
[----:B------:R0:W3:Y:S01]  /*9c70*/  SYNCS.PHASECHK.TRANS64.TRYWAIT P2, [UR26+0x28c30], R7 ;  /* 0x028c3007ff0075a7 */ /* 0x0000e2000804015a */
[----:B------:R-:W-:Y:S05]  /*9c80*/  @!P0 BRA `(.L_x_2394) ;  /* 0x0000000000048947 */ /* 0x000fea0003800000 */
[----:B------:R-:W-:Y:S01]  /*9c90*/  BPT.TRAP 0x1 ;  /* 0x000000040000795c */ /* 0x000fe20000300000 */
.L_x_2394:
[----:B---3--:R-:W-:Y:S05]  /*9ca0*/  @P2 BRA `(.L_x_2395) ;  /* 0x0000000000082947 */ /* 0x008fea0003800000 */
[----:B------:R-:W3:Y:S02]  /*9cb0*/  SYNCS.PHASECHK.TRANS64.TRYWAIT P2, [UR26+0x28c30], R7 ;  /* 0x028c3007ff0075a7 */ /* 0x000ee4000804015a */
[----:B---3--:R-:W-:Y:S05]  /*9cc0*/  @!P2 BRA `(.L_x_2396) ;  /* 0x00000118001ca947 */ /* 0x008fea0003800000 */
.L_x_2395:
[----:B------:R-:W-:Y:S01]  /*9cd0*/  R2UR UR18, R0 ;  /* 0x00000000001272ca */ /* 0x000fe200000e0000 */
[----:B-12---:R-:W-:Y:S01]  /*9ce0*/  WARPGROUP.ARRIVE ;  /* 0x00000000000079c5 */ /* 0x006fe20000000000 */
[----:B------:R-:W-:Y:S01]  /*9cf0*/  UMOV UR19, 0x40000040 ;  /* 0x4000004000137882 */ /* 0x000fe20000000000 */
[----:B------:R-:W-:Y:S01]  /*9d00*/  UMOV UR7, 0x40000040 ;  /* 0x4000004000077882 */ /* 0x000fe20000000000 */
[----:B------:R-:W-:Y:S01]  /*9d10*/  UMOV UR11, 0x40000040 ;  /* 0x40000040000b7882 */ /* 0x000fe20000000000 */
[----:B------:R-:W-:Y:S01]  /*9d20*/  UMOV UR15, 0x40000040 ;  /* 0x40000040000f7882 */ /* 0x000fe20000000000 */
[----:B------:R-:W-:-:S07]  /*9d30*/  ISETP.NE.AND P2, PT, R17, RZ, PT ;  /* 0x000000ff1100720c */ /* 0x000fce0003f45270 */
[----:B------:R-:W-:-:S04]  /*9d40*/  ULEA UR18, UR37, UR18, 0x9 ;  /* 0x0000001225127291 */ /* 0x000fc8000f8e483f */
[----:B------:R-:W-:Y:S02]  /*9d50*/  UIADD3 UR6, UR18, 0x2, URZ ;  /* 0x0000000212067890 */ /* 0x000fe4000fffe03f */
[----:B------:R-:W-:Y:S02]  /*9d60*/  UIADD3 UR10, UR18, 0x4, URZ ;  /* 0x00000004120a7890 */ /* 0x000fe4000fffe03f */
[----:B------:R-:W-:Y:S02]  /*9d70*/  UIADD3 UR14, UR18, 0x6, URZ ;  /* 0x00000006120e7890 */ /* 0x000fe4000fffe03f */
[----:B------:R-:W-:Y:S03]  /*9d80*/  HGMMA.64x64x16.F32.BF16 R152, gdesc[UR16], RZ, !UPT, gsb0 ;  /* 0x00e00000109879f0 */ /* 0x000fe6000c0018ff */
        /* <DEDUP_REMOVED lines=8> */
[----:B------:R-:W-:-:S06]  /*9e10*/  WARPGROUP.ARRIVE ;  /* 0x00000000000079c5 */ /* 0x000fcc0000000000 */
[----:B------:R-:W-:Y:S03]  /*9e20*/  HGMMA.64x64x16.F32.BF16 R152, gdesc[UR12], R152, gsb0 ;  /* 0x00e000000c9879f0 */ /* 0x000fe60008001898 */
[----:B------:R-:W-:Y:S02]  /*9e30*/  WARPGROUP.DEPBAR.LE gsb0, 0x0 ;  /* 0x00008000000079c5 */ /* 0x000fe40000010000 */
[----:B---3--:R-:W-:Y:S01]  /*9e40*/  FMUL.FTZ R6, R152, UR25 ;  /* 0x0000001998067c20 */ /* 0x008fe20008410000 */
        /* <DEDUP_REMOVED lines=246> */
[----:B------:R-:W-:Y:S01]  /*adb0*/  FMUL.FTZ R38, R38, R8 ;  /* 0x0000000826267220 */ /* 0x000fe20000410000 */
        /* <DEDUP_REMOVED lines=120> */
.L_x_2397:
[----:B------:R1:W2:Y:S01]  /*b540*/  SYNCS.PHASECHK.TRANS64.TRYWAIT P2, [UR26+0x28c50], R7 ;  /* 0x028c5007ff0075a7 */ /* 0x0002a2000804015a */
[----:B------:R-:W-:Y:S05]  /*b550*/  @!P0 BRA `(.L_x_2398) ;  /* 0x0000000000048947 */ /* 0x000fea0003800000 */
[----:B------:R-:W-:Y:S01]  /*b560*/  BPT.TRAP 0x1 ;  /* 0x000000040000795c */ /* 0x000fe20000300000 */
.L_x_2398:
[----:B--2---:R-:W-:Y:S05]  /*b570*/  @P2 BRA `(.L_x_2399) ;  /* 0x0000000000082947 */ /* 0x004fea0003800000 */
[----:B------:R-:W2:Y:S02]  /*b580*/  SYNCS.PHASECHK.TRANS64.TRYWAIT P2, [UR26+0x28c50], R7 ;  /* 0x028c5007ff0075a7 */ /* 0x000ea4000804015a */
[----:B--2---:R-:W-:Y:S05]  /*b590*/  @!P2 BRA `(.L_x_2400) ;  /* 0x000001000000a947 */ /* 0x004fea0003800000 */
.L_x_2399:
        /* <DEDUP_REMOVED lines=40> */
[----:B------:R-:W-:-:S05]  /*b820*/  UMOV UR21, UR23 ;  /* 0x0000001700157c82 */ /* 0x000fca0008000000 */
.L_x_2392:
[----:B------:R-:W-:-:S06]  /*b830*/  UISETP.GE.AND UP1, UPT, UR21, UR48, UPT ;  /* 0x000000301500728c */ /* 0x000fcc000bf26270 */
[----:B------:R-:W-:-:S13]  /*b840*/  PLOP3.LUT P2, PT, PT, PT, UP1, 0x80, 0x0 ;  /* 0x000000000000781c */ /* 0x000fda0003f4f018 */
[----:B------:R-:W-:Y:S05]  /*b850*/  @!P2 BRA `(.L_x_2402) ;  /* 0x0000002400e4a947 */ /* 0x000fea0003800000 */
[----:B------:R-:W-:Y:S01]  /*b860*/  IMAD.MOV.U32 R10, RZ, RZ, R6 ;  /* 0x000000ffff0a7224 */ /* 0x000fe200078e0006 */
[----:B------:R-:W-:Y:S01]  /*b870*/  UMOV UR23, UR37 ;  /* 0x0000002500177c82 */ /* 0x000fe20008000000 */
[----:B------:R-:W-:Y:S01]  /*b880*/  IMAD.MOV.U32 R11, RZ, RZ, R5 ;  /* 0x000000ffff0b7224 */ /* 0x000fe200078e0005 */
[----:B------:R-:W-:Y:S01]  /*b890*/  ULDC UR24, c[0x0][0x9e4] ;  /* 0x0002790000187ab9 */ /* 0x000fe20000000800 */
[----:B------:R-:W-:Y:S01]  /*b8a0*/  ULDC UR25, c[0x0][0x9d8] ;  /* 0x0002760000197ab9 */ /* 0x000fe20000000800 */
[----:B------:R-:W-:Y:S01]  /*b8b0*/  ULDC UR22, c[0x0][0x988] ;  /* 0x0002620000167ab9 */ /* 0x000fe20000000800 */
[----:B------:R-:W-:-:S05]  /*b8c0*/  ULDC UR26, c[0x0][0x9e0] ;  /* 0x00027800001a7ab9 */ /* 0x000fca0000000800 */
.L_x_2419:
[----:B------:R-:W-:-:S04]  /*b8d0*/  UIADD3 UR37, UR23, 0x1, URZ ;  /* 0x0000000117257890 */ /* 0x000fc8000fffe03f */
[----:B------:R-:W-:-:S04]  /*b8e0*/  UISETP.NE.AND UP1, UPT, UR37, 0x2, UPT ;  /* 0x000000022500788c */ /* 0x000fc8000bf25270 */
[----:B------:R-:W-:Y:S02]  /*b8f0*/  USEL UR6, URZ, 0x1, UP1 ;  /* 0x000000013f067887 */ /* 0x000fe40008800000 */
[----:B------:R-:W-:Y:S02]  /*b900*/  USEL UR37, UR37, URZ, UP1 ;  /* 0x0000003f25257287 */ /* 0x000fe40008800000 */
[----:B------:R-:W-:Y:S01]  /*b910*/  ULOP3.LUT UR38, UR38, UR6, URZ, 0x3c, !UPT ;  /* 0x0000000626267292 */ /* 0x000fe2000f8e3c3f */
[----:B---3--:R-:W-:Y:S11]  /*b920*/  @!P0 BRA `(.L_x_2403) ;  /* 0x0000000000048947 */ /* 0x008ff60003800000 */
[----:B------:R-:W-:Y:S01]  /*b930*/  BPT.TRAP 0x1 ;  /* 0x000000040000795c */ /* 0x000fe20000300000 */
.L_x_2403:
[----:B------:R-:W-:Y:S01]  /*b940*/  ULEA UR27, UR37, UR46, 0x3 ;  /* 0x0000002e251b7291 */ /* 0x000fe2000f8e183f */
[----:B01----:R-:W-:-:S05]  /*b950*/  IMAD.U32 R7, RZ, RZ, UR38 ;  /* 0x00000026ff077e24 */ /* 0x003fca000f8e00ff */
[----:B------:R-:W-:-:S04]  /*b960*/  SHF.L.U32 R7, R7, 0x1f, RZ ;  /* 0x0000001f07077819 */ /* 0x000fc800000006ff */
[----:B------:R0:W1:Y:S01]  /*b970*/  SYNCS.PHASECHK.TRANS64.TRYWAIT P2, [UR27+0x28c30], R7 ;  /* 0x028c3007ff0075a7 */ /* 0x000062000804015b */
[----:B------:R-:W-:Y:S05]  /*b980*/  @!P0 BRA `(.L_x_2404) ;  /* 0x0000000000048947 */ /* 0x000fea0003800000 */
[----:B------:R-:W-:Y:S01]  /*b990*/  BPT.TRAP 0x1 ;  /* 0x000000040000795c */ /* 0x000fe20000300000 */
.L_x_2404:
[----:B-1----:R-:W-:Y:S05]  /*b9a0*/  @P2 BRA `(.L_x_2405) ;  /* 0x0000000000082947 */ /* 0x002fea0003800000 */
[----:B------:R-:W1:Y:S02]  /*b9b0*/  SYNCS.PHASECHK.TRANS64.TRYWAIT P2, [UR27+0x28c30], R7 ;  /* 0x028c3007ff0075a7 */ /* 0x000e64000804015b */
[----:B-1----:R-:W-:Y:S05]  /*b9c0*/  @!P2 BRA `(.L_x_2406) ;  /* 0x000000fc0008a947 */ /* 0x002fea0003800000 */
.L_x_2405:
[----:B------:R-:W-:Y:S01]  /*b9d0*/  R2UR UR18, R0 ;  /* 0x00000000001272ca */ /* 0x000fe200000e0000 */
[----:B--2---:R-:W-:Y:S01]  /*b9e0*/  WARPGROUP.ARRIVE ;  /* 0x00000000000079c5 */ /* 0x004fe20000000000 */
[----:B------:R-:W-:Y:S01]  /*b9f0*/  UMOV UR19, 0x40000040 ;  /* 0x4000004000137882 */ /* 0x000fe20000000000 */
[----:B------:R-:W-:Y:S01]  /*ba00*/  UMOV UR7, 0x40000040 ;  /* 0x4000004000077882 */ /* 0x000fe20000000000 */
[----:B------:R-:W-:Y:S01]  /*ba10*/  UMOV UR11, 0x40000040 ;  /* 0x40000040000b7882 */ /* 0x000fe20000000000 */
[----:B------:R-:W-:Y:S01]  /*ba20*/  UMOV UR15, 0x40000040 ;  /* 0x40000040000f7882 */ /* 0x000fe20000000000 */
[----:B------:R-:W-:Y:S01]  /*ba30*/  PLOP3.LUT P2, PT, PT, PT, UP0, 0x80, 0x0 ;  /* 0x000000000000781c */ /* 0x000fe20003f4f008 */
[----:B------:R-:W-:Y:S02]  /*ba40*/  IMAD.U32 R20, RZ, RZ, UR27 ;  /* 0x0000001bff147e24 */ /* 0x000fe4000f8e00ff */
[----:B------:R-:W-:-:S04]  /*ba50*/  IMAD.U32 R9, RZ, RZ, UR51 ;  /* 0x00000033ff097e24 */ /* 0x000fc8000f8e00ff */
        /* <DEDUP_REMOVED lines=20> */
[----:B------:R-:W-:Y:S02]  /*bba0*/  VIADD R172, R186, UR42 ;  /* 0x0000002abaac7c36 */ /* 0x000fe40008000000 */
[----:B------:R-:W-:Y:S01]  /*bbb0*/  FMUL.FTZ R13, R158, UR25 ;  /* 0x000000199e0d7c20 */ /* 0x000fe20008410000 */
[----:B------:R-:W-:Y:S01]  /*bbc0*/  FMUL.FTZ R158, R167, UR25 ;  /* 0x00000019a79e7c20 */ /* 0x000fe20008410000 */
[----:B------:R-:W-:Y:S01]  /*bbd0*/  FMUL.FTZ R167, R178, UR25 ;  /* 0x00000019b2a77c20 */ /* 0x000fe20008410000 */
[----:B------:R-:W-:Y:S01]  /*bbe0*/  @P2 IMAD.HI.U32 R8, R172, UR6, RZ ;  /* 0x00000006ac082c27 */ /* 0x000fe2000f8e00ff */
[----:B------:R-:W-:-:S03]  /*bbf0*/  @UP0 ULDC UR6, c[0x0][0x450] ;  /* 0x0001140000060ab9 */ /* 0x000fc60000000800 */
[----:B------:R-:W-:Y:S01]  /*bc00*/  FMUL.FTZ R5, R152, UR25 ;  /* 0x0000001998057c20 */ /* 0x000fe20008410000 */
[----:B------:R-:W-:Y:S01]  /*bc10*/  FMUL.FTZ R14, R153, UR25 ;  /* 0x00000019990e7c20 */ /* 0x000fe20008410000 */
[----:B------:R-:W-:Y:S01]  /*bc20*/  FMUL.FTZ R12, R155, UR25 ;  /* 0x000000199b0c7c20 */ /* 0x000fe20008410000 */
[----:B------:R-:W-:Y:S01]  /*bc30*/  @P2 SHF.R.U32.HI R172, RZ, UR6, R8 ;  /* 0x00000006ffac2c19 */ /* 0x000fe20008011608 */
[----:B------:R-:W-:Y:S01]  /*bc40*/  @!P1 VIADD R8, R20, 0x28c40 ;  /* 0x00028c4014089836 */ /* 0x000fe20000000000 */
[----:B------:R-:W-:Y:S01]  /*bc50*/  USHF.L.U32 UR6, UR21, 0x6, URZ ;  /* 0x0000000615067899 */ /* 0x000fe2000800063f */
[----:B------:R-:W-:Y:S01]  /*bc60*/  FMUL.FTZ R21, R156, UR25 ;  /* 0x000000199c157c20 */ /* 0x000fe20008410000 */
[----:B------:R-:W-:Y:S01]  /*bc70*/  FMUL.FTZ R152, R157, UR25 ;  /* 0x000000199d987c20 */ /* 0x000fe20008410000 */
[----:B------:R-:W2:Y:S01]  /*bc80*/  SHFL.IDX PT, R178, R172, RZ, 0x1c1f ;  /* 0x001c1fffacb27589 */ /* 0x000ea200000e0000 */
[----:B------:R-:W-:Y:S01]  /*bc90*/  @!P1 PRMT R8, RZ, 0x654, R8 ;  /* 0x00000654ff089816 */ /* 0x000fe20000000008 */
[----:B-1----:R-:W-:Y:S01]  /*bca0*/  FMUL.FTZ R6, R154, UR25 ;  /* 0x000000199a067c20 */ /* 0x002fe20008410000 */
        /* <DEDUP_REMOVED lines=20> */
[----:B------:R-:W3:Y:S01]  /*bdf0*/  MUFU.TANH R5, R5 ;  /* 0x0000000500057308 */ /* 0x000ee20000002400 */
[----:B-1----:R-:W-:-:S05]  /*be00*/  IMAD.U32 R8, RZ, RZ, UR6 ;  /* 0x00000006ff087e24 */ /* 0x002fca000f8e00ff */
[----:B------:R-:W-:Y:S02]  /*be10*/  IADD3 R8, -R2, 0x1, -R8 ;  /* 0x0000000102087810 */ /* 0x000fe40007ffe908 */
[----:B------:R-:W1:Y:S02]  /*be20*/  MUFU.TANH R14, R14 ;  /* 0x0000000e000e7308 */ /* 0x000e640000002400 */
[----:B------:R-:W-:-:S06]  /*be30*/  IADD3 R8, -R9, UR49, R8 ;  /* 0x0000003109087c10 */ /* 0x000fcc000fffe108 */
[----:B------:R-:W4:Y:S01]  /*be40*/  MUFU.TANH R6, R6 ;  /* 0x0000000600067308 */ /* 0x000f220000002400 */
[C---:B------:R-:W-:Y:S02]  /*be50*/  VIADD R182, R8.reuse, UR26 ;  /* 0x0000001a08b67c36 */ /* 0x040fe40008000000 */
[----:B------:R-:W-:Y:S02]  /*be60*/  VIADD R181, R8, UR20 ;  /* 0x0000001408b57c36 */ /* 0x000fe40008000000 */
[--C-:B--2---:R-:W-:Y:S02]  /*be70*/  IMAD.IADD R180, R182, 0x1, R178.reuse ;  /* 0x00000001b6b47824 */ /* 0x104fe400078e02b2 */
[----:B------:R-:W-:Y:S01]  /*be80*/  IMAD.IADD R179, R181, 0x1, R178 ;  /* 0x00000001b5b37824 */ /* 0x000fe200078e02b2 */
[----:B------:R-:W2:Y:S08]  /*be90*/  MUFU.TANH R12, R12 ;  /* 0x0000000c000c7308 */ /* 0x000eb00000002400 */
        /* <DEDUP_REMOVED lines=28> */
[----:B-1234-:R-:W-:Y:S05]  /*c060*/  @!P5 BRA `(.L_x_2407) ;  /* 0x00000000005cd947 */ /* 0x01efea0003800000 */
        /* <DEDUP_REMOVED lines=13> */
.L_x_2409:
[----:B------:R-:W-:-:S05]  /*c140*/  IMAD.U32 R183, RZ, RZ, UR24 ;  /* 0x00000018ffb77e24 */ /* 0x000fca000f8e00ff */
[----:B------:R-:W-:-:S13]  /*c150*/  ISETP.NE.AND P2, PT, R183, 0x1, PT ;  /* 0x00000001b700780c */ /* 0x000fda0003f45270 */
[----:B------:R-:W1:Y:S02]  /*c160*/  @P2 LDC.64 R8, c[0x0][0x9e8] ;  /* 0x00027a00ff082b82 */ /* 0x000e640000000a00 */
[----:B-1----:R-:W-:-:S05]  /*c170*/  @P2 IMAD.HI.U32 R8, R178, R8, RZ ;  /* 0x00000008b2082227 */ /* 0x002fca00078e00ff */
[----:B------:R-:W-:-:S07]  /*c180*/  @P2 SHF.R.U32.HI R178, RZ, R9, R8 ;  /* 0x00000009ffb22219 */ /* 0x000fce0000011608 */
.L_x_2410:
[----:B------:R-:W-:Y:S05]  /*c190*/  BSYNC B0 ;  /* 0x0000000000007941 */ /* 0x000fea0003800000 */
.L_x_2408:
[----:B------:R-:W-:-:S04]  /*c1a0*/  IMAD R178, R178, R183, -UR6 ;  /* 0x80000006b2b27e24 */ /* 0x000fc8000f8e02b7 */
[----:B------:R-:W-:-:S05]  /*c1b0*/  IMAD.IADD R178, R178, 0x1, -R2 ;  /* 0x00000001b2b27824 */ /* 0x000fca00078e0a02 */
[----:B------:R-:W-:Y:S02]  /*c1c0*/  VIMNMX R179, R179, R178, !PT ;  /* 0x000000b2b3b37248 */ /* 0x000fe40007fe0100 */
[----:B------:R-:W-:-:S07]  /*c1d0*/  VIADDMNMX R180, R178, R183, R180, PT ;  /* 0x000000b7b2b47246 */ /* 0x000fce00038001b4 */
.L_x_2407:
        /* <DEDUP_REMOVED lines=9> */
[C---:B------:R-:W-:Y:S02]  /*c270*/  ISETP.LT.OR P6, PT, R180.reuse, 0x2, P6 ;  /* 0x00000002b400780c */ /* 0x040fe400037c1670 */
[----:B------:R-:W-:Y:S01]  /*c280*/  ISETP.LT.OR P3, PT, R180, 0x9, P3 ;  /* 0x00000009b400780c */ /* 0x000fe20001f61670 */
[--C-:B-1----:R-:W-:Y:S01]  /*c290*/  IMAD.IADD R182, R182, 0x1, R172.reuse ;  /* 0x00000001b6b67824 */ /* 0x102fe200078e02ac */
[----:B------:R-:W-:Y:S01]  /*c2a0*/  ISETP.LT.OR P4, PT, R180, 0xa, P4 ;  /* 0x0000000ab400780c */ /* 0x000fe20002781670 */
[----:B------:R-:W-:Y:S01]  /*c2b0*/  IMAD.IADD R181, R181, 0x1, R172 ;  /* 0x00000001b5b57824 */ /* 0x000fe200078e02ac */
        /* <DEDUP_REMOVED lines=38> */
[----:B------:R-:W-:Y:S01]  /*c520*/  FSEL R177, R177, -INF , !P4 ;  /* 0xff800000b1b17808 */ /* 0x000fe20006000000 */
[----:B------:R-:W-:Y:S06]  /*c530*/  @!P5 BRA `(.L_x_2411) ;  /* 0x00000000005cd947 */ /* 0x000fec0003800000 */
        /* <DEDUP_REMOVED lines=13> */
.L_x_2413:
[----:B------:R-:W-:-:S05]  /*c610*/  IMAD.U32 R5, RZ, RZ, UR24 ;  /* 0x00000018ff057e24 */ /* 0x000fca000f8e00ff */
[----:B------:R-:W-:-:S13]  /*c620*/  ISETP.NE.AND P3, PT, R5, 0x1, PT ;  /* 0x000000010500780c */ /* 0x000fda0003f65270 */
[----:B------:R-:W0:Y:S02]  /*c630*/  @P3 LDC.64 R8, c[0x0][0x9e8] ;  /* 0x00027a00ff083b82 */ /* 0x000e240000000a00 */
[----:B0-----:R-:W-:-:S05]  /*c640*/  @P3 IMAD.HI.U32 R8, R172, R8, RZ ;  /* 0x00000008ac083227 */ /* 0x001fca00078e00ff */
[----:B------:R-:W-:-:S07]  /*c650*/  @P3 SHF.R.U32.HI R172, RZ, R9, R8 ;  /* 0x00000009ffac3219 */ /* 0x000fce0000011608 */
.L_x_2414:
[----:B------:R-:W-:Y:S05]  /*c660*/  BSYNC B0 ;  /* 0x0000000000007941 */ /* 0x000fea0003800000 */
.L_x_2412:
[----:B------:R-:W-:-:S04]  /*c670*/  IMAD R172, R172, R5, -UR6 ;  /* 0x80000006acac7e24 */ /* 0x000fc8000f8e0205 */
[----:B------:R-:W-:-:S05]  /*c680*/  IMAD.IADD R172, R172, 0x1, -R2 ;  /* 0x00000001acac7824 */ /* 0x000fca00078e0a02 */
[----:B------:R-:W-:Y:S02]  /*c690*/  VIMNMX R181, R181, R172, !PT ;  /* 0x000000acb5b57248 */ /* 0x000fe40007fe0100 */
[----:B------:R-:W-:-:S07]  /*c6a0*/  VIADDMNMX R182, R172, R5, R182, PT ;  /* 0x00000005acb67246 */ /* 0x000fce00038001b6 */
.L_x_2411:
        /* <DEDUP_REMOVED lines=22> */
[----:B------:R-:W-:Y:S02]  /*c810*/  ISETP.GT.AND P4, PT, R181, 0x1, P2 ;  /* 0x00000001b500780c */ /* 0x000fe40001784270 */
[----:B------:R-:W-:Y:S02]  /*c820*/  FMNMX.FTZ R5, R170, R5, !PT ;  /* 0x00000005aa057209 */ /* 0x000fe40007810000 */
[----:B------:R-:W-:-:S02]  /*c830*/  ISETP.LT.OR P6, PT, R182, 0x1, P6 ;  /* 0x00000001b600780c */ /* 0x000fc400037c1670 */
[----:B------:R-:W-:Y:S02]  /*c840*/  FMNMX.FTZ R5, R171, R5, !PT ;  /* 0x00000005ab057209 */ /* 0x000fe40007810000 */
[----:B------:R-:W-:Y:S02]  /*c850*/  ISETP.LT.OR P4, PT, R182, 0x2, P4 ;  /* 0x00000002b600780c */ /* 0x000fe40002781670 */
[----:B------:R-:W-:Y:S02]  /*c860*/  FMNMX.FTZ R5, R175, R5, !PT ;  /* 0x00000005af057209 */ /* 0x000fe40007810000 */
[----:B------:R-:W-:Y:S02]  /*c870*/  FSEL R12, R12, -INF , !P4 ;  /* 0xff8000000c0c7808 */ /* 0x000fe40006000000 */
[----:B------:R-:W-:Y:S02]  /*c880*/  FMNMX.FTZ R5, R176, R5, !PT ;  /* 0x00000005b0057209 */ /* 0x000fe40007810000 */
[----:B------:R-:W-:-:S02]  /*c890*/  ISETP.GT.AND P4, PT, R181, 0x10, P2 ;  /* 0x00000010b500780c */ /* 0x000fc40001784270 */
[----:B------:R-:W-:Y:S02]  /*c8a0*/  FMNMX.FTZ R5, R177, R5, !PT ;  /* 0x00000005b1057209 */ /* 0x000fe40007810000 */
[----:B------:R-:W-:-:S03]  /*c8b0*/  ISETP.LT.OR P4, PT, R182, 0x11, P4 ;  /* 0x00000011b600780c */ /* 0x000fc60002781670 */
[----:B------:R-:W0:Y:S01]  /*c8c0*/  SHFL.BFLY PT, R8, R5, 0x2, 0x1f ;  /* 0x0c401f0005087f89 */ /* 0x000e2200000e0000 */
[----:B------:R-:W-:Y:S02]  /*c8d0*/  FSEL R153, R153, -INF , !P4 ;  /* 0xff80000099997808 */ /* 0x000fe40006000000 */
[----:B------:R-:W-:-:S04]  /*c8e0*/  ISETP.GT.AND P4, PT, R181, 0x19, P2 ;  /* 0x00000019b500780c */ /* 0x000fc80001784270 */
[----:B------:R-:W-:-:S04]  /*c8f0*/  ISETP.LT.OR P4, PT, R182, 0x1a, P4 ;  /* 0x0000001ab600780c */ /* 0x000fc80002781670 */
[----:B------:R-:W-:Y:S02]  /*c900*/  FSEL R158, R158, -INF , !P4 ;  /* 0xff8000009e9e7808 */ /* 0x000fe40006000000 */
[----:B------:R-:W-:-:S04]  /*c910*/  ISETP.GT.AND P4, PT, R181, 0x28, P2 ;  /* 0x00000028b500780c */ /* 0x000fc80001784270 */
[----:B------:R-:W-:-:S04]  /*c920*/  ISETP.LT.OR P4, PT, R182, 0x29, P4 ;  /* 0x00000029b600780c */ /* 0x000fc80002781670 */
[----:B------:R-:W-:Y:S02]  /*c930*/  FSEL R163, R163, -INF , !P4 ;  /* 0xff800000a3a37808 */ /* 0x000fe40006000000 */
[----:B------:R-:W-:Y:S02]  /*c940*/  ISETP.GT.AND P4, PT, R181, 0x30, P2 ;  /* 0x00000030b500780c */ /* 0x000fe40001784270 */
[----:B0-----:R-:W-:Y:S02]  /*c950*/  FMNMX.FTZ R5, R5, R8, !PT ;  /* 0x0000000805057209 */ /* 0x001fe40007810000 */
[----:B------:R-:W-:-:S03]  /*c960*/  ISETP.LT.OR P4, PT, R182, 0x31, P4 ;  /* 0x00000031b600780c */ /* 0x000fc60002781670 */
[----:B------:R-:W0:Y:S01]  /*c970*/  SHFL.BFLY PT, R8, R5, 0x1, 0x1f ;  /* 0x0c201f0005087f89 */ /* 0x000e2200000e0000 */
[----:B------:R-:W-:Y:S02]  /*c980*/  FSEL R167, R167, -INF , !P4 ;  /* 0xff800000a7a77808 */ /* 0x000fe40006000000 */
[----:B0-----:R-:W-:-:S04]  /*c990*/  FMNMX.FTZ R5, R5, R8, !PT ;  /* 0x0000000805057209 */ /* 0x001fc80007810000 */
[C---:B------:R-:W-:Y:S01]  /*c9a0*/  FSETP.NEU.FTZ.AND P3, PT, R5.reuse, -INF , PT ;  /* 0xff8000000500780b */ /* 0x040fe20003f7d000 */
[----:B------:R-:W-:-:S03]  /*c9b0*/  FMUL.FTZ R8, R5, UR10 ;  /* 0x0000000a05087c20 */ /* 0x000fc60008410000 */
[----:B------:R-:W-:Y:S02]  /*c9c0*/  FSEL R9, R5, RZ, P3 ;  /* 0x000000ff05097208 */ /* 0x000fe40001800000 */
[----:B------:R-:W-:Y:S02]  /*c9d0*/  FSEL R8, R8, RZ, P3 ;  /* 0x000000ff08087208 */ /* 0x000fe40001800000 */
[----:B------:R-:W-:Y:S01]  /*c9e0*/  ISETP.GT.AND P3, PT, R181, 0x8, P2 ;  /* 0x00000008b500780c */ /* 0x000fe20001764270 */
[----:B------:R-:W-:Y:S02]  /*c9f0*/  FADD.FTZ R9, -R9, R11 ;  /* 0x0000000b09097221 */ /* 0x000fe40000010100 */
        /* <DEDUP_REMOVED lines=16> */
[----:B------:R-:W-:Y:S01]  /*cb00*/  FMUL.FTZ R8, R9, UR10 ;  /* 0x0000000a09087c20 */ /* 0x000fe20008410000 */
[----:B------:R-:W-:Y:S01]  /*cb10*/  MUFU.EX2 R152, R178 ;  /* 0x000000b200987308 */ /* 0x000fe20000000800 */
[----:B------:R-:W-:-:S04]  /*cb20*/  ISETP.LT.OR P3, PT, R182, 0x9, P3 ;  /* 0x00000009b600780c */ /* 0x000fc80001f61670 */
[----:B------:R-:W-:Y:S02]  /*cb30*/  FSEL R13, R13, -INF , !P3 ;  /* 0xff8000000d0d7808 */ /* 0x000fe40005800000 */
[----:B------:R-:W-:Y:S01]  /*cb40*/  ISETP.GT.AND P3, PT, R181, 0x11, P2 ;  /* 0x00000011b500780c */ /* 0x000fe20001764270 */
[----:B------:R-:W0:Y:S03]  /*cb50*/  MUFU.EX2 R8, R8 ;  /* 0x0000000800087308 */ /* 0x000e260000000800 */
[----:B------:R-:W-:-:S04]  /*cb60*/  ISETP.LT.OR P3, PT, R182, 0x12, P3 ;  /* 0x00000012b600780c */ /* 0x000fc80001f61670 */
[----:B------:R-:W-:Y:S01]  /*cb70*/  FSEL R154, R154, -INF , !P3 ;  /* 0xff8000009a9a7808 */ /* 0x000fe20005800000 */
[----:B------:R-:W1:Y:S01]  /*cb80*/  MUFU.EX2 R14, R14 ;  /* 0x0000000e000e7308 */ /* 0x000e620000000800 */
[----:B------:R-:W-:-:S04]  /*cb90*/  ISETP.GT.AND P3, PT, R181, 0x20, P2 ;  /* 0x00000020b500780c */ /* 0x000fc80001764270 */
[----:B------:R-:W-:-:S03]  /*cba0*/  ISETP.LT.OR P3, PT, R182, 0x21, P3 ;  /* 0x00000021b600780c */ /* 0x000fc60001f61670 */
[----:B------:R-:W2:Y:S01]  /*cbb0*/  MUFU.EX2 R21, R21 ;  /* 0x0000001500157308 */ /* 0x000ea20000000800 */
[----:B0-----:R-:W-:Y:S01]  /*cbc0*/  FFMA.FTZ R3, R8, R3, R152 ;  /* 0x0000000308037223 */ /* 0x001fe20000010098 */
[----:B------:R-:W-:Y:S01]  /*cbd0*/  FSEL R160, R160, -INF , !P3 ;  /* 0xff800000a0a07808 */ /* 0x000fe20005800000 */
[-C--:B------:R-:W-:Y:S01]  /*cbe0*/  FMUL.FTZ R24, R24, R8.reuse ;  /* 0x0000000818187220 */ /* 0x080fe20000410000 */
[----:B------:R-:W-:Y:S01]  /*cbf0*/  ISETP.GT.AND P3, PT, R181, 0x29, P2 ;  /* 0x00000029b500780c */ /* 0x000fe20001764270 */
[-C--:B------:R-:W-:Y:S01]  /*cc00*/  FMUL.FTZ R25, R25, R8.reuse ;  /* 0x0000000819197220 */ /* 0x080fe20000410000 */
[-C--:B------:R-:W-:Y:S01]  /*cc10*/  FMUL.FTZ R28, R28, R8.reuse ;  /* 0x000000081c1c7220 */ /* 0x080fe20000410000 */
[----:B------:R-:W-:Y:S01]  /*cc20*/  FMUL.FTZ R29, R29, R8 ;  /* 0x000000081d1d7220 */ /* 0x000fe20000410000 */
[----:B------:R-:W-:Y:S01]  /*cc30*/  ISETP.LT.OR P3, PT, R182, 0x2a, P3 ;  /* 0x0000002ab600780c */ /* 0x000fe20001f61670 */
[C---:B-1----:R-:W-:Y:S01]  /*cc40*/  FADD.FTZ R3, R14.reuse, R3 ;  /* 0x000000030e037221 */ /* 0x042fe20000010000 */
[----:B------:R-:W-:Y:S01]  /*cc50*/  F2FP.BF16.F32.PACK_AB R152, R14, R152 ;  /* 0x000000980e98723e */ /* 0x000fe200000010ff */
[----:B------:R-:W0:Y:S01]  /*cc60*/  MUFU.EX2 R11, R11 ;  /* 0x0000000b000b7308 */ /* 0x000e220000000800 */
[----:B------:R-:W-:Y:S01]  /*cc70*/  FSEL R14, R6, -INF , !P6 ;  /* 0xff800000060e7808 */ /* 0x000fe20007000000 */
[-C--:B------:R-:W-:Y:S01]  /*cc80*/  FMUL.FTZ R32, R32, R8.reuse ;  /* 0x0000000820207220 */ /* 0x080fe20000410000 */
[----:B------:R-:W-:Y:S01]  /*cc90*/  FSEL R166, R166, -INF , !P3 ;  /* 0xff800000a6a67808 */ /* 0x000fe20005800000 */
[----:B------:R-:W-:Y:S01]  /*cca0*/  FMUL.FTZ R33, R33, R8 ;  /* 0x0000000821217220 */ /* 0x000fe20000410000 */
[----:B------:R-:W-:Y:S01]  /*ccb0*/  FMNMX.FTZ R6, R14, R10, !PT ;  /* 0x0000000a0e067209 */ /* 0x000fe20007810000 */
[----:B--2---:R-:W-:Y:S01]  /*ccc0*/  FADD.FTZ R3, R21, R3 ;  /* 0x0000000315037221 */ /* 0x004fe20000010000 */
[C---:B------:R-:W-:Y:S01]  /*ccd0*/  ISETP.GT.AND P3, PT, R181.reuse, 0x31, P2 ;  /* 0x00000031b500780c */ /* 0x040fe20001764270 */
[----:B------:R-:W1:Y:S01]  /*cce0*/  MUFU.EX2 R156, R156 ;  /* 0x0000009c009c7308 */ /* 0x000e620000000800 */
[----:B------:R-:W-:Y:S01]  /*ccf0*/  FMNMX.FTZ R6, R12, R6, !PT ;  /* 0x000000060c067209 */ /* 0x000fe20007810000 */
[-C--:B------:R-:W-:Y:S01]  /*cd00*/  FMUL.FTZ R36, R36, R8.reuse ;  /* 0x0000000824247220 */ /* 0x080fe20000410000 */
[----:B------:R-:W-:Y:S01]  /*cd10*/  ISETP.GT.AND P6, PT, R181, 0x38, P2 ;  /* 0x00000038b500780c */ /* 0x000fe200017c4270 */
[----:B------:R-:W-:Y:S01]  /*cd20*/  FMUL.FTZ R37, R37, R8 ;  /* 0x0000000825257220 */ /* 0x000fe20000410000 */
[----:B------:R-:W-:Y:S01]  /*cd30*/  FMNMX.FTZ R6, R13, R6, !PT ;  /* 0x000000060d067209 */ /* 0x000fe20007810000 */
[----:B------:R-:W-:Y:S01]  /*cd40*/  FMUL.FTZ R40, R40, R8 ;  /* 0x0000000828287220 */ /* 0x000fe20000410000 */
[----:B------:R-:W-:Y:S01]  /*cd50*/  ISETP.LT.OR P3, PT, R182, 0x32, P3 ;  /* 0x00000032b600780c */ /* 0x000fe20001f61670 */
[----:B------:R-:W2:Y:S01]  /*cd60*/  MUFU.EX2 R157, R157 ;  /* 0x0000009d009d7308 */ /* 0x000ea20000000800 */
[----:B------:R-:W-:Y:S01]  /*cd70*/  FMNMX.FTZ R6, R15, R6, !PT ;  /* 0x000000060f067209 */ /* 0x000fe20007810000 */
[----:B0-----:R-:W-:Y:S01]  /*cd80*/  FADD.FTZ R3, R11, R3 ;  /* 0x000000030b037221 */ /* 0x001fe20000010000 */
[----:B------:R-:W-:Y:S01]  /*cd90*/  ISETP.GT.AND P2, PT, R181, 0x39, P2 ;  /* 0x00000039b500780c */ /* 0x000fe20001744270 */
[----:B------:R-:W-:Y:S01]  /*cda0*/  FMUL.FTZ R41, R41, R8 ;  /* 0x0000000829297220 */ /* 0x000fe20000410000 */
[----:B------:R-:W-:Y:S01]  /*cdb0*/  FMNMX.FTZ R6, R153, R6, !PT ;  /* 0x0000000699067209 */ /* 0x000fe20007810000 */
[----:B------:R-:W-:Y:S01]  /*cdc0*/  FMUL.FTZ R44, R44, R8 ;  /* 0x000000082c2c7220 */ /* 0x000fe20000410000 */
[----:B------:R-:W-:Y:S01]  /*cdd0*/  ISETP.LT.OR P6, PT, R182, 0x39, P6 ;  /* 0x00000039b600780c */ /* 0x000fe200037c1670 */
[----:B------:R-:W0:Y:S01]  /*cde0*/  MUFU.EX2 R159, R159 ;  /* 0x0000009f009f7308 */ /* 0x000e220000000800 */
[----:B------:R-:W-:Y:S01]  /*cdf0*/  FMNMX.FTZ R6, R154, R6, !PT ;  /* 0x000000069a067209 */ /* 0x000fe20007810000 */
[----:B-1----:R-:W-:Y:S01]  /*ce00*/  FADD.FTZ R3, R156, R3 ;  /* 0x000000039c037221 */ /* 0x002fe20000010000 */
[----:B------:R-:W-:Y:S01]  /*ce10*/  FSEL R169, R169, -INF , !P3 ;  /* 0xff800000a9a97808 */ /* 0x000fe20005800000 */
[----:B------:R-:W-:Y:S01]  /*ce20*/  FMUL.FTZ R45, R45, R8 ;  /* 0x000000082d2d7220 */ /* 0x000fe20000410000 */
[----:B------:R-:W-:Y:S01]  /*ce30*/  FMNMX.FTZ R6, R155, R6, !PT ;  /* 0x000000069b067209 */ /* 0x000fe20007810000 */
[----:B------:R-:W-:Y:S01]  /*ce40*/  FMUL.FTZ R48, R48, R8 ;  /* 0x0000000830307220 */ /* 0x000fe20000410000 */
[----:B------:R-:W-:Y:S01]  /*ce50*/  ISETP.LT.OR P2, PT, R182, 0x3a, P2 ;  /* 0x0000003ab600780c */ /* 0x000fe20001741670 */
[----:B------:R-:W1:Y:S01]  /*ce60*/  MUFU.EX2 R162, R162 ;  /* 0x000000a200a27308 */ /* 0x000e620000000800 */
[----:B------:R-:W-:Y:S01]  /*ce70*/  FMNMX.FTZ R6, R158, R6, !PT ;  /* 0x000000069e067209 */ /* 0x000fe20007810000 */
[----:B--2---:R-:W-:Y:S01]  /*ce80*/  FADD.FTZ R3, R157, R3 ;  /* 0x000000039d037221 */ /* 0x004fe20000010000 */
[----:B------:R-:W-:Y:S01]  /*ce90*/  FSEL R173, R173, -INF , !P6 ;  /* 0xff800000adad7808 */ /* 0x000fe20007000000 */
[----:B------:R-:W-:Y:S01]  /*cea0*/  FMUL.FTZ R49, R49, R8 ;  /* 0x0000000831317220 */ /* 0x000fe20000410000 */
[----:B------:R-:W-:Y:S01]  /*ceb0*/  FMNMX.FTZ R6, R160, R6, !PT ;  /* 0x00000006a0067209 */ /* 0x000fe20007810000 */
[----:B------:R-:W-:Y:S01]  /*cec0*/  FMUL.FTZ R52, R52, R8 ;  /* 0x0000000834347220 */ /* 0x000fe20000410000 */
[----:B------:R-:W-:Y:S01]  /*ced0*/  FSEL R174, R174, -INF , !P2 ;  /* 0xff800000aeae7808 */ /* 0x000fe20005000000 */
[----:B------:R-:W2:Y:S01]  /*cee0*/  MUFU.EX2 R164, R164 ;  /* 0x000000a400a47308 */ /* 0x000ea20000000800 */
[----:B------:R-:W-:Y:S01]  /*cef0*/  FMNMX.FTZ R6, R161, R6, !PT ;  /* 0x00000006a1067209 */ /* 0x000fe20007810000 */
[----:B0-----:R-:W-:Y:S01]  /*cf00*/  FADD.FTZ R3, R159, R3 ;  /* 0x000000039f037221 */ /* 0x001fe20000010000 */
[----:B------:R-:W-:Y:S01]  /*cf10*/  ISETP.NE.AND P3, PT, R17, RZ, PT ;  /* 0x000000ff1100720c */ /* 0x000fe20003f65270 */
[----:B------:R-:W-:Y:S01]  /*cf20*/  FMUL.FTZ R53, R53, R8 ;  /* 0x0000000835357220 */ /* 0x000fe20000410000 */
[----:B------:R-:W-:Y:S01]  /*cf30*/  FMNMX.FTZ R6, R163, R6, !PT ;  /* 0x00000006a3067209 */ /* 0x000fe20007810000 */
[----:B------:R-:W-:Y:S01]  /*cf40*/  FMUL.FTZ R56, R56, R8 ;  /* 0x0000000838387220 */ /* 0x000fe20000410000 */
[----:B------:R-:W-:Y:S01]  /*cf50*/  F2FP.BF16.F32.PACK_AB R156, R157, R156 ;  /* 0x0000009c9d9c723e */ /* 0x000fe200000010ff */
[----:B------:R-:W0:Y:S01]  /*cf60*/  MUFU.EX2 R165, R165 ;  /* 0x000000a500a57308 */ /* 0x000e220000000800 */
[----:B------:R-:W-:Y:S01]  /*cf70*/  FMNMX.FTZ R6, R166, R6, !PT ;  /* 0x00000006a6067209 */ /* 0x000fe20007810000 */
[----:B-1----:R-:W-:Y:S01]  /*cf80*/  FADD.FTZ R3, R162, R3 ;  /* 0x00000003a2037221 */ /* 0x002fe20000010000 */
[-C--:B------:R-:W-:Y:S01]  /*cf90*/  FMUL.FTZ R57, R57, R8.reuse ;  /* 0x0000000839397220 */ /* 0x080fe20000410000 */
[----:B------:R-:W-:Y:S01]  /*cfa0*/  FMUL.FTZ R60, R60, R8 ;  /* 0x000000083c3c7220 */ /* 0x000fe20000410000 */
[----:B------:R-:W-:Y:S01]  /*cfb0*/  FMNMX.FTZ R6, R167, R6, !PT ;  /* 0x00000006a7067209 */ /* 0x000fe20007810000 */
[-C--:B------:R-:W-:Y:S01]  /*cfc0*/  FMUL.FTZ R61, R61, R8.reuse ;  /* 0x000000083d3d7220 */ /* 0x080fe20000410000 */
[----:B------:R-:W-:Y:S01]  /*cfd0*/  FMUL.FTZ R64, R64, R8 ;  /* 0x0000000840407220 */ /* 0x000fe20000410000 */
[----:B------:R-:W1:Y:S01]  /*cfe0*/  MUFU.EX2 R168, R168 ;  /* 0x000000a800a87308 */ /* 0x000e620000000800 */
[----:B------:R-:W-:Y:S01]  /*cff0*/  FMNMX.FTZ R6, R169, R6, !PT ;  /* 0x00000006a9067209 */ /* 0x000fe20007810000 */
[----:B--2---:R-:W-:Y:S01]  /*d000*/  FADD.FTZ R3, R164, R3 ;  /* 0x00000003a4037221 */ /* 0x004fe20000010000 */
[-C--:B------:R-:W-:Y:S01]  /*d010*/  FMUL.FTZ R65, R65, R8.reuse ;  /* 0x0000000841417220 */ /* 0x080fe20000410000 */
[----:B------:R-:W-:Y:S01]  /*d020*/  FMUL.FTZ R68, R68, R8 ;  /* 0x0000000844447220 */ /* 0x000fe20000410000 */
[----:B------:R-:W-:Y:S01]  /*d030*/  FMNMX.FTZ R6, R173, R6, !PT ;  /* 0x00000006ad067209 */ /* 0x000fe20007810000 */
[-C--:B------:R-:W-:Y:S01]  /*d040*/  FMUL.FTZ R69, R69, R8.reuse ;  /* 0x0000000845457220 */ /* 0x080fe20000410000 */
[----:B------:R-:W-:Y:S01]  /*d050*/  FMUL.FTZ R72, R72, R8 ;  /* 0x0000000848487220 */ /* 0x000fe20000410000 */
[----:B------:R-:W2:Y:S01]  /*d060*/  MUFU.EX2 R170, R170 ;  /* 0x000000aa00aa7308 */ /* 0x000ea20000000800 */
[----:B------:R-:W-:Y:S01]  /*d070*/  FMNMX.FTZ R6, R174, R6, !PT ;  /* 0x00000006ae067209 */ /* 0x000fe20007810000 */
[----:B0-----:R-:W-:Y:S01]  /*d080*/  FADD.FTZ R3, R165, R3 ;  /* 0x00000003a5037221 */ /* 0x001fe20000010000 */
[-C--:B------:R-:W-:Y:S01]  /*d090*/  FMUL.FTZ R73, R73, R8.reuse ;  /* 0x0000000849497220 */ /* 0x080fe20000410000 */
[-C--:B------:R-:W-:Y:S01]  /*d0a0*/  FMUL.FTZ R76, R76, R8.reuse ;  /* 0x000000084c4c7220 */ /* 0x080fe20000410000 */
[-C--:B------:R-:W-:Y:S01]  /*d0b0*/  FMUL.FTZ R77, R77, R8.reuse ;  /* 0x000000084d4d7220 */ /* 0x080fe20000410000 */
[----:B------:R-:W0:Y:S01]  /*d0c0*/  SHFL.BFLY PT, R9, R6, 0x2, 0x1f ;  /* 0x0c401f0006097f89 */ /* 0x000e2200000e0000 */
        /* <DEDUP_REMOVED lines=17> */
[----:B------:R-:W-:Y:S01]  /*d1e0*/  MUFU.EX2 R177, R177 ;  /* 0x000000b100b17308 */ /* 0x000fe20000000800 */
[----:B---3--:R-:W-:Y:S01]  /*d1f0*/  FADD.FTZ R3, R171, R3 ;  /* 0x00000003ab037221 */ /* 0x008fe20000010000 */
[-C--:B------:R-:W-:Y:S01]  /*d200*/  FMUL.FTZ R105, R105, R8.reuse ;  /* 0x0000000869697220 */ /* 0x080fe20000410000 */
[-C--:B------:R-:W-:Y:S01]  /*d210*/  FMUL.FTZ R108, R108, R8.reuse ;  /* 0x000000086c6c7220 */ /* 0x080fe20000410000 */
[-C--:B------:R-:W-:Y:S01]  /*d220*/  FMUL.FTZ R109, R109, R8.reuse ;  /* 0x000000086d6d7220 */ /* 0x080fe20000410000 */
[-C--:B------:R-:W-:Y:S01]  /*d230*/  FMUL.FTZ R112, R112, R8.reuse ;  /* 0x0000000870707220 */ /* 0x080fe20000410000 */
[----:B0-----:R-:W-:Y:S01]  /*d240*/  FMNMX.FTZ R6, R6, R9, !PT ;  /* 0x0000000906067209 */ /* 0x001fe20007810000 */
[-C--:B------:R-:W-:Y:S01]  /*d250*/  FMUL.FTZ R113, R113, R8.reuse ;  /* 0x0000000871717220 */ /* 0x080fe20000410000 */
[-C--:B------:R-:W-:Y:S01]  /*d260*/  FMUL.FTZ R116, R116, R8.reuse ;  /* 0x0000000874747220 */ /* 0x080fe20000410000 */
[----:B-1----:R-:W-:Y:S01]  /*d270*/  FADD.FTZ R3, R175, R3 ;  /* 0x00000003af037221 */ /* 0x002fe20000010000 */
[-C--:B------:R-:W-:Y:S01]  /*d280*/  FMUL.FTZ R117, R117, R8.reuse ;  /* 0x0000000875757220 */ /* 0x080fe20000410000 */
[----:B------:R-:W0:Y:S01]  /*d290*/  SHFL.BFLY PT, R9, R6, 0x1, 0x1f ;  /* 0x0c201f0006097f89 */ /* 0x000e2200000e0000 */
        /* <DEDUP_REMOVED lines=16> */
[----:B0-----:R-:W-:-:S04]  /*d3a0*/  FMNMX.FTZ R6, R6, R9, !PT ;  /* 0x0000000906067209 */ /* 0x001fc80007810000 */
[C---:B------:R-:W-:Y:S01]  /*d3b0*/  FSETP.NEU.FTZ.AND P2, PT, R6.reuse, -INF , PT ;  /* 0xff8000000600780b */ /* 0x040fe20003f5d000 */
[----:B------:R-:W-:-:S03]  /*d3c0*/  FMUL.FTZ R172, R6, UR10 ;  /* 0x0000000a06ac7c20 */ /* 0x000fc60008410000 */
[----:B------:R-:W-:Y:S02]  /*d3d0*/  FSEL R9, R6, RZ, P2 ;  /* 0x000000ff06097208 */ /* 0x000fe40001000000 */
[----:B------:R-:W-:-:S03]  /*d3e0*/  FSEL R172, R172, RZ, P2 ;  /* 0x000000ffacac7208 */ /* 0x000fc60001000000 */
[----:B------:R-:W-:Y:S01]  /*d3f0*/  FADD.FTZ R9, -R9, R10 ;  /* 0x0000000a09097221 */ /* 0x000fe20000010100 */
[----:B------:R-:W-:Y:S02]  /*d400*/  IMAD.U32 R10, RZ, RZ, UR23 ;  /* 0x00000017ff0a7e24 */ /* 0x000fe4000f8e00ff */
[--C-:B------:R-:W-:Y:S01]  /*d410*/  FFMA.FTZ R14, R14, UR10, -R172.reuse ;  /* 0x0000000a0e0e7c23 */ /* 0x100fe200080108ac */
[--C-:B------:R-:W-:Y:S01]  /*d420*/  FFMA.FTZ R12, R12, UR10, -R172.reuse ;  /* 0x0000000a0c0c7c23 */ /* 0x100fe200080108ac */
[----:B------:R-:W-:Y:S01]  /*d430*/  FMUL.FTZ R9, R9, UR10 ;  /* 0x0000000a09097c20 */ /* 0x000fe20008410000 */
[----:B------:R-:W-:Y:S01]  /*d440*/  FFMA.FTZ R13, R13, UR10, -R172 ;  /* 0x0000000a0d0d7c23 */ /* 0x000fe200080108ac */
[----:B------:R-:W-:Y:S02]  /*d450*/  @!P3 IMAD R10, R10, 0x40, R16 ;  /* 0x000000400a0ab824 */ /* 0x000fe400078e0210 */
[--C-:B------:R-:W-:Y:S01]  /*d460*/  FFMA.FTZ R15, R15, UR10, -R172.reuse ;  /* 0x0000000a0f0f7c23 */ /* 0x100fe200080108ac */
[----:B------:R-:W-:Y:S01]  /*d470*/  MUFU.EX2 R14, R14 ;  /* 0x0000000e000e7308 */ /* 0x000fe20000000800 */
[--C-:B------:R-:W-:Y:S01]  /*d480*/  FFMA.FTZ R153, R153, UR10, -R172.reuse ;  /* 0x0000000a99997c23 */ /* 0x100fe200080108ac */
[--C-:B------:R-:W-:Y:S01]  /*d490*/  FFMA.FTZ R155, R155, UR10, -R172.reuse ;  /* 0x0000000a9b9b7c23 */ /* 0x100fe200080108ac */
[----:B------:R-:W-:Y:S01]  /*d4a0*/  @!P3 LEA R10, R10, UR46, 0x2 ;  /* 0x0000002e0a0abc11 */ /* 0x000fe2000f8e10ff */
[--C-:B------:R-:W-:Y:S01]  /*d4b0*/  FFMA.FTZ R178, R158, UR10, -R172.reuse ;  /* 0x0000000a9eb27c23 */ /* 0x100fe200080108ac */
[----:B------:R-:W-:Y:S01]  /*d4c0*/  F2FP.BF16.F32.PACK_AB R158, R162, R159 ;  /* 0x0000009fa29e723e */ /* 0x000fe200000010ff */
[--C-:B------:R-:W-:Y:S01]  /*d4d0*/  FFMA.FTZ R179, R160, UR10, -R172.reuse ;  /* 0x0000000aa0b37c23 */ /* 0x100fe200080108ac */
[--C-:B------:R-:W-:Y:S01]  /*d4e0*/  FFMA.FTZ R161, R161, UR10, -R172.reuse ;  /* 0x0000000aa1a17c23 */ /* 0x100fe200080108ac */
[----:B------:R-:W0:Y:S01]  /*d4f0*/  MUFU.EX2 R9, R9 ;  /* 0x0000000900097308 */ /* 0x000e220000000800 */
[----:B------:R-:W-:Y:S01]  /*d500*/  @!P3 STS [R10+0x28800], R8 ;  /* 0x028800080a00b388 */ /* 0x000fe20000000800 */
[--C-:B------:R-:W-:Y:S01]  /*d510*/  FFMA.FTZ R163, R163, UR10, -R172.reuse ;  /* 0x0000000aa3a37c23 */ /* 0x100fe200080108ac */
[--C-:B------:R-:W-:Y:S01]  /*d520*/  FFMA.FTZ R180, R166, UR10, -R172.reuse ;  /* 0x0000000aa6b47c23 */ /* 0x100fe200080108ac */
[--C-:B------:R-:W-:Y:S01]  /*d530*/  FFMA.FTZ R167, R167, UR10, -R172.reuse ;  /* 0x0000000aa7a77c23 */ /* 0x100fe200080108ac */
[--C-:B------:R-:W-:Y:S01]  /*d540*/  FFMA.FTZ R169, R169, UR10, -R172.reuse ;  /* 0x0000000aa9a97c23 */ /* 0x100fe200080108ac */
[----:B------:R-:W-:Y:S01]  /*d550*/  F2FP.BF16.F32.PACK_AB R160, R165, R164 ;  /* 0x000000a4a5a0723e */ /* 0x000fe200000010ff */
[----:B------:R-:W-:Y:S01]  /*d560*/  FFMA.FTZ R173, R173, UR10, -R172 ;  /* 0x0000000aadad7c23 */ /* 0x000fe200080108ac */
[----:B------:R-:W1:Y:S01]  /*d570*/  MUFU.EX2 R12, R12 ;  /* 0x0000000c000c7308 */ /* 0x000e620000000800 */
[----:B------:R-:W-:-:S02]  /*d580*/  F2FP.BF16.F32.PACK_AB R162, R170, R168 ;  /* 0x000000a8aaa2723e */ /* 0x000fc400000010ff */
[----:B------:R-:W-:-:S05]  /*d590*/  F2FP.BF16.F32.PACK_AB R164, R175, R171 ;  /* 0x000000abafa4723e */ /* 0x000fca00000010ff */
[----:B------:R-:W2:Y:S01]  /*d5a0*/  MUFU.EX2 R13, R13 ;  /* 0x0000000d000d7308 */ /* 0x000ea20000000800 */
[----:B0-----:R0:W-:Y:S01]  /*d5b0*/  @!P3 STS [R10+0x28820], R9 ;  /* 0x028820090a00b388 */ /* 0x0011e20000000800 */
[----:B------:R-:W-:Y:S01]  /*d5c0*/  FFMA.FTZ R4, R9, R4, R14 ;  /* 0x0000000409047223 */ /* 0x000fe2000001000e */
[-C--:B------:R-:W-:Y:S01]  /*d5d0*/  FMUL.FTZ R26, R26, R9.reuse ;  /* 0x000000091a1a7220 */ /* 0x080fe20000410000 */
[-C--:B------:R-:W-:Y:S01]  /*d5e0*/  FMUL.FTZ R27, R27, R9.reuse ;  /* 0x000000091b1b7220 */ /* 0x080fe20000410000 */
[-C--:B------:R-:W-:Y:S01]  /*d5f0*/  FMUL.FTZ R30, R30, R9.reuse ;  /* 0x000000091e1e7220 */ /* 0x080fe20000410000 */
[-C--:B------:R-:W-:Y:S01]  /*d600*/  FMUL.FTZ R31, R31, R9.reuse ;  /* 0x000000091f1f7220 */ /* 0x080fe20000410000 */
[-C--:B------:R-:W-:Y:S01]  /*d610*/  FMUL.FTZ R34, R34, R9.reuse ;  /* 0x0000000922227220 */ /* 0x080fe20000410000 */
[----:B------:R-:W3:Y:S01]  /*d620*/  MUFU.EX2 R15, R15 ;  /* 0x0000000f000f7308 */ /* 0x000ee20000000800 */
[----:B-1----:R-:W-:Y:S01]  /*d630*/  FADD.FTZ R4, R12, R4 ;  /* 0x000000040c047221 */ /* 0x002fe20000010000 */
[----:B------:R-:W-:Y:S01]  /*d640*/  FMUL.FTZ R35, R35, R9 ;  /* 0x0000000923237220 */ /* 0x000fe20000410000 */
[--C-:B0-----:R-:W-:Y:S01]  /*d650*/  FFMA.FTZ R10, R154, UR10, -R172.reuse ;  /* 0x0000000a9a0a7c23 */ /* 0x101fe200080108ac */
[----:B------:R-:W-:Y:S01]  /*d660*/  FFMA.FTZ R172, R174, UR10, -R172 ;  /* 0x0000000aaeac7c23 */ /* 0x000fe200080108ac */
[----:B------:R-:W-:Y:S01]  /*d670*/  F2FP.BF16.F32.PACK_AB R154, R11, R21 ;  /* 0x000000150b9a723e */ /* 0x000fe200000010ff */
[-C--:B------:R-:W-:Y:S01]  /*d680*/  FMUL.FTZ R38, R38, R9.reuse ;  /* 0x0000000926267220 */ /* 0x080fe20000410000 */
[-C--:B------:R-:W-:Y:S01]  /*d690*/  FMUL.FTZ R39, R39, R9.reuse ;  /* 0x0000000927277220 */ /* 0x080fe20000410000 */
[----:B------:R0:W1:Y:S01]  /*d6a0*/  MUFU.EX2 R157, R153 ;  /* 0x00000099009d7308 */ /* 0x0000620000000800 */
        /* <DEDUP_REMOVED lines=8> */
[----:B---3--:R-:W-:Y:S01]  /*d730*/  FADD.FTZ R4, R15, R4 ;  /* 0x000000040f047221 */ /* 0x008fe20000010000 */
[----:B0-----:R-:W-:Y:S01]  /*d740*/  F2FP.BF16.F32.PACK_AB R153, R12, R14 ;  /* 0x0000000e0c99723e */ /* 0x001fe200000010ff */
        /* <DEDUP_REMOVED lines=12> */
[----:B------:R-:W-:Y:S01]  /*d810*/  FMUL.FTZ R74, R74, R9 ;  /* 0x000000094a4a7220 */ /* 0x000fe20000410000 */
[----:B------:R-:W1:Y:S01]  /*d820*/  MUFU.EX2 R178, R178 ;  /* 0x000000b200b27308 */ /* 0x000e620000000800 */
[C---:B--2---:R-:W-:Y:S01]  /*d830*/  FADD.FTZ R4, R10.reuse, R4 ;  /* 0x000000040a047221 */ /* 0x044fe20000010000 */
[----:B0-----:R-:W-:Y:S01]  /*d840*/  F2FP.BF16.F32.PACK_AB R155, R15, R13 ;  /* 0x0000000d0f9b723e */ /* 0x001fe200000010ff */
[----:B------:R-:W-:Y:S01]  /*d850*/  BAR.SYNC.DEFER_BLOCKING 0xf, 0x100 ;  /* 0x03c4000000007b1d */ /* 0x000fe20000010000 */
[----:B------:R-:W-:Y:S01]  /*d860*/  F2FP.BF16.F32.PACK_AB R157, R10, R157 ;  /* 0x0000009d0a9d723e */ /* 0x000fe200000010ff */
        /* <DEDUP_REMOVED lines=11> */
[----:B------:R-:W-:Y:S01]  /*d920*/  FMUL.FTZ R94, R94, R9 ;  /* 0x000000095e5e7220 */ /* 0x000fe20000410000 */
[----:B------:R-:W2:Y:S01]  /*d930*/  MUFU.EX2 R161, R161 ;  /* 0x000000a100a17308 */ /* 0x000ea20000000800 */
[C---:B-1----:R-:W-:Y:S01]  /*d940*/  FADD.FTZ R4, R178.reuse, R4 ;  /* 0x00000004b2047221 */ /* 0x042fe20000010000 */
[----:B------:R-:W-:Y:S01]  /*d950*/  F2FP.BF16.F32.PACK_AB R159, R178, R159 ;  /* 0x0000009fb29f723e */ /* 0x000fe200000010ff */
[-C--:B------:R-:W-:Y:S01]  /*d960*/  FMUL.FTZ R95, R95, R9.reuse ;  /* 0x000000095f5f7220 */ /* 0x080fe20000410000 */
[-C--:B------:R-:W-:Y:S01]  /*d970*/  FMUL.FTZ R98, R98, R9.reuse ;  /* 0x0000000962627220 */ /* 0x080fe20000410000 */
[-C--:B------:R-:W-:Y:S01]  /*d980*/  FMUL.FTZ R99, R99, R9.reuse ;  /* 0x0000000963637220 */ /* 0x080fe20000410000 */
[-C--:B------:R-:W-:Y:S01]  /*d990*/  FMUL.FTZ R102, R102, R9.reuse ;  /* 0x0000000966667220 */ /* 0x080fe20000410000 */
[-C--:B------:R-:W-:Y:S01]  /*d9a0*/  FMUL.FTZ R103, R103, R9.reuse ;  /* 0x0000000967677220 */ /* 0x080fe20000410000 */
[----:B------:R-:W1:Y:S01]  /*d9b0*/  MUFU.EX2 R163, R163 ;  /* 0x000000a300a37308 */ /* 0x000e620000000800 */
[----:B0-----:R-:W-:Y:S01]  /*d9c0*/  FADD.FTZ R4, R179, R4 ;  /* 0x00000004b3047221 */ /* 0x001fe20000010000 */
[----:B------:R0:W-:Y:S01]  /*d9d0*/  STSM.16.M88.4 [R19+0x26800], R152 ;  /* 0x0268009813007844 */ /* 0x0001e20000000200 */
[-C--:B------:R-:W-:Y:S01]  /*d9e0*/  FMUL.FTZ R106, R106, R9.reuse ;  /* 0x000000096a6a7220 */ /* 0x080fe20000410000 */
[-C--:B------:R-:W-:Y:S01]  /*d9f0*/  FMUL.FTZ R107, R107, R9.reuse ;  /* 0x000000096b6b7220 */ /* 0x080fe20000410000 */
[-C--:B------:R-:W-:Y:S01]  /*da00*/  FMUL.FTZ R110, R110, R9.reuse ;  /* 0x000000096e6e7220 */ /* 0x080fe20000410000 */
[----:B------:R0:W-:Y:S01]  /*da10*/  STSM.16.M88.4 [R22], R156 ;  /* 0x0000009c16007844 */ /* 0x0001e20000000200 */
[----:B------:R-:W-:Y:S01]  /*da20*/  FMUL.FTZ R111, R111, R9 ;  /* 0x000000096f6f7220 */ /* 0x000fe20000410000 */
[----:B------:R-:W3:Y:S01]  /*da30*/  MUFU.EX2 R180, R180 ;  /* 0x000000b400b47308 */ /* 0x000ee20000000800 */
        /* <DEDUP_REMOVED lines=24> */
[----:B--2---:R-:W-:Y:S01]  /*dbc0*/  FADD.FTZ R4, R165, R4 ;  /* 0x00000004a5047221 */ /* 0x004fe20000010000 */
[-C--:B------:R-:W-:Y:S01]  /*dbd0*/  FMUL.FTZ R143, R143, R9.reuse ;  /* 0x000000098f8f7220 */ /* 0x080fe20000410000 */
[-C--:B------:R-:W-:Y:S01]  /*dbe0*/  FMUL.FTZ R146, R146, R9.reuse ;  /* 0x0000000992927220 */ /* 0x080fe20000410000 */
[-C--:B------:R-:W-:Y:S01]  /*dbf0*/  FMUL.FTZ R147, R147, R9.reuse ;  /* 0x0000000993937220 */ /* 0x080fe20000410000 */
[-C--:B------:R-:W-:Y:S01]  /*dc00*/  FMUL.FTZ R150, R150, R9.reuse ;  /* 0x0000000996967220 */ /* 0x080fe20000410000 */
[----:B------:R-:W-:-:S02]  /*dc10*/  FMUL.FTZ R151, R151, R9 ;  /* 0x0000000997977220 */ /* 0x000fc40000410000 */
[----:B------:R-:W2:Y:S01]  /*dc20*/  MUFU.EX2 R167, R173 ;  /* 0x000000ad00a77308 */ /* 0x000ea20000000800 */
[C---:B-1----:R-:W-:Y:S01]  /*dc30*/  FADD.FTZ R4, R169.reuse, R4 ;  /* 0x00000004a9047221 */ /* 0x042fe20000010000 */
[----:B------:R-:W-:-:S06]  /*dc40*/  F2FP.BF16.F32.PACK_AB R165, R169, R165 ;  /* 0x000000a5a9a5723e */ /* 0x000fcc00000010ff */
[----:B------:R-:W1:Y:S01]  /*dc50*/  MUFU.EX2 R172, R172 ;  /* 0x000000ac00ac7308 */ /* 0x000e620000000800 */
[----:B---3--:R-:W-:Y:S01]  /*dc60*/  FADD.FTZ R3, R166, R3 ;  /* 0x00000003a6037221 */ /* 0x008fe20000010000 */
[----:B------:R-:W-:-:S03]  /*dc70*/  F2FP.BF16.F32.PACK_AB R166, R177, R166 ;  /* 0x000000a6b1a6723e */ /* 0x000fc600000010ff */
[----:B------:R-:W-:Y:S01]  /*dc80*/  FADD.FTZ R3, R177, R3 ;  /* 0x00000003b1037221 */ /* 0x000fe20000010000 */
[----:B--2---:R-:W-:Y:S01]  /*dc90*/  FADD.FTZ R11, R167, R4 ;  /* 0x00000004a70b7221 */ /* 0x004fe20000010000 */
[----:B-1----:R-:W-:-:S03]  /*dca0*/  F2FP.BF16.F32.PACK_AB R167, R172, R167 ;  /* 0x000000a7aca7723e */ /* 0x002fc600000010ff */
[----:B------:R-:W-:Y:S02]  /*dcb0*/  FADD.FTZ R4, R172, R11 ;  /* 0x0000000bac047221 */ /* 0x000fe40000010000 */
[----:B------:R0:W-:Y:S01]  /*dcc0*/  STSM.16.M88.4 [R23], R164 ;  /* 0x000000a417007844 */ /* 0x0001e20000000200 */
[----:B------:R-:W-:Y:S05]  /*dcd0*/  @!P0 BRA `(.L_x_2415) ;  /* 0x0000000000048947 */ /* 0x000fea0003800000 */
[----:B------:R-:W-:Y:S01]  /*dce0*/  BPT.TRAP 0x1 ;  /* 0x000000040000795c */ /* 0x000fe20000300000 */
.L_x_2415:
[----:B------:R1:W2:Y:S01]  /*dcf0*/  SYNCS.PHASECHK.TRANS64.TRYWAIT P2, [UR27+0x28c50], R7 ;  /* 0x028c5007ff0075a7 */ /* 0x0002a2000804015b */
[----:B------:R-:W-:Y:S05]  /*dd00*/  @!P0 BRA `(.L_x_2416) ;  /* 0x0000000000048947 */ /* 0x000fea0003800000 */
[----:B------:R-:W-:Y:S01]  /*dd10*/  BPT.TRAP 0x1 ;  /* 0x000000040000795c */ /* 0x000fe20000300000 */
.L_x_2416:
[----:B--2---:R-:W-:Y:S05]  /*dd20*/  @P2 BRA `(.L_x_2417) ;  /* 0x0000000000082947 */ /* 0x004fea0003800000 */
[----:B------:R-:W2:Y:S02]  /*dd30*/  SYNCS.PHASECHK.TRANS64.TRYWAIT P2, [UR27+0x28c50], R7 ;  /* 0x028c5007ff0075a7 */ /* 0x000ea4000804015b */
[----:B--2---:R-:W-:Y:S05]  /*dd40*/  @!P2 BRA `(.L_x_2418) ;  /* 0x000000d80040a947 */ /* 0x004fea0003800000 */
.L_x_2417:
[----:B------:R-:W-:Y:S01]  /*dd50*/  ULEA UR11, UR37, UR50, 0xc ;  /* 0x00000032250b7291 */ /* 0x000fe2000f8e603f */
[----:B------:R-:W-:Y:S01]  /*dd60*/  WARPGROUP.ARRIVE ;  /* 0x00000000000079c5 */ /* 0x000fe20000000000 */
[----:B------:R-:W-:Y:S01]  /*dd70*/  UMOV UR7, 0x40000040 ;  /* 0x4000004000077882 */ /* 0x000fe20000000000 */
[----:B------:R-:W-:Y:S01]  /*dd80*/  UISETP.GT.AND UP1, UPT, UR21, UR48, UPT ;  /* 0x000000301500728c */ /* 0x000fe2000bf24270 */
[----:B--2---:R-:W-:Y:S01]  /*dd90*/  @!P1 VIADD R20, R20, 0x28c60 ;  /* 0x00028c6014149836 */ /* 0x004fe20000000000 */
        /* <DEDUP_REMOVED lines=37> */
.L_x_2402:
[----:B------:R-:W0:Y:S01]  /*dff0*/  SHFL.BFLY PT, R0, R3, 0x2, 0x1f ;  /* 0x0c401f0003007f89 */ /* 0x000e2200000e0000 */
[----:B------:R-:W-:Y:S08]  /*e000*/  BAR.ARV 0x8, 0x100 ;  /* 0x0204000000007b1d */ /* 0x000ff00000002000 */
[----:B------:R-:W-:Y:S01]  /*e010*/  BAR.SYNC.DEFER_BLOCKING 0xf, 0x100 ;  /* 0x03c4000000007b1d */ /* 0x000fe20000010000 */
[----:B------:R-:W-:Y:S01]  /*e020*/  ISETP.NE.AND P0, PT, R17, RZ, PT ;  /* 0x000000ff1100720c */ /* 0x000fe20003f05270 */
[----:B------:R-:W-:Y:S01]  /*e030*/  IMAD.U32 R13, RZ, RZ, UR37 ;  /* 0x00000025ff0d7e24 */ /* 0x000fe2000f8e00ff */
[----:B------:R-:W-:Y:S01]  /*e040*/  UIADD3 UR37, UR37, 0x1, URZ ;  /* 0x0000000125257890 */ /* 0x000fe2000fffe03f */
[----:B------:R-:W-:Y:S01]  /*e050*/  IMAD.MOV.U32 R12, RZ, RZ, -0x800000 ;  /* 0xff800000ff0c7424 */ /* 0x000fe200078e00ff */
[----:B------:R-:W-:-:S02]  /*e060*/  UIADD3 UR39, UR39, 0x1, URZ ;  /* 0x0000000127277890 */ /* 0x000fc4000fffe03f */
[----:B------:R-:W-:Y:S01]  /*e070*/  UISETP.NE.AND UP0, UPT, UR37, 0x2, UPT ;  /* 0x000000022500788c */ /* 0x000fe2000bf05270 */
[----:B------:R-:W4:Y:S03]  /*e080*/  SHFL.BFLY PT, R9, R4, 0x2, 0x1f ;  /* 0x0c401f0004097f89 */ /* 0x000f2600000e0000 */
[----:B------:R-:W-:Y:S01]  /*e090*/  USEL UR4, URZ, 0x1, UP0 ;  /* 0x000000013f047887 */ /* 0x000fe20008000000 */
[----:B01----:R-:W-:Y:S01]  /*e0a0*/  FADD.FTZ R7, R0, R3 ;  /* 0x0000000300077221 */ /* 0x003fe20000010000 */
[----:B------:R-:W-:Y:S01]  /*e0b0*/  IMAD.MOV.U32 R3, RZ, RZ, RZ ;  /* 0x000000ffff037224 */ /* 0x000fe200078e00ff */
[----:B------:R-:W-:Y:S02]  /*e0c0*/  USEL UR37, UR37, URZ, UP0 ;  /* 0x0000003f25257287 */ /* 0x000fe40008000000 */
[----:B------:R-:W-:Y:S01]  /*e0d0*/  ULOP3.LUT UR38, UR38, UR4, URZ, 0x3c, !UPT ;  /* 0x0000000426267292 */ /* 0x000fe2000f8e3c3f */
[----:B------:R-:W0:Y:S01]  /*e0e0*/  SHFL.BFLY PT, R0, R7, 0x1, 0x1f ;  /* 0x0c201f0007007f89 */ /* 0x000e2200000e0000 */
[----:B----4-:R-:W-:Y:S01]  /*e0f0*/  FADD.FTZ R9, R9, R4 ;  /* 0x0000000409097221 */ /* 0x010fe20000010000 */
[----:B------:R-:W-:-:S04]  /*e100*/  @!P0 IMAD R4, R13, 0x40, R16 ;  /* 0x000000400d048824 */ /* 0x000fc800078e0210 */
[----:B------:R-:W1:Y:S01]  /*e110*/  SHFL.BFLY PT, R8, R9, 0x1, 0x1f ;  /* 0x0c201f0009087f89 */ /* 0x000e6200000e0000 */
[----:B0-----:R-:W-:Y:S01]  /*e120*/  FADD.FTZ R10, R7, R0 ;  /* 0x00000000070a7221 */ /* 0x001fe20000010000 */
[----:B------:R-:W-:-:S04]  /*e130*/  IMAD.MOV.U32 R0, RZ, RZ, RZ ;  /* 0x000000ffff007224 */ /* 0x000fc800078e00ff */
[----:B------:R-:W-:-:S13]  /*e140*/  FSETP.NE.FTZ.AND P1, PT, R10, RZ, PT ;  /* 0x000000ff0a00720b */ /* 0x000fda0003f35000 */
[----:B------:R-:W0:Y:S01]  /*e150*/  @P1 MUFU.RCP R3, R10 ;  /* 0x0000000a00031308 */ /* 0x000e220000001000 */
[----:B-1----:R-:W-:Y:S01]  /*e160*/  FADD.FTZ R11, R9, R8 ;  /* 0x00000008090b7221 */ /* 0x002fe20000010000 */
[----:B------:R-:W-:Y:S01]  /*e170*/  @!P0 LEA R8, R4, UR46, 0x2 ;  /* 0x0000002e04088c11 */ /* 0x000fe2000f8e10ff */
[----:B------:R-:W-:-:S03]  /*e180*/  IMAD.U32 R9, RZ, RZ, UR10 ;  /* 0x0000000aff097e24 */ /* 0x000fc6000f8e00ff */
[----:B------:R-:W-:Y:S02]  /*e190*/  FSETP.NE.FTZ.AND P2, PT, R11, RZ, PT ;  /* 0x000000ff0b00720b */ /* 0x000fe40003f55000 */
[----:B------:R-:W1:Y:S01]  /*e1a0*/  @P1 MUFU.LG2 R7, R10 ;  /* 0x0000000a00071308 */ /* 0x000e620000000c00 */
[----:B------:R-:W-:Y:S01]  /*e1b0*/  @P1 FMUL.FTZ R9, R9, 0.69314718246459960938 ;  /* 0x3f31721809091820 */ /* 0x000fe20000410000 */
[----:B0-----:R-:W-:Y:S01]  /*e1c0*/  @!P0 STS [R8+0x28800], R3 ;  /* 0x0288000308008388 */ /* 0x001fe20000000800 */
[-C--:B------:R-:W-:Y:S01]  /*e1d0*/  FMUL.FTZ R24, R24, R3.reuse ;  /* 0x0000000318187220 */ /* 0x080fe20000410000 */
[----:B------:R-:W-:-:S07]  /*e1e0*/  FMUL.FTZ R25, R25, R3 ;  /* 0x0000000319197220 */ /* 0x000fce0000410000 */
[----:B------:R-:W0:Y:S01]  /*e1f0*/  @P2 MUFU.RCP R0, R11 ;  /* 0x0000000b00002308 */ /* 0x000e220000001000 */
[-C--:B------:R-:W-:Y:S01]  /*e200*/  FMUL.FTZ R28, R28, R3.reuse ;  /* 0x000000031c1c7220 */ /* 0x080fe20000410000 */
[-C--:B------:R-:W-:Y:S01]  /*e210*/  FMUL.FTZ R29, R29, R3.reuse ;  /* 0x000000031d1d7220 */ /* 0x080fe20000410000 */
[-C--:B------:R-:W-:Y:S01]  /*e220*/  FMUL.FTZ R32, R32, R3.reuse ;  /* 0x0000000320207220 */ /* 0x080fe20000410000 */
[-C--:B------:R-:W-:Y:S01]  /*e230*/  FMUL.FTZ R33, R33, R3.reuse ;  /* 0x0000000321217220 */ /* 0x080fe20000410000 */
[----:B-1----:R-:W-:Y:S01]  /*e240*/  @P1 FMUL.FTZ R7, R7, 0.69314718246459960938 ;  /* 0x3f31721807071820 */ /* 0x002fe20000410000 */
[-C--:B------:R-:W-:Y:S01]  /*e250*/  FMUL.FTZ R36, R36, R3.reuse ;  /* 0x0000000324247220 */ /* 0x080fe20000410000 */
[-C--:B------:R-:W-:Y:S01]  /*e260*/  FMUL.FTZ R37, R37, R3.reuse ;  /* 0x0000000325257220 */ /* 0x080fe20000410000 */
        /* <DEDUP_REMOVED lines=130> */
.L_x_2334:
[----:B------:R-:W0:Y:S08]  /*ea90*/  S2UR UR4, SR_CgaCtaId ;  /* 0x00000000000479c3 */ /* 0x000e300000008800 */
[----:B------:R-:W-:Y:S01]  /*eaa0*/  BAR.SYNC.DEFER_BLOCKING 0x5, 0x180 ;  /* 0x0146000000007b1d */ /* 0x000fe20000010000 */
[----:B------:R-:W-:-:S05]  /*eab0*/  USHF.R.U32.HI UR9, URZ, 0x10, UR45 ;  /* 0x000000103f097899 */ /* 0x000fca000801162d */
        /* <DEDUP_REMOVED lines=9> */
[----:B------:R-:W3:Y:S01]  /*eb50*/  LDL R0, [R1+0x44] ;  /* 0x0000440001007983 */ /* 0x000ee20000100800 */
[----:B------:R-:W0:Y:S01]  /*eb60*/  S2UR UR4, SR_SWINHI ;  /* 0x00000000000479c3 */ /* 0x000e220000002f00 */
[----:B------:R-:W-:Y:S01]  /*eb70*/  F2FP.BF16.F32.PACK_AB R4, R25, R24 ;  /* 0x000000181904723e */ /* 0x000fe200000010ff */
[----:B------:R-:W-:Y:S01]  /*eb80*/  ULDC.64 UR14, c[0x0][0xc00] ;  /* 0x00030000000e7ab9 */ /* 0x000fe20000000a00 */
[----:B------:R-:W-:Y:S01]  /*eb90*/  F2FP.BF16.F32.PACK_AB R5, R27, R26 ;  /* 0x0000001a1b05723e */ /* 0x000fe200000010ff */
[----:B------:R-:W-:Y:S01]  /*eba0*/  ULDC.64 UR12, c[0x0][0xc00] ;  /* 0x00030000000c7ab9 */ /* 0x000fe20000000a00 */
[----:B------:R-:W-:Y:S01]  /*ebb0*/  F2FP.BF16.F32.PACK_AB R8, R33, R32 ;  /* 0x000000202108723e */ /* 0x000fe200000010ff */
[----:B------:R-:W-:Y:S01]  /*ebc0*/  UIMAD.WIDE UR12, UR43, 0x4, UR12 ;  /* 0x000000042b0c78a5 */ /* 0x000fe2000f8e020c */
[----:B------:R-:W-:Y:S02]  /*ebd0*/  F2FP.BF16.F32.PACK_AB R10, R37, R36 ;  /* 0x00000024250a723e */ /* 0x000fe400000010ff */
[----:B------:R-:W-:Y:S01]  /*ebe0*/  F2FP.BF16.F32.PACK_AB R11, R39, R38 ;  /* 0x00000026270b723e */ /* 0x000fe200000010ff */
[----:B------:R-:W-:Y:S01]  /*ebf0*/  UMOV UR10, UR46 ;  /* 0x0000002e000a7c82 */ /* 0x000fe20008000000 */
[----:B0-----:R-:W-:Y:S01]  /*ec00*/  UMOV UR11, UR4 ;  /* 0x00000004000b7c82 */ /* 0x001fe20008000000 */
[----:B------:R-:W-:Y:S01]  /*ec10*/  ULDC UR4, c[0x0][0xad4] ;  /* 0x0002b50000047ab9 */ /* 0x000fe20000000800 */
[----:B------:R-:W-:-:S02]  /*ec20*/  IMAD.U32 R14, RZ, RZ, UR10 ;  /* 0x0000000aff0e7e24 */ /* 0x000fc4000f8e00ff */
[----:B------:R-:W-:Y:S01]  /*ec30*/  IMAD.U32 R15, RZ, RZ, UR11 ;  /* 0x0000000bff0f7e24 */ /* 0x000fe2000f8e00ff */
[----:B------:R-:W-:Y:S02]  /*ec40*/  ULDC.64 UR10, c[0x0][0xc08] ;  /* 0x00030200000a7ab9 */ /* 0x000fe40000000a00 */
[----:B------:R-:W-:-:S04]  /*ec50*/  UISETP.NE.U32.AND UP0, UPT, UR10, URZ, UPT ;  /* 0x0000003f0a00728c */ /* 0x000fc8000bf05070 */
[----:B------:R-:W-:-:S11]  /*ec60*/  UISETP.NE.AND.EX UP0, UPT, UR11, URZ, UPT, UP0 ;  /* 0x0000003f0b00728c */ /* 0x000fd6000bf05300 */
[----:B------:R-:W-:Y:S02]  /*ec70*/  @UP0 ULDC.64 UR10, c[0x0][0xc08] ;  /* 0x00030200000a0ab9 */ /* 0x000fe40000000a00 */
[----:B------:R-:W-:Y:S01]  /*ec80*/  @UP0 UIMAD.WIDE UR10, UR43, 0x4, UR10 ;  /* 0x000000042b0a08a5 */ /* 0x000fe2000f8e020a */
[----:B------:R-:W-:Y:S01]  /*ec90*/  BAR.SYNC.DEFER_BLOCKING 0x1, 0x100 ;  /* 0x0044000000007b1d */ /* 0x000fe20000010000 */
[----:B---3--:R-:W-:-:S03]  /*eca0*/  IMAD.WIDE R20, R0, 0x2, R14 ;  /* 0x0000000200147825 */ /* 0x008fc600078e020e */
        /* <DEDUP_REMOVED lines=11> */
[--C-:B0-----:R-:W-:Y:S01]  /*ed60*/  IMAD.X R5, RZ, RZ, R21.reuse, P0 ;  /* 0x000000ffff057224 */ /* 0x101fe200000e0615 */
[----:B------:R-:W-:Y:S02]  /*ed70*/  LOP3.LUT R4, R0, R9, RZ, 0x3c, !PT ;  /* 0x0000000900047212 */ /* 0x000fe400078e3cff */
[----:B------:R-:W-:Y:S02]  /*ed80*/  IADD3 R153, P0, R20, 0x40, RZ ;  /* 0x0000004014997810 */ /* 0x000fe40007f1e0ff */
[----:B------:R-:W-:Y:S02]  /*ed90*/  MOV R0, R4 ;  /* 0x0000000400007202 */ /* 0x000fe40000000f00 */
[----:B------:R-:W-:Y:S01]  /*eda0*/  LOP3.LUT R4, R153, 0x380, RZ, 0xc0, !PT ;  /* 0x0000038099047812 */ /* 0x000fe200078ec0ff */
[----:B------:R-:W-:Y:S01]  /*edb0*/  IMAD.X R7, RZ, RZ, R21, P0 ;  /* 0x000000ffff077224 */ /* 0x000fe200000e0615 */
[----:B------:R-:W-:-:S02]  /*edc0*/  F2FP.BF16.F32.PACK_AB R9, R35, R34 ;  /* 0x000000222309723e */ /* 0x000fc400000010ff */
[----:B------:R-:W-:Y:S02]  /*edd0*/  SHF.R.U64 R4, R4, 0x3, RZ ;  /* 0x0000000304047819 */ /* 0x000fe400000012ff */
[----:B------:R-:W-:Y:S01]  /*ede0*/  F2FP.BF16.F32.PACK_AB R5, R43, R42 ;  /* 0x0000002a2b05723e */ /* 0x000fe200000010ff */
[----:B------:R0:W-:Y:S01]  /*edf0*/  STSM.16.M88.4 [R0], R8 ;  /* 0x0000000800007844 */ /* 0x0001e20000000200 */
[----:B------:R-:W-:Y:S02]  /*ee00*/  LOP3.LUT R6, R4, R153, RZ, 0x3c, !PT ;  /* 0x0000009904067212 */ /* 0x000fe400078e3cff */
[----:B------:R-:W-:Y:S02]  /*ee10*/  IADD3 R153, P0, R20, 0x60, RZ ;  /* 0x0000006014997810 */ /* 0x000fe40007f1e0ff */
[----:B------:R-:W-:Y:S02]  /*ee20*/  MOV R13, R6 ;  /* 0x00000006000d7202 */ /* 0x000fe40000000f00 */
[----:B------:R-:W-:-:S02]  /*ee30*/  F2FP.BF16.F32.PACK_AB R4, R41, R40 ;  /* 0x000000282904723e */ /* 0x000fc400000010ff */
[----:B------:R-:W-:Y:S02]  /*ee40*/  F2FP.BF16.F32.PACK_AB R6, R45, R44 ;  /* 0x0000002c2d06723e */ /* 0x000fe400000010ff */
[----:B------:R-:W-:Y:S02]  /*ee50*/  F2FP.BF16.F32.PACK_AB R7, R47, R46 ;  /* 0x0000002e2f07723e */ /* 0x000fe400000010ff */
[----:B0-----:R-:W-:-:S03]  /*ee60*/  LOP3.LUT R0, R153, 0x380, RZ, 0xc0, !PT ;  /* 0x0000038099007812 */ /* 0x001fc600078ec0ff */
[----:B------:R0:W-:Y:S01]  /*ee70*/  STSM.16.M88.4 [R13], R4 ;  /* 0x000000040d007844 */ /* 0x0001e20000000200 */
[----:B------:R-:W-:Y:S02]  /*ee80*/  F2FP.BF16.F32.PACK_AB R8, R49, R48 ;  /* 0x000000303108723e */ /* 0x000fe400000010ff */
[----:B------:R-:W-:Y:S02]  /*ee90*/  SHF.R.U64 R0, R0, 0x3, RZ ;  /* 0x0000000300007819 */ /* 0x000fe400000012ff */
[----:B------:R-:W-:Y:S02]  /*eea0*/  F2FP.BF16.F32.PACK_AB R9, R51, R50 ;  /* 0x000000323309723e */ /* 0x000fe400000010ff */
[----:B------:R-:W-:Y:S02]  /*eeb0*/  F2FP.BF16.F32.PACK_AB R10, R53, R52 ;  /* 0x00000034350a723e */ /* 0x000fe400000010ff */
[----:B------:R-:W-:Y:S01]  /*eec0*/  F2FP.BF16.F32.PACK_AB R11, R55, R54 ;  /* 0x00000036370b723e */ /* 0x000fe200000010ff */
[----:B0-----:R-:W-:Y:S01]  /*eed0*/  IMAD.X R5, RZ, RZ, R21, P0 ;  /* 0x000000ffff057224 */ /* 0x001fe200000e0615 */
[----:B------:R-:W-:-:S02]  /*eee0*/  LOP3.LUT R4, R0, R153, RZ, 0x3c, !PT ;  /* 0x0000009900047212 */ /* 0x000fc400078e3cff */
[----:B------:R-:W-:Y:S02]  /*eef0*/  IADD3 R153, P0, R20, 0x2000, RZ ;  /* 0x0000200014997810 */ /* 0x000fe40007f1e0ff */
[----:B------:R-:W-:Y:S02]  /*ef00*/  MOV R0, R4 ;  /* 0x0000000400007202 */ /* 0x000fe40000000f00 */
[----:B------:R-:W-:Y:S01]  /*ef10*/  LOP3.LUT R4, R153, 0x380, RZ, 0xc0, !PT ;  /* 0x0000038099047812 */ /* 0x000fe200078ec0ff */
[----:B------:R-:W-:Y:S01]  /*ef20*/  IMAD.X R7, RZ, RZ, R21, P0 ;  /* 0x000000ffff077224 */ /* 0x000fe200000e0615 */
[----:B------:R-:W-:Y:S01]  /*ef30*/  F2FP.BF16.F32.PACK_AB R5, R59, R58 ;  /* 0x0000003a3b05723e */ /* 0x000fe200000010ff */
[----:B------:R0:W-:Y:S01]  /*ef40*/  STSM.16.M88.4 [R0], R8 ;  /* 0x0000000800007844 */ /* 0x0001e20000000200 */
[----:B------:R-:W-:-:S04]  /*ef50*/  SHF.R.U64 R4, R4, 0x3, RZ ;  /* 0x0000000304047819 */ /* 0x000fc800000012ff */
[----:B------:R-:W-:Y:S02]  /*ef60*/  LOP3.LUT R6, R4, R153, RZ, 0x3c, !PT ;  /* 0x0000009904067212 */ /* 0x000fe400078e3cff */
[----:B------:R-:W-:Y:S02]  /*ef70*/  IADD3 R153, P0, R20, 0x2020, RZ ;  /* 0x0000202014997810 */ /* 0x000fe40007f1e0ff */
[----:B------:R-:W-:Y:S02]  /*ef80*/  MOV R13, R6 ;  /* 0x00000006000d7202 */ /* 0x000fe40000000f00 */
[----:B------:R-:W-:Y:S02]  /*ef90*/  F2FP.BF16.F32.PACK_AB R4, R57, R56 ;  /* 0x000000383904723e */ /* 0x000fe400000010ff */
[----:B------:R-:W-:Y:S02]  /*efa0*/  F2FP.BF16.F32.PACK_AB R6, R61, R60 ;  /* 0x0000003c3d06723e */ /* 0x000fe400000010ff */
[----:B------:R-:W-:-:S02]  /*efb0*/  F2FP.BF16.F32.PACK_AB R7, R63, R62 ;  /* 0x0000003e3f07723e */ /* 0x000fc400000010ff */
[----:B0-----:R-:W-:Y:S02]  /*efc0*/  LOP3.LUT R0, R153, 0x380, RZ, 0xc0, !PT ;  /* 0x0000038099007812 */ /* 0x001fe400078ec0ff */
[----:B------:R-:W-:Y:S01]  /*efd0*/  F2FP.BF16.F32.PACK_AB R8, R65, R64 ;  /* 0x000000404108723e */ /* 0x000fe200000010ff */
[----:B------:R0:W-:Y:S01]  /*efe0*/  STSM.16.M88.4 [R13], R4 ;  /* 0x000000040d007844 */ /* 0x0001e20000000200 */
        /* <DEDUP_REMOVED lines=94> */
[C---:B------:R-:W-:Y:S02]  /*f5d0*/  IADD3 R153, P1, R20.reuse, 0x6040, RZ ;  /* 0x0000604014997810 */ /* 0x040fe40007f3e0ff */
[----:B------:R-:W-:Y:S02]  /*f5e0*/  IADD3 R7, P0, R20, 0x6060, RZ ;  /* 0x0000606014077810 */ /* 0x000fe40007f1e0ff */
[----:B------:R-:W-:Y:S01]  /*f5f0*/  MOV R0, R4 ;  /* 0x0000000400007202 */ /* 0x000fe20000000f00 */
[--C-:B------:R-:W-:Y:S01]  /*f600*/  IMAD.X R5, RZ, RZ, R21.reuse, P1 ;  /* 0x000000ffff057224 */ /* 0x100fe200008e0615 */
[----:B------:R-:W-:Y:S01]  /*f610*/  LOP3.LUT R4, R153, 0x380, RZ, 0xc0, !PT ;  /* 0x0000038099047812 */ /* 0x000fe200078ec0ff */
[----:B------:R-:W-:Y:S01]  /*f620*/  IMAD.X R21, RZ, RZ, R21, P0 ;  /* 0x000000ffff157224 */ /* 0x000fe200000e0615 */
[----:B------:R-:W-:Y:S01]  /*f630*/  LOP3.LUT R6, R7, 0x380, RZ, 0xc0, !PT ;  /* 0x0000038007067812 */ /* 0x000fe200078ec0ff */
[----:B------:R0:W-:Y:S01]  /*f640*/  STSM.16.M88.4 [R0], R8 ;  /* 0x0000000800007844 */ /* 0x0001e20000000200 */
[----:B------:R-:W-:-:S02]  /*f650*/  SHF.R.U64 R4, R4, 0x3, RZ ;  /* 0x0000000304047819 */ /* 0x000fc400000012ff */
[----:B------:R-:W-:Y:S02]  /*f660*/  SHF.R.U64 R6, R6, 0x3, RZ ;  /* 0x0000000306067819 */ /* 0x000fe400000012ff */
[----:B------:R-:W-:Y:S02]  /*f670*/  LOP3.LUT R4, R4, R153, RZ, 0x3c, !PT ;  /* 0x0000009904047212 */ /* 0x000fe400078e3cff */
[----:B------:R-:W-:Y:S02]  /*f680*/  LOP3.LUT R20, R6, R7, RZ, 0x3c, !PT ;  /* 0x0000000706147212 */ /* 0x000fe400078e3cff */
[----:B------:R-:W-:Y:S02]  /*f690*/  F2FP.BF16.F32.PACK_AB R6, R141, R140 ;  /* 0x0000008c8d06723e */ /* 0x000fe400000010ff */
[----:B------:R-:W-:Y:S02]  /*f6a0*/  F2FP.BF16.F32.PACK_AB R7, R143, R142 ;  /* 0x0000008e8f07723e */ /* 0x000fe400000010ff */
[----:B------:R-:W-:-:S02]  /*f6b0*/  MOV R20, R20 ;  /* 0x0000001400147202 */ /* 0x000fc40000000f00 */
[----:B------:R-:W-:Y:S02]  /*f6c0*/  PLOP3.LUT P1, PT, PT, PT, UP0, 0x80, 0x0 ;  /* 0x000000000000781c */ /* 0x000fe40003f2f008 */
[----:B0-----:R-:W-:Y:S02]  /*f6d0*/  MOV R0, R4 ;  /* 0x0000000400007202 */ /* 0x001fe40000000f00 */
[----:B------:R-:W-:Y:S02]  /*f6e0*/  F2FP.BF16.F32.PACK_AB R4, R137, R136 ;  /* 0x000000888904723e */ /* 0x000fe400000010ff */
[----:B------:R-:W-:Y:S02]  /*f6f0*/  F2FP.BF16.F32.PACK_AB R5, R139, R138 ;  /* 0x0000008a8b05723e */ /* 0x000fe400000010ff */
[----:B------:R-:W-:Y:S02]  /*f700*/  F2FP.BF16.F32.PACK_AB R8, R145, R144 ;  /* 0x000000909108723e */ /* 0x000fe400000010ff */
[----:B------:R-:W-:Y:S01]  /*f710*/  F2FP.BF16.F32.PACK_AB R9, R147, R146 ;  /* 0x000000929309723e */ /* 0x000fe200000010ff */
[----:B------:R0:W-:Y:S01]  /*f720*/  STSM.16.M88.4 [R0], R4 ;  /* 0x0000000400007844 */ /* 0x0001e20000000200 */
[----:B------:R-:W-:-:S02]  /*f730*/  F2FP.BF16.F32.PACK_AB R10, R149, R148 ;  /* 0x00000094950a723e */ /* 0x000fc400000010ff */
[----:B------:R-:W-:Y:S02]  /*f740*/  F2FP.BF16.F32.PACK_AB R11, R151, R150 ;  /* 0x00000096970b723e */ /* 0x000fe400000010ff */
[----:B------:R-:W-:-:S03]  /*f750*/  ISETP.NE.U32.AND P0, PT, RZ, UR14, PT ;  /* 0x0000000eff007c0c */ /* 0x000fc6000bf05070 */
[----:B------:R1:W-:Y:S01]  /*f760*/  STSM.16.M88.4 [R20], R8 ;  /* 0x0000000814007844 */ /* 0x0003e20000000200 */
[----:B------:R-:W-:Y:S01]  /*f770*/  BAR.SYNC.DEFER_BLOCKING 0x1, 0x100 ;  /* 0x0044000000007b1d */ /* 0x000fe20000010000 */
[----:B------:R-:W-:Y:S01]  /*f780*/  ISETP.NE.AND.EX P0, PT, RZ, UR15, PT, P0 ;  /* 0x0000000fff007c0c */ /* 0x000fe2000bf05300 */
[----:B0-----:R-:W-:Y:S02]  /*f790*/  IMAD.U32 R4, RZ, RZ, UR10 ;  /* 0x0000000aff047e24 */ /* 0x001fe4000f8e00ff */
[----:B------:R-:W-:-:S05]  /*f7a0*/  IMAD.U32 R5, RZ, RZ, UR11 ;  /* 0x0000000bff057e24 */ /* 0x000fca000f8e00ff */
[----:B------:R0:W3:Y:S02]  /*f7b0*/  @P1 LDG.E R6, desc[UR40][R4.64] ;  /* 0x0000002804061981 */ /* 0x0000e4000c1e1900 */
[----:B0-----:R-:W-:Y:S02]  /*f7c0*/  IMAD.U32 R4, RZ, RZ, UR12 ;  /* 0x0000000cff047e24 */ /* 0x001fe4000f8e00ff */
[----:B------:R-:W-:-:S05]  /*f7d0*/  IMAD.U32 R5, RZ, RZ, UR13 ;  /* 0x0000000dff057e24 */ /* 0x000fca000f8e00ff */
[----:B------:R1:W5:Y:S01]  /*f7e0*/  @P0 LDG.E R0, desc[UR40][R4.64] ;  /* 0x0000002804000981 */ /* 0x000362000c1e1900 */
[----:B------:R-:W-:Y:S01]  /*f7f0*/  UISETP.NE.AND UP0, UPT, UR9, URZ, UPT ;  /* 0x0000003f0900728c */ /* 0x000fe2000bf05270 */
[----:B------:R-:W-:Y:S01]  /*f800*/  ULDC UR8, c[0x0][0xa88] ;  /* 0x0002a20000087ab9 */ /* 0x000fe20000000800 */
[----:B------:R-:W-:Y:S02]  /*f810*/  ULOP3.LUT UR45, UR45, 0xff, URZ, 0xc0, !UPT ;  /* 0x000000ff2d2d7892 */ /* 0x000fe4000f8ec03f */
[----:B------:R-:W-:Y:S01]  /*f820*/  USEL UR10, UR9, UR4, UP0 ;  /* 0x00000004090a7287 */ /* 0x000fe20008000000 */
[----:B---3--:R-:W-:Y:S01]  /*f830*/  @P1 R2UR UR8, R6 ;  /* 0x00000000060812ca */ /* 0x008fe200000e0000 */
[----:B-1----:R-:W-:-:S14]  /*f840*/  @P1 BRA `(.L_x_2422) ;  /* 0x0000000000281947 */ /* 0x002fdc0003800000 */
[----:B------:R-:W-:Y:S05]  /*f850*/  @!P0 BRA `(.L_x_2422) ;  /* 0x0000000000248947 */ /* 0x000fea0003800000 */
[----:B------:R-:W-:Y:S02]  /*f860*/  IMAD.U32 R4, RZ, RZ, UR12 ;  /* 0x0000000cff047e24 */ /* 0x000fe4000f8e00ff */
[----:B------:R-:W-:Y:S02]  /*f870*/  IMAD.U32 R6, RZ, RZ, UR12 ;  /* 0x0000000cff067e24 */ /* 0x000fe4000f8e00ff */
[----:B------:R-:W-:Y:S02]  /*f880*/  IMAD.U32 R5, RZ, RZ, UR13 ;  /* 0x0000000dff057e24 */ /* 0x000fe4000f8e00ff */
[----:B------:R-:W-:-:S03]  /*f890*/  IMAD.U32 R7, RZ, RZ, UR13 ;  /* 0x0000000dff077e24 */ /* 0x000fc6000f8e00ff */
[----:B------:R-:W3:Y:S04]  /*f8a0*/  LDG.E R4, desc[UR40][R4.64] ;  /* 0x0000002804047981 */ /* 0x000ee8000c1e1900 */
[----:B------:R-:W4:Y:S01]  /*f8b0*/  LDG.E R6, desc[UR40][R6.64+0x4] ;  /* 0x0000042806067981 */ /* 0x000f22000c1e1900 */
[----:B---3--:R-:W-:Y:S02]  /*f8c0*/  R2UR UR4, R4 ;  /* 0x00000000040472ca */ /* 0x008fe400000e0000 */
[----:B----4-:R-:W-:-:S13]  /*f8d0*/  R2UR UR8, R6 ;  /* 0x00000000060872ca */ /* 0x010fda00000e0000 */
[----:B------:R-:W-:-:S12]  /*f8e0*/  UIADD3 UR8, -UR4, UR8, URZ ;  /* 0x0000000804087290 */ /* 0x000fd8000fffe13f */
.L_x_2422:
        /* <DEDUP_REMOVED lines=11> */
[----:B------:R-:W3:Y:S01]  /*f9a0*/  LDL R11, [R1+0x40] ;  /* 0x00004000010b7983 */ /* 0x000ee20000100800 */
[----:B------:R-:W0:Y:S01]  /*f9b0*/  LDC R0, c[0x0][0xbe8] ;  /* 0x0002fa00ff007b82 */ /* 0x000e220000000800 */
[----:B------:R-:W-:Y:S01]  /*f9c0*/  UISETP.GT.AND UP1, UPT, UR10, 0x1, UPT ;  /* 0x000000010a00788c */ /* 0x000fe2000bf24270 */
[----:B------:R-:W-:Y:S01]  /*f9d0*/  VIADD R9, R186, UR42 ;  /* 0x0000002aba097c36 */ /* 0x000fe20008000000 */
[----:B------:R-:W-:Y:S01]  /*f9e0*/  UMOV UR20, 0x9b8 ;  /* 0x000009b800147882 */ /* 0x000fe20000000000 */
[----:B------:R-:W-:Y:S01]  /*f9f0*/  UISETP.NE.U32.AND UP0, UPT, UR14, URZ, UPT ;  /* 0x0000003f0e00728c */ /* 0x000fe2000bf05070 */
[----:B------:R-:W-:Y:S01]  /*fa00*/  VIADD R20, R16, UR42 ;  /* 0x0000002a10147c36 */ /* 0x000fe20008000000 */
[----:B------:R-:W-:Y:S01]  /*fa10*/  USEL UR20, UR20, 0x978, UP1 ;  /* 0x0000097814147887 */ /* 0x000fe20008800000 */
[----:B------:R-:W-:Y:S01]  /*fa20*/  IMAD.MOV.U32 R5, RZ, RZ, R9 ;  /* 0x000000ffff057224 */ /* 0x000fe200078e0009 */
[----:B------:R-:W-:Y:S02]  /*fa30*/  UISETP.NE.AND.EX UP0, UPT, UR15, URZ, UPT, UP0 ;  /* 0x0000003f0f00728c */ /* 0x000fe4000bf05300 */
[----:B------:R-:W-:-:S02]  /*fa40*/  USEL UR16, UR45, URZ, UP1 ;  /* 0x0000003f2d107287 */ /* 0x000fc40008800000 */
[----:B------:R-:W-:Y:S02]  /*fa50*/  USEL UR18, UR43, URZ, !UP0 ;  /* 0x0000003f2b127287 */ /* 0x000fe4000c000000 */
[----:B------:R-:W-:-:S04]  /*fa60*/  USHF.R.S32.HI UR17, URZ, 0x1f, UR43 ;  /* 0x0000001f3f117899 */ /* 0x000fc8000801142b */
[----:B------:R-:W-:Y:S01]  /*fa70*/  ULDC.64 UR14, c[0x0][UR20+0x228] ;  /* 0x00008a00140e7abb */ /* 0x000fe20008000a00 */
[----:B------:R-:W-:Y:S01]  /*fa80*/  ULDC.64 UR10, c[0x0][UR20+0x220] ;  /* 0x00008800140a7abb */ /* 0x000fe20008000a00 */
[----:B------:R-:W-:Y:S02]  /*fa90*/  UIMAD.WIDE.U32 UR22, UR14, UR16, URZ ;  /* 0x000000100e1672a5 */ /* 0x000fe4000f8e003f */
[----:B------:R-:W-:Y:S01]  /*faa0*/  UIMAD UR21, UR15, UR16, URZ ;  /* 0x000000100f1572a4 */ /* 0x000fe2000f8e023f */
[----:B0-----:R-:W-:Y:S01]  /*fab0*/  ISETP.NE.AND P0, PT, R0, 0x1, PT ;  /* 0x000000010000780c */ /* 0x001fe20003f05270 */
[----:B------:R-:W-:Y:S01]  /*fac0*/  UIMAD.WIDE.U32 UR14, UR10, UR18, URZ ;  /* 0x000000120a0e72a5 */ /* 0x000fe2000f8e003f */
[----:B------:R-:W-:Y:S01]  /*fad0*/  ULDC.64 UR12, c[0x0][UR20+0x218] ;  /* 0x00008600140c7abb */ /* 0x000fe20008000a00 */
[----:B------:R-:W-:Y:S02]  /*fae0*/  USEL UR19, UR17, URZ, !UP0 ;  /* 0x0000003f11137287 */ /* 0x000fe4000c000000 */
[----:B------:R-:W-:-:S02]  /*faf0*/  UIMAD UR18, UR11, UR18, URZ ;  /* 0x000000120b1272a4 */ /* 0x000fc4000f8e023f */
[----:B------:R-:W-:Y:S02]  /*fb00*/  UIMAD.WIDE.U32 UR16, UR12, UR44, URZ ;  /* 0x0000002c0c1072a5 */ /* 0x000fe4000f8e003f */
[----:B------:R-:W-:Y:S02]  /*fb10*/  UIMAD UR12, UR13, UR44, URZ ;  /* 0x0000002c0d0c72a4 */ /* 0x000fe4000f8e023f */
[----:B------:R-:W-:Y:S02]  /*fb20*/  UIMAD UR18, UR10, UR19, UR18 ;  /* 0x000000130a1272a4 */ /* 0x000fe4000f8e0212 */
[----:B------:R-:W0:Y:S01]  /*fb30*/  @P0 LDC R4, c[0x0][0xbec] ;  /* 0x0002fb00ff040b82 */ /* 0x000e220000000800 */
[----:B------:R-:W-:Y:S02]  /*fb40*/  UIADD3 UR21, UR23, UR21, URZ ;  /* 0x0000001517157290 */ /* 0x000fe4000fffe03f */
[----:B------:R-:W-:Y:S02]  /*fb50*/  UIADD3 UR10, UR17, UR12, URZ ;  /* 0x0000000c110a7290 */ /* 0x000fe4000fffe03f */
[----:B------:R-:W-:-:S02]  /*fb60*/  UIADD3 UR16, UP0, UP2, UR14, UR16, UR4 ;  /* 0x000000100e107290 */ /* 0x000fc4000fa1e004 */
[----:B------:R-:W-:Y:S01]  /*fb70*/  UIADD3 UR12, UR15, UR18, URZ ;  /* 0x000000120f0c7290 */ /* 0x000fe2000fffe03f */
[----:B------:R-:W1:Y:S01]  /*fb80*/  @P0 LDC R7, c[0x0][0xbf0] ;  /* 0x0002fc00ff070b82 */ /* 0x000e620000000800 */
[----:B------:R-:W-:Y:S02]  /*fb90*/  IMAD.U32 R6, RZ, RZ, UR21 ;  /* 0x00000015ff067e24 */ /* 0x000fe4000f8e00ff */
[----:B------:R-:W-:-:S03]  /*fba0*/  UIADD3.X UR12, UR12, UR10, UR24, UP0, UP2 ;  /* 0x0000000a0c0c7290 */ /* 0x000fc600087e4418 */
[----:B------:R-:W-:Y:S01]  /*fbb0*/  ULDC.64 UR10, c[0x0][UR20+0x210] ;  /* 0x00008400140a7abb */ /* 0x000fe20008000a00 */
[----:B0-----:R-:W-:-:S05]  /*fbc0*/  @P0 IMAD.HI.U32 R4, R9, R4, RZ ;  /* 0x0000000409040227 */ /* 0x001fca00078e00ff */
[----:B-1----:R-:W-:Y:S01]  /*fbd0*/  @P0 SHF.R.U32.HI R5, RZ, R7, R4 ;  /* 0x00000007ff050219 */ /* 0x002fe20000011604 */
[----:B------:R-:W-:-:S04]  /*fbe0*/  IMAD.U32 R4, RZ, RZ, UR22 ;  /* 0x00000016ff047e24 */ /* 0x000fc8000f8e00ff */
[--C-:B------:R-:W-:Y:S01]  /*fbf0*/  IMAD.MOV R7, RZ, RZ, -R5.reuse ;  /* 0x000000ffff077224 */ /* 0x100fe200078e0a05 */
[----:B------:R-:W-:Y:S02]  /*fc00*/  IADD3 R4, P0, P2, R5, UR16, R4 ;  /* 0x0000001005047c10 */ /* 0x000fe4000fa1e004 */
[----:B------:R-:W-:Y:S01]  /*fc10*/  SHF.R.S32.HI R5, RZ, 0x1f, R5 ;  /* 0x0000001fff057819 */ /* 0x000fe20000011405 */
[----:B------:R-:W-:-:S03]  /*fc20*/  IMAD R7, R0, R7, R9 ;  /* 0x0000000700077224 */ /* 0x000fc600078e0209 */
        /* <DEDUP_REMOVED lines=9> */
[----:B------:R-:W-:Y:S02]  /*fcc0*/  IMAD.IADD R5, R5, 0x1, R9 ;  /* 0x0000000105057824 */ /* 0x000fe400078e0209 */
[----:B------:R-:W-:Y:S03]  /*fcd0*/  SHFL.IDX PT, R6, R8, 0x1, 0x1c1f ;  /* 0x003c1f0008067f89 */ /* 0x000fe600000e0000 */
[----:B------:R-:W-:Y:S02]  /*fce0*/  LEA.HI.X R10, R4, UR13, R5, 0x2, P0 ;  /* 0x0000000d040a7c11 */ /* 0x000fe400080f1405 */
[----:B------:R-:W-:Y:S04]  /*fcf0*/  SHFL.IDX PT, R4, R8, RZ, 0x1c1f ;  /* 0x001c1fff08047589 */ /* 0x000fe800000e0000 */
[----:B------:R-:W0:Y:S04]  /*fd00*/  SHFL.IDX PT, R5, R10, RZ, 0x1c1f ;  /* 0x001c1fff0a057589 */ /* 0x000e2800000e0000 */
[----:B------:R-:W1:Y:S01]  /*fd10*/  SHFL.IDX PT, R7, R10, 0x1, 0x1c1f ;  /* 0x003c1f000a077f89 */ /* 0x000e6200000e0000 */
[----:B---3--:R-:W-:-:S02]  /*fd20*/  IMAD.MOV R9, RZ, RZ, -R11 ;  /* 0x000000ffff097224 */ /* 0x008fc400078e0a0b */
[----:B------:R-:W-:Y:S02]  /*fd30*/  IMAD R11, R0, UR8, RZ ;  /* 0x00000008000b7c24 */ /* 0x000fe4000f8e02ff */
[----:B------:R-:W-:Y:S01]  /*fd40*/  VIADD R0, R20, 0x8 ;  /* 0x0000000814007836 */ /* 0x000fe20000000000 */
[----:B------:R-:W-:-:S04]  /*fd50*/  ISETP.NE.AND P0, PT, R2, R9, PT ;  /* 0x000000090200720c */ /* 0x000fc80003f05270 */
[-C--:B------:R-:W-:Y:S02]  /*fd60*/  ISETP.GE.OR P2, PT, R20, R11.reuse, P0 ;  /* 0x0000000b1400720c */ /* 0x080fe40000746670 */
[----:B------:R-:W-:-:S11]  /*fd70*/  ISETP.GE.OR P0, PT, R0, R11, P0 ;  /* 0x0000000b0000720c */ /* 0x000fd60000706670 */
[----:B0-----:R0:W-:Y:S04]  /*fd80*/  @!P2 ST.E desc[UR40][R4.64], R3 ;  /* 0x000000030400a985 */ /* 0x0011e8000c101928 */
[----:B-1----:R0:W-:Y:S02]  /*fd90*/  @!P0 ST.E desc[UR40][R6.64], R12 ;  /* 0x0000000c06008985 */ /* 0x0021e4000c101928 */
.L_x_2423:
[----:B------:R-:W-:Y:S05]  /*fda0*/  @P1 BRA `(.L_x_2424) ;  /* 0x0000001000481947 */ /* 0x000fea0003800000 */
[----:B0-----:R-:W-:Y:S01]  /*fdb0*/  IMAD R3, R220, 0x40, R185 ;  /* 0x00000040dc037824 */ /* 0x001fe200078e02b9 */
[----:B------:R-:W0:Y:S01]  /*fdc0*/  LDC R81, c[0x0][0xbe8] ;  /* 0x0002fa00ff517b82 */ /* 0x000e220000000800 */
[----:B------:R-:W-:Y:S01]  /*fdd0*/  ULDC UR16, c[0x0][0xac8] ;  /* 0x0002b20000107ab9 */ /* 0x000fe20000000800 */
[----:B------:R-:W-:Y:S01]  /*fde0*/  ULDC.64 UR14, c[0x0][0xaa0] ;  /* 0x0002a800000e7ab9 */ /* 0x000fe20000000a00 */
[----:B------:R-:W-:-:S03]  /*fdf0*/  IMAD.WIDE R14, R3, 0x2, R14 ;  /* 0x00000002030e7825 */ /* 0x000fc600078e020e */
[C---:B------:R-:W-:Y:S02]  /*fe00*/  IADD3 R41, P2, R14.reuse, 0x7000, RZ ;  /* 0x000070000e297810 */ /* 0x040fe40007f5e0ff */
[----:B------:R-:W-:Y:S02]  /*fe10*/  IADD3 R9, P3, R14, 0x1000, RZ ;  /* 0x000010000e097810 */ /* 0x000fe40007f7e0ff */
[----:B------:R-:W-:Y:S02]  /*fe20*/  LOP3.LUT R40, R41, 0x380, RZ, 0xc0, !PT ;  /* 0x0000038029287812 */ /* 0x000fe400078ec0ff */
[----:B------:R-:W-:Y:S02]  /*fe30*/  LOP3.LUT R8, R9, 0x380, RZ, 0xc0, !PT ;  /* 0x0000038009087812 */ /* 0x000fe400078ec0ff */
[----:B------:R-:W-:Y:S02]  /*fe40*/  SHF.R.U64 R40, R40, 0x3, RZ ;  /* 0x0000000328287819 */ /* 0x000fe400000012ff */
[----:B------:R-:W-:-:S02]  /*fe50*/  SHF.R.U64 R8, R8, 0x3, RZ ;  /* 0x0000000308087819 */ /* 0x000fc400000012ff */
[----:B------:R-:W-:Y:S02]  /*fe60*/  IADD3 R33, P0, R14, 0x5000, RZ ;  /* 0x000050000e217810 */ /* 0x000fe40007f1e0ff */
[----:B------:R-:W-:Y:S01]  /*fe70*/  LOP3.LUT R40, R40, R41, RZ, 0x3c, !PT ;  /* 0x0000002928287212 */ /* 0x000fe200078e3cff */
[--C-:B------:R-:W-:Y:S01]  /*fe80*/  IMAD.X R41, RZ, RZ, R15.reuse, P2 ;  /* 0x000000ffff297224 */ /* 0x100fe200010e060f */
[----:B------:R-:W-:Y:S01]  /*fe90*/  LOP3.LUT R8, R8, R9, RZ, 0x3c, !PT ;  /* 0x0000000908087212 */ /* 0x000fe200078e3cff */
[----:B------:R-:W-:Y:S01]  /*fea0*/  IMAD.X R9, RZ, RZ, R15, P3 ;  /* 0x000000ffff097224 */ /* 0x000fe200018e060f */
[C---:B------:R-:W-:Y:S02]  /*feb0*/  IADD3 R69, P2, R14.reuse, 0xe000, RZ ;  /* 0x0000e0000e457810 */ /* 0x040fe40007f5e0ff */
[----:B------:R-:W-:Y:S01]  /*fec0*/  LOP3.LUT R32, R33, 0x380, RZ, 0xc0, !PT ;  /* 0x0000038021207812 */ /* 0x000fe200078ec0ff */
[----:B------:R-:W-:Y:S01]  /*fed0*/  UIMAD UR12, UR24, UR14, URZ ;  /* 0x0000000e180c72a4 */ /* 0x000fe2000f8e023f */
[C---:B------:R-:W-:Y:S01]  /*fee0*/  IADD3 R45, P3, R14.reuse, 0x8000, RZ ;  /* 0x000080000e2d7810 */ /* 0x040fe20007f7e0ff */
[C---:B------:R-:W-:Y:S01]  /*fef0*/  VIADD R101, R185.reuse, 0x80 ;  /* 0x00000080b9657836 */ /* 0x040fe20000000000 */
[----:B------:R-:W-:Y:S01]  /*ff00*/  IADD3 R37, P1, R14, 0x6000, RZ ;  /* 0x000060000e257810 */ /* 0x000fe20007f3e0ff */
[----:B------:R-:W-:Y:S01]  /*ff10*/  VIADD R97, R185, 0xc0 ;  /* 0x000000c0b9617836 */ /* 0x000fe20000000000 */
[----:B------:R-:W-:Y:S01]  /*ff20*/  LOP3.LUT R68, R69, 0x380, RZ, 0xc0, !PT ;  /* 0x0000038045447812 */ /* 0x000fe200078ec0ff */
[----:B------:R-:W-:Y:S01]  /*ff30*/  UIMAD.WIDE.U32 UR10, UR4, UR14, URZ ;  /* 0x0000000e040a72a5 */ /* 0x000fe2000f8e003f */
[----:B------:R-:W-:Y:S01]  /*ff40*/  SHF.R.U64 R32, R32, 0x3, RZ ;  /* 0x0000000320207819 */ /* 0x000fe200000012ff */
[----:B------:R-:W-:Y:S01]  /*ff50*/  VIADD R99, R185, 0x100 ;  /* 0x00000100b9637836 */ /* 0x000fe20000000000 */
[----:B------:R-:W-:Y:S01]  /*ff60*/  LOP3.LUT R44, R45, 0x380, RZ, 0xc0, !PT ;  /* 0x000003802d2c7812 */ /* 0x000fe200078ec0ff */
[----:B------:R-:W-:Y:S01]  /*ff70*/  VIADD R91, R185, 0x140 ;  /* 0x00000140b95b7836 */ /* 0x000fe20000000000 */
[----:B------:R-:W-:Y:S01]  /*ff80*/  LOP3.LUT R36, R37, 0x380, RZ, 0xc0, !PT ;  /* 0x0000038025247812 */ /* 0x000fe200078ec0ff */
[----:B------:R-:W5:Y:S01]  /*ff90*/  LD.E.128 R8, desc[UR40][R8.64] ;  /* 0x0000002808087980 */ /* 0x000f62000c101d00 */
[----:B------:R-:W-:-:S02]  /*ffa0*/  SHF.R.U64 R68, R68, 0x3, RZ ;  /* 0x0000000344447819 */ /* 0x000fc400000012ff */
[----:B------:R-:W-:Y:S01]  /*ffb0*/  LOP3.LUT R32, R32, R33, RZ, 0x3c, !PT ;  /* 0x0000002120207212 */ /* 0x000fe200078e3cff */
[--C-:B------:R-:W-:Y:S01]  /*ffc0*/  IMAD.X R33, RZ, RZ, R15.reuse, P0 ;  /* 0x000000ffff217224 */ /* 0x100fe200000e060f */
[----:B------:R-:W-:Y:S01]  /*ffd0*/  SHF.R.U64 R44, R44, 0x3, RZ ;  /* 0x000000032c2c7819 */ /* 0x000fe200000012ff */
[----:B------:R-:W5:Y:S01]  /*ffe0*/  LD.E.128 R40, desc[UR40][R40.64] ;  /* 0x0000002828287980 */ /* 0x000f62000c101d00 */
[----:B------:R-:W-:Y:S02]  /*fff0*/  SHF.R.U64 R36, R36, 0x3, RZ ;  /* 0x0000000324247819 */ /* 0x000fe400000012ff */
[----:B------:R-:W-:Y:S01]  /*10000*/  IADD3 R61, P0, R14, 0xc000, RZ ;  /* 0x0000c0000e3d7810 */ /* 0x000fe20007f1e0ff */
[----:B------:R-:W-:Y:S01]  /*10010*/  UIMAD UR12, UR4, UR15, UR12 ;  /* 0x0000000f040c72a4 */ /* 0x000fe2000f8e020c */
[----:B------:R-:W-:Y:S01]  /*10020*/  LOP3.LUT R68, R68, R69, RZ, 0x3c, !PT ;  /* 0x0000004544447212 */ /* 0x000fe200078e3cff */
[--C-:B------:R-:W-:Y:S01]  /*10030*/  IMAD.X R69, RZ, RZ, R15.reuse, P2 ;  /* 0x000000ffff457224 */ /* 0x100fe200010e060f */
[----:B------:R-:W-:Y:S01]  /*10040*/  LOP3.LUT R44, R44, R45, RZ, 0x3c, !PT ;  /* 0x0000002d2c2c7212 */ /* 0x000fe200078e3cff */
[--C-:B------:R-:W-:Y:S01]  /*10050*/  IMAD.X R45, RZ, RZ, R15.reuse, P3 ;  /* 0x000000ffff2d7224 */ /* 0x100fe200018e060f */
[----:B0-----:R-:W-:Y:S01]  /*10060*/  ISETP.NE.AND P2, PT, R81, 0x1, PT ;  /* 0x000000015100780c */ /* 0x001fe20003f45270 */
[----:B------:R-:W5:Y:S01]  /*10070*/  LD.E.128 R32, desc[UR40][R32.64] ;  /* 0x0000002820207980 */ /* 0x000f62000c101d00 */
[----:B------:R-:W-:Y:S01]  /*10080*/  LOP3.LUT R36, R36, R37, RZ, 0x3c, !PT ;  /* 0x0000002524247212 */ /* 0x000fe200078e3cff */
[----:B------:R-:W-:Y:S01]  /*10090*/  IMAD.X R37, RZ, RZ, R15, P1 ;  /* 0x000000ffff257224 */ /* 0x000fe200008e060f */
[----:B------:R-:W-:-:S02]  /*100a0*/  LOP3.LUT R60, R61, 0x380, RZ, 0xc0, !PT ;  /* 0x000003803d3c7812 */ /* 0x000fc400078ec0ff */
[C---:B------:R-:W-:Y:S02]  /*100b0*/  IADD3 R13, P4, R14.reuse, 0x2000, RZ ;  /* 0x000020000e0d7810 */ /* 0x040fe40007f9e0ff */
[C---:B------:R-:W-:Y:S02]  /*100c0*/  IADD3 R25, P5, R14.reuse, 0x3000, RZ ;  /* 0x000030000e197810 */ /* 0x040fe40007fbe0ff */
[C---:B------:R-:W-:Y:S01]  /*100d0*/  IADD3 R29, P6, R14.reuse, 0x4000, RZ ;  /* 0x000040000e1d7810 */ /* 0x040fe20007fde0ff */
[----:B------:R-:W-:Y:S01]  /*100e0*/  UIADD3 UR11, UR11, UR12, URZ ;  /* 0x0000000c0b0b7290 */ /* 0x000fe2000fffe03f */
[C---:B------:R-:W-:Y:S01]  /*100f0*/  IADD3 R3, P3, R14.reuse, 0xf000, RZ ;  /* 0x0000f0000e037810 */ /* 0x040fe20007f7e0ff */
[----:B------:R-:W0:Y:S01]  /*10100*/  @P2 LDC R21, c[0x0][0xbec] ;  /* 0x0002fb00ff152b82 */ /* 0x000e220000000800 */
[----:B------:R-:W-:Y:S01]  /*10110*/  IADD3 R65, P1, R14, 0xd000, RZ ;  /* 0x0000d0000e417810 */ /* 0x000fe20007f3e0ff */
[----:B------:R-:W-:Y:S01]  /*10120*/  ULDC.64 UR12, c[0x0][0xae8] ;  /* 0x0002ba00000c7ab9 */ /* 0x000fe20000000a00 */
[----:B------:R-:W-:Y:S01]  /*10130*/  SHF.R.U64 R60, R60, 0x3, RZ ;  /* 0x000000033c3c7819 */ /* 0x000fe200000012ff */
[----:B------:R-:W-:Y:S01]  /*10140*/  USHF.R.S32.HI UR4, URZ, 0x1f, UR9 ;  /* 0x0000001f3f047899 */ /* 0x000fe20008011409 */
[----:B------:R-:W-:Y:S01]  /*10150*/  LOP3.LUT R0, R3, 0x380, RZ, 0xc0, !PT ;  /* 0x0000038003007812 */ /* 0x000fe200078ec0ff */
[--C-:B------:R-:W-:Y:S01]  /*10160*/  IMAD.X R73, RZ, RZ, R15.reuse, P3 ;  /* 0x000000ffff497224 */ /* 0x100fe200018e060f */
[----:B------:R-:W-:Y:S01]  /*10170*/  LOP3.LUT R64, R65, 0x380, RZ, 0xc0, !PT ;  /* 0x0000038041407812 */ /* 0x000fe200078ec0ff */
[----:B------:R-:W1:Y:S01]  /*10180*/  @P2 LDC R77, c[0x0][0xbf0] ;  /* 0x0002fc00ff4d2b82 */ /* 0x000e620000000800 */
[----:B------:R-:W-:Y:S01]  /*10190*/  LOP3.LUT R60, R60, R61, RZ, 0x3c, !PT ;  /* 0x0000003d3c3c7212 */ /* 0x000fe200078e3cff */
[----:B------:R-:W-:Y:S01]  /*101a0*/  IMAD.X R61, RZ, RZ, R15, P0 ;  /* 0x000000ffff3d7224 */ /* 0x000fe200000e060f */
[----:B------:R-:W-:Y:S01]  /*101b0*/  SHF.R.U64 R0, R0, 0x3, RZ ;  /* 0x0000000300007819 */ /* 0x000fe200000012ff */
[----:B------:R-:W5:Y:S01]  /*101c0*/  LD.E.128 R36, desc[UR40][R36.64] ;  /* 0x0000002824247980 */ /* 0x000f62000c101d00 */
[----:B------:R-:W-:-:S02]  /*101d0*/  SHF.R.U64 R64, R64, 0x3, RZ ;  /* 0x0000000340407819 */ /* 0x000fc400000012ff */
[----:B------:R-:W-:Y:S01]  /*101e0*/  ISETP.GE.AND P0, PT, R188, UR16, PT ;  /* 0x00000010bc007c0c */ /* 0x000fe2000bf06270 */
[----:B------:R-:W5:Y:S01]  /*101f0*/  LD.E.128 R44, desc[UR40][R44.64] ;  /* 0x000000282c2c7980 */ /* 0x000f62000c101d00 */
[----:B------:R-:W-:Y:S02]  /*10200*/  LOP3.LUT R72, R0, R3, RZ, 0x3c, !PT ;  /* 0x0000000300487212 */ /* 0x000fe400078e3cff */
[----:B------:R-:W-:Y:S01]  /*10210*/  LOP3.LUT R64, R64, R65, RZ, 0x3c, !PT ;  /* 0x0000004140407212 */ /* 0x000fe200078e3cff */
[----:B------:R-:W-:Y:S01]  /*10220*/  IMAD.X R65, RZ, RZ, R15, P1 ;  /* 0x000000ffff417224 */ /* 0x000fe200008e060f */
[----:B------:R-:W-:Y:S01]  /*10230*/  SEL R3, RZ, 0xffffffff, P0 ;  /* 0xffffffffff037807 */ /* 0x000fe20000000000 */
[----:B------:R-:W5:Y:S01]  /*10240*/  LD.E.128 R68, desc[UR40][R68.64] ;  /* 0x0000002844447980 */ /* 0x000f62000c101d00 */
[----:B------:R-:W-:Y:S02]  /*10250*/  ISETP.GE.AND P1, PT, R185, UR16, PT ;  /* 0x00000010b9007c0c */ /* 0x000fe4000bf26270 */
[----:B------:R-:W-:Y:S01]  /*10260*/  LOP3.LUT R12, R13, 0x380, RZ, 0xc0, !PT ;  /* 0x000003800d0c7812 */ /* 0x000fe200078ec0ff */
[----:B------:R-:W-:Y:S01]  /*10270*/  IMAD.SHL.U32 R3, R3, 0x2, RZ ;  /* 0x0000000203037824 */ /* 0x000fe200078e00ff */
[----:B------:R-:W-:-:S02]  /*10280*/  SEL R0, RZ, 0x1, P1 ;  /* 0x00000001ff007807 */ /* 0x000fc40000800000 */
[----:B------:R-:W-:Y:S02]  /*10290*/  LOP3.LUT R24, R25, 0x380, RZ, 0xc0, !PT ;  /* 0x0000038019187812 */ /* 0x000fe400078ec0ff */
[----:B------:R-:W-:Y:S01]  /*102a0*/  LOP3.LUT R28, R29, 0x380, RZ, 0xc0, !PT ;  /* 0x000003801d1c7812 */ /* 0x000fe200078ec0ff */
[----:B------:R-:W-:Y:S01]  /*102b0*/  UIMAD.WIDE.U32 UR10, UR44, UR12, UR10 ;  /* 0x0000000c2c0a72a5 */ /* 0x000fe2000f8e000a */
[----:B------:R-:W-:Y:S01]  /*102c0*/  LOP3.LUT R3, R3, 0x2, R0, 0xe2, !PT ;  /* 0x0000000203037812 */ /* 0x000fe200078ee200 */
[----:B------:R-:W-:Y:S01]  /*102d0*/  IMAD R0, R187, 0x20, R220 ;  /* 0x00000020bb007824 */ /* 0x000fe200078e02dc */
[----:B------:R-:W-:Y:S01]  /*102e0*/  ISETP.GE.AND P1, PT, R101, UR16, PT ;  /* 0x0000001065007c0c */ /* 0x000fe2000bf26270 */
[----:B------:R-:W5:Y:S01]  /*102f0*/  LD.E.128 R60, desc[UR40][R60.64] ;  /* 0x000000283c3c7980 */ /* 0x000f62000c101d00 */
[----:B------:R-:W-:Y:S01]  /*10300*/  ISETP.GE.AND P0, PT, R97, UR16, PT ;  /* 0x0000001061007c0c */ /* 0x000fe2000bf06270 */
[----:B------:R-:W-:Y:S01]  /*10310*/  VIADD R80, R0, UR42 ;  /* 0x0000002a00507c36 */ /* 0x000fe20008000000 */
[----:B------:R-:W-:Y:S01]  /*10320*/  SHF.R.U64 R12, R12, 0x3, RZ ;  /* 0x000000030c0c7819 */ /* 0x000fe200000012ff */
[----:B------:R-:W5:Y:S01]  /*10330*/  LD.E.128 R64, desc[UR40][R64.64] ;  /* 0x0000002840407980 */ /* 0x000f62000c101d00 */
[----:B------:R-:W-:-:S02]  /*10340*/  SHF.R.U64 R24, R24, 0x3, RZ ;  /* 0x0000000318187819 */ /* 0x000fc400000012ff */
[----:B------:R-:W-:Y:S01]  /*10350*/  SHF.R.U64 R28, R28, 0x3, RZ ;  /* 0x000000031c1c7819 */ /* 0x000fe200000012ff */
[----:B------:R-:W5:Y:S01]  /*10360*/  LD.E.128 R72, desc[UR40][R72.64] ;  /* 0x0000002848487980 */ /* 0x000f62000c101d00 */
[----:B------:R-:W-:Y:S02]  /*10370*/  SEL R20, RZ, 0xffffffff, P1 ;  /* 0xffffffffff147807 */ /* 0x000fe40000800000 */
[----:B------:R-:W-:Y:S01]  /*10380*/  SEL R0, RZ, 0xffffffff, P0 ;  /* 0xffffffffff007807 */ /* 0x000fe20000000000 */
[----:B------:R-:W-:Y:S01]  /*10390*/  UIMAD UR11, UR44, UR13, UR11 ;  /* 0x0000000d2c0b72a4 */ /* 0x000fe2000f8e020b */
[----:B------:R-:W-:Y:S01]  /*103a0*/  LOP3.LUT R12, R12, R13, RZ, 0x3c, !PT ;  /* 0x0000000d0c0c7212 */ /* 0x000fe200078e3cff */
[--C-:B------:R-:W-:Y:S01]  /*103b0*/  IMAD.X R13, RZ, RZ, R15.reuse, P4 ;  /* 0x000000ffff0d7224 */ /* 0x100fe200020e060f */
[----:B------:R-:W-:Y:S01]  /*103c0*/  LOP3.LUT R24, R24, R25, RZ, 0x3c, !PT ;  /* 0x0000001918187212 */ /* 0x000fe200078e3cff */
[--C-:B------:R-:W-:Y:S01]  /*103d0*/  IMAD.X R25, RZ, RZ, R15.reuse, P5 ;  /* 0x000000ffff197224 */ /* 0x100fe200028e060f */
[----:B------:R-:W-:Y:S01]  /*103e0*/  LOP3.LUT R28, R28, R29, RZ, 0x3c, !PT ;  /* 0x0000001d1c1c7212 */ /* 0x000fe200078e3cff */
[----:B------:R-:W-:Y:S01]  /*103f0*/  IMAD.X R29, RZ, RZ, R15, P6 ;  /* 0x000000ffff1d7224 */ /* 0x000fe200030e060f */
[----:B------:R-:W-:Y:S01]  /*10400*/  IADD3 R49, P4, R14, 0x9000, RZ ;  /* 0x000090000e317810 */ /* 0x000fe20007f9e0ff */
[----:B------:R-:W-:Y:S01]  /*10410*/  IMAD.SHL.U32 R20, R20, 0x4, RZ ;  /* 0x0000000414147824 */ /* 0x000fe200078e00ff */
[C---:B------:R-:W-:Y:S01]  /*10420*/  IADD3 R53, P5, R14.reuse, 0xa000, RZ ;  /* 0x0000a0000e357810 */ /* 0x040fe20007fbe0ff */
[----:B------:R-:W-:Y:S01]  /*10430*/  ULDC.64 UR12, c[0x0][0xaf0] ;  /* 0x0002bc00000c7ab9 */ /* 0x000fe20000000a00 */
[----:B------:R-:W-:Y:S01]  /*10440*/  IADD3 R57, P6, R14, 0xb000, RZ ;  /* 0x0000b0000e397810 */ /* 0x000fe20007fde0ff */
[----:B------:R-:W-:Y:S01]  /*10450*/  IMAD.SHL.U32 R79, R0, 0x8, RZ ;  /* 0x00000008004f7824 */ /* 0x000fe200078e00ff */
[----:B------:R-:W-:Y:S01]  /*10460*/  UIMAD UR4, UR4, UR12, URZ ;  /* 0x0000000c040472a4 */ /* 0x000fe2000f8e023f */
[----:B0-----:R-:W-:Y:S01]  /*10470*/  @P2 IMAD.HI.U32 R0, R80, R21, RZ ;  /* 0x0000001550002227 */ /* 0x001fe200078e00ff */
[----:B------:R-:W-:Y:S01]  /*10480*/  LOP3.LUT R48, R49, 0x380, RZ, 0xc0, !PT ;  /* 0x0000038031307812 */ /* 0x000fe200078ec0ff */
[----:B------:R-:W5:Y:S01]  /*10490*/  LD.E.128 R24, desc[UR40][R24.64] ;  /* 0x0000002818187980 */ /* 0x000f62000c101d00 */
[----:B------:R-:W-:-:S02]  /*104a0*/  LOP3.LUT R52, R53, 0x380, RZ, 0xc0, !PT ;  /* 0x0000038035347812 */ /* 0x000fc400078ec0ff */
[----:B------:R-:W-:Y:S01]  /*104b0*/  LOP3.LUT R56, R57, 0x380, RZ, 0xc0, !PT ;  /* 0x0000038039387812 */ /* 0x000fe200078ec0ff */
[----:B------:R-:W5:Y:S01]  /*104c0*/  LD.E.128 R28, desc[UR40][R28.64] ;  /* 0x000000281c1c7980 */ /* 0x000f62000c101d00 */
[----:B------:R-:W-:Y:S02]  /*104d0*/  LOP3.LUT R5, R14, 0x380, RZ, 0xc0, !PT ;  /* 0x000003800e057812 */ /* 0x000fe400078ec0ff */
[----:B------:R-:W-:Y:S01]  /*104e0*/  LOP3.LUT R76, R20, 0x4, R3, 0xe2, !PT ;  /* 0x00000004144c7812 */ /* 0x000fe200078ee203 */
[----:B------:R-:W-:Y:S01]  /*104f0*/  IMAD.MOV.U32 R3, RZ, RZ, R80 ;  /* 0x000000ffff037224 */ /* 0x000fe200078e0050 */
[----:B------:R-:W-:Y:S01]  /*10500*/  UIMAD UR4, UR9, UR13, UR4 ;  /* 0x0000000d090472a4 */ /* 0x000fe2000f8e0204 */
[----:B-1----:R-:W-:Y:S01]  /*10510*/  @P2 SHF.R.U32.HI R3, RZ, R77, R0 ;  /* 0x0000004dff032219 */ /* 0x002fe20000011600 */
[----:B------:R-:W-:Y:S01]  /*10520*/  UIMAD.WIDE.U32 UR10, UR9, UR12, UR10 ;  /* 0x0000000c090a72a5 */ /* 0x000fe2000f8e000a */
[----:B------:R-:W-:Y:S02]  /*10530*/  SHF.R.U64 R48, R48, 0x3, RZ ;  /* 0x0000000330307819 */ /* 0x000fe400000012ff */
[----:B------:R-:W-:-:S02]  /*10540*/  SHF.R.U64 R52, R52, 0x3, RZ ;  /* 0x0000000334347819 */ /* 0x000fc400000012ff */
[----:B------:R-:W-:Y:S02]  /*10550*/  SHF.R.U64 R56, R56, 0x3, RZ ;  /* 0x0000000338387819 */ /* 0x000fe400000012ff */
[----:B------:R-:W-:Y:S01]  /*10560*/  SHF.R.U64 R5, R5, 0x3, RZ ;  /* 0x0000000305057819 */ /* 0x000fe200000012ff */
[----:B------:R-:W-:Y:S01]  /*10570*/  UIADD3 UR4, UR11, UR4, URZ ;  /* 0x000000040b047290 */ /* 0x000fe2000fffe03f */
[----:B------:R-:W-:Y:S02]  /*10580*/  ISETP.GE.AND P0, PT, R99, UR16, PT ;  /* 0x0000001063007c0c */ /* 0x000fe4000bf06270 */
[--C-:B------:R-:W-:Y:S01]  /*10590*/  SHF.R.S32.HI R77, RZ, 0x1f, R3.reuse ;  /* 0x0000001fff4d7819 */ /* 0x100fe20000011403 */
[----:B------:R-:W-:Y:S01]  /*105a0*/  IMAD.U32 R20, RZ, RZ, UR10 ;  /* 0x0000000aff147e24 */ /* 0x000fe2000f8e00ff */
[----:B------:R-:W-:Y:S01]  /*105b0*/  LOP3.LUT R76, R79, 0x8, R76, 0xe2, !PT ;  /* 0x000000084f4c7812 */ /* 0x000fe200078ee24c */
[----:B------:R-:W-:Y:S01]  /*105c0*/  IMAD.U32 R21, RZ, RZ, UR11 ;  /* 0x0000000bff157e24 */ /* 0x000fe2000f8e00ff */
        /* <DEDUP_REMOVED lines=8> */
[----:B------:R-:W-:Y:S01]  /*10650*/  ULDC.64 UR10, c[0x0][0xae0] ;  /* 0x0002b800000a7ab9 */ /* 0x000fe20000000a00 */
[----:B------:R-:W-:Y:S01]  /*10660*/  IMAD.MOV.U32 R5, RZ, RZ, R15 ;  /* 0x000000ffff057224 */ /* 0x000fe200078e000f */
[----:B------:R-:W-:Y:S01]  /*10670*/  SEL R0, RZ, 0xffffffff, P0 ;  /* 0xffffffffff007807 */ /* 0x000fe20000000000 */
[----:B------:R-:W-:Y:S01]  /*10680*/  IMAD R78, R77, UR10, RZ ;  /* 0x0000000a4d4e7c24 */ /* 0x000fe2000f8e02ff */
[----:B------:R-:W-:Y:S01]  /*10690*/  ISETP.GE.AND P0, PT, R91, UR16, PT ;  /* 0x000000105b007c0c */ /* 0x000fe2000bf06270 */
[----:B------:R-:W-:Y:S01]  /*106a0*/  IMAD.U32 R21, RZ, RZ, UR4 ;  /* 0x00000004ff157e24 */ /* 0x000fe2000f8e00ff */
[----:B------:R-:W5:Y:S01]  /*106b0*/  LD.E.128 R12, desc[UR40][R12.64] ;  /* 0x000000280c0c7980 */ /* 0x000f62000c101d00 */
[----:B------:R-:W-:-:S02]  /*106c0*/  IMAD R77, R81, R79, R80 ;  /* 0x0000004f514d7224 */ /* 0x000fc400078e0250 */
[----:B------:R-:W-:Y:S01]  /*106d0*/  IMAD.SHL.U32 R83, R0, 0x10, RZ ;  /* 0x0000001000537824 */ /* 0x000fe200078e00ff */
[----:B------:R-:W5:Y:S01]  /*106e0*/  LD.E.128 R4, desc[UR40][R4.64] ;  /* 0x0000002804047980 */ /* 0x000f62000c101d00 */
[C---:B------:R-:W-:Y:S01]  /*106f0*/  IMAD R79, R3.reuse, UR11, R78 ;  /* 0x0000000b034f7c24 */ /* 0x040fe2000f8e024e */
[----:B------:R-:W-:Y:S01]  /*10700*/  SEL R0, RZ, 0xffffffff, P0 ;  /* 0xffffffffff007807 */ /* 0x000fe20000000000 */
[----:B------:R-:W-:Y:S01]  /*10710*/  IMAD.WIDE.U32 R20, R3, UR10, R20 ;  /* 0x0000000a03147c25 */ /* 0x000fe2000f8e0014 */
[----:B------:R-:W5:Y:S01]  /*10720*/  LD.E.128 R48, desc[UR40][R48.64] ;  /* 0x0000002830307980 */ /* 0x000f62000c101d00 */
[----:B------:R-:W-:Y:S01]  /*10730*/  SHF.R.S32.HI R3, RZ, 0x1f, R77 ;  /* 0x0000001fff037819 */ /* 0x000fe2000001144d */
[----:B------:R-:W-:Y:S02]  /*10740*/  ULDC.64 UR10, c[0x0][0xad8] ;  /* 0x0002b600000a7ab9 */ /* 0x000fe40000000a00 */
[----:B------:R-:W5:Y:S01]  /*10750*/  LD.E.128 R52, desc[UR40][R52.64] ;  /* 0x0000002834347980 */ /* 0x000f62000c101d00 */
[----:B------:R-:W-:-:S03]  /*10760*/  VIADD R93, R185, 0x180 ;  /* 0x00000180b95d7836 */ /* 0x000fc60000000000 */
[----:B------:R-:W5:Y:S01]  /*10770*/  LD.E.128 R56, desc[UR40][R56.64] ;  /* 0x0000002838387980 */ /* 0x000f62000c101d00 */
[----:B------:R-:W-:Y:S01]  /*10780*/  @!PT LDS RZ, [RZ] ;  /* 0x00000000fffff984 */ /* 0x000fe20000000800 */
[----:B------:R-:W-:Y:S01]  /*10790*/  @!PT LDS RZ, [RZ] ;  /* 0x00000000fffff984 */ /* 0x000fe20000000800 */
[----:B------:R-:W-:Y:S01]  /*107a0*/  @!PT LDS RZ, [RZ] ;  /* 0x00000000fffff984 */ /* 0x000fe20000000800 */
[----:B------:R-:W-:Y:S01]  /*107b0*/  @!PT LDS RZ, [RZ] ;  /* 0x00000000fffff984 */ /* 0x000fe20000000800 */
[----:B------:R0:W-:Y:S06]  /*107c0*/  MEMBAR.ALL.CTA ;  /* 0x0000000000007992 */ /* 0x0001ec0000008000 */
[----:B0-----:R-:W0:Y:S01]  /*107d0*/  FENCE.VIEW.ASYNC.S ;  /* 0x00000000000073c6 */ /* 0x001e220000000000 */
[----:B------:R-:W-:Y:S01]  /*107e0*/  LOP3.LUT R76, R83, 0x10, R76, 0xe2, !PT ;  /* 0x00000010534c7812 */ /* 0x000fe200078ee24c */
[----:B------:R-:W-:Y:S01]  /*107f0*/  IMAD.SHL.U32 R83, R0, 0x20, RZ ;  /* 0x0000002000537824 */ /* 0x000fe200078e00ff */
[----:B------:R-:W-:Y:S01]  /*10800*/  ISETP.GE.AND P0, PT, R93, UR16, PT ;  /* 0x000000105d007c0c */ /* 0x000fe2000bf06270 */
[----:B------:R-:W-:-:S02]  /*10810*/  IMAD.IADD R21, R21, 0x1, R79 ;  /* 0x0000000115157824 */ /* 0x000fc400078e024f */
[----:B------:R-:W-:Y:S02]  /*10820*/  IMAD R0, R3, UR10, RZ ;  /* 0x0000000a03007c24 */ /* 0x000fe4000f8e02ff */
[----:B------:R-:W-:Y:S02]  /*10830*/  VIADD R88, R220, UR42 ;  /* 0x0000002adc587c36 */ /* 0x000fe40008000000 */
[----:B------:R-:W-:Y:S01]  /*10840*/  IMAD R89, R81, UR8, RZ ;  /* 0x0000000851597c24 */ /* 0x000fe2000f8e02ff */
[----:B------:R-:W-:Y:S01]  /*10850*/  UIADD3 UR4, UR46, 0x28c20, URZ ;  /* 0x00028c202e047890 */ /* 0x000fe2000fffe03f */
[C---:B------:R-:W-:Y:S01]  /*10860*/  IMAD R79, R77.reuse, UR11, R0 ;  /* 0x0000000b4d4f7c24 */ /* 0x040fe2000f8e0200 */
[----:B------:R-:W-:Y:S01]  /*10870*/  SEL R3, RZ, 0x40, P0 ;  /* 0x00000040ff037807 */ /* 0x000fe20000000000 */
[----:B------:R-:W-:Y:S01]  /*10880*/  IMAD.WIDE.U32 R20, R77, UR10, R20 ;  /* 0x0000000a4d147c25 */ /* 0x000fe2000f8e0014 */
[----:B------:R-:W-:Y:S01]  /*10890*/  ISETP.GE.AND P0, PT, R88, R89, PT ;  /* 0x000000595800720c */ /* 0x000fe20003f06270 */
[----:B------:R-:W-:Y:S01]  /*108a0*/  ULDC.64 UR10, c[0x0][0xa80] ;  /* 0x0002a000000a7ab9 */ /* 0x000fe20000000a00 */
[----:B------:R-:W-:Y:S01]  /*108b0*/  UPRMT UR4, URZ, 0x654, UR4 ;  /* 0x000006543f047896 */ /* 0x000fe20008000004 */
[----:B------:R-:W-:Y:S01]  /*108c0*/  VIADD R95, R185, 0x1c0 ;  /* 0x000001c0b95f7836 */ /* 0x000fe20000000000 */
[----:B------:R-:W-:Y:S01]  /*108d0*/  LEA R86, P2, R20, UR10, 0x1 ;  /* 0x0000000a14567c11 */ /* 0x000fe2000f8408ff */
[----:B------:R-:W-:Y:S01]  /*108e0*/  IMAD.IADD R21, R21, 0x1, R79 ;  /* 0x0000000115157824 */ /* 0x000fe200078e024f */
[----:B------:R-:W-:-:S02]  /*108f0*/  LOP3.LUT R76, R83, 0x20, R76, 0xe2, !PT ;  /* 0x00000020534c7812 */ /* 0x000fc400078ee24c */
[----:B------:R-:W-:Y:S02]  /*10900*/  ISETP.GE.AND P1, PT, R95, UR16, PT ;  /* 0x000000105f007c0c */ /* 0x000fe4000bf26270 */
[----:B------:R-:W-:Y:S01]  /*10910*/  LEA.HI.X R87, R20, UR11, R21, 0x1, P2 ;  /* 0x0000000b14577c11 */ /* 0x000fe200090f0c15 */
[----:B0-----:R-:W-:Y:S01]  /*10920*/  SYNCS.ARRIVE.TRANS64.RED.A1T0 RZ, [UR4], RZ ;  /* 0x000000ffffff79a7 */ /* 0x001fe20008100404 */
[----:B------:R-:W-:Y:S01]  /*10930*/  LOP3.LUT R3, R76, R3, RZ, 0xfc, !PT ;  /* 0x000000034c037212 */ /* 0x000fe200078efcff */
[----:B------:R0:W1:Y:S01]  /*10940*/  SHFL.IDX PT, R20, R86, RZ, 0x181f ;  /* 0x00181fff56147589 */ /* 0x00006200000e0000 */
[----:B------:R-:W-:Y:S01]  /*10950*/  SEL R0, RZ, 0x80, P1 ;  /* 0x00000080ff007807 */ /* 0x000fe20000800000 */
[----:B------:R-:W-:Y:S02]  /*10960*/  BSSY B1, `(.L_x_2425) ;  /* 0x000002a000017945 */ /* 0x000fe40003800000 */
[----:B------:R0:W3:Y:S01]  /*10970*/  SHFL.IDX PT, R21, R87, RZ, 0x181f ;  /* 0x00181fff57157589 */ /* 0x0000e200000e0000 */
[----:B------:R-:W-:-:S02]  /*10980*/  LOP3.LUT R0, R3, R0, RZ, 0xfc, !PT ;  /* 0x0000000003007212 */ /* 0x000fc400078efcff */
        /* <DEDUP_REMOVED lines=9> */
[CC--:B-1----:R-:W-:Y:S01]  /*10a20*/  @!P1 LEA R76, P2, R188.reuse, R20.reuse, 0x1 ;  /* 0x00000014bc4c9211 */ /* 0x0c2fe200078408ff */
[----:B---3--:R-:W-:Y:S02]  /*10a30*/  @!P0 IMAD.WIDE R78, R185, 0x2, R20 ;  /* 0x00000002b94e8825 */ /* 0x008fe400078e0214 */
[----:B------:R-:W-:Y:S02]  /*10a40*/  @!P4 LEA R80, P5, R101, R20, 0x1 ;  /* 0x000000146550c211 */ /* 0x000fe400078a08ff */
[----:B------:R-:W-:Y:S01]  /*10a50*/  @!P1 LEA.HI.X R77, R188, R21, R152, 0x1, P2 ;  /* 0x00000015bc4d9211 */ /* 0x000fe200010f0c98 */
[----:B-----5:R1:W-:Y:S01]  /*10a60*/  @!P0 ST.E.128 desc[UR40][R78.64], R4 ;  /* 0x000000044e008985 */ /* 0x0203e2000c101d28 */
[----:B------:R-:W-:Y:S02]  /*10a70*/  ISETP.GE.AND P2, PT, R99, UR16, PT ;  /* 0x0000001063007c0c */ /* 0x000fe4000bf46270 */
[----:B------:R-:W-:Y:S01]  /*10a80*/  LOP3.LUT P0, RZ, R3, 0x40, RZ, 0xc0, !PT ;  /* 0x0000004003ff7812 */ /* 0x000fe2000780c0ff */
[----:B------:R3:W-:Y:S01]  /*10a90*/  @!P1 ST.E.128 desc[UR40][R76.64], R12 ;  /* 0x0000000c4c009985 */ /* 0x0007e2000c101d28 */
[----:B------:R-:W-:-:S02]  /*10aa0*/  ISETP.GE.AND P1, PT, R91, UR16, PT ;  /* 0x000000105b007c0c */ /* 0x000fc4000bf26270 */
[-C--:B------:R-:W-:Y:S02]  /*10ab0*/  @!P3 LEA R82, P6, R97, R20.reuse, 0x1 ;  /* 0x000000146152b211 */ /* 0x080fe400078c08ff */
        /* <DEDUP_REMOVED lines=13> */
[----:B---3--:R-:W-:Y:S01]  /*10b90*/  SHF.R.S32.HI R13, RZ, 0x1f, R95 ;  /* 0x0000001fff0d7819 */ /* 0x008fe2000001145f */
[----:B------:R4:W-:Y:S01]  /*10ba0*/  @!P1 ST.E.128 desc[UR40][R4.64], R52 ;  /* 0x0000003404009985 */ /* 0x0009e2000c101d28 */
[----:B------:R-:W-:-:S02]  /*10bb0*/  @P0 LEA.HI.X R7, R93, R21, R7, 0x1, P5 ;  /* 0x000000155d070211 */ /* 0x000fc400028f0c07 */
[----:B------:R-:W-:-:S03]  /*10bc0*/  @P6 LEA R12, P5, R95, R20, 0x1 ;  /* 0x000000145f0c6211 */ /* 0x000fc600078a08ff */
[----:B------:R4:W-:Y:S01]  /*10bd0*/  @P0 ST.E.128 desc[UR40][R6.64], R60 ;  /* 0x0000003c06000985 */ /* 0x0009e2000c101d28 */
[----:B------:R-:W-:-:S05]  /*10be0*/  @P6 LEA.HI.X R13, R95, R21, R13, 0x1, P5 ;  /* 0x000000155f0d6211 */ /* 0x000fca00028f0c0d */
[----:B------:R4:W-:Y:S04]  /*10bf0*/  @P6 ST.E.128 desc[UR40][R12.64], R68 ;  /* 0x000000440c006985 */ /* 0x0009e8000c101d28 */
.L_x_2426:
[----:B------:R-:W-:Y:S05]  /*10c00*/  BSYNC B1 ;  /* 0x0000000000017941 */ /* 0x000fea0003800000 */
.L_x_2425:
[----:B----45:R-:W-:Y:S01]  /*10c10*/  VIADD R6, R88, 0x20 ;  /* 0x0000002058067836 */ /* 0x030fe20000000000 */
[----:B------:R4:W0:Y:S04]  /*10c20*/  SHFL.IDX PT, R5, R87, 0x1, 0x181f ;  /* 0x00381f0057057f89 */ /* 0x00082800000e0000 */
[----:B------:R-:W-:Y:S01]  /*10c30*/  ISETP.GE.AND P0, PT, R6, R89, PT ;  /* 0x000000590600720c */ /* 0x000fe20003f06270 */
[----:B------:R4:W0:-:S12]  /*10c40*/  SHFL.IDX PT, R4, R86, 0x1, 0x181f ;  /* 0x00381f0056047f89 */ /* 0x00081800000e0000 */
[----:B----4-:R-:W-:Y:S05]  /*10c50*/  @P0 BRA `(.L_x_2427) ;  /* 0x0000002400dc0947 */ /* 0x010fea0003800000 */
[----:B------:R-:W-:Y:S02]  /*10c60*/  ISETP.GE.AND P0, PT, R185, UR16, PT ;  /* 0x00000010b9007c0c */ /* 0x000fe4000bf06270 */
[----:B------:R-:W-:Y:S02]  /*10c70*/  ISETP.GE.AND P4, PT, R188, UR16, PT ;  /* 0x00000010bc007c0c */ /* 0x000fe4000bf86270 */
[----:B------:R-:W-:Y:S02]  /*10c80*/  ISETP.GE.AND P3, PT, R101, UR16, PT ;  /* 0x0000001065007c0c */ /* 0x000fe4000bf66270 */
[----:B------:R-:W-:Y:S02]  /*10c90*/  ISETP.GE.AND P2, PT, R97, UR16, PT ;  /* 0x0000001061007c0c */ /* 0x000fe4000bf46270 */
[----:B------:R-:W-:Y:S02]  /*10ca0*/  ISETP.GE.AND P1, PT, R99, UR16, PT ;  /* 0x0000001063007c0c */ /* 0x000fe4000bf26270 */
[----:B------:R-:W-:-:S02]  /*10cb0*/  SHF.R.S32.HI R15, RZ, 0x1f, R101 ;  /* 0x0000001fff0f7819 */ /* 0x000fc40000011465 */
[----:B---3--:R-:W-:Y:S01]  /*10cc0*/  SHF.R.S32.HI R21, RZ, 0x1f, R97 ;  /* 0x0000001fff157819 */ /* 0x008fe20000011461 */
[----:B0-----:R-:W-:Y:S02]  /*10cd0*/  @!P0 IMAD.WIDE R6, R185, 0x2, R4 ;  /* 0x00000002b9068825 */ /* 0x001fe400078e0204 */
[CC--:B------:R-:W-:Y:S02]  /*10ce0*/  @!P4 LEA R12, P5, R188.reuse, R4.reuse, 0x1 ;  /* 0x00000004bc0cc211 */ /* 0x0c0fe400078a08ff */
[-C--:B------:R-:W-:Y:S01]  /*10cf0*/  @!P3 LEA R14, P6, R101, R4.reuse, 0x1 ;  /* 0x00000004650eb211 */ /* 0x080fe200078c08ff */
[----:B------:R0:W-:Y:S01]  /*10d00*/  @!P0 ST.E.128 desc[UR40][R6.64], R8 ;  /* 0x0000000806008985 */ /* 0x0001e2000c101d28 */
[----:B------:R-:W-:Y:S02]  /*10d10*/  ISETP.GE.AND P0, PT, R91, UR16, PT ;  /* 0x000000105b007c0c */ /* 0x000fe4000bf06270 */
[----:B------:R-:W-:Y:S02]  /*10d20*/  @!P4 LEA.HI.X R13, R188, R5, R152, 0x1, P5 ;  /* 0x00000005bc0dc211 */ /* 0x000fe400028f0c98 */
[----:B-1----:R-:W-:-:S02]  /*10d30*/  @!P2 LEA R20, P5, R97, R4, 0x1 ;  /* 0x000000046114a211 */ /* 0x002fc400078a08ff */
[-C--:B------:R-:W-:Y:S01]  /*10d40*/  @!P3 LEA.HI.X R15, R101, R5.reuse, R15, 0x1, P6 ;  /* 0x00000005650fb211 */ /* 0x080fe200030f0c0f */
[----:B------:R1:W-:Y:S01]  /*10d50*/  @!P4 ST.E.128 desc[UR40][R12.64], R24 ;  /* 0x000000180c00c985 */ /* 0x0003e2000c101d28 */
[----:B------:R-:W-:Y:S02]  /*10d60*/  LOP3.LUT P6, RZ, R3, 0x40, RZ, 0xc0, !PT ;  /* 0x0000004003ff7812 */ /* 0x000fe400078cc0ff */
[----:B------:R-:W-:Y:S01]  /*10d70*/  @!P2 LEA.HI.X R21, R97, R5, R21, 0x1, P5 ;  /* 0x000000056115a211 */ /* 0x000fe200028f0c15 */
[----:B------:R1:W-:Y:S01]  /*10d80*/  @!P3 ST.E.128 desc[UR40][R14.64], R32 ;  /* 0x000000200e00b985 */ /* 0x0003e2000c101d28 */
[----:B------:R-:W-:-:S03]  /*10d90*/  SHF.R.S32.HI R3, RZ, 0x1f, R99 ;  /* 0x0000001fff037819 */ /* 0x000fc60000011463 */
[----:B------:R1:W-:Y:S01]  /*10da0*/  @!P2 ST.E.128 desc[UR40][R20.64], R40 ;  /* 0x000000281400a985 */ /* 0x0003e2000c101d28 */
[----:B0-----:R-:W-:-:S04]  /*10db0*/  @!P1 LEA R6, P5, R99, R4, 0x1 ;  /* 0x0000000463069211 */ /* 0x001fc800078a08ff */
[-C--:B------:R-:W-:Y:S02]  /*10dc0*/  @!P1 LEA.HI.X R7, R99, R5.reuse, R3, 0x1, P5 ;  /* 0x0000000563079211 */ /* 0x080fe400028f0c03 */
[----:B------:R-:W-:Y:S02]  /*10dd0*/  SHF.R.S32.HI R3, RZ, 0x1f, R91 ;  /* 0x0000001fff037819 */ /* 0x000fe4000001145b */
[C---:B------:R-:W-:Y:S01]  /*10de0*/  @!P0 LEA R8, P5, R91.reuse, R4, 0x1 ;  /* 0x000000045b088211 */ /* 0x040fe200078a08ff */
[----:B------:R1:W-:Y:S03]  /*10df0*/  @!P1 ST.E.128 desc[UR40][R6.64], R48 ;  /* 0x0000003006009985 */ /* 0x0003e6000c101d28 */
[----:B------:R-:W-:Y:S02]  /*10e00*/  @!P0 LEA.HI.X R9, R91, R5, R3, 0x1, P5 ;  /* 0x000000055b098211 */ /* 0x000fe400028f0c03 */
[----:B------:R-:W-:-:S02]  /*10e10*/  SHF.R.S32.HI R3, RZ, 0x1f, R93 ;  /* 0x0000001fff037819 */ /* 0x000fc4000001145d */
[C---:B------:R-:W-:Y:S01]  /*10e20*/  @P6 LEA R10, P5, R93.reuse, R4, 0x1 ;  /* 0x000000045d0a6211 */ /* 0x040fe200078a08ff */
[----:B------:R1:W-:Y:S01]  /*10e30*/  @!P0 ST.E.128 desc[UR40][R8.64], R56 ;  /* 0x0000003808008985 */ /* 0x0003e2000c101d28 */
[----:B------:R-:W-:Y:S02]  /*10e40*/  LOP3.LUT P0, RZ, R0, 0x80, RZ, 0xc0, !PT ;  /* 0x0000008000ff7812 */ /* 0x000fe4000780c0ff */
[----:B------:R-:W-:-:S05]  /*10e50*/  @P6 LEA.HI.X R11, R93, R5, R3, 0x1, P5 ;  /* 0x000000055d0b6211 */ /* 0x000fca00028f0c03 */
[----:B------:R1:W-:Y:S06]  /*10e60*/  @P6 ST.E.128 desc[UR40][R10.64], R64 ;  /* 0x000000400a006985 */ /* 0x0003ec000c101d28 */
[----:B------:R-:W-:Y:S05]  /*10e70*/  @!P0 BRA `(.L_x_2427) ;  /* 0x0000002400548947 */ /* 0x000fea0003800000 */
[----:B------:R-:W-:Y:S02]  /*10e80*/  LEA R4, P0, R95, R4, 0x1 ;  /* 0x000000045f047211 */ /* 0x000fe400078008ff */
[----:B------:R-:W-:-:S04]  /*10e90*/  SHF.R.S32.HI R0, RZ, 0x1f, R95 ;  /* 0x0000001fff007819 */ /* 0x000fc8000001145f */
[----:B------:R-:W-:-:S05]  /*10ea0*/  LEA.HI.X R5, R95, R5, R0, 0x1, P0 ;  /* 0x000000055f057211 */ /* 0x000fca00000f0c00 */
[----:B------:R0:W-:Y:S01]  /*10eb0*/  ST.E.128 desc[UR40][R4.64], R72 ;  /* 0x0000004804007985 */ /* 0x0001e2000c101d28 */
[----:B------:R-:W-:Y:S05]  /*10ec0*/  BRA `(.L_x_2427) ;  /* 0x0000002400407947 */ /* 0x000fea0003800000 */
.L_x_2424:
[----:B------:R-:W-:Y:S01]  /*10ed0*/  ULDC.64 UR14, c[0x0][0xb08] ;  /* 0x0002c200000e7ab9 */ /* 0x000fe20000000a00 */
[----:B0-----:R-:W-:Y:S01]  /*10ee0*/  VIADD R4, R186, UR42 ;  /* 0x0000002aba047c36 */ /* 0x001fe20008000000 */
[----:B------:R-:W-:Y:S01]  /*10ef0*/  UIMAD UR12, UR24, UR14, URZ ;  /* 0x0000000e180c72a4 */ /* 0x000fe2000f8e023f */
[----:B------:R-:W-:Y:S01]  /*10f00*/  BSSY B1, `(.L_x_2428) ;  /* 0x00000c6000017945 */ /* 0x000fe20003800000 */
[----:B------:R-:W-:Y:S01]  /*10f10*/  UIMAD.WIDE.U32 UR10, UR4, UR14, URZ ;  /* 0x0000000e040a72a5 */ /* 0x000fe2000f8e003f */
[----:B------:R-:W-:Y:S01]  /*10f20*/  IMAD.MOV.U32 R3, RZ, RZ, R4 ;  /* 0x000000ffff037224 */ /* 0x000fe200078e0004 */
[----:B------:R-:W-:Y:S01]  /*10f30*/  UIMAD UR12, UR4, UR15, UR12 ;  /* 0x0000000f040c72a4 */ /* 0x000fe2000f8e020c */
[----:B------:R-:W-:Y:S01]  /*10f40*/  SHF.R.S32.HI R21, RZ, 0x1f, R205 ;  /* 0x0000001fff157819 */ /* 0x000fe200000114cd */
[----:B------:R-:W-:Y:S01]  /*10f50*/  ULDC UR14, c[0x0][0xbe8] ;  /* 0x0002fa00000e7ab9 */ /* 0x000fe20000000800 */
[----:B------:R-:W-:Y:S01]  /*10f60*/  USHF.R.S32.HI UR4, URZ, 0x1f, UR9 ;  /* 0x0000001f3f047899 */ /* 0x000fe20008011409 */
[----:B------:R-:W-:Y:S01]  /*10f70*/  SHF.R.S32.HI R152, RZ, 0x1f, R206 ;  /* 0x0000001fff987819 */ /* 0x000fe200000114ce */
[----:B------:R-:W-:Y:S01]  /*10f80*/  UIADD3 UR11, UR11, UR12, URZ ;  /* 0x0000000c0b0b7290 */ /* 0x000fe2000fffe03f */
[----:B------:R-:W-:Y:S01]  /*10f90*/  SHF.R.S32.HI R153, RZ, 0x1f, R207 ;  /* 0x0000001fff997819 */ /* 0x000fe200000114cf */
[----:B------:R-:W-:Y:S01]  /*10fa0*/  UISETP.NE.AND UP0, UPT, UR14, 0x1, UPT ;  /* 0x000000010e00788c */ /* 0x000fe2000bf05270 */
[----:B------:R-:W-:Y:S01]  /*10fb0*/  SHF.R.S32.HI R154, RZ, 0x1f, R208 ;  /* 0x0000001fff9a7819 */ /* 0x000fe200000114d0 */
[----:B------:R-:W-:Y:S01]  /*10fc0*/  ULDC.64 UR12, c[0x0][0xb38] ;  /* 0x0002ce00000c7ab9 */ /* 0x000fe20000000a00 */
[----:B------:R-:W-:Y:S01]  /*10fd0*/  UIMAD UR8, UR8, UR14, URZ ;  /* 0x0000000e080872a4 */ /* 0x000fe2000f8e023f */
[----:B------:R-:W-:Y:S01]  /*10fe0*/  SHF.R.S32.HI R155, RZ, 0x1f, R209 ;  /* 0x0000001fff9b7819 */ /* 0x000fe200000114d1 */
[----:B------:R-:W-:Y:S01]  /*10ff0*/  UIMAD.WIDE.U32 UR10, UR44, UR12, UR10 ;  /* 0x0000000c2c0a72a5 */ /* 0x000fe2000f8e000a */
[----:B------:R-:W-:-:S02]  /*11000*/  PLOP3.LUT P0, PT, PT, PT, UP0, 0x80, 0x0 ;  /* 0x000000000000781c */ /* 0x000fc40003f0f008 */
[----:B------:R-:W-:Y:S01]  /*11010*/  SHF.R.S32.HI R156, RZ, 0x1f, R210 ;  /* 0x0000001fff9c7819 */ /* 0x000fe200000114d2 */
[----:B------:R-:W-:Y:S01]  /*11020*/  UIMAD UR11, UR44, UR13, UR11 ;  /* 0x0000000d2c0b72a4 */ /* 0x000fe2000f8e020b */
[----:B------:R-:W-:Y:S02]  /*11030*/  SHF.R.S32.HI R157, RZ, 0x1f, R211 ;  /* 0x0000001fff9d7819 */ /* 0x000fe400000114d3 */
[----:B------:R-:W-:Y:S01]  /*11040*/  ULDC.64 UR12, c[0x0][0xb40] ;  /* 0x0002d000000c7ab9 */ /* 0x000fe20000000a00 */
[----:B------:R-:W-:Y:S01]  /*11050*/  SHF.R.S32.HI R158, RZ, 0x1f, R212 ;  /* 0x0000001fff9e7819 */ /* 0x000fe200000114d4 */
[----:B------:R-:W-:Y:S01]  /*11060*/  UIMAD UR4, UR4, UR12, URZ ;  /* 0x0000000c040472a4 */ /* 0x000fe2000f8e023f */
[----:B------:R-:W-:Y:S01]  /*11070*/  SHF.R.S32.HI R159, RZ, 0x1f, R213 ;  /* 0x0000001fff9f7819 */ /* 0x000fe200000114d5 */
[----:B------:R-:W-:Y:S01]  /*11080*/  UIMAD.WIDE.U32 UR10, UR9, UR12, UR10 ;  /* 0x0000000c090a72a5 */ /* 0x000fe2000f8e000a */
[----:B------:R-:W-:Y:S01]  /*11090*/  SHF.R.S32.HI R160, RZ, 0x1f, R214 ;  /* 0x0000001fffa07819 */ /* 0x000fe200000114d6 */
[----:B------:R-:W-:Y:S01]  /*110a0*/  UIMAD UR4, UR9, UR13, UR4 ;  /* 0x0000000d090472a4 */ /* 0x000fe2000f8e0204 */
[----:B------:R-:W-:-:S02]  /*110b0*/  SHF.R.S32.HI R161, RZ, 0x1f, R215 ;  /* 0x0000001fffa17819 */ /* 0x000fc400000114d7 */
[----:B------:R-:W-:Y:S01]  /*110c0*/  @UP0 ULDC UR9, c[0x0][0xbec] ;  /* 0x0002fb0000090ab9 */ /* 0x000fe20000000800 */
[----:B------:R-:W-:Y:S01]  /*110d0*/  UIADD3 UR11, UR11, UR4, URZ ;  /* 0x000000040b0b7290 */ /* 0x000fe2000fffe03f */
[----:B------:R-:W-:Y:S01]  /*110e0*/  @P0 IMAD.HI.U32 R0, R4, UR9, RZ ;  /* 0x0000000904000c27 */ /* 0x000fe2000f8e00ff */
[----:B------:R-:W-:Y:S01]  /*110f0*/  ULDC.64 UR12, c[0x0][0xb48] ;  /* 0x0002d200000c7ab9 */ /* 0x000fe20000000a00 */
[----:B------:R-:W-:Y:S01]  /*11100*/  @UP0 ULDC UR4, c[0x0][0xbf0] ;  /* 0x0002fc0000040ab9 */ /* 0x000fe20000000800 */
[----:B------:R-:W-:Y:S01]  /*11110*/  UIMAD.WIDE.U32 UR10, UR45, UR12, UR10 ;  /* 0x0000000c2d0a72a5 */ /* 0x000fe2000f8e000a */
[----:B------:R-:W-:Y:S02]  /*11120*/  SHF.R.S32.HI R162, RZ, 0x1f, R216 ;  /* 0x0000001fffa27819 */ /* 0x000fe400000114d8 */
[----:B------:R-:W-:Y:S01]  /*11130*/  @P0 SHF.R.U32.HI R3, RZ, UR4, R0 ;  /* 0x00000004ff030c19 */ /* 0x000fe20008011600 */
[----:B------:R-:W-:Y:S01]  /*11140*/  UIMAD UR45, UR45, UR13, UR11 ;  /* 0x0000000d2d2d72a4 */ /* 0x000fe2000f8e020b */
[----:B------:R-:W-:Y:S01]  /*11150*/  SHF.R.S32.HI R13, RZ, 0x1f, R217 ;  /* 0x0000001fff0d7819 */ /* 0x000fe200000114d9 */
[----:B------:R-:W-:Y:S01]  /*11160*/  IMAD.U32 R5, RZ, RZ, UR11 ;  /* 0x0000000bff057e24 */ /* 0x000fe2000f8e00ff */
[--C-:B------:R-:W-:Y:S01]  /*11170*/  SHF.R.S32.HI R0, RZ, 0x1f, R3.reuse ;  /* 0x0000001fff007819 */ /* 0x100fe20000011403 */
[----:B------:R-:W-:Y:S01]  /*11180*/  IMAD.MOV R7, RZ, RZ, -R3 ;  /* 0x000000ffff077224 */ /* 0x000fe200078e0a03 */
[----:B------:R-:W-:Y:S01]  /*11190*/  ULDC.64 UR12, c[0x0][0xb30] ;  /* 0x0002cc00000c7ab9 */ /* 0x000fe20000000a00 */
[----:B------:R-:W-:Y:S01]  /*111a0*/  IMAD.U32 R5, RZ, RZ, UR45 ;  /* 0x0000002dff057e24 */ /* 0x000fe2000f8e00ff */
[----:B------:R-:W-:Y:S01]  /*111b0*/  UIADD3 UR4, UR46, 0x28c20, URZ ;  /* 0x00028c202e047890 */ /* 0x000fe2000fffe03f */
[----:B------:R-:W-:Y:S01]  /*111c0*/  IMAD R7, R7, UR14, R4 ;  /* 0x0000000e07077c24 */ /* 0x000fe2000f8e0204 */
[----:B------:R-:W-:Y:S01]  /*111d0*/  SHF.R.S32.HI R163, RZ, 0x1f, R218 ;  /* 0x0000001fffa37819 */ /* 0x000fe200000114da */
[----:B------:R-:W-:Y:S01]  /*111e0*/  IMAD R0, R0, UR12, RZ ;  /* 0x0000000c00007c24 */ /* 0x000fe2000f8e02ff */
[----:B------:R-:W-:Y:S01]  /*111f0*/  UPRMT UR4, URZ, 0x654, UR4 ;  /* 0x000006543f047896 */ /* 0x000fe20008000004 */
[----:B------:R-:W-:Y:S01]  /*11200*/  IMAD.U32 R4, RZ, RZ, UR10 ;  /* 0x0000000aff047e24 */ /* 0x000fe2000f8e00ff */
[----:B------:R-:W-:Y:S01]  /*11210*/  ULDC.64 UR10, c[0x0][0xb28] ;  /* 0x0002ca00000a7ab9 */ /* 0x000fe20000000a00 */
[C---:B------:R-:W-:Y:S01]  /*11220*/  IMAD R9, R3.reuse, UR13, R0 ;  /* 0x0000000d03097c24 */ /* 0x040fe2000f8e0200 */
[----:B------:R-:W-:Y:S01]  /*11230*/  SHF.R.S32.HI R0, RZ, 0x1f, R7 ;  /* 0x0000001fff007819 */ /* 0x000fe20000011407 */
[----:B------:R-:W-:Y:S01]  /*11240*/  IMAD.WIDE.U32 R4, R3, UR12, R4 ;  /* 0x0000000c03047c25 */ /* 0x000fe2000f8e0004 */
[----:B------:R-:W-:-:S02]  /*11250*/  SHF.R.S32.HI R164, RZ, 0x1f, R219 ;  /* 0x0000001fffa47819 */ /* 0x000fc400000114db */
[----:B------:R-:W-:Y:S01]  /*11260*/  SHF.R.S32.HI R165, RZ, 0x1f, R17 ;  /* 0x0000001fffa57819 */ /* 0x000fe20000011411 */
[----:B------:R-:W-:Y:S01]  /*11270*/  IMAD R0, R0, UR10, RZ ;  /* 0x0000000a00007c24 */ /* 0x000fe2000f8e02ff */
[----:B------:R-:W-:Y:S01]  /*11280*/  SYNCS.ARRIVE.TRANS64.RED.A1T0 RZ, [UR4], RZ ;  /* 0x000000ffffff79a7 */ /* 0x000fe20008100404 */
[----:B------:R-:W-:Y:S02]  /*11290*/  IMAD.IADD R5, R5, 0x1, R9 ;  /* 0x0000000105057824 */ /* 0x000fe400078e0209 */
[C---:B------:R-:W-:Y:S02]  /*112a0*/  IMAD R3, R7.reuse, UR11, R0 ;  /* 0x0000000b07037c24 */ /* 0x040fe4000f8e0200 */
[----:B------:R-:W-:Y:S02]  /*112b0*/  VIADD R0, R16, UR42 ;  /* 0x0000002a10007c36 */ /* 0x000fe40008000000 */
[----:B------:R-:W-:Y:S01]  /*112c0*/  IMAD.WIDE.U32 R4, R7, UR10, R4 ;  /* 0x0000000a07047c25 */ /* 0x000fe2000f8e0004 */
[----:B------:R-:W-:-:S02]  /*112d0*/  ULDC.64 UR10, c[0x0][0xb00] ;  /* 0x0002c000000a7ab9 */ /* 0x000fc40000000a00 */
[----:B------:R-:W-:Y:S01]  /*112e0*/  ISETP.GE.AND P0, PT, R0, UR8, PT ;  /* 0x0000000800007c0c */ /* 0x000fe2000bf06270 */
[----:B------:R-:W-:Y:S01]  /*112f0*/  IMAD.IADD R5, R5, 0x1, R3 ;  /* 0x0000000105057824 */ /* 0x000fe200078e0203 */
[----:B------:R-:W-:-:S04]  /*11300*/  LEA R3, P1, R4, UR10, 0x2 ;  /* 0x0000000a04037c11 */ /* 0x000fc8000f8210ff */
[----:B------:R-:W-:Y:S01]  /*11310*/  LEA.HI.X R10, R4, UR11, R5, 0x2, P1 ;  /* 0x0000000b040a7c11 */ /* 0x000fe200088f1405 */
[----:B------:R0:W1:Y:S04]  /*11320*/  SHFL.IDX PT, R11, R3, RZ, 0x1c1f ;  /* 0x001c1fff030b7589 */ /* 0x00006800000e0000 */
[----:B------:R0:W3:Y:S02]  /*11330*/  SHFL.IDX PT, R12, R10, RZ, 0x1c1f ;  /* 0x001c1fff0a0c7589 */ /* 0x0000e400000e0000 */
        /* <DEDUP_REMOVED lines=8> */
[-C--:B---3--:R-:W-:Y:S02]  /*113c0*/  @!P3 LEA.HI.X R5, R17, R12.reuse, R165, 0x2, P0 ;  /* 0x0000000c1105b211 */ /* 0x088fe400000f14a5 */
[----:B------:R-:W-:Y:S02]  /*113d0*/  ISETP.GE.AND P0, PT, R216, UR4, PT ;  /* 0x00000004d8007c0c */ /* 0x000fe4000bf06270 */
[----:B------:R-:W-:Y:S01]  /*113e0*/  @!P4 LEA.HI.X R7, R219, R12, R164, 0x2, P5 ;  /* 0x0000000cdb07c211 */ /* 0x000fe200028f14a4 */
[----:B------:R1:W-:Y:S01]  /*113f0*/  @!P3 ST.E.64 desc[UR40][R4.64], R24 ;  /* 0x000000180400b985 */ /* 0x0003e2000c101b28 */
[----:B------:R-:W-:-:S03]  /*11400*/  ISETP.GE.AND P3, PT, R215, UR4, PT ;  /* 0x00000004d7007c0c */ /* 0x000fc6000bf66270 */
[----:B------:R3:W-:Y:S01]  /*11410*/  @!P4 ST.E.64 desc[UR40][R6.64], R28 ;  /* 0x0000001c0600c985 */ /* 0x0007e2000c101b28 */
[----:B------:R-:W-:Y:S02]  /*11420*/  ISETP.GE.AND P4, PT, R214, UR4, PT ;  /* 0x00000004d6007c0c */ /* 0x000fe4000bf86270 */
[CC--:B-1----:R-:W-:Y:S02]  /*11430*/  @!P2 LEA R4, P6, R218.reuse, R11.reuse, 0x2 ;  /* 0x0000000bda04a211 */ /* 0x0c2fe400078c10ff */
[CC--:B---3--:R-:W-:Y:S02]  /*11440*/  @!P1 LEA R6, P5, R217.reuse, R11.reuse, 0x2 ;  /* 0x0000000bd9069211 */ /* 0x0c8fe400078a10ff */
        /* <DEDUP_REMOVED lines=10> */
[----:B---3--:R-:W-:-:S02]  /*114f0*/  @!P4 LEA R6, P2, R214, R11, 0x2 ;  /* 0x0000000bd606c211 */ /* 0x008fc400078410ff */
[-C--:B------:R-:W-:Y:S02]  /*11500*/  @!P3 LEA.HI.X R5, R215, R12.reuse, R161, 0x2, P1 ;  /* 0x0000000cd705b211 */ /* 0x080fe400008f14a1 */
[----:B------:R-:W-:Y:S02]  /*11510*/  ISETP.GE.AND P1, PT, R211, UR4, PT ;  /* 0x00000004d3007c0c */ /* 0x000fe4000bf26270 */
[----:B------:R-:W-:Y:S01]  /*11520*/  @!P4 LEA.HI.X R7, R214, R12, R160, 0x2, P2 ;  /* 0x0000000cd607c211 */ /* 0x000fe200010f14a0 */
[----:B------:R1:W-:Y:S01]  /*11530*/  @!P3 ST.E.64 desc[UR40][R4.64], R44 ;  /* 0x0000002c0400b985 */ /* 0x0003e2000c101b28 */
[----:B------:R-:W-:Y:S02]  /*11540*/  ISETP.GE.AND P2, PT, R210, UR4, PT ;  /* 0x00000004d2007c0c */ /* 0x000fe4000bf46270 */
[----:B----4-:R-:W-:Y:S01]  /*11550*/  @!P5 LEA R8, P6, R213, R11, 0x2 ;  /* 0x0000000bd508d211 */ /* 0x010fe200078c10ff */
[----:B------:R3:W-:Y:S01]  /*11560*/  @!P4 ST.E.64 desc[UR40][R6.64], R48 ;  /* 0x000000300600c985 */ /* 0x0007e2000c101b28 */
[----:B------:R-:W-:-:S02]  /*11570*/  ISETP.GE.AND P3, PT, R209, UR4, PT ;  /* 0x00000004d1007c0c */ /* 0x000fc4000bf66270 */
[----:B------:R-:W-:Y:S02]  /*11580*/  @!P5 LEA.HI.X R9, R213, R12, R159, 0x2, P6 ;  /* 0x0000000cd509d211 */ /* 0x000fe400030f149f */
[----:B------:R-:W-:-:S03]  /*11590*/  ISETP.GE.AND P4, PT, R208, UR4, PT ;  /* 0x00000004d0007c0c */ /* 0x000fc6000bf86270 */
[----:B------:R4:W-:Y:S01]  /*115a0*/  @!P5 ST.E.64 desc[UR40][R8.64], R52 ;  /* 0x000000340800d985 */ /* 0x0009e2000c101b28 */
[CC--:B-1----:R-:W-:Y:S02]  /*115b0*/  @!P0 LEA R4, P6, R212.reuse, R11.reuse, 0x2 ;  /* 0x0000000bd4048211 */ /* 0x0c2fe400078c10ff */
[CC--:B---3--:R-:W-:Y:S02]  /*115c0*/  @!P1 LEA R6, P5, R211.reuse, R11.reuse, 0x2 ;  /* 0x0000000bd3069211 */ /* 0x0c8fe400078a10ff */
        /* <DEDUP_REMOVED lines=21> */
[----:B-1----:R-:W-:-:S04]  /*11720*/  @!P0 LEA R4, P4, R206, R11, 0x2 ;  /* 0x0000000bce048211 */ /* 0x002fc800078810ff */
[-C--:B------:R-:W-:Y:S02]  /*11730*/  @!P0 LEA.HI.X R5, R206, R12.reuse, R152, 0x2, P4 ;  /* 0x0000000cce058211 */ /* 0x080fe400020f1498 */
[----:B------:R-:W-:Y:S02]  /*11740*/  ISETP.GE.AND P4, PT, R202, UR4, PT ;  /* 0x00000004ca007c0c */ /* 0x000fe4000bf86270 */
[CC--:B---3--:R-:W-:Y:S01]  /*11750*/  @!P1 LEA R6, P3, R205.reuse, R11.reuse, 0x2 ;  /* 0x0000000bcd069211 */ /* 0x0c8fe200078610ff */
        /* <DEDUP_REMOVED lines=11> */
[----:B---3--:R-:W-:-:S03]  /*11810*/  @!P4 LEA R6, P0, R202, R11, 0x2 ;  /* 0x0000000bca06c211 */ /* 0x008fc600078010ff */
[----:B------:R1:W-:Y:S01]  /*11820*/  @!P5 ST.E.64 desc[UR40][R4.64], R92 ;  /* 0x0000005c0400d985 */ /* 0x0003e2000c101b28 */
[----:B------:R-:W-:Y:S02]  /*11830*/  ISETP.GE.AND P5, PT, R197, UR4, PT ;  /* 0x00000004c5007c0c */ /* 0x000fe4000bfa6270 */
[-C--:B------:R-:W-:Y:S02]  /*11840*/  @!P4 LEA.HI.X R7, R202, R12.reuse, R235, 0x2, P0 ;  /* 0x0000000cca07c211 */ /* 0x080fe400000f14eb */
[----:B------:R-:W-:Y:S02]  /*11850*/  ISETP.GE.AND P0, PT, R198, UR4, PT ;  /* 0x00000004c6007c0c */ /* 0x000fe4000bf06270 */
[C---:B----4-:R-:W-:Y:S01]  /*11860*/  @!P3 LEA R8, P6, R201.reuse, R11, 0x2 ;  /* 0x0000000bc908b211 */ /* 0x050fe200078c10ff */
[----:B------:R3:W-:Y:S01]  /*11870*/  @!P4 ST.E.64 desc[UR40][R6.64], R96 ;  /* 0x000000600600c985 */ /* 0x0007e2000c101b28 */
[----:B------:R-:W-:Y:S02]  /*11880*/  ISETP.GE.AND P4, PT, R196, UR4, PT ;  /* 0x00000004c4007c0c */ /* 0x000fe4000bf86270 */
[----:B------:R-:W-:-:S02]  /*11890*/  @!P3 LEA.HI.X R9, R201, R12, R234, 0x2, P6 ;  /* 0x0000000cc909b211 */ /* 0x000fc400030f14ea */
[----:B-1----:R-:W-:-:S03]  /*118a0*/  @!P2 LEA R4, P6, R200, R11, 0x2 ;  /* 0x0000000bc804a211 */ /* 0x002fc600078c10ff */
[----:B------:R1:W-:Y:S01]  /*118b0*/  @!P3 ST.E.64 desc[UR40][R8.64], R100 ;  /* 0x000000640800b985 */ /* 0x0003e2000c101b28 */
[----:B------:R-:W-:Y:S02]  /*118c0*/  @!P2 LEA.HI.X R5, R200, R12, R233, 0x2, P6 ;  /* 0x0000000cc805a211 */ /* 0x000fe400030f14e9 */
[----:B---3--:R-:W-:-:S03]  /*118d0*/  @!P1 LEA R6, P3, R199, R11, 0x2 ;  /* 0x0000000bc7069211 */ /* 0x008fc600078610ff */
[----:B------:R3:W-:Y:S01]  /*118e0*/  @!P2 ST.E.64 desc[UR40][R4.64], R104 ;  /* 0x000000680400a985 */ /* 0x0007e2000c101b28 */
[-C--:B------:R-:W-:Y:S02]  /*118f0*/  @!P1 LEA.HI.X R7, R199, R12.reuse, R232, 0x2, P3 ;  /* 0x0000000cc7079211 */ /* 0x080fe400018f14e8 */
[----:B------:R-:W-:Y:S02]  /*11900*/  ISETP.GE.AND P3, PT, R195, UR4, PT ;  /* 0x00000004c3007c0c */ /* 0x000fe4000bf66270 */
[CC--:B-1----:R-:W-:Y:S01]  /*11910*/  @!P0 LEA R8, P6, R198.reuse, R11.reuse, 0x2 ;  /* 0x0000000bc6088211 */ /* 0x0c2fe200078c10ff */
[----:B------:R1:W-:Y:S03]  /*11920*/  @!P1 ST.E.64 desc[UR40][R6.64], R108 ;  /* 0x0000006c06009985 */ /* 0x0003e6000c101b28 */
[----:B------:R-:W-:Y:S02]  /*11930*/  @!P0 LEA.HI.X R9, R198, R12, R231, 0x2, P6 ;  /* 0x0000000cc6098211 */ /* 0x000fe400030f14e7 */
[----:B---3--:R-:W-:-:S03]  /*11940*/  @!P5 LEA R4, P1, R197, R11, 0x2 ;  /* 0x0000000bc504d211 */ /* 0x008fc600078210ff */
        /* <DEDUP_REMOVED lines=17> */
[C---:B---3--:R-:W-:Y:S01]  /*11a60*/  @!P1 LEA R6, P6, R193.reuse, R11, 0x2 ;  /* 0x0000000bc1069211 */ /* 0x048fe200078c10ff */
[----:B------:R3:W-:Y:S03]  /*11a70*/  @!P0 ST.E.64 desc[UR40][R4.64], R128 ;  /* 0x0000008004008985 */ /* 0x0007e6000c101b28 */
[----:B------:R-:W-:-:S03]  /*11a80*/  @!P1 LEA.HI.X R7, R193, R12, R226, 0x2, P6 ;  /* 0x0000000cc1079211 */ /* 0x000fc600030f14e2 */
[CC--:B-1----:R-:W-:Y:S02]  /*11a90*/  @!P3 LEA R8, P6, R191.reuse, R11.reuse, 0x2 ;  /* 0x0000000bbf08b211 */ /* 0x0c2fe400078c10ff */
[----:B------:R1:W-:Y:S02]  /*11aa0*/  @!P1 ST.E.64 desc[UR40][R6.64], R132 ;  /* 0x0000008406009985 */ /* 0x0003e4000c101b28 */
[----:B------:R-:W-:Y:S02]  /*11ab0*/  @!P3 LEA.HI.X R9, R191, R12, R224, 0x2, P6 ;  /* 0x0000000cbf09b211 */ /* 0x000fe400030f14e0 */
[----:B---3--:R-:W-:-:S04]  /*11ac0*/  @!P4 LEA R4, P0, R192, R11, 0x2 ;  /* 0x0000000bc004c211 */ /* 0x008fc800078010ff */
        /* <DEDUP_REMOVED lines=9> */
.L_x_2429:
[----:B------:R-:W-:Y:S05]  /*11b60*/  BSYNC B1 ;  /* 0x0000000000017941 */ /* 0x000fea0003800000 */
.L_x_2428:
[----:B------:R-:W-:Y:S01]  /*11b70*/  VIADD R0, R0, 0x8 ;  /* 0x0000000800007836 */ /* 0x000fe20000000000 */
[----:B------:R0:W0:Y:S04]  /*11b80*/  SHFL.IDX PT, R20, R10, 0x1, 0x1c1f ;  /* 0x003c1f000a147f89 */ /* 0x00002800000e0000 */
[----:B------:R-:W-:Y:S01]  /*11b90*/  ISETP.GE.AND P0, PT, R0, UR8, PT ;  /* 0x0000000800007c0c */ /* 0x000fe2000bf06270 */
[----:B------:R0:W0:-:S12]  /*11ba0*/  SHFL.IDX PT, R24, R3, 0x1, 0x1c1f ;  /* 0x003c1f0003187f89 */ /* 0x00001800000e0000 */
[----:B------:R-:W-:Y:S05]  /*11bb0*/  @P0 BRA `(.L_x_2427) ;  /* 0x0000001800040947 */ /* 0x000fea0003800000 */
[----:B------:R-:W-:Y:S02]  /*11bc0*/  ULDC UR4, c[0x0][0xac8] ;  /* 0x0002b20000047ab9 */ /* 0x000fe40000000800 */
[----:B------:R-:W-:Y:S02]  /*11bd0*/  ISETP.GE.AND P4, PT, R17, UR4, PT ;  /* 0x0000000411007c0c */ /* 0x000fe4000bf86270 */
[----:B------:R-:W-:Y:S02]  /*11be0*/  ISETP.GE.AND P2, PT, R219, UR4, PT ;  /* 0x00000004db007c0c */ /* 0x000fe4000bf46270 */
[----:B------:R-:W-:Y:S02]  /*11bf0*/  ISETP.GE.AND P1, PT, R218, UR4, PT ;  /* 0x00000004da007c0c */ /* 0x000fe4000bf26270 */
[----:B------:R-:W-:-:S07]  /*11c00*/  ISETP.GE.AND P0, PT, R217, UR4, PT ;  /* 0x00000004d9007c0c */ /* 0x000fce000bf06270 */
[-C--:B0---4-:R-:W-:Y:S02]  /*11c10*/  @!P4 LEA R4, P3, R17, R24.reuse, 0x2 ;  /* 0x000000181104c211 */ /* 0x091fe400078610ff */
[----:B------:R-:W-:Y:S02]  /*11c20*/  @!P2 LEA R6, P6, R219, R24, 0x2 ;  /* 0x00000018db06a211 */ /* 0x000fe400078c10ff */
[----:B------:R-:W-:Y:S02]  /*11c30*/  @!P4 LEA.HI.X R5, R17, R20, R165, 0x2, P3 ;  /* 0x000000141105c211 */ /* 0x000fe400018f14a5 */
        /* <DEDUP_REMOVED lines=9> */
[----:B-1----:R-:W-:Y:S01]  /*11cd0*/  @!P0 LEA.HI.X R11, R217, R20, R13, 0x2, P6 ;  /* 0x00000014d90b8211 */ /* 0x002fe200030f140d */
[----:B------:R1:W-:Y:S01]  /*11ce0*/  @!P1 ST.E.64 desc[UR40][R8.64], R34 ;  /* 0x0000002208009985 */ /* 0x0003e2000c101b28 */
[----:B0-----:R-:W-:-:S03]  /*11cf0*/  @!P3 LEA R4, P1, R216, R24, 0x2 ;  /* 0x00000018d804b211 */ /* 0x001fc600078210ff */
[----:B------:R0:W-:Y:S01]  /*11d00*/  @!P0 ST.E.64 desc[UR40][R10.64], R38 ;  /* 0x000000260a008985 */ /* 0x0001e2000c101b28 */
[----:B------:R-:W-:Y:S02]  /*11d10*/  ISETP.GE.AND P0, PT, R213, UR4, PT ;  /* 0x00000004d5007c0c */ /* 0x000fe4000bf06270 */
[C---:B---3--:R-:W-:Y:S02]  /*11d20*/  @!P4 LEA R12, P2, R215.reuse, R24, 0x2 ;  /* 0x00000018d70cc211 */ /* 0x048fe400078410ff */
        /* <DEDUP_REMOVED lines=9> */
[-C--:B----4-:R-:W-:Y:S02]  /*11dc0*/  @!P0 LEA R6, P6, R213, R24.reuse, 0x2 ;  /* 0x00000018d5068211 */ /* 0x090fe400078c10ff */
[----:B------:R-:W-:Y:S01]  /*11dd0*/  ISETP.GE.AND P4, PT, R209, UR4, PT ;  /* 0x00000004d1007c0c */ /* 0x000fe2000bf86270 */
[----:B------:R4:W-:Y:S01]  /*11de0*/  @!P5 ST.E.64 desc[UR40][R14.64], R50 ;  /* 0x000000320e00d985 */ /* 0x0009e2000c101b28 */
[----:B-1----:R-:W-:-:S02]  /*11df0*/  @!P1 LEA R8, P5, R212, R24, 0x2 ;  /* 0x00000018d4089211 */ /* 0x002fc400078a10ff */
        /* <DEDUP_REMOVED lines=8> */
[-C--:B---3--:R-:W-:Y:S01]  /*11e80*/  @!P3 LEA R4, P6, R210, R24.reuse, 0x2 ;  /* 0x00000018d204b211 */ /* 0x088fe200078c10ff */
[----:B------:R3:W-:Y:S01]  /*11e90*/  @!P2 ST.E.64 desc[UR40][R10.64], R62 ;  /* 0x0000003e0a00a985 */ /* 0x0007e2000c101b28 */
[C---:B-----5:R-:W-:Y:S02]  /*11ea0*/  @!P4 LEA R12, P2, R209.reuse, R24, 0x2 ;  /* 0x00000018d10cc211 */ /* 0x060fe400078410ff */
[----:B------:R-:W-:Y:S02]  /*11eb0*/  ISETP.GE.AND P1, PT, R206, UR4, PT ;  /* 0x00000004ce007c0c */ /* 0x000fe4000bf26270 */
[-C--:B------:R-:W-:Y:S02]  /*11ec0*/  @!P3 LEA.HI.X R5, R210, R20.reuse, R156, 0x2, P6 ;  /* 0x00000014d205b211 */ /* 0x080fe400030f149c */
[----:B------:R-:W-:Y:S02]  /*11ed0*/  @!P4 LEA.HI.X R13, R209, R20, R155, 0x2, P2 ;  /* 0x00000014d10dc211 */ /* 0x000fe400010f149b */
[----:B------:R-:W-:Y:S01]  /*11ee0*/  ISETP.GE.AND P2, PT, R205, UR4, PT ;  /* 0x00000004cd007c0c */ /* 0x000fe2000bf46270 */
[----:B------:R-:W-:Y:S01]  /*11ef0*/  @!P3 ST.E.64 desc[UR40][R4.64], R66 ;  /* 0x000000420400b985 */ /* 0x000fe2000c101b28 */
[----:B----4-:R-:W-:-:S03]  /*11f00*/  @!P5 LEA R14, P6, R208, R24, 0x2 ;  /* 0x00000018d00ed211 */ /* 0x010fc600078c10ff */
[----:B------:R4:W-:Y:S01]  /*11f10*/  @!P4 ST.E.64 desc[UR40][R12.64], R70 ;  /* 0x000000460c00c985 */ /* 0x0009e2000c101b28 */
[----:B------:R-:W-:Y:S02]  /*11f20*/  @!P5 LEA.HI.X R15, R208, R20, R154, 0x2, P6 ;  /* 0x00000014d00fd211 */ /* 0x000fe400030f149a */
[CC--:B0-----:R-:W-:Y:S02]  /*11f30*/  @!P0 LEA R6, P4, R207.reuse, R24.reuse, 0x2 ;  /* 0x00000018cf068211 */ /* 0x0c1fe400078810ff */
[----:B-1----:R-:W-:Y:S01]  /*11f40*/  @!P1 LEA R8, P3, R206, R24, 0x2 ;  /* 0x00000018ce089211 */ /* 0x002fe200078610ff */
[----:B------:R0:W-:Y:S01]  /*11f50*/  @!P5 ST.E.64 desc[UR40][R14.64], R74 ;  /* 0x0000004a0e00d985 */ /* 0x0001e2000c101b28 */
[----:B------:R-:W-:Y:S02]  /*11f60*/  @!P0 LEA.HI.X R7, R207, R20, R153, 0x2, P4 ;  /* 0x00000014cf078211 */ /* 0x000fe400020f1499 */
[----:B------:R-:W-:Y:S02]  /*11f70*/  ISETP.GE.AND P4, PT, R203, UR4, PT ;  /* 0x00000004cb007c0c */ /* 0x000fe4000bf86270 */
[----:B------:R-:W-:Y:S01]  /*11f80*/  ISETP.GE.AND P5, PT, R204, UR4, PT ;  /* 0x00000004cc007c0c */ /* 0x000fe2000bfa6270 */
[----:B------:R1:W-:Y:S01]  /*11f90*/  @!P0 ST.E.64 desc[UR40][R6.64], R78 ;  /* 0x0000004e06008985 */ /* 0x0003e2000c101b28 */
        /* <DEDUP_REMOVED lines=18> */
[-C--:B-1----:R-:W-:Y:S02]  /*120c0*/  @!P2 LEA R6, P6, R201, R24.reuse, 0x2 ;  /* 0x00000018c906a211 */ /* 0x082fe400078c10ff */
[----:B------:R-:W-:Y:S01]  /*120d0*/  ISETP.GE.AND P4, PT, R197, UR4, PT ;  /* 0x00000004c5007c0c */ /* 0x000fe2000bf86270 */
[----:B------:R1:W-:Y:S01]  /*120e0*/  @!P3 ST.E.64 desc[UR40][R14.64], R98 ;  /* 0x000000620e00b985 */ /* 0x0003e2000c101b28 */
[----:B---3--:R-:W-:Y:S02]  /*120f0*/  @!P1 LEA R8, P3, R200, R24, 0x2 ;  /* 0x00000018c8089211 */ /* 0x008fe400078610ff */
[----:B------:R-:W-:Y:S02]  /*12100*/  @!P2 LEA.HI.X R7, R201, R20, R234, 0x2, P6 ;  /* 0x00000014c907a211 */ /* 0x000fe400030f14ea */
[----:B----4-:R-:W-:-:S02]  /*12110*/  @!P0 LEA R10, P6, R199, R24, 0x2 ;  /* 0x00000018c70a8211 */ /* 0x010fc400078c10ff */
[-C--:B------:R-:W-:Y:S01]  /*12120*/  @!P1 LEA.HI.X R9, R200, R20.reuse, R233, 0x2, P3 ;  /* 0x00000014c8099211 */ /* 0x080fe200018f14e9 */
[----:B------:R3:W-:Y:S01]  /*12130*/  @!P2 ST.E.64 desc[UR40][R6.64], R102 ;  /* 0x000000660600a985 */ /* 0x0007e2000c101b28 */
[----:B------:R-:W-:Y:S02]  /*12140*/  ISETP.GE.AND P3, PT, R196, UR4, PT ;  /* 0x00000004c4007c0c */ /* 0x000fe4000bf66270 */
[----:B------:R-:W-:Y:S01]  /*12150*/  @!P0 LEA.HI.X R11, R199, R20, R232, 0x2, P6 ;  /* 0x00000014c70b8211 */ /* 0x000fe200030f14e8 */
[----:B------:R4:W-:Y:S01]  /*12160*/  @!P1 ST.E.64 desc[UR40][R8.64], R106 ;  /* 0x0000006a08009985 */ /* 0x0009e2000c101b28 */
[-C--:B0-----:R-:W-:Y:S02]  /*12170*/  @!P5 LEA R4, P1, R198, R24.reuse, 0x2 ;  /* 0x00000018c604d211 */ /* 0x081fe400078210ff */
[----:B-----5:R-:W-:Y:S01]  /*12180*/  @!P4 LEA R12, P2, R197, R24, 0x2 ;  /* 0x00000018c50cc211 */ /* 0x020fe200078410ff */
[----:B------:R-:W-:Y:S01]  /*12190*/  @!P0 ST.E.64 desc[UR40][R10.64], R110 ;  /* 0x0000006e0a008985 */ /* 0x000fe2000c101b28 */
[----:B------:R-:W-:-:S02]  /*121a0*/  ISETP.GE.AND P0, PT, R195, UR4, PT ;  /* 0x00000004c3007c0c */ /* 0x000fc4000bf06270 */
[----:B------:R-:W-:Y:S02]  /*121b0*/  @!P5 LEA.HI.X R5, R198, R20, R231, 0x2, P1 ;  /* 0x00000014c605d211 */ /* 0x000fe400008f14e7 */
[----:B------:R-:W-:Y:S02]  /*121c0*/  ISETP.GE.AND P1, PT, R194, UR4, PT ;  /* 0x00000004c2007c0c */ /* 0x000fe4000bf26270 */
[C---:B-1----:R-:W-:Y:S01]  /*121d0*/  @!P3 LEA R14, P6, R196.reuse, R24, 0x2 ;  /* 0x00000018c40eb211 */ /* 0x042fe200078c10ff */
[----:B------:R0:W-:Y:S01]  /*121e0*/  @!P5 ST.E.64 desc[UR40][R4.64], R114 ;  /* 0x000000720400d985 */ /* 0x0001e2000c101b28 */
[-C--:B------:R-:W-:Y:S02]  /*121f0*/  @!P4 LEA.HI.X R13, R197, R20.reuse, R230, 0x2, P2 ;  /* 0x00000014c50dc211 */ /* 0x080fe400010f14e6 */
[----:B------:R-:W-:Y:S02]  /*12200*/  @!P3 LEA.HI.X R15, R196, R20, R229, 0x2, P6 ;  /* 0x00000014c40fb211 */ /* 0x000fe400030f14e5 */
[----:B------:R-:W-:Y:S01]  /*12210*/  ISETP.GE.AND P2, PT, R191, UR4, PT ;  /* 0x00000004bf007c0c */ /* 0x000fe2000bf46270 */
[----:B------:R1:W-:Y:S01]  /*12220*/  @!P4 ST.E.64 desc[UR40][R12.64], R118 ;  /* 0x000000760c00c985 */ /* 0x0003e2000c101b28 */
[----:B------:R-:W-:-:S02]  /*12230*/  ISETP.GE.AND P4, PT, R193, UR4, PT ;  /* 0x00000004c1007c0c */ /* 0x000fc4000bf86270 */
[C---:B---3--:R-:W-:Y:S01]  /*12240*/  @!P0 LEA R6, P5, R195.reuse, R24, 0x2 ;  /* 0x00000018c3068211 */ /* 0x048fe200078a10ff */
[----:B------:R3:W-:Y:S01]  /*12250*/  @!P3 ST.E.64 desc[UR40][R14.64], R122 ;  /* 0x0000007a0e00b985 */ /* 0x0007e2000c101b28 */
[----:B------:R-:W-:Y:S02]  /*12260*/  ISETP.GE.AND P3, PT, R192, UR4, PT ;  /* 0x00000004c0007c0c */ /* 0x000fe4000bf66270 */
[----:B------:R-:W-:Y:S02]  /*12270*/  @!P0 LEA.HI.X R7, R195, R20, R228, 0x2, P5 ;  /* 0x00000014c3078211 */ /* 0x000fe400028f14e4 */
[----:B------:R-:W-:Y:S02]  /*12280*/  ISETP.GE.AND P5, PT, R190, UR4, PT ;  /* 0x00000004be007c0c */ /* 0x000fe4000bfa6270 */
[-C--:B----4-:R-:W-:Y:S01]  /*12290*/  @!P1 LEA R8, P6, R194, R24.reuse, 0x2 ;  /* 0x00000018c2089211 */ /* 0x090fe200078c10ff */
[----:B------:R4:W-:Y:S02]  /*122a0*/  @!P0 ST.E.64 desc[UR40][R6.64], R126 ;  /* 0x0000007e06008985 */ /* 0x0009e4000c101b28 */
[----:B0-----:R-:W-:-:S02]  /*122b0*/  @!P4 LEA R4, P0, R193, R24, 0x2 ;  /* 0x00000018c104c211 */ /* 0x001fc400078010ff */
[----:B------:R-:W-:Y:S02]  /*122c0*/  @!P1 LEA.HI.X R9, R194, R20, R227, 0x2, P6 ;  /* 0x00000014c2099211 */ /* 0x000fe400030f14e3 */
[----:B------:R-:W-:Y:S02]  /*122d0*/  @!P3 LEA R10, P6, R192, R24, 0x2 ;  /* 0x00000018c00ab211 */ /* 0x000fe400078c10ff */
[----:B------:R-:W-:Y:S01]  /*122e0*/  @!P4 LEA.HI.X R5, R193, R20, R226, 0x2, P0 ;  /* 0x00000014c105c211 */ /* 0x000fe200000f14e2 */
[----:B------:R4:W-:Y:S01]  /*122f0*/  @!P1 ST.E.64 desc[UR40][R8.64], R130 ;  /* 0x0000008208009985 */ /* 0x0009e2000c101b28 */
[-C--:B-1----:R-:W-:Y:S02]  /*12300*/  @!P2 LEA R12, P1, R191, R24.reuse, 0x2 ;  /* 0x00000018bf0ca211 */ /* 0x082fe400078210ff */
[----:B---3--:R-:W-:Y:S01]  /*12310*/  @!P5 LEA R14, P0, R190, R24, 0x2 ;  /* 0x00000018be0ed211 */ /* 0x008fe200078010ff */
        /* <DEDUP_REMOVED lines=9> */
[----:B----4-:R-:W-:-:S04]  /*123b0*/  LEA R4, P0, R189, R24, 0x2 ;  /* 0x00000018bd047211 */ /* 0x010fc800078010ff */
[----:B------:R-:W-:-:S05]  /*123c0*/  LEA.HI.X R5, R189, R20, R222, 0x2, P0 ;  /* 0x00000014bd057211 */ /* 0x000fca00000f14de */
[----:B------:R0:W-:Y:S01]  /*123d0*/  ST.E.64 desc[UR40][R4.64], R150 ;  /* 0x0000009604007985 */ /* 0x0001e2000c101b28 */
[----:B------:R-:W-:Y:S05]  /*123e0*/  BRA `(.L_x_2427) ;  /* 0x0000000c00f87947 */ /* 0x000fea0003800000 */
.L_x_2421:
        /* <DEDUP_REMOVED lines=9> */
[----:B------:R-:W-:Y:S01]  /*12480*/  UISETP.NE.U32.AND UP1, UPT, UR10, URZ, UPT ;  /* 0x0000003f0a00728c */ /* 0x000fe2000bf25070 */
[----:B------:R-:W-:Y:S02]  /*12490*/  ULDC UR4, c[0x0][0xa88] ;  /* 0x0002a20000047ab9 */ /* 0x000fe40000000800 */
[----:B------:R-:W4:Y:S01]  /*124a0*/  @P1 LDG.E R9, desc[UR40][R4.64] ;  /* 0x0000002804091981 */ /* 0x000f22000c1e1900 */
[----:B------:R-:W-:Y:S01]  /*124b0*/  UISETP.NE.AND.EX UP1, UPT, UR11, URZ, UPT, UP1 ;  /* 0x0000003f0b00728c */ /* 0x000fe2000bf25310 */
[----:B------:R-:W-:-:S05]  /*124c0*/  IMAD.U32 R0, RZ, RZ, UR4 ;  /* 0x00000004ff007e24 */ /* 0x000fca000f8e00ff */
[----:B------:R-:W-:-:S05]  /*124d0*/  PLOP3.LUT P2, PT, PT, PT, UP1, 0x80, 0x0 ;  /* 0x000000000000781c */ /* 0x000fca0003f4f018 */
[----:B------:R-:W-:Y:S02]  /*124e0*/  @UP1 ULDC.64 UR10, c[0x0][0xc08] ;  /* 0x00030200000a1ab9 */ /* 0x000fe40000000a00 */
[----:B------:R-:W-:-:S06]  /*124f0*/  @UP1 UIMAD.WIDE UR10, UR43, 0x4, UR10 ;  /* 0x000000042b0a18a5 */ /* 0x000fcc000f8e020a */
[----:B------:R-:W-:Y:S02]  /*12500*/  IMAD.U32 R6, RZ, RZ, UR10 ;  /* 0x0000000aff067e24 */ /* 0x000fe4000f8e00ff */
[----:B------:R-:W-:-:S05]  /*12510*/  IMAD.U32 R7, RZ, RZ, UR11 ;  /* 0x0000000bff077e24 */ /* 0x000fca000f8e00ff */
[----:B------:R0:W5:Y:S01]  /*12520*/  @P2 LDG.E R0, desc[UR40][R6.64] ;  /* 0x0000002806002981 */ /* 0x000162000c1e1900 */
[----:B------:R-:W-:Y:S01]  /*12530*/  UISETP.NE.AND UP1, UPT, UR9, URZ, UPT ;  /* 0x0000003f0900728c */ /* 0x000fe2000bf25270 */
[----:B------:R-:W-:Y:S01]  /*12540*/  UMOV UR4, URZ ;  /* 0x0000003f00047c82 */ /* 0x000fe20008000000 */
[----:B------:R-:W1:Y:S09]  /*12550*/  S2R R8, SR_TID.X ;  /* 0x0000000000087919 */ /* 0x000e720000002100 */
[----:B------:R-:W-:Y:S01]  /*12560*/  @!UP1 ULDC UR9, c[0x0][0xad4] ;  /* 0x0002b50000099ab9 */ /* 0x000fe20000000800 */
[----:B-1----:R-:W-:-:S05]  /*12570*/  VIADD R3, R8, 0xffffff80 ;  /* 0xffffff8008037836 */ /* 0x002fca0000000000 */
[----:B------:R-:W-:Y:S02]  /*12580*/  ISETP.GT.AND P0, PT, R3, 0x3f, PT ;  /* 0x0000003f0300780c */ /* 0x000fe40003f04270 */
[----:B----4-:R-:W-:Y:S01]  /*12590*/  @P1 R2UR UR4, R9 ;  /* 0x00000000090412ca */ /* 0x010fe200000e0000 */
[----:B0-----:R-:W-:-:S14]  /*125a0*/  @P2 BRA `(.L_x_2430) ;  /* 0x0000000000102947 */ /* 0x001fdc0003800000 */
[----:B------:R-:W-:Y:S05]  /*125b0*/  @!P1 BRA `(.L_x_2430) ;  /* 0x00000000000c9947 */ /* 0x000fea0003800000 */
[----:B------:R-:W4:Y:S04]  /*125c0*/  LDG.E R3, desc[UR40][R4.64] ;  /* 0x0000002804037981 */ /* 0x000f28000c1e1900 */
[----:B-----5:R-:W4:Y:S02]  /*125d0*/  LDG.E R0, desc[UR40][R4.64+0x4] ;  /* 0x0000042804007981 */ /* 0x020f24000c1e1900 */
[----:B----4-:R-:W-:-:S07]  /*125e0*/  IMAD.IADD R0, R0, 0x1, -R3 ;  /* 0x0000000100007824 */ /* 0x010fce00078e0a03 */
.L_x_2430:
[----:B------:R-:W-:Y:S01]  /*125f0*/  USHF.R.S32.HI UR16, URZ, 0x1f, UR43 ;  /* 0x0000001f3f107899 */ /* 0x000fe2000801142b */
[----:B------:R-:W-:Y:S01]  /*12600*/  BSSY B1, `(.L_x_2431) ;  /* 0x000003a000017945 */ /* 0x000fe20003800000 */
[----:B------:R-:W-:Y:S02]  /*12610*/  USHF.R.S32.HI UR24, URZ, 0x1f, UR4 ;  /* 0x0000001f3f187899 */ /* 0x000fe40008011404 */
[----:B------:R-:W-:Y:S02]  /*12620*/  USEL UR8, UR43, URZ, !UP0 ;  /* 0x0000003f2b087287 */ /* 0x000fe4000c000000 */
[----:B------:R-:W-:Y:S01]  /*12630*/  USEL UR16, UR16, URZ, !UP0 ;  /* 0x0000003f10107287 */ /* 0x000fe2000c000000 */
[----:B------:R-:W-:Y:S11]  /*12640*/  @P0 BRA `(.L_x_2432) ;  /* 0x0000000000d40947 */ /* 0x000ff60003800000 */
[----:B------:R-:W0:Y:S01]  /*12650*/  LDC R9, c[0x0][0xbe8] ;  /* 0x0002fa00ff097b82 */ /* 0x000e220000000800 */
[----:B------:R-:W-:-:S05]  /*12660*/  IMAD.U32 R5, RZ, RZ, UR42 ;  /* 0x0000002aff057e24 */ /* 0x000fca000f8e00ff */
[----:B------:R-:W-:Y:S01]  /*12670*/  IADD3 R6, R5, -0x80, R8 ;  /* 0xffffff8005067810 */ /* 0x000fe20007ffe008 */
[----:B0----5:R-:W-:-:S05]  /*12680*/  IMAD R3, R0, R9, RZ ;  /* 0x0000000900037224 */ /* 0x021fca00078e02ff */
[----:B------:R-:W-:-:S13]  /*12690*/  ISETP.GE.AND P0, PT, R6, R3, PT ;  /* 0x000000030600720c */ /* 0x000fda0003f06270 */
[----:B------:R-:W-:Y:S05]  /*126a0*/  @P0 BRA `(.L_x_2432) ;  /* 0x0000000000bc0947 */ /* 0x000fea0003800000 */
[----:B------:R-:W-:Y:S01]  /*126b0*/  ISETP.NE.AND P0, PT, R9, 0x1, PT ;  /* 0x000000010900780c */ /* 0x000fe20003f05270 */
[----:B------:R-:W-:Y:S01]  /*126c0*/  UISETP.GT.AND UP0, UPT, UR9, 0x1, UPT ;  /* 0x000000010900788c */ /* 0x000fe2000bf04270 */
[----:B------:R-:W-:Y:S01]  /*126d0*/  UMOV UR20, 0x9b8 ;  /* 0x000009b800147882 */ /* 0x000fe20000000000 */
[----:B------:R-:W-:Y:S02]  /*126e0*/  ULOP3.LUT UR17, UR45, 0xff, URZ, 0xc0, !UPT ;  /* 0x000000ff2d117892 */ /* 0x000fe4000f8ec03f */
[----:B------:R-:W-:Y:S02]  /*126f0*/  USEL UR20, UR20, 0x978, UP0 ;  /* 0x0000097814147887 */ /* 0x000fe40008000000 */
[----:B------:R-:W-:-:S06]  /*12700*/  USEL UR17, UR17, URZ, UP0 ;  /* 0x0000003f11117287 */ /* 0x000fcc0008000000 */
[----:B------:R-:W0:Y:S04]  /*12710*/  @P0 LDC R3, c[0x0][0xbec] ;  /* 0x0002fb00ff030b82 */ /* 0x000e280000000800 */
[----:B------:R-:W-:Y:S01]  /*12720*/  ULDC.64 UR14, c[0x0][UR20+0x220] ;  /* 0x00008800140e7abb */ /* 0x000fe20008000a00 */
[----:B------:R-:W-:Y:S01]  /*12730*/  ULDC.64 UR12, c[0x0][UR20+0x218] ;  /* 0x00008600140c7abb */ /* 0x000fe20008000a00 */
[----:B------:R-:W-:Y:S02]  /*12740*/  ULDC.64 UR18, c[0x0][UR20+0x228] ;  /* 0x00008a0014127abb */ /* 0x000fe40008000a00 */
[----:B------:R-:W1:Y:S01]  /*12750*/  @P0 LDC R5, c[0x0][0xbf0] ;  /* 0x0002fc00ff050b82 */ /* 0x000e620000000800 */
[----:B------:R-:W-:Y:S02]  /*12760*/  UIMAD UR15, UR15, UR8, URZ ;  /* 0x000000080f0f72a4 */ /* 0x000fe4000f8e023f */
[----:B------:R-:W-:-:S02]  /*12770*/  UIMAD.WIDE.U32 UR10, UR12, UR44, URZ ;  /* 0x0000002c0c0a72a5 */ /* 0x000fc4000f8e003f */
[----:B------:R-:W-:Y:S02]  /*12780*/  UIMAD UR21, UR13, UR44, URZ ;  /* 0x0000002c0d1572a4 */ /* 0x000fe4000f8e023f */
[----:B------:R-:W-:Y:S02]  /*12790*/  UIMAD.WIDE.U32 UR22, UR18, UR17, URZ ;  /* 0x00000011121672a5 */ /* 0x000fe4000f8e003f */
[----:B------:R-:W-:Y:S02]  /*127a0*/  UIMAD.WIDE.U32 UR12, UR14, UR8, URZ ;  /* 0x000000080e0c72a5 */ /* 0x000fe4000f8e003f */
[----:B------:R-:W-:Y:S02]  /*127b0*/  UIMAD UR17, UR19, UR17, URZ ;  /* 0x00000011131172a4 */ /* 0x000fe4000f8e023f */
[----:B------:R-:W-:Y:S02]  /*127c0*/  UIMAD UR15, UR14, UR16, UR15 ;  /* 0x000000100e0f72a4 */ /* 0x000fe4000f8e020f */
[----:B------:R-:W-:Y:S01]  /*127d0*/  UIADD3 UR10, UP1, UP2, UR12, UR10, UR4 ;  /* 0x0000000a0c0a7290 */ /* 0x000fe2000fa3e004 */
[----:B0-----:R-:W-:Y:S01]  /*127e0*/  @P0 IMAD.HI.U32 R4, R6, R3, RZ ;  /* 0x0000000306040227 */ /* 0x001fe200078e00ff */
[----:B------:R-:W-:-:S02]  /*127f0*/  UIADD3 UR17, UR23, UR17, URZ ;  /* 0x0000001117117290 */ /* 0x000fc4000fffe03f */
[----:B------:R-:W-:Y:S01]  /*12800*/  UIADD3 UR21, UR11, UR21, URZ ;  /* 0x000000150b157290 */ /* 0x000fe2000fffe03f */
[----:B------:R-:W-:Y:S01]  /*12810*/  IMAD.MOV.U32 R3, RZ, RZ, R6 ;  /* 0x000000ffff037224 */ /* 0x000fe200078e0006 */
[----:B------:R-:W-:Y:S02]  /*12820*/  UIADD3 UR12, UR13, UR15, URZ ;  /* 0x0000000f0d0c7290 */ /* 0x000fe4000fffe03f */
[----:B------:R-:W-:Y:S01]  /*12830*/  IMAD.U32 R8, RZ, RZ, UR17 ;  /* 0x00000011ff087e24 */ /* 0x000fe2000f8e00ff */
[----:B-1----:R-:W-:Y:S01]  /*12840*/  @P0 SHF.R.U32.HI R3, RZ, R5, R4 ;  /* 0x00000005ff030219 */ /* 0x002fe20000011604 */
[----:B------:R-:W-:Y:S01]  /*12850*/  IMAD.U32 R4, RZ, RZ, UR22 ;  /* 0x00000016ff047e24 */ /* 0x000fe2000f8e00ff */
[----:B------:R-:W-:Y:S01]  /*12860*/  UIADD3.X UR12, UR12, UR21, UR24, UP1, UP2 ;  /* 0x000000150c0c7290 */ /* 0x000fe20008fe4418 */
[----:B------:R-:W-:Y:S01]  /*12870*/  IMAD.U32 R5, RZ, RZ, UR23 ;  /* 0x00000017ff057e24 */ /* 0x000fe2000f8e00ff */
[--C-:B------:R-:W-:Y:S01]  /*12880*/  SHF.R.S32.HI R5, RZ, 0x1f, R3.reuse ;  /* 0x0000001fff057819 */ /* 0x100fe20000011403 */
[----:B------:R-:W-:Y:S01]  /*12890*/  IMAD.MOV R7, RZ, RZ, -R3 ;  /* 0x000000ffff077224 */ /* 0x000fe200078e0a03 */
[----:B------:R-:W-:Y:S01]  /*128a0*/  IADD3 R4, P0, P1, R3, UR10, R4 ;  /* 0x0000000a03047c10 */ /* 0x000fe2000f91e004 */
[----:B------:R-:W-:-:S02]  /*128b0*/  ULDC.64 UR10, c[0x0][UR20+0x210] ;  /* 0x00008400140a7abb */ /* 0x000fc40008000a00 */
[----:B------:R-:W-:Y:S01]  /*128c0*/  IMAD R7, R9, R7, R6 ;  /* 0x0000000709077224 */ /* 0x000fe200078e0206 */
[----:B------:R-:W-:Y:S01]  /*128d0*/  IADD3.X R5, R5, UR12, R8, P0, P1 ;  /* 0x0000000c05057c10 */ /* 0x000fe200087e2408 */
[----:B------:R-:W-:Y:S01]  /*128e0*/  ULDC.64 UR12, c[0x0][0xba8] ;  /* 0x0002ea00000c7ab9 */ /* 0x000fe20000000a00 */
[----:B------:R-:W-:Y:S01]  /*128f0*/  @!UP0 ULDC UR12, c[0x0][0xb50] ;  /* 0x0002d400000c8ab9 */ /* 0x000fe20000000800 */
[C---:B------:R-:W-:Y:S01]  /*12900*/  IMAD R6, R7.reuse, UR11, RZ ;  /* 0x0000000b07067c24 */ /* 0x040fe2000f8e02ff */
[----:B------:R-:W-:Y:S01]  /*12910*/  SHF.R.S32.HI R3, RZ, 0x1f, R7 ;  /* 0x0000001fff037819 */ /* 0x000fe20000011407 */
        /* <DEDUP_REMOVED lines=8> */
.L_x_2432:
[----:B------:R-:W-:Y:S05]  /*129a0*/  BSYNC B1 ;  /* 0x0000000000017941 */ /* 0x000fea0003800000 */
.L_x_2431:
[----:B------:R-:W-:-:S06]  /*129b0*/  UISETP.GT.AND UP0, UPT, UR9, 0x1, UPT ;  /* 0x000000010900788c */ /* 0x000fcc000bf04270 */
[----:B------:R-:W-:-:S13]  /*129c0*/  PLOP3.LUT P0, PT, PT, PT, UP0, 0x80, 0x0 ;  /* 0x000000000000781c */ /* 0x000fda0003f0f008 */
[----:B------:R-:W-:Y:S05]  /*129d0*/  @P0 BRA `(.L_x_2427) ;  /* 0x00000008007c0947 */ /* 0x000fea0003800000 */
[----:B------:R-:W1:Y:S01]  /*129e0*/  LDC R11, c[0x0][0xbe8] ;  /* 0x0002fa00ff0b7b82 */ /* 0x000e620000000800 */
[----:B------:R-:W-:Y:S01]  /*129f0*/  ULDC UR14, c[0x0][0xac8] ;  /* 0x0002b200000e7ab9 */ /* 0x000fe20000000800 */
[----:B------:R-:W-:Y:S01]  /*12a00*/  ULDC.64 UR12, c[0x0][0xaa0] ;  /* 0x0002a800000c7ab9 */ /* 0x000fe20000000a00 */
[----:B------:R-:W-:Y:S01]  /*12a10*/  ISETP.GE.AND P1, PT, R188, UR14, PT ;  /* 0x0000000ebc007c0c */ /* 0x000fe2000bf26270 */
[----:B------:R-:W-:Y:S01]  /*12a20*/  UIMAD UR9, UR24, UR12, URZ ;  /* 0x0000000c180972a4 */ /* 0x000fe2000f8e023f */
[C---:B------:R-:W-:Y:S01]  /*12a30*/  ISETP.GE.AND P2, PT, R185.reuse, UR14, PT ;  /* 0x0000000eb9007c0c */ /* 0x040fe2000bf46270 */
[----:B------:R-:W-:Y:S01]  /*12a40*/  UIMAD.WIDE.U32 UR10, UR4, UR12, URZ ;  /* 0x0000000c040a72a5 */ /* 0x000fe2000f8e003f */
[----:B------:R-:W-:Y:S01]  /*12a50*/  SEL R4, RZ, 0xffffffff, P1 ;  /* 0xffffffffff047807 */ /* 0x000fe20000800000 */
[----:B------:R-:W-:Y:S01]  /*12a60*/  UIMAD UR9, UR4, UR13, UR9 ;  /* 0x0000000d040972a4 */ /* 0x000fe2000f8e0209 */
[----:B0-----:R-:W-:Y:S01]  /*12a70*/  SEL R3, RZ, 0x1, P2 ;  /* 0x00000001ff037807 */ /* 0x001fe20001000000 */
[C---:B------:R-:W-:Y:S01]  /*12a80*/  VIADD R37, R185.reuse, 0x80 ;  /* 0x00000080b9257836 */ /* 0x040fe20000000000 */
[----:B------:R-:W-:Y:S01]  /*12a90*/  ULDC.64 UR12, c[0x0][0xae8] ;  /* 0x0002ba00000c7ab9 */ /* 0x000fe20000000a00 */
[----:B------:R-:W-:Y:S01]  /*12aa0*/  IMAD.SHL.U32 R4, R4, 0x2, RZ ;  /* 0x0000000204047824 */ /* 0x000fe200078e00ff */
[----:B------:R-:W-:Y:S01]  /*12ab0*/  UIADD3 UR11, UR11, UR9, URZ ;  /* 0x000000090b0b7290 */ /* 0x000fe2000fffe03f */
[----:B------:R-:W-:Y:S01]  /*12ac0*/  VIADD R29, R185, 0xc0 ;  /* 0x000000c0b91d7836 */ /* 0x000fe20000000000 */
[----:B------:R-:W-:Y:S01]  /*12ad0*/  ISETP.GE.AND P1, PT, R37, UR14, PT ;  /* 0x0000000e25007c0c */ /* 0x000fe2000bf26270 */
[----:B------:R-:W-:Y:S01]  /*12ae0*/  VIADD R31, R185, 0x100 ;  /* 0x00000100b91f7836 */ /* 0x000fe20000000000 */
[----:B------:R-:W-:Y:S01]  /*12af0*/  LOP3.LUT R6, R4, 0x2, R3, 0xe2, !PT ;  /* 0x0000000204067812 */ /* 0x000fe200078ee203 */
[----:B------:R-:W-:Y:S01]  /*12b00*/  IMAD R3, R187, 0x20, R220 ;  /* 0x00000020bb037824 */ /* 0x000fe200078e02dc */
[----:B------:R-:W-:Y:S01]  /*12b10*/  UIMAD.WIDE.U32 UR10, UR44, UR12, UR10 ;  /* 0x0000000c2c0a72a5 */ /* 0x000fe2000f8e000a */
[----:B------:R-:W-:Y:S01]  /*12b20*/  VIADD R35, R185, 0x140 ;  /* 0x00000140b9237836 */ /* 0x000fe20000000000 */
[----:B------:R-:W-:Y:S01]  /*12b30*/  BSSY B1, `(.L_x_2433) ;  /* 0x0000065000017945 */ /* 0x000fe20003800000 */
[----:B------:R-:W-:Y:S01]  /*12b40*/  VIADD R8, R3, UR42 ;  /* 0x0000002a03087c36 */ /* 0x000fe20008000000 */
[----:B------:R-:W-:Y:S01]  /*12b50*/  SEL R3, RZ, 0xffffffff, P1 ;  /* 0xffffffffff037807 */ /* 0x000fe20000800000 */
[----:B------:R-:W-:Y:S01]  /*12b60*/  UIMAD UR11, UR44, UR13, UR11 ;  /* 0x0000000d2c0b72a4 */ /* 0x000fe2000f8e020b */
[----:B-1----:R-:W-:Y:S01]  /*12b70*/  ISETP.NE.AND P0, PT, R11, 0x1, PT ;  /* 0x000000010b00780c */ /* 0x002fe20003f05270 */
[----:B------:R-:W-:Y:S01]  /*12b80*/  VIADD R27, R185, 0x180 ;  /* 0x00000180b91b7836 */ /* 0x000fe20000000000 */
[----:B------:R-:W-:Y:S01]  /*12b90*/  ISETP.GE.AND P1, PT, R29, UR14, PT ;  /* 0x0000000e1d007c0c */ /* 0x000fe2000bf26270 */
[----:B------:R-:W-:Y:S01]  /*12ba0*/  ULDC.64 UR12, c[0x0][0xaf0] ;  /* 0x0002bc00000c7ab9 */ /* 0x000fe20000000a00 */
[----:B------:R-:W-:Y:S01]  /*12bb0*/  IMAD.SHL.U32 R9, R3, 0x4, RZ ;  /* 0x0000000403097824 */ /* 0x000fe200078e00ff */
[----:B------:R-:W-:Y:S01]  /*12bc0*/  UIMAD UR16, UR16, UR12, URZ ;  /* 0x0000000c101072a4 */ /* 0x000fe2000f8e023f */
[----:B------:R-:W-:Y:S01]  /*12bd0*/  IMAD.MOV.U32 R3, RZ, RZ, R8 ;  /* 0x000000ffff037224 */ /* 0x000fe200078e0008 */
[----:B------:R-:W-:Y:S01]  /*12be0*/  SHF.R.S32.HI R30, RZ, 0x1f, R31 ;  /* 0x0000001fff1e7819 */ /* 0x000fe2000001141f */
[----:B-----5:R-:W-:Y:S01]  /*12bf0*/  IMAD R25, R0, R11, RZ ;  /* 0x0000000b00197224 */ /* 0x020fe200078e02ff */
[----:B------:R-:W-:Y:S01]  /*12c00*/  UIMAD UR4, UR8, UR13, UR16 ;  /* 0x0000000d080472a4 */ /* 0x000fe2000f8e0210 */
[----:B------:R-:W-:Y:S01]  /*12c10*/  LOP3.LUT R6, R9, 0x4, R6, 0xe2, !PT ;  /* 0x0000000409067812 */ /* 0x000fe200078ee206 */
[----:B------:R-:W-:Y:S01]  /*12c20*/  UIMAD.WIDE.U32 UR8, UR8, UR12, UR10 ;  /* 0x0000000c080872a5 */ /* 0x000fe2000f8e000a */
[----:B------:R-:W-:Y:S01]  /*12c30*/  VIADD R26, R220, UR42 ;  /* 0x0000002adc1a7c36 */ /* 0x000fe20008000000 */
[----:B------:R-:W0:Y:S01]  /*12c40*/  @P0 LDC R5, c[0x0][0xbec] ;  /* 0x0002fb00ff050b82 */ /* 0x000e220000000800 */
[----:B------:R-:W-:Y:S01]  /*12c50*/  VIADD R33, R185, 0x1c0 ;  /* 0x000001c0b9217836 */ /* 0x000fe20000000000 */
[----:B------:R-:W-:Y:S01]  /*12c60*/  UIADD3 UR4, UR9, UR4, URZ ;  /* 0x0000000409047290 */ /* 0x000fe2000fffe03f */
[----:B------:R-:W-:-:S02]  /*12c70*/  SHF.R.S32.HI R32, RZ, 0x1f, R27 ;  /* 0x0000001fff207819 */ /* 0x000fc4000001141b */
[----:B------:R-:W-:Y:S02]  /*12c80*/  SHF.R.S32.HI R34, RZ, 0x1f, R37 ;  /* 0x0000001fff227819 */ /* 0x000fe40000011425 */
[----:B------:R-:W-:Y:S01]  /*12c90*/  SHF.R.S32.HI R28, RZ, 0x1f, R33 ;  /* 0x0000001fff1c7819 */ /* 0x000fe20000011421 */
[----:B------:R-:W1:Y:S01]  /*12ca0*/  @P0 LDC R7, c[0x0][0xbf0] ;  /* 0x0002fc00ff070b82 */ /* 0x000e620000000800 */
[----:B------:R-:W-:Y:S02]  /*12cb0*/  SHF.R.S32.HI R36, RZ, 0x1f, R29 ;  /* 0x0000001fff247819 */ /* 0x000fe4000001141d */
[----:B------:R-:W-:Y:S02]  /*12cc0*/  SHF.R.S32.HI R38, RZ, 0x1f, R35 ;  /* 0x0000001fff267819 */ /* 0x000fe40000011423 */
[----:B------:R-:W-:Y:S01]  /*12cd0*/  SHF.R.S32.HI R39, RZ, 0x1f, R188 ;  /* 0x0000001fff277819 */ /* 0x000fe200000114bc */
[----:B0-----:R-:W-:Y:S01]  /*12ce0*/  @P0 IMAD.HI.U32 R4, R8, R5, RZ ;  /* 0x0000000508040227 */ /* 0x001fe200078e00ff */
[----:B------:R-:W-:-:S02]  /*12cf0*/  SEL R5, RZ, 0xffffffff, P1 ;  /* 0xffffffffff057807 */ /* 0x000fc40000800000 */
[----:B------:R-:W-:-:S04]  /*12d00*/  ISETP.GE.AND P1, PT, R33, UR14, PT ;  /* 0x0000000e21007c0c */ /* 0x000fc8000bf26270 */
[----:B------:R-:W-:Y:S02]  /*12d10*/  SEL R0, RZ, 0x80, P1 ;  /* 0x00000080ff007807 */ /* 0x000fe40000800000 */
[----:B-1----:R-:W-:Y:S01]  /*12d20*/  @P0 SHF.R.U32.HI R3, RZ, R7, R4 ;  /* 0x00000007ff030219 */ /* 0x002fe20000011604 */
[----:B------:R-:W-:Y:S01]  /*12d30*/  IMAD.SHL.U32 R7, R5, 0x8, RZ ;  /* 0x0000000805077824 */ /* 0x000fe200078e00ff */
[----:B------:R-:W-:Y:S01]  /*12d40*/  ISETP.GE.AND P0, PT, R31, UR14, PT ;  /* 0x0000000e1f007c0c */ /* 0x000fe2000bf06270 */
[----:B------:R-:W-:Y:S02]  /*12d50*/  IMAD.U32 R4, RZ, RZ, UR8 ;  /* 0x00000008ff047e24 */ /* 0x000fe4000f8e00ff */
[----:B------:R-:W-:Y:S01]  /*12d60*/  IMAD.U32 R5, RZ, RZ, UR9 ;  /* 0x00000009ff057e24 */ /* 0x000fe2000f8e00ff */
[----:B------:R-:W-:Y:S01]  /*12d70*/  LOP3.LUT R10, R7, 0x8, R6, 0xe2, !PT ;  /* 0x00000008070a7812 */ /* 0x000fe200078ee206 */
[--C-:B------:R-:W-:Y:S01]  /*12d80*/  IMAD.MOV R7, RZ, RZ, -R3.reuse ;  /* 0x000000ffff077224 */ /* 0x100fe200078e0a03 */
[----:B------:R-:W-:Y:S01]  /*12d90*/  SHF.R.S32.HI R6, RZ, 0x1f, R3 ;  /* 0x0000001fff067819 */ /* 0x000fe20000011403 */
[----:B------:R-:W-:Y:S01]  /*12da0*/  ULDC.64 UR8, c[0x0][0xae0] ;  /* 0x0002b80000087ab9 */ /* 0x000fe20000000a00 */
[----:B------:R-:W-:Y:S01]  /*12db0*/  SEL R9, RZ, 0xffffffff, P0 ;  /* 0xffffffffff097807 */ /* 0x000fe20000000000 */
[----:B------:R-:W-:Y:S01]  /*12dc0*/  IMAD.U32 R5, RZ, RZ, UR4 ;  /* 0x00000004ff057e24 */ /* 0x000fe2000f8e00ff */
[----:B------:R-:W-:Y:S01]  /*12dd0*/  ISETP.GE.AND P0, PT, R35, UR14, PT ;  /* 0x0000000e23007c0c */ /* 0x000fe2000bf06270 */
[----:B------:R-:W-:-:S02]  /*12de0*/  IMAD R6, R6, UR8, RZ ;  /* 0x0000000806067c24 */ /* 0x000fc4000f8e02ff */
[----:B------:R-:W-:Y:S01]  /*12df0*/  IMAD R7, R11, R7, R8 ;  /* 0x000000070b077224 */ /* 0x000fe200078e0208 */
[----:B------:R-:W-:Y:S01]  /*12e00*/  SEL R8, RZ, 0xffffffff, P0 ;  /* 0xffffffffff087807 */ /* 0x000fe20000000000 */
[----:B------:R-:W-:Y:S01]  /*12e10*/  IMAD.SHL.U32 R13, R9, 0x10, RZ ;  /* 0x00000010090d7824 */ /* 0x000fe200078e00ff */
[----:B------:R-:W-:Y:S01]  /*12e20*/  ISETP.GE.AND P0, PT, R27, UR14, PT ;  /* 0x0000000e1b007c0c */ /* 0x000fe2000bf06270 */
[C---:B------:R-:W-:Y:S02]  /*12e30*/  IMAD R9, R3.reuse, UR9, R6 ;  /* 0x0000000903097c24 */ /* 0x040fe4000f8e0206 */
[----:B------:R-:W-:Y:S01]  /*12e40*/  IMAD.WIDE.U32 R4, R3, UR8, R4 ;  /* 0x0000000803047c25 */ /* 0x000fe2000f8e0004 */
[----:B------:R-:W-:Y:S01]  /*12e50*/  SHF.R.S32.HI R3, RZ, 0x1f, R7 ;  /* 0x0000001fff037819 */ /* 0x000fe20000011407 */
[----:B------:R-:W-:Y:S01]  /*12e60*/  ULDC.64 UR8, c[0x0][0xad8] ;  /* 0x0002b60000087ab9 */ /* 0x000fe20000000a00 */
[----:B------:R-:W-:Y:S01]  /*12e70*/  LOP3.LUT R10, R13, 0x10, R10, 0xe2, !PT ;  /* 0x000000100d0a7812 */ /* 0x000fe200078ee20a */
[----:B------:R-:W-:-:S02]  /*12e80*/  IMAD.IADD R5, R5, 0x1, R9 ;  /* 0x0000000105057824 */ /* 0x000fc400078e0209 */
[----:B------:R-:W-:Y:S02]  /*12e90*/  IMAD R6, R3, UR8, RZ ;  /* 0x0000000803067c24 */ /* 0x000fe4000f8e02ff */
[----:B------:R-:W-:-:S04]  /*12ea0*/  IMAD.WIDE.U32 R4, R7, UR8, R4 ;  /* 0x0000000807047c25 */ /* 0x000fc8000f8e0004 */
[----:B------:R-:W-:Y:S01]  /*12eb0*/  IMAD R3, R7, UR9, R6 ;  /* 0x0000000907037c24 */ /* 0x000fe2000f8e0206 */
[----:B------:R-:W-:Y:S01]  /*12ec0*/  ULDC.64 UR8, c[0x0][0xa80] ;  /* 0x0002a00000087ab9 */ /* 0x000fe20000000a00 */
[----:B------:R-:W-:Y:S01]  /*12ed0*/  SEL R7, RZ, 0x40, P0 ;  /* 0x00000040ff077807 */ /* 0x000fe20000000000 */
[----:B------:R-:W-:Y:S01]  /*12ee0*/  IMAD.SHL.U32 R9, R8, 0x20, RZ ;  /* 0x0000002008097824 */ /* 0x000fe200078e00ff */
[----:B---3--:R-:W-:Y:S01]  /*12ef0*/  LEA R20, P0, R4, UR8, 0x1 ;  /* 0x0000000804147c11 */ /* 0x008fe2000f8008ff */
[----:B------:R-:W-:-:S03]  /*12f00*/  IMAD.IADD R3, R5, 0x1, R3 ;  /* 0x0000000105037824 */ /* 0x000fc600078e0203 */
[----:B------:R-:W-:Y:S01]  /*12f10*/  LOP3.LUT R10, R9, 0x20, R10, 0xe2, !PT ;  /* 0x00000020090a7812 */ /* 0x000fe200078ee20a */
[----:B------:R0:W1:Y:S01]  /*12f20*/  SHFL.IDX PT, R6, R20, RZ, 0x181f ;  /* 0x00181fff14067589 */ /* 0x00006200000e0000 */
[----:B------:R-:W-:Y:S02]  /*12f30*/  LEA.HI.X R3, R4, UR9, R3, 0x1, P0 ;  /* 0x0000000904037c11 */ /* 0x000fe400080f0c03 */
[----:B------:R-:W-:Y:S02]  /*12f40*/  ISETP.GE.AND P0, PT, R26, R25, PT ;  /* 0x000000191a00720c */ /* 0x000fe40003f06270 */
[----:B------:R-:W-:Y:S02]  /*12f50*/  LOP3.LUT R21, R10, R7, RZ, 0xfc, !PT ;  /* 0x000000070a157212 */ /* 0x000fe400078efcff */
[----:B------:R0:W3:Y:S02]  /*12f60*/  SHFL.IDX PT, R7, R3, RZ, 0x181f ;  /* 0x00181fff03077589 */ /* 0x0000e400000e0000 */
[----:B------:R-:W-:-:S07]  /*12f70*/  LOP3.LUT R24, R21, R0, RZ, 0xfc, !PT ;  /* 0x0000000015187212 */ /* 0x000fce00078efcff */
[----:B0-----:R-:W-:Y:S05]  /*12f80*/  @P0 BRA `(.L_x_2434) ;  /* 0x00000000007c0947 */ /* 0x001fea0003800000 */
[----:B------:R-:W-:Y:S02]  /*12f90*/  ISETP.GE.AND P2, PT, R188, UR14, PT ;  /* 0x0000000ebc007c0c */ /* 0x000fe4000bf46270 */
[----:B------:R-:W-:Y:S02]  /*12fa0*/  ISETP.GE.AND P1, PT, R185, UR14, PT ;  /* 0x0000000eb9007c0c */ /* 0x000fe4000bf26270 */
[----:B------:R-:W-:Y:S02]  /*12fb0*/  ISETP.GE.AND P5, PT, R37, UR14, PT ;  /* 0x0000000e25007c0c */ /* 0x000fe4000bfa6270 */
[----:B------:R-:W-:-:S07]  /*12fc0*/  ISETP.GE.AND P3, PT, R29, UR14, PT ;  /* 0x0000000e1d007c0c */ /* 0x000fce000bf66270 */
[CC--:B-1----:R-:W-:Y:S02]  /*12fd0*/  @!P2 LEA R8, P0, R188.reuse, R6.reuse, 0x1 ;  /* 0x00000006bc08a211 */ /* 0x0c2fe400078008ff */
[----:B---3--:R-:W-:Y:S02]  /*12fe0*/  @!P1 IMAD.WIDE R4, R185, 0x2, R6 ;  /* 0x00000002b9049825 */ /* 0x008fe400078e0206 */
        /* <DEDUP_REMOVED lines=13> */
[-C--:B------:R-:W-:Y:S01]  /*130c0*/  @!P2 LEA R4, P5, R31, R6.reuse, 0x1 ;  /* 0x000000061f04a211 */ /* 0x080fe200078a08ff */
        /* <DEDUP_REMOVED lines=11> */
.L_x_2434:
[----:B------:R-:W-:Y:S05]  /*13180*/  BSYNC B1 ;  /* 0x0000000000017941 */ /* 0x000fea0003800000 */
.L_x_2433:
[----:B------:R-:W-:Y:S01]  /*13190*/  VIADD R0, R26, 0x20 ;  /* 0x000000201a007836 */ /* 0x000fe20000000000 */
[----:B---34-:R4:W0:Y:S04]  /*131a0*/  SHFL.IDX PT, R7, R3, 0x1, 0x181f ;  /* 0x00381f0003077f89 */ /* 0x01882800000e0000 */
[----:B------:R-:W-:Y:S01]  /*131b0*/  ISETP.GE.AND P0, PT, R0, R25, PT ;  /* 0x000000190000720c */ /* 0x000fe20003f06270 */
[----:B-1----:R4:W1:-:S12]  /*131c0*/  SHFL.IDX PT, R6, R20, 0x1, 0x181f ;  /* 0x00381f0014067f89 */ /* 0x00285800000e0000 */
[----:B----4-:R-:W-:Y:S05]  /*131d0*/  @P0 BRA `(.L_x_2427) ;  /* 0x00000000007c0947 */ /* 0x010fea0003800000 */
[----:B------:R-:W-:Y:S02]  /*131e0*/  ISETP.GE.AND P1, PT, R185, UR14, PT ;  /* 0x0000000eb9007c0c */ /* 0x000fe4000bf26270 */
[----:B------:R-:W-:Y:S02]  /*131f0*/  ISETP.GE.AND P5, PT, R188, UR14, PT ;  /* 0x0000000ebc007c0c */ /* 0x000fe4000bfa6270 */
[----:B------:R-:W-:Y:S02]  /*13200*/  ISETP.GE.AND P4, PT, R37, UR14, PT ;  /* 0x0000000e25007c0c */ /* 0x000fe4000bf86270 */
[----:B------:R-:W-:Y:S02]  /*13210*/  ISETP.GE.AND P3, PT, R29, UR14, PT ;  /* 0x0000000e1d007c0c */ /* 0x000fe4000bf66270 */
[----:B------:R-:W-:-:S05]  /*13220*/  ISETP.GE.AND P2, PT, R31, UR14, PT ;  /* 0x0000000e1f007c0c */ /* 0x000fca000bf46270 */
[----:B01----:R-:W-:Y:S02]  /*13230*/  @!P1 IMAD.WIDE R4, R185, 0x2, R6 ;  /* 0x00000002b9049825 */ /* 0x003fe400078e0206 */
        /* <DEDUP_REMOVED lines=25> */
.L_x_2427:
[----:B------:R-:W-:Y:S05]  /*133d0*/  BSYNC B0 ;  /* 0x0000000000007941 */ /* 0x000fea0003800000 */
.L_x_2420:
[----:B------:R-:W-:Y:S02]  /*133e0*/  ULDC UR4, c[0x0][0xc3c] ;  /* 0x00030f0000047ab9 */ /* 0x000fe40000000800 */
[----:B------:R-:W-:-:S06]  /*133f0*/  UISETP.GE.AND UP0, UPT, UR6, UR4, UPT ;  /* 0x000000040600728c */ /* 0x000fcc000bf06270 */
[----:B------:R-:W-:-:S13]  /*13400*/  PLOP3.LUT P0, PT, PT, PT, UP0, 0x80, 0x0 ;  /* 0x000000000000781c */ /* 0x000fda0003f0f008 */
[----:B------:R-:W-:Y:S05]  /*13410*/  @!P0 BRA `(.L_x_2435) ;  /* 0xfffffedc00dc8947 */ /* 0x000fea000383ffff */
[----:B------:R-:W-:Y:S05]  /*13420*/  EXIT ;  /* 0x000000000000794d */ /* 0x000fea0003800000 */
.L_x_2321:
        /* <DEDUP_REMOVED lines=18> */
.L_x_2436:
        /* <DEDUP_REMOVED lines=43> */
.L_x_2440:
        /* <DEDUP_REMOVED lines=38> */
[----:B------:R-:W-:-:S07]  /*13a60*/  IMAD.MOV.U32 R5, RZ, RZ, R2 ;  /* 0x000000ffff057224 */ /* 0x000fce00078e0002 */
.L_x_2438:
[----:B------:R-:W-:Y:S02]  /*13a70*/  IMAD.IADD R10, R9, 0x1, -R4 ;  /* 0x00000001090a7824 */ /* 0x000fe400078e0a04 */
[----:B------:R-:W-:Y:S02]  /*13a80*/  IMAD.MOV.U32 R3, RZ, RZ, RZ ;  /* 0x000000ffff037224 */ /* 0x000fe400078e00ff */
[----:B------:R-:W-:-:S05]  /*13a90*/  IMAD R2, R5, UR5, R10 ;  /* 0x0000000505027c24 */ /* 0x000fca000f8e020a */
[----:B------:R-:W-:-:S13]  /*13aa0*/  ISETP.GT.AND P0, PT, R2, UR6, PT ;  /* 0x0000000602007c0c */ /* 0x000fda000bf04270 */
[----:B------:R-:W-:-:S04]  /*13ab0*/  VOTE.ANY R2, PT, !P0 ;  /* 0x0000000000027806 */ /* 0x000fc800040e0100 */
[----:B------:R-:W0:Y:S01]  /*13ac0*/  POPC R9, R2 ;  /* 0x0000000200097309 */ /* 0x000e220000000000 */
[----:B------:R-:W-:Y:S01]  /*13ad0*/  ISETP.NE.AND P0, PT, R2, RZ, PT ;  /* 0x000000ff0200720c */ /* 0x000fe20003f05270 */
[----:B0-----:R0:W1:Y:S04]  /*13ae0*/  SHFL.IDX PT, R8, R8, R9, 0x1f ;  /* 0x00001f0908087589 */ /* 0x00106800000e0000 */
[----:B------:R0:W2:Y:S08]  /*13af0*/  SHFL.IDX PT, R4, R7, R9, 0x1f ;  /* 0x00001f0907047589 */ /* 0x0000b000000e0000 */
[----:B------:R-:W-:Y:S05]  /*13b00*/  @!P0 BRA `(.L_x_2441) ;  /* 0x0000000000088947 */ /* 0x000fea0003800000 */
[----:B------:R-:W-:-:S05]  /*13b10*/  VIADD R2, R9, 0xffffffff ;  /* 0xffffffff09027836 */ /* 0x000fca0000000000 */
[----:B------:R3:W4:Y:S02]  /*13b20*/  SHFL.IDX PT, R3, R5, R2, 0x1f ;  /* 0x00001f0205037589 */ /* 0x00072400000e0000 */
.L_x_2441:
[----:B---34-:R-:W-:Y:S01]  /*13b30*/  IMAD R2, R3, UR5, R10 ;  /* 0x0000000503027c24 */ /* 0x018fe2000f8e020a */
[----:B-1----:R-:W-:Y:S01]  /*13b40*/  ISETP.NE.AND P0, PT, R8, 0x1, PT ;  /* 0x000000010800780c */ /* 0x002fe20003f05270 */
[----:B------:R-:W-:-:S03]  /*13b50*/  VIADD R14, R9, UR4 ;  /* 0x00000004090e7c36 */ /* 0x000fc60008000000 */
[----:B------:R1:W-:Y:S01]  /*13b60*/  STL [R1], R2 ;  /* 0x0000000201007387 */ /* 0x0003e20000100800 */
[----:B------:R-:W-:-:S03]  /*13b70*/  IADD3 R5, -R2, UR6, RZ ;  /* 0x0000000602057c10 */ /* 0x000fc6000fffe1ff */
[----:B------:R1:W-:Y:S05]  /*13b80*/  STL [R1+0xc], R14 ;  /* 0x00000c0e01007387 */ /* 0x0003ea0000100800 */
[----:B------:R-:W-:Y:S05]  /*13b90*/  @!P0 BRA `(.L_x_2442) ;  /* 0x0000000000e08947 */ /* 0x000fea0003800000 */
[----:B0-2---:R-:W-:Y:S02]  /*13ba0*/  IABS R7, R4 ;  /* 0x0000000400077213 */ /* 0x005fe40000000000 */
[----:B------:R-:W-:Y:S02]  /*13bb0*/  IABS R9, R8 ;  /* 0x0000000800097213 */ /* 0x000fe40000000000 */
[----:B------:R-:W0:Y:S08]  /*13bc0*/  I2F.RP R10, R7 ;  /* 0x00000007000a7306 */ /* 0x000e300000209400 */
[----:B------:R-:W2:Y:S08]  /*13bd0*/  I2F.RP R11, R9 ;  /* 0x00000009000b7306 */ /* 0x000eb00000209400 */
[----:B0-----:R-:W1:Y:S08]  /*13be0*/  MUFU.RCP R10, R10 ;  /* 0x0000000a000a7308 */ /* 0x001e700000001000 */
[----:B--2---:R-:W-:Y:S01]  /*13bf0*/  MUFU.RCP R11, R11 ;  /* 0x0000000b000b7308 */ /* 0x004fe20000001000 */
[----:B-1----:R-:W-:Y:S01]  /*13c00*/  VIADD R2, R10, 0xffffffe ;  /* 0x0ffffffe0a027836 */ /* 0x002fe20000000000 */
[----:B------:R-:W-:-:S06]  /*13c10*/  IABS R10, R4 ;  /* 0x00000004000a7213 */ /* 0x000fcc0000000000 */
[----:B------:R0:W1:Y:S02]  /*13c20*/  F2I.FTZ.U32.TRUNC.NTZ R3, R2 ;  /* 0x0000000200037305 */ /* 0x000064000021f000 */
[----:B0-----:R-:W-:Y:S02]  /*13c30*/  IMAD.MOV.U32 R2, RZ, RZ, RZ ;  /* 0x000000ffff027224 */ /* 0x001fe400078e00ff */
[----:B-1----:R-:W-:-:S04]  /*13c40*/  IMAD.MOV R12, RZ, RZ, -R3 ;  /* 0x000000ffff0c7224 */ /* 0x002fc800078e0a03 */
[----:B------:R-:W-:-:S04]  /*13c50*/  IMAD R13, R12, R7, RZ ;  /* 0x000000070c0d7224 */ /* 0x000fc800078e02ff */
[----:B------:R-:W-:Y:S01]  /*13c60*/  IMAD.HI.U32 R3, R3, R13, R2 ;  /* 0x0000000d03037227 */ /* 0x000fe200078e0002 */
[----:B------:R-:W-:-:S03]  /*13c70*/  IABS R2, R5 ;  /* 0x0000000500027213 */ /* 0x000fc60000000000 */
[----:B------:R-:W-:Y:S02]  /*13c80*/  IMAD.MOV R13, RZ, RZ, -R10 ;  /* 0x000000ffff0d7224 */ /* 0x000fe400078e0a0a */
[----:B------:R-:W-:-:S04]  /*13c90*/  IMAD.HI.U32 R10, R3, R2, RZ ;  /* 0x00000002030a7227 */ /* 0x000fc800078e00ff */
[----:B------:R-:W-:Y:S02]  /*13ca0*/  IMAD R2, R10, R13, R2 ;  /* 0x0000000d0a027224 */ /* 0x000fe400078e0202 */
[----:B------:R-:W-:-:S03]  /*13cb0*/  VIADD R3, R11, 0xffffffe ;  /* 0x0ffffffe0b037836 */ /* 0x000fc60000000000 */
[----:B------:R-:W-:-:S03]  /*13cc0*/  ISETP.GT.U32.AND P1, PT, R7, R2, PT ;  /* 0x000000020700720c */ /* 0x000fc60003f24070 */
[----:B------:R-:W0:Y:S10]  /*13cd0*/  F2I.FTZ.U32.TRUNC.NTZ R3, R3 ;  /* 0x0000000300037305 */ /* 0x000e34000021f000 */
[----:B------:R-:W-:-:S02]  /*13ce0*/  @!P1 IMAD.IADD R2, R2, 0x1, -R7 ;  /* 0x0000000102029824 */ /* 0x000fc400078e0a07 */
[----:B------:R-:W-:Y:S01]  /*13cf0*/  @!P1 VIADD R10, R10, 0x1 ;  /* 0x000000010a0a9836 */ /* 0x000fe20000000000 */
[----:B------:R-:W-:Y:S02]  /*13d00*/  ISETP.NE.AND P1, PT, R4, RZ, PT ;  /* 0x000000ff0400720c */ /* 0x000fe40003f25270 */
[----:B------:R-:W-:Y:S01]  /*13d10*/  ISETP.GE.U32.AND P0, PT, R2, R7, PT ;  /* 0x000000070200720c */ /* 0x000fe20003f06070 */
[----:B0-----:R-:W-:-:S04]  /*13d20*/  IMAD.MOV R2, RZ, RZ, -R3 ;  /* 0x000000ffff027224 */ /* 0x001fc800078e0a03 */
[----:B------:R-:W-:Y:S02]  /*13d30*/  IMAD R7, R2, R9, RZ ;  /* 0x0000000902077224 */ /* 0x000fe400078e02ff */
[----:B------:R-:W-:-:S04]  /*13d40*/  IMAD.MOV.U32 R2, RZ, RZ, RZ ;  /* 0x000000ffff027224 */ /* 0x000fc800078e00ff */
        /* <DEDUP_REMOVED lines=17> */
[----:B------:R-:W-:Y:S01]  /*13e60*/  ISETP.GE.AND P2, PT, R2, RZ, PT ;  /* 0x000000ff0200720c */ /* 0x000fe20003f46270 */
[----:B------:R-:W-:-:S04]  /*13e70*/  IMAD.MOV R2, RZ, RZ, -R10 ;  /* 0x000000ffff027224 */ /* 0x000fc800078e0a0a */
[----:B------:R-:W-:Y:S02]  /*13e80*/  IMAD R2, R4, R2, R5 ;  /* 0x0000000204027224 */ /* 0x000fe400078e0205 */
        /* <DEDUP_REMOVED lines=8> */
[----:B------:R-:W-:Y:S05]  /*13f10*/  BRA `(.L_x_2443) ;  /* 0x0000000000f47947 */ /* 0x000fea0003800000 */
.L_x_2442:
[----:B-1----:R-:W1:Y:S02]  /*13f20*/  LDC.64 R2, c[0x0][0xc90] ;  /* 0x00032400ff027b82 */ /* 0x002e640000000a00 */
[----:B-1----:R-:W-:-:S05]  /*13f30*/  IMAD.WIDE R2, R14, 0x4, R2 ;  /* 0x000000040e027825 */ /* 0x002fca00078e0202 */
[----:B0-----:R0:W2:Y:S02]  /*13f40*/  LDG.E R7, desc[UR40][R2.64] ;  /* 0x0000002802077981 */ /* 0x0010a4000c1e1900 */
[----:B0-----:R-:W-:Y:S02]  /*13f50*/  IMAD.MOV.U32 R2, RZ, RZ, RZ ;  /* 0x000000ffff027224 */ /* 0x001fe400078e00ff */
[----:B--2---:R-:W-:-:S05]  /*13f60*/  IMAD R8, R4, R7, RZ ;  /* 0x0000000704087224 */ /* 0x004fca00078e02ff */
[----:B------:R-:W-:-:S04]  /*13f70*/  IABS R9, R8 ;  /* 0x0000000800097213 */ /* 0x000fc80000000000 */
[----:B------:R-:W0:Y:S08]  /*13f80*/  I2F.RP R10, R9 ;  /* 0x00000009000a7306 */ /* 0x000e300000209400 */
[----:B0-----:R-:W0:Y:S02]  /*13f90*/  MUFU.RCP R10, R10 ;  /* 0x0000000a000a7308 */ /* 0x001e240000001000 */
[----:B0-----:R-:W-:-:S06]  /*13fa0*/  VIADD R11, R10, 0xffffffe ;  /* 0x0ffffffe0a0b7836 */ /* 0x001fcc0000000000 */
[----:B------:R-:W0:Y:S02]  /*13fb0*/  F2I.FTZ.U32.TRUNC.NTZ R3, R11 ;  /* 0x0000000b00037305 */ /* 0x000e24000021f000 */
[----:B0-----:R-:W-:-:S04]  /*13fc0*/  IMAD.MOV R12, RZ, RZ, -R3 ;  /* 0x000000ffff0c7224 */ /* 0x001fc800078e0a03 */
[----:B------:R-:W-:-:S04]  /*13fd0*/  IMAD R13, R12, R9, RZ ;  /* 0x000000090c0d7224 */ /* 0x000fc800078e02ff */
[----:B------:R-:W-:Y:S01]  /*13fe0*/  IMAD.HI.U32 R2, R3, R13, R2 ;  /* 0x0000000d03027227 */ /* 0x000fe200078e0002 */
[----:B------:R-:W-:Y:S02]  /*13ff0*/  IABS R13, R5 ;  /* 0x00000005000d7213 */ /* 0x000fe40000000000 */
[----:B------:R-:W-:-:S03]  /*14000*/  IABS R3, R8 ;  /* 0x0000000800037213 */ /* 0x000fc60000000000 */
[----:B------:R-:W-:-:S04]  /*14010*/  IMAD.HI.U32 R2, R2, R13, RZ ;  /* 0x0000000d02027227 */ /* 0x000fc800078e00ff */
[----:B------:R-:W-:-:S04]  /*14020*/  IMAD.MOV R3, RZ, RZ, -R3 ;  /* 0x000000ffff037224 */ /* 0x000fc800078e0a03 */
        /* <DEDUP_REMOVED lines=11> */
[----:B------:R-:W-:Y:S02]  /*140e0*/  IMAD R9, R7, R2, RZ ;  /* 0x0000000207097224 */ /* 0x000fe400078e02ff */
[----:B------:R-:W-:Y:S02]  /*140f0*/  IMAD.MOV R2, RZ, RZ, -R2 ;  /* 0x000000ffff027224 */ /* 0x000fe400078e0a02 */
[----:B------:R-:W-:Y:S02]  /*14100*/  IMAD.MOV R10, RZ, RZ, -R9 ;  /* 0x000000ffff0a7224 */ /* 0x000fe400078e0a09 */
[----:B------:R-:W-:Y:S02]  /*14110*/  IMAD R8, R8, R2, R5 ;  /* 0x0000000208087224 */ /* 0x000fe400078e0205 */
[----:B------:R-:W-:Y:S01]  /*14120*/  IMAD.MOV.U32 R2, RZ, RZ, RZ ;  /* 0x000000ffff027224 */ /* 0x000fe200078e00ff */
[----:B------:R-:W-:Y:S02]  /*14130*/  VIADDMNMX R7, R10, UR5, R7, PT ;  /* 0x000000050a077c46 */ /* 0x000fe4000b800107 */
[----:B------:R-:W-:-:S02]  /*14140*/  IADD3 R9, R9, 0x1000000, R8 ;  /* 0x0100000009097810 */ /* 0x000fc40007ffe008 */
[----:B------:R-:W-:-:S04]  /*14150*/  IABS R10, R7 ;  /* 0x00000007000a7213 */ /* 0x000fc80000000000 */
[----:B------:R-:W0:Y:S08]  /*14160*/  I2F.RP R11, R10 ;  /* 0x0000000a000b7306 */ /* 0x000e300000209400 */
[----:B0-----:R-:W0:Y:S02]  /*14170*/  MUFU.RCP R11, R11 ;  /* 0x0000000b000b7308 */ /* 0x001e240000001000 */
[----:B0-----:R-:W-:Y:S01]  /*14180*/  VIADD R3, R11, 0xffffffe ;  /* 0x0ffffffe0b037836 */ /* 0x001fe20000000000 */
[----:B------:R-:W-:-:S05]  /*14190*/  IABS R11, R7 ;  /* 0x00000007000b7213 */ /* 0x000fca0000000000 */
[----:B------:R-:W0:Y:S02]  /*141a0*/  F2I.FTZ.U32.TRUNC.NTZ R3, R3 ;  /* 0x0000000300037305 */ /* 0x000e24000021f000 */
[----:B0-----:R-:W-:-:S04]  /*141b0*/  IMAD.MOV R5, RZ, RZ, -R3 ;  /* 0x000000ffff057224 */ /* 0x001fc800078e0a03 */
[----:B------:R-:W-:-:S04]  /*141c0*/  IMAD R5, R5, R10, RZ ;  /* 0x0000000a05057224 */ /* 0x000fc800078e02ff */
[----:B------:R-:W-:Y:S01]  /*141d0*/  IMAD.HI.U32 R2, R3, R5, R2 ;  /* 0x0000000503027227 */ /* 0x000fe200078e0002 */
[----:B------:R-:W-:-:S03]  /*141e0*/  IABS R5, R8 ;  /* 0x0000000800057213 */ /* 0x000fc60000000000 */
[----:B------:R-:W-:Y:S02]  /*141f0*/  IMAD.MOV R3, RZ, RZ, -R11 ;  /* 0x000000ffff037224 */ /* 0x000fe400078e0a0b */
        /* <DEDUP_REMOVED lines=11> */
[----:B------:R-:W-:Y:S01]  /*142b0*/  @!P1 LOP3.LUT R2, RZ, R7, RZ, 0x33, !PT ;  /* 0x00000007ff029212 */ /* 0x000fe200078e33ff */
[----:B------:R-:W-:-:S04]  /*142c0*/  IMAD.MOV R7, RZ, RZ, -R7 ;  /* 0x000000ffff077224 */ /* 0x000fc800078e0a07 */
[----:B------:R-:W-:-:S05]  /*142d0*/  IMAD R3, R2, R7, R9 ;  /* 0x0000000702037224 */ /* 0x000fca00078e0209 */
[----:B------:R1:W-:Y:S02]  /*142e0*/  STL [R1+0x8], R3 ;  /* 0x0000080301007387 */ /* 0x0003e40000100800 */
.L_x_2443:
[----:B01----:R-:W-:-:S05]  /*142f0*/  LOP3.LUT R3, RZ, R2, RZ, 0x33, !PT ;  /* 0x00000002ff037212 */ /* 0x003fca00078e33ff */
[----:B------:R-:W-:-:S05]  /*14300*/  IMAD.IADD R2, R4, 0x1, R3 ;  /* 0x0000000104027824 */ /* 0x000fca00078e0203 */
[----:B------:R1:W-:Y:S01]  /*14310*/  STL [R1+0x4], R2 ;  /* 0x0000040201007387 */ /* 0x0003e20000100800 */
[----:B------:R-:W-:Y:S05]  /*14320*/  BRA `(.L_x_2444) ;  /* 0x0000000000107947 */ /* 0x000fea0003800000 */
.L_x_2439:
[----:B------:R-:W-:Y:S01]  /*14330*/  IMAD.U32 R2, RZ, RZ, UR6 ;  /* 0x00000006ff027e24 */ /* 0x000fe2000f8e00ff */
[----:B------:R0:W-:Y:S04]  /*14340*/  STL [R1+0x4], RZ ;  /* 0x000004ff01007387 */ /* 0x0001e80000100800 */
[----:B------:R0:W-:Y:S04]  /*14350*/  STL [R1+0x8], RZ ;  /* 0x000008ff01007387 */ /* 0x0001e80000100800 */
[----:B------:R0:W-:Y:S02]  /*14360*/  STL [R1], R2 ;  /* 0x0000000201007387 */ /* 0x0001e40000100800 */
.L_x_2444:
[----:B------:R-:W2:Y:S04]  /*14370*/  LDL R8, [R1] ;  /* 0x0000000001087983 */ /* 0x000ea80000100800 */
[----:B------:R-:W2:Y:S04]  /*14380*/  LDL R9, [R1+0x4] ;  /* 0x0000040001097983 */ /* 0x000ea80000100800 */
[----:B------:R-:W2:Y:S04]  /*14390*/  LDL R10, [R1+0x8] ;  /* 0x00000800010a7983 */ /* 0x000ea80000100800 */
[----:B------:R-:W2:Y:S01]  /*143a0*/  LDL R11, [R1+0xc] ;  /* 0x00000c00010b7983 */ /* 0x000ea20000100800 */
[----:B------:R-:W-:-:S13]  /*143b0*/  ISETP.NE.AND P0, PT, R0, RZ, PT ;  /* 0x000000ff0000720c */ /* 0x000fda0003f05270 */
[----:B------:R-:W3:Y:S01]  /*143c0*/  @!P0 S2R R3, SR_CgaCtaId ;  /* 0x0000000000038919 */ /* 0x000ee20000008800 */
[----:B------:R-:W-:-:S04]  /*143d0*/  @!P0 MOV R0, 0x400 ;  /* 0x0000040000008802 */ /* 0x000fc80000000f00 */
[----:B---3--:R-:W-:-:S05]  /*143e0*/  @!P0 LEA R0, R3, R0, 0x18 ;  /* 0x0000000003008211 */ /* 0x008fca00078ec0ff */
[----:B--2---:R2:W-:Y:S01]  /*143f0*/  @!P0 STS.128 [R0+0x28cd0], R8 ;  /* 0x028cd00800008388 */ /* 0x0045e20000000c00 */
[----:B------:R-:W-:Y:S06]  /*14400*/  BAR.ARV 0x5, 0x180 ;  /* 0x0146000000007b1d */ /* 0x000fec0000002000 */
.L_x_2437:
[----:B--2---:R-:W2:Y:S01]  /*14410*/  LDL R0, [R1+0xc] ;  /* 0x00000c0001007983 */ /* 0x004ea20000100800 */
[----:B------:R-:W-:-:S03]  /*14420*/  ULDC UR4, c[0x0][0xc3c] ;  /* 0x00030f0000047ab9 */ /* 0x000fc60000000800 */
[----:B------:R3:W-:Y:S01]  /*14430*/  STL [R1+0x10], RZ ;  /* 0x000010ff01007387 */ /* 0x0007e20000100800 */
[----:B--2---:R-:W-:Y:S01]  /*14440*/  ISETP.GE.AND P0, PT, R0, UR4, PT ;  /* 0x0000000400007c0c */ /* 0x004fe2000bf06270 */
[----:B------:R-:W-:-:S05]  /*14450*/  IMAD.MOV.U32 R0, RZ, RZ, 0x1 ;  /* 0x00000001ff007424 */ /* 0x000fca00078e00ff */
[----:B------:R3:W-:Y:S04]  /*14460*/  STL [R1+0x14], R0 ;  /* 0x0000140001007387 */ /* 0x0007e80000100800 */
[----:B------:R3:W-:Y:S03]  /*14470*/  STL [R1+0x48], RZ ;  /* 0x000048ff01007387 */ /* 0x0007e60000100800 */
[----:B------:R-:W-:Y:S05]  /*14480*/  @P0 BRA `(.L_x_2445) ;  /* 0x00000068009c0947 */ /* 0x000fea0003800000 */
[----:B------:R-:W2:Y:S01]  /*14490*/  S2UR UR5, SR_CgaCtaId ;  /* 0x00000000000579c3 */ /* 0x000ea20000008800 */
[C---:B---3--:R-:W-:Y:S01]  /*144a0*/  IMAD.SHL.U32 R0, R6.reuse, 0x8, RZ ;  /* 0x0000000806007824 */ /* 0x048fe200078e00ff */
[----:B------:R-:W-:Y:S01]  /*144b0*/  LOP3.LUT R4, R6, 0x7f, RZ, 0xc0, !PT ;  /* 0x0000007f06047812 */ /* 0x000fe200078ec0ff */
[----:B------:R-:W-:Y:S01]  /*144c0*/  UMOV UR4, 0x400 ;  /* 0x0000040000047882 */ /* 0x000fe20000000000 */
[----:B------:R-:W-:Y:S01]  /*144d0*/  BSSY B8, `(.L_x_2445) ;  /* 0x00006a2000087945 */ /* 0x000fe20003800000 */
[----:B------:R-:W-:Y:S01]  /*144e0*/  ULDC UR37, c[0x0][0xc] ;  /* 0x0000030000257ab9 */ /* 0x000fe20000000800 */
[----:B------:R-:W-:Y:S01]  /*144f0*/  LOP3.LUT R3, R0, 0x1f8, RZ, 0xc0, !PT ;  /* 0x000001f800037812 */ /* 0x000fe200078ec0ff */
[----:B01----:R-:W-:Y:S01]  /*14500*/  IMAD.SHL.U32 R2, R4, 0x8, RZ ;  /* 0x0000000804027824 */ /* 0x003fe200078e00ff */
[----:B------:R-:W-:Y:S01]  /*14510*/  ULDC.64 UR38, c[0x0][0x198] ;  /* 0x0000660000267ab9 */ /* 0x000fe20000000a00 */
[----:B------:R-:W-:Y:S01]  /*14520*/  IMAD.MOV.U32 R0, RZ, RZ, 0x1 ;  /* 0x00000001ff007424 */ /* 0x000fe200078e00ff */
[----:B------:R-:W-:Y:S01]  /*14530*/  LOP3.LUT R3, R3, 0x38, R6, 0x78, !PT ;  /* 0x0000003803037812 */ /* 0x000fe200078e7806 */
[----:B------:R-:W-:-:S03]  /*14540*/  IMAD.SHL.U32 R6, R6, 0x10, RZ ;  /* 0x0000001006067824 */ /* 0x000fc600078e00ff */
[----:B------:R-:W-:Y:S02]  /*14550*/  LOP3.LUT R2, R3, 0x200, R2, 0xf8, !PT ;  /* 0x0000020003027812 */ /* 0x000fe400078ef802 */
[----:B------:R-:W-:-:S04]  /*14560*/  SHF.R.U32.HI R3, RZ, 0x3, R4 ;  /* 0x00000003ff037819 */ /* 0x000fc80000011604 */
[----:B------:R-:W-:Y:S01]  /*14570*/  LOP3.LUT R3, R3, 0x70, R6, 0xf8, !PT ;  /* 0x0000007003037812 */ /* 0x000fe200078ef806 */
[----:B--2---:R-:W-:-:S06]  /*14580*/  ULEA UR4, UR5, UR4, 0x18 ;  /* 0x0000000405047291 */ /* 0x004fcc000f8ec03f */
[----:B------:R-:W-:-:S04]  /*14590*/  IMAD.U32 R19, RZ, RZ, UR4 ;  /* 0x00000004ff137e24 */ /* 0x000fc8000f8e00ff */
[----:B------:R-:W-:-:S05]  /*145a0*/  IMAD R2, R2, 0x2, R19 ;  /* 0x0000000202027824 */ /* 0x000fca00078e0213 */
[----:B------:R0:W-:Y:S04]  /*145b0*/  STL [R1+0x54], R2 ;  /* 0x0000540201007387 */ /* 0x0001e80000100800 */
[----:B------:R0:W-:Y:S04]  /*145c0*/  STL [R1+0x48], RZ ;  /* 0x000048ff01007387 */ /* 0x0001e80000100800 */
[----:B------:R0:W-:Y:S04]  /*145d0*/  STL [R1+0x14], R0 ;  /* 0x0000140001007387 */ /* 0x0001e80000100800 */
[----:B------:R0:W-:Y:S02]  /*145e0*/  STL [R1+0x10], RZ ;  /* 0x000010ff01007387 */ /* 0x0001e40000100800 */
.L_x_2573:
[----:B--2---:R-:W2:Y:S01]  /*145f0*/  LDL R9, [R1+0xc] ;  /* 0x00000c0001097983 */ /* 0x004ea20000100800 */
[----:B------:R-:W-:Y:S05]  /*14600*/  YIELD ;  /* 0x0000000000007946 */ /* 0x000fea0003800000 */
[----:B------:R-:W-:Y:S01]  /*14610*/  ULDC.64 UR4, c[0x0][0xa28] ;  /* 0x00028a0000047ab9 */ /* 0x000fe20000000a00 */
[----:B0-----:R-:W-:Y:S01]  /*14620*/  IMAD.MOV.U32 R0, RZ, RZ, RZ ;  /* 0x000000ffff007224 */ /* 0x001fe200078e00ff */
[----:B------:R-:W-:Y:S01]  /*14630*/  ISETP.NE.U32.AND P0, PT, RZ, UR4, PT ;  /* 0x00000004ff007c0c */ /* 0x000fe2000bf05070 */
[----:B-1----:R-:W0:Y:S01]  /*14640*/  LDC.64 R4, c[0x0][0xa00] ;  /* 0x00028000ff047b82 */ /* 0x002e220000000a00 */
[----:B------:R-:W-:Y:S01]  /*14650*/  IMAD.MOV.U32 R10, RZ, RZ, RZ ;  /* 0x000000ffff0a7224 */ /* 0x000fe200078e00ff */
[----:B------:R-:W-:Y:S01]  /*14660*/  ULDC.64 UR6, c[0x0][0xa08] ;  /* 0x0002820000067ab9 */ /* 0x000fe20000000a00 */
[----:B------:R-:W-:Y:S01]  /*14670*/  ISETP.NE.AND.EX P0, PT, RZ, UR5, PT, P0 ;  /* 0x00000005ff007c0c */ /* 0x000fe2000bf05300 */
[----:B------:R-:W-:-:S12]  /*14680*/  ULDC.64 UR4, c[0x0][0xa18] ;  /* 0x0002860000047ab9 */ /* 0x000fd80000000a00 */
[----:B------:R-:W2:Y:S02]  /*14690*/  @P0 LDC.64 R2, c[0x0][0xa28] ;  /* 0x00028a00ff020b82 */ /* 0x000ea40000000a00 */
[----:B--2---:R-:W-:-:S05]  /*146a0*/  @P0 IMAD.WIDE R2, R9, 0x4, R2 ;  /* 0x0000000409020825 */ /* 0x004fca00078e0202 */
[----:B------:R1:W5:Y:S01]  /*146b0*/  @P0 LDG.E R0, desc[UR40][R2.64] ;  /* 0x0000002802000981 */ /* 0x000362000c1e1900 */
[----:B------:R-:W-:Y:S01]  /*146c0*/  ISETP.NE.U32.AND P0, PT, RZ, UR4, PT ;  /* 0x00000004ff007c0c */ /* 0x000fe2000bf05070 */
[----:B0-----:R-:W-:Y:S01]  /*146d0*/  IMAD.WIDE R4, R9, 0x4, R4 ;  /* 0x0000000409047825 */ /* 0x001fe200078e0204 */
[----:B------:R-:W-:Y:S02]  /*146e0*/  ISETP.NE.U32.AND P1, PT, RZ, UR6, PT ;  /* 0x00000006ff007c0c */ /* 0x000fe4000bf25070 */
[----:B------:R-:W-:Y:S01]  /*146f0*/  ISETP.NE.AND.EX P2, PT, RZ, UR5, PT, P0 ;  /* 0x00000005ff007c0c */ /* 0x000fe2000bf45300 */
[----:B------:R-:W-:Y:S01]  /*14700*/  ULDC.64 UR4, c[0x0][0xa00] ;  /* 0x0002800000047ab9 */ /* 0x000fe20000000a00 */
[----:B------:R-:W-:Y:S01]  /*14710*/  ISETP.NE.AND.EX P1, PT, RZ, UR7, PT, P1 ;  /* 0x00000007ff007c0c */ /* 0x000fe2000bf25310 */
[----:B------:R-:W-:Y:S01]  /*14720*/  IMAD.MOV.U32 R8, RZ, RZ, RZ ;  /* 0x000000ffff087224 */ /* 0x000fe200078e00ff */
[----:B------:R-:W-:Y:S01]  /*14730*/  ISETP.NE.U32.AND P0, PT, RZ, UR4, PT ;  /* 0x00000004ff007c0c */ /* 0x000fe2000bf05070 */
[----:B-1----:R-:W0:Y:S03]  /*14740*/  LDC.64 R2, c[0x0][0xa08] ;  /* 0x00028200ff027b82 */ /* 0x002e260000000a00 */
[----:B------:R-:W-:-:S05]  /*14750*/  ISETP.NE.AND.EX P0, PT, RZ, UR5, PT, P0 ;  /* 0x00000005ff007c0c */ /* 0x000fca000bf05300 */
[----:B------:R-:W1:Y:S08]  /*14760*/  @P2 LDC.64 R6, c[0x0][0xa18] ;  /* 0x00028600ff062b82 */ /* 0x000e700000000a00 */
[----:B------:R-:W2:Y:S01]  /*14770*/  @P0 LDG.E R10, desc[UR40][R4.64] ;  /* 0x00000028040a0981 */ /* 0x000ea2000c1e1900 */
[----:B------:R-:W-:Y:S01]  /*14780*/  ULDC UR4, c[0x0][0x288] ;  /* 0x0000a20000047ab9 */ /* 0x000fe20000000800 */
[----:B0-----:R-:W-:-:S05]  /*14790*/  IMAD.WIDE R2, R9, 0x4, R2 ;  /* 0x0000000409027825 */ /* 0x001fca00078e0202 */
[----:B------:R-:W5:Y:S01]  /*147a0*/  @P1 LDG.E R8, desc[UR40][R2.64] ;  /* 0x0000002802081981 */ /* 0x000f62000c1e1900 */
[----:B-1----:R-:W-:-:S03]  /*147b0*/  @P2 IMAD.WIDE R6, R9, 0x4, R6 ;  /* 0x0000000409062825 */ /* 0x002fc600078e0206 */
        /* <DEDUP_REMOVED lines=14> */
[----:B------:R-:W0:Y:S04]  /*148a0*/  LDG.E R6, desc[UR40][R4.64] ;  /* 0x0000002804067981 */ /* 0x000e28000c1e1900 */
[----:B------:R-:W0:Y:S02]  /*148b0*/  LDG.E R4, desc[UR40][R4.64+0x4] ;  /* 0x0000042804047981 */ /* 0x000e24000c1e1900 */
[----:B0-----:R-:W-:-:S05]  /*148c0*/  IMAD.IADD R10, R4, 0x1, -R6 ;  /* 0x00000001040a7824 */ /* 0x001fca00078e0a06 */
[----:B------:R1:W-:Y:S02]  /*148d0*/  STL [R1+0x28], R10 ;  /* 0x0000280a01007387 */ /* 0x0003e40000100800 */
.L_x_2446:
[----:B------:R-:W2:Y:S01]  /*148e0*/  LDL.LU R5, [R1+0x8] ;  /* 0x0000080001057983 */ /* 0x000ea20000300800 */
[----:B------:R-:W-:Y:S02]  /*148f0*/  ULDC.64 UR4, c[0x0][0xa20] ;  /* 0x0002880000047ab9 */ /* 0x000fe40000000a00 */
[----:B------:R-:W-:-:S04]  /*14900*/  ISETP.NE.U32.AND P0, PT, RZ, UR4, PT ;  /* 0x00000004ff007c0c */ /* 0x000fc8000bf05070 */
[----:B------:R-:W-:Y:S02]  /*14910*/  ISETP.NE.AND.EX P0, PT, RZ, UR5, PT, P0 ;  /* 0x00000005ff007c0c */ /* 0x000fe4000bf05300 */
[C---:B--2---:R-:W-:Y:S02]  /*14920*/  LOP3.LUT R6, R5.reuse, 0xff000000, RZ, 0xc0, !PT ;  /* 0xff00000005067812 */ /* 0x044fe400078ec0ff */
[C---:B------:R-:W-:Y:S02]  /*14930*/  LOP3.LUT R4, R5.reuse, 0xff0000, RZ, 0xc0, !PT ;  /* 0x00ff000005047812 */ /* 0x040fe400078ec0ff */
[----:B------:R-:W-:Y:S02]  /*14940*/  SHF.R.U32.HI R6, RZ, 0x8, R6 ;  /* 0x00000008ff067819 */ /* 0x000fe40000011606 */
[----:B------:R-:W-:Y:S02]  /*14950*/  LOP3.LUT R17, R5, 0xffff, RZ, 0xc0, !PT ;  /* 0x0000ffff05117812 */ /* 0x000fe400078ec0ff */
[----:B------:R-:W-:Y:S01]  /*14960*/  LEA.HI R6, R4, R6, RZ, 0x10 ;  /* 0x0000000604067211 */ /* 0x000fe200078f80ff */
[----:B-----5:R-:W-:-:S05]  /*14970*/  IMAD.IADD R4, R8, 0x1, R0 ;  /* 0x0000000108047824 */ /* 0x020fca00078e0200 */
[----:B------:R2:W-:Y:S01]  /*14980*/  STL [R1+0x18], R4 ;  /* 0x0000180401007387 */ /* 0x0005e20000100800 */
[----:B------:R-:W-:Y:S05]  /*14990*/  @!P0 BRA `(.L_x_2447) ;  /* 0x0000000000108947 */ /* 0x000fea0003800000 */
[----:B------:R-:W3:Y:S02]  /*149a0*/  LDC.64 R2, c[0x0][0xa20] ;  /* 0x00028800ff027b82 */ /* 0x000ee40000000a00 */
[----:B---3--:R-:W-:-:S05]  /*149b0*/  IMAD.WIDE R2, R9, 0x4, R2 ;  /* 0x0000000409027825 */ /* 0x008fca00078e0202 */
[----:B------:R3:W5:Y:S01]  /*149c0*/  LDG.E R7, desc[UR40][R2.64] ;  /* 0x0000002802077981 */ /* 0x000762000c1e1900 */
[----:B------:R-:W-:Y:S05]  /*149d0*/  BRA `(.L_x_2448) ;  /* 0x0000000000107947 */ /* 0x000fea0003800000 */
.L_x_2447:
[----:B------:R-:W-:Y:S05]  /*149e0*/  @!P1 BRA `(.L_x_2448) ;  /* 0x00000000000c9947 */ /* 0x000fea0003800000 */
[----:B------:R-:W3:Y:S04]  /*149f0*/  LDG.E R7, desc[UR40][R2.64] ;  /* 0x0000002802077981 */ /* 0x000ee8000c1e1900 */
[----:B------:R-:W3:Y:S02]  /*14a00*/  LDG.E R2, desc[UR40][R2.64+0x4] ;  /* 0x0000042802027981 */ /* 0x000ee4000c1e1900 */
[----:B---3--:R-:W-:-:S07]  /*14a10*/  IMAD.IADD R7, R2, 0x1, -R7 ;  /* 0x0000000102077824 */ /* 0x008fce00078e0a07 */
.L_x_2448:
[----:B--2---:R-:W2:Y:S01]  /*14a20*/  LDL.LU R4, [R1+0x4] ;  /* 0x0000040001047983 */ /* 0x004ea20000300800 */
[----:B---3--:R-:W3:Y:S01]  /*14a30*/  LDC R2, c[0x0][0x448] ;  /* 0x00011200ff027b82 */ /* 0x008ee20000000800 */
[----:B-----5:R-:W-:Y:S01]  /*14a40*/  IMAD.IADD R0, R7, 0x1, -R0 ;  /* 0x0000000107007824 */ /* 0x020fe200078e0a00 */
[----:B---3--:R-:W-:-:S13]  /*14a50*/  ISETP.NE.AND P1, PT, R2, 0x1, PT ;  /* 0x000000010200780c */ /* 0x008fda0003f25270 */
[----:B------:R-:W3:Y:S08]  /*14a60*/  @P1 LDC R3, c[0x0][0x44c] ;  /* 0x00011300ff031b82 */ /* 0x000ef00000000800 */
[----:B------:R-:W4:Y:S01]  /*14a70*/  @P1 LDC R2, c[0x0][0x450] ;  /* 0x00011400ff021b82 */ /* 0x000f220000000800 */
[----:B--2---:R-:W-:-:S04]  /*14a80*/  IMAD.SHL.U32 R11, R4, 0x40, RZ ;  /* 0x00000040040b7824 */ /* 0x004fc800078e00ff */
[----:B------:R-:W-:Y:S01]  /*14a90*/  VIADD R4, R11, 0x3f ;  /* 0x0000003f0b047836 */ /* 0x000fe20000000000 */
[----:B------:R2:W-:Y:S03]  /*14aa0*/  STL [R1+0x24], R11 ;  /* 0x0000240b01007387 */ /* 0x0005e60000100800 */
[----:B---3--:R-:W-:-:S04]  /*14ab0*/  @P1 IMAD.HI.U32 R3, R4, R3, RZ ;  /* 0x0000000304031227 */ /* 0x008fc800078e00ff */
[----:B------:R-:W-:Y:S01]  /*14ac0*/  IMAD.MOV.U32 R7, RZ, RZ, R4 ;  /* 0x000000ffff077224 */ /* 0x000fe200078e0004 */
[----:B----4-:R-:W-:Y:S01]  /*14ad0*/  @P1 SHF.R.U32.HI R7, RZ, R2, R3 ;  /* 0x00000002ff071219 */ /* 0x010fe20000011603 */
[----:B------:R-:W-:-:S05]  /*14ae0*/  VIADD R4, R0, 0x3f ;  /* 0x0000003f00047836 */ /* 0x000fca0000000000 */
[----:B------:R-:W-:-:S04]  /*14af0*/  SHF.R.S32.HI R2, RZ, 0x1f, R4 ;  /* 0x0000001fff027819 */ /* 0x000fc80000011404 */
[----:B------:R-:W-:Y:S02]  /*14b00*/  LEA.HI R4, R2, R4, RZ, 0x6 ;  /* 0x0000000402047211 */ /* 0x000fe400078f30ff */
[----:B------:R-:W-:Y:S02]  /*14b10*/  IADD3 R2, R0, 0x1, -R10 ;  /* 0x0000000100027810 */ /* 0x000fe40007ffe80a */
[----:B------:R-:W-:-:S03]  /*14b20*/  SHF.R.S32.HI R9, RZ, 0x6, R4 ;  /* 0x00000006ff097819 */ /* 0x000fc60000011404 */
[----:B------:R-:W-:Y:S02]  /*14b30*/  IMAD.IADD R7, R2, 0x1, R7 ;  /* 0x0000000102077824 */ /* 0x000fe400078e0207 */
[----:B------:R-:W3:Y:S01]  /*14b40*/  LDC.64 R2, c[0x0][0x9e0] ;  /* 0x00027800ff027b82 */ /* 0x000ee20000000a00 */
[----:B------:R2:W-:Y:S01]  /*14b50*/  STL [R1+0x58], R9 ;  /* 0x0000580901007387 */ /* 0x0005e20000100800 */
[----:B---3--:R-:W-:Y:S01]  /*14b60*/  ISETP.GE.AND P2, PT, R3, 0x1, PT ;  /* 0x000000010300780c */ /* 0x008fe20003f46270 */
[----:B------:R-:W-:-:S12]  /*14b70*/  IMAD.IADD R2, R7, 0x1, R2 ;  /* 0x0000000107027824 */ /* 0x000fd800078e0202 */
[----:B--2---:R-:W-:Y:S05]  /*14b80*/  @!P2 BRA `(.L_x_2449) ;  /* 0x000000000048a947 */ /* 0x004fea0003800000 */
[C---:B------:R-:W-:Y:S01]  /*14b90*/  ISETP.GT.AND P0, PT, R7.reuse, RZ, PT ;  /* 0x000000ff0700720c */ /* 0x040fe20003f04270 */
[----:B------:R-:W-:Y:S01]  /*14ba0*/  BSSY B0, `(.L_x_2450) ;  /* 0x000000e000007945 */ /* 0x000fe20003800000 */
[----:B------:R-:W-:-:S11]  /*14bb0*/  VIADD R8, R7, 0xffffffff ;  /* 0xffffffff07087836 */ /* 0x000fd60000000000 */
[----:B------:R-:W-:Y:S05]  /*14bc0*/  @P0 BRA `(.L_x_2451) ;  /* 0x00000000001c0947 */ /* 0x000fea0003800000 */
[----:B------:R-:W-:Y:S01]  /*14bd0*/  ISETP.NE.AND P0, PT, R3, 0x1, PT ;  /* 0x000000010300780c */ /* 0x000fe20003f05270 */
[----:B------:R-:W-:-:S12]  /*14be0*/  IMAD.MOV R7, RZ, RZ, -R7 ;  /* 0x000000ffff077224 */ /* 0x000fd800078e0a07 */
[----:B------:R-:W2:Y:S02]  /*14bf0*/  @P0 LDC.64 R4, c[0x0][0x9e8] ;  /* 0x00027a00ff040b82 */ /* 0x000ea40000000a00 */
[----:B--2---:R-:W-:-:S05]  /*14c00*/  @P0 IMAD.HI.U32 R4, R7, R4, RZ ;  /* 0x0000000407040227 */ /* 0x004fca00078e00ff */
[----:B------:R-:W-:-:S04]  /*14c10*/  @P0 SHF.R.U32.HI R7, RZ, R5, R4 ;  /* 0x00000005ff070219 */ /* 0x000fc80000011604 */
[----:B------:R-:W-:Y:S01]  /*14c20*/  LOP3.LUT R8, RZ, R7, RZ, 0x33, !PT ;  /* 0x00000007ff087212 */ /* 0x000fe200078e33ff */
[----:B------:R-:W-:Y:S06]  /*14c30*/  BRA `(.L_x_2452) ;  /* 0x0000000000107947 */ /* 0x000fec0003800000 */
.L_x_2451:
[----:B------:R-:W-:-:S13]  /*14c40*/  ISETP.NE.AND P0, PT, R3, 0x1, PT ;  /* 0x000000010300780c */ /* 0x000fda0003f05270 */
[----:B------:R-:W2:Y:S02]  /*14c50*/  @P0 LDC.64 R4, c[0x0][0x9e8] ;  /* 0x00027a00ff040b82 */ /* 0x000ea40000000a00 */
[----:B--2---:R-:W-:-:S05]  /*14c60*/  @P0 IMAD.HI.U32 R4, R8, R4, RZ ;  /* 0x0000000408040227 */ /* 0x004fca00078e00ff */
[----:B------:R-:W-:-:S07]  /*14c70*/  @P0 SHF.R.U32.HI R8, RZ, R5, R4 ;  /* 0x00000005ff080219 */ /* 0x000fce0000011604 */
.L_x_2452:
[----:B------:R-:W-:Y:S05]  /*14c80*/  BSYNC B0 ;  /* 0x0000000000007941 */ /* 0x000fea0003800000 */
.L_x_2450:
[----:B------:R-:W-:-:S05]  /*14c90*/  IMAD R8, R8, R3, R3 ;  /* 0x0000000308087224 */ /* 0x000fca00078e0203 */
[----:B------:R-:W-:-:S07]  /*14ca0*/  VIMNMX R2, R2, R8, PT ;  /* 0x0000000802027248 */ /* 0x000fce0003fe0100 */
.L_x_2449:
[----:B------:R-:W2:Y:S01]  /*14cb0*/  @P1 LDC R4, c[0x0][0x44c] ;  /* 0x00011300ff041b82 */ /* 0x000ea20000000800 */
[----:B------:R-:W-:Y:S01]  /*14cc0*/  IMAD.MOV.U32 R5, RZ, RZ, R11 ;  /* 0x000000ffff057224 */ /* 0x000fe200078e000b */
[----:B------:R-:W-:Y:S01]  /*14cd0*/  ULDC UR4, c[0x0][0x9dc] ;  /* 0x0002770000047ab9 */ /* 0x000fe20000000800 */
[----:B------:R-:W-:-:S05]  /*14ce0*/  VIADD R2, R2, 0x3f ;  /* 0x0000003f02027836 */ /* 0x000fca0000000000 */
[----:B------:R-:W3:Y:S01]  /*14cf0*/  @P1 LDC R7, c[0x0][0x450] ;  /* 0x00011400ff071b82 */ /* 0x000ee20000000800 */
[----:B--2---:R-:W-:-:S05]  /*14d00*/  @P1 IMAD.HI.U32 R4, R11, R4, RZ ;  /* 0x000000040b041227 */ /* 0x004fca00078e00ff */
[----:B---3--:R-:W-:-:S04]  /*14d10*/  @P1 SHF.R.U32.HI R5, RZ, R7, R4 ;  /* 0x00000007ff051219 */ /* 0x008fc80000011604 */
[----:B------:R-:W-:Y:S02]  /*14d20*/  IADD3 R7, R5, R0, -R10 ;  /* 0x0000000005077210 */ /* 0x000fe40007ffe80a */
[----:B------:R-:W-:-:S04]  /*14d30*/  SHF.R.S32.HI R0, RZ, 0x1f, R2 ;  /* 0x0000001fff007819 */ /* 0x000fc80000011402 */
[----:B------:R-:W-:Y:S01]  /*14d40*/  LEA.HI R0, R0, R2, RZ, 0x6 ;  /* 0x0000000200007211 */ /* 0x000fe200078f30ff */
[----:B------:R-:W-:-:S03]  /*14d50*/  VIADD R2, R7, -UR4 ;  /* 0x8000000407027c36 */ /* 0x000fc60008000000 */
[----:B------:R-:W-:-:S04]  /*14d60*/  SHF.R.S32.HI R4, RZ, 0x6, R0 ;  /* 0x00000006ff047819 */ /* 0x000fc80000011400 */
[----:B------:R-:W-:Y:S01]  /*14d70*/  VIMNMX R0, R9, R4, PT ;  /* 0x0000000409007248 */ /* 0x000fe20003fe0100 */
[----:B------:R2:W-:Y:S01]  /*14d80*/  STL [R1+0x50], R4 ;  /* 0x0000500401007387 */ /* 0x0005e20000100800 */
[----:B------:R-:W-:Y:S05]  /*14d90*/  @!P2 BRA `(.L_x_2453) ;  /* 0x000000000044a947 */ /* 0x000fea0003800000 */
[----:B------:R-:W-:Y:S01]  /*14da0*/  ISETP.GT.AND P0, PT, R7, -0x1, PT ;  /* 0xffffffff0700780c */ /* 0x000fe20003f04270 */
[----:B------:R-:W-:-:S12]  /*14db0*/  BSSY B0, `(.L_x_2454) ;  /* 0x000000d000007945 */ /* 0x000fd80003800000 */
[----:B------:R-:W-:Y:S05]  /*14dc0*/  @P0 BRA `(.L_x_2455) ;  /* 0x00000000001c0947 */ /* 0x000fea0003800000 */
[----:B------:R-:W-:Y:S02]  /*14dd0*/  ISETP.NE.AND P0, PT, R3, 0x1, PT ;  /* 0x000000010300780c */ /* 0x000fe40003f05270 */
[----:B------:R-:W-:-:S11]  /*14de0*/  LOP3.LUT R7, RZ, R7, RZ, 0x33, !PT ;  /* 0x00000007ff077212 */ /* 0x000fd600078e33ff */
[----:B--2---:R-:W2:Y:S02]  /*14df0*/  @P0 LDC.64 R4, c[0x0][0x9e8] ;  /* 0x00027a00ff040b82 */ /* 0x004ea40000000a00 */
[----:B--2---:R-:W-:-:S05]  /*14e00*/  @P0 IMAD.HI.U32 R4, R7, R4, RZ ;  /* 0x0000000407040227 */ /* 0x004fca00078e00ff */
[----:B------:R-:W-:-:S04]  /*14e10*/  @P0 SHF.R.U32.HI R7, RZ, R5, R4 ;  /* 0x00000005ff070219 */ /* 0x000fc80000011604 */
[----:B------:R-:W-:Y:S01]  /*14e20*/  LOP3.LUT R7, RZ, R7, RZ, 0x33, !PT ;  /* 0x00000007ff077212 */ /* 0x000fe200078e33ff */
[----:B------:R-:W-:Y:S06]  /*14e30*/  BRA `(.L_x_2456) ;  /* 0x0000000000107947 */ /* 0x000fec0003800000 */
.L_x_2455:
[----:B------:R-:W-:-:S13]  /*14e40*/  ISETP.NE.AND P0, PT, R3, 0x1, PT ;  /* 0x000000010300780c */ /* 0x000fda0003f05270 */
[----:B--2---:R-:W2:Y:S02]  /*14e50*/  @P0 LDC.64 R4, c[0x0][0x9e8] ;  /* 0x00027a00ff040b82 */ /* 0x004ea40000000a00 */
[----:B--2---:R-:W-:-:S05]  /*14e60*/  @P0 IMAD.HI.U32 R4, R7, R4, RZ ;  /* 0x0000000407040227 */ /* 0x004fca00078e00ff */
[----:B------:R-:W-:-:S07]  /*14e70*/  @P0 SHF.R.U32.HI R7, RZ, R5, R4 ;  /* 0x00000005ff070219 */ /* 0x000fce0000011604 */
.L_x_2456:
[----:B------:R-:W-:Y:S05]  /*14e80*/  BSYNC B0 ;  /* 0x0000000000007941 */ /* 0x000fea0003800000 */
.L_x_2454:
[----:B------:R-:W-:-:S05]  /*14e90*/  IMAD R3, R7, R3, RZ ;  /* 0x0000000307037224 */ /* 0x000fca00078e02ff */
[----:B------:R-:W-:-:S07]  /*14ea0*/  VIMNMX R2, R2, R3, !PT ;  /* 0x0000000302027248 */ /* 0x000fce0007fe0100 */
.L_x_2453:
[----:B------:R-:W-:Y:S01]  /*14eb0*/  SHF.R.S32.HI R3, RZ, 0x1f, R2 ;  /* 0x0000001fff037819 */ /* 0x000fe20000011402 */
[----:B------:R-:W-:Y:S01]  /*14ec0*/  IMAD.MOV.U32 R5, RZ, RZ, RZ ;  /* 0x000000ffff057224 */ /* 0x000fe200078e00ff */
[----:B--2---:R-:W-:Y:S01]  /*14ed0*/  SHF.R.U32.HI R4, RZ, 0x10, R6 ;  /* 0x00000010ff047819 */ /* 0x004fe20000011606 */
[----:B------:R-:W-:Y:S01]  /*14ee0*/  BSSY B0, `(.L_x_2457) ;  /* 0x0000029000007945 */ /* 0x000fe20003800000 */
[----:B------:R-:W-:Y:S01]  /*14ef0*/  LEA.HI R3, R3, R2, RZ, 0x6 ;  /* 0x0000000203037211 */ /* 0x000fe200078f30ff */
[----:B01----:R-:W-:Y:S01]  /*14f00*/  IMAD.MOV.U32 R10, RZ, RZ, R5 ;  /* 0x000000ffff0a7224 */ /* 0x003fe200078e0005 */
[----:B------:R-:W-:Y:S02]  /*14f10*/  ISETP.NE.AND P0, PT, R4, RZ, PT ;  /* 0x000000ff0400720c */ /* 0x000fe40003f05270 */
[----:B------:R-:W-:Y:S02]  /*14f20*/  SHF.R.S32.HI R3, RZ, 0x6, R3 ;  /* 0x00000006ff037819 */ /* 0x000fe40000011403 */
[----:B------:R-:W-:-:S02]  /*14f30*/  LOP3.LUT R8, R6, 0xff, RZ, 0xc0, !PT ;  /* 0x000000ff06087812 */ /* 0x000fc400078ec0ff */
[----:B------:R-:W-:-:S04]  /*14f40*/  VIMNMX R9, RZ, R3, !PT ;  /* 0x00000003ff097248 */ /* 0x000fc80007fe0100 */
[----:B------:R-:W-:Y:S01]  /*14f50*/  ISETP.GT.AND P1, PT, R0, R9, PT ;  /* 0x000000090000720c */ /* 0x000fe20003f24270 */
[----:B------:R0:W-:Y:S02]  /*14f60*/  STL [R1+0x34], R9 ;  /* 0x0000340901007387 */ /* 0x0001e40000100800 */
[----:B------:R-:W1:Y:S02]  /*14f70*/  @!P0 LDC R4, c[0x0][0x9f0] ;  /* 0x00027c00ff048b82 */ /* 0x000e640000000800 */
[----:B------:R0:W-:Y:S04]  /*14f80*/  STL [R1+0x38], R5 ;  /* 0x0000380501007387 */ /* 0x0001e80000100800 */
[----:B------:R0:W-:Y:S04]  /*14f90*/  STL [R1+0x4c], R8 ;  /* 0x00004c0801007387 */ /* 0x0001e80000100800 */
[----:B------:R-:W-:Y:S05]  /*14fa0*/  @!P1 BRA `(.L_x_2458) ;  /* 0x0000000000709947 */ /* 0x000fea0003800000 */
[-C--:B01----:R-:W-:Y:S02]  /*14fb0*/  IABS R5, R4.reuse ;  /* 0x0000000400057213 */ /* 0x083fe40000000000 */
[----:B------:R-:W-:Y:S02]  /*14fc0*/  IABS R7, R4 ;  /* 0x0000000400077213 */ /* 0x000fe40000000000 */
[----:B------:R-:W0:Y:S03]  /*14fd0*/  I2F.RP R2, R5 ;  /* 0x0000000500027306 */ /* 0x000e260000209400 */
[----:B------:R-:W-:-:S05]  /*14fe0*/  IMAD.MOV R7, RZ, RZ, -R7 ;  /* 0x000000ffff077224 */ /* 0x000fca00078e0a07 */
[----:B0-----:R-:W0:Y:S02]  /*14ff0*/  MUFU.RCP R2, R2 ;  /* 0x0000000200027308 */ /* 0x001e240000001000 */
[----:B0-----:R-:W-:-:S06]  /*15000*/  VIADD R2, R2, 0xffffffe ;  /* 0x0ffffffe02027836 */ /* 0x001fcc0000000000 */
[----:B------:R-:W0:Y:S02]  /*15010*/  F2I.FTZ.U32.TRUNC.NTZ R3, R2 ;  /* 0x0000000200037305 */ /* 0x000e24000021f000 */
[----:B0-----:R-:W-:-:S04]  /*15020*/  IMAD.MOV R2, RZ, RZ, -R3 ;  /* 0x000000ffff027224 */ /* 0x001fc800078e0a03 */
[----:B------:R-:W-:Y:S02]  /*15030*/  IMAD R6, R2, R5, RZ ;  /* 0x0000000502067224 */ /* 0x000fe400078e02ff */
[----:B------:R-:W-:-:S04]  /*15040*/  IMAD.MOV.U32 R2, RZ, RZ, RZ ;  /* 0x000000ffff027224 */ /* 0x000fc800078e00ff */
[----:B------:R-:W-:Y:S01]  /*15050*/  IMAD.HI.U32 R6, R3, R6, R2 ;  /* 0x0000000603067227 */ /* 0x000fe200078e0002 */
[----:B------:R-:W-:-:S05]  /*15060*/  IADD3 R3, R4, -0x1, R0 ;  /* 0xffffffff04037810 */ /* 0x000fca0007ffe000 */
[----:B------:R-:W-:-:S05]  /*15070*/  IMAD.IADD R3, R3, 0x1, -R9 ;  /* 0x0000000103037824 */ /* 0x000fca00078e0a09 */
[----:B------:R-:W-:Y:S02]  /*15080*/  IABS R2, R3 ;  /* 0x0000000300027213 */ /* 0x000fe40000000000 */
[----:B------:R-:W-:-:S03]  /*15090*/  LOP3.LUT R3, R3, R4, RZ, 0x3c, !PT ;  /* 0x0000000403037212 */ /* 0x000fc600078e3cff */
        /* <DEDUP_REMOVED lines=13> */
.L_x_2458:
[----:B------:R-:W-:Y:S05]  /*15170*/  BSYNC B0 ;  /* 0x0000000000007941 */ /* 0x000fea0003800000 */
.L_x_2457:
[----:B------:R-:W-:Y:S01]  /*15180*/  IMAD.MOV.U32 R3, RZ, RZ, R10 ;  /* 0x000000ffff037224 */ /* 0x000fe200078e000a */
[----:B------:R-:W-:Y:S03]  /*15190*/  BSSY B7, `(.L_x_2459) ;  /* 0x00004b8000077945 */ /* 0x000fe60003800000 */
[----:B------:R-:W-:-:S05]  /*151a0*/  IMAD R2, R8, R3, R9 ;  /* 0x0000000308027224 */ /* 0x000fca00078e0209 */
[----:B------:R-:W-:Y:S01]  /*151b0*/  VIADDMNMX R0, R2, R3, R0, PT ;  /* 0x0000000302007246 */ /* 0x000fe20003800100 */
[----:B------:R3:W-:Y:S03]  /*151c0*/  STL [R1+0x1c], R2 ;  /* 0x00001c0201007387 */ /* 0x0007e60000100800 */
[----:B------:R-:W-:Y:S01]  /*151d0*/  ISETP.GT.AND P0, PT, R0, R2, PT ;  /* 0x000000020000720c */ /* 0x000fe20003f04270 */
[----:B------:R3:W-:-:S12]  /*151e0*/  STL [R1+0x30], R0 ;  /* 0x0000300001007387 */ /* 0x0007d80000100800 */
[----:B---3--:R-:W-:Y:S05]  /*151f0*/  @P0 BRA `(.L_x_2460) ;  /* 0x0000000000480947 */ /* 0x008fea0003800000 */
[----:B------:R-:W3:Y:S02]  /*15200*/  S2R R2, SR_TID.X ;  /* 0x0000000000027919 */ /* 0x000ee40000002100 */
[----:B---3--:R-:W-:-:S04]  /*15210*/  LOP3.LUT R2, R2, 0x7f, RZ, 0xc0, !PT ;  /* 0x0000007f02027812 */ /* 0x008fc800078ec0ff */
[----:B------:R-:W-:-:S13]  /*15220*/  ISETP.NE.AND P0, PT, R2, RZ, PT ;  /* 0x000000ff0200720c */ /* 0x000fda0003f05270 */
[----:B------:R-:W-:Y:S05]  /*15230*/  @P0 BRA `(.L_x_2461) ;  /* 0x0000004800b40947 */ /* 0x000fea0003800000 */
[----:B0-----:R-:W0:Y:S01]  /*15240*/  S2R R5, SR_LANEID ;  /* 0x0000000000057919 */ /* 0x001e220000000000 */
[----:B------:R-:W-:Y:S01]  /*15250*/  VOTEU.ANY UR4, UPT, PT ;  /* 0x0000000000047886 */ /* 0x000fe200038e0100 */
[----:B------:R-:W3:Y:S01]  /*15260*/  LDC.64 R2, c[0x0][0xc60] ;  /* 0x00031800ff027b82 */ /* 0x000ee20000000a00 */
[----:B------:R-:W0:Y:S02]  /*15270*/  FLO.U32 R0, UR4 ;  /* 0x0000000400007d00 */ /* 0x000e2400080e0000 */
[----:B0-----:R-:W-:-:S06]  /*15280*/  ISETP.EQ.U32.AND P0, PT, R0, R5, PT ;  /* 0x000000050000720c */ /* 0x001fcc0003f02070 */
[----:B------:R-:W3:Y:S07]  /*15290*/  POPC R5, UR4 ;  /* 0x0000000400057d09 */ /* 0x000eee0008000000 */
[----:B---3--:R-:W3:Y:S01]  /*152a0*/  @P0 ATOMG.E.ADD.STRONG.GPU PT, R3, desc[UR40][R2.64], R5 ;  /* 0x00000005020309a8 */ /* 0x008ee200081ee1e8 */
[----:B-1----:R-:W0:Y:S02]  /*152b0*/  S2R R4, SR_LTMASK ;  /* 0x0000000000047919 */ /* 0x002e240000003900 */
[----:B0-----:R-:W-:-:S04]  /*152c0*/  LOP3.LUT R4, R4, UR4, RZ, 0xc0, !PT ;  /* 0x0000000404047c12 */ /* 0x001fc8000f8ec0ff */
[----:B------:R-:W0:Y:S01]  /*152d0*/  POPC R7, R4 ;  /* 0x0000000400077309 */ /* 0x000e220000000000 */
[----:B---3--:R-:W0:Y:S02]  /*152e0*/  SHFL.IDX PT, R0, R3, R0, 0x1f ;  /* 0x00001f0003007589 */ /* 0x008e2400000e0000 */
[----:B0-----:R-:W-:-:S05]  /*152f0*/  IADD3 R0, R0, UR37, R7 ;  /* 0x0000002500007c10 */ /* 0x001fca000fffe007 */
[----:B------:R4:W-:Y:S01]  /*15300*/  STL [R1], R0 ;  /* 0x0000000001007387 */ /* 0x0009e20000100800 */
[----:B------:R-:W-:Y:S05]  /*15310*/  BRA `(.L_x_2461) ;  /* 0x00000048007c7947 */ /* 0x000fea0003800000 */
.L_x_2460:
        /* <DEDUP_REMOVED lines=13> */
[----:B--2---:R-:W-:Y:S02]  /*153f0*/  IMAD.U32 R10, RZ, RZ, UR4 ;  /* 0x00000004ff0a7e24 */ /* 0x004fe4000f8e00ff */
[----:B------:R-:W-:Y:S02]  /*15400*/  IMAD.U32 R11, RZ, RZ, UR5 ;  /* 0x00000005ff0b7e24 */ /* 0x000fe4000f8e00ff */
[----:B------:R-:W-:Y:S02]  /*15410*/  IMAD.MOV.U32 R8, RZ, RZ, 0x70 ;  /* 0x00000070ff087424 */ /* 0x000fe400078e00ff */
[----:B------:R-:W-:Y:S02]  /*15420*/  IMAD.MOV.U32 R12, RZ, RZ, 0x1 ;  /* 0x00000001ff0c7424 */ /* 0x000fe400078e00ff */
[----:B------:R-:W-:-:S07]  /*15430*/  IMAD.MOV.U32 R13, RZ, RZ, RZ ;  /* 0x000000ffff0d7224 */ /* 0x000fce00078e00ff */
[----:B------:R-:W-:-:S07]  /*15440*/  LEPC R20, `(.L_x_2463) ;  /* 0x000000001014794e */ /* 0x000fce0000000000 */
[----:B-1----:R-:W-:Y:S05]  /*15450*/  CALL.ABS.NOINC R2 ;  /* 0x0000000002007343 */ /* 0x002fea0003c00000 */
.L_x_2463:
[----:B------:R-:W-:Y:S05]  /*15460*/  BSYNC B6 ;  /* 0x0000000000067941 */ /* 0x000fea0003800000 */
.L_x_2462:
        /* <DEDUP_REMOVED lines=10> */
[----:B0-----:R-:W-:Y:S02]  /*15510*/  IMAD.U32 R5, RZ, RZ, UR7 ;  /* 0x00000007ff057e24 */ /* 0x001fe4000f8e00ff */
[----:B------:R-:W-:Y:S02]  /*15520*/  IMAD.U32 R6, RZ, RZ, UR8 ;  /* 0x00000008ff067e24 */ /* 0x000fe4000f8e00ff */
[----:B------:R-:W-:-:S02]  /*15530*/  IMAD.U32 R7, RZ, RZ, UR9 ;  /* 0x00000009ff077e24 */ /* 0x000fc4000f8e00ff */
[----:B--2---:R-:W-:Y:S02]  /*15540*/  IMAD.U32 R10, RZ, RZ, UR4 ;  /* 0x00000004ff0a7e24 */ /* 0x004fe4000f8e00ff */
[----:B------:R-:W-:Y:S02]  /*15550*/  IMAD.U32 R11, RZ, RZ, UR5 ;  /* 0x00000005ff0b7e24 */ /* 0x000fe4000f8e00ff */
[----:B------:R-:W-:Y:S02]  /*15560*/  IMAD.MOV.U32 R8, RZ, RZ, 0x70 ;  /* 0x00000070ff087424 */ /* 0x000fe400078e00ff */
[----:B------:R-:W-:Y:S02]  /*15570*/  IMAD.MOV.U32 R12, RZ, RZ, 0x1 ;  /* 0x00000001ff0c7424 */ /* 0x000fe400078e00ff */
[----:B---3--:R-:W-:-:S07]  /*15580*/  IMAD.MOV.U32 R13, RZ, RZ, RZ ;  /* 0x000000ffff0d7224 */ /* 0x008fce00078e00ff */
[----:B------:R-:W-:-:S07]  /*15590*/  LEPC R20, `(.L_x_2466) ;  /* 0x000000001014794e */ /* 0x000fce0000000000 */
[----:B----4-:R-:W-:Y:S05]  /*155a0*/  CALL.ABS.NOINC R2 ;  /* 0x0000000002007343 */ /* 0x010fea0003c00000 */
.L_x_2466:
        /* <DEDUP_REMOVED lines=15> */
.L_x_2465:
[----:B------:R-:W-:Y:S05]  /*156a0*/  BSYNC B6 ;  /* 0x0000000000067941 */ /* 0x000fea0003800000 */
.L_x_2464:
[----:B------:R-:W3:Y:S01]  /*156b0*/  LDL R0, [R1+0xc] ;  /* 0x00000c0001007983 */ /* 0x000ee20000100800 */
[----:B------:R-:W-:Y:S02]  /*156c0*/  ULDC.64 UR4, c[0x0][0x9f8] ;  /* 0x00027e0000047ab9 */ /* 0x000fe40000000a00 */
[----:B------:R-:W-:Y:S01]  /*156d0*/  ISETP.NE.U32.AND P0, PT, RZ, UR4, PT ;  /* 0x00000004ff007c0c */ /* 0x000fe2000bf05070 */
[----:B------:R-:W4:Y:S03]  /*156e0*/  LDL R16, [R1+0x30] ;  /* 0x0000300001107983 */ /* 0x000f260000100800 */
[----:B------:R-:W-:Y:S01]  /*156f0*/  ISETP.NE.AND.EX P0, PT, RZ, UR5, PT, P0 ;  /* 0x00000005ff007c0c */ /* 0x000fe2000bf05300 */
[----:B------:R-:W-:-:S12]  /*15700*/  ULDC.64 UR4, c[0x0][0xa08] ;  /* 0x0002820000047ab9 */ /* 0x000fd80000000a00 */
[----:B------:R-:W5:Y:S01]  /*15710*/  @P0 LDC.64 R2, c[0x0][0x9f8] ;  /* 0x00027e00ff020b82 */ /* 0x000f620000000a00 */
[----:B---3--:R-:W-:Y:S02]  /*15720*/  IMAD.MOV.U32 R7, RZ, RZ, R0 ;  /* 0x000000ffff077224 */ /* 0x008fe400078e0000 */
[----:B-----5:R-:W-:-:S05]  /*15730*/  @P0 IMAD.WIDE R2, R0, 0x4, R2 ;  /* 0x0000000400020825 */ /* 0x020fca00078e0202 */
[----:B------:R3:W0:Y:S01]  /*15740*/  @P0 LDG.E R7, desc[UR40][R2.64] ;  /* 0x0000002802070981 */ /* 0x000622000c1e1900 */
[----:B----4-:R-:W-:Y:S01]  /*15750*/  VIADD R0, R16, 0xffffffff ;  /* 0xffffffff10007836 */ /* 0x010fe20000000000 */
[----:B---3--:R-:W3:Y:S02]  /*15760*/  LDC.64 R2, c[0x0][0x418] ;  /* 0x00010600ff027b82 */ /* 0x008ee40000000a00 */
[----:B---3--:R-:W-:Y:S01]  /*15770*/  LOP3.LUT P0, RZ, R2, UR4, RZ, 0xfc, !PT ;  /* 0x0000000402ff7c12 */ /* 0x008fe2000f80fcff */
[----:B------:R-:W-:-:S03]  /*15780*/  UMOV UR4, 0xffffffff ;  /* 0xffffffff00047882 */ /* 0x000fc60000000000 */
[----:B------:R-:W-:Y:S02]  /*15790*/  LOP3.LUT P0, RZ, R3, UR5, RZ, 0xfc, P0 ;  /* 0x0000000503ff7c12 */ /* 0x000fe4000800fcff */
[----:B0-----:R-:W-:Y:S01]  /*157a0*/  SHF.R.S32.HI R8, RZ, 0x1f, R7 ;  /* 0x0000001fff087819 */ /* 0x001fe20000011407 */
[----:B------:R0:W-:Y:S01]  /*157b0*/  STL [R1+0x4], R7 ;  /* 0x0000040701007387 */ /* 0x0001e20000100800 */
[----:B------:R-:W-:-:S03]  /*157c0*/  SEL R16, R7, RZ, !P0 ;  /* 0x000000ff07107207 */ /* 0x000fc60004000000 */
[----:B------:R0:W-:Y:S01]  /*157d0*/  STL [R1+0x8], R8 ;  /* 0x0000080801007387 */ /* 0x0001e20000100800 */
[----:B------:R-:W-:Y:S05]  /*157e0*/  BRA.DIV UR4, `(.L_x_2467) ;  /* 0x0000005e04ac7947 */ /* 0x000fea000b800000 */
[----:B-1----:R-:W1:Y:S02]  /*157f0*/  S2R R4, SR_TID.X ;  /* 0x0000000000047919 */ /* 0x002e640000002100 */
[----:B-1----:R-:W-:-:S04]  /*15800*/  SHF.R.U32.HI R4, RZ, 0x5, R4 ;  /* 0x00000005ff047819 */ /* 0x002fc80000011604 */
[----:B------:R-:W-:-:S05]  /*15810*/  LOP3.LUT R4, R4, 0x3, RZ, 0xc0, !PT ;  /* 0x0000000304047812 */ /* 0x000fca00078ec0ff */
[----:B------:R1:W3:Y:S02]  /*15820*/  SHFL.IDX PT, R14, R4, RZ, 0x1f ;  /* 0x00001fff040e7589 */ /* 0x0002e400000e0000 */
.L_x_2590:
        /* <DEDUP_REMOVED lines=9> */
.L_x_2593:
        /* <DEDUP_REMOVED lines=9> */
[----:B-1----:R-:W1:Y:S02]  /*15950*/  @P0 LDC.64 R4, c[0x0][0x440] ;  /* 0x00011000ff040b82 */ /* 0x002e640000000a00 */
        /* <DEDUP_REMOVED lines=14> */
.L_x_2470:
[----:B------:R-:W4:Y:S04]  /*15a40*/  LDL R0, [R1+0x10] ;  /* 0x0000100001007983 */ /* 0x000f280000100800 */
[----:B---3--:R-:W3:Y:S01]  /*15a50*/  LDL R2, [R1+0x14] ;  /* 0x0000140001027983 */ /* 0x008ee20000100800 */
[----:B----4-:R-:W-:Y:S01]  /*15a60*/  IMAD R0, R0, 0x8, R19 ;  /* 0x0000000800007824 */ /* 0x010fe200078e0213 */
[----:B---3--:R-:W-:-:S04]  /*15a70*/  SHF.L.U32 R2, R2, 0x1f, RZ ;  /* 0x0000001f02027819 */ /* 0x008fc800000006ff */
[----:B------:R-:W3:Y:S02]  /*15a80*/  SYNCS.PHASECHK.TRANS64.TRYWAIT P0, [R0+URZ+0x28c40], R2 ;  /* 0x028c4002000075a7 */ /* 0x000ee4000800017f */
[----:B---3--:R-:W-:Y:S05]  /*15a90*/  @!P0 BRA `(.L_x_2471) ;  /* 0x0000005c00548947 */ /* 0x008fea0003800000 */
.L_x_2594:
        /* <DEDUP_REMOVED lines=11> */
.L_x_2472:
[----:B------:R-:W4:Y:S04]  /*15b50*/  LDL R3, [R1+0x10] ;  /* 0x0000100001037983 */ /* 0x000f280000100800 */
[----:B-1----:R-:W2:Y:S04]  /*15b60*/  LDL R4, [R1+0x20] ;  /* 0x0000200001047983 */ /* 0x002ea80000100800 */
        /* <DEDUP_REMOVED lines=21> */
.L_x_2468:
[----:B------:R-:W3:Y:S01]  /*15cc0*/  LDL.LU R3, [R1+0x3c] ;  /* 0x00003c0001037983 */ /* 0x000ee20000300800 */
[----:B------:R-:W-:Y:S05]  /*15cd0*/  WARPSYNC.ALL ;  /* 0x0000000000007948 */ /* 0x000fea0003800000 */
[----:B------:R-:W-:Y:S01]  /*15ce0*/  ULDC.64 UR4, c[0x0][0x298] ;  /* 0x0000a60000047ab9 */ /* 0x000fe20000000a00 */
[----:B------:R-:W-:Y:S01]  /*15cf0*/  BSSY B6, `(.L_x_2473) ;  /* 0x000001c000067945 */ /* 0x000fe20003800000 */
[----:B------:R-:W-:Y:S01]  /*15d00*/  BAR.SYNC.DEFER_BLOCKING 0x8, 0x100 ;  /* 0x0204000000007b1d */ /* 0x000fe20000010000 */
[----:B---3--:R-:W-:Y:S01]  /*15d10*/  SHF.R.S32.HI R0, RZ, 0x1f, R3 ;  /* 0x0000001fff007819 */ /* 0x008fe20000011403 */
[----:B-1----:R-:W-:-:S04]  /*15d20*/  IMAD.WIDE.U32 R4, R3, UR4, RZ ;  /* 0x0000000403047c25 */ /* 0x002fc8000f8e00ff */
[----:B------:R-:W-:Y:S01]  /*15d30*/  IMAD R2, R0, UR4, RZ ;  /* 0x0000000400027c24 */ /* 0x000fe2000f8e02ff */
[----:B------:R1:W-:Y:S01]  /*15d40*/  STL.64 [R1+0x40], R4 ;  /* 0x0000400401007387 */ /* 0x0003e20000100a00 */
[----:B------:R-:W-:Y:S02]  /*15d50*/  VIADD R0, R19, 0x20400 ;  /* 0x0002040013007836 */ /* 0x000fe40000000000 */
[----:B------:R-:W-:-:S03]  /*15d60*/  IMAD R2, R3, UR5, R2 ;  /* 0x0000000503027c24 */ /* 0x000fc6000f8e0202 */
[----:B------:R-:W-:Y:S01]  /*15d70*/  LOP3.LUT P0, RZ, R0, 0x3ff, RZ, 0xc0, !PT ;  /* 0x000003ff00ff7812 */ /* 0x000fe2000780c0ff */
[----:B------:R-:W-:-:S05]  /*15d80*/  IMAD.IADD R0, R5, 0x1, R2 ;  /* 0x0000000105007824 */ /* 0x000fca00078e0202 */
[----:B------:R1:W-:Y:S07]  /*15d90*/  STL [R1+0x3c], R0 ;  /* 0x00003c0001007387 */ /* 0x0003ee0000100800 */
        /* <DEDUP_REMOVED lines=9> */
[----:B0-----:R-:W-:-:S02]  /*15e30*/  IMAD.U32 R7, RZ, RZ, UR7 ;  /* 0x00000007ff077e24 */ /* 0x001fc4000f8e00ff */
[----:B--2---:R-:W-:Y:S02]  /*15e40*/  IMAD.U32 R10, RZ, RZ, UR8 ;  /* 0x00000008ff0a7e24 */ /* 0x004fe4000f8e00ff */
[----:B------:R-:W-:Y:S02]  /*15e50*/  IMAD.U32 R11, RZ, RZ, UR9 ;  /* 0x00000009ff0b7e24 */ /* 0x000fe4000f8e00ff */
[----:B------:R-:W-:Y:S02]  /*15e60*/  IMAD.MOV.U32 R8, RZ, RZ, 0x70 ;  /* 0x00000070ff087424 */ /* 0x000fe400078e00ff */
[----:B------:R-:W-:Y:S02]  /*15e70*/  IMAD.MOV.U32 R12, RZ, RZ, 0x1 ;  /* 0x00000001ff0c7424 */ /* 0x000fe400078e00ff */
[----:B------:R-:W-:-:S07]  /*15e80*/  IMAD.MOV.U32 R13, RZ, RZ, RZ ;  /* 0x000000ffff0d7224 */ /* 0x000fce00078e00ff */
[----:B------:R-:W-:-:S07]  /*15e90*/  LEPC R20, `(.L_x_2474) ;  /* 0x000000001014794e */ /* 0x000fce0000000000 */
[----:B-1----:R-:W-:Y:S05]  /*15ea0*/  CALL.ABS.NOINC R2 ;  /* 0x0000000002007343 */ /* 0x002fea0003c00000 */
.L_x_2474:
[----:B------:R-:W-:Y:S05]  /*15eb0*/  BSYNC B6 ;  /* 0x0000000000067941 */ /* 0x000fea0003800000 */
.L_x_2473:
[----:B-1----:R-:W3:Y:S01]  /*15ec0*/  LDL.LU R0, [R1+0x3c] ;  /* 0x00003c0001007983 */ /* 0x002ee20000300800 */
[----:B------:R-:W-:Y:S01]  /*15ed0*/  ULDC.64 UR6, c[0x0][0xa00] ;  /* 0x0002800000067ab9 */ /* 0x000fe20000000a00 */
[----:B------:R-:W-:Y:S01]  /*15ee0*/  ULDC.64 UR4, c[0x0][0x2d8] ;  /* 0x0000b60000047ab9 */ /* 0x000fe20000000a00 */
[----:B0-----:R-:W0:Y:S01]  /*15ef0*/  LDC R7, c[0x0][0x448] ;  /* 0x00011200ff077b82 */ /* 0x001e220000000800 */
[----:B------:R-:W3:Y:S04]  /*15f00*/  LDL.LU.64 R2, [R1+0x40] ;  /* 0x0000400001027983 */ /* 0x000ee80000300a00 */
[----:B------:R-:W4:Y:S04]  /*15f10*/  LDL R5, [R1+0xc] ;  /* 0x00000c0001057983 */ /* 0x000f280000100800 */
[----:B------:R-:W2:Y:S01]  /*15f20*/  LDL R12, [R1+0x24] ;  /* 0x00002400010c7983 */ /* 0x000ea20000100800 */
[----:B------:R-:W-:Y:S01]  /*15f30*/  ISETP.NE.U32.AND P0, PT, RZ, UR6, PT ;  /* 0x00000006ff007c0c */ /* 0x000fe2000bf05070 */
[----:B------:R-:W-:-:S03]  /*15f40*/  ULDC UR6, c[0x0][0x2b8] ;  /* 0x0000ae0000067ab9 */ /* 0x000fc60000000800 */
[----:B------:R-:W-:Y:S01]  /*15f50*/  ISETP.NE.AND.EX P0, PT, RZ, UR7, PT, P0 ;  /* 0x00000007ff007c0c */ /* 0x000fe2000bf05300 */
[----:B------:R-:W1:Y:S02]  /*15f60*/  S2R R8, SR_TID.X ;  /* 0x0000000000087919 */ /* 0x000e640000002100 */
[----:B-1----:R-:W-:Y:S02]  /*15f70*/  IMAD.SHL.U32 R8, R8, 0x10, RZ ;  /* 0x0000001008087824 */ /* 0x002fe400078e00ff */
[----:B---3--:R-:W-:Y:S01]  /*15f80*/  IMAD.MOV.U32 R3, RZ, RZ, R0 ;  /* 0x000000ffff037224 */ /* 0x008fe200078e0000 */
[----:B----4-:R-:W-:-:S04]  /*15f90*/  SHF.R.S32.HI R0, RZ, 0x1f, R5 ;  /* 0x0000001fff007819 */ /* 0x010fc80000011405 */
[----:B------:R-:W-:Y:S02]  /*15fa0*/  SEL R4, R0, RZ, !P0 ;  /* 0x000000ff00047207 */ /* 0x000fe40004000000 */
[----:B------:R-:W-:Y:S02]  /*15fb0*/  SEL R0, R5, RZ, !P0 ;  /* 0x000000ff05007207 */ /* 0x000fe40004000000 */
[----:B------:R-:W1:Y:S01]  /*15fc0*/  S2R R5, SR_TID.X ;  /* 0x0000000000057919 */ /* 0x000e620000002100 */
[----:B------:R-:W-:-:S04]  /*15fd0*/  IMAD.WIDE.U32 R2, R17, UR4, R2 ;  /* 0x0000000411027c25 */ /* 0x000fc8000f8e0002 */
[----:B------:R-:W-:Y:S01]  /*15fe0*/  IMAD R3, R17, UR5, R3 ;  /* 0x0000000511037c24 */ /* 0x000fe2000f8e0203 */
[----:B------:R-:W-:Y:S02]  /*15ff0*/  ULDC.64 UR4, c[0x0][0x2e0] ;  /* 0x0000b80000047ab9 */ /* 0x000fe40000000a00 */
[----:B------:R-:W-:Y:S02]  /*16000*/  IMAD R4, R4, UR4, RZ ;  /* 0x0000000404047c24 */ /* 0x000fe4000f8e02ff */
[----:B------:R-:W-:-:S04]  /*16010*/  IMAD.WIDE.U32 R2, R0, UR4, R2 ;  /* 0x0000000400027c25 */ /* 0x000fc8000f8e0002 */
[----:B------:R-:W-:Y:S01]  /*16020*/  IMAD R0, R0, UR5, R4 ;  /* 0x0000000500007c24 */ /* 0x000fe2000f8e0204 */
[----:B0-----:R-:W-:Y:S01]  /*16030*/  ISETP.NE.AND P0, PT, R7, 0x1, PT ;  /* 0x000000010700780c */ /* 0x001fe20003f05270 */
[----:B------:R-:W0:Y:S01]  /*16040*/  S2R R9, SR_TID.X ;  /* 0x0000000000097919 */ /* 0x000e220000002100 */
[----:B------:R-:W-:-:S11]  /*16050*/  ULDC.64 UR4, c[0x0][0x2d0] ;  /* 0x0000b40000047ab9 */ /* 0x000fd60000000a00 */
[----:B------:R-:W3:Y:S01]  /*16060*/  @P0 LDC R6, c[0x0][0x450] ;  /* 0x00011400ff060b82 */ /* 0x000ee20000000800 */
[----:B-1----:R-:W-:-:S04]  /*16070*/  LOP3.LUT R5, R5, 0x7f, RZ, 0xc0, !PT ;  /* 0x0000007f05057812 */ /* 0x002fc800078ec0ff */
[----:B------:R-:W-:-:S04]  /*16080*/  SHF.R.U32.HI R5, RZ, 0x3, R5 ;  /* 0x00000003ff057819 */ /* 0x000fc80000011605 */
[----:B------:R-:W-:Y:S02]  /*16090*/  LOP3.LUT R8, R5, 0x70, R8, 0xf8, !PT ;  /* 0x0000007005087812 */ /* 0x000fe400078ef808 */
[----:B------:R-:W1:Y:S03]  /*160a0*/  @P0 LDC R5, c[0x0][0x44c] ;  /* 0x00011300ff050b82 */ /* 0x000e660000000800 */
[----:B--2---:R-:W-:Y:S02]  /*160b0*/  IMAD.IADD R4, R8, 0x1, R12 ;  /* 0x0000000108047824 */ /* 0x004fe400078e020c */
[----:B------:R2:W5:Y:S01]  /*160c0*/  LDL R8, [R1+0x54] ;  /* 0x0000540001087983 */ /* 0x0005620000100800 */
[----:B------:R-:W-:Y:S02]  /*160d0*/  IMAD.IADD R3, R3, 0x1, R0 ;  /* 0x0000000103037824 */ /* 0x000fe400078e0200 */
[----:B------:R-:W-:Y:S01]  /*160e0*/  IMAD.MOV.U32 R0, RZ, RZ, R4 ;  /* 0x000000ffff007224 */ /* 0x000fe200078e0004 */
[----:B------:R-:W4:Y:S01]  /*160f0*/  S2R R10, SR_TID.X ;  /* 0x00000000000a7919 */ /* 0x000f220000002100 */
[----:B-1----:R-:W-:-:S05]  /*16100*/  @P0 IMAD.HI.U32 R5, R4, R5, RZ ;  /* 0x0000000504050227 */ /* 0x002fca00078e00ff */
[----:B---3--:R-:W-:-:S05]  /*16110*/  @P0 SHF.R.U32.HI R0, RZ, R6, R5 ;  /* 0x00000006ff000219 */ /* 0x008fca0000011605 */
        /* <DEDUP_REMOVED lines=8> */
[----:B------:R-:W-:Y:S01]  /*161a0*/  SHF.R.S32.HI R0, RZ, 0x1f, R4 ;  /* 0x0000001fff007819 */ /* 0x000fe20000011404 */
[----:B0-----:R-:W-:-:S04]  /*161b0*/  IMAD.SHL.U32 R9, R9, 0x8, RZ ;  /* 0x0000000809097824 */ /* 0x001fc800078e00ff */
[----:B------:R-:W-:Y:S02]  /*161c0*/  IMAD R0, R0, UR4, RZ ;  /* 0x0000000400007c24 */ /* 0x000fe4000f8e02ff */
[----:B------:R-:W-:-:S04]  /*161d0*/  IMAD.WIDE.U32 R2, R4, UR4, R2 ;  /* 0x0000000404027c25 */ /* 0x000fc8000f8e0002 */
[----:B------:R-:W-:Y:S01]  /*161e0*/  IMAD R0, R4, UR5, R0 ;  /* 0x0000000504007c24 */ /* 0x000fe2000f8e0200 */
[----:B------:R-:W-:Y:S01]  /*161f0*/  ULDC.64 UR4, c[0x0][0x280] ;  /* 0x0000a00000047ab9 */ /* 0x000fe20000000a00 */
[----:B------:R-:W-:Y:S02]  /*16200*/  LOP3.LUT R9, R9, 0x38, RZ, 0xc0, !PT ;  /* 0x0000003809097812 */ /* 0x000fe400078ec0ff */
[----:B------:R-:W-:Y:S01]  /*16210*/  IMAD.IADD R0, R3, 0x1, R0 ;  /* 0x0000000103007824 */ /* 0x000fe200078e0200 */
[----:B------:R-:W-:Y:S01]  /*16220*/  LEA R4, P1, R2, UR4, 0x1 ;  /* 0x0000000402047c11 */ /* 0x000fe2000f8208ff */
[----:B------:R-:W-:Y:S01]  /*16230*/  UMOV UR4, 0xffffffff ;  /* 0xffffffff00047882 */ /* 0x000fe20000000000 */
[----:B----4-:R-:W-:Y:S02]  /*16240*/  LOP3.LUT R10, R10, 0x7f, RZ, 0xc0, !PT ;  /* 0x0000007f0a0a7812 */ /* 0x010fe400078ec0ff */
[----:B------:R-:W-:Y:S02]  /*16250*/  ISETP.GE.AND P0, PT, R9, UR6, PT ;  /* 0x0000000609007c0c */ /* 0x000fe4000bf06270 */
[----:B------:R-:W-:-:S02]  /*16260*/  LEA.HI.X R0, R2, UR5, R0, 0x1, P1 ;  /* 0x0000000502007c11 */ /* 0x000fc400088f0c00 */
[----:B------:R-:W-:Y:S01]  /*16270*/  SHF.R.U32.HI R10, RZ, 0x3, R10 ;  /* 0x00000003ff0a7819 */ /* 0x000fe2000001160a */
[----:B--2---:R-:W-:Y:S08]  /*16280*/  BRA.DIV UR4, `(.L_x_2475) ;  /* 0x00000056046c7947 */ /* 0x004ff0000b800000 */
[----:B------:R-:W2:Y:S04]  /*16290*/  LDL.LU R6, [R1+0x28] ;  /* 0x0000280001067983 */ /* 0x000ea80000300800 */
[----:B------:R-:W3:Y:S01]  /*162a0*/  LDL.LU R5, [R1+0x24] ;  /* 0x0000240001057983 */ /* 0x000ee20000300800 */
[----:B--2---:R-:W-:-:S03]  /*162b0*/  IMAD R2, R6, R7, RZ ;  /* 0x0000000706027224 */ /* 0x004fc600078e02ff */
[----:B------:R-:W0:Y:S01]  /*162c0*/  SHFL.IDX PT, R7, R4, RZ, 0x181f ;  /* 0x00181fff04077589 */ /* 0x000e2200000e0000 */
[----:B---3--:R-:W-:-:S03]  /*162d0*/  IMAD.IADD R3, R10, 0x1, R5 ;  /* 0x000000010a037824 */ /* 0x008fc600078e0205 */
[----:B------:R-:W1:Y:S01]  /*162e0*/  SHFL.IDX PT, R6, R0, RZ, 0x181f ;  /* 0x00181fff00067589 */ /* 0x000e6200000e0000 */
[C---:B------:R-:W-:Y:S01]  /*162f0*/  VIADD R5, R3.reuse, 0x10 ;  /* 0x0000001003057836 */ /* 0x040fe20000000000 */
        /* <DEDUP_REMOVED lines=19> */
[----:B------:R-:W-:Y:S04]  /*16430*/  SHFL.IDX PT, R4, R4, 0x3, 0x181f ;  /* 0x00781f0004047f89 */ /* 0x000fe800000e0000 */
[----:B0-----:R-:W0:Y:S04]  /*16440*/  SHFL.IDX PT, R6, R0, 0x2, 0x181f ;  /* 0x00581f0000067f89 */ /* 0x001e2800000e0000 */
[----:B------:R-:W2:Y:S01]  /*16450*/  SHFL.IDX PT, R0, R0, 0x3, 0x181f ;  /* 0x00781f0000007f89 */ /* 0x000ea200000e0000 */
[----:B-1----:R-:W-:-:S05]  /*16460*/  @!P1 LEA R5, P2, R9, R5, 0x1 ;  /* 0x0000000509059211 */ /* 0x002fca00078408ff */
[----:B0-----:R-:W-:-:S04]  /*16470*/  @!P1 IMAD.X R6, RZ, RZ, R6, P2 ;  /* 0x000000ffff069224 */ /* 0x001fc800010e0606 */
[----:B------:R-:W-:Y:S02]  /*16480*/  @!P1 IMAD.MOV.U32 R7, RZ, RZ, R6 ;  /* 0x000000ffff079224 */ /* 0x000fe400078e0006 */
[----:B------:R-:W-:-:S05]  /*16490*/  @!P1 IMAD.MOV.U32 R6, RZ, RZ, R5 ;  /* 0x000000ffff069224 */ /* 0x000fca00078e0005 */
[----:B--2---:R0:W-:Y:S02]  /*164a0*/  @!P1 LDGSTS.E.BYPASS.LTC128B.128 [R8+0x21400], desc[UR40][R6.64], !P0 ;  /* 0x2140000006089fae */ /* 0x0041e4000c101d68 */
.L_x_2603:
[----:B------:R-:W-:-:S05]  /*164b0*/  VIADD R3, R3, 0x30 ;  /* 0x0000003003037836 */ /* 0x000fca0000000000 */
[----:B------:R-:W-:-:S13]  /*164c0*/  ISETP.GE.AND P1, PT, R3, R2, PT ;  /* 0x000000020300720c */ /* 0x000fda0003f26270 */
[----:B------:R-:W-:-:S05]  /*164d0*/  @!P1 LEA R2, P2, R9, R4, 0x1 ;  /* 0x0000000409029211 */ /* 0x000fca00078408ff */
[----:B------:R-:W-:-:S05]  /*164e0*/  @!P1 IMAD.X R3, RZ, RZ, R0, P2 ;  /* 0x000000ffff039224 */ /* 0x000fca00010e0600 */
[----:B------:R-:W-:Y:S01]  /*164f0*/  @!PT LDS RZ, [RZ] ;  /* 0x00000000fffff984 */ /* 0x000fe20000000800 */
[----:B------:R-:W-:Y:S01]  /*16500*/  @!PT LDS RZ, [RZ] ;  /* 0x00000000fffff984 */ /* 0x000fe20000000800 */
[----:B------:R-:W-:Y:S01]  /*16510*/  @!PT LDS RZ, [RZ] ;  /* 0x00000000fffff984 */ /* 0x000fe20000000800 */
[----:B------:R1:W-:Y:S01]  /*16520*/  @!P1 LDGSTS.E.BYPASS.LTC128B.128 [R8+0x21c00], desc[UR40][R2.64], !P0 ;  /* 0x21c0000002089fae */ /* 0x0003e2000c101d68 */
[----:B------:R-:W-:Y:S01]  /*16530*/  PLOP3.LUT P0, PT, PT, PT, PT, 0x80, 0x0 ;  /* 0x000000000000781c */ /* 0x000fe20003f0f070 */
[----:B------:R-:W-:-:S12]  /*16540*/  NOP ;  /* 0x0000000000007918 */ /* 0x000fd80000000000 */
.L_x_2476:
[----:B------:R-:W-:Y:S02]  /*16550*/  PLOP3.LUT P1, PT, P1, P0, PT, 0xa2, 0x0 ;  /* 0x000000000000781c */ /* 0x000fe40000f21472 */
[----:B------:R-:W-:-:S08]  /*16560*/  @P0 R2UR P1, UR4, R19 ;  /* 0x00000000130402ca */ /* 0x000fd00000020000 */
[----:B------:R-:W-:-:S05]  /*16570*/  @P0 PLOP3.LUT P0, PT, P1, PT, PT, 0x80, 0x0 ;  /* 0x000000000000081c */ /* 0x000fca0000f0f070 */
[----:B------:R-:W-:Y:S01]  /*16580*/  @!P1 SYNCS.ARRIVE.TRANS64.RED.A0T1 RZ, [UR4+0x28c00], RZ ;  /* 0x028c00ffffff99a7 */ /* 0x000fe20008200404 */
[----:B------:R-:W-:Y:S07]  /*16590*/  @!P1 ARRIVES.LDGSTSBAR.64.TRANSCNT [UR4+0x28c00] ;  /* 0x028c0000ff0099b0 */ /* 0x000fee0008000a84 */
[----:B------:R-:W-:Y:S05]  /*165a0*/  @P0 BRA.U.ANY `(.L_x_2476) ;  /* 0xfffffffd00e80947 */ /* 0x000fea000393ffff */
[----:B-1----:R-:W2:Y:S02]  /*165b0*/  LDL.LU R2, [R1+0x48] ;  /* 0x0000480001027983 */ /* 0x002ea40000300800 */
        /* <DEDUP_REMOVED lines=9> */
[----:B------:R-:W2:Y:S03]  /*16650*/  SYNCS.PHASECHK.TRANS64.TRYWAIT P0, [R19+URZ+0x28c20], R0 ;  /* 0x028c2000130075a7 */ /* 0x000ea6000800017f */
[----:B-12---:R-:W-:Y:S05]  /*16660*/  @!P0 BRA `(.L_x_2478) ;  /* 0x0000005400b88947 */ /* 0x006fea0003800000 */
.L_x_2604:
[----:B------:R-:W-:Y:S05]  /*16670*/  BSYNC B0 ;  /* 0x0000000000007941 */ /* 0x000fea0003800000 */
.L_x_2477:
[----:B------:R-:W-:Y:S01]  /*16680*/  LOP3.LUT P0, RZ, R18, 0x1, RZ, 0xc0, !PT ;  /* 0x0000000112ff7812 */ /* 0x000fe2000780c0ff */
[----:B------:R-:W-:-:S12]  /*16690*/  BSSY B0, `(.L_x_2479) ;  /* 0x0000097000007945 */ /* 0x000fd80003800000 */
[----:B------:R-:W-:Y:S05]  /*166a0*/  @!P0 BRA `(.L_x_2480) ;  /* 0x0000000800548947 */ /* 0x000fea0003800000 */
[----:B------:R-:W1:Y:S04]  /*166b0*/  LDL R4, [R1+0x10] ;  /* 0x0000100001047983 */ /* 0x000e680000100800 */
[----:B------:R-:W2:Y:S01]  /*166c0*/  LDL R2, [R1+0x14] ;  /* 0x0000140001027983 */ /* 0x000ea20000100800 */
[----:B------:R-:W-:Y:S01]  /*166d0*/  BSSY B1, `(.L_x_2481) ;  /* 0x0000008000017945 */ /* 0x000fe20003800000 */
[----:B------:R-:W3:Y:S02]  /*166e0*/  S2R R3, SR_TID.X ;  /* 0x0000000000037919 */ /* 0x000ee40000002100 */
[----:B---3--:R-:W-:-:S04]  /*166f0*/  LOP3.LUT R3, R3, 0x7f, RZ, 0xc0, !PT ;  /* 0x0000007f03037812 */ /* 0x008fc800078ec0ff */
[----:B------:R-:W-:Y:S01]  /*16700*/  ISETP.NE.AND P1, PT, R3, RZ, PT ;  /* 0x000000ff0300720c */ /* 0x000fe20003f25270 */
[----:B-1----:R-:W-:Y:S01]  /*16710*/  IMAD R0, R4, 0x8, R19 ;  /* 0x0000000804007824 */ /* 0x002fe200078e0213 */
[----:B--2---:R-:W-:-:S04]  /*16720*/  SHF.L.U32 R2, R2, 0x1f, RZ ;  /* 0x0000001f02027819 */ /* 0x004fc800000006ff */
[----:B------:R-:W1:Y:S02]  /*16730*/  SYNCS.PHASECHK.TRANS64.TRYWAIT P0, [R0+URZ+0x28c60], R2 ;  /* 0x028c6002000075a7 */ /* 0x000e64000800017f */
[----:B-1----:R-:W-:Y:S05]  /*16740*/  @!P0 BRA `(.L_x_2482) ;  /* 0x0000005400948947 */ /* 0x002fea0003800000 */
.L_x_2605:
[----:B------:R-:W-:Y:S05]  /*16750*/  BSYNC B1 ;  /* 0x0000000000017941 */ /* 0x000fea0003800000 */
.L_x_2481:
[----:B------:R-:W-:Y:S04]  /*16760*/  BSSY B1, `(.L_x_2483) ;  /* 0x0000009000017945 */ /* 0x000fe80003800000 */
[----:B------:R-:W-:Y:S05]  /*16770*/  @P1 BRA `(.L_x_2484) ;  /* 0x00000000001c1947 */ /* 0x000fea0003800000 */
[----:B------:R-:W2:Y:S01]  /*16780*/  S2R R3, SR_TID.X ;  /* 0x0000000000037919 */ /* 0x000ea20000002100 */
[----:B-1----:R-:W-:-:S04]  /*16790*/  IMAD.MOV.U32 R2, RZ, RZ, 0x10000 ;  /* 0x00010000ff027424 */ /* 0x002fc800078e00ff */
[----:B------:R3:W-:Y:S01]  /*167a0*/  SYNCS.ARRIVE.TRANS64 RZ, [R0+URZ+0x28c50], R2 ;  /* 0x028c500200ff79a7 */ /* 0x0007e2000800003f */
[----:B--2---:R-:W-:-:S04]  /*167b0*/  LOP3.LUT R3, R3, 0x1f, RZ, 0xc0, !PT ;  /* 0x0000001f03037812 */ /* 0x004fc800078ec0ff */
[----:B------:R-:W-:-:S13]  /*167c0*/  ISETP.NE.AND P0, PT, R3, RZ, PT ;  /* 0x000000ff0300720c */ /* 0x000fda0003f05270 */
[----:B---3--:R-:W-:Y:S05]  /*167d0*/  @!P0 BRA `(.L_x_2484) ;  /* 0x0000000000048947 */ /* 0x008fea0003800000 */
[----:B------:R-:W-:Y:S01]  /*167e0*/  BPT.TRAP 0x1 ;  /* 0x000000040000795c */ /* 0x000fe20000300000 */
.L_x_2484:
[----:B------:R-:W-:Y:S05]  /*167f0*/  BSYNC B1 ;  /* 0x0000000000017941 */ /* 0x000fea0003800000 */
.L_x_2483:
[----:B------:R-:W2:Y:S04]  /*16800*/  LDL R4, [R1+0x18] ;  /* 0x0000180001047983 */ /* 0x000ea80000100800 */
[----:B------:R-:W2:Y:S04]  /*16810*/  LDL.LU R3, [R1+0x20] ;  /* 0x0000200001037983 */ /* 0x000ea80000300800 */
[----:B-1----:R-:W3:Y:S01]  /*16820*/  LDL R2, [R1+0x10] ;  /* 0x0000100001027983 */ /* 0x002ee20000100800 */
        /* <DEDUP_REMOVED lines=10> */
.L_x_2485:
        /* <DEDUP_REMOVED lines=10> */
[----:B------:R-:W-:Y:S01]  /*16970*/  PLOP3.LUT P0, PT, PT, PT, PT, 0x80, 0x0 ;  /* 0x000000000000781c */ /* 0x000fe20003f0f070 */
[----:B------:R-:W-:Y:S01]  /*16980*/  VIADD R4, R2, 0x2400 ;  /* 0x0000240002047836 */ /* 0x000fe20000000000 */
[----:B------:R-:W-:Y:S01]  /*16990*/  UMOV UR6, 0x0 ;  /* 0x0000000000067882 */ /* 0x000fe20000000000 */
[----:B------:R-:W-:Y:S01]  /*169a0*/  UMOV UR7, 0x14f00000 ;  /* 0x14f0000000077882 */ /* 0x000fe20000000000 */
[----:B------:R-:W-:-:S09]  /*169b0*/  UMOV UR10, 0x40 ;  /* 0x00000040000a7882 */ /* 0x000fd20000000000 */
.L_x_2486:
        /* <DEDUP_REMOVED lines=15> */
.L_x_2487:
        /* <DEDUP_REMOVED lines=15> */
.L_x_2488:
        /* <DEDUP_REMOVED lines=15> */
.L_x_2489:
        /* <DEDUP_REMOVED lines=15> */
.L_x_2490:
        /* <DEDUP_REMOVED lines=15> */
.L_x_2491:
        /* <DEDUP_REMOVED lines=15> */
.L_x_2492:
        /* <DEDUP_REMOVED lines=10> */
.L_x_2480:
[----:B------:R-:W-:Y:S05]  /*17000*/  BSYNC B0 ;  /* 0x0000000000007941 */ /* 0x000fea0003800000 */
.L_x_2479:
[----:B------:R-:W1:Y:S04]  /*17010*/  LDL R4, [R1+0x30] ;  /* 0x0000300001047983 */ /* 0x000e680000100800 */
[----:B------:R-:W2:Y:S01]  /*17020*/  LDL R5, [R1+0x1c] ;  /* 0x00001c0001057983 */ /* 0x000ea20000100800 */
[----:B------:R-:W-:Y:S01]  /*17030*/  BSSY B0, `(.L_x_2493) ;  /* 0x00002b1000007945 */ /* 0x000fe20003800000 */
[----:B-1----:R-:W-:-:S05]  /*17040*/  VIADD R0, R4, 0xfffffffe ;  /* 0xfffffffe04007836 */ /* 0x002fca0000000000 */
[----:B--2---:R-:W-:-:S13]  /*17050*/  ISETP.GE.AND P0, PT, R0, R5, PT ;  /* 0x000000050000720c */ /* 0x004fda0003f06270 */
[----:B------:R-:W-:Y:S05]  /*17060*/  @!P0 BRA `(.L_x_2494) ;  /* 0x0000002800b48947 */ /* 0x000fea0003800000 */
[----:B------:R-:W2:Y:S04]  /*17070*/  LDL.LU R9, [R1+0x4c] ;  /* 0x00004c0001097983 */ /* 0x000ea80000300800 */
[----:B0-----:R-:W3:Y:S04]  /*17080*/  LDL.LU R8, [R1+0x38] ;  /* 0x0000380001087983 */ /* 0x001ee80000300800 */
[----:B------:R-:W4:Y:S04]  /*17090*/  LDL.LU R7, [R1+0x50] ;  /* 0x0000500001077983 */ /* 0x000f280000300800 */
[----:B------:R-:W5:Y:S04]  /*170a0*/  LDL.LU R6, [R1+0x34] ;  /* 0x0000340001067983 */ /* 0x000f680000300800 */
[----:B------:R-:W5:Y:S01]  /*170b0*/  LDL.LU R4, [R1+0x58] ;  /* 0x0000580001047983 */ /* 0x000f620000300800 */
[----:B------:R-:W-:Y:S01]  /*170c0*/  LOP3.LUT R5, RZ, R5, RZ, 0x33, !PT ;  /* 0x00000005ff057212 */ /* 0x000fe200078e33ff */
[----:B------:R-:W-:Y:S01]  /*170d0*/  BSSY B2, `(.L_x_2495) ;  /* 0x00000eb000027945 */ /* 0x000fe20003800000 */
[----:B--2---:R-:W-:-:S04]  /*170e0*/  VIADD R2, R9, 0x1 ;  /* 0x0000000109027836 */ /* 0x004fc80000000000 */
[----:B---3--:R-:W-:Y:S01]  /*170f0*/  IMAD R2, R2, R8, RZ ;  /* 0x0000000802027224 */ /* 0x008fe200078e02ff */
[----:B----4-:R-:W-:-:S04]  /*17100*/  LOP3.LUT R3, RZ, R7, RZ, 0x33, !PT ;  /* 0x00000007ff037212 */ /* 0x010fc800078e33ff */
[----:B------:R-:W-:-:S04]  /*17110*/  LOP3.LUT R2, RZ, R2, RZ, 0x33, !PT ;  /* 0x00000002ff027212 */ /* 0x000fc800078e33ff */
[----:B-----5:R-:W-:Y:S02]  /*17120*/  VIADDMNMX R2, R2, -R6, R3, !PT ;  /* 0x8000000602027246 */ /* 0x020fe40007800103 */
[----:B------:R-:W-:-:S04]  /*17130*/  LOP3.LUT R4, RZ, R4, RZ, 0x33, !PT ;  /* 0x00000004ff047212 */ /* 0x000fc800078e33ff */
[----:B------:R-:W-:-:S04]  /*17140*/  VIMNMX R4, R2, R4, !PT ;  /* 0x0000000402047248 */ /* 0x000fc80007fe0100 */
[----:B------:R-:W-:Y:S02]  /*17150*/  VIADDMNMX R5, R4, 0x2, R5, !PT ;  /* 0x0000000204057846 */ /* 0x000fe40007800105 */
[----:B------:R-:W-:-:S05]  /*17160*/  LOP3.LUT R2, RZ, R4, RZ, 0x33, !PT ;  /* 0x00000004ff027212 */ /* 0x000fca00078e33ff */
        /* <DEDUP_REMOVED lines=39> */
.L_x_2499:
        /* <DEDUP_REMOVED lines=8> */
.L_x_2606:
[----:B------:R-:W-:Y:S05]  /*17460*/  BSYNC B3 ;  /* 0x0000000000037941 */ /* 0x000fea0003800000 */
.L_x_2500:
        /* <DEDUP_REMOVED lines=9> */
.L_x_2503:
[----:B------:R-:W-:Y:S05]  /*17500*/  BSYNC B3 ;  /* 0x0000000000037941 */ /* 0x000fea0003800000 */
.L_x_2502:
[----:B------:R-:W2:Y:S04]  /*17510*/  LDL R6, [R1+0x10] ;  /* 0x0000100001067983 */ /* 0x000ea80000100800 */
[----:B------:R-:W3:Y:S01]  /*17520*/  LDL R7, [R1+0x18] ;  /* 0x0000180001077983 */ /* 0x000ee20000100800 */
[----:B------:R-:W-:Y:S01]  /*17530*/  IMAD.MOV.U32 R10, RZ, RZ, RZ ;  /* 0x000000ffff0a7224 */ /* 0x000fe200078e00ff */
        /* <DEDUP_REMOVED lines=10> */
.L_x_2504:
        /* <DEDUP_REMOVED lines=13> */
.L_x_2607:
[----:B------:R-:W-:Y:S05]  /*176b0*/  BSYNC B3 ;  /* 0x0000000000037941 */ /* 0x000fea0003800000 */
.L_x_2505:
        /* <DEDUP_REMOVED lines=11> */
.L_x_2508:
[----:B------:R-:W-:Y:S05]  /*17770*/  BSYNC B3 ;  /* 0x0000000000037941 */ /* 0x000fea0003800000 */
.L_x_2507:
[----:B-12---:R-:W2:Y:S01]  /*17780*/  LDL R2, [R1+0x10] ;  /* 0x0000100001027983 */ /* 0x006ea20000100800 */
        /* <DEDUP_REMOVED lines=9> */
.L_x_2509:
        /* <DEDUP_REMOVED lines=15> */
.L_x_2510:
        /* <DEDUP_REMOVED lines=15> */
.L_x_2511:
        /* <DEDUP_REMOVED lines=15> */
.L_x_2512:
        /* <DEDUP_REMOVED lines=15> */
.L_x_2513:
        /* <DEDUP_REMOVED lines=15> */
.L_x_2514:
        /* <DEDUP_REMOVED lines=15> */
.L_x_2515:
        /* <DEDUP_REMOVED lines=15> */
.L_x_2516:
        /* <DEDUP_REMOVED lines=10> */
.L_x_2498:
[----:B------:R-:W-:Y:S05]  /*17f50*/  BSYNC B1 ;  /* 0x0000000000017941 */ /* 0x000fea0003800000 */
.L_x_2497:
[----:B------:R-:W2:Y:S02]  /*17f60*/  LDL.LU R6, [R1+0x30] ;  /* 0x0000300001067983 */ /* 0x000ea40000300800 */
[----:B--2---:R-:W-:-:S07]  /*17f70*/  VIADD R0, R6, 0xfffffffd ;  /* 0xfffffffd06007836 */ /* 0x004fce0000000000 */
.L_x_2496:
[----:B------:R-:W-:Y:S05]  /*17f80*/  BSYNC B2 ;  /* 0x0000000000027941 */ /* 0x000fea0003800000 */
.L_x_2495:
[----:B------:R-:W-:-:S05]  /*17f90*/  VIADD R5, R5, 0xfffffffe ;  /* 0xfffffffe05057836 */ /* 0x000fca0000000000 */
[----:B------:R-:W-:-:S13]  /*17fa0*/  ISETP.NE.AND P0, PT, R5, R4, PT ;  /* 0x000000040500720c */ /* 0x000fda0003f05270 */
[----:B------:R-:W-:Y:S05]  /*17fb0*/  @!P0 BRA `(.L_x_2494) ;  /* 0x0000001800e08947 */ /* 0x000fea0003800000 */
.L_x_2557:
        /* <DEDUP_REMOVED lines=10> */
[----:B------:R-:W-:Y:S06]  /*18060*/  @!P1 BRA `(.L_x_2518) ;  /* 0x0000000c00349947 */ /* 0x000fec0003800000 */
        /* <DEDUP_REMOVED lines=24> */
.L_x_2519:
        /* <DEDUP_REMOVED lines=8> */
.L_x_2608:
[----:B------:R-:W-:Y:S05]  /*18270*/  BSYNC B2 ;  /* 0x0000000000027941 */ /* 0x000fea0003800000 */
.L_x_2520:
        /* <DEDUP_REMOVED lines=9> */
.L_x_2523:
[----:B------:R-:W-:Y:S05]  /*18310*/  BSYNC B2 ;  /* 0x0000000000027941 */ /* 0x000fea0003800000 */
.L_x_2522:
        /* <DEDUP_REMOVED lines=12> */
.L_x_2524:
        /* <DEDUP_REMOVED lines=13> */
.L_x_2609:
[----:B------:R-:W-:Y:S05]  /*184b0*/  BSYNC B2 ;  /* 0x0000000000027941 */ /* 0x000fea0003800000 */
.L_x_2525:
        /* <DEDUP_REMOVED lines=11> */
.L_x_2528:
[----:B------:R-:W-:Y:S05]  /*18570*/  BSYNC B2 ;  /* 0x0000000000027941 */ /* 0x000fea0003800000 */
.L_x_2527:
        /* <DEDUP_REMOVED lines=9> */
.L_x_2529:
        /* <DEDUP_REMOVED lines=15> */
.L_x_2530:
        /* <DEDUP_REMOVED lines=15> */
.L_x_2531:
        /* <DEDUP_REMOVED lines=15> */
.L_x_2532:
        /* <DEDUP_REMOVED lines=15> */
.L_x_2533:
        /* <DEDUP_REMOVED lines=15> */
.L_x_2534:
        /* <DEDUP_REMOVED lines=15> */
.L_x_2535:
        /* <DEDUP_REMOVED lines=15> */
.L_x_2536:
        /* <DEDUP_REMOVED lines=10> */
.L_x_2518:
[----:B------:R-:W-:Y:S05]  /*18d40*/  BSYNC B1 ;  /* 0x0000000000017941 */ /* 0x000fea0003800000 */
.L_x_2517:
        /* <DEDUP_REMOVED lines=35> */
.L_x_2539:
        /* <DEDUP_REMOVED lines=8> */
.L_x_2610:
[----:B------:R-:W-:Y:S05]  /*19000*/  BSYNC B2 ;  /* 0x0000000000027941 */ /* 0x000fea0003800000 */
.L_x_2540:
        /* <DEDUP_REMOVED lines=9> */
.L_x_2543:
[----:B------:R-:W-:Y:S05]  /*190a0*/  BSYNC B2 ;  /* 0x0000000000027941 */ /* 0x000fea0003800000 */
.L_x_2542:
        /* <DEDUP_REMOVED lines=13> */
.L_x_2544:
        /* <DEDUP_REMOVED lines=13> */
.L_x_2611:
[----:B------:R-:W-:Y:S05]  /*19250*/  BSYNC B2 ;  /* 0x0000000000027941 */ /* 0x000fea0003800000 */
.L_x_2545:
        /* <DEDUP_REMOVED lines=11> */
.L_x_2548:
[----:B------:R-:W-:Y:S05]  /*19310*/  BSYNC B2 ;  /* 0x0000000000027941 */ /* 0x000fea0003800000 */
.L_x_2547:
        /* <DEDUP_REMOVED lines=10> */
.L_x_2549:
        /* <DEDUP_REMOVED lines=15> */
.L_x_2550:
        /* <DEDUP_REMOVED lines=15> */
.L_x_2551:
        /* <DEDUP_REMOVED lines=15> */
.L_x_2552:
        /* <DEDUP_REMOVED lines=15> */
.L_x_2553:
        /* <DEDUP_REMOVED lines=15> */
.L_x_2554:
        /* <DEDUP_REMOVED lines=15> */
.L_x_2555:
        /* <DEDUP_REMOVED lines=15> */
.L_x_2556:
        /* <DEDUP_REMOVED lines=10> */
.L_x_2538:
[----:B------:R-:W-:Y:S05]  /*19af0*/  BSYNC B1 ;  /* 0x0000000000017941 */ /* 0x000fea0003800000 */
.L_x_2537:
[----:B------:R-:W2:Y:S01]  /*19b00*/  LDL R2, [R1+0x1c] ;  /* 0x00001c0001027983 */ /* 0x000ea20000100800 */
[----:B------:R-:W-:Y:S01]  /*19b10*/  VIADD R0, R0, 0xfffffffe ;  /* 0xfffffffe00007836 */ /* 0x000fe20000000000 */
[----:B--2---:R-:W-:-:S13]  /*19b20*/  ISETP.GT.AND P0, PT, R6, R2, PT ;  /* 0x000000020600720c */ /* 0x004fda0003f04270 */
[----:B------:R-:W-:Y:S05]  /*19b30*/  @P0 BRA `(.L_x_2557) ;  /* 0xffffffe400200947 */ /* 0x000fea000383ffff */
.L_x_2494:
[----:B------:R-:W-:Y:S05]  /*19b40*/  BSYNC B0 ;  /* 0x0000000000007941 */ /* 0x000fea0003800000 */
.L_x_2493:
        /* <DEDUP_REMOVED lines=19> */
[----:B0-----:R-:W0:Y:S02]  /*19c80*/  S2R R6, SR_LTMASK ;  /* 0x0000000000067919 */ /* 0x001e240000003900 */
[----:B0-----:R-:W-:-:S04]  /*19c90*/  LOP3.LUT R6, R6, UR4, RZ, 0xc0, !PT ;  /* 0x0000000406067c12 */ /* 0x001fc8000f8ec0ff */
[----:B------:R-:W0:Y:S01]  /*19ca0*/  POPC R7, R6 ;  /* 0x0000000600077309 */ /* 0x000e220000000000 */
[----:B--2---:R-:W0:Y:S02]  /*19cb0*/  SHFL.IDX PT, R4, R3, R4, 0x1f ;  /* 0x00001f0403047589 */ /* 0x004e2400000e0000 */
[----:B0-----:R-:W-:-:S05]  /*19cc0*/  IADD3 R2, R4, UR37, R7 ;  /* 0x0000002504027c10 */ /* 0x001fca000fffe007 */
[----:B------:R2:W-:Y:S02]  /*19cd0*/  STL [R1], R2 ;  /* 0x0000000201007387 */ /* 0x0005e40000100800 */
.L_x_2559:
[----:B------:R-:W-:Y:S05]  /*19ce0*/  BSYNC B0 ;  /* 0x0000000000007941 */ /* 0x000fea0003800000 */
.L_x_2558:
[----:B------:R-:W-:-:S05]  /*19cf0*/  SEL R0, R0, RZ, P0 ;  /* 0x000000ff00007207 */ /* 0x000fca0000000000 */
[----:B------:R3:W-:Y:S02]  /*19d00*/  STL [R1+0x10], R0 ;  /* 0x0000100001007387 */ /* 0x0007e40000100800 */
.L_x_2461:
[----:B------:R-:W-:Y:S05]  /*19d10*/  BSYNC B7 ;  /* 0x0000000000077941 */ /* 0x000fea0003800000 */
.L_x_2459:
        /* <DEDUP_REMOVED lines=8> */
[----:B01----:R-:W0:Y:S04]  /*19da0*/  LDS.128 R4, [R19+0x28cd0] ;  /* 0x028cd00013047984 */ /* 0x003e280000000c00 */
[----:B0-----:R1:W-:Y:S04]  /*19db0*/  STL.64 [R1], R4 ;  /* 0x0000000401007387 */ /* 0x0013e80000100a00 */
[----:B------:R1:W-:Y:S01]  /*19dc0*/  STL.64 [R1+0x8], R6 ;  /* 0x0000080601007387 */ /* 0x0003e20000100a00 */
[----:B------:R-:W-:Y:S06]  /*19dd0*/  BAR.ARV 0x4, 0x180 ;  /* 0x0106000000007b1d */ /* 0x000fec0000002000 */
[----:B------:R-:W-:Y:S05]  /*19de0*/  BRA `(.L_x_2561) ;  /* 0x0000001000307947 */ /* 0x000fea0003800000 */
.L_x_2560:
[----:B------:R-:W5:Y:S01]  /*19df0*/  S2R R16, SR_TID.X ;  /* 0x0000000000107919 */ /* 0x000f620000002100 */
[----:B------:R-:W-:Y:S01]  /*19e00*/  UMOV UR4, 0xffffffff ;  /* 0xffffffff00047882 */ /* 0x000fe20000000000 */
[----:B-----5:R-:W-:-:S04]  /*19e10*/  LOP3.LUT R16, R16, 0x1f, RZ, 0xc0, !PT ;  /* 0x0000001f10107812 */ /* 0x020fc800078ec0ff */
[----:B------:R-:W-:Y:S01]  /*19e20*/  ISETP.NE.AND P0, PT, R16, 0x1f, PT ;  /* 0x0000001f1000780c */ /* 0x000fe20003f05270 */
[----:B------:R-:W-:-:S12]  /*19e30*/  BRA.DIV UR4, `(.L_x_2562) ;  /* 0x0000002204647947 */ /* 0x000fd8000b800000 */
[----:B-1----:R-:W2:Y:S01]  /*19e40*/  LDL.LU R3, [R1] ;  /* 0x0000000001037983 */ /* 0x002ea20000300800 */
[----:B------:R-:W-:-:S03]  /*19e50*/  ULDC UR4, c[0x0][0xc3c] ;  /* 0x00030f0000047ab9 */ /* 0x000fc60000000800 */
[----:B0-----:R-:W3:Y:S01]  /*19e60*/  LDL R8, [R1+0xc] ;  /* 0x00000c0001087983 */ /* 0x001ee20000100800 */
[----:B--2---:R-:W-:Y:S02]  /*19e70*/  IMAD.MOV.U32 R10, RZ, RZ, R3 ;  /* 0x000000ffff0a7224 */ /* 0x004fe400078e0003 */
[----:B---34-:R-:W-:-:S05]  /*19e80*/  IMAD.IADD R0, R8, 0x1, R16 ;  /* 0x0000000108007824 */ /* 0x018fca00078e0210 */
        /* <DEDUP_REMOVED lines=16> */
[----:B---3--:R-:W-:Y:S01]  /*19f90*/  @!P1 IMAD.MOV.U32 R7, RZ, RZ, R6 ;  /* 0x000000ffff079224 */ /* 0x008fe200078e0006 */
        /* <DEDUP_REMOVED lines=19> */
.L_x_2621:
[----:B------:R-:W-:Y:S02]  /*1a0d0*/  ULDC UR4, c[0x0][0xc38] ;  /* 0x00030e0000047ab9 */ /* 0x000fe40000000800 */
[----:B------:R-:W-:-:S04]  /*1a0e0*/  IMAD.U32 R8, RZ, RZ, UR4 ;  /* 0x00000004ff087e24 */ /* 0x000fc8000f8e00ff */
[----:B-1----:R-:W-:-:S04]  /*1a0f0*/  IMAD R9, R14, R8, RZ ;  /* 0x000000080e097224 */ /* 0x002fc800078e02ff */
[----:B------:R-:W-:-:S05]  /*1a100*/  IMAD.IADD R0, R0, 0x1, R9 ;  /* 0x0000000100007824 */ /* 0x000fca00078e0209 */
[----:B------:R-:W-:-:S13]  /*1a110*/  ISETP.GT.AND P6, PT, R0, R4, PT ;  /* 0x000000040000720c */ /* 0x000fda0003fc4270 */
[----:B------:R-:W-:Y:S05]  /*1a120*/  @P6 BRA `(.L_x_2563) ;  /* 0x0000000000ac6947 */ /* 0x000fea0003800000 */
.L_x_2566:
        /* <DEDUP_REMOVED lines=37> */
.L_x_2629:
[----:B------:R-:W-:Y:S02]  /*1a380*/  ULDC UR4, c[0x0][0xc38] ;  /* 0x00030e0000047ab9 */ /* 0x000fe40000000800 */
[----:B------:R-:W-:-:S04]  /*1a390*/  IMAD.U32 R8, RZ, RZ, UR4 ;  /* 0x00000004ff087e24 */ /* 0x000fc8000f8e00ff */
[----:B-1----:R-:W-:-:S04]  /*1a3a0*/  IMAD R9, R14, R8, RZ ;  /* 0x000000080e097224 */ /* 0x002fc800078e02ff */
[----:B------:R-:W-:-:S05]  /*1a3b0*/  IMAD.IADD R0, R9, 0x1, R0 ;  /* 0x0000000109007824 */ /* 0x000fca00078e0200 */
[----:B------:R-:W-:-:S13]  /*1a3c0*/  ISETP.GT.AND P6, PT, R0, R4, PT ;  /* 0x000000040000720c */ /* 0x000fda0003fc4270 */
[----:B------:R-:W-:Y:S05]  /*1a3d0*/  @!P6 BRA `(.L_x_2566) ;  /* 0xfffffffc0054e947 */ /* 0x000fea000383ffff */
.L_x_2563:
[----:B------:R-:W-:Y:S01]  /*1a3e0*/  IMAD.IADD R9, R0, 0x1, -R9 ;  /* 0x0000000100097824 */ /* 0x000fe200078e0a09 */
[----:B------:R-:W-:-:S03]  /*1a3f0*/  UMOV UR4, 0xffffffff ;  /* 0xffffffff00047882 */ /* 0x000fc60000000000 */
[----:B------:R-:W-:-:S05]  /*1a400*/  IMAD R3, R2, R8, R9 ;  /* 0x0000000802037224 */ /* 0x000fca00078e0209 */
[----:B------:R-:W-:Y:S01]  /*1a410*/  ISETP.GT.AND P6, PT, R3, R4, PT ;  /* 0x000000040300720c */ /* 0x000fe20003fc4270 */
[----:B------:R-:W-:-:S12]  /*1a420*/  BRA.DIV UR4, `(.L_x_2567) ;  /* 0x0000002204f07947 */ /* 0x000fd8000b800000 */
[----:B------:R-:W2:Y:S01]  /*1a430*/  LDL.LU R11, [R1+0xc] ;  /* 0x00000c00010b7983 */ /* 0x000ea20000300800 */
[----:B------:R-:W-:-:S04]  /*1a440*/  VOTE.ANY R3, PT, !P6 ;  /* 0x0000000000037806 */ /* 0x000fc800070e0100 */
[----:B------:R-:W1:Y:S02]  /*1a450*/  POPC R10, R3 ;  /* 0x00000003000a7309 */ /* 0x000e640000000000 */
[----:B-1----:R2:W1:Y:S04]  /*1a460*/  SHFL.IDX PT, R0, R5, R10, 0x1f ;  /* 0x00001f0a05007589 */ /* 0x00246800000e0000 */
[----:B------:R3:W4:Y:S01]  /*1a470*/  SHFL.IDX PT, R7, R7, R10, 0x1f ;  /* 0x00001f0a07077589 */ /* 0x00072200000e0000 */
[----:B--2---:R-:W-:-:S05]  /*1a480*/  IMAD.IADD R5, R10, 0x1, R11 ;  /* 0x000000010a057824 */ /* 0x004fca00078e020b */
[----:B-1--4-:R3:W-:Y:S02]  /*1a490*/  STL [R1+0xc], R5 ;  /* 0x00000c0501007387 */ /* 0x0127e40000100800 */
.L_x_2634:
[----:B------:R-:W-:-:S13]  /*1a4a0*/  ISETP.NE.AND P0, PT, R3, RZ, PT ;  /* 0x000000ff0300720c */ /* 0x000fda0003f05270 */
[----:B------:R-:W-:Y:S05]  /*1a4b0*/  @!P0 BRA `(.L_x_2568) ;  /* 0x0000000000108947 */ /* 0x000fea0003800000 */
[----:B------:R-:W-:Y:S01]  /*1a4c0*/  UMOV UR4, 0xffffffff ;  /* 0xffffffff00047882 */ /* 0x000fe20000000000 */
[----:B------:R-:W-:Y:S02]  /*1a4d0*/  VIADD R12, R10, 0xffffffff ;  /* 0xffffffff0a0c7836 */ /* 0x000fe40000000000 */
[----:B------:R-:W-:Y:S05]  /*1a4e0*/  BRA.DIV UR4, `(.L_x_2569) ;  /* 0x0000002604287947 */ /* 0x000fea000b800000 */
[----:B------:R2:W4:Y:S02]  /*1a4f0*/  SHFL.IDX PT, R6, R2, R12, 0x1f ;  /* 0x00001f0c02067589 */ /* 0x00052400000e0000 */
.L_x_2568:
[----:B----4-:R-:W-:Y:S01]  /*1a500*/  IMAD R3, R6, R8, R9 ;  /* 0x0000000806037224 */ /* 0x010fe200078e0209 */
[----:B------:R-:W-:-:S03]  /*1a510*/  ISETP.NE.AND P0, PT, R7, 0x1, PT ;  /* 0x000000010700780c */ /* 0x000fc60003f05270 */
[----:B------:R-:W-:Y:S01]  /*1a520*/  IMAD.IADD R4, R4, 0x1, -R3 ;  /* 0x0000000104047824 */ /* 0x000fe200078e0a03 */
[----:B------:R4:W-:Y:S09]  /*1a530*/  STL [R1], R3 ;  /* 0x0000000301007387 */ /* 0x0009f20000100800 */
[----:B------:R-:W-:Y:S05]  /*1a540*/  @!P0 BRA `(.L_x_2570) ;  /* 0x0000000000e48947 */ /* 0x000fea0003800000 */
[----:B-1-3--:R-:W-:-:S04]  /*1a550*/  IABS R5, R0 ;  /* 0x0000000000057213 */ /* 0x00afc80000000000 */
[----:B------:R-:W1:Y:S08]  /*1a560*/  I2F.RP R6, R5 ;  /* 0x0000000500067306 */ /* 0x000e700000209400 */
[----:B-1----:R-:W1:Y:S02]  /*1a570*/  MUFU.RCP R6, R6 ;  /* 0x0000000600067308 */ /* 0x002e640000001000 */
[----:B-1----:R-:W-:-:S06]  /*1a580*/  VIADD R9, R6, 0xffffffe ;  /* 0x0ffffffe06097836 */ /* 0x002fcc0000000000 */
[----:B----4-:R-:W0:Y:S02]  /*1a590*/  F2I.FTZ.U32.TRUNC.NTZ R3, R9 ;  /* 0x0000000900037305 */ /* 0x010e24000021f000 */
[----:B0-2---:R-:W-:-:S04]  /*1a5a0*/  IMAD.MOV R2, RZ, RZ, -R3 ;  /* 0x000000ffff027224 */ /* 0x005fc800078e0a03 */
[----:B------:R-:W-:Y:S02]  /*1a5b0*/  IMAD R11, R2, R5, RZ ;  /* 0x00000005020b7224 */ /* 0x000fe400078e02ff */
[----:B------:R-:W-:-:S04]  /*1a5c0*/  IMAD.MOV.U32 R2, RZ, RZ, RZ ;  /* 0x000000ffff027224 */ /* 0x000fc800078e00ff */
[----:B------:R-:W-:Y:S01]  /*1a5d0*/  IMAD.HI.U32 R8, R3, R11, R2 ;  /* 0x0000000b03087227 */ /* 0x000fe200078e0002 */
[----:B------:R-:W-:Y:S02]  /*1a5e0*/  IABS R3, R4 ;  /* 0x0000000400037213 */ /* 0x000fe40000000000 */
[----:B------:R-:W-:-:S03]  /*1a5f0*/  IABS R2, R0 ;  /* 0x0000000000027213 */ /* 0x000fc60000000000 */
[----:B------:R-:W-:-:S04]  /*1a600*/  IMAD.HI.U32 R8, R8, R3, RZ ;  /* 0x0000000308087227 */ /* 0x000fc800078e00ff */
[----:B------:R-:W-:-:S04]  /*1a610*/  IMAD.MOV R2, RZ, RZ, -R2 ;  /* 0x000000ffff027224 */ /* 0x000fc800078e0a02 */
[----:B------:R-:W-:-:S05]  /*1a620*/  IMAD R2, R8, R2, R3 ;  /* 0x0000000208027224 */ /* 0x000fca00078e0203 */
[----:B------:R-:W-:-:S13]  /*1a630*/  ISETP.GT.U32.AND P1, PT, R5, R2, PT ;  /* 0x000000020500720c */ /* 0x000fda0003f24070 */
[----:B------:R-:W-:Y:S02]  /*1a640*/  @!P1 IMAD.IADD R2, R2, 0x1, -R5 ;  /* 0x0000000102029824 */ /* 0x000fe400078e0a05 */
[----:B------:R-:W-:Y:S01]  /*1a650*/  @!P1 VIADD R8, R8, 0x1 ;  /* 0x0000000108089836 */ /* 0x000fe20000000000 */
[----:B------:R-:W-:Y:S02]  /*1a660*/  ISETP.NE.AND P1, PT, R0, RZ, PT ;  /* 0x000000ff0000720c */ /* 0x000fe40003f25270 */
[----:B------:R-:W-:Y:S02]  /*1a670*/  ISETP.GE.U32.AND P0, PT, R2, R5, PT ;  /* 0x000000050200720c */ /* 0x000fe40003f06070 */
[----:B------:R-:W-:-:S04]  /*1a680*/  IABS R5, R7 ;  /* 0x0000000700057213 */ /* 0x000fc80000000000 */
        /* <DEDUP_REMOVED lines=9> */
[----:B------:R-:W-:-:S03]  /*1a720*/  LOP3.LUT R2, R4, R0, RZ, 0x3c, !PT ;  /* 0x0000000004027212 */ /* 0x000fc600078e3cff */
[----:B------:R-:W-:Y:S01]  /*1a730*/  IMAD.MOV.U32 R3, RZ, RZ, R8 ;  /* 0x000000ffff037224 */ /* 0x000fe200078e0008 */
[----:B------:R-:W-:Y:S02]  /*1a740*/  ISETP.GE.AND P2, PT, R2, RZ, PT ;  /* 0x000000ff0200720c */ /* 0x000fe40003f46270 */
[----:B------:R-:W-:-:S05]  /*1a750*/  IABS R8, R7 ;  /* 0x0000000700087213 */ /* 0x000fca0000000000 */
[----:B------:R-:W-:-:S06]  /*1a760*/  IMAD.MOV R8, RZ, RZ, -R8 ;  /* 0x000000ffff087224 */ /* 0x000fcc00078e0a08 */
        /* <DEDUP_REMOVED lines=9> */
[----:B------:R-:W-:Y:S01]  /*1a800*/  ISETP.GE.U32.AND P0, PT, R2, R5, PT ;  /* 0x000000050200720c */ /* 0x000fe20003f06070 */
[----:B------:R-:W-:Y:S01]  /*1a810*/  IMAD.MOV R5, RZ, RZ, -R3 ;  /* 0x000000ffff057224 */ /* 0x000fe200078e0a03 */
[----:B------:R-:W-:-:S03]  /*1a820*/  LOP3.LUT R2, R3, R7, RZ, 0x3c, !PT ;  /* 0x0000000703027212 */ /* 0x000fc600078e3cff */
[----:B------:R-:W-:Y:S01]  /*1a830*/  IMAD R4, R0, R5, R4 ;  /* 0x0000000500047224 */ /* 0x000fe200078e0204 */
        /* <DEDUP_REMOVED lines=10> */
.L_x_2570:
[----:B-1-3--:R-:W3:Y:S01]  /*1a8e0*/  LDL R5, [R1+0xc] ;  /* 0x00000c0001057983 */ /* 0x00aee20000100800 */
[----:B0-2-4-:R-:W3:Y:S02]  /*1a8f0*/  LDC.64 R2, c[0x0][0xc90] ;  /* 0x00032400ff027b82 */ /* 0x015ee40000000a00 */
[----:B---3--:R-:W-:-:S05]  /*1a900*/  IMAD.WIDE R2, R5, 0x4, R2 ;  /* 0x0000000405027825 */ /* 0x008fca00078e0202 */
[----:B------:R-:W2:Y:S02]  /*1a910*/  LDG.E R6, desc[UR40][R2.64] ;  /* 0x0000002802067981 */ /* 0x000ea4000c1e1900 */
[----:B--2---:R-:W-:-:S05]  /*1a920*/  IMAD R5, R0, R6, RZ ;  /* 0x0000000600057224 */ /* 0x004fca00078e02ff */
[----:B------:R-:W-:-:S04]  /*1a930*/  IABS R7, R5 ;  /* 0x0000000500077213 */ /* 0x000fc80000000000 */
[----:B------:R-:W0:Y:S08]  /*1a940*/  I2F.RP R10, R7 ;  /* 0x00000007000a7306 */ /* 0x000e300000209400 */
[----:B0-----:R-:W0:Y:S02]  /*1a950*/  MUFU.RCP R10, R10 ;  /* 0x0000000a000a7308 */ /* 0x001e240000001000 */
[----:B0-----:R-:W-:-:S06]  /*1a960*/  VIADD R11, R10, 0xffffffe ;  /* 0x0ffffffe0a0b7836 */ /* 0x001fcc0000000000 */
[----:B------:R-:W0:Y:S02]  /*1a970*/  F2I.FTZ.U32.TRUNC.NTZ R3, R11 ;  /* 0x0000000b00037305 */ /* 0x000e24000021f000 */
[----:B0-----:R-:W-:-:S04]  /*1a980*/  IMAD.MOV R2, RZ, RZ, -R3 ;  /* 0x000000ffff027224 */ /* 0x001fc800078e0a03 */
        /* <DEDUP_REMOVED lines=18> */
[----:B------:R-:W-:Y:S02]  /*1aab0*/  IMAD R7, R6, R2, RZ ;  /* 0x0000000206077224 */ /* 0x000fe400078e02ff */
[----:B------:R-:W-:Y:S02]  /*1aac0*/  IMAD.MOV R2, RZ, RZ, -R2 ;  /* 0x000000ffff027224 */ /* 0x000fe400078e0a02 */
[----:B------:R-:W-:Y:S02]  /*1aad0*/  IMAD.MOV R3, RZ, RZ, -R7 ;  /* 0x000000ffff037224 */ /* 0x000fe400078e0a07 */
[----:B------:R-:W-:-:S03]  /*1aae0*/  IMAD R4, R5, R2, R4 ;  /* 0x0000000205047224 */ /* 0x000fc600078e0204 */
[----:B------:R-:W-:Y:S02]  /*1aaf0*/  VIADDMNMX R6, R3, R8, R6, PT ;  /* 0x0000000803067246 */ /* 0x000fe40003800106 */
[----:B------:R-:W-:Y:S02]  /*1ab00*/  IADD3 R7, R7, 0x1000000, R4 ;  /* 0x0100000007077810 */ /* 0x000fe40007ffe004 */
        /* <DEDUP_REMOVED lines=25> */
[----:B------:R-:W-:Y:S02]  /*1aca0*/  IMAD R3, R2, R6, R7 ;  /* 0x0000000602037224 */ /* 0x000fe400078e0207 */
[----:B------:R-:W-:-:S03]  /*1acb0*/  IMAD.MOV.U32 R4, RZ, RZ, R2 ;  /* 0x000000ffff047224 */ /* 0x000fc600078e0002 */
[----:B------:R1:W-:Y:S04]  /*1acc0*/  STL [R1+0x8], R3 ;  /* 0x0000080301007387 */ /* 0x0003e80000100800 */
.L_x_2571:
[----:B-1----:R-:W-:-:S05]  /*1acd0*/  LOP3.LUT R3, RZ, R4, RZ, 0x33, !PT ;  /* 0x00000004ff037212 */ /* 0x002fca00078e33ff */
[----:B------:R-:W-:-:S05]  /*1ace0*/  IMAD.IADD R0, R0, 0x1, R3 ;  /* 0x0000000100007824 */ /* 0x000fca00078e0203 */
[----:B------:R1:W-:Y:S01]  /*1acf0*/  STL [R1+0x4], R0 ;  /* 0x0000040001007387 */ /* 0x0003e20000100800 */
[----:B------:R-:W-:Y:S05]  /*1ad00*/  BRA `(.L_x_2572) ;  /* 0x0000000000287947 */ /* 0x000fea0003800000 */
.L_x_2564:
        /* <DEDUP_REMOVED lines=10> */
.L_x_2572:
[----:B0-----:R-:W2:Y:S04]  /*1adb0*/  LDL R3, [R1+0x8] ;  /* 0x0000080001037983 */ /* 0x001ea80000100800 */
[----:B------:R-:W3:Y:S04]  /*1adc0*/  LDL R2, [R1+0xc] ;  /* 0x00000c0001027983 */ /* 0x000ee80000100800 */
[----:B------:R-:W4:Y:S04]  /*1add0*/  LDL R5, [R1+0x4] ;  /* 0x0000040001057983 */ /* 0x000f280000100800 */
[----:B------:R-:W4:Y:S01]  /*1ade0*/  LDL R4, [R1] ;  /* 0x0000000001047983 */ /* 0x000f220000100800 */
[----:B-1----:R-:W0:Y:S01]  /*1adf0*/  S2R R0, SR_TID.X ;  /* 0x0000000000007919 */ /* 0x002e220000002100 */
        /* <DEDUP_REMOVED lines=11> */
.L_x_2561:
[----:B---34-:R-:W3:Y:S01]  /*1aeb0*/  LDL R0, [R1+0xc] ;  /* 0x00000c0001007983 */ /* 0x018ee20000100800 */
[----:B------:R-:W-:Y:S02]  /*1aec0*/  ULDC UR4, c[0x0][0xc3c] ;  /* 0x00030f0000047ab9 */ /* 0x000fe40000000800 */
[----:B---3--:R-:W-:-:S13]  /*1aed0*/  ISETP.GE.AND P0, PT, R0, UR4, PT ;  /* 0x0000000400007c0c */ /* 0x008fda000bf06270 */
[----:B------:R-:W-:Y:S05]  /*1aee0*/  @!P0 BRA `(.L_x_2573) ;  /* 0xffffff9400c08947 */ /* 0x000fea000383ffff */
[----:B------:R-:W-:Y:S05]  /*1aef0*/  BSYNC B8 ;  /* 0x0000000000087941 */ /* 0x000fea0003800000 */
.L_x_2445:
[----:B---3--:R-:W3:Y:S01]  /*1af00*/  LDL.LU R0, [R1+0x48] ;  /* 0x0000480001007983 */ /* 0x008ee20000300800 */
[----:B------:R-:W-:Y:S01]  /*1af10*/  BSSY B0, `(.L_x_2574) ;  /* 0x000000b000007945 */ /* 0x000fe20003800000 */
[----:B01----:R-:W0:Y:S01]  /*1af20*/  S2R R5, SR_CgaCtaId ;  /* 0x0000000000057919 */ /* 0x003e220000008800 */
[----:B---3--:R-:W-:-:S05]  /*1af30*/  VIADD R0, R0, 0x1 ;  /* 0x0000000100007836 */ /* 0x008fca0000000000 */
[----:B--2---:R-:W-:-:S04]  /*1af40*/  LEA.HI R2, R0, R0, RZ, 0x1 ;  /* 0x0000000000027211 */ /* 0x004fc800078f08ff */
[----:B------:R-:W-:-:S05]  /*1af50*/  LOP3.LUT R3, R2, 0xfffffffe, RZ, 0xc0, !PT ;  /* 0xfffffffe02037812 */ /* 0x000fca00078ec0ff */
[----:B------:R-:W-:Y:S01]  /*1af60*/  IMAD.IADD R3, R0, 0x1, -R3 ;  /* 0x0000000100037824 */ /* 0x000fe200078e0a03 */
[----:B------:R-:W-:-:S04]  /*1af70*/  MOV R0, 0x400 ;  /* 0x0000040000007802 */ /* 0x000fc80000000f00 */
[----:B0-----:R-:W-:Y:S02]  /*1af80*/  LEA R0, R5, R0, 0x18 ;  /* 0x0000000005007211 */ /* 0x001fe400078ec0ff */
[----:B------:R-:W-:-:S04]  /*1af90*/  SHF.L.U32 R3, R3, 0x1f, RZ ;  /* 0x0000001f03037819 */ /* 0x000fc800000006ff */
[----:B------:R-:W0:Y:S02]  /*1afa0*/  SYNCS.PHASECHK.TRANS64.TRYWAIT P0, [R0+URZ+0x28c20], R3 ;  /* 0x028c2003000075a7 */ /* 0x000e24000800017f */
[----:B0-----:R-:W-:Y:S05]  /*1afb0*/  @!P0 BRA `(.L_x_2575) ;  /* 0x00000018009c8947 */ /* 0x001fea0003800000 */
.L_x_2637:
[----:B------:R-:W-:Y:S05]  /*1afc0*/  BSYNC B0 ;  /* 0x0000000000007941 */ /* 0x000fea0003800000 */
.L_x_2574:
[----:B------:R-:W-:-:S03]  /*1afd0*/  UMOV UR4, 0xffffffff ;  /* 0xffffffff00047882 */ /* 0x000fc60000000000 */
[----:B------:R-:W-:Y:S05]  /*1afe0*/  BRA.DIV UR4, `(.L_x_2576) ;  /* 0x0000001a04a47947 */ /* 0x000fea000b800000 */
[----:B------:R-:W1:Y:S02]  /*1aff0*/  S2R R2, SR_TID.X ;  /* 0x0000000000027919 */ /* 0x000e640000002100 */
[----:B-1----:R-:W-:-:S04]  /*1b000*/  SHF.R.U32.HI R2, RZ, 0x5, R2 ;  /* 0x00000005ff027819 */ /* 0x002fc80000011602 */
[----:B------:R-:W-:-:S05]  /*1b010*/  LOP3.LUT R2, R2, 0x3, RZ, 0xc0, !PT ;  /* 0x0000000302027812 */ /* 0x000fca00078ec0ff */
[----:B------:R1:W2:Y:S02]  /*1b020*/  SHFL.IDX PT, R14, R2, RZ, 0x1f ;  /* 0x00001fff020e7589 */ /* 0x0002a400000e0000 */
.L_x_2640:
[----:B--2---:R-:W-:Y:S01]  /*1b030*/  ISETP.NE.AND P0, PT, R14, RZ, PT ;  /* 0x000000ff0e00720c */ /* 0x004fe20003f05270 */
[----:B------:R-:W-:-:S12]  /*1b040*/  BSSY B0, `(.L_x_2577) ;  /* 0x0000027000007945 */ /* 0x000fd80003800000 */
[----:B------:R-:W-:Y:S05]  /*1b050*/  @P0 BRA `(.L_x_2578) ;  /* 0x0000000000940947 */ /* 0x000fea0003800000 */
[----:B------:R-:W-:-:S03]  /*1b060*/  UMOV UR4, 0xffffffff ;  /* 0xffffffff00047882 */ /* 0x000fc60000000000 */
[----:B------:R-:W-:Y:S05]  /*1b070*/  BRA.DIV UR4, `(.L_x_2579) ;  /* 0x0000001a04b47947 */ /* 0x000fea000b800000 */
[----:B------:R-:W-:-:S13]  /*1b080*/  ELECT P6, URZ, PT ;  /* 0x00000000003f782f */ /* 0x000fda00038c0000 */
.L_x_2643:
[----:B------:R-:W-:Y:S05]  /*1b090*/  @!P6 BRA `(.L_x_2578) ;  /* 0x000000000084e947 */ /* 0x000fea0003800000 */
[----:B------:R-:W-:-:S06]  /*1b0a0*/  ULOP3.LUT UR4, UR36, 0x2, URZ, 0xfc, !UPT ;  /* 0x0000000224047892 */ /* 0x000fcc000f8efc3f */
[----:B-1----:R-:W-:-:S05]  /*1b0b0*/  IMAD.U32 R2, RZ, RZ, UR4 ;  /* 0x00000004ff027e24 */ /* 0x002fca000f8e00ff */
[----:B------:R-:W-:-:S13]  /*1b0c0*/  ISETP.NE.AND P2, PT, R2, 0x3, PT ;  /* 0x000000030200780c */ /* 0x000fda0003f45270 */
[----:B------:R-:W-:Y:S05]  /*1b0d0*/  @!P2 BRA `(.L_x_2580) ;  /* 0x000000000004a947 */ /* 0x000fea0003800000 */
[----:B------:R-:W-:Y:S01]  /*1b0e0*/  BPT.TRAP 0x1 ;  /* 0x000000040000795c */ /* 0x000fe20000300000 */
.L_x_2580:
[----:B0-----:R-:W2:Y:S04]  /*1b0f0*/  LDL R3, [R1+0x10] ;  /* 0x0000100001037983 */ /* 0x001ea80000100800 */
[----:B------:R-:W3:Y:S01]  /*1b100*/  LDL.LU R7, [R1+0x14] ;  /* 0x0000140001077983 */ /* 0x000ee20000300800 */
[----:B------:R-:W-:-:S04]  /*1b110*/  VIADD R2, R0, 0x28c40 ;  /* 0x00028c4000027836 */ /* 0x000fc80000000000 */
[C---:B--2---:R-:W-:Y:S02]  /*1b120*/  IMAD R6, R3.reuse, 0x8, R2 ;  /* 0x0000000803067824 */ /* 0x044fe400078e0202 */
[----:B------:R-:W-:Y:S01]  /*1b130*/  VIADD R3, R3, 0x1 ;  /* 0x0000000103037836 */ /* 0x000fe20000000000 */
[----:B---3--:R-:W-:-:S04]  /*1b140*/  SHF.L.U32 R5, R7, 0x1f, RZ ;  /* 0x0000001f07057819 */ /* 0x008fc800000006ff */
[C---:B------:R-:W-:Y:S01]  /*1b150*/  ISETP.NE.AND P1, PT, R3.reuse, 0x2, PT ;  /* 0x000000020300780c */ /* 0x040fe20003f25270 */
[----:B------:R-:W0:Y:S03]  /*1b160*/  SYNCS.PHASECHK.TRANS64.TRYWAIT P0, [R6+URZ], R5 ;  /* 0x00000005060075a7 */ /* 0x000e26000800017f */
[----:B------:R-:W-:Y:S02]  /*1b170*/  SEL R4, RZ, 0x1, P1 ;  /* 0x00000001ff047807 */ /* 0x000fe40000800000 */
[----:B------:R-:W-:Y:S02]  /*1b180*/  SEL R3, R3, RZ, P1 ;  /* 0x000000ff03037207 */ /* 0x000fe40000800000 */
[----:B------:R-:W-:-:S03]  /*1b190*/  LOP3.LUT R4, R7, R4, RZ, 0x3c, !PT ;  /* 0x0000000407047212 */ /* 0x000fc600078e3cff */
[----:B------:R-:W-:Y:S01]  /*1b1a0*/  IMAD R7, R3, 0x8, R2 ;  /* 0x0000000803077824 */ /* 0x000fe200078e0202 */
[----:B------:R-:W-:Y:S01]  /*1b1b0*/  SHF.L.U32 R2, R4, 0x1f, RZ ;  /* 0x0000001f04027819 */ /* 0x000fe200000006ff */
[----:B0-----:R-:W-:Y:S06]  /*1b1c0*/  @!P0 BRA `(.L_x_2581) ;  /* 0x0000001800808947 */ /* 0x001fec0003800000 */
.L_x_2644:
[----:B------:R-:W1:Y:S02]  /*1b1d0*/  SYNCS.PHASECHK.TRANS64.TRYWAIT P0, [R7+URZ], R2 ;  /* 0x00000002070075a7 */ /* 0x000e64000800017f */
[----:B-1----:R-:W-:Y:S05]  /*1b1e0*/  @!P0 BRA `(.L_x_2582) ;  /* 0x00000018008c8947 */ /* 0x002fea0003800000 */
.L_x_2645:
[----:B------:R-:W-:Y:S05]  /*1b1f0*/  @!P2 BRA `(.L_x_2583) ;  /* 0x000000000004a947 */ /* 0x000fea0003800000 */
[----:B------:R-:W-:Y:S01]  /*1b200*/  BPT.TRAP 0x1 ;  /* 0x000000040000795c */ /* 0x000fe20000300000 */
.L_x_2583:
[----:B------:R-:W2:Y:S01]  /*1b210*/  LDL.LU R4, [R1+0x10] ;  /* 0x0000100001047983 */ /* 0x000ea20000300800 */
[----:B------:R-:W-:-:S04]  /*1b220*/  VIADD R0, R0, 0x28c60 ;  /* 0x00028c6000007836 */ /* 0x000fc80000000000 */
[----:B--2---:R-:W-:-:S04]  /*1b230*/  IMAD R4, R4, 0x8, R0 ;  /* 0x0000000804047824 */ /* 0x004fc800078e0200 */
[----:B------:R-:W2:Y:S02]  /*1b240*/  SYNCS.PHASECHK.TRANS64.TRYWAIT P0, [R4+URZ], R5 ;  /* 0x00000005040075a7 */ /* 0x000ea4000800017f */
[----:B--2---:R-:W-:Y:S05]  /*1b250*/  @!P0 BRA `(.L_x_2584) ;  /* 0x0000001800848947 */ /* 0x004fea0003800000 */
.L_x_2646:
[----:B------:R-:W-:-:S07]  /*1b260*/  IMAD R3, R3, 0x8, R0 ;  /* 0x0000000803037824 */ /* 0x000fce00078e0200 */
.L_x_2585:
[----:B---3--:R3:W4:Y:S02]  /*1b270*/  SYNCS.PHASECHK.TRANS64.TRYWAIT P0, [R3+URZ], R2 ;  /* 0x00000002030075a7 */ /* 0x008724000800017f */
[----:B----4-:R-:W-:Y:S05]  /*1b280*/  @!P0 NANOSLEEP.SYNCS 0x989680 ;  /* 0x009896800000895d */ /* 0x010fea0003900000 */
[----:B------:R-:W4:Y:S02]  /*1b290*/  @!P0 SYNCS.PHASECHK.TRANS64 P0, [R3+URZ], R2 ;  /* 0x00000002030085a7 */ /* 0x000f24000800007f */
[----:B----4-:R-:W-:Y:S05]  /*1b2a0*/  @!P0 BRA `(.L_x_2585) ;  /* 0xfffffffc00f08947 */ /* 0x010fea000383ffff */
.L_x_2578:
[----:B------:R-:W-:Y:S05]  /*1b2b0*/  BSYNC B0 ;  /* 0x0000000000007941 */ /* 0x000fea0003800000 */
.L_x_2577:
[----:B------:R-:W-:Y:S05]  /*1b2c0*/  EXIT ;  /* 0x000000000000794d */ /* 0x000fea0003800000 */
.L_x_2336:
[----:B0-----:R-:W-:-:S04]  /*1b2d0*/  IMAD.U32 R3, RZ, RZ, UR23 ;  /* 0x00000017ff037e24 */ /* 0x001fc8000f8e00ff */
[----:B------:R0:W1:Y:S03]  /*1b2e0*/  SYNCS.PHASECHK.TRANS64.TRYWAIT P1, [R3+URZ+0x28c50], R0 ;  /* 0x028c5000030075a7 */ /* 0x000066000802017f */
[----:B-1----:R-:W-:Y:S05]  /*1b2f0*/  @!P1 NANOSLEEP.SYNCS 0x989680 ;  /* 0x009896800000995d */ /* 0x002fea0003900000 */
[----:B------:R-:W1:Y:S02]  /*1b300*/  @!P1 SYNCS.PHASECHK.TRANS64 P1, [R3+URZ+0x28c50], R0 ;  /* 0x028c5000030095a7 */ /* 0x000e64000802007f */
[----:B-1----:R-:W-:Y:S05]  /*1b310*/  @!P1 BRA `(.L_x_2336) ;  /* 0xfffffffc00ec9947 */ /* 0x002fea000383ffff */
[----:B------:R-:W-:Y:S05]  /*1b320*/  BRA `(.L_x_2586) ;  /* 0xfffffe70009c7947 */ /* 0x000fea000383ffff */
.L_x_2341:
[----:B-1----:R-:W-:-:S04]  /*1b330*/  IMAD.U32 R3, RZ, RZ, UR23 ;  /* 0x00000017ff037e24 */ /* 0x002fc8000f8e00ff */
[----:B------:R1:W2:Y:S03]  /*1b340*/  SYNCS.PHASECHK.TRANS64.TRYWAIT P1, [R3+URZ+0x28c50], R0 ;  /* 0x028c5000030075a7 */ /* 0x0002a6000802017f */
[----:B--2---:R-:W-:Y:S05]  /*1b350*/  @!P1 NANOSLEEP.SYNCS 0x989680 ;  /* 0x009896800000995d */ /* 0x004fea0003900000 */
[----:B------:R-:W2:Y:S02]  /*1b360*/  @!P1 SYNCS.PHASECHK.TRANS64 P1, [R3+URZ+0x28c50], R0 ;  /* 0x028c5000030095a7 */ /* 0x000ea4000802007f */
[----:B--2---:R-:W-:Y:S05]  /*1b370*/  @!P1 BRA `(.L_x_2341) ;  /* 0xfffffffc00ec9947 */ /* 0x004fea000383ffff */
[----:B------:R-:W-:Y:S05]  /*1b380*/  BRA `(.L_x_2340) ;  /* 0xfffffe7c00a07947 */ /* 0x000fea000383ffff */
.L_x_2351:
[----:B0-----:R-:W-:-:S04]  /*1b390*/  IMAD.U32 R3, RZ, RZ, UR46 ;  /* 0x0000002eff037e24 */ /* 0x001fc8000f8e00ff */
[----:B------:R0:W1:Y:S03]  /*1b3a0*/  SYNCS.PHASECHK.TRANS64.TRYWAIT P1, [R3+URZ+0x28c00], R0 ;  /* 0x028c0000030075a7 */ /* 0x000066000802017f */
[----:B-1----:R-:W-:Y:S05]  /*1b3b0*/  @!P1 NANOSLEEP.SYNCS 0x989680 ;  /* 0x009896800000995d */ /* 0x002fea0003900000 */
[----:B------:R-:W1:Y:S02]  /*1b3c0*/  @!P1 SYNCS.PHASECHK.TRANS64 P1, [R3+URZ+0x28c00], R0 ;  /* 0x028c0000030095a7 */ /* 0x000e64000802007f */
[----:B-1----:R-:W-:Y:S05]  /*1b3d0*/  @!P1 BRA `(.L_x_2351) ;  /* 0xfffffffc00ec9947 */ /* 0x002fea000383ffff */
[----:B------:R-:W-:Y:S05]  /*1b3e0*/  BRA `(.L_x_2587) ;  /* 0xfffffe9400c47947 */ /* 0x000fea000383ffff */
.L_x_2355:
[----:B--2---:R2:W3:Y:S02]  /*1b3f0*/  SYNCS.PHASECHK.TRANS64.TRYWAIT P1, [R7+URZ+0x28c30], R8 ;  /* 0x028c3008070075a7 */ /* 0x0044e4000802017f */
[----:B---3--:R-:W-:Y:S05]  /*1b400*/  @!P1 NANOSLEEP.SYNCS 0x989680 ;  /* 0x009896800000995d */ /* 0x008fea0003900000 */
[----:B------:R-:W3:Y:S02]  /*1b410*/  @!P1 SYNCS.PHASECHK.TRANS64 P1, [R7+URZ+0x28c30], R8 ;  /* 0x028c3008070095a7 */ /* 0x000ee4000802007f */
[----:B---3--:R-:W-:Y:S05]  /*1b420*/  @!P1 BRA `(.L_x_2355) ;  /* 0xfffffffc00f09947 */ /* 0x008fea000383ffff */
[----:B------:R-:W-:Y:S05]  /*1b430*/  BRA `(.L_x_2354) ;  /* 0xfffffe9400e07947 */ /* 0x000fea000383ffff */
.L_x_2367:
[----:B--2---:R2:W3:Y:S02]  /*1b440*/  SYNCS.PHASECHK.TRANS64.TRYWAIT P2, [R7+URZ+0x28c50], R8 ;  /* 0x028c5008070075a7 */ /* 0x0044e4000804017f */
[----:B---3--:R-:W-:Y:S05]  /*1b450*/  @!P2 NANOSLEEP.SYNCS 0x989680 ;  /* 0x009896800000a95d */ /* 0x008fea0003900000 */
[----:B------:R-:W3:Y:S02]  /*1b460*/  @!P2 SYNCS.PHASECHK.TRANS64 P2, [R7+URZ+0x28c50], R8 ;  /* 0x028c50080700a5a7 */ /* 0x000ee4000804007f */
[----:B---3--:R-:W-:Y:S05]  /*1b470*/  @!P2 BRA `(.L_x_2367) ;  /* 0xfffffffc00f0a947 */ /* 0x008fea000383ffff */
[----:B------:R-:W-:Y:S05]  /*1b480*/  BRA `(.L_x_2366) ;  /* 0xfffffeb400847947 */ /* 0x000fea000383ffff */
.L_x_2375:
[----:B--2---:R-:W-:-:S04]  /*1b490*/  IMAD.U32 R8, RZ, RZ, UR28 ;  /* 0x0000001cff087e24 */ /* 0x004fc8000f8e00ff */
[----:B------:R2:W3:Y:S03]  /*1b4a0*/  SYNCS.PHASECHK.TRANS64.TRYWAIT P2, [R8+URZ+0x28c30], R7 ;  /* 0x028c3007080075a7 */ /* 0x0004e6000804017f */
[----:B---3--:R-:W-:Y:S05]  /*1b4b0*/  @!P2 NANOSLEEP.SYNCS 0x989680 ;  /* 0x009896800000a95d */ /* 0x008fea0003900000 */
[----:B------:R-:W3:Y:S02]  /*1b4c0*/  @!P2 SYNCS.PHASECHK.TRANS64 P2, [R8+URZ+0x28c30], R7 ;  /* 0x028c30070800a5a7 */ /* 0x000ee4000804007f */
[----:B---3--:R-:W-:Y:S05]  /*1b4d0*/  @!P2 BRA `(.L_x_2375) ;  /* 0xfffffffc00eca947 */ /* 0x008fea000383ffff */
[----:B------:R-:W-:Y:S05]  /*1b4e0*/  BRA `(.L_x_2374) ;  /* 0xfffffeb800d87947 */ /* 0x000fea000383ffff */
.L_x_2387:
[----:B-1----:R1:W2:Y:S02]  /*1b4f0*/  SYNCS.PHASECHK.TRANS64.TRYWAIT P2, [R168+URZ+0x28c50], R7 ;  /* 0x028c5007a80075a7 */ /* 0x0022a4000804017f */
[----:B--2---:R-:W-:Y:S05]  /*1b500*/  @!P2 NANOSLEEP.SYNCS 0x989680 ;  /* 0x009896800000a95d */ /* 0x004fea0003900000 */
[----:B------:R-:W2:Y:S02]  /*1b510*/  @!P2 SYNCS.PHASECHK.TRANS64 P2, [R168+URZ+0x28c50], R7 ;  /* 0x028c5007a800a5a7 */ /* 0x000ea4000804007f */
[----:B--2---:R-:W-:Y:S05]  /*1b520*/  @!P2 BRA `(.L_x_2387) ;  /* 0xfffffffc00f0a947 */ /* 0x004fea000383ffff */
[----:B------:R-:W-:Y:S05]  /*1b530*/  BRA `(.L_x_2386) ;  /* 0xfffffee000287947 */ /* 0x000fea000383ffff */
.L_x_2396:
[----:B---3--:R-:W-:-:S04]  /*1b540*/  IMAD.U32 R6, RZ, RZ, UR26 ;  /* 0x0000001aff067e24 */ /* 0x008fc8000f8e00ff */
[----:B------:R3:W4:Y:S03]  /*1b550*/  SYNCS.PHASECHK.TRANS64.TRYWAIT P2, [R6+URZ+0x28c30], R7 ;  /* 0x028c3007060075a7 */ /* 0x000726000804017f */
[----:B----4-:R-:W-:Y:S05]  /*1b560*/  @!P2 NANOSLEEP.SYNCS 0x989680 ;  /* 0x009896800000a95d */ /* 0x010fea0003900000 */
[----:B------:R-:W4:Y:S02]  /*1b570*/  @!P2 SYNCS.PHASECHK.TRANS64 P2, [R6+URZ+0x28c30], R7 ;  /* 0x028c30070600a5a7 */ /* 0x000f24000804007f */
[----:B----4-:R-:W-:Y:S05]  /*1b580*/  @!P2 BRA `(.L_x_2396) ;  /* 0xfffffffc00eca947 */ /* 0x010fea000383ffff */
[----:B------:R-:W-:Y:S05]  /*1b590*/  BRA `(.L_x_2395) ;  /* 0xfffffee400cc7947 */ /* 0x000fea000383ffff */
.L_x_2400:
[----:B--2---:R2:W3:Y:S02]  /*1b5a0*/  SYNCS.PHASECHK.TRANS64.TRYWAIT P2, [R9+URZ+0x28c50], R7 ;  /* 0x028c5007090075a7 */ /* 0x0044e4000804017f */
[----:B---3--:R-:W-:Y:S05]  /*1b5b0*/  @!P2 NANOSLEEP.SYNCS 0x989680 ;  /* 0x009896800000a95d */ /* 0x008fea0003900000 */
[----:B------:R-:W3:Y:S02]  /*1b5c0*/  @!P2 SYNCS.PHASECHK.TRANS64 P2, [R9+URZ+0x28c50], R7 ;  /* 0x028c50070900a5a7 */ /* 0x000ee4000804007f */
[----:B---3--:R-:W-:Y:S05]  /*1b5d0*/  @!P2 BRA `(.L_x_2400) ;  /* 0xfffffffc00f0a947 */ /* 0x008fea000383ffff */
[----:B------:R-:W-:Y:S05]  /*1b5e0*/  BRA `(.L_x_2399) ;  /* 0xfffffefc00ec7947 */ /* 0x000fea000383ffff */
.L_x_2406:
[----:B-1----:R-:W-:-:S04]  /*1b5f0*/  IMAD.U32 R6, RZ, RZ, UR27 ;  /* 0x0000001bff067e24 */ /* 0x002fc8000f8e00ff */
[----:B------:R1:W3:Y:S03]  /*1b600*/  SYNCS.PHASECHK.TRANS64.TRYWAIT P2, [R6+URZ+0x28c30], R7 ;  /* 0x028c3007060075a7 */ /* 0x0002e6000804017f */
[----:B---3--:R-:W-:Y:S05]  /*1b610*/  @!P2 NANOSLEEP.SYNCS 0x989680 ;  /* 0x009896800000a95d */ /* 0x008fea0003900000 */
[----:B------:R-:W3:Y:S02]  /*1b620*/  @!P2 SYNCS.PHASECHK.TRANS64 P2, [R6+URZ+0x28c30], R7 ;  /* 0x028c30070600a5a7 */ /* 0x000ee4000804007f */
[----:B---3--:R-:W-:Y:S05]  /*1b630*/  @!P2 BRA `(.L_x_2406) ;  /* 0xfffffffc00eca947 */ /* 0x008fea000383ffff */
[----:B------:R-:W-:Y:S05]  /*1b640*/  BRA `(.L_x_2405) ;  /* 0xffffff0000e07947 */ /* 0x000fea000383ffff */
.L_x_2418:
[----:B--2---:R2:W3:Y:S02]  /*1b650*/  SYNCS.PHASECHK.TRANS64.TRYWAIT P2, [R20+URZ+0x28c50], R7 ;  /* 0x028c5007140075a7 */ /* 0x0044e4000804017f */
[----:B---3--:R-:W-:Y:S05]  /*1b660*/  @!P2 NANOSLEEP.SYNCS 0x989680 ;  /* 0x009896800000a95d */ /* 0x008fea0003900000 */
[----:B------:R-:W3:Y:S02]  /*1b670*/  @!P2 SYNCS.PHASECHK.TRANS64 P2, [R20+URZ+0x28c50], R7 ;  /* 0x028c50071400a5a7 */ /* 0x000ee4000804007f */
[----:B---3--:R-:W-:Y:S05]  /*1b680*/  @!P2 BRA `(.L_x_2418) ;  /* 0xfffffffc00f0a947 */ /* 0x008fea000383ffff */
[----:B------:R-:W-:Y:S05]  /*1b690*/  BRA `(.L_x_2417) ;  /* 0xffffff2400ac7947 */ /* 0x000fea000383ffff */
.L_x_2467:
[----:B-1----:R-:W1:Y:S01]  /*1b6a0*/  S2R R4, SR_TID.X ;  /* 0x0000000000047919 */ /* 0x002e620000002100 */
[----:B------:R-:W-:Y:S01]  /*1b6b0*/  BSSY B0, `(.L_x_2588) ;  /* 0x000000a000007945 */ /* 0x000fe20003800000 */
[----:B------:R-:W-:Y:S02]  /*1b6c0*/  IMAD.MOV.U32 R12, RZ, RZ, RZ ;  /* 0x000000ffff0c7224 */ /* 0x000fe400078e00ff */
[----:B------:R-:W-:Y:S02]  /*1b6d0*/  IMAD.MOV.U32 R11, RZ, RZ, 0x1f ;  /* 0x0000001fff0b7424 */ /* 0x000fe400078e00ff */
[----:B------:R-:W-:Y:S01]  /*1b6e0*/  IMAD.MOV.U32 R15, RZ, RZ, -0x1 ;  /* 0xffffffffff0f7424 */ /* 0x000fe200078e00ff */
[----:B-1----:R-:W-:-:S04]  /*1b6f0*/  SHF.R.U32.HI R4, RZ, 0x5, R4 ;  /* 0x00000005ff047819 */ /* 0x002fc80000011604 */
[----:B------:R-:W-:-:S05]  /*1b700*/  LOP3.LUT R4, R4, 0x3, RZ, 0xc0, !PT ;  /* 0x0000000304047812 */ /* 0x000fca00078ec0ff */
[----:B------:R-:W-:-:S07]  /*1b710*/  IMAD.MOV.U32 R13, RZ, RZ, R4 ;  /* 0x000000ffff0d7224 */ /* 0x000fce00078e0004 */
[----:B0-2---:R-:W-:Y:S05]  /*1b720*/  WARPSYNC.COLLECTIVE R15, `(.L_x_2589) ;  /* 0x000000000f087348 */ /* 0x005fea0003c00000 */
[----:B------:R1:W3:Y:S02]  /*1b730*/  SHFL.IDX P6, R14, R13, R12, R11 ;  /* 0x0000000c0d0e7389 */ /* 0x0002e400000c000b */
[----:B0123--:R-:W-:Y:S01]  /*1b740*/  ENDCOLLECTIVE ;  /* 0x000000000000791b */ /* 0x00ffe20003800000 */
.L_x_2589:
[----:B------:R-:W-:Y:S05]  /*1b750*/  BSYNC B0 ;  /* 0x0000000000007941 */ /* 0x000fea0003800000 */
.L_x_2588:
[----:B------:R-:W-:Y:S05]  /*1b760*/  BRA `(.L_x_2590) ;  /* 0xffffffa000307947 */ /* 0x000fea000383ffff */
.L_x_2469:
[----:B------:R-:W-:Y:S01]  /*1b770*/  BSSY B0, `(.L_x_2591) ;  /* 0x0000006000007945 */ /* 0x000fe20003800000 */
[----:B------:R-:W-:-:S07]  /*1b780*/  IMAD.MOV.U32 R15, RZ, RZ, -0x1 ;  /* 0xffffffffff0f7424 */ /* 0x000fce00078e00ff */
[----:B012---:R-:W-:Y:S05]  /*1b790*/  WARPSYNC.COLLECTIVE R15, `(.L_x_2592) ;  /* 0x000000000f0c7348 */ /* 0x007fea0003c00000 */
[----:B------:R-:W-:Y:S02]  /*1b7a0*/  ELECT P6, UR62, PT ;  /* 0x00000000003e782f */ /* 0x000fe400038c0000 */
[----:B------:R-:W-:Y:S01]  /*1b7b0*/  MOV R14, UR62 ;  /* 0x0000003e000e7c02 */ /* 0x000fe20008000f00 */
[----:B012---:R-:W-:Y:S10]  /*1b7c0*/  ENDCOLLECTIVE ;  /* 0x000000000000791b */ /* 0x007ff40003800000 */
.L_x_2592:
[----:B------:R-:W-:Y:S05]  /*1b7d0*/  BSYNC B0 ;  /* 0x0000000000007941 */ /* 0x000fea0003800000 */
.L_x_2591:
[----:B------:R-:W-:Y:S05]  /*1b7e0*/  BRA `(.L_x_2593) ;  /* 0xffffffa000347947 */ /* 0x000fea000383ffff */
.L_x_2471:
[----:B---3--:R3:W4:Y:S02]  /*1b7f0*/  SYNCS.PHASECHK.TRANS64.TRYWAIT P0, [R0+URZ+0x28c40], R2 ;  /* 0x028c4002000075a7 */ /* 0x008724000800017f */
[----:B----4-:R-:W-:Y:S05]  /*1b800*/  @!P0 NANOSLEEP.SYNCS 0x989680 ;  /* 0x009896800000895d */ /* 0x010fea0003900000 */
[----:B------:R-:W4:Y:S02]  /*1b810*/  @!P0 SYNCS.PHASECHK.TRANS64 P0, [R0+URZ+0x28c40], R2 ;  /* 0x028c4002000085a7 */ /* 0x000f24000800007f */
[----:B----4-:R-:W-:Y:S05]  /*1b820*/  @!P0 BRA `(.L_x_2471) ;  /* 0xfffffffc00f08947 */ /* 0x010fea000383ffff */
[----:B------:R-:W-:Y:S05]  /*1b830*/  BRA `(.L_x_2594) ;  /* 0xffffffa000987947 */ /* 0x000fea000383ffff */
.L_x_2475:
[----:B------:R-:W2:Y:S01]  /*1b840*/  LDL.LU R11, [R1+0x28] ;  /* 0x00002800010b7983 */ /* 0x000ea20000300800 */
[----:B------:R-:W-:Y:S02]  /*1b850*/  IMAD.MOV.U32 R5, RZ, RZ, R12 ;  /* 0x000000ffff057224 */ /* 0x000fe400078e000c */
[----:B------:R-:W-:Y:S02]  /*1b860*/  IMAD.MOV.U32 R13, RZ, RZ, R0 ;  /* 0x000000ffff0d7224 */ /* 0x000fe400078e0000 */
[----:B------:R-:W-:Y:S02]  /*1b870*/  IMAD.MOV.U32 R12, RZ, RZ, RZ ;  /* 0x000000ffff0c7224 */ /* 0x000fe400078e00ff */
[----:B------:R-:W-:Y:S02]  /*1b880*/  IMAD.MOV.U32 R15, RZ, RZ, -0x1 ;  /* 0xffffffffff0f7424 */ /* 0x000fe400078e00ff */
[----:B------:R-:W-:-:S04]  /*1b890*/  IMAD.IADD R3, R10, 0x1, R5 ;  /* 0x000000010a037824 */ /* 0x000fc800078e0205 */
[----:B------:R-:W-:Y:S02]  /*1b8a0*/  VIADD R5, R3, 0x10 ;  /* 0x0000001003057836 */ /* 0x000fe40000000000 */
[----:B--2---:R-:W-:Y:S02]  /*1b8b0*/  IMAD R2, R11, R7, RZ ;  /* 0x000000070b027224 */ /* 0x004fe400078e02ff */
[----:B------:R-:W-:-:S03]  /*1b8c0*/  IMAD.MOV.U32 R11, RZ, RZ, 0x181f ;  /* 0x0000181fff0b7424 */ /* 0x000fc600078e00ff */
[----:B------:R-:W-:-:S13]  /*1b8d0*/  ISETP.GE.AND P1, PT, R3, R2, PT ;  /* 0x000000020300720c */ /* 0x000fda0003f26270 */
[----:B-----5:R-:W-:Y:S05]  /*1b8e0*/  WARPSYNC.COLLECTIVE R15, `(.L_x_2595) ;  /* 0x000000000f087348 */ /* 0x020fea0003c00000 */
[----:B------:R0:W1:Y:S02]  /*1b8f0*/  SHFL.IDX P6, R14, R13, R12, R11 ;  /* 0x0000000c0d0e7389 */ /* 0x00006400000c000b */
[----:B01---5:R-:W-:Y:S01]  /*1b900*/  ENDCOLLECTIVE ;  /* 0x000000000000791b */ /* 0x023fe20003800000 */
.L_x_2595:
[----:B------:R-:W-:Y:S02]  /*1b910*/  IMAD.MOV.U32 R13, RZ, RZ, R4 ;  /* 0x000000ffff0d7224 */ /* 0x000fe400078e0004 */
[----:B------:R-:W-:-:S07]  /*1b920*/  IMAD.MOV.U32 R6, RZ, RZ, R14 ;  /* 0x000000ffff067224 */ /* 0x000fce00078e000e */
[----:B------:R-:W-:Y:S05]  /*1b930*/  WARPSYNC.COLLECTIVE R15, `(.L_x_2596) ;  /* 0x000000000f087348 */ /* 0x000fea0003c00000 */
[----:B------:R0:W1:Y:S02]  /*1b940*/  SHFL.IDX P6, R14, R13, R12, R11 ;  /* 0x0000000c0d0e7389 */ /* 0x00006400000c000b */
[----:B01----:R-:W-:Y:S01]  /*1b950*/  ENDCOLLECTIVE ;  /* 0x000000000000791b */ /* 0x003fe20003800000 */
.L_x_2596:
[----:B------:R-:W-:Y:S02]  /*1b960*/  IMAD.MOV.U32 R13, RZ, RZ, R0 ;  /* 0x000000ffff0d7224 */ /* 0x000fe400078e0000 */
[----:B------:R-:W-:Y:S02]  /*1b970*/  IMAD.MOV.U32 R12, RZ, RZ, 0x1 ;  /* 0x00000001ff0c7424 */ /* 0x000fe400078e00ff */
[----:B------:R-:W-:-:S07]  /*1b980*/  IMAD.MOV.U32 R7, RZ, RZ, R14 ;  /* 0x000000ffff077224 */ /* 0x000fce00078e000e */
[----:B------:R-:W-:Y:S05]  /*1b990*/  WARPSYNC.COLLECTIVE R15, `(.L_x_2597) ;  /* 0x000000000f087348 */ /* 0x000fea0003c00000 */
[----:B------:R0:W1:Y:S02]  /*1b9a0*/  SHFL.IDX P6, R14, R13, R12, R11 ;  /* 0x0000000c0d0e7389 */ /* 0x00006400000c000b */
[----:B01----:R-:W-:Y:S01]  /*1b9b0*/  ENDCOLLECTIVE ;  /* 0x000000000000791b */ /* 0x003fe20003800000 */
.L_x_2597:
        /* <DEDUP_REMOVED lines=15> */
.L_x_2598:
[----:B------:R-:W-:Y:S02]  /*1bab0*/  IMAD.MOV.U32 R13, RZ, RZ, R0 ;  /* 0x000000ffff0d7224 */ /* 0x000fe400078e0000 */
[----:B------:R-:W-:Y:S02]  /*1bac0*/  IMAD.MOV.U32 R12, RZ, RZ, 0x2 ;  /* 0x00000002ff0c7424 */ /* 0x000fe400078e00ff */
[----:B------:R-:W-:-:S07]  /*1bad0*/  IMAD.MOV.U32 R5, RZ, RZ, R14 ;  /* 0x000000ffff057224 */ /* 0x000fce00078e000e */
[----:B------:R-:W-:Y:S05]  /*1bae0*/  WARPSYNC.COLLECTIVE R15, `(.L_x_2599) ;  /* 0x000000000f087348 */ /* 0x000fea0003c00000 */
[----:B------:R0:W1:Y:S02]  /*1baf0*/  SHFL.IDX P6, R14, R13, R12, R11 ;  /* 0x0000000c0d0e7389 */ /* 0x00006400000c000b */
[----:B01----:R-:W-:Y:S01]  /*1bb00*/  ENDCOLLECTIVE ;  /* 0x000000000000791b */ /* 0x003fe20003800000 */
.L_x_2599:
        /* <DEDUP_REMOVED lines=15> */
.L_x_2600:
[----:B------:R-:W-:Y:S02]  /*1bc00*/  IMAD.MOV.U32 R13, RZ, RZ, R0 ;  /* 0x000000ffff0d7224 */ /* 0x000fe400078e0000 */
[----:B------:R-:W-:Y:S02]  /*1bc10*/  IMAD.MOV.U32 R12, RZ, RZ, 0x3 ;  /* 0x00000003ff0c7424 */ /* 0x000fe400078e00ff */
[----:B------:R-:W-:-:S07]  /*1bc20*/  IMAD.MOV.U32 R5, RZ, RZ, R14 ;  /* 0x000000ffff057224 */ /* 0x000fce00078e000e */
[----:B------:R-:W-:Y:S05]  /*1bc30*/  WARPSYNC.COLLECTIVE R15, `(.L_x_2601) ;  /* 0x000000000f087348 */ /* 0x000fea0003c00000 */
[----:B------:R0:W1:Y:S02]  /*1bc40*/  SHFL.IDX P6, R14, R13, R12, R11 ;  /* 0x0000000c0d0e7389 */ /* 0x00006400000c000b */
[----:B01----:R-:W-:Y:S01]  /*1bc50*/  ENDCOLLECTIVE ;  /* 0x000000000000791b */ /* 0x003fe20003800000 */
.L_x_2601:
        /* <DEDUP_REMOVED lines=13> */
.L_x_2602:
[----:B------:R-:W-:Y:S01]  /*1bd30*/  IMAD.MOV.U32 R4, RZ, RZ, R14 ;  /* 0x000000ffff047224 */ /* 0x000fe200078e000e */
[----:B------:R-:W-:Y:S06]  /*1bd40*/  BRA `(.L_x_2603) ;  /* 0xffffffa400d87947 */ /* 0x000fec000383ffff */
.L_x_2478:
[----:B-1----:R1:W2:Y:S02]  /*1bd50*/  SYNCS.PHASECHK.TRANS64.TRYWAIT P0, [R19+URZ+0x28c20], R0 ;  /* 0x028c2000130075a7 */ /* 0x0022a4000800017f */
[----:B--2---:R-:W-:Y:S05]  /*1bd60*/  @!P0 NANOSLEEP.SYNCS 0x989680 ;  /* 0x009896800000895d */ /* 0x004fea0003900000 */
[----:B------:R-:W2:Y:S02]  /*1bd70*/  @!P0 SYNCS.PHASECHK.TRANS64 P0, [R19+URZ+0x28c20], R0 ;  /* 0x028c2000130085a7 */ /* 0x000ea4000800007f */
[----:B--2---:R-:W-:Y:S05]  /*1bd80*/  @!P0 BRA `(.L_x_2478) ;  /* 0xfffffffc00f08947 */ /* 0x004fea000383ffff */
[----:B------:R-:W-:Y:S05]  /*1bd90*/  BRA `(.L_x_2604) ;  /* 0xffffffa800347947 */ /* 0x000fea000383ffff */
.L_x_2482:
[----:B-1----:R1:W2:Y:S02]  /*1bda0*/  SYNCS.PHASECHK.TRANS64.TRYWAIT P0, [R0+URZ+0x28c60], R2 ;  /* 0x028c6002000075a7 */ /* 0x0022a4000800017f */
[----:B--2---:R-:W-:Y:S05]  /*1bdb0*/  @!P0 NANOSLEEP.SYNCS 0x989680 ;  /* 0x009896800000895d */ /* 0x004fea0003900000 */
[----:B------:R-:W2:Y:S02]  /*1bdc0*/  @!P0 SYNCS.PHASECHK.TRANS64 P0, [R0+URZ+0x28c60], R2 ;  /* 0x028c6002000085a7 */ /* 0x000ea4000800007f */
[----:B--2---:R-:W-:Y:S05]  /*1bdd0*/  @!P0 BRA `(.L_x_2482) ;  /* 0xfffffffc00f08947 */ /* 0x004fea000383ffff */
[----:B------:R-:W-:Y:S05]  /*1bde0*/  BRA `(.L_x_2605) ;  /* 0xffffffa800587947 */ /* 0x000fea000383ffff */
.L_x_2501:
[----:B-1----:R1:W2:Y:S02]  /*1bdf0*/  SYNCS.PHASECHK.TRANS64.TRYWAIT P0, [R3+URZ+0x28c40], R2 ;  /* 0x028c4002030075a7 */ /* 0x0022a4000800017f */
[----:B--2---:R-:W-:Y:S05]  /*1be00*/  @!P0 NANOSLEEP.SYNCS 0x989680 ;  /* 0x009896800000895d */ /* 0x004fea0003900000 */
[----:B------:R-:W2:Y:S02]  /*1be10*/  @!P0 SYNCS.PHASECHK.TRANS64 P0, [R3+URZ+0x28c40], R2 ;  /* 0x028c4002030085a7 */ /* 0x000ea4000800007f */
[----:B--2---:R-:W-:Y:S05]  /*1be20*/  @!P0 BRA `(.L_x_2501) ;  /* 0xfffffffc00f08947 */ /* 0x004fea000383ffff */
[----:B------:R-:W-:Y:S05]  /*1be30*/  BRA `(.L_x_2606) ;  /* 0xffffffb400887947 */ /* 0x000fea000383ffff */
.L_x_2506:
[----:B--2---:R2:W3:Y:S02]  /*1be40*/  SYNCS.PHASECHK.TRANS64.TRYWAIT P0, [R3+URZ+0x28c60], R2 ;  /* 0x028c6002030075a7 */ /* 0x0044e4000800017f */
[----:B---3--:R-:W-:Y:S05]  /*1be50*/  @!P0 NANOSLEEP.SYNCS 0x989680 ;  /* 0x009896800000895d */ /* 0x008fea0003900000 */
[----:B------:R-:W3:Y:S02]  /*1be60*/  @!P0 SYNCS.PHASECHK.TRANS64 P0, [R3+URZ+0x28c60], R2 ;  /* 0x028c6002030085a7 */ /* 0x000ee4000800007f */
[----:B---3--:R-:W-:Y:S05]  /*1be70*/  @!P0 BRA `(.L_x_2506) ;  /* 0xfffffffc00f08947 */ /* 0x008fea000383ffff */
[----:B------:R-:W-:Y:S05]  /*1be80*/  BRA `(.L_x_2607) ;  /* 0xffffffb800087947 */ /* 0x000fea000383ffff */
.L_x_2521:
[----:B0-----:R0:W1:Y:S02]  /*1be90*/  SYNCS.PHASECHK.TRANS64.TRYWAIT P0, [R4+URZ+0x28c40], R2 ;  /* 0x028c4002040075a7 */ /* 0x001064000800017f */
[----:B-1----:R-:W-:Y:S05]  /*1bea0*/  @!P0 NANOSLEEP.SYNCS 0x989680 ;  /* 0x009896800000895d */ /* 0x002fea0003900000 */
[----:B------:R-:W1:Y:S02]  /*1beb0*/  @!P0 SYNCS.PHASECHK.TRANS64 P0, [R4+URZ+0x28c40], R2 ;  /* 0x028c4002040085a7 */ /* 0x000e64000800007f */
[----:B-1----:R-:W-:Y:S05]  /*1bec0*/  @!P0 BRA `(.L_x_2521) ;  /* 0xfffffffc00f08947 */ /* 0x002fea000383ffff */
[----:B------:R-:W-:Y:S05]  /*1bed0*/  BRA `(.L_x_2608) ;  /* 0xffffffc000e47947 */ /* 0x000fea000383ffff */
.L_x_2526:
[----:B-1----:R1:W2:Y:S02]  /*1bee0*/  SYNCS.PHASECHK.TRANS64.TRYWAIT P0, [R4+URZ+0x28c60], R2 ;  /* 0x028c6002040075a7 */ /* 0x0022a4000800017f */
[----:B--2---:R-:W-:Y:S05]  /*1bef0*/  @!P0 NANOSLEEP.SYNCS 0x989680 ;  /* 0x009896800000895d */ /* 0x004fea0003900000 */
[----:B------:R-:W2:Y:S02]  /*1bf00*/  @!P0 SYNCS.PHASECHK.TRANS64 P0, [R4+URZ+0x28c60], R2 ;  /* 0x028c6002040085a7 */ /* 0x000ea4000800007f */
[----:B--2---:R-:W-:Y:S05]  /*1bf10*/  @!P0 BRA `(.L_x_2526) ;  /* 0xfffffffc00f08947 */ /* 0x004fea000383ffff */
[----:B------:R-:W-:Y:S05]  /*1bf20*/  BRA `(.L_x_2609) ;  /* 0xffffffc400607947 */ /* 0x000fea000383ffff */
.L_x_2541:
[----:B-1----:R1:W2:Y:S02]  /*1bf30*/  SYNCS.PHASECHK.TRANS64.TRYWAIT P0, [R4+URZ+0x28c40], R2 ;  /* 0x028c4002040075a7 */ /* 0x0022a4000800017f */
[----:B--2---:R-:W-:Y:S05]  /*1bf40*/  @!P0 NANOSLEEP.SYNCS 0x989680 ;  /* 0x009896800000895d */ /* 0x004fea0003900000 */
[----:B------:R-:W2:Y:S02]  /*1bf50*/  @!P0 SYNCS.PHASECHK.TRANS64 P0, [R4+URZ+0x28c40], R2 ;  /* 0x028c4002040085a7 */ /* 0x000ea4000800007f */
[----:B--2---:R-:W-:Y:S05]  /*1bf60*/  @!P0 BRA `(.L_x_2541) ;  /* 0xfffffffc00f08947 */ /* 0x004fea000383ffff */
[----:B------:R-:W-:Y:S05]  /*1bf70*/  BRA `(.L_x_2610) ;  /* 0xffffffd000207947 */ /* 0x000fea000383ffff */
.L_x_2546:
[----:B0-----:R0:W2:Y:S02]  /*1bf80*/  SYNCS.PHASECHK.TRANS64.TRYWAIT P0, [R4+URZ+0x28c60], R2 ;  /* 0x028c6002040075a7 */ /* 0x0010a4000800017f */
[----:B--2---:R-:W-:Y:S05]  /*1bf90*/  @!P0 NANOSLEEP.SYNCS 0x989680 ;  /* 0x009896800000895d */ /* 0x004fea0003900000 */
[----:B------:R-:W2:Y:S02]  /*1bfa0*/  @!P0 SYNCS.PHASECHK.TRANS64 P0, [R4+URZ+0x28c60], R2 ;  /* 0x028c6002040085a7 */ /* 0x000ea4000800007f */
[----:B--2---:R-:W-:Y:S05]  /*1bfb0*/  @!P0 BRA `(.L_x_2546) ;  /* 0xfffffffc00f08947 */ /* 0x004fea000383ffff */
[----:B------:R-:W-:Y:S05]  /*1bfc0*/  BRA `(.L_x_2611) ;  /* 0xffffffd000a07947 */ /* 0x000fea000383ffff */
.L_x_2562:
[----:B---34-:R-:W3:Y:S01]  /*1bfd0*/  LDL R0, [R1] ;  /* 0x0000000001007983 */ /* 0x018ee20000100800 */
[----:B------:R-:W-:Y:S01]  /*1bfe0*/  BSSY B0, `(.L_x_2612) ;  /* 0x0000008000007945 */ /* 0x000fe20003800000 */
[----:B------:R-:W-:Y:S02]  /*1bff0*/  IMAD.MOV.U32 R12, RZ, RZ, RZ ;  /* 0x000000ffff0c7224 */ /* 0x000fe400078e00ff */
[----:B------:R-:W-:Y:S02]  /*1c000*/  IMAD.MOV.U32 R11, RZ, RZ, 0x1f ;  /* 0x0000001fff0b7424 */ /* 0x000fe400078e00ff */
[----:B------:R-:W-:Y:S02]  /*1c010*/  IMAD.MOV.U32 R15, RZ, RZ, -0x1 ;  /* 0xffffffffff0f7424 */ /* 0x000fe400078e00ff */
[----:B---3--:R-:W-:-:S07]  /*1c020*/  IMAD.MOV.U32 R13, RZ, RZ, R0 ;  /* 0x000000ffff0d7224 */ /* 0x008fce00078e0000 */
[----:B012---:R-:W-:Y:S05]  /*1c030*/  WARPSYNC.COLLECTIVE R15, `(.L_x_2613) ;  /* 0x000000000f087348 */ /* 0x007fea0003c00000 */
[----:B------:R3:W4:Y:S02]  /*1c040*/  SHFL.IDX P6, R14, R13, R12, R11 ;  /* 0x0000000c0d0e7389 */ /* 0x00072400000c000b */
[----:B01234-:R-:W-:Y:S01]  /*1c050*/  ENDCOLLECTIVE ;  /* 0x000000000000791b */ /* 0x01ffe20003800000 */
.L_x_2613:
[----:B------:R-:W-:Y:S05]  /*1c060*/  BSYNC B0 ;  /* 0x0000000000007941 */ /* 0x000fea0003800000 */
.L_x_2612:
        /* <DEDUP_REMOVED lines=9> */
.L_x_2614:
        /* <DEDUP_REMOVED lines=14> */
[C---:B------:R-:W-:Y:S02]  /*1c1e0*/  ISETP.GE.U32.AND P3, PT, R16.reuse, 0x4, PT ;  /* 0x000000041000780c */ /* 0x040fe40003f66070 */
[C---:B------:R-:W-:Y:S02]  /*1c1f0*/  ISETP.GE.U32.AND P4, PT, R16.reuse, 0x8, PT ;  /* 0x000000081000780c */ /* 0x040fe40003f86070 */
[C---:B------:R-:W-:Y:S01]  /*1c200*/  ISETP.GE.U32.AND P5, PT, R16.reuse, 0x10, PT ;  /* 0x000000101000780c */ /* 0x040fe20003fa6070 */
[----:B--2---:R-:W-:Y:S02]  /*1c210*/  @!P1 IMAD.MOV.U32 R5, RZ, RZ, R8 ;  /* 0x000000ffff059224 */ /* 0x004fe400078e0008 */
[----:B---3--:R-:W-:Y:S01]  /*1c220*/  @!P1 IMAD.MOV.U32 R7, RZ, RZ, R6 ;  /* 0x000000ffff079224 */ /* 0x008fe200078e0006 */
[----:B------:R-:W-:Y:S01]  /*1c230*/  ISETP.NE.AND P1, PT, R16, RZ, PT ;  /* 0x000000ff1000720c */ /* 0x000fe20003f25270 */
[----:B------:R-:W-:-:S02]  /*1c240*/  IMAD.MOV.U32 R6, RZ, RZ, RZ ;  /* 0x000000ffff067224 */ /* 0x000fc400078e00ff */
[----:B------:R-:W-:-:S04]  /*1c250*/  IMAD R2, R7, R5, RZ ;  /* 0x0000000507027224 */ /* 0x000fc800078e02ff */
[----:B------:R-:W-:-:S07]  /*1c260*/  IMAD.MOV.U32 R13, RZ, RZ, R2 ;  /* 0x000000ffff0d7224 */ /* 0x000fce00078e0002 */
[----:B------:R-:W-:Y:S05]  /*1c270*/  WARPSYNC.COLLECTIVE R15, `(.L_x_2615) ;  /* 0x000000000f087348 */ /* 0x000fea0003c00000 */
[----:B------:R0:W1:Y:S02]  /*1c280*/  SHFL.UP P6, R14, R13, R12, R11 ;  /* 0x0400000c0d0e7389 */ /* 0x00006400000c000b */
[----:B01----:R-:W-:Y:S01]  /*1c290*/  ENDCOLLECTIVE ;  /* 0x000000000000791b */ /* 0x003fe20003800000 */
.L_x_2615:
[----:B------:R-:W-:Y:S01]  /*1c2a0*/  IMAD.MOV.U32 R12, RZ, RZ, 0x2 ;  /* 0x00000002ff0c7424 */ /* 0x000fe200078e00ff */
[----:B------:R-:W-:-:S05]  /*1c2b0*/  SEL R3, R14, RZ, P1 ;  /* 0x000000ff0e037207 */ /* 0x000fca0000800000 */
[----:B------:R-:W-:-:S04]  /*1c2c0*/  IMAD.IADD R2, R2, 0x1, R3 ;  /* 0x0000000102027824 */ /* 0x000fc800078e0203 */
[----:B------:R-:W-:-:S07]  /*1c2d0*/  IMAD.MOV.U32 R13, RZ, RZ, R2 ;  /* 0x000000ffff0d7224 */ /* 0x000fce00078e0002 */
[----:B------:R-:W-:Y:S05]  /*1c2e0*/  WARPSYNC.COLLECTIVE R15, `(.L_x_2616) ;  /* 0x000000000f087348 */ /* 0x000fea0003c00000 */
[----:B------:R0:W1:Y:S02]  /*1c2f0*/  SHFL.UP P6, R14, R13, R12, R11 ;  /* 0x0400000c0d0e7389 */ /* 0x00006400000c000b */
[----:B01----:R-:W-:Y:S01]  /*1c300*/  ENDCOLLECTIVE ;  /* 0x000000000000791b */ /* 0x003fe20003800000 */
.L_x_2616:
[----:B------:R-:W-:Y:S01]  /*1c310*/  IMAD.MOV.U32 R12, RZ, RZ, 0x4 ;  /* 0x00000004ff0c7424 */ /* 0x000fe200078e00ff */
[----:B------:R-:W-:-:S05]  /*1c320*/  SEL R3, R14, RZ, P2 ;  /* 0x000000ff0e037207 */ /* 0x000fca0001000000 */
[----:B------:R-:W-:-:S04]  /*1c330*/  IMAD.IADD R2, R2, 0x1, R3 ;  /* 0x0000000102027824 */ /* 0x000fc800078e0203 */
[----:B------:R-:W-:-:S07]  /*1c340*/  IMAD.MOV.U32 R13, RZ, RZ, R2 ;  /* 0x000000ffff0d7224 */ /* 0x000fce00078e0002 */
[----:B------:R-:W-:Y:S05]  /*1c350*/  WARPSYNC.COLLECTIVE R15, `(.L_x_2617) ;  /* 0x000000000f087348 */ /* 0x000fea0003c00000 */
[----:B------:R0:W1:Y:S02]  /*1c360*/  SHFL.UP P6, R14, R13, R12, R11 ;  /* 0x0400000c0d0e7389 */ /* 0x00006400000c000b */
[----:B01----:R-:W-:Y:S01]  /*1c370*/  ENDCOLLECTIVE ;  /* 0x000000000000791b */ /* 0x003fe20003800000 */
.L_x_2617:
[----:B------:R-:W-:Y:S01]  /*1c380*/  IMAD.MOV.U32 R12, RZ, RZ, 0x8 ;  /* 0x00000008ff0c7424 */ /* 0x000fe200078e00ff */
[----:B------:R-:W-:-:S05]  /*1c390*/  SEL R3, R14, RZ, P3 ;  /* 0x000000ff0e037207 */ /* 0x000fca0001800000 */
[----:B------:R-:W-:-:S04]  /*1c3a0*/  IMAD.IADD R2, R2, 0x1, R3 ;  /* 0x0000000102027824 */ /* 0x000fc800078e0203 */
[----:B------:R-:W-:-:S07]  /*1c3b0*/  IMAD.MOV.U32 R13, RZ, RZ, R2 ;  /* 0x000000ffff0d7224 */ /* 0x000fce00078e0002 */
[----:B------:R-:W-:Y:S05]  /*1c3c0*/  WARPSYNC.COLLECTIVE R15, `(.L_x_2618) ;  /* 0x000000000f087348 */ /* 0x000fea0003c00000 */
[----:B------:R0:W1:Y:S02]  /*1c3d0*/  SHFL.UP P6, R14, R13, R12, R11 ;  /* 0x0400000c0d0e7389 */ /* 0x00006400000c000b */
[----:B01----:R-:W-:Y:S01]  /*1c3e0*/  ENDCOLLECTIVE ;  /* 0x000000000000791b */ /* 0x003fe20003800000 */
.L_x_2618:
[----:B------:R-:W-:Y:S01]  /*1c3f0*/  IMAD.MOV.U32 R12, RZ, RZ, 0x10 ;  /* 0x00000010ff0c7424 */ /* 0x000fe200078e00ff */
[----:B------:R-:W-:-:S05]  /*1c400*/  SEL R3, R14, RZ, P4 ;  /* 0x000000ff0e037207 */ /* 0x000fca0002000000 */
[----:B------:R-:W-:-:S04]  /*1c410*/  IMAD.IADD R2, R2, 0x1, R3 ;  /* 0x0000000102027824 */ /* 0x000fc800078e0203 */
[----:B------:R-:W-:-:S07]  /*1c420*/  IMAD.MOV.U32 R13, RZ, RZ, R2 ;  /* 0x000000ffff0d7224 */ /* 0x000fce00078e0002 */
[----:B------:R-:W-:Y:S05]  /*1c430*/  WARPSYNC.COLLECTIVE R15, `(.L_x_2619) ;  /* 0x000000000f087348 */ /* 0x000fea0003c00000 */
[----:B------:R0:W1:Y:S02]  /*1c440*/  SHFL.UP P6, R14, R13, R12, R11 ;  /* 0x0400000c0d0e7389 */ /* 0x00006400000c000b */
[----:B01----:R-:W-:Y:S01]  /*1c450*/  ENDCOLLECTIVE ;  /* 0x000000000000791b */ /* 0x003fe20003800000 */
.L_x_2619:
        /* <DEDUP_REMOVED lines=8> */
.L_x_2620:
[----:B------:R-:W-:Y:S05]  /*1c4e0*/  BRA `(.L_x_2621) ;  /* 0xffffffd800f87947 */ /* 0x000fea000383ffff */
.L_x_2565:
        /* <DEDUP_REMOVED lines=8> */
.L_x_2623:
[----:B------:R-:W-:Y:S05]  /*1c570*/  BSYNC B0 ;  /* 0x0000000000007941 */ /* 0x000fea0003800000 */
.L_x_2622:
        /* <DEDUP_REMOVED lines=9> */
.L_x_2624:
[----:B------:R-:W-:Y:S01]  /*1c610*/  IMAD.MOV.U32 R12, RZ, RZ, 0x4 ;  /* 0x00000004ff0c7424 */ /* 0x000fe200078e00ff */
[----:B------:R-:W-:-:S05]  /*1c620*/  SEL R3, R14, RZ, P2 ;  /* 0x000000ff0e037207 */ /* 0x000fca0001000000 */
[----:B------:R-:W-:-:S04]  /*1c630*/  IMAD.IADD R2, R2, 0x1, R3 ;  /* 0x0000000102027824 */ /* 0x000fc800078e0203 */
[----:B------:R-:W-:-:S07]  /*1c640*/  IMAD.MOV.U32 R13, RZ, RZ, R2 ;  /* 0x000000ffff0d7224 */ /* 0x000fce00078e0002 */
[----:B------:R-:W-:Y:S05]  /*1c650*/  WARPSYNC.COLLECTIVE R15, `(.L_x_2625) ;  /* 0x000000000f087348 */ /* 0x000fea0003c00000 */
[----:B------:R0:W1:Y:S02]  /*1c660*/  SHFL.UP P6, R14, R13, R12, R11 ;  /* 0x0400000c0d0e7389 */ /* 0x00006400000c000b */
[----:B01----:R-:W-:Y:S01]  /*1c670*/  ENDCOLLECTIVE ;  /* 0x000000000000791b */ /* 0x003fe20003800000 */
.L_x_2625:
[----:B------:R-:W-:Y:S01]  /*1c680*/  IMAD.MOV.U32 R12, RZ, RZ, 0x8 ;  /* 0x00000008ff0c7424 */ /* 0x000fe200078e00ff */
[----:B------:R-:W-:-:S05]  /*1c690*/  SEL R3, R14, RZ, P3 ;  /* 0x000000ff0e037207 */ /* 0x000fca0001800000 */
[----:B------:R-:W-:-:S04]  /*1c6a0*/  IMAD.IADD R2, R2, 0x1, R3 ;  /* 0x0000000102027824 */ /* 0x000fc800078e0203 */
[----:B------:R-:W-:-:S07]  /*1c6b0*/  IMAD.MOV.U32 R13, RZ, RZ, R2 ;  /* 0x000000ffff0d7224 */ /* 0x000fce00078e0002 */
[----:B------:R-:W-:Y:S05]  /*1c6c0*/  WARPSYNC.COLLECTIVE R15, `(.L_x_2626) ;  /* 0x000000000f087348 */ /* 0x000fea0003c00000 */
[----:B------:R0:W1:Y:S02]  /*1c6d0*/  SHFL.UP P6, R14, R13, R12, R11 ;  /* 0x0400000c0d0e7389 */ /* 0x00006400000c000b */
[----:B01----:R-:W-:Y:S01]  /*1c6e0*/  ENDCOLLECTIVE ;  /* 0x000000000000791b */ /* 0x003fe20003800000 */
.L_x_2626:
[----:B------:R-:W-:Y:S01]  /*1c6f0*/  IMAD.MOV.U32 R12, RZ, RZ, 0x10 ;  /* 0x00000010ff0c7424 */ /* 0x000fe200078e00ff */
[----:B------:R-:W-:-:S05]  /*1c700*/  SEL R3, R14, RZ, P4 ;  /* 0x000000ff0e037207 */ /* 0x000fca0002000000 */
[----:B------:R-:W-:-:S04]  /*1c710*/  IMAD.IADD R2, R2, 0x1, R3 ;  /* 0x0000000102027824 */ /* 0x000fc800078e0203 */
[----:B------:R-:W-:-:S07]  /*1c720*/  IMAD.MOV.U32 R13, RZ, RZ, R2 ;  /* 0x000000ffff0d7224 */ /* 0x000fce00078e0002 */
[----:B------:R-:W-:Y:S05]  /*1c730*/  WARPSYNC.COLLECTIVE R15, `(.L_x_2627) ;  /* 0x000000000f087348 */ /* 0x000fea0003c00000 */
[----:B------:R0:W1:Y:S02]  /*1c740*/  SHFL.UP P6, R14, R13, R12, R11 ;  /* 0x0400000c0d0e7389 */ /* 0x00006400000c000b */
[----:B01----:R-:W-:Y:S01]  /*1c750*/  ENDCOLLECTIVE ;  /* 0x000000000000791b */ /* 0x003fe20003800000 */
.L_x_2627:
        /* <DEDUP_REMOVED lines=8> */
.L_x_2628:
[----:B------:R-:W-:Y:S05]  /*1c7e0*/  BRA `(.L_x_2629) ;  /* 0xffffffd800e47947 */ /* 0x000fea000383ffff */
.L_x_2567:
[----:B------:R-:W-:Y:S01]  /*1c7f0*/  BSSY B0, `(.L_x_2630) ;  /* 0x0000006000007945 */ /* 0x000fe20003800000 */
[----:B------:R-:W-:Y:S01]  /*1c800*/  PLOP3.LUT P6, PT, P6, PT, PT, 0x8, 0x0 ;  /* 0x000000000000781c */ /* 0x000fe200037ce170 */
[----:B------:R-:W-:-:S12]  /*1c810*/  IMAD.MOV.U32 R15, RZ, RZ, -0x1 ;  /* 0xffffffffff0f7424 */ /* 0x000fd800078e00ff */
[----:B0-----:R-:W-:Y:S05]  /*1c820*/  WARPSYNC.COLLECTIVE R15, `(.L_x_2631) ;  /* 0x000000000f087348 */ /* 0x001fea0003c00000 */
[----:B------:R-:W-:Y:S01]  /*1c830*/  VOTE.ANY R14, PT, P6 ;  /* 0x00000000000e7806 */ /* 0x000fe200030e0100 */
[----:B0-----:R-:W-:Y:S06]  /*1c840*/  ENDCOLLECTIVE ;  /* 0x000000000000791b */ /* 0x001fec0003800000 */
.L_x_2631:
[----:B------:R-:W-:Y:S05]  /*1c850*/  BSYNC B0 ;  /* 0x0000000000007941 */ /* 0x000fea0003800000 */
.L_x_2630:
[----:B------:R0:W5:Y:S01]  /*1c860*/  LDL.LU R16, [R1+0xc] ;  /* 0x00000c0001107983 */ /* 0x0001620000300800 */
[----:B------:R-:W-:Y:S02]  /*1c870*/  IMAD.MOV.U32 R3, RZ, RZ, R14 ;  /* 0x000000ffff037224 */ /* 0x000fe400078e000e */
[----:B------:R-:W-:Y:S02]  /*1c880*/  IMAD.MOV.U32 R13, RZ, RZ, R5 ;  /* 0x000000ffff0d7224 */ /* 0x000fe400078e0005 */
[----:B------:R-:W1:Y:S01]  /*1c890*/  POPC R10, R3 ;  /* 0x00000003000a7309 */ /* 0x000e620000000000 */
[----:B------:R-:W-:Y:S02]  /*1c8a0*/  IMAD.MOV.U32 R11, RZ, RZ, 0x1f ;  /* 0x0000001fff0b7424 */ /* 0x000fe400078e00ff */
[----:B------:R-:W-:Y:S02]  /*1c8b0*/  IMAD.MOV.U32 R15, RZ, RZ, -0x1 ;  /* 0xffffffffff0f7424 */ /* 0x000fe400078e00ff */
[----:B01----:R-:W-:-:S07]  /*1c8c0*/  IMAD.MOV.U32 R12, RZ, RZ, R10 ;  /* 0x000000ffff0c7224 */ /* 0x003fce00078e000a */
[----:B-----5:R-:W-:Y:S05]  /*1c8d0*/  WARPSYNC.COLLECTIVE R15, `(.L_x_2632) ;  /* 0x000000000f087348 */ /* 0x020fea0003c00000 */
[----:B------:R0:W1:Y:S02]  /*1c8e0*/  SHFL.IDX P6, R14, R13, R12, R11 ;  /* 0x0000000c0d0e7389 */ /* 0x00006400000c000b */
[----:B01---5:R-:W-:Y:S01]  /*1c8f0*/  ENDCOLLECTIVE ;  /* 0x000000000000791b */ /* 0x023fe20003800000 */
.L_x_2632:
[----:B------:R-:W-:Y:S02]  /*1c900*/  IMAD.MOV.U32 R13, RZ, RZ, R7 ;  /* 0x000000ffff0d7224 */ /* 0x000fe400078e0007 */
[----:B------:R-:W-:-:S07]  /*1c910*/  IMAD.MOV.U32 R0, RZ, RZ, R14 ;  /* 0x000000ffff007224 */ /* 0x000fce00078e000e */
[----:B------:R-:W-:Y:S05]  /*1c920*/  WARPSYNC.COLLECTIVE R15, `(.L_x_2633) ;  /* 0x000000000f087348 */ /* 0x000fea0003c00000 */
[----:B------:R0:W1:Y:S02]  /*1c930*/  SHFL.IDX P6, R14, R13, R12, R11 ;  /* 0x0000000c0d0e7389 */ /* 0x00006400000c000b */
[----:B01----:R-:W-:Y:S01]  /*1c940*/  ENDCOLLECTIVE ;  /* 0x000000000000791b */ /* 0x003fe20003800000 */
.L_x_2633:
[----:B------:R-:W-:Y:S02]  /*1c950*/  IMAD.MOV.U32 R7, RZ, RZ, R14 ;  /* 0x000000ffff077224 */ /* 0x000fe400078e000e */
[----:B------:R-:W-:-:S05]  /*1c960*/  IMAD.IADD R5, R10, 0x1, R16 ;  /* 0x000000010a057824 */ /* 0x000fca00078e0210 */
[----:B------:R1:W-:Y:S01]  /*1c970*/  STL [R1+0xc], R5 ;  /* 0x00000c0501007387 */ /* 0x0003e20000100800 */
[----:B------:R-:W-:Y:S05]  /*1c980*/  BRA `(.L_x_2634) ;  /* 0xffffffd800c47947 */ /* 0x000fea000383ffff */
.L_x_2569:
[----:B------:R-:W-:Y:S01]  /*1c990*/  BSSY B0, `(.L_x_2635) ;  /* 0x0000007000007945 */ /* 0x000fe20003800000 */
[----:B------:R-:W-:Y:S02]  /*1c9a0*/  IMAD.MOV.U32 R13, RZ, RZ, R2 ;  /* 0x000000ffff0d7224 */ /* 0x000fe400078e0002 */
[----:B------:R-:W-:Y:S02]  /*1c9b0*/  IMAD.MOV.U32 R11, RZ, RZ, 0x1f ;  /* 0x0000001fff0b7424 */ /* 0x000fe400078e00ff */
[----:B------:R-:W-:-:S07]  /*1c9c0*/  IMAD.MOV.U32 R15, RZ, RZ, -0x1 ;  /* 0xffffffffff0f7424 */ /* 0x000fce00078e00ff */
[----:B01-3--:R-:W-:Y:S05]  /*1c9d0*/  WARPSYNC.COLLECTIVE R15, `(.L_x_2636) ;  /* 0x000000000f087348 */ /* 0x00bfea0003c00000 */
[----:B------:R2:W4:Y:S02]  /*1c9e0*/  SHFL.IDX P6, R14, R13, R12, R11 ;  /* 0x0000000c0d0e7389 */ /* 0x00052400000c000b */
[----:B01234-:R-:W-:Y:S01]  /*1c9f0*/  ENDCOLLECTIVE ;  /* 0x000000000000791b */ /* 0x01ffe20003800000 */
.L_x_2636:
[----:B------:R-:W-:Y:S05]  /*1ca00*/  BSYNC B0 ;  /* 0x0000000000007941 */ /* 0x000fea0003800000 */
.L_x_2635:
[----:B------:R-:W-:Y:S01]  /*1ca10*/  IMAD.MOV.U32 R6, RZ, RZ, R14 ;  /* 0x000000ffff067224 */ /* 0x000fe200078e000e */
[----:B------:R-:W-:Y:S06]  /*1ca20*/  BRA `(.L_x_2568) ;  /* 0xffffffd800b47947 */ /* 0x000fec000383ffff */
.L_x_2575:
[----:B0-----:R0:W1:Y:S02]  /*1ca30*/  SYNCS.PHASECHK.TRANS64.TRYWAIT P0, [R0+URZ+0x28c20], R3 ;  /* 0x028c2003000075a7 */ /* 0x001064000800017f */
[----:B-1----:R-:W-:Y:S05]  /*1ca40*/  @!P0 NANOSLEEP.SYNCS 0x989680 ;  /* 0x009896800000895d */ /* 0x002fea0003900000 */
[----:B------:R-:W1:Y:S02]  /*1ca50*/  @!P0 SYNCS.PHASECHK.TRANS64 P0, [R0+URZ+0x28c20], R3 ;  /* 0x028c2003000085a7 */ /* 0x000e64000800007f */
[----:B-1----:R-:W-:Y:S05]  /*1ca60*/  @!P0 BRA `(.L_x_2575) ;  /* 0xfffffffc00f08947 */ /* 0x002fea000383ffff */
[----:B------:R-:W-:Y:S05]  /*1ca70*/  BRA `(.L_x_2637) ;  /* 0xffffffe400507947 */ /* 0x000fea000383ffff */
.L_x_2576:
        /* <DEDUP_REMOVED lines=11> */
.L_x_2639:
[----:B------:R-:W-:Y:S05]  /*1cb30*/  BSYNC B0 ;  /* 0x0000000000007941 */ /* 0x000fea0003800000 */
.L_x_2638:
[----:B------:R-:W-:Y:S05]  /*1cb40*/  BRA `(.L_x_2640) ;  /* 0xffffffe400387947 */ /* 0x000fea000383ffff */
.L_x_2579:
[----:B------:R-:W-:Y:S01]  /*1cb50*/  BSSY B1, `(.L_x_2641) ;  /* 0x0000006000017945 */ /* 0x000fe20003800000 */
[----:B------:R-:W-:-:S07]  /*1cb60*/  IMAD.MOV.U32 R15, RZ, RZ, -0x1 ;  /* 0xffffffffff0f7424 */ /* 0x000fce00078e00ff */
[----:B01----:R-:W-:Y:S05]  /*1cb70*/  WARPSYNC.COLLECTIVE R15, `(.L_x_2642) ;  /* 0x000000000f0c7348 */ /* 0x003fea0003c00000 */
[----:B------:R-:W-:Y:S02]  /*1cb80*/  ELECT P6, UR62, PT ;  /* 0x00000000003e782f */ /* 0x000fe400038c0000 */
[----:B------:R-:W-:Y:S01]  /*1cb90*/  MOV R14, UR62 ;  /* 0x0000003e000e7c02 */ /* 0x000fe20008000f00 */
[----:B01----:R-:W-:Y:S10]  /*1cba0*/  ENDCOLLECTIVE ;  /* 0x000000000000791b */ /* 0x003ff40003800000 */
.L_x_2642:
[----:B------:R-:W-:Y:S05]  /*1cbb0*/  BSYNC B1 ;  /* 0x0000000000017941 */ /* 0x000fea0003800000 */
.L_x_2641:
[----:B------:R-:W-:Y:S05]  /*1cbc0*/  BRA `(.L_x_2643) ;  /* 0xffffffe400307947 */ /* 0x000fea000383ffff */
.L_x_2581:
[----:B0-----:R0:W1:Y:S02]  /*1cbd0*/  SYNCS.PHASECHK.TRANS64.TRYWAIT P0, [R6+URZ], R5 ;  /* 0x00000005060075a7 */ /* 0x001064000800017f */
[----:B-1----:R-:W-:Y:S05]  /*1cbe0*/  @!P0 NANOSLEEP.SYNCS 0x989680 ;  /* 0x009896800000895d */ /* 0x002fea0003900000 */
[----:B------:R-:W1:Y:S02]  /*1cbf0*/  @!P0 SYNCS.PHASECHK.TRANS64 P0, [R6+URZ], R5 ;  /* 0x00000005060085a7 */ /* 0x000e64000800007f */
[----:B-1----:R-:W-:Y:S05]  /*1cc00*/  @!P0 BRA `(.L_x_2581) ;  /* 0xfffffffc00f08947 */ /* 0x002fea000383ffff */
[----:B------:R-:W-:Y:S05]  /*1cc10*/  BRA `(.L_x_2644) ;  /* 0xffffffe4006c7947 */ /* 0x000fea000383ffff */
.L_x_2582:
[----:B-1----:R1:W2:Y:S02]  /*1cc20*/  SYNCS.PHASECHK.TRANS64.TRYWAIT P0, [R7+URZ], R2 ;  /* 0x00000002070075a7 */ /* 0x0022a4000800017f */
[----:B--2---:R-:W-:Y:S05]  /*1cc30*/  @!P0 NANOSLEEP.SYNCS 0x989680 ;  /* 0x009896800000895d */ /* 0x004fea0003900000 */
[----:B------:R-:W2:Y:S02]  /*1cc40*/  @!P0 SYNCS.PHASECHK.TRANS64 P0, [R7+URZ], R2 ;  /* 0x00000002070085a7 */ /* 0x000ea4000800007f */
[----:B--2---:R-:W-:Y:S05]  /*1cc50*/  @!P0 BRA `(.L_x_2582) ;  /* 0xfffffffc00f08947 */ /* 0x004fea000383ffff */
[----:B------:R-:W-:Y:S05]  /*1cc60*/  BRA `(.L_x_2645) ;  /* 0xffffffe400607947 */ /* 0x000fea000383ffff */
.L_x_2584:
[----:B--2---:R2:W3:Y:S02]  /*1cc70*/  SYNCS.PHASECHK.TRANS64.TRYWAIT P0, [R4+URZ], R5 ;  /* 0x00000005040075a7 */ /* 0x0044e4000800017f */
[----:B---3--:R-:W-:Y:S05]  /*1cc80*/  @!P0 NANOSLEEP.SYNCS 0x989680 ;  /* 0x009896800000895d */ /* 0x008fea0003900000 */
[----:B------:R-:W3:Y:S02]  /*1cc90*/  @!P0 SYNCS.PHASECHK.TRANS64 P0, [R4+URZ], R5 ;  /* 0x00000005040085a7 */ /* 0x000ee4000800007f */
[----:B---3--:R-:W-:Y:S05]  /*1cca0*/  @!P0 BRA `(.L_x_2584) ;  /* 0xfffffffc00f08947 */ /* 0x008fea000383ffff */
[----:B------:R-:W-:Y:S05]  /*1ccb0*/  BRA `(.L_x_2646) ;  /* 0xffffffe400687947 */ /* 0x000fea000383ffff */
.L_x_2647:
        /* <DEDUP_REMOVED lines=12> */
.L_x_6047:


//--------------------- .text._ZN7cutlass13device_kernelIN5flash11enable_sm90INS1_16FlashAttnFwdSm90INS1_25CollectiveMainloopFwdSm90ILi2EN4cute5tupleIJNS5_1CILi1EEES8_S8_EEENS6_IJNS7_ILi64EEESA_SA_EEELi512ENS_10bfloat16_tEfNS_4arch4Sm90ELb0ELb1ELb1ELb1ELb0ELb1ELb0ELb0ELb0ELb1ELb1ELb0EEENS1_21CollectiveEpilogueFwdINS6_IJSA_NS7_ILi512EEESA_EEES9_SC_SE_Li256ELb1ELb1ELb1ELb0EEENS1_36VarlenDynamicPersistentTileSchedulerILi64ELi64ELi256ELi128ELb1ELb1ELb1ELb1ELb0ELb1EEEEEEEEEvNT_6ParamsE --------------------------
	.section	.text._ZN7cutlass13device_kernelIN5flash11enable_sm90INS1_16FlashAttnFwdSm90INS1_25CollectiveMainloopFwdSm90ILi2EN4cute5tupleIJNS5_1CILi1EEES8_S8_EEENS6_IJNS7_ILi64EEESA_SA_EEELi512ENS_10bfloat16_tEfNS_4arch4Sm90ELb0ELb1ELb1ELb1ELb0ELb1ELb0ELb0ELb0ELb1ELb1ELb0EEENS1_21CollectiveEpilogueFwdINS6_IJSA_NS7_ILi512EEESA_EEES9_SC_SE_Li256ELb1ELb1ELb1ELb0EEENS1_36VarlenDynamicPersistentTileSchedulerILi64ELi64ELi256ELi128ELb1ELb1ELb1ELb1ELb0ELb1EEEEEEEEEvNT_6ParamsE,"ax",@progbits
	.align	128
.text._ZN7cutlass13device_kernelIN5flash11enable_sm90INS1_16FlashAttnFwdSm90INS1_25CollectiveMainloopFwdSm90ILi2EN4cute5tupleIJNS5_1CILi1EEES8_S8_EEENS6_IJNS7_ILi64EEESA_SA_EEELi512ENS_10bfloat16_tEfNS_4arch4Sm90ELb0ELb1ELb1ELb1ELb0ELb1ELb0ELb0ELb0ELb1ELb1ELb0EEENS1_21CollectiveEpilogueFwdINS6_IJSA_NS7_ILi512EEESA_EEES9_SC_SE_Li256ELb1ELb1ELb1ELb0EEENS1_36VarlenDynamicPersistentTileSchedulerILi64ELi64ELi256ELi128ELb1ELb1ELb1ELb1ELb0ELb1EEEEEEEEEvNT_6ParamsE:
        .type           _ZN7cutlass13device_kernelIN5flash11enable_sm90INS1_16FlashAttnFwdSm90INS1_25CollectiveMainloopFwdSm90ILi2EN4cute5tupleIJNS5_1CILi1EEES8_S8_EEENS6_IJNS7_ILi64EEESA_SA_EEELi512ENS_10bfloat16_tEfNS_4arch4Sm90ELb0ELb1ELb1ELb1ELb0ELb1ELb0ELb0ELb0ELb1ELb1ELb0EEENS1_21CollectiveEpilogueFwdINS6_IJSA_NS7_ILi512EEESA_EEES9_SC_SE_Li256ELb1ELb1ELb1ELb0EEENS1_36VarlenDynamicPersistentTileSchedulerILi64ELi64ELi256ELi128ELb1ELb1ELb1ELb1ELb0ELb1EEEEEEEEEvNT_6ParamsE,@function
        .size           _ZN7cutlass13device_kernelIN5flash11enable_sm90INS1_16FlashAttnFwdSm90INS1_25CollectiveMainloopFwdSm90ILi2EN4cute5tupleIJNS5_1CILi1EEES8_S8_EEENS6_IJNS7_ILi64EEESA_SA_EEELi512ENS_10bfloat16_tEfNS_4arch4Sm90ELb0ELb1ELb1ELb1ELb0ELb1ELb0ELb0ELb0ELb1ELb1ELb0EEENS1_21CollectiveEpilogueFwdINS6_IJSA_NS7_ILi512EEESA_EEES9_SC_SE_Li256ELb1ELb1ELb1ELb0EEENS1_36VarlenDynamicPersistentTileSchedulerILi64ELi64ELi256ELi128ELb1ELb1ELb1ELb1ELb0ELb1EEEEEEEEEvNT_6ParamsE,(.L_x_6048 - _ZN7cutlass13device_kernelIN5flash11enable_sm90INS1_16FlashAttnFwdSm90INS1_25CollectiveMainloopFwdSm90ILi2EN4cute5tupleIJNS5_1CILi1EEES8_S8_EEENS6_IJNS7_ILi64EEESA_SA_EEELi512ENS_10bfloat16_tEfNS_4arch4Sm90ELb0ELb1ELb1ELb1ELb0ELb1ELb0ELb0ELb0ELb1ELb1ELb0EEENS1_21CollectiveEpilogueFwdINS6_IJSA_NS7_ILi512EEESA_EEES9_SC_SE_Li256ELb1ELb1ELb1ELb0EEENS1_36VarlenDynamicPersistentTileSchedulerILi64ELi64ELi256ELi128ELb1ELb1ELb1ELb1ELb0ELb1EEEEEEEEEvNT_6ParamsE)
        .other          _ZN7cutlass13device_kernelIN5flash11enable_sm90INS1_16FlashAttnFwdSm90INS1_25CollectiveMainloopFwdSm90ILi2EN4cute5tupleIJNS5_1CILi1EEES8_S8_EEENS6_IJNS7_ILi64EEESA_SA_EEELi512ENS_10bfloat16_tEfNS_4arch4Sm90ELb0ELb1ELb1ELb1ELb0ELb1ELb0ELb0ELb0ELb1ELb1ELb0EEENS1_21CollectiveEpilogueFwdINS6_IJSA_NS7_ILi512EEESA_EEES9_SC_SE_Li256ELb1ELb1ELb1ELb0EEENS1_36VarlenDynamicPersistentTileSchedulerILi64ELi64ELi256ELi128ELb1ELb1ELb1ELb1ELb0ELb1EEEEEEEEEvNT_6ParamsE,@"STO_CUDA_ENTRY STV_DEFAULT"
_ZN7cutlass13device_kernelIN5flash11enable_sm90INS1_16FlashAttnFwdSm90INS1_25CollectiveMainloopFwdSm90ILi2EN4cute5tupleIJNS5_1CILi1EEES8_S8_EEENS6_IJNS7_ILi64EEESA_SA_EEELi512ENS_10bfloat16_tEfNS_4arch4Sm90ELb0ELb1ELb1ELb1ELb0ELb1ELb0ELb0ELb0ELb1ELb1ELb0EEENS1_21CollectiveEpilogueFwdINS6_IJSA_NS7_ILi512EEESA_EEES9_SC_SE_Li256ELb1ELb1ELb1ELb0EEENS1_36VarlenDynamicPersistentTileSchedulerILi64ELi64ELi256ELi128ELb1ELb1ELb1ELb1ELb0ELb1EEEEEEEEEvNT_6ParamsE:
        /* <DEDUP_REMOVED lines=24> */
.L_x_2649:
[----:B------:R-:W-:Y:S05]  /*0180*/  BSYNC B0 ;  /* 0x0000000000007941 */ /* 0x000fea0003800000 */
.L_x_2648:
        /* <DEDUP_REMOVED lines=37> */
.L_x_2650:
        /* <DEDUP_REMOVED lines=22> */
.L_x_2651:
        /* <DEDUP_REMOVED lines=18> */
.L_x_2652:
        /* <DEDUP_REMOVED lines=22> */
.L_x_2653:
        /* <DEDUP_REMOVED lines=22> */
.L_x_2654:
        /* <DEDUP_REMOVED lines=8> */
.L_x_2657:
        /* <DEDUP_REMOVED lines=18> */
[----:B------:R-:W-:Y:S01]  /*0ac0*/  VIADD R6, R6, 0xffffff80 ;  /* 0xffffff8006067836 */ /* 0x000fe20000000000 */
[----:B------:R-:W-:Y:S01]  /*0ad0*/  CS2R R18, SRZ ;  /* 0x0000000000127805 */ /* 0x000fe2000001ff00 */
[----:B------:R-:W-:Y:S01]  /*0ae0*/  IMAD.MOV.U32 R198, RZ, RZ, 0x40 ;  /* 0x00000040ffc67424 */ /* 0x000fe200078e00ff */
[----:B------:R-:W-:Y:S01]  /*0af0*/  ULOP3.LUT UR37, UR36, 0x1, URZ, 0xfc, !UPT ;  /* 0x0000000124257892 */ /* 0x000fe2000f8efc3f */
[----:B------:R-:W-:Y:S01]  /*0b00*/  IMAD.MOV.U32 R217, RZ, RZ, RZ ;  /* 0x000000ffffd97224 */ /* 0x000fe200078e00ff */
[----:B------:R-:W-:Y:S01]  /*0b10*/  SHF.R.S32.HI R3, RZ, 0x1f, R6 ;  /* 0x0000001fff037819 */ /* 0x000fe20000011406 */
[----:B------:R-:W-:Y:S02]  /*0b20*/  IMAD.MOV.U32 R185, RZ, RZ, RZ ;  /* 0x000000ffffb97224 */ /* 0x000fe400078e00ff */
[----:B------:R-:W-:Y:S01]  /*0b30*/  IMAD.MOV.U32 R187, RZ, RZ, RZ ;  /* 0x000000ffffbb7224 */ /* 0x000fe200078e00ff */
        /* <DEDUP_REMOVED lines=8> */
[----:B------:R-:W-:Y:S01]  /*0bc0*/  LOP3.LUT R9, R7, 0xffffff80, RZ, 0xc0, !PT ;  /* 0xffffff8007097812 */ /* 0x000fe200078ec0ff */
[C---:B------:R-:W-:Y:S01]  /*0bd0*/  IMAD.IADD R13, R6.reuse, 0x1, -R13 ;  /* 0x00000001060d7824 */ /* 0x040fe200078e0a0d */
[--C-:B------:R-:W-:Y:S01]  /*0be0*/  SHF.R.S32.HI R203, RZ, 0x5, R4.reuse ;  /* 0x00000005ffcb7819 */ /* 0x100fe20000011404 */
[----:B------:R-:W-:Y:S01]  /*0bf0*/  IMAD.IADD R3, R6, 0x1, -R3 ;  /* 0x0000000106037824 */ /* 0x000fe200078e0a03 */
[----:B------:R-:W-:Y:S01]  /*0c00*/  LEA.HI R0, R0, R5, RZ, 0x1 ;  /* 0x0000000500007211 */ /* 0x000fe200078f08ff */
[----:B------:R-:W-:Y:S01]  /*0c10*/  IMAD.IADD R9, R6, 0x1, -R9 ;  /* 0x0000000106097824 */ /* 0x000fe200078e0a09 */
[----:B------:R-:W-:Y:S01]  /*0c20*/  LOP3.LUT R11, R10, 0xfffffffc, RZ, 0xc0, !PT ;  /* 0xfffffffc0a0b7812 */ /* 0x000fe200078ec0ff */
[----:B------:R-:W-:Y:S01]  /*0c30*/  IMAD.SHL.U32 R193, R13, 0x8, RZ ;  /* 0x000000080dc17824 */ /* 0x000fe200078e00ff */
[----:B------:R-:W-:Y:S02]  /*0c40*/  SHF.R.S32.HI R4, RZ, 0x1f, R4 ;  /* 0x0000001fff047819 */ /* 0x000fe40000011404 */
[----:B------:R-:W-:Y:S01]  /*0c50*/  SHF.R.S32.HI R8, RZ, 0x1f, R3 ;  /* 0x0000001fff087819 */ /* 0x000fe20000011403 */
[----:B------:R-:W-:Y:S01]  /*0c60*/  IMAD.IADD R188, R6, 0x1, -R11 ;  /* 0x0000000106bc7824 */ /* 0x000fe200078e0a0b */
[----:B------:R-:W-:Y:S01]  /*0c70*/  LOP3.LUT R0, R0, 0x1ffffffe, RZ, 0xc0, !PT ;  /* 0x1ffffffe00007812 */ /* 0x000fe200078ec0ff */
[C---:B------:R-:W-:Y:S01]  /*0c80*/  VIADD R212, R193.reuse, 0x40 ;  /* 0x00000040c1d47836 */ /* 0x040fe20000000000 */
[----:B------:R-:W-:Y:S01]  /*0c90*/  LEA.HI R4, R4, R203, RZ, 0x2 ;  /* 0x000000cb04047211 */ /* 0x000fe200078f10ff */
[----:B------:R-:W-:Y:S01]  /*0ca0*/  VIADD R210, R193, 0xc0 ;  /* 0x000000c0c1d27836 */ /* 0x000fe20000000000 */
[----:B------:R-:W-:Y:S01]  /*0cb0*/  SHF.R.S32.HI R6, RZ, 0x1f, R9 ;  /* 0x0000001fff067819 */ /* 0x000fe20000011409 */
[----:B------:R-:W-:Y:S01]  /*0cc0*/  IMAD.IADD R0, R5, 0x1, -R0 ;  /* 0x0000000105007824 */ /* 0x000fe200078e0a00 */
[----:B------:R-:W-:Y:S01]  /*0cd0*/  LEA.HI R12, R8, R3, RZ, 0x3 ;  /* 0x00000003080c7211 */ /* 0x000fe200078f18ff */
[C---:B------:R-:W-:Y:S01]  /*0ce0*/  VIADD R211, R193.reuse, 0x80 ;  /* 0x00000080c1d37836 */ /* 0x040fe20000000000 */
[----:B------:R-:W-:Y:S01]  /*0cf0*/  SHF.R.S32.HI R20, RZ, 0x7, R7 ;  /* 0x00000007ff147819 */ /* 0x000fe20000011407 */
[----:B------:R-:W-:Y:S01]  /*0d00*/  IMAD.SHL.U32 R0, R0, 0x8, RZ ;  /* 0x0000000800007824 */ /* 0x000fe200078e00ff */
[----:B------:R-:W-:Y:S01]  /*0d10*/  LOP3.LUT R4, R4, 0x3ffffc, RZ, 0xc0, !PT ;  /* 0x003ffffc04047812 */ /* 0x000fe200078ec0ff */
[----:B------:R-:W-:Y:S01]  /*0d20*/  VIADD R209, R193, 0x100 ;  /* 0x00000100c1d17836 */ /* 0x000fe20000000000 */
[----:B------:R-:W-:Y:S01]  /*0d30*/  LEA.HI R5, R6, R9, RZ, 0x2 ;  /* 0x0000000906057211 */ /* 0x000fe200078f10ff */
[----:B------:R-:W-:Y:S01]  /*0d40*/  IMAD R15, R20, 0x100, R3 ;  /* 0x00000100140f7824 */ /* 0x000fe200078e0203 */
[C---:B------:R-:W-:Y:S01]  /*0d50*/  LOP3.LUT R14, R12.reuse, 0xfffffff8, RZ, 0xc0, !PT ;  /* 0xfffffff80c0e7812 */ /* 0x040fe200078ec0ff */
[----:B------:R-:W-:Y:S01]  /*0d60*/  IMAD.IADD R4, R203, 0x1, -R4 ;  /* 0x00000001cb047824 */ /* 0x000fe200078e0a04 */
[----:B------:R-:W-:Y:S01]  /*0d70*/  SHF.R.S32.HI R184, RZ, 0x2, R10 ;  /* 0x00000002ffb87819 */ /* 0x000fe2000001140a */
[----:B------:R-:W-:Y:S01]  /*0d80*/  IMAD.SHL.U32 R12, R12, 0x40, RZ ;  /* 0x000000400c0c7824 */ /* 0x000fe200078e00ff */
[--C-:B------:R-:W-:Y:S01]  /*0d90*/  SHF.R.S32.HI R8, RZ, 0x2, R5.reuse ;  /* 0x00000002ff087819 */ /* 0x100fe20000011405 */
[----:B------:R-:W-:Y:S01]  /*0da0*/  IMAD.IADD R14, R3, 0x1, -R14 ;  /* 0x00000001030e7824 */ /* 0x000fe200078e0a0e */
[----:B------:R-:W-:Y:S01]  /*0db0*/  SHF.R.S32.HI R11, RZ, 0x1f, R5 ;  /* 0x0000001fff0b7819 */ /* 0x000fe20000011405 */
[----:B------:R-:W-:Y:S01]  /*0dc0*/  IMAD R17, R4, 0x10, R15 ;  /* 0x0000001004117824 */ /* 0x000fe200078e020f */
[----:B------:R-:W-:Y:S01]  /*0dd0*/  LOP3.LUT R4, R5, 0x7ffffffc, RZ, 0xc0, !PT ;  /* 0x7ffffffc05047812 */ /* 0x000fe200078ec0ff */
[----:B------:R-:W-:Y:S01]  /*0de0*/  VIADD R15, R184, 0x20 ;  /* 0x00000020b80f7836 */ /* 0x000fe20000000000 */
[----:B------:R-:W-:Y:S01]  /*0df0*/  LEA.HI R11, R11, R8, RZ, 0x3 ;  /* 0x000000080b0b7211 */ /* 0x000fe200078f18ff */
[----:B------:R-:W-:Y:S01]  /*0e00*/  IMAD.SHL.U32 R3, R14, 0x40, RZ ;  /* 0x000000400e037824 */ /* 0x000fe200078e00ff */
[----:B------:R-:W-:Y:S01]  /*0e10*/  LOP3.LUT R12, R12, 0x7ffffe00, RZ, 0xc0, !PT ;  /* 0x7ffffe000c0c7812 */ /* 0x000fe200078ec0ff */
[----:B------:R-:W-:Y:S01]  /*0e20*/  STL [R1+0x48], R20 ;  /* 0x0000481401007387 */ /* 0x000fe20000100800 */
        /* <DEDUP_REMOVED lines=10> */
[----:B------:R-:W-:Y:S01]  /*0ed0*/  SHF.R.U32.HI R3, RZ, 0x3, R3 ;  /* 0x00000003ff037819 */ /* 0x000fe20000011603 */
[----:B------:R-:W-:Y:S01]  /*0ee0*/  IMAD.SHL.U32 R5, R5, 0x40, RZ ;  /* 0x0000004005057824 */ /* 0x000fe200078e00ff */
[----:B------:R-:W-:Y:S01]  /*0ef0*/  LEA.HI R7, R7, R20, RZ, 0x1 ;  /* 0x0000001407077211 */ /* 0x000fe200078f08ff */
[----:B------:R-:W-:Y:S01]  /*0f00*/  IMAD.SHL.U32 R16, R188, 0x8, RZ ;  /* 0x00000008bc107824 */ /* 0x000fe200078e00ff */
[----:B------:R-:W-:Y:S01]  /*0f10*/  LEA.HI R6, R6, R9, RZ, 0x5 ;  /* 0x0000000906067211 */ /* 0x000fe200078f28ff */
[----:B------:R0:W-:Y:S01]  /*0f20*/  STL [R1+0x6c], R8 ;  /* 0x00006c0801007387 */ /* 0x0001e20000100800 */
[----:B------:R-:W-:Y:S01]  /*0f30*/  LOP3.LUT R3, R0, R3, RZ, 0x3c, !PT ;  /* 0x0000000300037212 */ /* 0x000fe200078e3cff */
[----:B------:R-:W-:Y:S01]  /*0f40*/  IMAD.SHL.U32 R186, R4, 0x2, RZ ;  /* 0x0000000204ba7824 */ /* 0x000fe200078e00ff */
[----:B------:R-:W-:-:S02]  /*0f50*/  LOP3.LUT R7, R7, 0xfffffe, RZ, 0xc0, !PT ;  /* 0x00fffffe07077812 */ /* 0x000fc400078ec0ff */
[----:B------:R-:W-:Y:S02]  /*0f60*/  LOP3.LUT R15, R15, 0x1c0, RZ, 0xc0, !PT ;  /* 0x000001c00f0f7812 */ /* 0x000fe400078ec0ff */
[----:B------:R-:W-:Y:S01]  /*0f70*/  SHF.R.S32.HI R6, RZ, 0x5, R6 ;  /* 0x00000005ff067819 */ /* 0x000fe20000011406 */
[----:B------:R-:W-:Y:S01]  /*0f80*/  IMAD.IADD R7, R20, 0x1, -R7 ;  /* 0x0000000114077824 */ /* 0x000fe200078e0a07 */
[----:B------:R-:W-:Y:S02]  /*0f90*/  SHF.R.U32.HI R9, RZ, 0x3, R15 ;  /* 0x00000003ff097819 */ /* 0x000fe4000001160f */
[----:B0-----:R-:W-:Y:S01]  /*0fa0*/  LOP3.LUT R8, R5, 0xfffffe00, RZ, 0xc0, !PT ;  /* 0xfffffe0005087812 */ /* 0x001fe200078ec0ff */
[----:B------:R-:W-:Y:S01]  /*0fb0*/  IMAD.IADD R5, R12, 0x1, R3 ;  /* 0x000000010c057824 */ /* 0x000fe200078e0203 */
[----:B------:R-:W-:Y:S01]  /*0fc0*/  SHF.R.S32.HI R3, RZ, 0x1f, R10 ;  /* 0x0000001fff037819 */ /* 0x000fe2000001140a */
[----:B------:R-:W-:Y:S01]  /*0fd0*/  IMAD R191, R6, 0x10, R11 ;  /* 0x0000001006bf7824 */ /* 0x000fe200078e020b */
[----:B------:R-:W-:Y:S01]  /*0fe0*/  LOP3.LUT R15, R15, 0x38, R16, 0xf8, !PT ;  /* 0x000000380f0f7812 */ /* 0x000fe200078ef810 */
[----:B------:R-:W-:Y:S01]  /*0ff0*/  IMAD.SHL.U32 R6, R7, 0x100, RZ ;  /* 0x0000010007067824 */ /* 0x000fe200078e00ff */
[----:B------:R-:W-:Y:S01]  /*1000*/  LEA.HI R0, R188, R188, RZ, 0x1 ;  /* 0x000000bcbc007211 */ /* 0x000fe200078f08ff */
[----:B------:R-:W-:Y:S01]  /*1010*/  IMAD R196, R5, 0x2, R2 ;  /* 0x0000000205c47824 */ /* 0x000fe200078e0202 */
[----:B------:R-:W-:Y:S01]  /*1020*/  LEA.HI R3, R3, R184, RZ, 0x3 ;  /* 0x000000b803037211 */ /* 0x000fe200078f18ff */
[----:B------:R-:W-:Y:S01]  /*1030*/  IMAD.IADD R194, R186, 0x1, R6 ;  /* 0x00000001bac27824 */ /* 0x000fe200078e0206 */
[----:B------:R-:W-:Y:S01]  /*1040*/  LOP3.LUT R15, R8, R15, R9, 0xf6, !PT ;  /* 0x0000000f080f7212 */ /* 0x000fe200078ef609 */
[----:B------:R-:W-:Y:S01]  /*1050*/  STL [R1+0x68], R6 ;  /* 0x0000680601007387 */ /* 0x000fe20000100800 */
[----:B------:R-:W-:Y:S01]  /*1060*/  LOP3.LUT R9, R0, 0x1ffffffe, RZ, 0xc0, !PT ;  /* 0x1ffffffe00097812 */ /* 0x000fe200078ec0ff */
[C---:B------:R-:W-:Y:S01]  /*1070*/  VIADD R24, R194.reuse, 0x10 ;  /* 0x00000010c2187836 */ /* 0x040fe20000000000 */
[----:B------:R-:W-:Y:S01]  /*1080*/  LOP3.LUT R3, R3, 0xfffffff8, RZ, 0xc0, !PT ;  /* 0xfffffff803037812 */ /* 0x000fe200078ec0ff */
[----:B------:R-:W-:Y:S01]  /*1090*/  VIADD R21, R194, 0x28 ;  /* 0x00000028c2157836 */ /* 0x000fe20000000000 */
[----:B------:R-:W-:Y:S01]  /*10a0*/  SHF.R.S32.HI R4, RZ, 0x1f, R212 ;  /* 0x0000001fff047819 */ /* 0x000fe200000114d4 */
[----:B------:R-:W-:Y:S01]  /*10b0*/  IMAD.IADD R0, R188, 0x1, -R9 ;  /* 0x00000001bc007824 */ /* 0x000fe200078e0a09 */
[----:B------:R-:W-:Y:S01]  /*10c0*/  SHF.R.S32.HI R4, RZ, 0x1f, R210 ;  /* 0x0000001fff047819 */ /* 0x000fe200000114d2 */
[----:B------:R-:W-:Y:S01]  /*10d0*/  IMAD R4, R15, 0x2, R2 ;  /* 0x000000020f047824 */ /* 0x000fe200078e0202 */
[----:B------:R-:W-:Y:S01]  /*10e0*/  R2P PR, R14, 0x6 ;  /* 0x000000060e007804 */ /* 0x000fe20000000000 */
[----:B------:R-:W-:Y:S01]  /*10f0*/  IMAD.IADD R195, R184, 0x1, -R3 ;  /* 0x00000001b8c37824 */ /* 0x000fe200078e0a03 */
[----:B------:R-:W-:Y:S01]  /*1100*/  SHF.R.S32.HI R3, RZ, 0x1f, R211 ;  /* 0x0000001fff037819 */ /* 0x000fe200000114d3 */
[C---:B------:R-:W-:Y:S01]  /*1110*/  VIADD R14, R194.reuse, 0x40 ;  /* 0x00000040c20e7836 */ /* 0x040fe20000000000 */
[----:B------:R-:W-:Y:S01]  /*1120*/  SHF.R.S32.HI R3, RZ, 0x1f, R209 ;  /* 0x0000001fff037819 */ /* 0x000fe200000114d1 */
[C---:B------:R-:W-:Y:S01]  /*1130*/  VIADD R11, R194.reuse, 0x58 ;  /* 0x00000058c20b7836 */ /* 0x040fe20000000000 */
[----:B------:R0:W-:Y:S01]  /*1140*/  STL [R1+0x64], R4 ;  /* 0x0000640401007387 */ /* 0x0001e20000100800 */
[----:B------:R-:W-:Y:S01]  /*1150*/  VIADD R8, R194, 0x70 ;  /* 0x00000070c2087836 */ /* 0x000fe20000000000 */
        /* <DEDUP_REMOVED lines=9> */
[C---:B0-----:R-:W-:Y:S01]  /*11f0*/  VIADD R4, R194.reuse, 0x88 ;  /* 0x00000088c2047836 */ /* 0x041fe20000000000 */
[----:B------:R-:W-:Y:S01]  /*1200*/  SHF.R.S32.HI R0, RZ, 0x1f, R8 ;  /* 0x0000001fff007819 */ /* 0x000fe20000011408 */
[----:B------:R-:W-:Y:S01]  /*1210*/  VIADD R228, R194, 0xb0 ;  /* 0x000000b0c2e47836 */ /* 0x000fe20000000000 */
[----:B------:R-:W-:Y:S01]  /*1220*/  SEL R198, R198, 0xffffffc0, !P2 ;  /* 0xffffffc0c6c67807 */ /* 0x000fe20005000000 */
        /* <DEDUP_REMOVED lines=50> */
[----:B------:R-:W-:Y:S01]  /*1550*/  IMAD.IADD R199, R199, 0x1, R198 ;  /* 0x00000001c7c77824 */ /* 0x000fe200078e02c6 */
[----:B------:R-:W-:Y:S01]  /*1560*/  SHF.R.S32.HI R0, RZ, 0x1f, R219 ;  /* 0x0000001fff007819 */ /* 0x000fe200000114db */
[----:B------:R-:W-:-:S02]  /*1570*/  VIADD R200, R188, 0x10 ;  /* 0x00000010bcc87836 */ /* 0x000fc40000000000 */
[----:B------:R-:W-:-:S07]  /*1580*/  IMAD.IADD R198, R198, 0x1, R197 ;  /* 0x00000001c6c67824 */ /* 0x000fce00078e02c5 */
.L_x_2876:
[----:B------:R-:W-:Y:S01]  /*1590*/  ULDC.64 UR4, c[0x0][0xa28] ;  /* 0x00028a0000047ab9 */ /* 0x000fe20000000a00 */
[----:B01--4-:R-:W0:Y:S01]  /*15a0*/  LDC.64 R4, c[0x0][0xa08] ;  /* 0x00028200ff047b82 */ /* 0x013e220000000a00 */
[----:B------:R-:W-:Y:S01]  /*15b0*/  ISETP.NE.U32.AND P0, PT, RZ, UR4, PT ;  /* 0x00000004ff007c0c */ /* 0x000fe2000bf05070 */
[----:B------:R-:W-:Y:S01]  /*15c0*/  IMAD.MOV.U32 R10, RZ, RZ, RZ ;  /* 0x000000ffff0a7224 */ /* 0x000fe200078e00ff */
[----:B------:R-:W-:Y:S01]  /*15d0*/  ULDC.64 UR6, c[0x0][0xa20] ;  /* 0x0002880000067ab9 */ /* 0x000fe20000000a00 */
[----:B------:R-:W-:Y:S01]  /*15e0*/  IMAD.MOV.U32 R24, RZ, RZ, RZ ;  /* 0x000000ffff187224 */ /* 0x000fe200078e00ff */
[----:B------:R-:W-:Y:S01]  /*15f0*/  ISETP.NE.AND.EX P0, PT, RZ, UR5, PT, P0 ;  /* 0x00000005ff007c0c */ /* 0x000fe2000bf05300 */
[----:B------:R-:W-:Y:S02]  /*1600*/  ULDC.64 UR4, c[0x0][0xa18] ;  /* 0x0002860000047ab9 */ /* 0x000fe40000000a00 */
[----:B------:R-:W-:-:S04]  /*1610*/  ISETP.NE.U32.AND P1, PT, RZ, UR4, PT ;  /* 0x00000004ff007c0c */ /* 0x000fc8000bf25070 */
[----:B------:R-:W-:Y:S01]  /*1620*/  ISETP.NE.AND.EX P1, PT, RZ, UR5, PT, P1 ;  /* 0x00000005ff007c0c */ /* 0x000fe2000bf25310 */
[----:B------:R-:W-:Y:S02]  /*1630*/  ULDC.64 UR4, c[0x0][0xa08] ;  /* 0x0002820000047ab9 */ /* 0x000fe40000000a00 */
[----:B------:R-:W-:-:S03]  /*1640*/  ISETP.NE.U32.AND P3, PT, RZ, UR4, PT ;  /* 0x00000004ff007c0c */ /* 0x000fc6000bf65070 */
[----:B------:R-:W1:Y:S01]  /*1650*/  @P0 LDC.64 R6, c[0x0][0xa28] ;  /* 0x00028a00ff060b82 */ /* 0x000e620000000a00 */
[----:B------:R-:W-:Y:S01]  /*1660*/  ISETP.NE.AND.EX P3, PT, RZ, UR5, PT, P3 ;  /* 0x00000005ff007c0c */ /* 0x000fe2000bf65330 */
[----:B0-----:R-:W-:-:S06]  /*1670*/  IMAD.WIDE R4, R79, 0x4, R4 ;  /* 0x000000044f047825 */ /* 0x001fcc00078e0204 */
[----:B------:R-:W0:Y:S01]  /*1680*/  @P1 LDC.64 R8, c[0x0][0xa18] ;  /* 0x00028600ff081b82 */ /* 0x000e220000000a00 */
[----:B------:R-:W-:Y:S02]  /*1690*/  ULDC UR4, c[0x0][0x288] ;  /* 0x0000a20000047ab9 */ /* 0x000fe40000000800 */
[----:B------:R-:W-:Y:S01]  /*16a0*/  IMAD.U32 R22, RZ, RZ, UR4 ;  /* 0x00000004ff167e24 */ /* 0x000fe2000f8e00ff */
[----:B------:R-:W-:Y:S02]  /*16b0*/  ULDC.64 UR4, c[0x0][0x418] ;  /* 0x0001060000047ab9 */ /* 0x000fe40000000a00 */
[----:B--2---:R2:W5:Y:S01]  /*16c0*/  @P3 LDG.E R24, desc[UR42][R4.64] ;  /* 0x0000002a04183981 */ /* 0x004562000c1e1900 */
[----:B-1----:R-:W-:-:S05]  /*16d0*/  @P0 IMAD.WIDE R6, R79, 0x4, R6 ;  /* 0x000000044f060825 */ /* 0x002fca00078e0206 */
[----:B------:R2:W5:Y:S01]  /*16e0*/  @P0 LDG.E R10, desc[UR42][R6.64] ;  /* 0x0000002a060a0981 */ /* 0x000562000c1e1900 */
[----:B0-----:R-:W-:-:S05]  /*16f0*/  @P1 IMAD.WIDE R8, R79, 0x4, R8 ;  /* 0x000000044f081825 */ /* 0x001fca00078e0208 */
[----:B------:R2:W5:Y:S01]  /*1700*/  @P1 LDG.E R22, desc[UR42][R8.64] ;  /* 0x0000002a08161981 */ /* 0x000562000c1e1900 */
[----:B------:R-:W-:Y:S01]  /*1710*/  UISETP.NE.U32.AND UP0, UPT, UR4, URZ, UPT ;  /* 0x0000003f0400728c */ /* 0x000fe2000bf05070 */
[C---:B------:R-:W-:Y:S02]  /*1720*/  LOP3.LUT R3, R78.reuse, 0xff000000, RZ, 0xc0, !PT ;  /* 0xff0000004e037812 */ /* 0x040fe400078ec0ff */
[----:B------:R-:W-:Y:S01]  /*1730*/  ULDC UR4, c[0x0][0x424] ;  /* 0x0001090000047ab9 */ /* 0x000fe20000000800 */
[----:B------:R-:W-:Y:S01]  /*1740*/  UISETP.NE.AND.EX UP0, UPT, UR5, URZ, UPT, UP0 ;  /* 0x0000003f0500728c */ /* 0x000fe2000bf05300 */
[----:B------:R-:W-:Y:S02]  /*1750*/  ISETP.NE.U32.AND P2, PT, RZ, UR6, PT ;  /* 0x00000006ff007c0c */ /* 0x000fe4000bf45070 */
[----:B------:R-:W-:Y:S01]  /*1760*/  ULDC UR5, c[0x0][0x2f0] ;  /* 0x0000bc0000057ab9 */ /* 0x000fe20000000800 */
[----:B------:R-:W-:Y:S01]  /*1770*/  USEL UR4, UR4, 0x1, UP0 ;  /* 0x0000000104047887 */ /* 0x000fe20008000000 */
[----:B------:R-:W-:-:S02]  /*1780*/  LOP3.LUT R0, R78, 0xff0000, RZ, 0xc0, !PT ;  /* 0x00ff00004e007812 */ /* 0x000fc400078ec0ff */
[----:B------:R-:W-:Y:S01]  /*1790*/  SHF.R.U32.HI R3, RZ, 0x8, R3 ;  /* 0x00000008ff037819 */ /* 0x000fe20000011603 */
[----:B------:R-:W-:Y:S01]  /*17a0*/  UIMAD UR4, UR4, UR5, URZ ;  /* 0x00000005040472a4 */ /* 0x000fe2000f8e023f */
[----:B------:R-:W-:Y:S02]  /*17b0*/  ISETP.NE.AND.EX P2, PT, RZ, UR7, PT, P2 ;  /* 0x00000007ff007c0c */ /* 0x000fe4000bf45320 */
[----:B------:R-:W-:Y:S01]  /*17c0*/  ULDC UR5, c[0x0][0x348] ;  /* 0x0000d20000057ab9 */ /* 0x000fe20000000800 */
[----:B------:R-:W-:Y:S01]  /*17d0*/  LEA.HI R205, R0, R3, RZ, 0x10 ;  /* 0x0000000300cd7211 */ /* 0x000fe200078f80ff */
[----:B------:R-:W-:Y:S01]  /*17e0*/  IMAD.MOV.U32 R208, RZ, RZ, R79 ;  /* 0x000000ffffd07224 */ /* 0x000fe200078e004f */
[----:B------:R-:W-:Y:S01]  /*17f0*/  LOP3.LUT R204, R78, 0xffff, RZ, 0xc0, !PT ;  /* 0x0000ffff4ecc7812 */ /* 0x000fe200078ec0ff */
[----:B--2---:R-:W-:Y:S07]  /*1800*/  @P1 BRA `(.L_x_2659) ;  /* 0x0000000000241947 */ /* 0x004fee0003800000 */
        /* <DEDUP_REMOVED lines=9> */
.L_x_2659:
[----:B------:R-:W-:Y:S02]  /*18a0*/  IMAD.U32 R40, RZ, RZ, UR5 ;  /* 0x00000005ff287e24 */ /* 0x000fe4000f8e00ff */
[----:B------:R-:W-:Y:S01]  /*18b0*/  IMAD.U32 R25, RZ, RZ, UR4 ;  /* 0x00000004ff197e24 */ /* 0x000fe2000f8e00ff */
[----:B------:R-:W-:Y:S06]  /*18c0*/  @!P2 BRA `(.L_x_2660) ;  /* 0x000000000010a947 */ /* 0x000fec0003800000 */
[----:B------:R-:W0:Y:S02]  /*18d0*/  LDC.64 R4, c[0x0][0xa20] ;  /* 0x00028800ff047b82 */ /* 0x000e240000000a00 */
[----:B0-----:R-:W-:-:S05]  /*18e0*/  IMAD.WIDE R4, R79, 0x4, R4 ;  /* 0x000000044f047825 */ /* 0x001fca00078e0204 */
[----:B------:R0:W5:Y:S01]  /*18f0*/  LDG.E R25, desc[UR42][R4.64] ;  /* 0x0000002a04197981 */ /* 0x000162000c1e1900 */
[----:B------:R-:W-:Y:S05]  /*1900*/  BRA `(.L_x_2661) ;  /* 0x0000000000107947 */ /* 0x000fea0003800000 */
.L_x_2660:
[----:B------:R-:W-:Y:S05]  /*1910*/  @!P3 BRA `(.L_x_2661) ;  /* 0x00000000000cb947 */ /* 0x000fea0003800000 */
[----:B------:R-:W2:Y:S04]  /*1920*/  LDG.E R0, desc[UR42][R4.64] ;  /* 0x0000002a04007981 */ /* 0x000ea8000c1e1900 */
[----:B------:R-:W2:Y:S02]  /*1930*/  LDG.E R25, desc[UR42][R4.64+0x4] ;  /* 0x0000042a04197981 */ /* 0x000ea4000c1e1900 */
[----:B--2---:R-:W-:-:S07]  /*1940*/  IMAD.IADD R25, R25, 0x1, -R0 ;  /* 0x0000000119197824 */ /* 0x004fce00078e0a00 */
.L_x_2661:
[----:B------:R-:W-:Y:S01]  /*1950*/  ULDC.64 UR4, c[0x0][0xa10] ;  /* 0x0002840000047ab9 */ /* 0x000fe20000000a00 */
[----:B0-----:R-:W0:Y:S01]  /*1960*/  LDC R4, c[0x0][0x448] ;  /* 0x00011200ff047b82 */ /* 0x001e220000000800 */
[----:B------:R-:W-:-:S04]  /*1970*/  ISETP.NE.U32.AND P0, PT, RZ, UR4, PT ;  /* 0x00000004ff007c0c */ /* 0x000fc8000bf05070 */
[----:B------:R-:W-:Y:S01]  /*1980*/  ISETP.NE.AND.EX P0, PT, RZ, UR5, PT, P0 ;  /* 0x00000005ff007c0c */ /* 0x000fe2000bf05300 */
[----:B------:R-:W-:Y:S02]  /*1990*/  ULDC.64 UR4, c[0x0][0xa30] ;  /* 0x00028c0000047ab9 */ /* 0x000fe40000000a00 */
[----:B------:R-:W-:-:S04]  /*19a0*/  ISETP.NE.U32.AND P1, PT, RZ, UR4, PT ;  /* 0x00000004ff007c0c */ /* 0x000fc8000bf25070 */
[----:B------:R-:W-:-:S06]  /*19b0*/  ISETP.NE.AND.EX P1, PT, RZ, UR5, PT, P1 ;  /* 0x00000005ff007c0c */ /* 0x000fcc000bf25310 */
[----:B------:R-:W1:Y:S08]  /*19c0*/  @P0 LDC.64 R6, c[0x0][0xa10] ;  /* 0x00028400ff060b82 */ /* 0x000e700000000a00 */
[----:B------:R-:W2:Y:S01]  /*19d0*/  @P1 LDC.64 R8, c[0x0][0xa30] ;  /* 0x00028c00ff081b82 */ /* 0x000ea20000000a00 */
[----:B-1----:R-:W-:-:S05]  /*19e0*/  @P0 IMAD.WIDE R6, R79, 0x4, R6 ;  /* 0x000000044f060825 */ /* 0x002fca00078e0206 */
[----:B------:R-:W3:Y:S04]  /*19f0*/  @P0 LDG.E R0, desc[UR42][R6.64] ;  /* 0x0000002a06000981 */ /* 0x000ee8000c1e1900 */
[----:B------:R-:W3:Y:S01]  /*1a00*/  @P0 LDG.E R3, desc[UR42][R6.64+0x4] ;  /* 0x0000042a06030981 */ /* 0x000ee2000c1e1900 */
[----:B-----5:R-:W-:Y:S02]  /*1a10*/  IMAD.MOV.U32 R76, RZ, RZ, R25 ;  /* 0x000000ffff4c7224 */ /* 0x020fe400078e0019 */
[----:B--2---:R-:W-:-:S05]  /*1a20*/  @P1 IMAD.WIDE R8, R79, 0x4, R8 ;  /* 0x000000044f081825 */ /* 0x004fca00078e0208 */
[----:B------:R1:W5:Y:S01]  /*1a30*/  @P1 LDG.E R76, desc[UR42][R8.64] ;  /* 0x0000002a084c1981 */ /* 0x000362000c1e1900 */
[----:B0-----:R-:W-:Y:S01]  /*1a40*/  ISETP.NE.AND P1, PT, R4, 0x1, PT ;  /* 0x000000010400780c */ /* 0x001fe20003f25270 */
[----:B------:R-:W-:Y:S01]  /*1a50*/  IMAD.SHL.U32 R192, R77, 0x40, RZ ;  /* 0x000000404dc07824 */ /* 0x000fe200078e00ff */
[----:B------:R-:W0:Y:S01]  /*1a60*/  LDC.64 R4, c[0x0][0x9e0] ;  /* 0x00027800ff047b82 */ /* 0x000e220000000a00 */
[----:B------:R-:W-:-:S10]  /*1a70*/  IMAD.IADD R13, R25, 0x1, -R10 ;  /* 0x00000001190d7824 */ /* 0x000fd400078e0a0a */
[----:B------:R-:W2:Y:S08]  /*1a80*/  @P1 LDC R11, c[0x0][0x44c] ;  /* 0x00011300ff0b1b82 */ /* 0x000eb00000000800 */
[----:B------:R-:W4:Y:S01]  /*1a90*/  @P1 LDC R12, c[0x0][0x450] ;  /* 0x00011400ff0c1b82 */ /* 0x000f220000000800 */
[----:B0-----:R-:W-:Y:S01]  /*1aa0*/  ISETP.GE.AND P2, PT, R5, 0x1, PT ;  /* 0x000000010500780c */ /* 0x001fe20003f46270 */
[----:B---3--:R-:W-:-:S02]  /*1ab0*/  @P0 IMAD.IADD R40, R3, 0x1, -R0 ;  /* 0x0000000103280824 */ /* 0x008fc400078e0a00 */
[----:B------:R-:W-:Y:S02]  /*1ac0*/  VIADD R0, R192, 0x3f ;  /* 0x0000003fc0007836 */ /* 0x000fe40000000000 */
[----:B------:R-:W-:Y:S02]  /*1ad0*/  IMAD.IADD R23, R13, 0x1, R40 ;  /* 0x000000010d177824 */ /* 0x000fe400078e0228 */
[----:B--2---:R-:W-:-:S03]  /*1ae0*/  @P1 IMAD.HI.U32 R3, R0, R11, RZ ;  /* 0x0000000b00031227 */ /* 0x004fc600078e00ff */
[C---:B------:R-:W-:Y:S01]  /*1af0*/  IADD3 R7, R23.reuse, 0x1, -R22 ;  /* 0x0000000117077810 */ /* 0x040fe20007ffe816 */
[----:B------:R-:W-:Y:S01]  /*1b00*/  IMAD.MOV.U32 R6, RZ, RZ, R0 ;  /* 0x000000ffff067224 */ /* 0x000fe200078e0000 */
[----:B----4-:R-:W-:Y:S01]  /*1b10*/  @P1 SHF.R.U32.HI R6, RZ, R12, R3 ;  /* 0x0000000cff061219 */ /* 0x010fe20000011603 */
[----:B------:R-:W-:-:S04]  /*1b20*/  VIADD R0, R23, 0x3f ;  /* 0x0000003f17007836 */ /* 0x000fc80000000000 */
[----:B-1----:R-:W-:Y:S01]  /*1b30*/  IMAD.IADD R9, R7, 0x1, R6 ;  /* 0x0000000107097824 */ /* 0x002fe200078e0206 */
[----:B------:R-:W-:-:S03]  /*1b40*/  SHF.R.S32.HI R3, RZ, 0x1f, R0 ;  /* 0x0000001fff037819 */ /* 0x000fc60000011400 */
[----:B------:R-:W-:Y:S01]  /*1b50*/  IMAD.IADD R4, R9, 0x1, R4 ;  /* 0x0000000109047824 */ /* 0x000fe200078e0204 */
[----:B------:R-:W-:-:S04]  /*1b60*/  LEA.HI R3, R3, R0, RZ, 0x6 ;  /* 0x0000000003037211 */ /* 0x000fc800078f30ff */
[----:B------:R-:W-:Y:S01]  /*1b70*/  SHF.R.S32.HI R43, RZ, 0x6, R3 ;  /* 0x00000006ff2b7819 */ /* 0x000fe20000011403 */
[----:B------:R-:W-:Y:S06]  /*1b80*/  @!P2 BRA `(.L_x_2662) ;  /* 0x000000000048a947 */ /* 0x000fec0003800000 */
        /* <DEDUP_REMOVED lines=11> */
.L_x_2664:
[----:B------:R-:W-:-:S13]  /*1c40*/  ISETP.NE.AND P0, PT, R5, 0x1, PT ;  /* 0x000000010500780c */ /* 0x000fda0003f05270 */
[----:B------:R-:W0:Y:S02]  /*1c50*/  @P0 LDC.64 R6, c[0x0][0x9e8] ;  /* 0x00027a00ff060b82 */ /* 0x000e240000000a00 */
[----:B0-----:R-:W-:-:S05]  /*1c60*/  @P0 IMAD.HI.U32 R6, R0, R6, RZ ;  /* 0x0000000600060227 */ /* 0x001fca00078e00ff */
[----:B------:R-:W-:-:S07]  /*1c70*/  @P0 SHF.R.U32.HI R0, RZ, R7, R6 ;  /* 0x00000007ff000219 */ /* 0x000fce0000011606 */
.L_x_2665:
[----:B------:R-:W-:Y:S05]  /*1c80*/  BSYNC B0 ;  /* 0x0000000000007941 */ /* 0x000fea0003800000 */
.L_x_2663:
[----:B------:R-:W-:-:S05]  /*1c90*/  IMAD R3, R0, R5, R5 ;  /* 0x0000000500037224 */ /* 0x000fca00078e0205 */
[----:B------:R-:W-:-:S07]  /*1ca0*/  VIMNMX R4, R4, R3, PT ;  /* 0x0000000304047248 */ /* 0x000fce0003fe0100 */
.L_x_2662:
[----:B------:R-:W0:Y:S01]  /*1cb0*/  @P1 LDC R7, c[0x0][0x44c] ;  /* 0x00011300ff071b82 */ /* 0x000e220000000800 */
[----:B------:R-:W-:Y:S01]  /*1cc0*/  VIADD R4, R4, 0x3f ;  /* 0x0000003f04047836 */ /* 0x000fe20000000000 */
[----:B------:R-:W-:Y:S01]  /*1cd0*/  ULDC UR4, c[0x0][0x9dc] ;  /* 0x0002770000047ab9 */ /* 0x000fe20000000800 */
[----:B------:R-:W-:-:S03]  /*1ce0*/  IMAD.MOV.U32 R6, RZ, RZ, R192 ;  /* 0x000000ffff067224 */ /* 0x000fc600078e00c0 */
[----:B------:R-:W-:Y:S02]  /*1cf0*/  SHF.R.S32.HI R3, RZ, 0x1f, R4 ;  /* 0x0000001fff037819 */ /* 0x000fe40000011404 */
[----:B------:R-:W1:Y:S02]  /*1d00*/  @P1 LDC R9, c[0x0][0x450] ;  /* 0x00011400ff091b82 */ /* 0x000e640000000800 */
[----:B------:R-:W-:Y:S01]  /*1d10*/  LEA.HI R3, R3, R4, RZ, 0x6 ;  /* 0x0000000403037211 */ /* 0x000fe200078f30ff */
[----:B0-----:R-:W-:-:S05]  /*1d20*/  @P1 IMAD.HI.U32 R0, R192, R7, RZ ;  /* 0x00000007c0001227 */ /* 0x001fca00078e00ff */
[----:B-1----:R-:W-:Y:S02]  /*1d30*/  @P1 SHF.R.U32.HI R6, RZ, R9, R0 ;  /* 0x00000009ff061219 */ /* 0x002fe40000011600 */
[----:B------:R-:W-:Y:S02]  /*1d40*/  SHF.R.S32.HI R0, RZ, 0x6, R3 ;  /* 0x00000006ff007819 */ /* 0x000fe40000011403 */
[----:B------:R-:W-:Y:S02]  /*1d50*/  IADD3 R3, R6, R23, -R22 ;  /* 0x0000001706037210 */ /* 0x000fe40007ffe816 */
[----:B------:R-:W-:-:S03]  /*1d60*/  VIMNMX R8, R43, R0, PT ;  /* 0x000000002b087248 */ /* 0x000fc60003fe0100 */
[----:B------:R-:W-:Y:S01]  /*1d70*/  VIADD R0, R3, -UR4 ;  /* 0x8000000403007c36 */ /* 0x000fe20008000000 */
[----:B------:R-:W-:Y:S06]  /*1d80*/  @!P2 BRA `(.L_x_2666) ;  /* 0x000000000044a947 */ /* 0x000fec0003800000 */
        /* <DEDUP_REMOVED lines=10> */
.L_x_2668:
[----:B------:R-:W-:-:S13]  /*1e30*/  ISETP.NE.AND P0, PT, R5, 0x1, PT ;  /* 0x000000010500780c */ /* 0x000fda0003f05270 */
[----:B------:R-:W0:Y:S02]  /*1e40*/  @P0 LDC.64 R6, c[0x0][0x9e8] ;  /* 0x00027a00ff060b82 */ /* 0x000e240000000a00 */
[----:B0-----:R-:W-:-:S05]  /*1e50*/  @P0 IMAD.HI.U32 R4, R3, R6, RZ ;  /* 0x0000000603040227 */ /* 0x001fca00078e00ff */
[----:B------:R-:W-:-:S07]  /*1e60*/  @P0 SHF.R.U32.HI R3, RZ, R7, R4 ;  /* 0x00000007ff030219 */ /* 0x000fce0000011604 */
.L_x_2669:
[----:B------:R-:W-:Y:S05]  /*1e70*/  BSYNC B0 ;  /* 0x0000000000007941 */ /* 0x000fea0003800000 */
.L_x_2667:
[----:B------:R-:W-:-:S05]  /*1e80*/  IMAD R3, R3, R5, RZ ;  /* 0x0000000503037224 */ /* 0x000fca00078e02ff */
[----:B------:R-:W-:-:S07]  /*1e90*/  VIMNMX R0, R0, R3, !PT ;  /* 0x0000000300007248 */ /* 0x000fce0007fe0100 */
.L_x_2666:
[----:B------:R-:W-:Y:S01]  /*1ea0*/  SHF.R.S32.HI R3, RZ, 0x1f, R0 ;  /* 0x0000001fff037819 */ /* 0x000fe20000011400 */
[----:B------:R-:W-:Y:S01]  /*1eb0*/  BSSY B0, `(.L_x_2670) ;  /* 0x0000028000007945 */ /* 0x000fe20003800000 */
[----:B------:R-:W-:Y:S02]  /*1ec0*/  LOP3.LUT R218, R205, 0xff, RZ, 0xc0, !PT ;  /* 0x000000ffcdda7812 */ /* 0x000fe400078ec0ff */
[----:B------:R-:W-:Y:S02]  /*1ed0*/  LEA.HI R3, R3, R0, RZ, 0x6 ;  /* 0x0000000003037211 */ /* 0x000fe400078f30ff */
[----:B------:R-:W-:Y:S02]  /*1ee0*/  SHF.R.U32.HI R205, RZ, 0x10, R205 ;  /* 0x00000010ffcd7819 */ /* 0x000fe400000116cd */
[----:B------:R-:W-:-:S04]  /*1ef0*/  SHF.R.S32.HI R3, RZ, 0x6, R3 ;  /* 0x00000006ff037819 */ /* 0x000fc80000011403 */
[----:B------:R-:W-:Y:S01]  /*1f00*/  VIMNMX R9, RZ, R3, !PT ;  /* 0x00000003ff097248 */ /* 0x000fe20007fe0100 */
[----:B------:R-:W-:-:S03]  /*1f10*/  IMAD.MOV.U32 R3, RZ, RZ, RZ ;  /* 0x000000ffff037224 */ /* 0x000fc600078e00ff */
[----:B------:R-:W-:-:S13]  /*1f20*/  ISETP.GT.AND P0, PT, R8, R9, PT ;  /* 0x000000090800720c */ /* 0x000fda0003f04270 */
[----:B------:R-:W-:Y:S05]  /*1f30*/  @!P0 BRA `(.L_x_2671) ;  /* 0x00000000007c8947 */ /* 0x000fea0003800000 */
[----:B------:R-:W-:Y:S01]  /*1f40*/  ISETP.NE.AND P0, PT, R205, RZ, PT ;  /* 0x000000ffcd00720c */ /* 0x000fe20003f05270 */
[----:B------:R-:W-:-:S03]  /*1f50*/  ULDC UR4, c[0x0][0x9f0] ;  /* 0x00027c0000047ab9 */ /* 0x000fc60000000800 */
[----:B------:R-:W-:-:S04]  /*1f60*/  SEL R11, R205, UR4, P0 ;  /* 0x00000004cd0b7c07 */ /* 0x000fc80008000000 */
[-C--:B------:R-:W-:Y:S02]  /*1f70*/  IABS R6, R11.reuse ;  /* 0x0000000b00067213 */ /* 0x080fe40000000000 */
        /* <DEDUP_REMOVED lines=27> */
.L_x_2671:
[----:B------:R-:W-:Y:S05]  /*2130*/  BSYNC B0 ;  /* 0x0000000000007941 */ /* 0x000fea0003800000 */
.L_x_2670:
[----:B------:R-:W-:Y:S01]  /*2140*/  IMAD R0, R218, R3, R9 ;  /* 0x00000003da007224 */ /* 0x000fe200078e0209 */
[----:B------:R-:W-:-:S04]  /*2150*/  PLOP3.LUT P3, PT, PT, PT, PT, 0x80, 0x0 ;  /* 0x000000000000781c */ /* 0x000fc80003f6f070 */
[C---:B------:R-:W-:Y:S01]  /*2160*/  VIADDMNMX R3, R0.reuse, R3, R8, PT ;  /* 0x0000000300037246 */ /* 0x040fe20003800108 */
[----:B------:R-:W-:-:S04]  /*2170*/  IMAD R0, R0, 0x40, -R13 ;  /* 0x0000004000007824 */ /* 0x000fc800078e0a0d */
[----:B------:R-:W-:Y:S01]  /*2180*/  IMAD R3, R3, 0x40, -R13 ;  /* 0x0000004003037824 */ /* 0x000fe200078e0a0d */
        /* <DEDUP_REMOVED lines=31> */
.L_x_2674:
[----:B------:R-:W-:Y:S05]  /*2380*/  BSYNC B6 ;  /* 0x0000000000067941 */ /* 0x000fea0003800000 */
.L_x_2673:
        /* <DEDUP_REMOVED lines=20> */
.L_x_2676:
[----:B------:R-:W-:Y:S05]  /*24d0*/  BSYNC B6 ;  /* 0x0000000000067941 */ /* 0x000fea0003800000 */
.L_x_2675:
[----:B------:R-:W-:Y:S01]  /*24e0*/  ULDC.64 UR4, c[0x0][0x9f8] ;  /* 0x00027e0000047ab9 */ /* 0x000fe20000000a00 */
[----:B------:R-:W0:Y:S01]  /*24f0*/  LDC.64 R60, c[0x0][0x300] ;  /* 0x0000c000ff3c7b82 */ /* 0x000e220000000a00 */
[----:B------:R-:W-:Y:S01]  /*2500*/  ISETP.NE.U32.AND P0, PT, RZ, UR4, PT ;  /* 0x00000004ff007c0c */ /* 0x000fe2000bf05070 */
[----:B------:R-:W-:Y:S01]  /*2510*/  IMAD.IADD R39, R24, 0x1, R25 ;  /* 0x0000000118277824 */ /* 0x000fe200078e0219 */
[----:B------:R-:W-:Y:S02]  /*2520*/  ULDC.64 UR6, c[0x0][0xa08] ;  /* 0x0002820000067ab9 */ /* 0x000fe40000000a00 */
[----:B------:R-:W-:Y:S01]  /*2530*/  ISETP.NE.AND.EX P0, PT, RZ, UR5, PT, P0 ;  /* 0x00000005ff007c0c */ /* 0x000fe2000bf05300 */
[----:B------:R-:W-:Y:S02]  /*2540*/  ULDC.64 UR4, c[0x0][0x308] ;  /* 0x0000c20000047ab9 */ /* 0x000fe40000000a00 */
[----:B------:R-:W1:Y:S01]  /*2550*/  LDC.64 R58, c[0x0][0x3f8] ;  /* 0x0000fe00ff3a7b82 */ /* 0x000e620000000a00 */
[----:B------:R-:W-:-:S07]  /*2560*/  SHF.R.S32.HI R17, RZ, 0x1f, R16 ;  /* 0x0000001fff117819 */ /* 0x000fce0000011410 */
[----:B------:R-:W2:Y:S08]  /*2570*/  LDC R51, c[0x0][0x3f4] ;  /* 0x0000fd00ff337b82 */ /* 0x000eb00000000800 */
[----:B------:R-:W3:Y:S02]  /*2580*/  @P0 LDC.64 R4, c[0x0][0x9f8] ;  /* 0x00027e00ff040b82 */ /* 0x000ee40000000a00 */
[----:B---3--:R-:W-:-:S05]  /*2590*/  @P0 IMAD.WIDE R4, R79, 0x4, R4 ;  /* 0x000000044f040825 */ /* 0x008fca00078e0204 */
        /* <DEDUP_REMOVED lines=9> */
[----:B------:R-:W-:Y:S01]  /*2630*/  SHF.R.S32.HI R189, RZ, 0x1f, R188 ;  /* 0x0000001fffbd7819 */ /* 0x000fe200000114bc */
[----:B------:R-:W-:Y:S01]  /*2640*/  IMAD R3, R39, R61, R0 ;  /* 0x0000003d27037224 */ /* 0x000fe200078e0200 */
[----:B---3--:R-:W3:Y:S01]  /*2650*/  LDC.64 R4, c[0x0][0x408] ;  /* 0x00010200ff047b82 */ /* 0x008ee20000000a00 */
[----:B------:R-:W-:Y:S01]  /*2660*/  IMAD R8, R72, R60, RZ ;  /* 0x0000003c48087224 */ /* 0x000fe200078e02ff */
[----:B--2---:R-:W-:Y:S01]  /*2670*/  ISETP.GE.AND P1, PT, R16, R51, PT ;  /* 0x000000331000720c */ /* 0x004fe20003f26270 */
[----:B------:R-:W-:Y:S01]  /*2680*/  IMAD.IADD R7, R7, 0x1, R3 ;  /* 0x0000000107077824 */ /* 0x000fe200078e0203 */
[----:B------:R-:W-:Y:S01]  /*2690*/  LOP3.LUT R57, R57, 0x1c0, RZ, 0xc0, !PT ;  /* 0x000001c039397812 */ /* 0x000fe200078ec0ff */
[----:B-1----:R-:W-:Y:S01]  /*26a0*/  IMAD R3, R72, R58, RZ ;  /* 0x0000003a48037224 */ /* 0x002fe200078e02ff */
[----:B------:R-:W-:Y:S01]  /*26b0*/  IADD3 R38, P2, R184, R39, RZ ;  /* 0x00000027b8267210 */ /* 0x000fe20007f5e0ff */
[----:B------:R-:W-:Y:S01]  /*26c0*/  IMAD.WIDE.U32 R20, R204, UR4, R6 ;  /* 0x00000004cc147c25 */ /* 0x000fe2000f8e0006 */
[----:B------:R-:W-:-:S02]  /*26d0*/  SHF.R.U32.HI R53, RZ, 0x3, R57 ;  /* 0x00000003ff357819 */ /* 0x000fc40000011639 */
[----:B------:R-:W-:Y:S01]  /*26e0*/  P2R R73, PR, RZ, 0x2 ;  /* 0x00000002ff497803 */ /* 0x000fe20000000000 */
[----:B------:R-:W-:Y:S01]  /*26f0*/  IMAD R21, R204, UR5, R21 ;  /* 0x00000005cc157c24 */ /* 0x000fe2000f8e0215 */
[----:B------:R-:W-:Y:S01]  /*2700*/  ULDC.64 UR4, c[0x0][0x330] ;  /* 0x0000cc0000047ab9 */ /* 0x000fe20000000a00 */
[----:B------:R-:W-:Y:S01]  /*2710*/  IMAD R8, R184, R61, R8 ;  /* 0x0000003db8087224 */ /* 0x000fe200078e0208 */
[----:B------:R-:W-:Y:S01]  /*2720*/  SHF.L.U64.HI R61, R60, 0x6, R61 ;  /* 0x000000063c3d7819 */ /* 0x000fe2000001023d */
[----:B------:R-:W-:-:S04]  /*2730*/  IMAD.WIDE.U32 R28, R204, UR4, R16 ;  /* 0x00000004cc1c7c25 */ /* 0x000fc8000f8e0010 */
[----:B------:R-:W-:Y:S01]  /*2740*/  IMAD R29, R204, UR5, R29 ;  /* 0x00000005cc1d7c24 */ /* 0x000fe2000f8e021d */
[----:B------:R-:W-:Y:S01]  /*2750*/  ULDC.64 UR4, c[0x0][0x310] ;  /* 0x0000c40000047ab9 */ /* 0x000fe20000000a00 */
[C---:B------:R-:W-:Y:S01]  /*2760*/  IMAD R11, R184.reuse, R59, R3 ;  /* 0x0000003bb80b7224 */ /* 0x040fe200078e0203 */
[----:B------:R-:W-:Y:S01]  /*2770*/  SEL R3, R51, RZ, P1 ;  /* 0x000000ff33037207 */ /* 0x000fe20000800000 */
[----:B------:R-:W-:Y:S01]  /*2780*/  IMAD.WIDE.U32 R30, R184, R58, R188 ;  /* 0x0000003ab81e7225 */ /* 0x000fe200078e00bc */
[----:B---3--:R-:W-:Y:S02]  /*2790*/  SHF.L.U64.HI R56, R4, 0x6, R5 ;  /* 0x0000000604387819 */ /* 0x008fe40000010205 */
[----:B0-----:R-:W-:Y:S01]  /*27a0*/  LEA.HI R52, R52, 0x8, RZ, 0x19 ;  /* 0x0000000834347811 */ /* 0x001fe200078fc8ff */
[----:B------:R-:W-:-:S04]  /*27b0*/  IMAD.WIDE.U32 R34, R184, R4, R188 ;  /* 0x00000004b8227225 */ /* 0x000fc800078e00bc */
[----:B------:R-:W-:-:S04]  /*27c0*/  IMAD.WIDE.U32 R36, R184, R4, R16 ;  /* 0x00000004b8247225 */ /* 0x000fc800078e0010 */
[----:B------:R-:W-:Y:S02]  /*27d0*/  IMAD.IADD R3, R16, 0x1, R3 ;  /* 0x0000000110037824 */ /* 0x000fe400078e0203 */
[----:B------:R-:W-:-:S03]  /*27e0*/  IMAD.WIDE.U32 R32, R184, R58, R16 ;  /* 0x0000003ab8207225 */ /* 0x000fc600078e0010 */
[----:B------:R-:W-:Y:S01]  /*27f0*/  SHF.R.S32.HI R62, RZ, 0x1f, R3 ;  /* 0x0000001fff3e7819 */ /* 0x000fe20000011403 */
[----:B------:R-:W-:Y:S02]  /*2800*/  IMAD.IADD R31, R31, 0x1, R11 ;  /* 0x000000011f1f7824 */ /* 0x000fe400078e020b */
[----:B------:R-:W-:Y:S01]  /*2810*/  IMAD.IADD R33, R11, 0x1, R33 ;  /* 0x000000010b217824 */ /* 0x000fe200078e0221 */
[----:B------:R-:W-:Y:S01]  /*2820*/  LEA.HI R62, R62, R3, RZ, 0x3 ;  /* 0x000000033e3e7211 */ /* 0x000fe200078f18ff */
[----:B-----5:R-:W-:-:S03]  /*2830*/  IMAD.WIDE.U32 R30, R76, R58, R30 ;  /* 0x0000003a4c1e7225 */ /* 0x020fc600078e001e */
[----:B------:R-:W-:Y:S01]  /*2840*/  LOP3.LUT R47, R62, 0xfffffff8, RZ, 0xc0, !PT ;  /* 0xfffffff83e2f7812 */ /* 0x000fe200078ec0ff */
[----:B------:R-:W-:-:S03]  /*2850*/  IMAD.WIDE.U32 R32, R76, R58, R32 ;  /* 0x0000003a4c207225 */ /* 0x000fc600078e0020 */
[----:B------:R-:W-:Y:S01]  /*2860*/  SHF.R.S32.HI R44, RZ, 0x1f, R47 ;  /* 0x0000001fff2c7819 */ /* 0x000fe2000001142f */
[----:B------:R-:W-:Y:S02]  /*2870*/  VIADD R54, R16, 0x20 ;  /* 0x0000002010367836 */ /* 0x000fe40000000000 */
[----:B------:R-:W-:Y:S02]  /*2880*/  IMAD.SHL.U32 R55, R4, 0x40, RZ ;  /* 0x0000004004377824 */ /* 0x000fe400078e00ff */
[----:B------:R-:W-:Y:S02]  /*2890*/  IMAD.SHL.U32 R51, R51, 0x2, RZ ;  /* 0x0000000233337824 */ /* 0x000fe400078e00ff */
[----:B------:R-:W-:Y:S01]  /*28a0*/  IMAD.X R39, R9, 0x1, R72, P2 ;  /* 0x0000000109277824 */ /* 0x000fe200010e0648 */
[----:B----4-:R-:W-:Y:S02]  /*28b0*/  SHF.R.S32.HI R0, RZ, 0x1f, R79 ;  /* 0x0000001fff007819 */ /* 0x010fe4000001144f */
[----:B------:R-:W-:-:S02]  /*28c0*/  SEL R79, R79, RZ, !P0 ;  /* 0x000000ff4f4f7207 */ /* 0x000fc40004000000 */
[----:B------:R-:W-:-:S03]  /*28d0*/  SEL R0, R0, RZ, !P0 ;  /* 0x000000ff00007207 */ /* 0x000fc60004000000 */
[----:B------:R-:W-:-:S04]  /*28e0*/  IMAD.WIDE.U32 R20, R79, UR4, R20 ;  /* 0x000000044f147c25 */ /* 0x000fc8000f8e0014 */
[----:B------:R-:W-:-:S04]  /*28f0*/  IMAD R6, R0, UR4, RZ ;  /* 0x0000000400067c24 */ /* 0x000fc8000f8e02ff */
[----:B------:R-:W-:Y:S01]  /*2900*/  IMAD R65, R79, UR5, R6 ;  /* 0x000000054f417c24 */ /* 0x000fe2000f8e0206 */
[----:B------:R-:W-:Y:S01]  /*2910*/  ULDC.64 UR4, c[0x0][0x338] ;  /* 0x0000ce0000047ab9 */ /* 0x000fe20000000a00 */
[----:B------:R-:W-:-:S04]  /*2920*/  IMAD.WIDE.U32 R6, R184, R60, R16 ;  /* 0x0000003cb8067225 */ /* 0x000fc800078e0010 */
[----:B------:R-:W-:Y:S01]  /*2930*/  IMAD R0, R0, UR4, RZ ;  /* 0x0000000400007c24 */ /* 0x000fe2000f8e02ff */
[----:B------:R-:W-:Y:S01]  /*2940*/  IADD3 R64, P0, R20, R6, RZ ;  /* 0x0000000614407210 */ /* 0x000fe20007f1e0ff */
[----:B------:R-:W-:Y:S02]  /*2950*/  IMAD.IADD R65, R21, 0x1, R65 ;  /* 0x0000000115417824 */ /* 0x000fe400078e0241 */
[----:B------:R-:W-:Y:S01]  /*2960*/  IMAD.WIDE.U32 R28, R79, UR4, R28 ;  /* 0x000000044f1c7c25 */ /* 0x000fe2000f8e001c */
[----:B------:R-:W-:Y:S02]  /*2970*/  ULDC UR4, c[0x0][0x2f4] ;  /* 0x0000bd0000047ab9 */ /* 0x000fe40000000800 */
[----:B------:R-:W-:Y:S01]  /*2980*/  IADD3.X R63, R65, R7, R8, P0, !PT ;  /* 0x00000007413f7210 */ /* 0x000fe200007fe408 */
[----:B------:R-:W-:Y:S01]  /*2990*/  IMAD R79, R79, UR5, R0 ;  /* 0x000000054f4f7c24 */ /* 0x000fe2000f8e0200 */
[----:B------:R-:W-:Y:S01]  /*29a0*/  ISETP.GE.AND P0, PT, R16, UR4, PT ;  /* 0x0000000410007c0c */ /* 0x000fe2000bf06270 */
[----:B------:R-:W-:Y:S01]  /*29b0*/  IMAD R0, R72, R4, RZ ;  /* 0x0000000448007224 */ /* 0x000fe200078e02ff */
[----:B------:R-:W-:Y:S01]  /*29c0*/  ISETP.GE.AND P1, PT, R54, UR4, PT ;  /* 0x0000000436007c0c */ /* 0x000fe2000bf26270 */
[----:B------:R-:W-:-:S02]  /*29d0*/  IMAD.SHL.U32 R60, R60, 0x40, RZ ;  /* 0x000000403c3c7824 */ /* 0x000fc400078e00ff */
[----:B------:R-:W-:-:S04]  /*29e0*/  IMAD R7, R184, R5, R0 ;  /* 0x00000005b8077224 */ /* 0x000fc800078e0200 */
[----:B------:R-:W-:Y:S02]  /*29f0*/  IMAD.IADD R35, R35, 0x1, R7 ;  /* 0x0000000123237824 */ /* 0x000fe400078e0207 */
[----:B------:R-:W-:Y:S01]  /*2a00*/  IMAD.IADD R37, R7, 0x1, R37 ;  /* 0x0000000107257824 */ /* 0x000fe200078e0225 */
[----:B------:R-:W-:Y:S01]  /*2a10*/  SHF.R.S32.HI R7, RZ, 0x1f, R76 ;  /* 0x0000001fff077819 */ /* 0x000fe2000001144c */
[----:B------:R-:W-:-:S04]  /*2a20*/  IMAD.WIDE.U32 R34, R76, R4, R34 ;  /* 0x000000044c227225 */ /* 0x000fc800078e0022 */
[C---:B------:R-:W-:Y:S02]  /*2a30*/  IMAD R0, R7.reuse, R58, RZ ;  /* 0x0000003a07007224 */ /* 0x040fe400078e02ff */
[-C--:B------:R-:W-:Y:S02]  /*2a40*/  IMAD R7, R7, R4.reuse, RZ ;  /* 0x0000000407077224 */ /* 0x080fe400078e02ff */
[C---:B------:R-:W-:Y:S01]  /*2a50*/  IMAD R3, R76.reuse, R59, R0 ;  /* 0x0000003b4c037224 */ /* 0x040fe200078e0200 */
[----:B------:R-:W-:Y:S01]  /*2a60*/  LOP3.LUT R0, R57, 0x18, R16, 0xf8, !PT ;  /* 0x0000001839007812 */ /* 0x000fe200078ef810 */
[----:B------:R-:W-:Y:S01]  /*2a70*/  IMAD R7, R76, R5, R7 ;  /* 0x000000054c077224 */ /* 0x000fe200078e0207 */
[----:B------:R-:W-:Y:S01]  /*2a80*/  SHF.L.U64.HI R59, R58, 0x6, R59 ;  /* 0x000000063a3b7819 */ /* 0x000fe2000001023b */
[----:B------:R-:W-:Y:S01]  /*2a90*/  IMAD.WIDE.U32 R36, R76, R4, R36 ;  /* 0x000000044c247225 */ /* 0x000fe200078e0024 */
[----:B------:R-:W-:-:S03]  /*2aa0*/  LOP3.LUT R0, R0, R53, RZ, 0x3c, !PT ;  /* 0x0000003500007212 */ /* 0x000fc600078e3cff */
[----:B------:R-:W-:Y:S02]  /*2ab0*/  IMAD.IADD R49, R31, 0x1, R3 ;  /* 0x000000011f317824 */ /* 0x000fe400078e0203 */
[----:B------:R-:W-:Y:S01]  /*2ac0*/  IMAD R50, R203, 0x200, R0 ;  /* 0x00000200cb327824 */ /* 0x000fe200078e0200 */
[----:B------:R-:W-:Y:S01]  /*2ad0*/  LOP3.LUT R0, R57, 0x38, R62, 0xf8, !PT ;  /* 0x0000003839007812 */ /* 0x000fe200078ef83e */
[----:B------:R-:W-:Y:S02]  /*2ae0*/  IMAD.IADD R48, R3, 0x1, R33 ;  /* 0x0000000103307824 */ /* 0x000fe400078e0221 */
[----:B------:R-:W-:Y:S01]  /*2af0*/  IMAD.SHL.U32 R58, R58, 0x40, RZ ;  /* 0x000000403a3a7824 */ /* 0x000fe200078e00ff */
[----:B------:R-:W-:Y:S01]  /*2b00*/  LOP3.LUT R0, R0, R53, RZ, 0x3c, !PT ;  /* 0x0000003500007212 */ /* 0x000fe200078e3cff */
[----:B------:R-:W-:Y:S02]  /*2b10*/  IMAD.IADD R46, R35, 0x1, R7 ;  /* 0x00000001232e7824 */ /* 0x000fe400078e0207 */
[----:B------:R-:W-:-:S02]  /*2b20*/  IMAD.IADD R45, R7, 0x1, R37 ;  /* 0x00000001072d7824 */ /* 0x000fc400078e0225 */
[----:B------:R-:W-:Y:S02]  /*2b30*/  IMAD R3, R203, 0x200, R0 ;  /* 0x00000200cb037824 */ /* 0x000fe400078e0200 */
[----:B------:R-:W-:-:S07]  /*2b40*/  IMAD.IADD R0, R29, 0x1, R79 ;  /* 0x000000011d007824 */ /* 0x000fce00078e024f */
.L_x_2706:
        /* <DEDUP_REMOVED lines=10> */
[----:B--2---:R-:W-:Y:S02]  /*2bf0*/  IMAD.SHL.U32 R27, R185, 0x1000, RZ ;  /* 0x00001000b91b7824 */ /* 0x004fe400078e00ff */
        /* <DEDUP_REMOVED lines=26> */
[----:B------:R-:W-:Y:S01]  /*2da0*/  ULDC.64 UR4, c[0x0][0x3e8] ;  /* 0x0000fa0000047ab9 */ /* 0x000fe20000000a00 */
[----:B------:R-:W-:Y:S01]  /*2db0*/  IMAD.MOV.U32 R6, RZ, RZ, R34 ;  /* 0x000000ffff067224 */ /* 0x000fe200078e0022 */
[----:B------:R-:W-:Y:S01]  /*2dc0*/  ULDC.64 UR6, c[0x0][0x400] ;  /* 0x0001000000067ab9 */ /* 0x000fe20000000a00 */
[----:B------:R-:W-:Y:S02]  /*2dd0*/  IMAD.MOV.U32 R7, RZ, RZ, R46 ;  /* 0x000000ffff077224 */ /* 0x000fe400078e002e */
[-C--:B------:R-:W-:Y:S02]  /*2de0*/  IMAD R5, R68, R55.reuse, R8 ;  /* 0x0000003744057224 */ /* 0x080fe400078e0208 */
[----:B------:R-:W-:Y:S01]  /*2df0*/  IMAD.WIDE.U32 R8, R41, R55, R6 ;  /* 0x0000003729087225 */ /* 0x000fe200078e0006 */
[----:B------:R-:W-:-:S03]  /*2e00*/  IADD3 R7, P3, R30, R4, RZ ;  /* 0x000000041e077210 */ /* 0x000fc60007f7e0ff */
[----:B------:R-:W-:Y:S01]  /*2e10*/  IMAD.IADD R5, R9, 0x1, R5 ;  /* 0x0000000109057824 */ /* 0x000fe200078e0205 */
[----:B------:R-:W-:Y:S01]  /*2e20*/  LEA R4, P5, R8, UR6, 0x1 ;  /* 0x0000000608047c11 */ /* 0x000fe2000f8a08ff */
[----:B------:R-:W-:Y:S01]  /*2e30*/  IMAD.X R10, R70, 0x1, R49, P3 ;  /* 0x00000001460a7824 */ /* 0x000fe200018e0631 */
[C---:B------:R-:W-:Y:S02]  /*2e40*/  LEA R6, P3, R7.reuse, UR4, 0x1 ;  /* 0x0000000407067c11 */ /* 0x040fe4000f8608ff */
[----:B------:R-:W-:Y:S02]  /*2e50*/  LEA.HI.X R5, R8, UR7, R5, 0x1, P5 ;  /* 0x0000000708057c11 */ /* 0x000fe4000a8f0c05 */
[----:B------:R-:W-:Y:S02]  /*2e60*/  CS2R R8, SRZ ;  /* 0x0000000000087805 */ /* 0x000fe4000001ff00 */
[----:B------:R-:W-:Y:S02]  /*2e70*/  LEA.HI.X R7, R7, UR5, R10, 0x1, P3 ;  /* 0x0000000507077c11 */ /* 0x000fe400098f0c0a */
[----:B------:R-:W-:-:S02]  /*2e80*/  CS2R R10, SRZ ;  /* 0x00000000000a7805 */ /* 0x000fc4000001ff00 */
[-C--:B------:R-:W-:Y:S02]  /*2e90*/  ISETP.GE.AND P5, PT, R188, R69.reuse, PT ;  /* 0x00000045bc00720c */ /* 0x080fe40003fa6270 */
[----:B------:R-:W-:-:S11]  /*2ea0*/  ISETP.GE.AND P3, PT, R200, R69, PT ;  /* 0x00000045c800720c */ /* 0x000fd60003f66270 */
[----:B------:R0:W5:Y:S04]  /*2eb0*/  @!P5 LDG.E.64 R14, desc[UR42][R6.64] ;  /* 0x0000002a060ed981 */ /* 0x000168000c1e1b00 */
[----:B------:R0:W5:Y:S04]  /*2ec0*/  @!P3 LDG.E.64 R8, desc[UR42][R6.64+0x20] ;  /* 0x0000202a0608b981 */ /* 0x000168000c1e1b00 */
[----:B------:R0:W5:Y:S04]  /*2ed0*/  @!P5 LDG.E.64 R24, desc[UR42][R4.64] ;  /* 0x0000002a0418d981 */ /* 0x000168000c1e1b00 */
[----:B------:R0:W5:Y:S02]  /*2ee0*/  @!P3 LDG.E.64 R10, desc[UR42][R4.64+0x20] ;  /* 0x0000202a040ab981 */ /* 0x000164000c1e1b00 */
.L_x_2681:
[----:B------:R-:W-:Y:S05]  /*2ef0*/  BSYNC B1 ;  /* 0x0000000000017941 */ /* 0x000fea0003800000 */
.L_x_2680:
[----:B------:R-:W-:Y:S01]  /*2f00*/  UISETP.NE.AND UP0, UPT, UR37, 0x3, UPT ;  /* 0x000000032500788c */ /* 0x000fe2000bf05270 */
[----:B0----5:R-:W-:Y:S02]  /*2f10*/  IMAD.MOV.U32 R4, RZ, RZ, R8 ;  /* 0x000000ffff047224 */ /* 0x021fe400078e0008 */
[----:B------:R-:W-:Y:S02]  /*2f20*/  IMAD.MOV.U32 R5, RZ, RZ, R9 ;  /* 0x000000ffff057224 */ /* 0x000fe400078e0009 */
[----:B------:R-:W-:Y:S01]  /*2f30*/  IMAD.MOV.U32 R6, RZ, RZ, R14 ;  /* 0x000000ffff067224 */ /* 0x000fe200078e000e */
[----:B------:R-:W-:Y:S01]  /*2f40*/  PLOP3.LUT P3, PT, PT, PT, UP0, 0x80, 0x0 ;  /* 0x000000000000781c */ /* 0x000fe20003f6f008 */
[----:B------:R-:W-:Y:S01]  /*2f50*/  IMAD.MOV.U32 R7, RZ, RZ, R25 ;  /* 0x000000ffff077224 */ /* 0x000fe200078e0019 */
[----:B------:R-:W-:Y:S01]  /*2f60*/  PRMT R82, R82, 0x5410, R4 ;  /* 0x0000541052527816 */ /* 0x000fe20000000004 */
[----:B------:R-:W-:Y:S01]  /*2f70*/  IMAD.MOV.U32 R4, RZ, RZ, R15 ;  /* 0x000000ffff047224 */ /* 0x000fe200078e000f */
[----:B------:R-:W-:Y:S01]  /*2f80*/  PRMT R83, R83, 0x5410, R5 ;  /* 0x0000541053537816 */ /* 0x000fe20000000005 */
[----:B------:R-:W-:Y:S01]  /*2f90*/  IMAD.MOV.U32 R5, RZ, RZ, R11 ;  /* 0x000000ffff057224 */ /* 0x000fe200078e000b */
[----:B------:R-:W-:-:S02]  /*2fa0*/  PRMT R71, R71, 0x5410, R7 ;  /* 0x0000541047477816 */ /* 0x000fc40000000007 */
[----:B------:R-:W-:Y:S01]  /*2fb0*/  PRMT R66, R4, 0x5410, R6 ;  /* 0x0000541004427816 */ /* 0x000fe20000000006 */
[----:B------:R-:W-:Y:S01]  /*2fc0*/  IMAD.MOV.U32 R4, RZ, RZ, R10 ;  /* 0x000000ffff047224 */ /* 0x000fe200078e000a */
[----:B------:R-:W-:Y:S01]  /*2fd0*/  PRMT R85, R85, 0x5410, R5 ;  /* 0x0000541055557816 */ /* 0x000fe20000000005 */
[----:B------:R-:W-:-:S03]  /*2fe0*/  IMAD.MOV.U32 R6, RZ, RZ, R24 ;  /* 0x000000ffff067224 */ /* 0x000fc600078e0018 */
[----:B------:R-:W-:Y:S02]  /*2ff0*/  PRMT R84, R84, 0x5410, R4 ;  /* 0x0000541054547816 */ /* 0x000fe40000000004 */
[----:B------:R-:W-:Y:S01]  /*3000*/  PRMT R68, R68, 0x5410, R6 ;  /* 0x0000541044447816 */ /* 0x000fe20000000006 */
[----:B------:R-:W-:Y:S06]  /*3010*/  @!P3 BRA `(.L_x_2682) ;  /* 0x000000000004b947 */ /* 0x000fec0003800000 */
[----:B------:R-:W-:Y:S01]  /*3020*/  BPT.TRAP 0x1 ;  /* 0x000000040000795c */ /* 0x000fe20000300000 */
.L_x_2682:
[----:B------:R-:W-:Y:S01]  /*3030*/  IMAD R74, R185, 0x8, R2 ;  /* 0x00000008b94a7824 */ /* 0x000fe200078e0202 */
[----:B------:R-:W-:Y:S01]  /*3040*/  SHF.L.U32 R77, R187, 0x1f, RZ ;  /* 0x0000001fbb4d7819 */ /* 0x000fe200000006ff */
[----:B------:R-:W-:Y:S03]  /*3050*/  BSSY B1, `(.L_x_2683) ;  /* 0x0000003000017945 */ /* 0x000fe60003800000 */
[----:B------:R-:W0:Y:S02]  /*3060*/  SYNCS.PHASECHK.TRANS64.TRYWAIT P5, [R74+URZ+0x28c90], R77 ;  /* 0x028c904d4a0075a7 */ /* 0x000e2400080a017f */
[----:B0-----:R-:W-:Y:S05]  /*3070*/  @!P5 BRA `(.L_x_2684) ;  /* 0x0000020c002cd947 */ /* 0x001fea0003800000 */
.L_x_3081:
[----:B------:R-:W-:Y:S05]  /*3080*/  BSYNC B1 ;  /* 0x0000000000017941 */ /* 0x000fea0003800000 */
.L_x_2683:
[----:B------:R-:W-:Y:S05]  /*3090*/  @P4 BRA `(.L_x_2685) ;  /* 0x0000001400004947 */ /* 0x000fea0003800000 */
[----:B------:R-:W-:Y:S04]  /*30a0*/  BSSY B1, `(.L_x_2686) ;  /* 0x0000036000017945 */ /* 0x000fe80003800000 */
[----:B------:R-:W-:Y:S05]  /*30b0*/  @P0 BRA `(.L_x_2687) ;  /* 0x0000000000d00947 */ /* 0x000fea0003800000 */
[----:B------:R1:W2:Y:S01]  /*30c0*/  LDS.128 R4, [R26+0x22400] ;  /* 0x022400001a047984 */ /* 0x0002a20000000c00 */
[----:B------:R-:W-:Y:S01]  /*30d0*/  ISETP.GE.AND P4, PT, R188, R69, PT ;  /* 0x00000045bc00720c */ /* 0x000fe20003f86270 */
[----:B------:R-:W-:-:S12]  /*30e0*/  BSSY B2, `(.L_x_2688) ;  /* 0x0000030000027945 */ /* 0x000fd80003800000 */
[----:B-1----:R-:W-:Y:S05]  /*30f0*/  @P4 BRA `(.L_x_2689) ;  /* 0x0000000000b84947 */ /* 0x002fea0003800000 */
[--C-:B------:R-:W-:Y:S01]  /*3100*/  SHF.R.U64 R26, R14, 0x10, R15.reuse ;  /* 0x000000100e1a7819 */ /* 0x100fe2000000120f */
[----:B--2---:R-:W-:Y:S01]  /*3110*/  IMAD.U32 R14, R6, 0x10000, RZ ;  /* 0x00010000060e7824 */ /* 0x004fe200078e00ff */
[----:B------:R-:W-:Y:S02]  /*3120*/  SHF.R.U32.HI R67, RZ, 0x10, R15 ;  /* 0x00000010ff437819 */ /* 0x000fe4000001160f */
[--C-:B------:R-:W-:Y:S02]  /*3130*/  SHF.R.U32.HI R78, RZ, 0x10, R25.reuse ;  /* 0x00000010ff4e7819 */ /* 0x100fe40000011619 */
[----:B------:R-:W-:Y:S01]  /*3140*/  SHF.R.U64 R70, R24, 0x10, R25 ;  /* 0x0000001018467819 */ /* 0x000fe20000001219 */
[C---:B------:R-:W-:Y:S01]  /*3150*/  IMAD.U32 R24, R7.reuse, 0x10000, RZ ;  /* 0x0001000007187824 */ /* 0x040fe200078e00ff */
[----:B------:R-:W-:Y:S02]  /*3160*/  PRMT R26, R66, 0x5432, R26 ;  /* 0x00005432421a7816 */ /* 0x000fe4000000001a */
[----:B------:R-:W-:-:S02]  /*3170*/  LOP3.LUT R25, R7, 0xffff0000, RZ, 0xc0, !PT ;  /* 0xffff000007197812 */ /* 0x000fc400078ec0ff */
[----:B------:R-:W-:Y:S02]  /*3180*/  PRMT R67, R66, 0x5410, R67 ;  /* 0x0000541042437816 */ /* 0x000fe40000000043 */
[----:B------:R-:W-:Y:S02]  /*3190*/  PRMT R78, R71, 0x5432, R78 ;  /* 0x00005432474e7816 */ /* 0x000fe4000000004e */
[----:B------:R-:W-:Y:S01]  /*31a0*/  PRMT R70, R68, 0x5432, R70 ;  /* 0x0000543244467816 */ /* 0x000fe20000000046 */
[----:B------:R-:W-:Y:S01]  /*31b0*/  IMAD.U32 R68, R67, 0x10000, RZ ;  /* 0x0001000043447824 */ /* 0x000fe200078e00ff */
[C---:B------:R-:W-:Y:S01]  /*31c0*/  LOP3.LUT R7, R5.reuse, 0xffff0000, RZ, 0xc0, !PT ;  /* 0xffff000005077812 */ /* 0x040fe200078ec0ff */
[----:B------:R-:W-:Y:S01]  /*31d0*/  IMAD.U32 R79, R78, 0x10000, RZ ;  /* 0x000100004e4f7824 */ /* 0x000fe200078e00ff */
[C---:B------:R-:W-:Y:S01]  /*31e0*/  LOP3.LUT R66, R26.reuse, 0xffff0000, RZ, 0xc0, !PT ;  /* 0xffff00001a427812 */ /* 0x040fe200078ec0ff */
[----:B------:R-:W-:Y:S01]  /*31f0*/  IMAD.U32 R26, R26, 0x10000, RZ ;  /* 0x000100001a1a7824 */ /* 0x000fe200078e00ff */
[----:B------:R-:W-:Y:S01]  /*3200*/  LOP3.LUT R15, R6, 0xffff0000, RZ, 0xc0, !PT ;  /* 0xffff0000060f7812 */ /* 0x000fe200078ec0ff */
[----:B------:R-:W-:Y:S01]  /*3210*/  IMAD.U32 R6, R5, 0x10000, RZ ;  /* 0x0001000005067824 */ /* 0x000fe200078e00ff */
[----:B------:R-:W-:Y:S01]  /*3220*/  LOP3.LUT R71, R70, 0xffff0000, RZ, 0xc0, !PT ;  /* 0xffff000046477812 */ /* 0x000fe200078ec0ff */
[----:B------:R-:W-:Y:S01]  /*3230*/  FMUL.FTZ R80, R7, R66 ;  /* 0x0000004207507220 */ /* 0x000fe20000410000 */
[----:B------:R-:W-:Y:S01]  /*3240*/  LOP3.LUT R78, R78, 0xffff0000, RZ, 0xc0, !PT ;  /* 0xffff00004e4e7812 */ /* 0x000fe200078ec0ff */
[----:B------:R-:W-:Y:S01]  /*3250*/  IMAD.U32 R5, R4, 0x10000, RZ ;  /* 0x0001000004057824 */ /* 0x000fe200078e00ff */
[----:B------:R-:W-:Y:S01]  /*3260*/  LOP3.LUT R67, R67, 0xffff0000, RZ, 0xc0, !PT ;  /* 0xffff000043437812 */ /* 0x000fe200078ec0ff */
[-C--:B------:R-:W-:Y:S01]  /*3270*/  FMUL.FTZ R81, R7, R71.reuse ;  /* 0x0000004707517220 */ /* 0x080fe20000410000 */
[----:B------:R-:W-:Y:S01]  /*3280*/  FFMA.FTZ R80, R6, R71, R80 ;  /* 0x0000004706507223 */ /* 0x000fe20000010050 */
[----:B------:R-:W-:Y:S01]  /*3290*/  LOP3.LUT R4, R4, 0xffff0000, RZ, 0xc0, !PT ;  /* 0xffff000004047812 */ /* 0x000fe200078ec0ff */
[----:B------:R-:W-:Y:S01]  /*32a0*/  FMUL.FTZ R7, R15, R79 ;  /* 0x0000004f0f077220 */ /* 0x000fe20000410000 */
[----:B------:R-:W-:Y:S01]  /*32b0*/  FMUL.FTZ R71, R25, R78 ;  /* 0x0000004e19477220 */ /* 0x000fe20000410000 */
[----:B------:R-:W-:Y:S01]  /*32c0*/  FMUL.FTZ R15, R15, R68 ;  /* 0x000000440f0f7220 */ /* 0x000fe20000410000 */
[----:B------:R-:W-:-:S02]  /*32d0*/  IMAD.U32 R70, R70, 0x10000, RZ ;  /* 0x0001000046467824 */ /* 0x000fc400078e00ff */
[-C--:B------:R-:W-:Y:S01]  /*32e0*/  FMUL.FTZ R25, R25, R67.reuse ;  /* 0x0000004319197220 */ /* 0x080fe20000410000 */
[----:B------:R-:W-:Y:S01]  /*32f0*/  FFMA.FTZ R81, R6, R66, -R81 ;  /* 0x0000004206517223 */ /* 0x000fe20000010851 */
[----:B------:R-:W-:Y:S01]  /*3300*/  FFMA.FTZ R68, R14, R68, -R7 ;  /* 0x000000440e447223 */ /* 0x000fe20000010807 */
[----:B------:R-:W-:Y:S01]  /*3310*/  FFMA.FTZ R71, R24, R67, -R71 ;  /* 0x0000004318477223 */ /* 0x000fe20000010847 */
[----:B------:R-:W-:Y:S01]  /*3320*/  FFMA.FTZ R15, R14, R79, R15 ;  /* 0x0000004f0e0f7223 */ /* 0x000fe2000001000f */
[C---:B------:R-:W-:Y:S01]  /*3330*/  FMUL.FTZ R6, R4.reuse, R70 ;  /* 0x0000004604067220 */ /* 0x040fe20000410000 */
[----:B------:R-:W-:Y:S01]  /*3340*/  FMUL.FTZ R7, R4, R26 ;  /* 0x0000001a04077220 */ /* 0x000fe20000410000 */
[----:B------:R-:W-:Y:S02]  /*3350*/  FFMA.FTZ R24, R24, R78, R25 ;  /* 0x0000004e18187223 */ /* 0x000fe40000010019 */
        /* <DEDUP_REMOVED lines=8> */
.L_x_2689:
[----:B------:R-:W-:Y:S05]  /*33e0*/  BSYNC B2 ;  /* 0x0000000000027941 */ /* 0x000fea0003800000 */
.L_x_2688:
[----:B--2---:R1:W-:Y:S02]  /*33f0*/  STG.E.128 desc[UR42][R12.64], R4 ;  /* 0x000000040c007986 */ /* 0x0043e4000c101d2a */
.L_x_2687:
[----:B------:R-:W-:Y:S05]  /*3400*/  BSYNC B1 ;  /* 0x0000000000017941 */ /* 0x000fea0003800000 */
.L_x_2686:
        /* <DEDUP_REMOVED lines=56> */
.L_x_2691:
[----:B------:R-:W-:Y:S05]  /*3790*/  BSYNC B1 ;  /* 0x0000000000017941 */ /* 0x000fea0003800000 */
.L_x_2690:
[----:B-1----:R1:W-:Y:S01]  /*37a0*/  STG.E.128 desc[UR42][R12.64+0x40], R4 ;  /* 0x000040040c007986 */ /* 0x0023e2000c101d2a */
[----:B------:R-:W-:Y:S05]  /*37b0*/  BRA `(.L_x_2685) ;  /* 0x0000000c00387947 */ /* 0x000fea0003800000 */
.L_x_2679:
[----:B------:R-:W-:Y:S01]  /*37c0*/  IMAD R75, R41, -0x40, R40 ;  /* 0xffffffc0294b7824 */ /* 0x000fe200078e0228 */
[----:B------:R-:W-:-:S04]  /*37d0*/  ISETP.GE.AND P4, PT, R16, R69, PT ;  /* 0x000000451000720c */ /* 0x000fc80003f86270 */
[----:B------:R-:W-:-:S04]  /*37e0*/  VIMNMX R75, R75, 0x40, PT ;  /* 0x000000404b4b7848 */ /* 0x000fc80003fe0100 */
[----:B------:R-:W-:-:S13]  /*37f0*/  ISETP.GE.OR P3, PT, R184, R75, P4 ;  /* 0x0000004bb800720c */ /* 0x000fda0002766670 */
[----:B------:R-:W0:Y:S01]  /*3800*/  @!P3 LDC.64 R10, c[0x0][0x3e8] ;  /* 0x0000fa00ff0abb82 */ /* 0x000e220000000a00 */
[----:B------:R-:W-:Y:S01]  /*3810*/  @!P3 IADD3 R6, P5, R32, R4, RZ ;  /* 0x000000042006b210 */ /* 0x000fe20007fbe0ff */
[----:B------:R-:W-:Y:S02]  /*3820*/  @!P3 IMAD R4, R56, R41, RZ ;  /* 0x000000293804b224 */ /* 0x000fe400078e02ff */
[----:B------:R-:W-:Y:S02]  /*3830*/  @!P3 IMAD.MOV.U32 R5, RZ, RZ, R45 ;  /* 0x000000ffff05b224 */ /* 0x000fe400078e002d */
[----:B------:R-:W-:Y:S02]  /*3840*/  @!P3 IMAD R25, R68, R55, R4 ;  /* 0x000000374419b224 */ /* 0x000fe400078e0204 */
[----:B------:R-:W1:Y:S01]  /*3850*/  @!P3 LDC.64 R12, c[0x0][0x400] ;  /* 0x00010000ff0cbb82 */ /* 0x000e620000000a00 */
[----:B------:R-:W-:Y:S02]  /*3860*/  @!P3 IMAD.MOV.U32 R4, RZ, RZ, R36 ;  /* 0x000000ffff04b224 */ /* 0x000fe400078e0024 */
[----:B------:R-:W-:-:S02]  /*3870*/  @!P3 IMAD.X R7, R70, 0x1, R48, P5 ;  /* 0x000000014607b824 */ /* 0x000fc400028e0630 */
[----:B------:R-:W-:Y:S01]  /*3880*/  @!P3 IMAD.WIDE.U32 R8, R41, R55, R4 ;  /* 0x000000372908b225 */ /* 0x000fe200078e0004 */
[----:B------:R-:W-:-:S03]  /*3890*/  CS2R R4, SRZ ;  /* 0x0000000000047805 */ /* 0x000fc6000001ff00 */
[----:B------:R-:W-:Y:S01]  /*38a0*/  @!P3 IMAD.IADD R9, R25, 0x1, R9 ;  /* 0x000000011909b824 */ /* 0x000fe200078e0209 */
[----:B0-----:R-:W-:-:S04]  /*38b0*/  @!P3 LEA R10, P5, R6, R10, 0x1 ;  /* 0x0000000a060ab211 */ /* 0x001fc800078a08ff */
[----:B------:R-:W-:Y:S02]  /*38c0*/  @!P3 LEA.HI.X R11, R6, R11, R7, 0x1, P5 ;  /* 0x0000000b060bb211 */ /* 0x000fe400028f0c07 */
[----:B------:R-:W-:Y:S02]  /*38d0*/  CS2R R6, SRZ ;  /* 0x0000000000067805 */ /* 0x000fe4000001ff00 */
[----:B-1----:R-:W-:-:S04]  /*38e0*/  @!P3 LEA R12, P5, R8, R12, 0x1 ;  /* 0x0000000c080cb211 */ /* 0x002fc800078a08ff */
[----:B------:R0:W2:Y:S01]  /*38f0*/  @!P3 LDG.E.128 R4, desc[UR42][R10.64] ;  /* 0x0000002a0a04b981 */ /* 0x0000a2000c1e1d00 */
[----:B------:R-:W-:Y:S02]  /*3900*/  @!P3 LEA.HI.X R13, R8, R13, R9, 0x1, P5 ;  /* 0x0000000d080db211 */ /* 0x000fe400028f0c09 */
[----:B------:R-:W-:Y:S02]  /*3910*/  CS2R R8, SRZ ;  /* 0x0000000000087805 */ /* 0x000fe4000001ff00 */
[----:B0-----:R-:W-:-:S06]  /*3920*/  CS2R R10, SRZ ;  /* 0x00000000000a7805 */ /* 0x001fcc000001ff00 */
[----:B------:R-:W3:Y:S01]  /*3930*/  @!P3 LDG.E.128 R8, desc[UR42][R12.64] ;  /* 0x0000002a0c08b981 */ /* 0x000ee2000c1e1d00 */
[----:B------:R-:W-:-:S06]  /*3940*/  UISETP.NE.AND UP0, UPT, UR37, 0x3, UPT ;  /* 0x000000032500788c */ /* 0x000fcc000bf05270 */
[----:B------:R-:W-:Y:S01]  /*3950*/  PLOP3.LUT P3, PT, PT, PT, UP0, 0x80, 0x0 ;  /* 0x000000000000781c */ /* 0x000fe20003f6f008 */
[----:B--2---:R-:W-:Y:S02]  /*3960*/  IMAD.MOV.U32 R25, RZ, RZ, R6 ;  /* 0x000000ffff197224 */ /* 0x004fe400078e0006 */
[----:B------:R-:W-:Y:S02]  /*3970*/  IMAD.MOV.U32 R26, RZ, RZ, R7 ;  /* 0x000000ffff1a7224 */ /* 0x000fe400078e0007 */
[----:B------:R-:W-:Y:S02]  /*3980*/  IMAD.MOV.U32 R69, RZ, RZ, R5 ;  /* 0x000000ffff457224 */ /* 0x000fe400078e0005 */
[----:B------:R-:W-:Y:S01]  /*3990*/  IMAD.MOV.U32 R68, RZ, RZ, R4 ;  /* 0x000000ffff447224 */ /* 0x000fe200078e0004 */
[----:B------:R-:W-:Y:S02]  /*39a0*/  PRMT R92, R26, 0x7610, R92 ;  /* 0x000076101a5c7816 */ /* 0x000fe4000000005c */
[----:B------:R-:W-:-:S02]  /*39b0*/  PRMT R88, R25, 0x5410, R69 ;  /* 0x0000541019587816 */ /* 0x000fc40000000045 */
        /* <DEDUP_REMOVED lines=9> */
.L_x_2692:
[----:B------:R-:W-:Y:S01]  /*3a50*/  IMAD R74, R185, 0x8, R2 ;  /* 0x00000008b94a7824 */ /* 0x000fe200078e0202 */
[----:B------:R-:W-:Y:S01]  /*3a60*/  SHF.L.U32 R77, R187, 0x1f, RZ ;  /* 0x0000001fbb4d7819 */ /* 0x000fe200000006ff */
[----:B------:R-:W-:Y:S03]  /*3a70*/  BSSY B1, `(.L_x_2693) ;  /* 0x0000003000017945 */ /* 0x000fe60003800000 */
[----:B------:R-:W0:Y:S02]  /*3a80*/  SYNCS.PHASECHK.TRANS64.TRYWAIT P5, [R74+URZ+0x28c90], R77 ;  /* 0x028c904d4a0075a7 */ /* 0x000e2400080a017f */
[----:B0-----:R-:W-:Y:S05]  /*3a90*/  @!P5 BRA `(.L_x_2694) ;  /* 0x0000020000b8d947 */ /* 0x001fea0003800000 */
.L_x_3082:
[----:B------:R-:W-:Y:S05]  /*3aa0*/  BSYNC B1 ;  /* 0x0000000000017941 */ /* 0x000fea0003800000 */
.L_x_2693:
[----:B------:R-:W-:Y:S01]  /*3ab0*/  ISETP.GE.OR P5, PT, R184, R75, P0 ;  /* 0x0000004bb800720c */ /* 0x000fe200007a6670 */
        /* <DEDUP_REMOVED lines=12> */
[----:B------:R-:W-:Y:S02]  /*3b80*/  ISETP.NE.AND P6, PT, R73, RZ, PT ;  /* 0x000000ff4900720c */ /* 0x000fe40003fc5270 */
[----:B------:R-:W-:-:S04]  /*3b90*/  LEA R70, P5, R71, R66, 0x1 ;  /* 0x0000004247467211 */ /* 0x000fc800078a08ff */
[----:B------:R-:W-:Y:S01]  /*3ba0*/  LEA.HI.X R71, R71, R67, R82, 0x1, P5 ;  /* 0x0000004347477211 */ /* 0x000fe200028f0c52 */
[----:B-1----:R-:W-:-:S05]  /*3bb0*/  IMAD.IADD R12, R80, 0x1, -R51 ;  /* 0x00000001500c7824 */ /* 0x002fca00078e0a33 */
[----:B------:R-:W-:-:S04]  /*3bc0*/  SEL R12, R51, R12, !P6 ;  /* 0x0000000c330c7207 */ /* 0x000fc80007000000 */
[----:B------:R-:W-:-:S04]  /*3bd0*/  SHF.R.S32.HI R13, RZ, 0x1f, R12 ;  /* 0x0000001fff0d7819 */ /* 0x000fc8000001140c */
[----:B------:R-:W-:-:S04]  /*3be0*/  LEA.HI R13, R13, R12, RZ, 0x4 ;  /* 0x0000000c0d0d7211 */ /* 0x000fc800078f20ff */
[----:B------:R-:W-:-:S04]  /*3bf0*/  SHF.R.S32.HI R13, RZ, 0x4, R13 ;  /* 0x00000004ff0d7819 */ /* 0x000fc8000001140d */
[----:B------:R-:W-:-:S05]  /*3c00*/  LEA.HI.SX32 R13, R62, R13, 0x1d ;  /* 0x0000000d3e0d7211 */ /* 0x000fca00078feaff */
[----:B------:R-:W-:Y:S02]  /*3c10*/  IMAD.SHL.U32 R79, R13, 0x8, RZ ;  /* 0x000000080d4f7824 */ /* 0x000fe400078e00ff */
[----:B------:R-:W-:-:S03]  /*3c20*/  IMAD.IADD R13, R3, 0x1, R27 ;  /* 0x00000001030d7824 */ /* 0x000fc600078e021b */
[----:B------:R-:W-:Y:S01]  /*3c30*/  LOP3.LUT R12, R57, 0x38, R79, 0xf8, !PT ;  /* 0x00000038390c7812 */ /* 0x000fe200078ef84f */
[----:B------:R-:W-:-:S03]  /*3c40*/  IMAD R13, R13, 0x2, R2 ;  /* 0x000000020d0d7824 */ /* 0x000fc600078e0202 */
[----:B------:R-:W-:-:S05]  /*3c50*/  LOP3.LUT R12, R12, R53, RZ, 0x3c, !PT ;  /* 0x000000350c0c7212 */ /* 0x000fca00078e3cff */
[----:B------:R-:W-:-:S04]  /*3c60*/  IMAD R12, R203, 0x200, R12 ;  /* 0x00000200cb0c7824 */ /* 0x000fc800078e020c */
[----:B------:R-:W-:Y:S02]  /*3c70*/  IMAD.IADD R27, R27, 0x1, R12 ;  /* 0x000000011b1b7824 */ /* 0x000fe400078e020c */
[----:B------:R-:W1:Y:S02]  /*3c80*/  LDS.128 R12, [R13+0x22400] ;  /* 0x022400000d0c7984 */ /* 0x000e640000000c00 */
[----:B------:R-:W-:-:S06]  /*3c90*/  IMAD R27, R27, 0x2, R2 ;  /* 0x000000021b1b7824 */ /* 0x000fcc00078e0202 */
[----:B------:R-:W2:Y:S01]  /*3ca0*/  LDS.128 R24, [R27+0x22400] ;  /* 0x022400001b187984 */ /* 0x000ea20000000c00 */
[----:B------:R-:W-:Y:S05]  /*3cb0*/  @P4 BRA `(.L_x_2696) ;  /* 0x0000000400684947 */ /* 0x000fea0003800000 */
[----:B------:R-:W-:Y:S02]  /*3cc0*/  SHF.R.U32.HI R87, RZ, 0x10, R9 ;  /* 0x00000010ff577819 */ /* 0x000fe40000011609 */
[----:B------:R-:W-:Y:S02]  /*3cd0*/  SHF.R.U32.HI R82, RZ, 0x10, R5 ;  /* 0x00000010ff527819 */ /* 0x000fe40000011605 */
[----:B------:R-:W-:Y:S01]  /*3ce0*/  SHF.R.U64 R83, R6, 0x10, R7 ;  /* 0x0000001006537819 */ /* 0x000fe20000001207 */
[----:B-1----:R-:W-:Y:S01]  /*3cf0*/  IMAD.U32 R6, R12, 0x10000, RZ ;  /* 0x000100000c067824 */ /* 0x002fe200078e00ff */
[----:B------:R-:W-:Y:S02]  /*3d00*/  PRMT R87, R84, 0x5410, R87 ;  /* 0x0000541054577816 */ /* 0x000fe40000000057 */
[----:B------:R-:W-:Y:S01]  /*3d10*/  SHF.R.U32.HI R85, RZ, 0x10, R7 ;  /* 0x00000010ff557819 */ /* 0x000fe20000011607 */
[----:B------:R-:W-:Y:S01]  /*3d20*/  IMAD.U32 R7, R13, 0x10000, RZ ;  /* 0x000100000d077824 */ /* 0x000fe200078e00ff */
[----:B------:R-:W-:Y:S01]  /*3d30*/  SHF.R.U64 R86, R8, 0x10, R9 ;  /* 0x0000001008567819 */ /* 0x000fe20000001209 */
[----:B------:R-:W-:Y:S01]  /*3d40*/  IMAD.U32 R9, R15, 0x10000, RZ ;  /* 0x000100000f097824 */ /* 0x000fe200078e00ff */
[----:B------:R-:W-:Y:S01]  /*3d50*/  LOP3.LUT R8, R13, 0xffff0000, RZ, 0xc0, !PT ;  /* 0xffff00000d087812 */ /* 0x000fe200078ec0ff */
[----:B--2---:R-:W-:Y:S01]  /*3d60*/  IMAD.U32 R13, R25, 0x10000, RZ ;  /* 0x00010000190d7824 */ /* 0x004fe200078e00ff */
[----:B------:R-:W-:-:S02]  /*3d70*/  PRMT R82, R88, 0x5432, R82 ;  /* 0x0000543258527816 */ /* 0x000fc40000000052 */
[----:B------:R-:W-:Y:S01]  /*3d80*/  PRMT R83, R88, 0x5410, R83 ;  /* 0x0000541058537816 */ /* 0x000fe20000000053 */
[----:B------:R-:W-:Y:S01]  /*3d90*/  IMAD.U32 R88, R87, 0x10000, RZ ;  /* 0x0001000057587824 */ /* 0x000fe200078e00ff */
[--C-:B------:R-:W-:Y:S02]  /*3da0*/  SHF.R.U32.HI R90, RZ, 0x10, R11.reuse ;  /* 0x00000010ff5a7819 */ /* 0x100fe4000001160b */
[----:B------:R-:W-:Y:S01]  /*3db0*/  SHF.R.U64 R89, R10, 0x10, R11 ;  /* 0x000000100a597819 */ /* 0x000fe2000000120b */
[----:B------:R-:W-:Y:S01]  /*3dc0*/  IMAD.U32 R11, R24, 0x10000, RZ ;  /* 0x00010000180b7824 */ /* 0x000fe200078e00ff */
[----:B------:R-:W-:Y:S01]  /*3dd0*/  PRMT R85, R92, 0x5410, R85 ;  /* 0x000054105c557816 */ /* 0x000fe20000000055 */
[----:B------:R-:W-:Y:S01]  /*3de0*/  FMUL.FTZ R92, R13, R88 ;  /* 0x000000580d5c7220 */ /* 0x000fe20000410000 */
[----:B------:R-:W-:Y:S01]  /*3df0*/  PRMT R86, R84, 0x5432, R86 ;  /* 0x0000543254567816 */ /* 0x000fe20000000056 */
[----:B------:R-:W-:Y:S01]  /*3e00*/  IMAD.U32 R84, R82, 0x10000, RZ ;  /* 0x0001000052547824 */ /* 0x000fe200078e00ff */
[----:B------:R-:W-:-:S02]  /*3e10*/  PRMT R90, R91, 0x5432, R90 ;  /* 0x000054325b5a7816 */ /* 0x000fc4000000005a */
[----:B------:R-:W-:Y:S01]  /*3e20*/  PRMT R89, R91, 0x5410, R89 ;  /* 0x000054105b597816 */ /* 0x000fe20000000059 */
[-C--:B------:R-:W-:Y:S01]  /*3e30*/  FMUL.FTZ R94, R13, R84.reuse ;  /* 0x000000540d5e7220 */ /* 0x080fe20000410000 */
[----:B------:R-:W-:Y:S01]  /*3e40*/  LOP3.LUT R10, R15, 0xffff0000, RZ, 0xc0, !PT ;  /* 0xffff00000f0a7812 */ /* 0x000fe200078ec0ff */
[----:B------:R-:W-:Y:S01]  /*3e50*/  FFMA.FTZ R91, R7, R84, -R92 ;  /* 0x00000054075b7223 */ /* 0x000fe2000001085c */
[----:B------:R-:W-:Y:S01]  /*3e60*/  IMAD.U32 R15, R27, 0x10000, RZ ;  /* 0x000100001b0f7824 */ /* 0x000fe200078e00ff */
[----:B------:R-:W-:Y:S01]  /*3e70*/  LOP3.LUT R25, R25, 0xffff0000, RZ, 0xc0, !PT ;  /* 0xffff000019197812 */ /* 0x000fe200078ec0ff */
[----:B------:R-:W-:Y:S01]  /*3e80*/  IMAD.U32 R92, R90, 0x10000, RZ ;  /* 0x000100005a5c7824 */ /* 0x000fe200078e00ff */
[----:B------:R-:W-:Y:S01]  /*3e90*/  LOP3.LUT R87, R87, 0xffff0000, RZ, 0xc0, !PT ;  /* 0xffff000057577812 */ /* 0x000fe200078ec0ff */
[----:B------:R-:W-:Y:S01]  /*3ea0*/  IMAD.U32 R84, R85, 0x10000, RZ ;  /* 0x0001000055547824 */ /* 0x000fe200078e00ff */
[----:B------:R-:W-:Y:S01]  /*3eb0*/  LOP3.LUT R82, R82, 0xffff0000, RZ, 0xc0, !PT ;  /* 0xffff000052527812 */ /* 0x000fe200078ec0ff */
[----:B------:R-:W-:Y:S01]  /*3ec0*/  FFMA.FTZ R94, R7, R88, R94 ;  /* 0x00000058075e7223 */ /* 0x000fe2000001005e */
[----:B------:R-:W-:Y:S01]  /*3ed0*/  SHF.R.U64 R81, R4, 0x10, R5 ;  /* 0x0000001004517819 */ /* 0x000fe20000001205 */
[----:B------:R-:W-:Y:S01]  /*3ee0*/  FMUL.FTZ R88, R15, R92 ;  /* 0x0000005c0f587220 */ /* 0x000fe20000410000 */
[----:B------:R-:W-:Y:S01]  /*3ef0*/  LOP3.LUT R27, R27, 0xffff0000, RZ, 0xc0, !PT ;  /* 0xffff00001b1b7812 */ /* 0x000fe200078ec0ff */
[----:B------:R-:W-:Y:S01]  /*3f00*/  FMUL.FTZ R15, R15, R84 ;  /* 0x000000540f0f7220 */ /* 0x000fe20000410000 */
[----:B------:R-:W-:Y:S01]  /*3f10*/  LOP3.LUT R90, R90, 0xffff0000, RZ, 0xc0, !PT ;  /* 0xffff00005a5a7812 */ /* 0x000fe200078ec0ff */
[CC--:B------:R-:W-:Y:S01]  /*3f20*/  FMUL.FTZ R13, R25.reuse, R87.reuse ;  /* 0x00000057190d7220 */ /* 0x0c0fe20000410000 */
[----:B------:R-:W-:Y:S01]  /*3f30*/  FMUL.FTZ R25, R25, R82 ;  /* 0x0000005219197220 */ /* 0x000fe20000410000 */
[----:B------:R-:W-:Y:S01]  /*3f40*/  PRMT R81, R93, 0x5410, R81 ;  /* 0x000054105d517816 */ /* 0x000fe20000000051 */
[----:B------:R-:W-:Y:S01]  /*3f50*/  FFMA.FTZ R88, R9, R84, -R88 ;  /* 0x0000005409587223 */ /* 0x000fe20000010858 */
[----:B------:R-:W-:Y:S01]  /*3f60*/  LOP3.LUT R85, R85, 0xffff0000, RZ, 0xc0, !PT ;  /* 0xffff000055557812 */ /* 0x000fe200078ec0ff */
[----:B------:R-:W-:Y:S01]  /*3f70*/  FFMA.FTZ R92, R9, R92, R15 ;  /* 0x0000005c095c7223 */ /* 0x000fe2000001000f */
[----:B------:R-:W-:Y:S01]  /*3f80*/  FMUL.FTZ R9, R27, R90 ;  /* 0x0000005a1b097220 */ /* 0x000fe20000410000 */
[C---:B------:R-:W-:Y:S01]  /*3f90*/  FFMA.FTZ R82, R8.reuse, R82, -R13 ;  /* 0x0000005208527223 */ /* 0x040fe2000001080d */
[----:B------:R-:W-:Y:S01]  /*3fa0*/  FFMA.FTZ R87, R8, R87, R25 ;  /* 0x0000005708577223 */ /* 0x000fe20000010019 */
[----:B------:R-:W-:-:S02]  /*3fb0*/  IMAD.U32 R8, R86, 0x10000, RZ ;  /* 0x0001000056087824 */ /* 0x000fc400078e00ff */
[-C--:B------:R-:W-:Y:S01]  /*3fc0*/  FMUL.FTZ R27, R27, R85.reuse ;  /* 0x000000551b1b7220 */ /* 0x080fe20000410000 */
[----:B------:R-:W-:Y:S02]  /*3fd0*/  IMAD.U32 R7, R81, 0x10000, RZ ;  /* 0x0001000051077824 */ /* 0x000fe400078e00ff */
[----:B------:R-:W-:Y:S01]  /*3fe0*/  FFMA.FTZ R85, R10, R85, -R9 ;  /* 0x000000550a557223 */ /* 0x000fe20000010809 */
[----:B------:R-:W-:Y:S01]  /*3ff0*/  LOP3.LUT R24, R24, 0xffff0000, RZ, 0xc0, !PT ;  /* 0xffff000018187812 */ /* 0x000fe200078ec0ff */
[C---:B------:R-:W-:Y:S01]  /*4000*/  FMUL.FTZ R13, R11.reuse, R8 ;  /* 0x000000080b0d7220 */ /* 0x040fe20000410000 */
[----:B------:R-:W-:Y:S01]  /*4010*/  LOP3.LUT R9, R86, 0xffff0000, RZ, 0xc0, !PT ;  /* 0xffff000056097812 */ /* 0x000fe200078ec0ff */
[-C--:B------:R-:W-:Y:S01]  /*4020*/  FMUL.FTZ R11, R11, R7.reuse ;  /* 0x000000070b0b7220 */ /* 0x080fe20000410000 */
[----:B------:R-:W-:Y:S01]  /*4030*/  LOP3.LUT R81, R81, 0xffff0000, RZ, 0xc0, !PT ;  /* 0xffff000051517812 */ /* 0x000fe200078ec0ff */
[----:B------:R-:W-:Y:S01]  /*4040*/  FFMA.FTZ R13, R6, R7, -R13 ;  /* 0x00000007060d7223 */ /* 0x000fe2000001080d */
[----:B------:R-:W-:Y:S01]  /*4050*/  LOP3.LUT R12, R12, 0xffff0000, RZ, 0xc0, !PT ;  /* 0xffff00000c0c7812 */ /* 0x000fe200078ec0ff */
[----:B------:R-:W-:Y:S01]  /*4060*/  FMUL.FTZ R15, R24, R9 ;  /* 0x00000009180f7220 */ /* 0x000fe20000410000 */
[----:B------:R-:W-:-:S02]  /*4070*/  IMAD.U32 R5, R26, 0x10000, RZ ;  /* 0x000100001a057824 */ /* 0x000fc400078e00ff */
[----:B------:R-:W-:Y:S01]  /*4080*/  FFMA.FTZ R11, R6, R8, R11 ;  /* 0x00000008060b7223 */ /* 0x000fe2000001000b */
[-C--:B------:R-:W-:Y:S01]  /*4090*/  FMUL.FTZ R25, R24, R81.reuse ;  /* 0x0000005118197220 */ /* 0x080fe20000410000 */
[----:B------:R-:W-:Y:S01]  /*40a0*/  IMAD.U32 R7, R89, 0x10000, RZ ;  /* 0x0001000059077824 */ /* 0x000fe200078e00ff */
[----:B------:R-:W-:Y:S01]  /*40b0*/  LOP3.LUT R26, R26, 0xffff0000, RZ, 0xc0, !PT ;  /* 0xffff00001a1a7812 */ /* 0x000fe200078ec0ff */
[----:B------:R-:W-:Y:S01]  /*40c0*/  IMAD.U32 R6, R83, 0x10000, RZ ;  /* 0x0001000053067824 */ /* 0x000fe200078e00ff */
[----:B------:R-:W-:Y:S01]  /*40d0*/  LOP3.LUT R89, R89, 0xffff0000, RZ, 0xc0, !PT ;  /* 0xffff000059597812 */ /* 0x000fe200078ec0ff */
[----:B------:R-:W-:Y:S01]  /*40e0*/  FFMA.FTZ R8, R12, R81, -R15 ;  /* 0x000000510c087223 */ /* 0x000fe2000001080f */
[----:B------:R-:W-:Y:S01]  /*40f0*/  LOP3.LUT R83, R83, 0xffff0000, RZ, 0xc0, !PT ;  /* 0xffff000053537812 */ /* 0x000fe200078ec0ff */
[----:B------:R-:W-:Y:S02]  /*4100*/  IMAD.U32 R4, R14, 0x10000, RZ ;  /* 0x000100000e047824 */ /* 0x000fe400078e00ff */
[----:B------:R-:W-:Y:S01]  /*4110*/  FFMA.FTZ R27, R10, R90, R27 ;  /* 0x0000005a0a1b7223 */ /* 0x000fe2000001001b */
[----:B------:R-:W-:Y:S01]  /*4120*/  FFMA.FTZ R12, R12, R9, R25 ;  /* 0x000000090c0c7223 */ /* 0x000fe20000010019 */
[----:B------:R-:W-:Y:S01]  /*4130*/  LOP3.LUT R14, R14, 0xffff0000, RZ, 0xc0, !PT ;  /* 0xffff00000e0e7812 */ /* 0x000fe200078ec0ff */
[C---:B------:R-:W-:Y:S01]  /*4140*/  FMUL.FTZ R9, R5.reuse, R7 ;  /* 0x0000000705097220 */ /* 0x040fe20000410000 */
[-C--:B------:R-:W-:Y:S01]  /*4150*/  FMUL.FTZ R10, R5, R6.reuse ;  /* 0x00000006050a7220 */ /* 0x080fe20000410000 */
        /* <DEDUP_REMOVED lines=11> */
[----:B------:R-:W-:Y:S01]  /*4210*/  IMAD.MOV.U32 R12, RZ, RZ, R5 ;  /* 0x000000ffff0c7224 */ /* 0x000fe200078e0005 */
[----:B------:R-:W-:Y:S02]  /*4220*/  F2FP.BF16.F32.PACK_AB R25, R87, R94 ;  /* 0x0000005e5719723e */ /* 0x000fe400000010ff */
[----:B------:R-:W-:Y:S02]  /*4230*/  F2FP.BF16.F32.PACK_AB R27, R27, R92 ;  /* 0x0000005c1b1b723e */ /* 0x000fe400000010ff */
[----:B------:R-:W-:-:S02]  /*4240*/  F2FP.BF16.F32.PACK_AB R14, R4, R9 ;  /* 0x00000009040e723e */ /* 0x000fc400000010ff */
[----:B------:R-:W-:-:S07]  /*4250*/  F2FP.BF16.F32.PACK_AB R26, R89, R10 ;  /* 0x0000000a591a723e */ /* 0x000fce00000010ff */
.L_x_2696:
[----:B------:R-:W-:Y:S05]  /*4260*/  BSYNC B1 ;  /* 0x0000000000017941 */ /* 0x000fea0003800000 */
.L_x_2695:
[----:B-1----:R3:W-:Y:S01]  /*4270*/  STG.E.128 desc[UR42][R70.64], R12 ;  /* 0x0000000c46007986 */ /* 0x0027e2000c101d2a */
[----:B------:R-:W-:-:S13]  /*4280*/  ISETP.GE.AND P4, PT, R79, R80, PT ;  /* 0x000000504f00720c */ /* 0x000fda0003f86270 */
[----:B------:R-:W-:Y:S05]  /*4290*/  @P4 BRA `(.L_x_2685) ;  /* 0x0000000000804947 */ /* 0x000fea0003800000 */
[--C-:B------:R-:W-:Y:S02]  /*42a0*/  IADD3 R68, P4, P5, R20, R68, R79.reuse ;  /* 0x0000004414447210 */ /* 0x100fe40007d9e04f */
[----:B------:R-:W-:-:S04]  /*42b0*/  SHF.R.S32.HI R79, RZ, 0x1f, R79 ;  /* 0x0000001fff4f7819 */ /* 0x000fc8000001144f */
[----:B------:R-:W-:Y:S02]  /*42c0*/  IADD3.X R79, R65, R78, R79, P4, P5 ;  /* 0x0000004e414f7210 */ /* 0x000fe400027ea44f */
[----:B------:R-:W-:-:S04]  /*42d0*/  LEA R66, P4, R68, R66, 0x1 ;  /* 0x0000004244427211 */ /* 0x000fc800078808ff */
[----:B------:R-:W-:-:S05]  /*42e0*/  LEA.HI.X R67, R68, R67, R79, 0x1, P4 ;  /* 0x0000004344437211 */ /* 0x000fca00020f0c4f */
[----:B--2---:R4:W-:Y:S01]  /*42f0*/  STG.E.128 desc[UR42][R66.64], R24 ;  /* 0x0000001842007986 */ /* 0x0049e2000c101d2a */
[----:B------:R-:W-:Y:S05]  /*4300*/  BRA `(.L_x_2685) ;  /* 0x0000000000647947 */ /* 0x000fea0003800000 */
.L_x_2678:
[----:B------:R-:W-:-:S06]  /*4310*/  UISETP.NE.AND UP0, UPT, UR37, 0x3, UPT ;  /* 0x000000032500788c */ /* 0x000fcc000bf05270 */
[----:B------:R-:W-:-:S13]  /*4320*/  PLOP3.LUT P3, PT, PT, PT, UP0, 0x80, 0x0 ;  /* 0x000000000000781c */ /* 0x000fda0003f6f008 */
[----:B------:R-:W-:Y:S05]  /*4330*/  @!P3 BRA `(.L_x_2697) ;  /* 0x000000000004b947 */ /* 0x000fea0003800000 */
[----:B------:R-:W-:Y:S01]  /*4340*/  BPT.TRAP 0x1 ;  /* 0x000000040000795c */ /* 0x000fe20000300000 */
.L_x_2697:
[----:B------:R-:W-:Y:S01]  /*4350*/  IMAD R74, R185, 0x8, R2 ;  /* 0x00000008b94a7824 */ /* 0x000fe200078e0202 */
[----:B------:R-:W-:Y:S01]  /*4360*/  SHF.L.U32 R77, R187, 0x1f, RZ ;  /* 0x0000001fbb4d7819 */ /* 0x000fe200000006ff */
[----:B------:R-:W-:Y:S01]  /*4370*/  IMAD R75, R41, -0x40, R40 ;  /* 0xffffffc0294b7824 */ /* 0x000fe200078e0228 */
[----:B------:R-:W-:Y:S02]  /*4380*/  BSSY B1, `(.L_x_2698) ;  /* 0x0000005000017945 */ /* 0x000fe40003800000 */
[----:B------:R-:W0:Y:S02]  /*4390*/  SYNCS.PHASECHK.TRANS64.TRYWAIT P5, [R74+URZ+0x28c90], R77 ;  /* 0x028c904d4a0075a7 */ /* 0x000e2400080a017f */
[----:B------:R-:W-:-:S04]  /*43a0*/  VIMNMX R75, R75, 0x40, PT ;  /* 0x000000404b4b7848 */ /* 0x000fc80003fe0100 */
[----:B------:R-:W-:Y:S01]  /*43b0*/  ISETP.GE.AND P4, PT, R184, R75, PT ;  /* 0x0000004bb800720c */ /* 0x000fe20003f86270 */
[----:B0-----:R-:W-:-:S12]  /*43c0*/  @!P5 BRA `(.L_x_2699) ;  /* 0x000001f80080d947 */ /* 0x001fd80003800000 */
.L_x_3083:
[----:B------:R-:W-:Y:S05]  /*43d0*/  BSYNC B1 ;  /* 0x0000000000017941 */ /* 0x000fea0003800000 */
.L_x_2698:
[----:B------:R-:W-:Y:S05]  /*43e0*/  @P4 BRA `(.L_x_2685) ;  /* 0x00000000002c4947 */ /* 0x000fea0003800000 */
[----:B------:R-:W-:Y:S01]  /*43f0*/  @!P1 LOP3.LUT P4, RZ, R195, 0x4, RZ, 0xc0, !PT ;  /* 0x00000004c3ff9812 */ /* 0x000fe2000788c0ff */
[----:B------:R-:W-:Y:S01]  /*4400*/  @!P1 VIADD R4, R50, 0x20 ;  /* 0x0000002032049836 */ /* 0x000fe20000000000 */
[----:B------:R-:W-:Y:S02]  /*4410*/  PLOP3.LUT P5, PT, PT, PT, PT, 0x8, 0x0 ;  /* 0x000000000000781c */ /* 0x000fe40003fae170 */
[----:B------:R-:W-:-:S13]  /*4420*/  @!P1 PLOP3.LUT P5, PT, P4, PT, PT, 0x80, 0x0 ;  /* 0x000000000000981c */ /* 0x000fda00027af070 */
[----:B------:R-:W-:-:S04]  /*4430*/  @P5 VIADD R4, R50, 0xffffffe0 ;  /* 0xffffffe032045836 */ /* 0x000fc80000000000 */
[----:B------:R-:W-:Y:S02]  /*4440*/  @!P1 IMAD.IADD R27, R27, 0x1, R4 ;  /* 0x000000011b1b9824 */ /* 0x000fe400078e0204 */
[----:B------:R-:W1:Y:S02]  /*4450*/  @!P0 LDS.128 R4, [R26+0x22400] ;  /* 0x022400001a048984 */ /* 0x000e640000000c00 */
[----:B------:R-:W-:-:S06]  /*4460*/  @!P1 IMAD R8, R27, 0x2, R2 ;  /* 0x000000021b089824 */ /* 0x000fcc00078e0202 */
[----:B------:R-:W2:Y:S04]  /*4470*/  @!P1 LDS.128 R8, [R8+0x22400] ;  /* 0x0224000008089984 */ /* 0x000ea80000000c00 */
[----:B-1----:R1:W-:Y:S04]  /*4480*/  @!P0 STG.E.128 desc[UR42][R12.64], R4 ;  /* 0x000000040c008986 */ /* 0x0023e8000c101d2a */
[----:B--2---:R1:W-:Y:S02]  /*4490*/  @!P1 STG.E.128 desc[UR42][R12.64+0x40], R8 ;  /* 0x000040080c009986 */ /* 0x0043e4000c101d2a */
.L_x_2685:
[----:B------:R-:W-:Y:S05]  /*44a0*/  BSYNC B0 ;  /* 0x0000000000007941 */ /* 0x000fea0003800000 */
.L_x_2677:
[----:B-1----:R-:W1:Y:S01]  /*44b0*/  S2R R4, SR_TID.X ;  /* 0x0000000000047919 */ /* 0x002e620000002100 */
[----:B------:R-:W-:Y:S01]  /*44c0*/  @!PT LDS RZ, [RZ] ;  /* 0x00000000fffff984 */ /* 0x000fe20000000800 */
[----:B------:R-:W-:Y:S01]  /*44d0*/  @!PT LDS RZ, [RZ] ;  /* 0x00000000fffff984 */ /* 0x000fe20000000800 */
[----:B------:R-:W-:Y:S01]  /*44e0*/  @!PT LDS RZ, [RZ] ;  /* 0x00000000fffff984 */ /* 0x000fe20000000800 */
[----:B------:R-:W-:Y:S01]  /*44f0*/  @!PT LDS RZ, [RZ] ;  /* 0x00000000fffff984 */ /* 0x000fe20000000800 */
[----:B------:R5:W-:Y:S06]  /*4500*/  MEMBAR.ALL.CTA ;  /* 0x0000000000007992 */ /* 0x000bec0000008000 */
[----:B-----5:R-:W5:Y:S01]  /*4510*/  FENCE.VIEW.ASYNC.S ;  /* 0x00000000000073c6 */ /* 0x020f620000000000 */
[----:B------:R-:W-:Y:S05]  /*4520*/  WARPSYNC.ALL ;  /* 0x0000000000007948 */ /* 0x000fea0003800000 */
[----:B------:R-:W-:Y:S01]  /*4530*/  BSSY B0, `(.L_x_2700) ;  /* 0x0000009000007945 */ /* 0x000fe20003800000 */
[----:B-1----:R-:W-:Y:S01]  /*4540*/  LOP3.LUT R4, R4, 0x7f, RZ, 0xc0, !PT ;  /* 0x0000007f04047812 */ /* 0x002fe200078ec0ff */
[----:B-----5:R1:W-:Y:S03]  /*4550*/  BAR.SYNC.DEFER_BLOCKING R52, 0x80 ;  /* 0x000200340000751d */ /* 0x0203e60000010000 */
[----:B------:R-:W-:-:S13]  /*4560*/  ISETP.NE.AND P4, PT, R4, RZ, PT ;  /* 0x000000ff0400720c */ /* 0x000fda0003f85270 */
[----:B------:R-:W-:-:S05]  /*4570*/  @!P4 VIADD R4, R74, 0x28ca0 ;  /* 0x00028ca04a04c836 */ /* 0x000fca0000000000 */
[----:B------:R-:W-:-:S04]  /*4580*/  @!P4 PRMT R4, RZ, 0x654, R4 ;  /* 0x00000654ff04c816 */ /* 0x000fc80000000004 */
[----:B------:R1:W-:Y:S01]  /*4590*/  @!P4 SYNCS.ARRIVE.TRANS64.RED.A1T0 RZ, [R4+URZ], RZ ;  /* 0x000000ff04ffc9a7 */ /* 0x0003e2000810043f */
[----:B------:R-:W-:Y:S05]  /*45a0*/  @!P3 BRA `(.L_x_2701) ;  /* 0x000000000004b947 */ /* 0x000fea0003800000 */
[----:B------:R-:W-:Y:S01]  /*45b0*/  BPT.TRAP 0x1 ;  /* 0x000000040000795c */ /* 0x000fe20000300000 */
.L_x_2701:
[----:B------:R-:W-:Y:S05]  /*45c0*/  BSYNC B0 ;  /* 0x0000000000007941 */ /* 0x000fea0003800000 */
.L_x_2700:
[----:B------:R-:W5:Y:S01]  /*45d0*/  SYNCS.PHASECHK.TRANS64.TRYWAIT P5, [R74+URZ+0x28cb0], R77 ;  /* 0x028cb04d4a0075a7 */ /* 0x000f6200080a017f */
[----:B------:R-:W-:Y:S01]  /*45e0*/  BSSY B0, `(.L_x_2702) ;  /* 0x0000003000007945 */ /* 0x000fe20003800000 */
[----:B------:R-:W-:-:S03]  /*45f0*/  ISETP.GE.AND P3, PT, R184, R75, PT ;  /* 0x0000004bb800720c */ /* 0x000fc60003f66270 */
[----:B-----5:R-:W-:Y:S10]  /*4600*/  @!P5 BRA `(.L_x_2703) ;  /* 0x000001f80004d947 */ /* 0x020ff40003800000 */
.L_x_3084:
[----:B------:R-:W-:Y:S05]  /*4610*/  BSYNC B0 ;  /* 0x0000000000007941 */ /* 0x000fea0003800000 */
.L_x_2702:
[----:B------:R-:W-:Y:S04]  /*4620*/  BSSY B0, `(.L_x_2704) ;  /* 0x0000052000007945 */ /* 0x000fe80003800000 */
[----:B------:R-:W-:Y:S05]  /*4630*/  @P3 BRA `(.L_x_2705) ;  /* 0x0000000400403947 */ /* 0x000fea0003800000 */
[----:B------:R-:W-:Y:S01]  /*4640*/  IMAD.WIDE R6, R41, 0x40, R38 ;  /* 0x0000004029067825 */ /* 0x000fe200078e0226 */
[----:B------:R-:W-:Y:S01]  /*4650*/  ULDC.64 UR4, c[0x0][0x328] ;  /* 0x0000ca0000047ab9 */ /* 0x000fe20000000a00 */
[----:B------:R-:W-:Y:S02]  /*4660*/  LOP3.LUT P3, RZ, R195, 0x4, RZ, 0xc0, !PT ;  /* 0x00000004c3ff7812 */ /* 0x000fe4000786c0ff */
[----:B------:R-:W-:Y:S02]  /*4670*/  IMAD R7, R7, UR4, RZ ;  /* 0x0000000407077c24 */ /* 0x000fe4000f8e02ff */
[----:B-1----:R-:W-:Y:S02]  /*4680*/  IMAD.MOV.U32 R4, RZ, RZ, R28 ;  /* 0x000000ffff047224 */ /* 0x002fe400078e001c */
[----:B------:R-:W-:Y:S02]  /*4690*/  IMAD.MOV.U32 R5, RZ, RZ, R0 ;  /* 0x000000ffff057224 */ /* 0x000fe400078e0000 */
[----:B------:R-:W-:-:S02]  /*46a0*/  IMAD R7, R6, UR5, R7 ;  /* 0x0000000506077c24 */ /* 0x000fc4000f8e0207 */
[----:B------:R-:W-:Y:S01]  /*46b0*/  IMAD.WIDE.U32 R4, R6, UR4, R4 ;  /* 0x0000000406047c25 */ /* 0x000fe2000f8e0004 */
[----:B------:R-:W-:-:S03]  /*46c0*/  ULDC.64 UR4, c[0x0][0x318] ;  /* 0x0000c60000047ab9 */ /* 0x000fc60000000a00 */
[----:B------:R-:W-:Y:S01]  /*46d0*/  IMAD R9, R185, 0x8000, R50 ;  /* 0x00008000b9097824 */ /* 0x000fe200078e0232 */
[----:B---3--:R-:W-:Y:S01]  /*46e0*/  LEA R12, P5, R4, UR4, 0x1 ;  /* 0x00000004040c7c11 */ /* 0x008fe2000f8a08ff */
[----:B------:R-:W-:Y:S01]  /*46f0*/  IMAD.IADD R5, R5, 0x1, R7 ;  /* 0x0000000105057824 */ /* 0x000fe200078e0207 */
[----:B------:R-:W-:Y:S01]  /*4700*/  ULDC UR4, c[0x0][0x320] ;  /* 0x0000c80000047ab9 */ /* 0x000fe20000000800 */
[----:B------:R-:W-:Y:S02]  /*4710*/  VIADD R6, R16, 0x40 ;  /* 0x0000004010067836 */ /* 0x000fe40000000000 */
[C---:B------:R-:W-:Y:S01]  /*4720*/  VIADD R15, R9.reuse, 0x20 ;  /* 0x00000020090f7836 */ /* 0x040fe20000000000 */
[----:B------:R-:W-:Y:S01]  /*4730*/  LEA.HI.X R13, R4, UR5, R5, 0x1, P5 ;  /* 0x00000005040d7c11 */ /* 0x000fe2000a8f0c05 */
[C---:B------:R-:W-:Y:S01]  /*4740*/  @P3 VIADD R15, R9.reuse, 0xffffffe0 ;  /* 0xffffffe0090f3836 */ /* 0x040fe20000000000 */
[----:B------:R-:W-:Y:S01]  /*4750*/  ISETP.GE.AND P5, PT, R16, UR4, PT ;  /* 0x0000000410007c0c */ /* 0x000fe2000bfa6270 */
[----:B--2-4-:R-:W-:Y:S01]  /*4760*/  IMAD R25, R9, 0x2, R2 ;  /* 0x0000000209197824 */ /* 0x014fe200078e0202 */
[----:B------:R-:W-:Y:S01]  /*4770*/  ISETP.GE.AND P3, PT, R6, UR4, PT ;  /* 0x0000000406007c0c */ /* 0x000fe2000bf66270 */
[----:B------:R-:W-:-:S02]  /*4780*/  VIADD R14, R16, 0x80 ;  /* 0x00000080100e7836 */ /* 0x000fc40000000000 */
[----:B------:R-:W-:-:S08]  /*4790*/  VIADD R24, R16, 0xc0 ;  /* 0x000000c010187836 */ /* 0x000fd00000000000 */
[----:B------:R-:W1:Y:S04]  /*47a0*/  @!P5 LDS.128 R4, [R25+0x400] ;  /* 0x000400001904d984 */ /* 0x000e680000000c00 */
[----:B------:R-:W2:Y:S04]  /*47b0*/  @!P3 LDS.128 R8, [R25+0x2400] ;  /* 0x002400001908b984 */ /* 0x000ea80000000c00 */
[----:B-1----:R-:W-:Y:S01]  /*47c0*/  @!P5 STG.E.128 desc[UR42][R12.64], R4 ;  /* 0x000000040c00d986 */ /* 0x002fe2000c101d2a */
[----:B------:R-:W-:Y:S01]  /*47d0*/  ISETP.GE.AND P5, PT, R14, UR4, PT ;  /* 0x000000040e007c0c */ /* 0x000fe2000bfa6270 */
[----:B------:R-:W-:-:S02]  /*47e0*/  VIADD R14, R16, 0x100 ;  /* 0x00000100100e7836 */ /* 0x000fc40000000000 */
[----:B--2---:R-:W-:Y:S01]  /*47f0*/  @!P3 STG.E.128 desc[UR42][R12.64+0x80], R8 ;  /* 0x000080080c00b986 */ /* 0x004fe2000c101d2a */
[----:B------:R-:W-:Y:S01]  /*4800*/  ISETP.GE.AND P3, PT, R24, UR4, PT ;  /* 0x0000000418007c0c */ /* 0x000fe2000bf66270 */
        /* <DEDUP_REMOVED lines=16> */
[----:B------:R-:W-:Y:S02]  /*4910*/  IMAD R24, R15, 0x2, R2 ;  /* 0x000000020f187824 */ /* 0x000fe400078e0202 */
[----:B------:R-:W-:-:S06]  /*4920*/  VIADD R15, R16, 0xe0 ;  /* 0x000000e0100f7836 */ /* 0x000fcc0000000000 */
[----:B------:R-:W1:Y:S04]  /*4930*/  @!P5 LDS.128 R4, [R25+0xc400] ;  /* 0x00c400001904d984 */ /* 0x000e680000000c00 */
[----:B------:R-:W2:Y:S04]  /*4940*/  @!P3 LDS.128 R8, [R25+0xe400] ;  /* 0x00e400001908b984 */ /* 0x000ea80000000c00 */
[----:B-1----:R-:W-:Y:S01]  /*4950*/  @!P5 STG.E.128 desc[UR42][R12.64+0x300], R4 ;  /* 0x000300040c00d986 */ /* 0x002fe2000c101d2a */
[----:B------:R-:W-:-:S03]  /*4960*/  ISETP.GE.AND P5, PT, R54, UR4, PT ;  /* 0x0000000436007c0c */ /* 0x000fc6000bfa6270 */
        /* <DEDUP_REMOVED lines=22> */
[----:B------:R-:W-:-:S03]  /*4ad0*/  ISETP.GE.AND P5, PT, R14, UR4, PT ;  /* 0x000000040e007c0c */ /* 0x000fc6000bfa6270 */
[----:B--2---:R-:W-:Y:S01]  /*4ae0*/  @!P3 STG.E.128 desc[UR42][R12.64+0x2c0], R8 ;  /* 0x0002c0080c00b986 */ /* 0x004fe2000c101d2a */
[----:B------:R-:W-:-:S09]  /*4af0*/  ISETP.GE.AND P3, PT, R15, UR4, PT ;  /* 0x000000040f007c0c */ /* 0x000fd2000bf66270 */
[----:B------:R-:W1:Y:S04]  /*4b00*/  @!P5 LDS.128 R4, [R24+0xc400] ;  /* 0x00c400001804d984 */ /* 0x000e680000000c00 */
[----:B------:R-:W2:Y:S04]  /*4b10*/  @!P3 LDS.128 R8, [R24+0xe400] ;  /* 0x00e400001808b984 */ /* 0x000ea80000000c00 */
[----:B-1----:R1:W-:Y:S04]  /*4b20*/  @!P5 STG.E.128 desc[UR42][R12.64+0x340], R4 ;  /* 0x000340040c00d986 */ /* 0x0023e8000c101d2a */
[----:B--2---:R1:W-:Y:S02]  /*4b30*/  @!P3 STG.E.128 desc[UR42][R12.64+0x3c0], R8 ;  /* 0x0003c0080c00b986 */ /* 0x0043e4000c101d2a */
.L_x_2705:
[----:B------:R-:W-:Y:S05]  /*4b40*/  BSYNC B0 ;  /* 0x0000000000007941 */ /* 0x000fea0003800000 */
.L_x_2704:
[----:B------:R-:W-:Y:S01]  /*4b50*/  @!PT LDS RZ, [RZ] ;  /* 0x00000000fffff984 */ /* 0x000fe20000000800 */
[----:B------:R-:W-:Y:S01]  /*4b60*/  @!PT LDS RZ, [RZ] ;  /* 0x00000000fffff984 */ /* 0x000fe20000000800 */
[----:B------:R-:W-:Y:S01]  /*4b70*/  @!PT LDS RZ, [RZ] ;  /* 0x00000000fffff984 */ /* 0x000fe20000000800 */
[----:B------:R-:W-:Y:S01]  /*4b80*/  @!PT LDS RZ, [RZ] ;  /* 0x00000000fffff984 */ /* 0x000fe20000000800 */
[----:B------:R5:W-:Y:S06]  /*4b90*/  MEMBAR.ALL.CTA ;  /* 0x0000000000007992 */ /* 0x000bec0000008000 */
[----:B-----5:R-:W5:Y:S01]  /*4ba0*/  FENCE.VIEW.ASYNC.S ;  /* 0x00000000000073c6 */ /* 0x020f620000000000 */
[----:B0-----:R-:W-:Y:S01]  /*4bb0*/  @!P4 VIADD R74, R74, 0x28cc0 ;  /* 0x00028cc04a4ac836 */ /* 0x001fe20000000000 */
        /* <DEDUP_REMOVED lines=10> */
.L_x_2672:
[----:B------:R-:W-:Y:S04]  /*4c60*/  BSSY B0, `(.L_x_2707) ;  /* 0x0000004000007945 */ /* 0x000fe80003800000 */
[----:B------:R-:W-:Y:S05]  /*4c70*/  @P3 BRA `(.L_x_2708) ;  /* 0x0000000000083947 */ /* 0x000fea0003800000 */
[----:B------:R-:W0:Y:S02]  /*4c80*/  FENCE.VIEW.ASYNC.G ;  /* 0x00000000000073c6 */ /* 0x000e240000000100 */
[----:B0-----:R-:W-:Y:S06]  /*4c90*/  BAR.ARV 0xc, 0x180 ;  /* 0x0306000000007b1d */ /* 0x001fec0000002000 */
.L_x_2708:
[----:B------:R-:W-:Y:S05]  /*4ca0*/  BSYNC B0 ;  /* 0x0000000000007941 */ /* 0x000fea0003800000 */
.L_x_2707:
[----:B------:R-:W-:Y:S01]  /*4cb0*/  UISETP.NE.AND UP0, UPT, UR38, 0x1, UPT ;  /* 0x000000012600788c */ /* 0x000fe2000bf05270 */
[----:B------:R-:W-:Y:S05]  /*4cc0*/  BSSY B7, `(.L_x_2709) ;  /* 0x000104d000077945 */ /* 0x000fea0003800000 */
[----:B------:R-:W-:-:S13]  /*4cd0*/  PLOP3.LUT P0, PT, PT, PT, UP0, 0x80, 0x0 ;  /* 0x000000000000781c */ /* 0x000fda0003f0f008 */
[----:B------:R-:W-:Y:S05]  /*4ce0*/  @!P0 BRA `(.L_x_2710) ;  /* 0x00000024004c8947 */ /* 0x000fea0003800000 */
[----:B------:R-:W0:Y:S01]  /*4cf0*/  LDC R0, c[0x0][0x448] ;  /* 0x00011200ff007b82 */ /* 0x000e220000000800 */
[----:B------:R-:W-:-:S07]  /*4d00*/  IADD3 R7, R23, 0x1, -R22 ;  /* 0x0000000117077810 */ /* 0x000fce0007ffe816 */
[----:B------:R-:W1:Y:S01]  /*4d10*/  LDC.64 R4, c[0x0][0x9e0] ;  /* 0x00027800ff047b82 */ /* 0x000e620000000a00 */
[----:B0-----:R-:W-:Y:S01]  /*4d20*/  ISETP.NE.AND P1, PT, R0, 0x1, PT ;  /* 0x000000010000780c */ /* 0x001fe20003f25270 */
[----:B------:R-:W-:Y:S01]  /*4d30*/  VIADD R0, R192, 0x3f ;  /* 0x0000003fc0007836 */ /* 0x000fe20000000000 */
[----:B-1----:R-:W-:-:S11]  /*4d40*/  ISETP.GE.AND P2, PT, R5, 0x1, PT ;  /* 0x000000010500780c */ /* 0x002fd60003f46270 */
[----:B------:R-:W0:Y:S08]  /*4d50*/  @P1 LDC R3, c[0x0][0x44c] ;  /* 0x00011300ff031b82 */ /* 0x000e300000000800 */
[----:B------:R-:W1:Y:S01]  /*4d60*/  @P1 LDC R6, c[0x0][0x450] ;  /* 0x00011400ff061b82 */ /* 0x000e620000000800 */
[----:B0-----:R-:W-:-:S05]  /*4d70*/  @P1 IMAD.HI.U32 R3, R0, R3, RZ ;  /* 0x0000000300031227 */ /* 0x001fca00078e00ff */
[----:B-1----:R-:W-:-:S05]  /*4d80*/  @P1 SHF.R.U32.HI R0, RZ, R6, R3 ;  /* 0x00000006ff001219 */ /* 0x002fca0000011603 */
[----:B------:R-:W-:-:S04]  /*4d90*/  IMAD.IADD R3, R7, 0x1, R0 ;  /* 0x0000000107037824 */ /* 0x000fc800078e0200 */
[----:B------:R-:W-:Y:S01]  /*4da0*/  IMAD.IADD R4, R3, 0x1, R4 ;  /* 0x0000000103047824 */ /* 0x000fe200078e0204 */
        /* <DEDUP_REMOVED lines=12> */
.L_x_2713:
[----:B------:R-:W-:-:S13]  /*4e70*/  ISETP.NE.AND P0, PT, R5, 0x1, PT ;  /* 0x000000010500780c */ /* 0x000fda0003f05270 */
[----:B------:R-:W0:Y:S02]  /*4e80*/  @P0 LDC.64 R6, c[0x0][0x9e8] ;  /* 0x00027a00ff060b82 */ /* 0x000e240000000a00 */
[----:B0-----:R-:W-:-:S05]  /*4e90*/  @P0 IMAD.HI.U32 R6, R0, R6, RZ ;  /* 0x0000000600060227 */ /* 0x001fca00078e00ff */
[----:B------:R-:W-:-:S07]  /*4ea0*/  @P0 SHF.R.U32.HI R0, RZ, R7, R6 ;  /* 0x00000007ff000219 */ /* 0x000fce0000011606 */
.L_x_2714:
[----:B------:R-:W-:Y:S05]  /*4eb0*/  BSYNC B0 ;  /* 0x0000000000007941 */ /* 0x000fea0003800000 */
.L_x_2712:
[----:B------:R-:W-:-:S05]  /*4ec0*/  IMAD R3, R0, R5, R5 ;  /* 0x0000000500037224 */ /* 0x000fca00078e0205 */
[----:B------:R-:W-:-:S07]  /*4ed0*/  VIMNMX R4, R4, R3, PT ;  /* 0x0000000304047248 */ /* 0x000fce0003fe0100 */
.L_x_2711:
        /* <DEDUP_REMOVED lines=24> */
.L_x_2717:
[----:B------:R-:W-:-:S13]  /*5060*/  ISETP.NE.AND P0, PT, R5, 0x1, PT ;  /* 0x000000010500780c */ /* 0x000fda0003f05270 */
[----:B------:R-:W0:Y:S02]  /*5070*/  @P0 LDC.64 R6, c[0x0][0x9e8] ;  /* 0x00027a00ff060b82 */ /* 0x000e240000000a00 */
[----:B0-----:R-:W-:-:S05]  /*5080*/  @P0 IMAD.HI.U32 R4, R22, R6, RZ ;  /* 0x0000000616040227 */ /* 0x001fca00078e00ff */
[----:B------:R-:W-:-:S07]  /*5090*/  @P0 SHF.R.U32.HI R22, RZ, R7, R4 ;  /* 0x00000007ff160219 */ /* 0x000fce0000011604 */
.L_x_2718:
[----:B------:R-:W-:Y:S05]  /*50a0*/  BSYNC B0 ;  /* 0x0000000000007941 */ /* 0x000fea0003800000 */
.L_x_2716:
[----:B------:R-:W-:-:S05]  /*50b0*/  IMAD R5, R22, R5, RZ ;  /* 0x0000000516057224 */ /* 0x000fca00078e02ff */
[----:B------:R-:W-:-:S07]  /*50c0*/  VIMNMX R0, R0, R5, !PT ;  /* 0x0000000500007248 */ /* 0x000fce0007fe0100 */
.L_x_2715:
[----:B------:R-:W-:Y:S01]  /*50d0*/  SHF.R.S32.HI R3, RZ, 0x1f, R0 ;  /* 0x0000001fff037819 */ /* 0x000fe20000011400 */
[----:B------:R-:W-:Y:S01]  /*50e0*/  BSSY B0, `(.L_x_2719) ;  /* 0x0000025000007945 */ /* 0x000fe20003800000 */
[----:B------:R-:W-:Y:S02]  /*50f0*/  IMAD.MOV.U32 R5, RZ, RZ, RZ ;  /* 0x000000ffff057224 */ /* 0x000fe400078e00ff */
[----:B------:R-:W-:-:S04]  /*5100*/  LEA.HI R3, R3, R0, RZ, 0x6 ;  /* 0x0000000003037211 */ /* 0x000fc800078f30ff */
[----:B------:R-:W-:-:S04]  /*5110*/  SHF.R.S32.HI R3, RZ, 0x6, R3 ;  /* 0x00000006ff037819 */ /* 0x000fc80000011403 */
[----:B------:R-:W-:-:S04]  /*5120*/  VIMNMX R9, RZ, R3, !PT ;  /* 0x00000003ff097248 */ /* 0x000fc80007fe0100 */
        /* <DEDUP_REMOVED lines=8> */
[----:B---3--:R-:W-:Y:S02]  /*51b0*/  IABS R12, R11 ;  /* 0x0000000b000c7213 */ /* 0x008fe40000000000 */
        /* <DEDUP_REMOVED lines=23> */
.L_x_2720:
[----:B------:R-:W-:Y:S05]  /*5330*/  BSYNC B0 ;  /* 0x0000000000007941 */ /* 0x000fea0003800000 */
.L_x_2719:
[-C--:B------:R-:W-:Y:S01]  /*5340*/  IMAD R0, R218, R5.reuse, R9 ;  /* 0x00000005da007224 */ /* 0x080fe200078e0209 */
        /* <DEDUP_REMOVED lines=45> */
[----:B---3--:R-:W-:Y:S02]  /*5620*/  CS2R R70, SRZ ;  /* 0x0000000000467805 */ /* 0x008fe4000001ff00 */
[----:B------:R-:W-:Y:S02]  /*5630*/  CS2R R68, SRZ ;  /* 0x0000000000447805 */ /* 0x000fe4000001ff00 */
[----:B----4-:R-:W-:Y:S02]  /*5640*/  CS2R R66, SRZ ;  /* 0x0000000000427805 */ /* 0x010fe4000001ff00 */
        /* <DEDUP_REMOVED lines=19> */
[----:B--2---:R-:W-:-:S02]  /*5780*/  CS2R R26, SRZ ;  /* 0x00000000001a7805 */ /* 0x004fc4000001ff00 */
[----:B------:R-:W-:Y:S01]  /*5790*/  CS2R R24, SRZ ;  /* 0x0000000000187805 */ /* 0x000fe2000001ff00 */
[----:B------:R-:W-:Y:S06]  /*57a0*/  @!P1 BRA `(.L_x_2721) ;  /* 0x000000f800789947 */ /* 0x000fec0003800000 */
[----:B------:R-:W2:Y:S04]  /*57b0*/  LDL R10, [R1+0x48] ;  /* 0x00004800010a7983 */ /* 0x000ea80000100800 */
[----:B--2---:R-:W0:Y:S02]  /*57c0*/  SHFL.IDX PT, R3, R10, RZ, 0x1f ;  /* 0x00001fff0a037589 */ /* 0x004e2400000e0000 */
[----:B0-----:R-:W-:-:S04]  /*57d0*/  LEA.HI R4, R3, R3, RZ, 0x1 ;  /* 0x0000000303047211 */ /* 0x001fc800078f08ff */
[----:B------:R-:W-:-:S05]  /*57e0*/  LOP3.LUT R4, R4, 0x1fffe, RZ, 0xc0, !PT ;  /* 0x0001fffe04047812 */ /* 0x000fca00078ec0ff */
[----:B------:R-:W-:Y:S02]  /*57f0*/  IMAD.IADD R3, R3, 0x1, -R4 ;  /* 0x0000000103037824 */ /* 0x000fe400078e0a04 */
[----:B------:R-:W-:Y:S02]  /*5800*/  IMAD.U32 R4, RZ, RZ, UR37 ;  /* 0x00000025ff047e24 */ /* 0x000fe4000f8e00ff */
[----:B------:R-:W-:-:S03]  /*5810*/  IMAD R3, R3, 0x8000, R2 ;  /* 0x0000800003037824 */ /* 0x000fc600078e0202 */
[----:B------:R-:W-:Y:S01]  /*5820*/  ISETP.NE.AND P0, PT, R4, 0x3, PT ;  /* 0x000000030400780c */ /* 0x000fe20003f05270 */
[----:B------:R-:W-:-:S05]  /*5830*/  VIADD R3, R3, 0x400 ;  /* 0x0000040003037836 */ /* 0x000fca0000000000 */
[----:B------:R-:W-:-:S04]  /*5840*/  SHF.R.U32.HI R3, RZ, 0x4, R3 ;  /* 0x00000004ff037819 */ /* 0x000fc80000011603 */
[----:B------:R-:W-:-:S04]  /*5850*/  LOP3.LUT R3, R3, 0x3fff, RZ, 0xc0, !PT ;  /* 0x00003fff03037812 */ /* 0x000fc800078ec0ff */
[----:B------:R-:W-:Y:S01]  /*5860*/  LOP3.LUT R3, R3, 0x2000000, RZ, 0xfc, !PT ;  /* 0x0200000003037812 */ /* 0x000fe200078efcff */
[----:B------:R-:W-:Y:S06]  /*5870*/  @!P0 BRA `(.L_x_2722) ;  /* 0x0000000000048947 */ /* 0x000fec0003800000 */
[----:B------:R-:W-:Y:S01]  /*5880*/  BPT.TRAP 0x1 ;  /* 0x000000040000795c */ /* 0x000fe20000300000 */
.L_x_2722:
[----:B------:R-:W-:Y:S01]  /*5890*/  IMAD R9, R18, 0x8, R2 ;  /* 0x0000000812097824 */ /* 0x000fe200078e0202 */
[----:B------:R-:W-:Y:S01]  /*58a0*/  SHF.L.U32 R10, R19, 0x1f, RZ ;  /* 0x0000001f130a7819 */ /* 0x000fe200000006ff */
[----:B------:R-:W-:Y:S01]  /*58b0*/  VIADD R4, R2, 0x26800 ;  /* 0x0002680002047836 */ /* 0x000fe20000000000 */
[----:B------:R-:W-:Y:S01]  /*58c0*/  BSSY B0, `(.L_x_2723) ;  /* 0x0000008000007945 */ /* 0x000fe20003800000 */
[----:B------:R-:W-:Y:S01]  /*58d0*/  IMAD R6, R18, 0x1000, R3 ;  /* 0x0000100012067824 */ /* 0x000fe200078e0203 */
[----:B------:R-:W0:Y:S01]  /*58e0*/  SYNCS.PHASECHK.TRANS64.TRYWAIT P1, [R9+URZ+0x28c50], R10 ;  /* 0x028c500a090075a7 */ /* 0x000e22000802017f */
[----:B------:R-:W-:Y:S01]  /*58f0*/  IMAD.MOV.U32 R7, RZ, RZ, 0x40000040 ;  /* 0x40000040ff077424 */ /* 0x000fe200078e00ff */
[----:B------:R-:W-:-:S04]  /*5900*/  SHF.R.U32.HI R4, RZ, 0x4, R4 ;  /* 0x00000004ff047819 */ /* 0x000fc80000011604 */
[----:B------:R-:W-:-:S04]  /*5910*/  LOP3.LUT R4, R4, 0x3fff, RZ, 0xc0, !PT ;  /* 0x00003fff04047812 */ /* 0x000fc800078ec0ff */
[----:B------:R-:W-:Y:S01]  /*5920*/  LOP3.LUT R4, R4, 0x10000, RZ, 0xfc, !PT ;  /* 0x0001000004047812 */ /* 0x000fe200078efcff */
[----:B0-----:R-:W-:Y:S06]  /*5930*/  @!P1 BRA `(.L_x_2724) ;  /* 0x000001e4004c9947 */ /* 0x001fec0003800000 */
.L_x_3085:
[----:B------:R-:W-:Y:S05]  /*5940*/  BSYNC B0 ;  /* 0x0000000000007941 */ /* 0x000fea0003800000 */
.L_x_2723:
        /* <DEDUP_REMOVED lines=24> */
[----:B-----5:R-:W-:Y:S01]  /*5ad0*/  WARPGROUP.ARRIVE ;  /* 0x00000000000079c5 */ /* 0x020fe20000000000 */
[----:B------:R-:W-:Y:S01]  /*5ae0*/  R2UR UR5, R11 ;  /* 0x000000000b0572ca */ /* 0x000fe200000e0000 */
[----:B------:R-:W-:Y:S01]  /*5af0*/  VIADD R8, R8, 0xfffffffe ;  /* 0xfffffffe08087836 */ /* 0x000fe20000000000 */
[----:B------:R-:W-:Y:S03]  /*5b00*/  BSSY B0, `(.L_x_2725) ;  /* 0x00000e2000007945 */ /* 0x000fe60003800000 */
[----:B------:R-:W-:Y:S01]  /*5b10*/  HGMMA.64x256x16.F32.BF16 R24, gdesc[UR12].tnspB, RZ, !UPT, gsb0 ;  /* 0x43e000000c1879f0 */ /* 0x000fe2000c0018ff */
[----:B------:R-:W-:Y:S01]  /*5b20*/  R2UR UR14, R6 ;  /* 0x00000000060e72ca */ /* 0x000fe200000e0000 */
[----:B------:R-:W-:Y:S01]  /*5b30*/  VIADD R6, R4, 0x6 ;  /* 0x0000000604067836 */ /* 0x000fe20000000000 */
[----:B------:R-:W-:Y:S01]  /*5b40*/  R2UR UR15, R7 ;  /* 0x00000000070f72ca */ /* 0x000fe200000e0000 */
[----:B------:R-:W-:Y:S01]  /*5b50*/  IMAD.MOV.U32 R7, RZ, RZ, 0x40000040 ;  /* 0x40000040ff077424 */ /* 0x000fe200078e00ff */
[----:B------:R-:W-:-:S02]  /*5b60*/  ISETP.GE.AND P2, PT, R8, R0, PT ;  /* 0x000000000800720c */ /* 0x000fc40003f46270 */
        /* <DEDUP_REMOVED lines=22> */
.L_x_2732:
[----:B------:R-:W-:Y:S01]  /*5cd0*/  BAR.SYNC.DEFER_BLOCKING 0xe, 0x100 ;  /* 0x0384000000007b1d */ /* 0x000fe20000010000 */
[C---:B------:R-:W-:Y:S02]  /*5ce0*/  IMAD R8, R18.reuse, 0x40, R191 ;  /* 0x0000004012087824 */ /* 0x040fe400078e02bf */
[----:B------:R-:W-:Y:S02]  /*5cf0*/  VIADD R18, R18, 0x1 ;  /* 0x0000000112127836 */ /* 0x000fe40000000000 */
[----:B------:R-:W-:-:S03]  /*5d00*/  IMAD R8, R8, 0x4, R2 ;  /* 0x0000000408087824 */ /* 0x000fc600078e0202 */
[----:B------:R-:W-:-:S04]  /*5d10*/  ISETP.NE.AND P2, PT, R18, 0x2, PT ;  /* 0x000000021200780c */ /* 0x000fc80003f45270 */
[----:B------:R-:W-:Y:S01]  /*5d20*/  SEL R18, R18, RZ, P2 ;  /* 0x000000ff12127207 */ /* 0x000fe20001000000 */
[----:B0-----:R-:W0:Y:S04]  /*5d30*/  LDS R9, [R8+0x28800] ;  /* 0x0288000008097984 */ /* 0x001e280000000800 */
[----:B-1----:R-:W1:Y:S01]  /*5d40*/  LDS R8, [R8+0x28820] ;  /* 0x0288200008087984 */ /* 0x002e620000000800 */
        /* <DEDUP_REMOVED lines=135> */
.L_x_2727:
[----:B------:R-:W-:Y:S01]  /*65c0*/  IMAD R21, R18, 0x8, R2 ;  /* 0x0000000812157824 */ /* 0x000fe200078e0202 */
[----:B------:R-:W-:-:S04]  /*65d0*/  SHF.L.U32 R8, R19, 0x1f, RZ ;  /* 0x0000001f13087819 */ /* 0x000fc800000006ff */
[----:B------:R0:W1:Y:S01]  /*65e0*/  SYNCS.PHASECHK.TRANS64.TRYWAIT P2, [R21+URZ+0x28c50], R8 ;  /* 0x028c5008150075a7 */ /* 0x000062000804017f */
[----:B------:R-:W-:Y:S05]  /*65f0*/  @!P0 BRA `(.L_x_2728) ;  /* 0x0000000000048947 */ /* 0x000fea0003800000 */
[----:B------:R-:W-:Y:S01]  /*6600*/  BPT.TRAP 0x1 ;  /* 0x000000040000795c */ /* 0x000fe20000300000 */
.L_x_2728:
[----:B------:R-:W-:Y:S04]  /*6610*/  BSSY B1, `(.L_x_2729) ;  /* 0x0000004000017945 */ /* 0x000fe80003800000 */
[----:B-1----:R-:W-:Y:S05]  /*6620*/  @P2 BRA `(.L_x_2730) ;  /* 0x0000000000082947 */ /* 0x002fea0003800000 */
[----:B------:R-:W1:Y:S02]  /*6630*/  SYNCS.PHASECHK.TRANS64.TRYWAIT P2, [R21+URZ+0x28c50], R8 ;  /* 0x028c5008150075a7 */ /* 0x000e64000804017f */
[----:B-1----:R-:W-:Y:S05]  /*6640*/  @!P2 BRA `(.L_x_2731) ;  /* 0x000001d8001ca947 */ /* 0x002fea0003800000 */
.L_x_2730:
[----:B------:R-:W-:Y:S05]  /*6650*/  BSYNC B1 ;  /* 0x0000000000017941 */ /* 0x000fea0003800000 */
.L_x_2729:
[----:B01----:R-:W-:Y:S01]  /*6660*/  IMAD R8, R18, 0x1000, R3 ;  /* 0x0000100012087824 */ /* 0x003fe200078e0203 */
[----:B------:R-:W-:Y:S01]  /*6670*/  R2UR UR4, R4 ;  /* 0x00000000040472ca */ /* 0x000fe200000e0000 */
[----:B------:R-:W-:Y:S01]  /*6680*/  IMAD.MOV.U32 R9, RZ, RZ, 0x40000040 ;  /* 0x40000040ff097424 */ /* 0x000fe200078e00ff */
[----:B------:R-:W-:Y:S01]  /*6690*/  R2UR UR5, R5 ;  /* 0x00000000050572ca */ /* 0x000fe200000e0000 */
[----:B------:R-:W-:Y:S01]  /*66a0*/  WARPGROUP.ARRIVE ;  /* 0x00000000000079c5 */ /* 0x000fe20000000000 */
[C---:B------:R-:W-:Y:S01]  /*66b0*/  R2UR UR6, R8.reuse ;  /* 0x00000000080672ca */ /* 0x040fe200000e0000 */
[----:B------:R-:W-:Y:S01]  /*66c0*/  VIADD R14, R8, 0x80 ;  /* 0x00000080080e7836 */ /* 0x000fe20000000000 */
[----:B------:R-:W-:Y:S01]  /*66d0*/  R2UR UR7, R9 ;  /* 0x00000000090772ca */ /* 0x000fe200000e0000 */
[----:B------:R-:W-:Y:S02]  /*66e0*/  IMAD.MOV.U32 R15, RZ, RZ, 0x40000040 ;  /* 0x40000040ff0f7424 */ /* 0x000fe400078e00ff */
[----:B------:R-:W-:-:S02]  /*66f0*/  IMAD.MOV.U32 R9, RZ, RZ, 0x40000040 ;  /* 0x40000040ff097424 */ /* 0x000fc400078e00ff */
[----:B------:R-:W-:-:S05]  /*6700*/  @!P1 VIADD R21, R21, 0x28c60 ;  /* 0x00028c6015159836 */ /* 0x000fca0000000000 */
[----:B------:R-:W-:-:S03]  /*6710*/  @!P1 PRMT R21, RZ, 0x654, R21 ;  /* 0x00000654ff159816 */ /* 0x000fc60000000015 */
        /* <DEDUP_REMOVED lines=27> */
[----:B------:R-:W-:Y:S03]  /*68d0*/  HGMMA.64x256x16.F32.BF16 R24, gdesc[UR4].tnspB, R24, gsb0 ;  /* 0x43e00000041879f0 */ /* 0x000fe60008001818 */
[----:B------:R-:W-:Y:S02]  /*68e0*/  WARPGROUP.DEPBAR.LE gsb0, 0x0 ;  /* 0x00008000000079c5 */ /* 0x000fe40000010000 */
[----:B------:R-:W-:Y:S06]  /*68f0*/  BAR.ARV 0xf, 0x100 ;  /* 0x03c4000000007b1d */ /* 0x000fec0000002000 */
[----:B------:R1:W-:Y:S01]  /*6900*/  @!P1 SYNCS.ARRIVE.TRANS64.RED.A1T0 RZ, [R21+URZ], RZ ;  /* 0x000000ff15ff99a7 */ /* 0x0003e2000810043f */
[----:B------:R-:W-:Y:S05]  /*6910*/  @P3 BRA `(.L_x_2732) ;  /* 0xfffffff000ec3947 */ /* 0x000fea000383ffff */
.L_x_2726:
[----:B------:R-:W-:Y:S05]  /*6920*/  BSYNC B0 ;  /* 0x0000000000007941 */ /* 0x000fea0003800000 */
.L_x_2725:
[----:B------:R-:W-:Y:S01]  /*6930*/  BAR.SYNC.DEFER_BLOCKING 0xe, 0x100 ;  /* 0x0384000000007b1d */ /* 0x000fe20000010000 */
[C---:B------:R-:W-:Y:S01]  /*6940*/  IMAD R3, R18.reuse, 0x40, R191 ;  /* 0x0000004012037824 */ /* 0x040fe200078e02bf */
[----:B------:R-:W-:Y:S01]  /*6950*/  PLOP3.LUT P0, PT, PT, PT, PT, 0x8, 0x0 ;  /* 0x000000000000781c */ /* 0x000fe20003f0e170 */
[----:B------:R-:W-:Y:S02]  /*6960*/  VIADD R18, R18, 0x1 ;  /* 0x0000000112127836 */ /* 0x000fe40000000000 */
[----:B------:R-:W-:Y:S02]  /*6970*/  IMAD R3, R3, 0x4, R2 ;  /* 0x0000000403037824 */ /* 0x000fe400078e0202 */
[----:B------:R-:W-:Y:S01]  /*6980*/  IMAD.MOV.U32 R152, RZ, RZ, RZ ;  /* 0x000000ffff987224 */ /* 0x000fe200078e00ff */
[----:B------:R-:W-:-:S04]  /*6990*/  ISETP.NE.AND P1, PT, R18, 0x2, PT ;  /* 0x000000021200780c */ /* 0x000fc80003f25270 */
[----:B------:R-:W-:Y:S01]  /*69a0*/  SEL R18, R18, RZ, P1 ;  /* 0x000000ff12127207 */ /* 0x000fe20000800000 */
[----:B------:R-:W2:Y:S04]  /*69b0*/  LDS R0, [R3+0x28820] ;  /* 0x0288200003007984 */ /* 0x000ea80000000800 */
[----:B------:R3:W4:Y:S02]  /*69c0*/  LDS R2, [R3+0x28800] ;  /* 0x0288000003027984 */ /* 0x0007240000000800 */
[----:B---3--:R-:W-:Y:S02]  /*69d0*/  IMAD.MOV.U32 R3, RZ, RZ, RZ ;  /* 0x000000ffff037224 */ /* 0x008fe400078e00ff */
        /* <DEDUP_REMOVED lines=132> */
.L_x_2710:
        /* <DEDUP_REMOVED lines=24> */
.L_x_2735:
[----:B------:R-:W-:-:S13]  /*73a0*/  ISETP.NE.AND P0, PT, R5, 0x1, PT ;  /* 0x000000010500780c */ /* 0x000fda0003f05270 */
[----:B------:R-:W0:Y:S02]  /*73b0*/  @P0 LDC.64 R6, c[0x0][0x9e8] ;  /* 0x00027a00ff060b82 */ /* 0x000e240000000a00 */
[----:B0-----:R-:W-:-:S05]  /*73c0*/  @P0 IMAD.HI.U32 R6, R0, R6, RZ ;  /* 0x0000000600060227 */ /* 0x001fca00078e00ff */
[----:B------:R-:W-:-:S07]  /*73d0*/  @P0 SHF.R.U32.HI R0, RZ, R7, R6 ;  /* 0x00000007ff000219 */ /* 0x000fce0000011606 */
.L_x_2736:
[----:B------:R-:W-:Y:S05]  /*73e0*/  BSYNC B0 ;  /* 0x0000000000007941 */ /* 0x000fea0003800000 */
.L_x_2734:
[----:B------:R-:W-:-:S05]  /*73f0*/  IMAD R3, R0, R5, R5 ;  /* 0x0000000500037224 */ /* 0x000fca00078e0205 */
[----:B------:R-:W-:-:S07]  /*7400*/  VIMNMX R4, R4, R3, PT ;  /* 0x0000000304047248 */ /* 0x000fce0003fe0100 */
.L_x_2733:
        /* <DEDUP_REMOVED lines=24> */
.L_x_2739:
[----:B------:R-:W-:-:S13]  /*7590*/  ISETP.NE.AND P0, PT, R5, 0x1, PT ;  /* 0x000000010500780c */ /* 0x000fda0003f05270 */
[----:B------:R-:W0:Y:S02]  /*75a0*/  @P0 LDC.64 R6, c[0x0][0x9e8] ;  /* 0x00027a00ff060b82 */ /* 0x000e240000000a00 */
[----:B0-----:R-:W-:-:S05]  /*75b0*/  @P0 IMAD.HI.U32 R4, R3, R6, RZ ;  /* 0x0000000603040227 */ /* 0x001fca00078e00ff */
[----:B------:R-:W-:-:S07]  /*75c0*/  @P0 SHF.R.U32.HI R3, RZ, R7, R4 ;  /* 0x00000007ff030219 */ /* 0x000fce0000011604 */
.L_x_2740:
[----:B------:R-:W-:Y:S05]  /*75d0*/  BSYNC B0 ;  /* 0x0000000000007941 */ /* 0x000fea0003800000 */
.L_x_2738:
[----:B------:R-:W-:-:S05]  /*75e0*/  IMAD R3, R3, R5, RZ ;  /* 0x0000000503037224 */ /* 0x000fca00078e02ff */
[----:B------:R-:W-:-:S07]  /*75f0*/  VIMNMX R0, R0, R3, !PT ;  /* 0x0000000300007248 */ /* 0x000fce0007fe0100 */
.L_x_2737:
        /* <DEDUP_REMOVED lines=38> */
.L_x_2742:
[----:B------:R-:W-:Y:S05]  /*7860*/  BSYNC B0 ;  /* 0x0000000000007941 */ /* 0x000fea0003800000 */
.L_x_2741:
        /* <DEDUP_REMOVED lines=82> */
[----:B------:R-:W-:-:S04]  /*7d90*/  LOP3.LUT R3, R3, 0x3fff, RZ, 0xc0, !PT ;  /* 0x00003fff03037812 */ /* 0x000fc800078ec0ff */
[----:B------:R-:W-:Y:S01]  /*7da0*/  LOP3.LUT R190, R3, 0x2000000, RZ, 0xfc, !PT ;  /* 0x0200000003be7812 */ /* 0x000fe200078efcff */
        /* <DEDUP_REMOVED lines=17> */
.L_x_2744:
[----:B------:R-:W-:Y:S05]  /*7ec0*/  BSYNC B6 ;  /* 0x0000000000067941 */ /* 0x000fea0003800000 */
.L_x_2743:
        /* <DEDUP_REMOVED lines=12> */
.L_x_2748:
[----:B-1----:R1:W2:Y:S02]  /*7f90*/  SYNCS.PHASECHK.TRANS64.TRYWAIT P0, [R2+URZ+0x28c00], R3 ;  /* 0x028c0003020075a7 */ /* 0x0022a4000800017f */
[----:B--2---:R-:W-:Y:S05]  /*7fa0*/  @!P0 NANOSLEEP.SYNCS 0x989680 ;  /* 0x009896800000895d */ /* 0x004fea0003900000 */
[----:B------:R-:W2:Y:S02]  /*7fb0*/  @!P0 SYNCS.PHASECHK.TRANS64 P0, [R2+URZ+0x28c00], R3 ;  /* 0x028c0003020085a7 */ /* 0x000ea4000800007f */
[----:B--2---:R-:W-:Y:S05]  /*7fc0*/  @!P0 BRA `(.L_x_2748) ;  /* 0xfffffffc00f08947 */ /* 0x004fea000383ffff */
.L_x_2747:
[----:B------:R-:W-:Y:S05]  /*7fd0*/  BSYNC B0 ;  /* 0x0000000000007941 */ /* 0x000fea0003800000 */
.L_x_2746:
[----:B------:R-:W-:Y:S05]  /*7fe0*/  BRA `(.L_x_2749) ;  /* 0x0000002c00a87947 */ /* 0x000fea0003800000 */
.L_x_2745:
[----:B------:R-:W-:Y:S01]  /*7ff0*/  VIADD R4, R2, 0x20400 ;  /* 0x0002040002047836 */ /* 0x000fe20000000000 */
[----:B-----5:R-:W-:Y:S01]  /*8000*/  SHF.R.S32.HI R0, RZ, 0x1f, R76 ;  /* 0x0000001fff007819 */ /* 0x020fe2000001144c */
[----:B------:R-:W-:Y:S01]  /*8010*/  ULDC.64 UR4, c[0x0][0x3f8] ;  /* 0x0000fe0000047ab9 */ /* 0x000fe20000000a00 */
[----:B------:R-:W-:Y:S01]  /*8020*/  ULDC.64 UR6, c[0x0][0x408] ;  /* 0x0001020000067ab9 */ /* 0x000fe20000000a00 */
[----:B------:R-:W-:Y:S01]  /*8030*/  IMAD.WIDE.U32 R24, R76, UR4, RZ ;  /* 0x000000044c187c25 */ /* 0x000fe2000f8e00ff */
[----:B------:R-:W-:Y:S01]  /*8040*/  LOP3.LUT P0, RZ, R4, 0x3ff, RZ, 0xc0, !PT ;  /* 0x000003ff04ff7812 */ /* 0x000fe2000780c0ff */
[----:B------:R-:W-:Y:S02]  /*8050*/  BSSY B6, `(.L_x_2750) ;  /* 0x0000019000067945 */ /* 0x000fe40003800000 */
[C---:B------:R-:W-:Y:S02]  /*8060*/  IMAD R3, R0.reuse, UR4, RZ ;  /* 0x0000000400037c24 */ /* 0x040fe4000f8e02ff */
[----:B------:R-:W-:-:S02]  /*8070*/  IMAD R5, R0, UR6, RZ ;  /* 0x0000000600057c24 */ /* 0x000fc4000f8e02ff */
[C---:B------:R-:W-:Y:S02]  /*8080*/  IMAD R3, R76.reuse, UR5, R3 ;  /* 0x000000054c037c24 */ /* 0x040fe4000f8e0203 */
[C---:B------:R-:W-:Y:S02]  /*8090*/  IMAD R5, R76.reuse, UR7, R5 ;  /* 0x000000074c057c24 */ /* 0x040fe4000f8e0205 */
[----:B------:R-:W-:-:S04]  /*80a0*/  IMAD.WIDE.U32 R76, R76, UR6, RZ ;  /* 0x000000064c4c7c25 */ /* 0x000fc8000f8e00ff */
[----:B------:R-:W-:Y:S02]  /*80b0*/  IMAD.IADD R27, R3, 0x1, R25 ;  /* 0x00000001031b7824 */ /* 0x000fe400078e0219 */
[----:B------:R-:W-:Y:S01]  /*80c0*/  IMAD.IADD R29, R5, 0x1, R77 ;  /* 0x00000001051d7824 */ /* 0x000fe200078e024d */
        /* <DEDUP_REMOVED lines=17> */
.L_x_2751:
[----:B------:R-:W-:Y:S05]  /*81e0*/  BSYNC B6 ;  /* 0x0000000000067941 */ /* 0x000fea0003800000 */
.L_x_2750:
[----:B------:R-:W0:Y:S01]  /*81f0*/  S2R R0, SR_TID.X ;  /* 0x0000000000007919 */ /* 0x000e220000002100 */
[----:B------:R-:W-:Y:S01]  /*8200*/  ULDC.U8 UR4, c[0x0][0x410] ;  /* 0x0001040000047ab9 */ /* 0x000fe20000000000 */
[----:B------:R-:W-:Y:S01]  /*8210*/  BSSY B0, `(.L_x_2752) ;  /* 0x00002bf000007945 */ /* 0x000fe20003800000 */
[----:B------:R-:W-:Y:S01]  /*8220*/  ISETP.NE.AND P0, PT, RZ, UR4, PT ;  /* 0x00000004ff007c0c */ /* 0x000fe2000bf05270 */
[C---:B------:R-:W-:Y:S02]  /*8230*/  VIADD R36, R184.reuse, 0x20 ;  /* 0x00000020b8247836 */ /* 0x040fe40000000000 */
[----:B------:R-:W-:Y:S02]  /*8240*/  IMAD.IADD R34, R184, 0x1, R192 ;  /* 0x00000001b8227824 */ /* 0x000fe400078e02c0 */
[----:B0-----:R-:W-:-:S05]  /*8250*/  VIADD R0, R0, 0xffffff80 ;  /* 0xffffff8000007836 */ /* 0x001fca0000000000 */
[----:B------:R-:W-:-:S04]  /*8260*/  SHF.R.S32.HI R3, RZ, 0x1f, R0 ;  /* 0x0000001fff037819 */ /* 0x000fc80000011400 */
[----:B------:R-:W-:-:S04]  /*8270*/  LEA.HI R3, R3, R0, RZ, 0x2 ;  /* 0x0000000003037211 */ /* 0x000fc800078f10ff */
[----:B------:R-:W-:-:S05]  /*8280*/  LOP3.LUT R3, R3, 0xfffffffc, RZ, 0xc0, !PT ;  /* 0xfffffffc03037812 */ /* 0x000fca00078ec0ff */
[----:B------:R-:W-:Y:S01]  /*8290*/  IMAD.IADD R3, R0, 0x1, -R3 ;  /* 0x0000000100037824 */ /* 0x000fe200078e0a03 */
[----:B------:R-:W-:Y:S06]  /*82a0*/  @!P0 BRA `(.L_x_2753) ;  /* 0x0000001400948947 */ /* 0x000fec0003800000 */
[----:B------:R-:W0:Y:S01]  /*82b0*/  LDC R37, c[0x0][0x448] ;  /* 0x00011200ff257b82 */ /* 0x000e220000000800 */
[----:B------:R-:W-:Y:S01]  /*82c0*/  IMAD R3, R3, 0x20, R34 ;  /* 0x0000002003037824 */ /* 0x000fe200078e0222 */
[----:B------:R-:W-:Y:S01]  /*82d0*/  ULDC.64 UR4, c[0x0][0x3f8] ;  /* 0x0000fe0000047ab9 */ /* 0x000fe20000000a00 */
[----:B------:R-:W-:Y:S01]  /*82e0*/  ULDC.64 UR6, c[0x0][0x408] ;  /* 0x0001020000067ab9 */ /* 0x000fe20000000a00 */
[----:B------:R-:W-:Y:S01]  /*82f0*/  IMAD.MOV.U32 R6, RZ, RZ, R24 ;  /* 0x000000ffff067224 */ /* 0x000fe200078e0018 */
[----:B------:R-:W-:Y:S01]  /*8300*/  SHF.R.S32.HI R31, RZ, 0x1f, R200 ;  /* 0x0000001fff1f7819 */ /* 0x000fe200000114c8 */
[----:B------:R-:W-:Y:S02]  /*8310*/  IMAD.MOV.U32 R7, RZ, RZ, R27 ;  /* 0x000000ffff077224 */ /* 0x000fe400078e001b */
[----:B------:R-:W-:Y:S02]  /*8320*/  IMAD.MOV.U32 R8, RZ, RZ, R76 ;  /* 0x000000ffff087224 */ /* 0x000fe400078e004c */
[----:B------:R-:W-:Y:S01]  /*8330*/  IMAD.MOV.U32 R9, RZ, RZ, R29 ;  /* 0x000000ffff097224 */ /* 0x000fe200078e001d */
[----:B0-----:R-:W-:-:S13]  /*8340*/  ISETP.NE.AND P0, PT, R37, 0x1, PT ;  /* 0x000000012500780c */ /* 0x001fda0003f05270 */
[----:B------:R-:W0:Y:S08]  /*8350*/  @P0 LDC R0, c[0x0][0x44c] ;  /* 0x00011300ff000b82 */ /* 0x000e300000000800 */
[----:B------:R-:W1:Y:S01]  /*8360*/  @P0 LDC R5, c[0x0][0x450] ;  /* 0x00011400ff050b82 */ /* 0x000e620000000800 */
[----:B0-----:R-:W-:-:S05]  /*8370*/  @P0 IMAD.HI.U32 R0, R3, R0, RZ ;  /* 0x0000000003000227 */ /* 0x001fca00078e00ff */
[----:B-1----:R-:W-:-:S04]  /*8380*/  @P0 SHF.R.U32.HI R3, RZ, R5, R0 ;  /* 0x00000005ff030219 */ /* 0x002fc80000011600 */
[----:B------:R-:W-:Y:S01]  /*8390*/  SHF.R.S32.HI R0, RZ, 0x1f, R3 ;  /* 0x0000001fff007819 */ /* 0x000fe20000011403 */
[----:B------:R-:W-:-:S04]  /*83a0*/  IMAD.WIDE.U32 R6, R3, UR4, R6 ;  /* 0x0000000403067c25 */ /* 0x000fc8000f8e0006 */
[C---:B------:R-:W-:Y:S02]  /*83b0*/  IMAD R4, R0.reuse, UR4, RZ ;  /* 0x0000000400047c24 */ /* 0x040fe4000f8e02ff */
[----:B------:R-:W-:Y:S02]  /*83c0*/  IMAD R0, R0, UR6, RZ ;  /* 0x0000000600007c24 */ /* 0x000fe4000f8e02ff */
[C---:B------:R-:W-:Y:S01]  /*83d0*/  IMAD R5, R3.reuse, UR5, R4 ;  /* 0x0000000503057c24 */ /* 0x040fe2000f8e0204 */
[----:B------:R-:W-:Y:S01]  /*83e0*/  ULDC.64 UR4, c[0x0][0x3e8] ;  /* 0x0000fa0000047ab9 */ /* 0x000fe20000000a00 */
[C---:B------:R-:W-:Y:S01]  /*83f0*/  IMAD.WIDE.U32 R8, R3.reuse, UR6, R8 ;  /* 0x0000000603087c25 */ /* 0x040fe2000f8e0008 */
[----:B------:R-:W-:Y:S01]  /*8400*/  LEA R4, P0, R6, UR4, 0x1 ;  /* 0x0000000406047c11 */ /* 0x000fe2000f8008ff */
[----:B------:R-:W-:Y:S02]  /*8410*/  UMOV UR4, 0xffffffff ;  /* 0xffffffff00047882 */ /* 0x000fe40000000000 */
[----:B------:R-:W-:Y:S01]  /*8420*/  IMAD R11, R3, UR7, R0 ;  /* 0x00000007030b7c24 */ /* 0x000fe2000f8e0200 */
[----:B------:R-:W-:Y:S01]  /*8430*/  ULDC.64 UR6, c[0x0][0x400] ;  /* 0x0001000000067ab9 */ /* 0x000fe20000000a00 */
[----:B------:R-:W-:Y:S01]  /*8440*/  IMAD.IADD R3, R7, 0x1, R5 ;  /* 0x0000000107037824 */ /* 0x000fe200078e0205 */
[----:B------:R-:W-:Y:S01]  /*8450*/  LEA R30, P1, R8, UR6, 0x1 ;  /* 0x00000006081e7c11 */ /* 0x000fe2000f8208ff */
[----:B------:R-:W-:-:S03]  /*8460*/  IMAD.IADD R7, R9, 0x1, R11 ;  /* 0x0000000109077824 */ /* 0x000fc600078e020b */
[----:B------:R-:W-:Y:S02]  /*8470*/  LEA.HI.X R6, R6, UR5, R3, 0x1, P0 ;  /* 0x0000000506067c11 */ /* 0x000fe400080f0c03 */
[----:B------:R-:W-:Y:S01]  /*8480*/  LEA.HI.X R7, R8, UR7, R7, 0x1, P1 ;  /* 0x0000000708077c11 */ /* 0x000fe200088f0c07 */
[----:B------:R-:W-:Y:S06]  /*8490*/  BRA.DIV UR4, `(.L_x_2754) ;  /* 0x000001ba049c7947 */ /* 0x000fec000b800000 */
[----:B------:R0:W1:Y:S04]  /*84a0*/  SHFL.IDX PT, R3, R6, RZ, 0x1c1f ;  /* 0x001c1fff06037589 */ /* 0x00006800000e0000 */
[----:B------:R0:W2:Y:S04]  /*84b0*/  SHFL.IDX PT, R0, R4, RZ, 0x1c1f ;  /* 0x001c1fff04007589 */ /* 0x0000a800000e0000 */
[----:B------:R0:W3:Y:S04]  /*84c0*/  SHFL.IDX PT, R5, R7, RZ, 0x1c1f ;  /* 0x001c1fff07057589 */ /* 0x0000e800000e0000 */
[----:B------:R0:W4:Y:S02]  /*84d0*/  SHFL.IDX PT, R14, R30, RZ, 0x1c1f ;  /* 0x001c1fff1e0e7589 */ /* 0x00012400000e0000 */
.L_x_3091:
[----:B------:R-:W-:Y:S01]  /*84e0*/  IMAD R37, R22, R37, RZ ;  /* 0x0000002516257224 */ /* 0x000fe200078e02ff */
[----:B------:R-:W-:Y:S01]  /*84f0*/  BSSY B1, `(.L_x_2755) ;  /* 0x000001d000017945 */ /* 0x000fe20003800000 */
[----:B------:R-:W-:Y:S02]  /*8500*/  CS2R R26, SRZ ;  /* 0x00000000001a7805 */ /* 0x000fe4000001ff00 */
[----:B------:R-:W-:Y:S02]  /*8510*/  CS2R R24, SRZ ;  /* 0x0000000000187805 */ /* 0x000fe4000001ff00 */
[----:B------:R-:W-:Y:S02]  /*8520*/  CS2R R28, SRZ ;  /* 0x00000000001c7805 */ /* 0x000fe4000001ff00 */
[----:B------:R-:W-:Y:S02]  /*8530*/  ISETP.GE.AND P0, PT, R34, R37, PT ;  /* 0x000000252200720c */ /* 0x000fe40003f06270 */
[----:B------:R-:W-:-:S11]  /*8540*/  CS2R R20, SRZ ;  /* 0x0000000000147805 */ /* 0x000fd6000001ff00 */
[----:B------:R-:W-:Y:S05]  /*8550*/  @P0 BRA `(.L_x_2756) ;  /* 0x0000000000580947 */ /* 0x000fea0003800000 */
[----:B------:R-:W-:Y:S01]  /*8560*/  ULDC UR4, c[0x0][0x3f4] ;  /* 0x0000fd0000047ab9 */ /* 0x000fe20000000800 */
[----:B--2---:R-:W-:Y:S01]  /*8570*/  IMAD.MOV.U32 R8, RZ, RZ, R0 ;  /* 0x000000ffff087224 */ /* 0x004fe200078e0000 */
[----:B------:R-:W-:Y:S01]  /*8580*/  ISETP.GE.AND P2, PT, R188, UR4, PT ;  /* 0x00000004bc007c0c */ /* 0x000fe2000bf46270 */
[----:B-1----:R-:W-:Y:S01]  /*8590*/  IMAD.MOV.U32 R9, RZ, RZ, R3 ;  /* 0x000000ffff097224 */ /* 0x002fe200078e0003 */
[----:B------:R-:W-:Y:S01]  /*85a0*/  ISETP.GE.AND P3, PT, R200, UR4, PT ;  /* 0x00000004c8007c0c */ /* 0x000fe2000bf66270 */
[----:B---3--:R-:W-:Y:S01]  /*85b0*/  IMAD.MOV.U32 R15, RZ, RZ, R5 ;  /* 0x000000ffff0f7224 */ /* 0x008fe200078e0005 */
[----:B------:R-:W-:-:S09]  /*85c0*/  CS2R R28, SRZ ;  /* 0x00000000001c7805 */ /* 0x000fd2000001ff00 */
[----:B------:R-:W-:Y:S02]  /*85d0*/  @!P2 IMAD.WIDE R32, R188, 0x2, R8 ;  /* 0x00000002bc20a825 */ /* 0x000fe400078e0208 */
[C---:B------:R-:W-:Y:S02]  /*85e0*/  @!P3 SHF.L.U64.HI R24, R200.reuse, 0x1, R31 ;  /* 0x00000001c818b819 */ /* 0x040fe4000001021f */
[----:B------:R-:W-:Y:S01]  /*85f0*/  @!P3 IMAD.SHL.U32 R9, R200, 0x2, RZ ;  /* 0x00000002c809b824 */ /* 0x000fe200078e00ff */
[----:B------:R-:W-:Y:S02]  /*8600*/  CS2R R26, SRZ ;  /* 0x00000000001a7805 */ /* 0x000fe4000001ff00 */
[----:B------:R-:W-:Y:S01]  /*8610*/  CS2R R20, SRZ ;  /* 0x0000000000147805 */ /* 0x000fe2000001ff00 */
[----:B----4-:R-:W-:Y:S01]  /*8620*/  @!P2 IMAD.WIDE R12, R188, 0x2, R14 ;  /* 0x00000002bc0ca825 */ /* 0x010fe200078e020e */
[----:B------:R1:W5:Y:S01]  /*8630*/  @!P2 LD.E.64 R28, desc[UR42][R32.64] ;  /* 0x0000002a201ca980 */ /* 0x000362000c101b00 */
[----:B------:R-:W-:-:S02]  /*8640*/  @!P3 IADD3 R10, P0, R0, R9, RZ ;  /* 0x00000009000ab210 */ /* 0x000fc40007f1e0ff */
[----:B------:R-:W-:Y:S01]  /*8650*/  @!P3 IADD3 R8, P1, R14, R9, RZ ;  /* 0x000000090e08b210 */ /* 0x000fe20007f3e0ff */
[----:B------:R1:W5:Y:S02]  /*8660*/  @!P2 LD.E.64 R26, desc[UR42][R12.64] ;  /* 0x0000002a0c1aa980 */ /* 0x000364000c101b00 */
[--C-:B------:R-:W-:Y:S02]  /*8670*/  @!P3 IMAD.X R11, R3, 0x1, R24.reuse, P0 ;  /* 0x00000001030bb824 */ /* 0x100fe400000e0618 */
[----:B------:R-:W-:Y:S01]  /*8680*/  @!P3 IMAD.X R9, R5, 0x1, R24, P1 ;  /* 0x000000010509b824 */ /* 0x000fe200008e0618 */
[----:B------:R-:W-:Y:S02]  /*8690*/  CS2R R24, SRZ ;  /* 0x0000000000187805 */ /* 0x000fe4000001ff00 */
[----:B------:R1:W5:Y:S04]  /*86a0*/  @!P3 LD.E.64 R20, desc[UR42][R10.64] ;  /* 0x0000002a0a14b980 */ /* 0x000368000c101b00 */
[----:B------:R1:W5:Y:S02]  /*86b0*/  @!P3 LD.E.64 R24, desc[UR42][R8.64] ;  /* 0x0000002a0818b980 */ /* 0x000364000c101b00 */
.L_x_2756:
[----:B------:R-:W-:Y:S05]  /*86c0*/  BSYNC B1 ;  /* 0x0000000000017941 */ /* 0x000fea0003800000 */
.L_x_2755:
[----:B-1---5:R-:W-:Y:S01]  /*86d0*/  IMAD.MOV.U32 R8, RZ, RZ, R25 ;  /* 0x000000ffff087224 */ /* 0x022fe200078e0019 */
[----:B------:R-:W-:Y:S01]  /*86e0*/  UMOV UR4, 0xffffffff ;  /* 0xffffffff00047882 */ /* 0x000fe20000000000 */
[----:B--2---:R-:W-:Y:S02]  /*86f0*/  IMAD.MOV.U32 R0, RZ, RZ, R26 ;  /* 0x000000ffff007224 */ /* 0x004fe400078e001a */
[----:B------:R-:W-:Y:S01]  /*8700*/  IMAD.MOV.U32 R3, RZ, RZ, R27 ;  /* 0x000000ffff037224 */ /* 0x000fe200078e001b */
[----:B------:R-:W-:Y:S01]  /*8710*/  PRMT R47, R8, 0x7610, R47 ;  /* 0x00007610082f7816 */ /* 0x000fe2000000002f */
[----:B---3--:R-:W-:Y:S02]  /*8720*/  IMAD.MOV.U32 R5, RZ, RZ, R24 ;  /* 0x000000ffff057224 */ /* 0x008fe400078e0018 */
        /* <DEDUP_REMOVED lines=8> */
[----:B------:R-:W-:Y:S02]  /*87b0*/  CS2R R8, SRZ ;  /* 0x0000000000087805 */ /* 0x000fe4000001ff00 */
[----:B------:R-:W-:Y:S02]  /*87c0*/  PRMT R43, R3, 0x7610, R43 ;  /* 0x00007610032b7816 */ /* 0x000fe4000000002b */
[----:B------:R-:W-:Y:S01]  /*87d0*/  PRMT R46, R46, 0x5410, R5 ;  /* 0x000054102e2e7816 */ /* 0x000fe20000000005 */
[----:B------:R-:W-:Y:S06]  /*87e0*/  BRA.DIV UR4, `(.L_x_2757) ;  /* 0x000001ba04387947 */ /* 0x000fec000b800000 */
[----:B------:R1:W2:Y:S04]  /*87f0*/  SHFL.IDX PT, R3, R6, 0x1, 0x1c1f ;  /* 0x003c1f0006037f89 */ /* 0x0002a800000e0000 */
[----:B0-----:R-:W0:Y:S04]  /*8800*/  SHFL.IDX PT, R4, R4, 0x1, 0x1c1f ;  /* 0x003c1f0004047f89 */ /* 0x001e2800000e0000 */
[----:B------:R-:W3:Y:S04]  /*8810*/  SHFL.IDX PT, R7, R7, 0x1, 0x1c1f ;  /* 0x003c1f0007077f89 */ /* 0x000ee800000e0000 */
[----:B------:R1:W0:Y:S02]  /*8820*/  SHFL.IDX PT, R0, R30, 0x1, 0x1c1f ;  /* 0x003c1f001e007f89 */ /* 0x00022400000e0000 */
.L_x_3097:
[----:B------:R-:W-:Y:S01]  /*8830*/  VIADD R34, R34, 0x20 ;  /* 0x0000002022227836 */ /* 0x000fe20000000000 */
[----:B------:R-:W-:Y:S01]  /*8840*/  LEA.HI R5, R217, R217, RZ, 0x1 ;  /* 0x000000d9d9057211 */ /* 0x000fe200078f08ff */
[----:B------:R-:W-:Y:S01]  /*8850*/  BSSY B1, `(.L_x_2758) ;  /* 0x0000020000017945 */ /* 0x000fe20003800000 */
[----:B------:R-:W-:Y:S01]  /*8860*/  IMAD.SHL.U32 R38, R195, 0x40, RZ ;  /* 0x00000040c3267824 */ /* 0x000fe200078e00ff */
[----:B------:R-:W-:Y:S02]  /*8870*/  CS2R R10, SRZ ;  /* 0x00000000000a7805 */ /* 0x000fe4000001ff00 */
[----:B------:R-:W-:Y:S02]  /*8880*/  ISETP.GE.AND P0, PT, R34, R37, PT ;  /* 0x000000252200720c */ /* 0x000fe40003f06270 */
[----:B----4-:R-:W-:Y:S02]  /*8890*/  CS2R R14, SRZ ;  /* 0x00000000000e7805 */ /* 0x010fe4000001ff00 */
[----:B-1----:R-:W-:-:S02]  /*88a0*/  LOP3.LUT R6, R5, 0xfffffffe, RZ, 0xc0, !PT ;  /* 0xfffffffe05067812 */ /* 0x002fc400078ec0ff */
[----:B------:R-:W-:-:S03]  /*88b0*/  CS2R R12, SRZ ;  /* 0x00000000000c7805 */ /* 0x000fc6000001ff00 */
[----:B------:R-:W-:-:S05]  /*88c0*/  IMAD.IADD R6, R217, 0x1, -R6 ;  /* 0x00000001d9067824 */ /* 0x000fca00078e0a06 */
[----:B------:R-:W-:Y:S01]  /*88d0*/  SHF.L.U32 R35, R6, 0x1f, RZ ;  /* 0x0000001f06237819 */ /* 0x000fe200000006ff */
[----:B------:R-:W-:Y:S06]  /*88e0*/  @P0 BRA `(.L_x_2759) ;  /* 0x0000000000580947 */ /* 0x000fec0003800000 */
[----:B------:R-:W-:Y:S01]  /*88f0*/  ULDC UR4, c[0x0][0x3f4] ;  /* 0x0000fd0000047ab9 */ /* 0x000fe20000000800 */
[----:B--2---:R-:W-:Y:S01]  /*8900*/  IMAD.MOV.U32 R5, RZ, RZ, R3 ;  /* 0x000000ffff057224 */ /* 0x004fe200078e0003 */
[----:B------:R-:W-:Y:S02]  /*8910*/  ISETP.GE.AND P2, PT, R188, UR4, PT ;  /* 0x00000004bc007c0c */ /* 0x000fe4000bf46270 */
[----:B------:R-:W-:Y:S02]  /*8920*/  CS2R R14, SRZ ;  /* 0x00000000000e7805 */ /* 0x000fe4000001ff00 */
[----:B------:R-:W-:Y:S01]  /*8930*/  ISETP.GE.AND P3, PT, R200, UR4, PT ;  /* 0x00000004c8007c0c */ /* 0x000fe2000bf66270 */
[----:B0-----:R-:W-:Y:S02]  /*8940*/  IMAD.MOV.U32 R10, RZ, RZ, R0 ;  /* 0x000000ffff0a7224 */ /* 0x001fe400078e0000 */
[----:B---3--:R-:W-:-:S06]  /*8950*/  IMAD.MOV.U32 R11, RZ, RZ, R7 ;  /* 0x000000ffff0b7224 */ /* 0x008fcc00078e0007 */
[----:B------:R-:W-:-:S04]  /*8960*/  @!P2 IMAD.WIDE R32, R188, 0x2, R4 ;  /* 0x00000002bc20a825 */ /* 0x000fc800078e0204 */
[C---:B------:R-:W-:Y:S01]  /*8970*/  @!P3 SHF.L.U64.HI R34, R200.reuse, 0x1, R31 ;  /* 0x00000001c822b819 */ /* 0x040fe2000001021f */
[----:B------:R-:W-:Y:S01]  /*8980*/  @!P3 IMAD.SHL.U32 R5, R200, 0x2, RZ ;  /* 0x00000002c805b824 */ /* 0x000fe200078e00ff */
[----:B------:R-:W-:Y:S01]  /*8990*/  CS2R R8, SRZ ;  /* 0x0000000000087805 */ /* 0x000fe2000001ff00 */
[----:B------:R-:W-:Y:S01]  /*89a0*/  @!P2 IMAD.WIDE R30, R188, 0x2, R10 ;  /* 0x00000002bc1ea825 */ /* 0x000fe200078e020a */
[----:B------:R-:W-:Y:S01]  /*89b0*/  CS2R R12, SRZ ;  /* 0x00000000000c7805 */ /* 0x000fe2000001ff00 */
[----:B------:R1:W5:Y:S01]  /*89c0*/  @!P2 LD.E.64 R14, desc[UR42][R32.64] ;  /* 0x0000002a200ea980 */ /* 0x000362000c101b00 */
[-C--:B------:R-:W-:Y:S02]  /*89d0*/  @!P3 IADD3 R4, P0, R4, R5.reuse, RZ ;  /* 0x000000050404b210 */ /* 0x080fe40007f1e0ff */
[----:B------:R-:W-:Y:S02]  /*89e0*/  CS2R R10, SRZ ;  /* 0x00000000000a7805 */ /* 0x000fe4000001ff00 */
[----:B------:R-:W-:Y:S01]  /*89f0*/  @!P3 IADD3 R6, P1, R0, R5, RZ ;  /* 0x000000050006b210 */ /* 0x000fe20007f3e0ff */
[----:B------:R1:W5:Y:S01]  /*8a00*/  @!P2 LD.E.64 R8, desc[UR42][R30.64] ;  /* 0x0000002a1e08a980 */ /* 0x000362000c101b00 */
[----:B------:R-:W-:-:S03]  /*8a10*/  @!P3 IMAD.X R5, R3, 0x1, R34, P0 ;  /* 0x000000010305b824 */ /* 0x000fc600000e0622 */
[----:B------:R-:W-:Y:S02]  /*8a20*/  @!P3 IMAD.X R7, R7, 0x1, R34, P1 ;  /* 0x000000010707b824 */ /* 0x000fe400008e0622 */
[----:B------:R1:W5:Y:S04]  /*8a30*/  @!P3 LD.E.64 R12, desc[UR42][R4.64] ;  /* 0x0000002a040cb980 */ /* 0x000368000c101b00 */
[----:B------:R1:W5:Y:S02]  /*8a40*/  @!P3 LD.E.64 R10, desc[UR42][R6.64] ;  /* 0x0000002a060ab980 */ /* 0x000364000c101b00 */
.L_x_2759:
[----:B------:R-:W-:Y:S05]  /*8a50*/  BSYNC B1 ;  /* 0x0000000000017941 */ /* 0x000fea0003800000 */
.L_x_2758:
[----:B------:R-:W4:Y:S01]  /*8a60*/  SYNCS.PHASECHK.TRANS64.TRYWAIT P0, [R2+URZ+0x28c00], R35 ;  /* 0x028c0023020075a7 */ /* 0x000f22000800017f */
[----:B--2---:R-:W-:Y:S01]  /*8a70*/  LOP3.LUT R3, R38, 0x1c0, RZ, 0xc0, !PT ;  /* 0x000001c026037812 */ /* 0x004fe200078ec0ff */
[----:B01---5:R-:W-:Y:S01]  /*8a80*/  IMAD.MOV.U32 R4, RZ, RZ, R8 ;  /* 0x000000ffff047224 */ /* 0x023fe200078e0008 */
[----:B------:R-:W-:Y:S01]  /*8a90*/  VIADDMNMX R33, R37, -R192, 0x40, PT ;  /* 0x0000004025217446 */ /* 0x000fe200038009c0 */
[----:B------:R-:W-:Y:S01]  /*8aa0*/  IMAD.MOV.U32 R5, RZ, RZ, R11 ;  /* 0x000000ffff057224 */ /* 0x000fe200078e000b */
[----:B------:R-:W-:Y:S01]  /*8ab0*/  LOP3.LUT R0, R3, 0x18, R16, 0xf8, !PT ;  /* 0x0000001803007812 */ /* 0x000fe200078ef810 */
[----:B------:R-:W-:Y:S01]  /*8ac0*/  IMAD.MOV.U32 R6, RZ, RZ, R14 ;  /* 0x000000ffff067224 */ /* 0x000fe200078e000e */
[----:B------:R-:W-:Y:S01]  /*8ad0*/  SHF.R.U32.HI R3, RZ, 0x3, R3 ;  /* 0x00000003ff037819 */ /* 0x000fe20000011603 */
[----:B------:R-:W-:Y:S01]  /*8ae0*/  BSSY B1, `(.L_x_2760) ;  /* 0x0000013000017945 */ /* 0x000fe20003800000 */
[----:B------:R-:W-:Y:S01]  /*8af0*/  PRMT R49, R4, 0x7610, R49 ;  /* 0x0000761004317816 */ /* 0x000fe20000000031 */
[----:B------:R-:W-:Y:S01]  /*8b00*/  IMAD.MOV.U32 R4, RZ, RZ, R10 ;  /* 0x000000ffff047224 */ /* 0x000fe200078e000a */
[----:B------:R-:W-:Y:S01]  /*8b10*/  LOP3.LUT R0, R0, R3, RZ, 0x3c, !PT ;  /* 0x0000000300007212 */ /* 0x000fe200078e3cff */
[----:B------:R-:W-:Y:S01]  /*8b20*/  IMAD.MOV.U32 R3, RZ, RZ, R9 ;  /* 0x000000ffff037224 */ /* 0x000fe200078e0009 */
[----:B------:R-:W-:-:S02]  /*8b30*/  LOP3.LUT P2, RZ, R195, 0x4, RZ, 0xc0, !PT ;  /* 0x00000004c3ff7812 */ /* 0x000fc4000784c0ff */
[----:B------:R-:W-:Y:S01]  /*8b40*/  PRMT R31, R4, 0x5410, R6 ;  /* 0x00005410041f7816 */ /* 0x000fe20000000006 */
[----:B------:R-:W-:Y:S01]  /*8b50*/  IMAD.MOV.U32 R4, RZ, RZ, R12 ;  /* 0x000000ffff047224 */ /* 0x000fe200078e000c */
[----:B------:R-:W-:Y:S01]  /*8b60*/  PRMT R30, R5, 0x5410, R3 ;  /* 0x00005410051e7816 */ /* 0x000fe20000000003 */
[----:B------:R-:W-:Y:S01]  /*8b70*/  IMAD R3, R203, 0x200, R0 ;  /* 0x00000200cb037824 */ /* 0x000fe200078e0200 */
[----:B------:R-:W-:Y:S01]  /*8b80*/  ISETP.GE.AND P1, PT, R184, R33, PT ;  /* 0x00000021b800720c */ /* 0x000fe20003f26270 */
[----:B------:R-:W-:Y:S01]  /*8b90*/  IMAD.MOV.U32 R0, RZ, RZ, R15 ;  /* 0x000000ffff007224 */ /* 0x000fe200078e000f */
[----:B------:R-:W-:Y:S01]  /*8ba0*/  PRMT R32, R4, 0x7610, R32 ;  /* 0x0000761004207816 */ /* 0x000fe20000000020 */
[----:B------:R-:W-:Y:S02]  /*8bb0*/  IMAD R3, R3, 0x2, R2 ;  /* 0x0000000203037824 */ /* 0x000fe400078e0202 */
[----:B------:R-:W-:Y:S01]  /*8bc0*/  IMAD.MOV.U32 R5, RZ, RZ, R13 ;  /* 0x000000ffff057224 */ /* 0x000fe200078e000d */
[----:B------:R-:W-:Y:S01]  /*8bd0*/  PRMT R50, R0, 0x7610, R50 ;  /* 0x0000761000327816 */ /* 0x000fe20000000032 */
[----:B------:R-:W-:-:S02]  /*8be0*/  VIADD R4, R3, 0x20400 ;  /* 0x0002040003047836 */ /* 0x000fc40000000000 */
[----:B------:R-:W-:Y:S01]  /*8bf0*/  VIADD R0, R3, 0x20440 ;  /* 0x0002044003007836 */ /* 0x000fe20000000000 */
[----:B----4-:R-:W-:Y:S06]  /*8c00*/  @!P0 BRA `(.L_x_2761) ;  /* 0x000001b400a48947 */ /* 0x010fec0003800000 */
.L_x_3098:
[----:B------:R-:W-:Y:S05]  /*8c10*/  BSYNC B1 ;  /* 0x0000000000017941 */ /* 0x000fea0003800000 */
.L_x_2760:
[----:B------:R-:W-:Y:S01]  /*8c20*/  BSSY B1, `(.L_x_2762) ;  /* 0x0000067000017945 */ /* 0x000fe20003800000 */
[----:B------:R-:W-:Y:S01]  /*8c30*/  PRMT R34, R5, 0x7610, R34 ;  /* 0x0000761005227816 */ /* 0x000fe20000000022 */
[----:B------:R-:W-:Y:S02]  /*8c40*/  @P2 VIADD R0, R4, 0xffffffc0 ;  /* 0xffffffc004002836 */ /* 0x000fe40000000000 */
[----:B------:R-:W-:Y:S05]  /*8c50*/  @P1 BRA `(.L_x_2763) ;  /* 0x00000004008c1947 */ /* 0x000fea0003800000 */
[----:B------:R-:W1:Y:S01]  /*8c60*/  LDC R5, c[0x0][0x3f4] ;  /* 0x0000fd00ff057b82 */ /* 0x000e620000000800 */
[----:B------:R-:W-:Y:S01]  /*8c70*/  BSSY B2, `(.L_x_2764) ;  /* 0x0000032000027945 */ /* 0x000fe20003800000 */
[-C--:B-1----:R-:W-:Y:S02]  /*8c80*/  ISETP.GE.AND P0, PT, R188, R5.reuse, PT ;  /* 0x00000005bc00720c */ /* 0x082fe40003f06270 */
[----:B------:R-:W-:-:S11]  /*8c90*/  ISETP.GE.AND P1, PT, R200, R5, PT ;  /* 0x00000005c800720c */ /* 0x000fd60003f26270 */
[----:B------:R-:W-:Y:S05]  /*8ca0*/  @P0 BRA `(.L_x_2765) ;  /* 0x0000000000b80947 */ /* 0x000fea0003800000 */
[----:B---3--:R-:W1:Y:S01]  /*8cb0*/  LDS.128 R4, [R3+0x20400] ;  /* 0x0204000003047984 */ /* 0x008e620000000c00 */
[----:B------:R-:W-:Y:S02]  /*8cc0*/  SHF.R.U32.HI R40, RZ, 0x10, R27 ;  /* 0x00000010ff287819 */ /* 0x000fe4000001161b */
[----:B------:R-:W-:Y:S02]  /*8cd0*/  SHF.R.U32.HI R37, RZ, 0x10, R29 ;  /* 0x00000010ff257819 */ /* 0x000fe4000001161d */
[----:B------:R-:W-:Y:S02]  /*8ce0*/  SHF.R.U64 R39, R26, 0x10, R27 ;  /* 0x000000101a277819 */ /* 0x000fe4000000121b */
[----:B------:R-:W-:Y:S02]  /*8cf0*/  PRMT R40, R41, 0x5432, R40 ;  /* 0x0000543229287816 */ /* 0x000fe40000000028 */
[----:B------:R-:W-:Y:S02]  /*8d00*/  PRMT R37, R43, 0x5410, R37 ;  /* 0x000054102b257816 */ /* 0x000fe40000000025 */
[----:B------:R-:W-:Y:S01]  /*8d10*/  PRMT R39, R41, 0x5410, R39 ;  /* 0x0000541029277816 */ /* 0x000fe20000000027 */
[----:B------:R-:W-:Y:S01]  /*8d20*/  IMAD.U32 R41, R40, 0x10000, RZ ;  /* 0x0001000028297824 */ /* 0x000fe200078e00ff */
[----:B0-----:R-:W-:Y:S01]  /*8d30*/  SHF.R.U64 R35, R28, 0x10, R29 ;  /* 0x000000101c237819 */ /* 0x001fe2000000121d */
[----:B------:R-:W-:Y:S01]  /*8d40*/  IMAD.U32 R38, R37, 0x10000, RZ ;  /* 0x0001000025267824 */ /* 0x000fe200078e00ff */
[----:B------:R-:W-:-:S02]  /*8d50*/  LOP3.LUT R40, R40, 0xffff0000, RZ, 0xc0, !PT ;  /* 0xffff000028287812 */ /* 0x000fc400078ec0ff */
[----:B------:R-:W-:Y:S02]  /*8d60*/  PRMT R35, R42, 0x5410, R35 ;  /* 0x000054102a237816 */ /* 0x000fe40000000023 */
[----:B------:R-:W-:Y:S02]  /*8d70*/  LOP3.LUT R37, R37, 0xffff0000, RZ, 0xc0, !PT ;  /* 0xffff000025257812 */ /* 0x000fe400078ec0ff */
[C---:B-1----:R-:W-:Y:S01]  /*8d80*/  LOP3.LUT R27, R6.reuse, 0xffff0000, RZ, 0xc0, !PT ;  /* 0xffff0000061b7812 */ /* 0x042fe200078ec0ff */
[----:B------:R-:W-:Y:S01]  /*8d90*/  IMAD.U32 R26, R6, 0x10000, RZ ;  /* 0x00010000061a7824 */ /* 0x000fe200078e00ff */
[C---:B------:R-:W-:Y:S01]  /*8da0*/  LOP3.LUT R29, R7.reuse, 0xffff0000, RZ, 0xc0, !PT ;  /* 0xffff0000071d7812 */ /* 0x040fe200078ec0ff */
[----:B------:R-:W-:Y:S02]  /*8db0*/  IMAD.U32 R28, R7, 0x10000, RZ ;  /* 0x00010000071c7824 */ /* 0x000fe400078e00ff */
[C---:B------:R-:W-:Y:S01]  /*8dc0*/  FMUL.FTZ R43, R27.reuse, R41 ;  /* 0x000000291b2b7220 */ /* 0x040fe20000410000 */
[----:B------:R-:W-:Y:S01]  /*8dd0*/  FMUL.FTZ R42, R27, R38 ;  /* 0x000000261b2a7220 */ /* 0x000fe20000410000 */
[----:B------:R-:W-:Y:S01]  /*8de0*/  FMUL.FTZ R27, R29, R40 ;  /* 0x000000281d1b7220 */ /* 0x000fe20000410000 */
[----:B------:R-:W-:-:S02]  /*8df0*/  IMAD.U32 R6, R4, 0x10000, RZ ;  /* 0x0001000004067824 */ /* 0x000fc400078e00ff */
[C---:B------:R-:W-:Y:S01]  /*8e00*/  FFMA.FTZ R43, R26.reuse, R38, -R43 ;  /* 0x000000261a2b7223 */ /* 0x040fe2000001082b */
[----:B------:R-:W-:Y:S02]  /*8e10*/  IMAD.U32 R7, R5, 0x10000, RZ ;  /* 0x0001000005077824 */ /* 0x000fe400078e00ff */
[----:B------:R-:W-:Y:S01]  /*8e20*/  FFMA.FTZ R42, R26, R41, R42 ;  /* 0x000000291a2a7223 */ /* 0x000fe2000001002a */
[----:B------:R-:W-:Y:S01]  /*8e30*/  LOP3.LUT R4, R4, 0xffff0000, RZ, 0xc0, !PT ;  /* 0xffff000004047812 */ /* 0x000fe200078ec0ff */
[-C--:B------:R-:W-:Y:S01]  /*8e40*/  FMUL.FTZ R45, R29, R37.reuse ;  /* 0x000000251d2d7220 */ /* 0x080fe20000410000 */
[----:B------:R-:W-:Y:S01]  /*8e50*/  LOP3.LUT R5, R5, 0xffff0000, RZ, 0xc0, !PT ;  /* 0xffff000005057812 */ /* 0x000fe200078ec0ff */
[----:B------:R-:W-:Y:S01]  /*8e60*/  FFMA.FTZ R41, R28, R37, -R27 ;  /* 0x000000251c297223 */ /* 0x000fe2000001081b */
[C---:B------:R-:W-:Y:S01]  /*8e70*/  LOP3.LUT R38, R39.reuse, 0xffff0000, RZ, 0xc0, !PT ;  /* 0xffff000027267812 */ /* 0x040fe200078ec0ff */
[----:B------:R-:W-:Y:S01]  /*8e80*/  IMAD.U32 R29, R39, 0x10000, RZ ;  /* 0x00010000271d7824 */ /* 0x000fe200078e00ff */
[C---:B------:R-:W-:Y:S01]  /*8e90*/  LOP3.LUT R26, R35.reuse, 0xffff0000, RZ, 0xc0, !PT ;  /* 0xffff0000231a7812 */ /* 0x040fe200078ec0ff */
[----:B------:R-:W-:-:S02]  /*8ea0*/  IMAD.U32 R27, R35, 0x10000, RZ ;  /* 0x00010000231b7824 */ /* 0x000fc400078e00ff */
[----:B------:R-:W-:Y:S01]  /*8eb0*/  FFMA.FTZ R44, R28, R40, R45 ;  /* 0x000000281c2c7223 */ /* 0x000fe2000001002d */
[C---:B------:R-:W-:Y:S01]  /*8ec0*/  FMUL.FTZ R35, R4.reuse, R29 ;  /* 0x0000001d04237220 */ /* 0x040fe20000410000 */
[C---:B------:R-:W-:Y:S01]  /*8ed0*/  FMUL.FTZ R40, R5.reuse, R38 ;  /* 0x0000002605287220 */ /* 0x040fe20000410000 */
[-C--:B------:R-:W-:Y:S01]  /*8ee0*/  FMUL.FTZ R28, R4, R27.reuse ;  /* 0x0000001b041c7220 */ /* 0x080fe20000410000 */
[-C--:B------:R-:W-:Y:S01]  /*8ef0*/  FMUL.FTZ R37, R5, R26.reuse ;  /* 0x0000001a05257220 */ /* 0x080fe20000410000 */
[C---:B------:R-:W-:Y:S01]  /*8f00*/  FFMA.FTZ R4, R6.reuse, R27, -R35 ;  /* 0x0000001b06047223 */ /* 0x040fe20000010823 */
[C---:B------:R-:W-:Y:S01]  /*8f10*/  FFMA.FTZ R5, R7.reuse, R26, -R40 ;  /* 0x0000001a07057223 */ /* 0x040fe20000010828 */
[----:B------:R-:W-:Y:S01]  /*8f20*/  FFMA.FTZ R29, R6, R29, R28 ;  /* 0x0000001d061d7223 */ /* 0x000fe2000001001c */
[----:B------:R-:W-:Y:S01]  /*8f30*/  FFMA.FTZ R38, R7, R38, R37 ;  /* 0x0000002607267223 */ /* 0x000fe20000010025 */
[----:B------:R-:W-:Y:S02]  /*8f40*/  F2FP.BF16.F32.PACK_AB R6, R42, R43 ;  /* 0x0000002b2a06723e */ /* 0x000fe400000010ff */
[----:B------:R-:W-:-:S02]  /*8f50*/  F2FP.BF16.F32.PACK_AB R7, R44, R41 ;  /* 0x000000292c07723e */ /* 0x000fc400000010ff */
[----:B------:R-:W-:Y:S02]  /*8f60*/  F2FP.BF16.F32.PACK_AB R4, R29, R4 ;  /* 0x000000041d04723e */ /* 0x000fe400000010ff */
[----:B------:R-:W-:-:S05]  /*8f70*/  F2FP.BF16.F32.PACK_AB R5, R38, R5 ;  /* 0x000000052605723e */ /* 0x000fca00000010ff */
[----:B------:R1:W-:Y:S02]  /*8f80*/  STS.128 [R3+0x20400], R4 ;  /* 0x0204000403007388 */ /* 0x0003e40000000c00 */
.L_x_2765:
[----:B------:R-:W-:Y:S05]  /*8f90*/  BSYNC B2 ;  /* 0x0000000000027941 */ /* 0x000fea0003800000 */
.L_x_2764:
[----:B------:R-:W-:Y:S05]  /*8fa0*/  @P1 BRA `(.L_x_2763) ;  /* 0x0000000000b81947 */ /* 0x000fea0003800000 */
[----:B-1-3--:R-:W1:Y:S01]  /*8fb0*/  LDS.128 R4, [R0] ;  /* 0x0000000000047984 */ /* 0x00ae620000000c00 */
[----:B0-----:R-:W-:Y:S02]  /*8fc0*/  SHF.R.U32.HI R35, RZ, 0x10, R25 ;  /* 0x00000010ff237819 */ /* 0x001fe40000011619 */
[----:B------:R-:W-:Y:S02]  /*8fd0*/  SHF.R.U32.HI R27, RZ, 0x10, R21 ;  /* 0x00000010ff1b7819 */ /* 0x000fe40000011615 */
[----:B------:R-:W-:Y:S02]  /*8fe0*/  PRMT R35, R47, 0x5410, R35 ;  /* 0x000054102f237816 */ /* 0x000fe40000000023 */
[----:B------:R-:W-:Y:S02]  /*8ff0*/  PRMT R27, R48, 0x5410, R27 ;  /* 0x00005410301b7816 */ /* 0x000fe4000000001b */
[----:B------:R-:W-:Y:S01]  /*9000*/  SHF.R.U64 R26, R20, 0x10, R21 ;  /* 0x00000010141a7819 */ /* 0x000fe20000001215 */
[----:B------:R-:W-:Y:S01]  /*9010*/  IMAD.U32 R37, R35, 0x10000, RZ ;  /* 0x0001000023257824 */ /* 0x000fe200078e00ff */
[----:B------:R-:W-:Y:S01]  /*9020*/  SHF.R.U64 R29, R24, 0x10, R25 ;  /* 0x00000010181d7819 */ /* 0x000fe20000001219 */
[----:B------:R-:W-:Y:S01]  /*9030*/  IMAD.U32 R28, R27, 0x10000, RZ ;  /* 0x000100001b1c7824 */ /* 0x000fe200078e00ff */
[----:B------:R-:W-:-:S02]  /*9040*/  LOP3.LUT R35, R35, 0xffff0000, RZ, 0xc0, !PT ;  /* 0xffff000023237812 */ /* 0x000fc400078ec0ff */
[----:B------:R-:W-:Y:S02]  /*9050*/  LOP3.LUT R27, R27, 0xffff0000, RZ, 0xc0, !PT ;  /* 0xffff00001b1b7812 */ /* 0x000fe400078ec0ff */
[C---:B------:R-:W-:Y:S02]  /*9060*/  PRMT R26, R46.reuse, 0x5432, R26 ;  /* 0x000054322e1a7816 */ /* 0x040fe4000000001a */
[----:B------:R-:W-:Y:S02]  /*9070*/  PRMT R29, R46, 0x5410, R29 ;  /* 0x000054102e1d7816 */ /* 0x000fe4000000001d */
        /* <DEDUP_REMOVED lines=9> */
[----:B------:R-:W-:Y:S01]  /*9110*/  FFMA.FTZ R38, R20, R37, R38 ;  /* 0x0000002514267223 */ /* 0x000fe20000010026 */
[-C--:B------:R-:W-:Y:S01]  /*9120*/  FFMA.FTZ R37, R24, R27.reuse, -R21 ;  /* 0x0000001b18257223 */ /* 0x080fe20000010815 */
[C---:B------:R-:W-:Y:S01]  /*9130*/  IMAD.U32 R7, R5.reuse, 0x10000, RZ ;  /* 0x0001000005077824 */ /* 0x040fe200078e00ff */
[----:B------:R-:W-:Y:S01]  /*9140*/  LOP3.LUT R4, R4, 0xffff0000, RZ, 0xc0, !PT ;  /* 0xffff000004047812 */ /* 0x000fe200078ec0ff */
[C---:B------:R-:W-:Y:S01]  /*9150*/  IMAD.U32 R21, R26.reuse, 0x10000, RZ ;  /* 0x000100001a157824 */ /* 0x040fe200078e00ff */
[----:B------:R-:W-:Y:S01]  /*9160*/  LOP3.LUT R5, R5, 0xffff0000, RZ, 0xc0, !PT ;  /* 0xffff000005057812 */ /* 0x000fe200078ec0ff */
[----:B------:R-:W-:Y:S01]  /*9170*/  FMUL.FTZ R41, R25, R27 ;  /* 0x0000001b19297220 */ /* 0x000fe20000410000 */
[C---:B------:R-:W-:Y:S01]  /*9180*/  LOP3.LUT R20, R29.reuse, 0xffff0000, RZ, 0xc0, !PT ;  /* 0xffff00001d147812 */ /* 0x040fe200078ec0ff */
[----:B------:R-:W-:Y:S01]  /*9190*/  IMAD.U32 R25, R29, 0x10000, RZ ;  /* 0x000100001d197824 */ /* 0x000fe200078e00ff */
[----:B------:R-:W-:Y:S01]  /*91a0*/  LOP3.LUT R26, R26, 0xffff0000, RZ, 0xc0, !PT ;  /* 0xffff00001a1a7812 */ /* 0x000fe200078ec0ff */
[----:B------:R-:W-:Y:S01]  /*91b0*/  FFMA.FTZ R40, R24, R35, R41 ;  /* 0x0000002318287223 */ /* 0x000fe20000010029 */
[C---:B------:R-:W-:Y:S01]  /*91c0*/  FMUL.FTZ R24, R4.reuse, R21 ;  /* 0x0000001504187220 */ /* 0x040fe20000410000 */
[-C--:B------:R-:W-:Y:S01]  /*91d0*/  FMUL.FTZ R27, R4, R25.reuse ;  /* 0x00000019041b7220 */ /* 0x080fe20000410000 */
[C---:B------:R-:W-:Y:S01]  /*91e0*/  FMUL.FTZ R28, R5.reuse, R20 ;  /* 0x00000014051c7220 */ /* 0x040fe20000410000 */
[-C--:B------:R-:W-:Y:S01]  /*91f0*/  FMUL.FTZ R29, R5, R26.reuse ;  /* 0x0000001a051d7220 */ /* 0x080fe20000410000 */
[C---:B------:R-:W-:Y:S01]  /*9200*/  FFMA.FTZ R25, R6.reuse, R25, R24 ;  /* 0x0000001906197223 */ /* 0x040fe20000010018 */
[----:B------:R-:W-:Y:S01]  /*9210*/  FFMA.FTZ R4, R6, R21, -R27 ;  /* 0x0000001506047223 */ /* 0x000fe2000001081b */
[C---:B------:R-:W-:Y:S01]  /*9220*/  FFMA.FTZ R5, R7.reuse, R26, -R28 ;  /* 0x0000001a07057223 */ /* 0x040fe2000001081c */
[----:B------:R-:W-:Y:S01]  /*9230*/  FFMA.FTZ R20, R7, R20, R29 ;  /* 0x0000001407147223 */ /* 0x000fe2000001001d */
[----:B------:R-:W-:-:S02]  /*9240*/  F2FP.BF16.F32.PACK_AB R6, R38, R39 ;  /* 0x000000272606723e */ /* 0x000fc400000010ff */
[----:B------:R-:W-:Y:S02]  /*9250*/  F2FP.BF16.F32.PACK_AB R7, R40, R37 ;  /* 0x000000252807723e */ /* 0x000fe400000010ff */
[----:B------:R-:W-:Y:S02]  /*9260*/  F2FP.BF16.F32.PACK_AB R4, R25, R4 ;  /* 0x000000041904723e */ /* 0x000fe400000010ff */
[----:B------:R-:W-:-:S05]  /*9270*/  F2FP.BF16.F32.PACK_AB R5, R20, R5 ;  /* 0x000000051405723e */ /* 0x000fca00000010ff */
[----:B------:R2:W-:Y:S02]  /*9280*/  STS.128 [R0], R4 ;  /* 0x0000000400007388 */ /* 0x0005e40000000c00 */
.L_x_2763:
[----:B------:R-:W-:Y:S05]  /*9290*/  BSYNC B1 ;  /* 0x0000000000017941 */ /* 0x000fea0003800000 */
.L_x_2762:
[----:B------:R-:W-:-:S13]  /*92a0*/  ISETP.GE.AND P0, PT, R36, R33, PT ;  /* 0x000000212400720c */ /* 0x000fda0003f06270 */
[----:B------:R-:W-:Y:S05]  /*92b0*/  @P0 BRA `(.L_x_2766) ;  /* 0x0000001800d00947 */ /* 0x000fea0003800000 */
[----:B-12---:R-:W1:Y:S01]  /*92c0*/  LDC R5, c[0x0][0x3f4] ;  /* 0x0000fd00ff057b82 */ /* 0x006e620000000800 */
[----:B------:R-:W-:Y:S01]  /*92d0*/  BSSY B1, `(.L_x_2767) ;  /* 0x0000032000017945 */ /* 0x000fe20003800000 */
[-C--:B-1----:R-:W-:Y:S02]  /*92e0*/  ISETP.GE.AND P0, PT, R188, R5.reuse, PT ;  /* 0x00000005bc00720c */ /* 0x082fe40003f06270 */
[----:B------:R-:W-:-:S11]  /*92f0*/  ISETP.GE.AND P1, PT, R200, R5, PT ;  /* 0x00000005c800720c */ /* 0x000fd60003f26270 */
[----:B------:R-:W-:Y:S05]  /*9300*/  @P0 BRA `(.L_x_2768) ;  /* 0x0000000000b80947 */ /* 0x000fea0003800000 */
[----:B---3--:R-:W1:Y:S01]  /*9310*/  LDS.128 R4, [R3+0x21400] ;  /* 0x0214000003047984 */ /* 0x008e620000000c00 */
[----:B------:R-:W-:Y:S02]  /*9320*/  SHF.R.U32.HI R26, RZ, 0x10, R9 ;  /* 0x00000010ff1a7819 */ /* 0x000fe40000011609 */
        /* <DEDUP_REMOVED lines=9> */
[----:B------:R-:W-:Y:S02]  /*93c0*/  PRMT R20, R31, 0x5432, R20 ;  /* 0x000054321f147816 */ /* 0x000fe40000000014 */
        /* <DEDUP_REMOVED lines=33> */
[----:B------:R1:W-:Y:S02]  /*95e0*/  STS.128 [R3+0x21400], R4 ;  /* 0x0214000403007388 */ /* 0x0003e40000000c00 */
.L_x_2768:
[----:B------:R-:W-:Y:S05]  /*95f0*/  BSYNC B1 ;  /* 0x0000000000017941 */ /* 0x000fea0003800000 */
.L_x_2767:
[----:B------:R-:W-:Y:S05]  /*9600*/  @P1 BRA `(.L_x_2766) ;  /* 0x0000001400fc1947 */ /* 0x000fea0003800000 */
[----:B-1-3--:R-:W1:Y:S01]  /*9610*/  LDS.128 R4, [R0+0x1000] ;  /* 0x0010000000047984 */ /* 0x00ae620000000c00 */
[----:B------:R-:W-:Y:S02]  /*9620*/  SHF.R.U64 R8, R10, 0x10, R11 ;  /* 0x000000100a087819 */ /* 0x000fe4000000120b */
[----:B------:R-:W-:Y:S02]  /*9630*/  SHF.R.U64 R3, R12, 0x10, R13 ;  /* 0x000000100c037819 */ /* 0x000fe4000000120d */
[----:B------:R-:W-:Y:S02]  /*9640*/  SHF.R.U32.HI R11, RZ, 0x10, R11 ;  /* 0x00000010ff0b7819 */ /* 0x000fe4000001160b */
[----:B------:R-:W-:Y:S02]  /*9650*/  SHF.R.U32.HI R13, RZ, 0x10, R13 ;  /* 0x00000010ff0d7819 */ /* 0x000fe4000001160d */
[----:B------:R-:W-:Y:S02]  /*9660*/  PRMT R30, R30, 0x5410, R11 ;  /* 0x000054101e1e7816 */ /* 0x000fe4000000000b */
[----:B------:R-:W-:-:S02]  /*9670*/  PRMT R34, R34, 0x5410, R13 ;  /* 0x0000541022227816 */ /* 0x000fc4000000000d */
[----:B------:R-:W-:Y:S01]  /*9680*/  PRMT R31, R31, 0x5410, R8 ;  /* 0x000054101f1f7816 */ /* 0x000fe20000000008 */
[C---:B------:R-:W-:Y:S01]  /*9690*/  IMAD.U32 R12, R30.reuse, 0x10000, RZ ;  /* 0x000100001e0c7824 */ /* 0x040fe200078e00ff */
[----:B------:R-:W-:Y:S01]  /*96a0*/  LOP3.LUT R30, R30, 0xffff0000, RZ, 0xc0, !PT ;  /* 0xffff00001e1e7812 */ /* 0x000fe200078ec0ff */
[C---:B------:R-:W-:Y:S01]  /*96b0*/  IMAD.U32 R11, R34.reuse, 0x10000, RZ ;  /* 0x00010000220b7824 */ /* 0x040fe200078e00ff */
[----:B------:R-:W-:Y:S02]  /*96c0*/  LOP3.LUT R34, R34, 0xffff0000, RZ, 0xc0, !PT ;  /* 0xffff000022227812 */ /* 0x000fe400078ec0ff */
[----:B------:R-:W-:Y:S02]  /*96d0*/  PRMT R32, R32, 0x5410, R3 ;  /* 0x0000541020207816 */ /* 0x000fe40000000003 */
[C---:B-1----:R-:W-:Y:S01]  /*96e0*/  LOP3.LUT R9, R6.reuse, 0xffff0000, RZ, 0xc0, !PT ;  /* 0xffff000006097812 */ /* 0x042fe200078ec0ff */
[C---:B------:R-:W-:Y:S01]  /*96f0*/  IMAD.U32 R10, R7.reuse, 0x10000, RZ ;  /* 0x00010000070a7824 */ /* 0x040fe200078e00ff */
[----:B------:R-:W-:Y:S01]  /*9700*/  LOP3.LUT R7, R7, 0xffff0000, RZ, 0xc0, !PT ;  /* 0xffff000007077812 */ /* 0x000fe200078ec0ff */
[----:B------:R-:W-:-:S02]  /*9710*/  IMAD.U32 R8, R6, 0x10000, RZ ;  /* 0x0001000006087824 */ /* 0x000fc400078e00ff */
[C---:B------:R-:W-:Y:S01]  /*9720*/  FMUL.FTZ R13, R9.reuse, R12 ;  /* 0x0000000c090d7220 */ /* 0x040fe20000410000 */
[-C--:B------:R-:W-:Y:S01]  /*9730*/  FMUL.FTZ R9, R9, R11.reuse ;  /* 0x0000000b09097220 */ /* 0x080fe20000410000 */
[C---:B------:R-:W-:Y:S01]  /*9740*/  FMUL.FTZ R15, R7.reuse, R30 ;  /* 0x0000001e070f7220 */ /* 0x040fe20000410000 */
[----:B------:R-:W-:Y:S02]  /*9750*/  IMAD.U32 R3, R4, 0x10000, RZ ;  /* 0x0001000004037824 */ /* 0x000fe400078e00ff */
[C---:B------:R-:W-:Y:S01]  /*9760*/  FFMA.FTZ R13, R8.reuse, R11, -R13 ;  /* 0x0000000b080d7223 */ /* 0x040fe2000001080d */
[----:B------:R-:W-:Y:S01]  /*9770*/  FFMA.FTZ R14, R8, R12, R9 ;  /* 0x0000000c080e7223 */ /* 0x000fe20000010009 */
[-C--:B------:R-:W-:Y:S01]  /*9780*/  FMUL.FTZ R9, R7, R34.reuse ;  /* 0x0000002207097220 */ /* 0x080fe20000410000 */
[----:B------:R-:W-:Y:S01]  /*9790*/  IMAD.U32 R6, R5, 0x10000, RZ ;  /* 0x0001000005067824 */ /* 0x000fe200078e00ff */
[----:B------:R-:W-:Y:S01]  /*97a0*/  LOP3.LUT R4, R4, 0xffff0000, RZ, 0xc0, !PT ;  /* 0xffff000004047812 */ /* 0x000fe200078ec0ff */
[----:B------:R-:W-:Y:S01]  /*97b0*/  IMAD.U32 R8, R31, 0x10000, RZ ;  /* 0x000100001f087824 */ /* 0x000fe200078e00ff */
[----:B------:R-:W-:Y:S01]  /*97c0*/  LOP3.LUT R5, R5, 0xffff0000, RZ, 0xc0, !PT ;  /* 0xffff000005057812 */ /* 0x000fe200078ec0ff */
[----:B------:R-:W-:Y:S01]  /*97d0*/  IMAD.U32 R7, R32, 0x10000, RZ ;  /* 0x0001000020077824 */ /* 0x000fe200078e00ff */
[----:B------:R-:W-:Y:S01]  /*97e0*/  LOP3.LUT R31, R31, 0xffff0000, RZ, 0xc0, !PT ;  /* 0xffff00001f1f7812 */ /* 0x000fe200078ec0ff */
[----:B------:R-:W-:Y:S01]  /*97f0*/  FFMA.FTZ R15, R10, R34, -R15 ;  /* 0x000000220a0f7223 */ /* 0x000fe2000001080f */
[----:B------:R-:W-:Y:S01]  /*9800*/  LOP3.LUT R32, R32, 0xffff0000, RZ, 0xc0, !PT ;  /* 0xffff000020207812 */ /* 0x000fe200078ec0ff */
[----:B------:R-:W-:Y:S01]  /*9810*/  FFMA.FTZ R30, R10, R30, R9 ;  /* 0x0000001e0a1e7223 */ /* 0x000fe20000010009 */
[C---:B------:R-:W-:Y:S01]  /*9820*/  FMUL.FTZ R10, R4.reuse, R8 ;  /* 0x00000008040a7220 */ /* 0x040fe20000410000 */
        /* <DEDUP_REMOVED lines=11> */
[----:B------:R4:W-:Y:S01]  /*98e0*/  STS.128 [R0+0x1000], R4 ;  /* 0x0010000400007388 */ /* 0x0009e20000000c00 */
[----:B------:R-:W-:Y:S05]  /*98f0*/  BRA `(.L_x_2766) ;  /* 0x0000001400407947 */ /* 0x000fea0003800000 */
.L_x_2753:
[----:B------:R-:W0:Y:S01]  /*9900*/  LDC R21, c[0x0][0x448] ;  /* 0x00011200ff157b82 */ /* 0x000e220000000800 */
[----:B------:R-:W-:Y:S01]  /*9910*/  IMAD R3, R3, 0x20, R34 ;  /* 0x0000002003037824 */ /* 0x000fe200078e0222 */
[----:B------:R-:W-:Y:S01]  /*9920*/  ULDC.64 UR4, c[0x0][0x3f8] ;  /* 0x0000fe0000047ab9 */ /* 0x000fe20000000a00 */
[----:B------:R-:W-:Y:S01]  /*9930*/  ULDC.64 UR6, c[0x0][0x408] ;  /* 0x0001020000067ab9 */ /* 0x000fe20000000a00 */
[----:B------:R-:W-:Y:S02]  /*9940*/  IMAD.MOV.U32 R8, RZ, RZ, R24 ;  /* 0x000000ffff087224 */ /* 0x000fe400078e0018 */
[----:B------:R-:W-:Y:S02]  /*9950*/  IMAD.MOV.U32 R9, RZ, RZ, R27 ;  /* 0x000000ffff097224 */ /* 0x000fe400078e001b */
[----:B------:R-:W-:Y:S01]  /*9960*/  IMAD.MOV.U32 R4, RZ, RZ, R76 ;  /* 0x000000ffff047224 */ /* 0x000fe200078e004c */
[----:B0-----:R-:W-:-:S13]  /*9970*/  ISETP.NE.AND P0, PT, R21, 0x1, PT ;  /* 0x000000011500780c */ /* 0x001fda0003f05270 */
[----:B------:R-:W0:Y:S08]  /*9980*/  @P0 LDC R0, c[0x0][0x44c] ;  /* 0x00011300ff000b82 */ /* 0x000e300000000800 */
[----:B------:R-:W1:Y:S01]  /*9990*/  @P0 LDC R5, c[0x0][0x450] ;  /* 0x00011400ff050b82 */ /* 0x000e620000000800 */
[----:B0-----:R-:W-:-:S05]  /*99a0*/  @P0 IMAD.HI.U32 R0, R3, R0, RZ ;  /* 0x0000000003000227 */ /* 0x001fca00078e00ff */
[----:B-1----:R-:W-:Y:S01]  /*99b0*/  @P0 SHF.R.U32.HI R3, RZ, R5, R0 ;  /* 0x00000005ff030219 */ /* 0x002fe20000011600 */
[----:B------:R-:W-:-:S03]  /*99c0*/  IMAD.MOV.U32 R5, RZ, RZ, R29 ;  /* 0x000000ffff057224 */ /* 0x000fc600078e001d */
        /* <DEDUP_REMOVED lines=17> */
[----:B------:R-:W0:Y:S04]  /*9ae0*/  SHFL.IDX PT, R3, R8, RZ, 0x1c1f ;  /* 0x001c1fff08037589 */ /* 0x000e2800000e0000 */
[----:B------:R-:W1:Y:S04]  /*9af0*/  SHFL.IDX PT, R0, R6, RZ, 0x1c1f ;  /* 0x001c1fff06007589 */ /* 0x000e6800000e0000 */
[----:B------:R2:W3:Y:S04]  /*9b00*/  SHFL.IDX PT, R5, R7, RZ, 0x1c1f ;  /* 0x001c1fff07057589 */ /* 0x0004e800000e0000 */
[----:B------:R2:W4:Y:S01]  /*9b10*/  SHFL.IDX PT, R14, R9, RZ, 0x1c1f ;  /* 0x001c1fff090e7589 */ /* 0x00052200000e0000 */
[----:B0-----:R-:W-:-:S02]  /*9b20*/  IMAD.MOV.U32 R11, RZ, RZ, R3 ;  /* 0x000000ffff0b7224 */ /* 0x001fc400078e0003 */
[----:B-12---:R-:W-:-:S07]  /*9b30*/  IMAD.MOV.U32 R10, RZ, RZ, R0 ;  /* 0x000000ffff0a7224 */ /* 0x006fce00078e0000 */
.L_x_3104:
[----:B------:R-:W-:Y:S01]  /*9b40*/  IMAD R33, R22, R21, RZ ;  /* 0x0000001516217224 */ /* 0x000fe200078e02ff */
[----:B------:R-:W-:Y:S01]  /*9b50*/  BSSY B1, `(.L_x_2770) ;  /* 0x000000f000017945 */ /* 0x000fe20003800000 */
[----:B---3--:R-:W-:Y:S01]  /*9b60*/  IMAD.MOV.U32 R15, RZ, RZ, R5 ;  /* 0x000000ffff0f7224 */ /* 0x008fe200078e0005 */
[----:B------:R-:W-:Y:S02]  /*9b70*/  CS2R R28, SRZ ;  /* 0x00000000001c7805 */ /* 0x000fe4000001ff00 */
[----:B------:R-:W-:Y:S02]  /*9b80*/  CS2R R30, SRZ ;  /* 0x00000000001e7805 */ /* 0x000fe4000001ff00 */
[----:B------:R-:W-:Y:S02]  /*9b90*/  ISETP.GE.AND P0, PT, R34, R33, PT ;  /* 0x000000212200720c */ /* 0x000fe40003f06270 */
[----:B------:R-:W-:Y:S02]  /*9ba0*/  CS2R R24, SRZ ;  /* 0x0000000000187805 */ /* 0x000fe4000001ff00 */
[----:B------:R-:W-:-:S09]  /*9bb0*/  CS2R R26, SRZ ;  /* 0x00000000001a7805 */ /* 0x000fd2000001ff00 */
[----:B------:R-:W-:Y:S05]  /*9bc0*/  @P0 BRA `(.L_x_2771) ;  /* 0x00000000001c0947 */ /* 0x000fea0003800000 */
[----:B------:R-:W-:Y:S02]  /*9bd0*/  ULDC UR4, c[0x0][0x3f4] ;  /* 0x0000fd0000047ab9 */ /* 0x000fe40000000800 */
[----:B------:R-:W-:-:S13]  /*9be0*/  ISETP.GE.AND P0, PT, R16, UR4, PT ;  /* 0x0000000410007c0c */ /* 0x000fda000bf06270 */
[----:B------:R-:W-:Y:S05]  /*9bf0*/  @P0 BRA `(.L_x_2771) ;  /* 0x0000000000100947 */ /* 0x000fea0003800000 */
[----:B------:R-:W-:-:S04]  /*9c00*/  IMAD.WIDE R10, R16, 0x2, R10 ;  /* 0x00000002100a7825 */ /* 0x000fc800078e020a */
[----:B----4-:R-:W-:Y:S01]  /*9c10*/  IMAD.WIDE R14, R16, 0x2, R14 ;  /* 0x00000002100e7825 */ /* 0x010fe200078e020e */
[----:B------:R0:W5:Y:S04]  /*9c20*/  LD.E.128 R24, desc[UR42][R10.64] ;  /* 0x0000002a0a187980 */ /* 0x000168000c101d00 */
[----:B------:R0:W5:Y:S02]  /*9c30*/  LD.E.128 R28, desc[UR42][R14.64] ;  /* 0x0000002a0e1c7980 */ /* 0x000164000c101d00 */
.L_x_2771:
[----:B------:R-:W-:Y:S05]  /*9c40*/  BSYNC B1 ;  /* 0x0000000000017941 */ /* 0x000fea0003800000 */
.L_x_2770:
[----:B-----5:R-:W-:Y:S01]  /*9c50*/  IMAD.MOV.U32 R0, RZ, RZ, R28 ;  /* 0x000000ffff007224 */ /* 0x020fe200078e001c */
[----:B------:R-:W-:Y:S01]  /*9c60*/  UMOV UR4, 0xffffffff ;  /* 0xffffffff00047882 */ /* 0x000fe20000000000 */
[----:B------:R-:W-:Y:S02]  /*9c70*/  IMAD.MOV.U32 R4, RZ, RZ, R30 ;  /* 0x000000ffff047224 */ /* 0x000fe400078e001e */
        /* <DEDUP_REMOVED lines=15> */
[----:B------:R-:W1:Y:S04]  /*9d70*/  SHFL.IDX PT, R3, R8, 0x1, 0x1c1f ;  /* 0x003c1f0008037f89 */ /* 0x000e6800000e0000 */
[----:B------:R-:W2:Y:S04]  /*9d80*/  SHFL.IDX PT, R0, R6, 0x1, 0x1c1f ;  /* 0x003c1f0006007f89 */ /* 0x000ea800000e0000 */
[----:B------:R-:W3:Y:S04]  /*9d90*/  SHFL.IDX PT, R7, R7, 0x1, 0x1c1f ;  /* 0x003c1f0007077f89 */ /* 0x000ee800000e0000 */
[----:B0---4-:R0:W4:Y:S01]  /*9da0*/  SHFL.IDX PT, R14, R9, 0x1, 0x1c1f ;  /* 0x003c1f00090e7f89 */ /* 0x01112200000e0000 */
[----:B-1----:R-:W-:-:S02]  /*9db0*/  IMAD.MOV.U32 R13, RZ, RZ, R3 ;  /* 0x000000ffff0d7224 */ /* 0x002fc400078e0003 */
[----:B0-2---:R-:W-:-:S07]  /*9dc0*/  IMAD.MOV.U32 R12, RZ, RZ, R0 ;  /* 0x000000ffff0c7224 */ /* 0x005fce00078e0000 */
.L_x_3110:
[----:B------:R-:W0:Y:S01]  /*9dd0*/  LDC R3, c[0x0][0x3f4] ;  /* 0x0000fd00ff037b82 */ /* 0x000e220000000800 */
[----:B------:R-:W-:Y:S01]  /*9de0*/  VIADD R34, R34, 0x20 ;  /* 0x0000002022227836 */ /* 0x000fe20000000000 */
[----:B------:R-:W-:Y:S01]  /*9df0*/  LEA.HI R0, R217, R217, RZ, 0x1 ;  /* 0x000000d9d9007211 */ /* 0x000fe200078f08ff */
[----:B------:R-:W-:Y:S01]  /*9e00*/  BSSY B1, `(.L_x_2773) ;  /* 0x0000014000017945 */ /* 0x000fe20003800000 */
[----:B---3--:R-:W-:Y:S01]  /*9e10*/  IMAD.MOV.U32 R15, RZ, RZ, R7 ;  /* 0x000000ffff0f7224 */ /* 0x008fe200078e0007 */
[----:B------:R-:W-:Y:S02]  /*9e20*/  CS2R R6, SRZ ;  /* 0x0000000000067805 */ /* 0x000fe4000001ff00 */
[----:B------:R-:W-:Y:S02]  /*9e30*/  ISETP.GE.AND P0, PT, R34, R33, PT ;  /* 0x000000212200720c */ /* 0x000fe40003f06270 */
[----:B------:R-:W-:Y:S02]  /*9e40*/  CS2R R8, SRZ ;  /* 0x0000000000087805 */ /* 0x000fe4000001ff00 */
[----:B------:R-:W-:-:S02]  /*9e50*/  LOP3.LUT R0, R0, 0xfffffffe, RZ, 0xc0, !PT ;  /* 0xfffffffe00007812 */ /* 0x000fc400078ec0ff */
[----:B------:R-:W-:-:S03]  /*9e60*/  CS2R R10, SRZ ;  /* 0x00000000000a7805 */ /* 0x000fc6000001ff00 */
[----:B------:R-:W-:-:S05]  /*9e70*/  IMAD.IADD R0, R217, 0x1, -R0 ;  /* 0x00000001d9007824 */ /* 0x000fca00078e0a00 */
[----:B------:R-:W-:Y:S01]  /*9e80*/  SHF.L.U32 R21, R0, 0x1f, RZ ;  /* 0x0000001f00157819 */ /* 0x000fe200000006ff */
[----:B------:R-:W-:Y:S06]  /*9e90*/  @P0 BRA `(.L_x_2774) ;  /* 0x0000000000280947 */ /* 0x000fec0003800000 */
[----:B------:R-:W-:Y:S01]  /*9ea0*/  ULDC UR4, c[0x0][0x3f4] ;  /* 0x0000fd0000047ab9 */ /* 0x000fe20000000800 */
[----:B------:R-:W-:Y:S02]  /*9eb0*/  CS2R R6, SRZ ;  /* 0x0000000000067805 */ /* 0x000fe4000001ff00 */
[----:B------:R-:W-:Y:S02]  /*9ec0*/  ISETP.GE.AND P0, PT, R16, UR4, PT ;  /* 0x0000000410007c0c */ /* 0x000fe4000bf06270 */
[----:B------:R-:W-:Y:S02]  /*9ed0*/  CS2R R8, SRZ ;  /* 0x0000000000087805 */ /* 0x000fe4000001ff00 */
[----:B------:R-:W-:-:S09]  /*9ee0*/  CS2R R10, SRZ ;  /* 0x00000000000a7805 */ /* 0x000fd2000001ff00 */
[----:B------:R-:W-:Y:S05]  /*9ef0*/  @P0 BRA `(.L_x_2774) ;  /* 0x0000000000100947 */ /* 0x000fea0003800000 */
[----:B------:R-:W-:-:S04]  /*9f00*/  IMAD.WIDE R12, R16, 0x2, R12 ;  /* 0x00000002100c7825 */ /* 0x000fc800078e020c */
[----:B----4-:R-:W-:Y:S01]  /*9f10*/  IMAD.WIDE R14, R16, 0x2, R14 ;  /* 0x00000002100e7825 */ /* 0x010fe200078e020e */
[----:B------:R1:W5:Y:S04]  /*9f20*/  LD.E.128 R8, desc[UR42][R12.64] ;  /* 0x0000002a0c087980 */ /* 0x000368000c101d00 */
[----:B------:R1:W5:Y:S02]  /*9f30*/  LD.E.128 R4, desc[UR42][R14.64] ;  /* 0x0000002a0e047980 */ /* 0x000364000c101d00 */
.L_x_2774:
[----:B------:R-:W-:Y:S05]  /*9f40*/  BSYNC B1 ;  /* 0x0000000000017941 */ /* 0x000fea0003800000 */
.L_x_2773:
[----:B------:R-:W2:Y:S01]  /*9f50*/  SYNCS.PHASECHK.TRANS64.TRYWAIT P1, [R2+URZ+0x28c00], R21 ;  /* 0x028c0015020075a7 */ /* 0x000ea2000802017f */
[----:B-----5:R-:W-:Y:S01]  /*9f60*/  IMAD.MOV.U32 R0, RZ, RZ, R4 ;  /* 0x000000ffff007224 */ /* 0x020fe200078e0004 */
[----:B-1----:R-:W-:Y:S01]  /*9f70*/  VIADDMNMX R13, R33, -R192, 0x40, PT ;  /* 0x00000040210d7446 */ /* 0x002fe200038009c0 */
[----:B------:R-:W-:Y:S01]  /*9f80*/  IMAD.MOV.U32 R12, RZ, RZ, R5 ;  /* 0x000000ffff0c7224 */ /* 0x000fe200078e0005 */
[----:B0-----:R-:W-:Y:S01]  /*9f90*/  ISETP.GE.AND P0, PT, R16, R3, PT ;  /* 0x000000031000720c */ /* 0x001fe20003f06270 */
[----:B----4-:R-:W-:Y:S01]  /*9fa0*/  IMAD.MOV.U32 R14, RZ, RZ, R9 ;  /* 0x000000ffff0e7224 */ /* 0x010fe200078e0009 */
[----:B------:R-:W-:Y:S01]  /*9fb0*/  PRMT R51, R51, 0x5410, R0 ;  /* 0x0000541033337816 */ /* 0x000fe20000000000 */
[----:B------:R-:W-:Y:S01]  /*9fc0*/  IMAD.MOV.U32 R0, RZ, RZ, R6 ;  /* 0x000000ffff007224 */ /* 0x000fe200078e0006 */
[-C--:B------:R-:W-:Y:S01]  /*9fd0*/  ISETP.GE.OR P2, PT, R184, R13.reuse, P0 ;  /* 0x0000000db800720c */ /* 0x080fe20000746670 */
[----:B------:R-:W-:Y:S01]  /*9fe0*/  BSSY B1, `(.L_x_2775) ;  /* 0x000000b000017945 */ /* 0x000fe20003800000 */
[----:B------:R-:W-:Y:S01]  /*9ff0*/  PRMT R53, R53, 0x5410, R12 ;  /* 0x0000541035357816 */ /* 0x000fe2000000000c */
[----:B------:R-:W-:Y:S01]  /*a000*/  IMAD.MOV.U32 R12, RZ, RZ, R7 ;  /* 0x000000ffff0c7224 */ /* 0x000fe200078e0007 */
[----:B------:R-:W-:Y:S01]  /*a010*/  ISETP.GE.OR P0, PT, R36, R13, P0 ;  /* 0x0000000d2400720c */ /* 0x000fe20000706670 */
[----:B------:R-:W-:Y:S01]  /*a020*/  IMAD.MOV.U32 R13, RZ, RZ, R8 ;  /* 0x000000ffff0d7224 */ /* 0x000fe200078e0008 */
[----:B------:R-:W-:Y:S01]  /*a030*/  PRMT R51, R0, 0x7610, R51 ;  /* 0x0000761000337816 */ /* 0x000fe20000000033 */
[----:B------:R-:W-:Y:S01]  /*a040*/  IMAD.MOV.U32 R0, RZ, RZ, R10 ;  /* 0x000000ffff007224 */ /* 0x000fe200078e000a */
[----:B------:R-:W-:Y:S01]  /*a050*/  PRMT R53, R12, 0x7610, R53 ;  /* 0x000076100c357816 */ /* 0x000fe20000000035 */
[----:B------:R-:W-:Y:S01]  /*a060*/  IMAD.MOV.U32 R20, RZ, RZ, R11 ;  /* 0x000000ffff147224 */ /* 0x000fe200078e000b */
[----:B------:R-:W-:Y:S01]  /*a070*/  PRMT R54, R13, 0x5410, R14 ;  /* 0x000054100d367816 */ /* 0x000fe2000000000e */
[----:B--2---:R-:W-:Y:S06]  /*a080*/  @!P1 BRA `(.L_x_2776) ;  /* 0x000001a400889947 */ /* 0x004fec0003800000 */
.L_x_3111:
[----:B------:R-:W-:Y:S05]  /*a090*/  BSYNC B1 ;  /* 0x0000000000017941 */ /* 0x000fea0003800000 */
.L_x_2775:
[----:B------:R-:W-:Y:S04]  /*a0a0*/  BSSY B1, `(.L_x_2777) ;  /* 0x000006a000017945 */ /* 0x000fe80003800000 */
[----:B------:R-:W-:Y:S05]  /*a0b0*/  @P2 BRA `(.L_x_2778) ;  /* 0x0000000400a02947 */ /* 0x000fea0003800000 */
[----:B------:R-:W-:Y:S01]  /*a0c0*/  IMAD.SHL.U32 R12, R195, 0x40, RZ ;  /* 0x00000040c30c7824 */ /* 0x000fe200078e00ff */
[----:B------:R-:W-:Y:S01]  /*a0d0*/  SHF.R.U64 R44, R28, 0x10, R29 ;  /* 0x000000101c2c7819 */ /* 0x000fe2000000121d */
[----:B------:R-:W-:Y:S01]  /*a0e0*/  IMAD.IADD R13, R16, 0x1, R3 ;  /* 0x00000001100d7824 */ /* 0x000fe200078e0203 */
[----:B------:R-:W-:Y:S02]  /*a0f0*/  SHF.R.U64 R39, R24, 0x10, R25 ;  /* 0x0000001018277819 */ /* 0x000fe40000001219 */
[----:B------:R-:W-:Y:S02]  /*a100*/  LOP3.LUT R14, R12, 0x1c0, RZ, 0xc0, !PT ;  /* 0x000001c00c0e7812 */ /* 0x000fe400078ec0ff */
[----:B------:R-:W-:Y:S02]  /*a110*/  SHF.R.U32.HI R43, RZ, 0x10, R27 ;  /* 0x00000010ff2b7819 */ /* 0x000fe4000001161b */
[----:B------:R-:W-:Y:S02]  /*a120*/  LOP3.LUT R12, R14, 0x38, R16, 0xf8, !PT ;  /* 0x000000380e0c7812 */ /* 0x000fe400078ef810 */
[----:B------:R-:W-:-:S02]  /*a130*/  SHF.R.U32.HI R15, RZ, 0x3, R14 ;  /* 0x00000003ff0f7819 */ /* 0x000fc4000001160e */
[----:B------:R-:W-:Y:S02]  /*a140*/  LOP3.LUT R13, R14, 0x38, R13, 0xf8, !PT ;  /* 0x000000380e0d7812 */ /* 0x000fe400078ef80d */
[-C--:B------:R-:W-:Y:S02]  /*a150*/  LOP3.LUT R12, R12, R15.reuse, RZ, 0x3c, !PT ;  /* 0x0000000f0c0c7212 */ /* 0x080fe400078e3cff */
[----:B------:R-:W-:Y:S02]  /*a160*/  SHF.R.U32.HI R48, RZ, 0x10, R31 ;  /* 0x00000010ff307819 */ /* 0x000fe4000001161f */
[----:B------:R-:W-:Y:S01]  /*a170*/  PRMT R44, R38, 0x5432, R44 ;  /* 0x00005432262c7816 */ /* 0x000fe2000000002c */
[----:B0-----:R-:W-:Y:S01]  /*a180*/  IMAD R21, R203, 0x200, R12 ;  /* 0x00000200cb157824 */ /* 0x001fe200078e020c */
[----:B------:R-:W-:Y:S02]  /*a190*/  LOP3.LUT R12, R13, R15, RZ, 0x3c, !PT ;  /* 0x0000000f0d0c7212 */ /* 0x000fe400078e3cff */
[----:B------:R-:W-:Y:S01]  /*a1a0*/  SHF.R.U32.HI R46, RZ, 0x10, R29 ;  /* 0x00000010ff2e7819 */ /* 0x000fe2000001161d */
[----:B------:R-:W-:Y:S01]  /*a1b0*/  IMAD R21, R21, 0x2, R2 ;  /* 0x0000000215157824 */ /* 0x000fe200078e0202 */
[----:B------:R-:W-:Y:S01]  /*a1c0*/  PRMT R39, R41, 0x5410, R39 ;  /* 0x0000541029277816 */ /* 0x000fe20000000027 */
[----:B------:R-:W-:Y:S01]  /*a1d0*/  IMAD R37, R203, 0x200, R12 ;  /* 0x00000200cb257824 */ /* 0x000fe200078e020c */
[----:B------:R-:W-:-:S02]  /*a1e0*/  SHF.R.U32.HI R40, RZ, 0x10, R25 ;  /* 0x00000010ff287819 */ /* 0x000fc40000011619 */
[----:B------:R-:W0:Y:S01]  /*a1f0*/  LDS.128 R12, [R21+0x20400] ;  /* 0x02040000150c7984 */ /* 0x000e220000000c00 */
[----:B------:R-:W-:Y:S01]  /*a200*/  IMAD R37, R37, 0x2, R2 ;  /* 0x0000000225257824 */ /* 0x000fe200078e0202 */
[----:B------:R-:W-:Y:S02]  /*a210*/  SHF.R.U64 R47, R30, 0x10, R31 ;  /* 0x000000101e2f7819 */ /* 0x000fe4000000121f */
[C---:B------:R-:W-:Y:S02]  /*a220*/  PRMT R43, R45.reuse, 0x5410, R43 ;  /* 0x000054102d2b7816 */ /* 0x040fe4000000002b */
[----:B------:R-:W1:Y:S01]  /*a230*/  LDS.128 R32, [R37+0x20400] ;  /* 0x0204000025207984 */ /* 0x000e620000000c00 */
[----:B------:R-:W-:Y:S01]  /*a240*/  PRMT R48, R45, 0x5432, R48 ;  /* 0x000054322d307816 */ /* 0x000fe20000000030 */
[----:B------:R-:W-:Y:S01]  /*a250*/  IMAD.U32 R45, R44, 0x10000, RZ ;  /* 0x000100002c2d7824 */ /* 0x000fe200078e00ff */
[----:B------:R-:W-:Y:S01]  /*a260*/  PRMT R46, R41, 0x5432, R46 ;  /* 0x00005432292e7816 */ /* 0x000fe2000000002e */
[----:B------:R-:W-:Y:S01]  /*a270*/  IMAD.U32 R41, R39, 0x10000, RZ ;  /* 0x0001000027297824 */ /* 0x000fe200078e00ff */
[----:B------:R-:W-:-:S02]  /*a280*/  PRMT R40, R49, 0x5432, R40 ;  /* 0x0000543231287816 */ /* 0x000fc40000000028 */
[----:B------:R-:W-:Y:S02]  /*a290*/  PRMT R47, R38, 0x5410, R47 ;  /* 0x00005410262f7816 */ /* 0x000fe4000000002f */
[----:B------:R-:W-:Y:S02]  /*a2a0*/  LOP3.LUT R44, R44, 0xffff0000, RZ, 0xc0, !PT ;  /* 0xffff00002c2c7812 */ /* 0x000fe400078ec0ff */
[----:B------:R-:W-:Y:S02]  /*a2b0*/  SHF.R.U64 R42, R26, 0x10, R27 ;  /* 0x000000101a2a7819 */ /* 0x000fe4000000121b */
[----:B------:R-:W-:Y:S02]  /*a2c0*/  LOP3.LUT R39, R39, 0xffff0000, RZ, 0xc0, !PT ;  /* 0xffff000027277812 */ /* 0x000fe400078ec0ff */
[----:B------:R-:W-:Y:S01]  /*a2d0*/  PRMT R42, R50, 0x5432, R42 ;  /* 0x00005432322a7816 */ /* 0x000fe2000000002a */
[C---:B0-----:R-:W-:Y:S01]  /*a2e0*/  IMAD.U32 R24, R12.reuse, 0x10000, RZ ;  /* 0x000100000c187824 */ /* 0x041fe200078e00ff */
[----:B------:R-:W-:Y:S01]  /*a2f0*/  LOP3.LUT R12, R12, 0xffff0000, RZ, 0xc0, !PT ;  /* 0xffff00000c0c7812 */ /* 0x000fe200078ec0ff */
        /* <DEDUP_REMOVED lines=10> */
[----:B------:R-:W-:-:S02]  /*a3a0*/  IMAD.U32 R38, R35, 0x10000, RZ ;  /* 0x0001000023267824 */ /* 0x000fc400078e00ff */
[C---:B------:R-:W-:Y:S01]  /*a3b0*/  FMUL.FTZ R49, R28.reuse, R45 ;  /* 0x0000002d1c317220 */ /* 0x040fe20000410000 */
[----:B------:R-:W-:Y:S01]  /*a3c0*/  LOP3.LUT R34, R35, 0xffff0000, RZ, 0xc0, !PT ;  /* 0xffff000023227812 */ /* 0x000fe200078ec0ff */
[-C--:B------:R-:W-:Y:S01]  /*a3d0*/  FMUL.FTZ R35, R28, R41.reuse ;  /* 0x000000291c237220 */ /* 0x080fe20000410000 */
[----:B------:R-:W-:Y:S02]  /*a3e0*/  IMAD.U32 R28, R46, 0x10000, RZ ;  /* 0x000100002e1c7824 */ /* 0x000fe400078e00ff */
[C---:B------:R-:W-:Y:S01]  /*a3f0*/  FFMA.FTZ R49, R24.reuse, R41, -R49 ;  /* 0x0000002918317223 */ /* 0x040fe20000010831 */
[C---:B------:R-:W-:Y:S01]  /*a400*/  FMUL.FTZ R41, R29.reuse, R44 ;  /* 0x0000002c1d297220 */ /* 0x040fe20000410000 */
[----:B------:R-:W-:Y:S01]  /*a410*/  FFMA.FTZ R35, R24, R45, R35 ;  /* 0x0000002d18237223 */ /* 0x000fe20000010023 */
[----:B------:R-:W-:Y:S02]  /*a420*/  IMAD.U32 R24, R40, 0x10000, RZ ;  /* 0x0001000028187824 */ /* 0x000fe400078e00ff */
[-C--:B------:R-:W-:Y:S01]  /*a430*/  FMUL.FTZ R29, R29, R39.reuse ;  /* 0x000000271d1d7220 */ /* 0x080fe20000410000 */
[----:B------:R-:W-:Y:S01]  /*a440*/  FFMA.FTZ R50, R12, R39, -R41 ;  /* 0x000000270c327223 */ /* 0x000fe20000010829 */
[----:B------:R-:W-:Y:S01]  /*a450*/  FMUL.FTZ R52, R30, R28 ;  /* 0x0000001c1e347220 */ /* 0x000fe20000410000 */
[----:B------:R-:W-:Y:S01]  /*a460*/  LOP3.LUT R46, R46, 0xffff0000, RZ, 0xc0, !PT ;  /* 0xffff00002e2e7812 */ /* 0x000fe200078ec0ff */
[-C--:B------:R-:W-:Y:S01]  /*a470*/  FMUL.FTZ R39, R30, R24.reuse ;  /* 0x000000181e277220 */ /* 0x080fe20000410000 */
[----:B------:R-:W-:Y:S01]  /*a480*/  LOP3.LUT R40, R40, 0xffff0000, RZ, 0xc0, !PT ;  /* 0xffff000028287812 */ /* 0x000fe200078ec0ff */
[C---:B------:R-:W-:Y:S01]  /*a490*/  FFMA.FTZ R52, R25.reuse, R24, -R52 ;  /* 0x0000001819347223 */ /* 0x040fe20000010834 */
[----:B------:R-:W-:Y:S01]  /*a4a0*/  FFMA.FTZ R44, R12, R44, R29 ;  /* 0x0000002c0c2c7223 */ /* 0x000fe2000001001d */
[----:B------:R-:W-:Y:S01]  /*a4b0*/  FFMA.FTZ R39, R25, R28, R39 ;  /* 0x0000001c19277223 */ /* 0x000fe20000010027 */
[----:B------:R-:W-:Y:S01]  /*a4c0*/  FMUL.FTZ R24, R32, R46 ;  /* 0x0000002e20187220 */ /* 0x000fe20000410000 */
[----:B------:R-:W-:-:S02]  /*a4d0*/  IMAD.U32 R25, R47, 0x10000, RZ ;  /* 0x000100002f197824 */ /* 0x000fc400078e00ff */
[-C--:B------:R-:W-:Y:S01]  /*a4e0*/  FMUL.FTZ R32, R32, R40.reuse ;  /* 0x0000002820207220 */ /* 0x080fe20000410000 */
[----:B------:R-:W-:Y:S02]  /*a4f0*/  IMAD.U32 R28, R48, 0x10000, RZ ;  /* 0x00010000301c7824 */ /* 0x000fe400078e00ff */
[----:B------:R-:W-:Y:S01]  /*a500*/  FFMA.FTZ R29, R13, R40, -R24 ;  /* 0x000000280d1d7223 */ /* 0x000fe20000010818 */
[----:B------:R-:W-:Y:S02]  /*a510*/  IMAD.U32 R12, R42, 0x10000, RZ ;  /* 0x000100002a0c7824 */ /* 0x000fe400078e00ff */
[-C--:B------:R-:W-:Y:S01]  /*a520*/  FMUL.FTZ R41, R31, R25.reuse ;  /* 0x000000191f297220 */ /* 0x080fe20000410000 */
[----:B------:R-:W-:Y:S02]  /*a530*/  IMAD.U32 R27, R15, 0x10000, RZ ;  /* 0x000100000f1b7824 */ /* 0x000fe400078e00ff */
[----:B------:R-:W-:Y:S01]  /*a540*/  FMUL.FTZ R40, R38, R28 ;  /* 0x0000001c26287220 */ /* 0x000fe20000410000 */
[----:B------:R-:W-:Y:S01]  /*a550*/  IMAD.U32 R24, R43, 0x10000, RZ ;  /* 0x000100002b187824 */ /* 0x000fe200078e00ff */
[----:B------:R-:W-:Y:S01]  /*a560*/  LOP3.LUT R47, R47, 0xffff0000, RZ, 0xc0, !PT ;  /* 0xffff00002f2f7812 */ /* 0x000fe200078ec0ff */
[----:B------:R-:W-:Y:S01]  /*a570*/  FMUL.FTZ R30, R31, R12 ;  /* 0x0000000c1f1e7220 */ /* 0x000fe20000410000 */
[----:B------:R-:W-:Y:S01]  /*a580*/  LOP3.LUT R48, R48, 0xffff0000, RZ, 0xc0, !PT ;  /* 0xffff000030307812 */ /* 0x000fe200078ec0ff */
[----:B------:R-:W-:Y:S01]  /*a590*/  FFMA.FTZ R32, R13, R46, R32 ;  /* 0x0000002e0d207223 */ /* 0x000fe20000010020 */
[----:B------:R-:W-:Y:S01]  /*a5a0*/  LOP3.LUT R42, R42, 0xffff0000, RZ, 0xc0, !PT ;  /* 0xffff00002a2a7812 */ /* 0x000fe200078ec0ff */
[----:B------:R-:W-:Y:S01]  /*a5b0*/  FFMA.FTZ R41, R26, R12, -R41 ;  /* 0x0000000c1a297223 */ /* 0x000fe20000010829 */
[----:B------:R-:W-:Y:S01]  /*a5c0*/  LOP3.LUT R43, R43, 0xffff0000, RZ, 0xc0, !PT ;  /* 0xffff00002b2b7812 */ /* 0x000fe200078ec0ff */
[-C--:B------:R-:W-:Y:S01]  /*a5d0*/  FMUL.FTZ R38, R38, R24.reuse ;  /* 0x0000001826267220 */ /* 0x080fe20000410000 */
[----:B------:R-:W-:Y:S01]  /*a5e0*/  LOP3.LUT R15, R15, 0xffff0000, RZ, 0xc0, !PT ;  /* 0xffff00000f0f7812 */ /* 0x000fe200078ec0ff */
[----:B------:R-:W-:Y:S01]  /*a5f0*/  FFMA.FTZ R40, R27, R24, -R40 ;  /* 0x000000181b287223 */ /* 0x000fe20000010828 */
[----:B------:R-:W-:Y:S01]  /*a600*/  FFMA.FTZ R26, R26, R25, R30 ;  /* 0x000000191a1a7223 */ /* 0x000fe2000001001e */
[C---:B------:R-:W-:Y:S01]  /*a610*/  FMUL.FTZ R13, R33.reuse, R47 ;  /* 0x0000002f210d7220 */ /* 0x040fe20000410000 */
[C---:B------:R-:W-:Y:S01]  /*a620*/  FMUL.FTZ R24, R34.reuse, R48 ;  /* 0x0000003022187220 */ /* 0x040fe20000410000 */
[-C--:B------:R-:W-:Y:S01]  /*a630*/  FMUL.FTZ R12, R33, R42.reuse ;  /* 0x0000002a210c7220 */ /* 0x080fe20000410000 */
[-C--:B------:R-:W-:Y:S01]  /*a640*/  FMUL.FTZ R25, R34, R43.reuse ;  /* 0x0000002b22197220 */ /* 0x080fe20000410000 */
[C---:B------:R-:W-:Y:S01]  /*a650*/  FFMA.FTZ R42, R14.reuse, R42, -R13 ;  /* 0x0000002a0e2a7223 */ /* 0x040fe2000001080d */
        /* <DEDUP_REMOVED lines=9> */
[----:B------:R-:W-:Y:S01]  /*a6f0*/  F2FP.BF16.F32.PACK_AB R25, R32, R39 ;  /* 0x000000272019723e */ /* 0x000fe200000010ff */
[----:B------:R1:W-:Y:S01]  /*a700*/  STS.128 [R21+0x20400], R12 ;  /* 0x0204000c15007388 */ /* 0x0003e20000000c00 */
[----:B------:R-:W-:-:S02]  /*a710*/  F2FP.BF16.F32.PACK_AB R26, R47, R26 ;  /* 0x0000001a2f1a723e */ /* 0x000fc400000010ff */
[----:B------:R-:W-:-:S05]  /*a720*/  F2FP.BF16.F32.PACK_AB R27, R48, R27 ;  /* 0x0000001b301b723e */ /* 0x000fca00000010ff */
[----:B------:R1:W-:Y:S02]  /*a730*/  STS.128 [R37+0x20400], R24 ;  /* 0x0204001825007388 */ /* 0x0003e40000000c00 */
.L_x_2778:
[----:B------:R-:W-:Y:S05]  /*a740*/  BSYNC B1 ;  /* 0x0000000000017941 */ /* 0x000fea0003800000 */
.L_x_2777:
[----:B------:R-:W-:Y:S01]  /*a750*/  PRMT R30, R0, 0x7610, R30 ;  /* 0x00007610001e7816 */ /* 0x000fe2000000001e */
[----:B------:R-:W-:Y:S06]  /*a760*/  @P0 BRA `(.L_x_2766) ;  /* 0x0000000400a40947 */ /* 0x000fec0003800000 */
[----:B------:R-:W2:Y:S01]  /*a770*/  LDL R40, [R1+0x64] ;  /* 0x0000640001287983 */ /* 0x000ea20000100800 */
[----:B-1----:R-:W-:Y:S01]  /*a780*/  IMAD.SHL.U32 R12, R36, 0x40, RZ ;  /* 0x00000040240c7824 */ /* 0x002fe200078e00ff */
[----:B------:R-:W-:Y:S01]  /*a790*/  SHF.R.S32.HI R13, RZ, 0x1f, R36 ;  /* 0x0000001fff0d7819 */ /* 0x000fe20000011424 */
[----:B------:R-:W-:Y:S01]  /*a7a0*/  IMAD.IADD R0, R16, 0x1, R3 ;  /* 0x0000000110007824 */ /* 0x000fe200078e0203 */
[----:B------:R-:W-:Y:S02]  /*a7b0*/  SHF.R.U64 R32, R4, 0x10, R5 ;  /* 0x0000001004207819 */ /* 0x000fe40000001205 */
[----:B------:R-:W-:Y:S02]  /*a7c0*/  LOP3.LUT R3, R12, 0x1c0, RZ, 0xc0, !PT ;  /* 0x000001c00c037812 */ /* 0x000fe400078ec0ff */
[----:B------:R-:W-:Y:S02]  /*a7d0*/  LEA.HI R13, R13, R36, RZ, 0x3 ;  /* 0x000000240d0d7211 */ /* 0x000fe400078f18ff */
[----:B------:R-:W-:-:S02]  /*a7e0*/  LOP3.LUT R0, R3, 0x38, R0, 0xf8, !PT ;  /* 0x0000003803007812 */ /* 0x000fc400078ef800 */
[----:B------:R-:W-:Y:S01]  /*a7f0*/  SHF.R.U32.HI R3, RZ, 0x3, R3 ;  /* 0x00000003ff037819 */ /* 0x000fe20000011603 */
[----:B------:R-:W-:Y:S01]  /*a800*/  IMAD.SHL.U32 R13, R13, 0x40, RZ ;  /* 0x000000400d0d7824 */ /* 0x000fe200078e00ff */
[----:B0-----:R-:W-:Y:S02]  /*a810*/  SHF.R.U64 R21, R8, 0x10, R9 ;  /* 0x0000001008157819 */ /* 0x001fe40000001209 */
[----:B------:R-:W-:Y:S02]  /*a820*/  LOP3.LUT R0, R0, R3, RZ, 0x3c, !PT ;  /* 0x0000000300007212 */ /* 0x000fe400078e3cff */
[----:B------:R-:W-:Y:S02]  /*a830*/  LOP3.LUT R3, R13, 0xfffffe00, RZ, 0xc0, !PT ;  /* 0xfffffe000d037812 */ /* 0x000fe400078ec0ff */
[----:B------:R-:W-:Y:S02]  /*a840*/  PRMT R32, R51, 0x5432, R32 ;  /* 0x0000543233207816 */ /* 0x000fe40000000020 */
[----:B------:R-:W-:Y:S01]  /*a850*/  PRMT R21, R54, 0x5410, R21 ;  /* 0x0000541036157816 */ /* 0x000fe20000000015 */
[----:B------:R-:W-:Y:S01]  /*a860*/  IMAD.IADD R3, R3, 0x1, R0 ;  /* 0x0000000103037824 */ /* 0x000fe200078e0200 */
[----:B------:R-:W-:Y:S01]  /*a870*/  SHF.R.U32.HI R28, RZ, 0x10, R9 ;  /* 0x00000010ff1c7819 */ /* 0x000fe20000011609 */
[----:B------:R-:W-:Y:S01]  /*a880*/  IMAD.U32 R33, R32, 0x10000, RZ ;  /* 0x0001000020217824 */ /* 0x000fe200078e00ff */
[--C-:B------:R-:W-:Y:S01]  /*a890*/  SHF.R.U64 R29, R10, 0x10, R11.reuse ;  /* 0x000000100a1d7819 */ /* 0x100fe2000000120b */
[----:B------:R-:W-:Y:S01]  /*a8a0*/  IMAD R3, R3, 0x2, R2 ;  /* 0x0000000203037824 */ /* 0x000fe200078e0202 */
[----:B------:R-:W-:-:S02]  /*a8b0*/  SHF.R.U32.HI R31, RZ, 0x10, R11 ;  /* 0x00000010ff1f7819 */ /* 0x000fc4000001160b */
[----:B------:R-:W-:Y:S02]  /*a8c0*/  SHF.R.U32.HI R34, RZ, 0x10, R5 ;  /* 0x00000010ff227819 */ /* 0x000fe40000011605 */
[----:B------:R-:W0:Y:S01]  /*a8d0*/  LDS.128 R24, [R3+0x20400] ;  /* 0x0204000003187984 */ /* 0x000e220000000c00 */
[----:B------:R-:W-:Y:S02]  /*a8e0*/  SHF.R.U32.HI R37, RZ, 0x10, R7 ;  /* 0x00000010ff257819 */ /* 0x000fe40000011607 */
[C---:B------:R-:W-:Y:S02]  /*a8f0*/  PRMT R34, R53.reuse, 0x5432, R34 ;  /* 0x0000543235227816 */ /* 0x040fe40000000022 */
[----:B------:R-:W-:Y:S02]  /*a900*/  PRMT R37, R53, 0x5410, R37 ;  /* 0x0000541035257816 */ /* 0x000fe40000000025 */
[----:B------:R-:W-:Y:S01]  /*a910*/  PRMT R31, R20, 0x5410, R31 ;  /* 0x00005410141f7816 */ /* 0x000fe2000000001f */
[----:B------:R-:W-:Y:S01]  /*a920*/  IMAD.U32 R36, R34, 0x10000, RZ ;  /* 0x0001000022247824 */ /* 0x000fe200078e00ff */
[----:B------:R-:W-:-:S02]  /*a930*/  PRMT R28, R54, 0x5432, R28 ;  /* 0x00005432361c7816 */ /* 0x000fc4000000001c */
[----:B------:R-:W-:Y:S02]  /*a940*/  SHF.R.U64 R35, R6, 0x10, R7 ;  /* 0x0000001006237819 */ /* 0x000fe40000001207 */
[----:B------:R-:W-:Y:S01]  /*a950*/  PRMT R29, R30, 0x5410, R29 ;  /* 0x000054101e1d7816 */ /* 0x000fe2000000001d */
[----:B------:R-:W-:Y:S01]  /*a960*/  IMAD.U32 R30, R28, 0x10000, RZ ;  /* 0x000100001c1e7824 */ /* 0x000fe200078e00ff */
[----:B------:R-:W-:Y:S01]  /*a970*/  PRMT R35, R51, 0x5410, R35 ;  /* 0x0000541033237816 */ /* 0x000fe20000000023 */
[C---:B0-----:R-:W-:Y:S01]  /*a980*/  IMAD.U32 R9, R24.reuse, 0x10000, RZ ;  /* 0x0001000018097824 */ /* 0x041fe200078e00ff */
[----:B------:R-:W-:Y:S01]  /*a990*/  LOP3.LUT R10, R24, 0xffff0000, RZ, 0xc0, !PT ;  /* 0xffff0000180a7812 */ /* 0x000fe200078ec0ff */
[C---:B------:R-:W-:Y:S01]  /*a9a0*/  IMAD.U32 R11, R25.reuse, 0x10000, RZ ;  /* 0x00010000190b7824 */ /* 0x040fe200078e00ff */
[----:B------:R-:W-:Y:S01]  /*a9b0*/  LOP3.LUT R24, R25, 0xffff0000, RZ, 0xc0, !PT ;  /* 0xffff000019187812 */ /* 0x000fe200078ec0ff */
[----:B------:R-:W-:Y:S02]  /*a9c0*/  IMAD.U32 R25, R21, 0x10000, RZ ;  /* 0x0001000015197824 */ /* 0x000fe400078e00ff */
[----:B------:R-:W-:Y:S01]  /*a9d0*/  FMUL.FTZ R39, R9, R33 ;  /* 0x0000002109277220 */ /* 0x000fe20000410000 */
[----:B------:R-:W-:-:S02]  /*a9e0*/  IMAD.U32 R20, R27, 0x10000, RZ ;  /* 0x000100001b147824 */ /* 0x000fc400078e00ff */
[----:B------:R-:W-:Y:S01]  /*a9f0*/  FMUL.FTZ R38, R11, R36 ;  /* 0x000000240b267220 */ /* 0x000fe20000410000 */
[-C--:B------:R-:W-:Y:S01]  /*aa00*/  FMUL.FTZ R9, R9, R25.reuse ;  /* 0x0000001909097220 */ /* 0x080fe20000410000 */
[----:B------:R-:W-:Y:S01]  /*aa10*/  LOP3.LUT R21, R21, 0xffff0000, RZ, 0xc0, !PT ;  /* 0xffff000015157812 */ /* 0x000fe200078ec0ff */
[----:B--2---:R-:W0:Y:S02]  /*aa20*/  LDS.128 R12, [R40+0x20400] ;  /* 0x02040000280c7984 */ /* 0x004e240000000c00 */
[C---:B0-----:R-:W-:Y:S01]  /*aa30*/  IMAD.U32 R0, R12.reuse, 0x10000, RZ ;  /* 0x000100000c007824 */ /* 0x041fe200078e00ff */
[----:B------:R-:W-:Y:S01]  /*aa40*/  LOP3.LUT R4, R12, 0xffff0000, RZ, 0xc0, !PT ;  /* 0xffff00000c047812 */ /* 0x000fe200078ec0ff */
[C---:B------:R-:W-:Y:S01]  /*aa50*/  IMAD.U32 R6, R14.reuse, 0x10000, RZ ;  /* 0x000100000e067824 */ /* 0x040fe200078e00ff */
[----:B------:R-:W-:Y:S01]  /*aa60*/  LOP3.LUT R7, R14, 0xffff0000, RZ, 0xc0, !PT ;  /* 0xffff00000e077812 */ /* 0x000fe200078ec0ff */
[----:B------:R-:W-:Y:S01]  /*aa70*/  FFMA.FTZ R39, R0, R25, -R39 ;  /* 0x0000001900277223 */ /* 0x000fe20000010827 */
[----:B------:R-:W-:-:S02]  /*aa80*/  IMAD.U32 R25, R37, 0x10000, RZ ;  /* 0x0001000025197824 */ /* 0x000fc400078e00ff */
[----:B------:R-:W-:Y:S01]  /*aa90*/  FFMA.FTZ R33, R0, R33, R9 ;  /* 0x0000002100217223 */ /* 0x000fe20000010009 */
[C---:B------:R-:W-:Y:S01]  /*aaa0*/  IMAD.U32 R5, R13.reuse, 0x10000, RZ ;  /* 0x000100000d057824 */ /* 0x040fe200078e00ff */
[----:B------:R-:W-:Y:S01]  /*aab0*/  LOP3.LUT R12, R13, 0xffff0000, RZ, 0xc0, !PT ;  /* 0xffff00000d0c7812 */ /* 0x000fe200078ec0ff */
[C---:B------:R-:W-:Y:S01]  /*aac0*/  IMAD.U32 R8, R15.reuse, 0x10000, RZ ;  /* 0x000100000f087824 */ /* 0x040fe200078e00ff */
[----:B------:R-:W-:Y:S01]  /*aad0*/  LOP3.LUT R14, R15, 0xffff0000, RZ, 0xc0, !PT ;  /* 0xffff00000f0e7812 */ /* 0x000fe200078ec0ff */
[----:B------:R-:W-:Y:S01]  /*aae0*/  IMAD.U32 R9, R31, 0x10000, RZ ;  /* 0x000100001f097824 */ /* 0x000fe200078e00ff */
[C---:B------:R-:W-:Y:S01]  /*aaf0*/  LOP3.LUT R15, R26.reuse, 0xffff0000, RZ, 0xc0, !PT ;  /* 0xffff00001a0f7812 */ /* 0x040fe200078ec0ff */
[----:B------:R-:W-:Y:S01]  /*ab00*/  IMAD.U32 R13, R26, 0x10000, RZ ;  /* 0x000100001a0d7824 */ /* 0x000fe200078e00ff */
[----:B------:R-:W-:Y:S01]  /*ab10*/  LOP3.LUT R26, R27, 0xffff0000, RZ, 0xc0, !PT ;  /* 0xffff00001b1a7812 */ /* 0x000fe200078ec0ff */
[C---:B------:R-:W-:Y:S01]  /*ab20*/  FMUL.FTZ R27, R20.reuse, R25 ;  /* 0x00000019141b7220 */ /* 0x040fe20000410000 */
[-C--:B------:R-:W-:Y:S01]  /*ab30*/  FMUL.FTZ R20, R20, R9.reuse ;  /* 0x0000000914147220 */ /* 0x080fe20000410000 */
[-C--:B------:R-:W-:Y:S01]  /*ab40*/  FMUL.FTZ R0, R11, R30.reuse ;  /* 0x0000001e0b007220 */ /* 0x080fe20000410000 */
[----:B------:R-:W-:Y:S01]  /*ab50*/  FFMA.FTZ R38, R5, R30, -R38 ;  /* 0x0000001e05267223 */ /* 0x000fe20000010826 */
[----:B------:R-:W-:Y:S01]  /*ab60*/  LOP3.LUT R11, R32, 0xffff0000, RZ, 0xc0, !PT ;  /* 0xffff0000200b7812 */ /* 0x000fe200078ec0ff */
[C---:B------:R-:W-:Y:S01]  /*ab70*/  FFMA.FTZ R30, R8.reuse, R9, -R27 ;  /* 0x00000009081e7223 */ /* 0x040fe2000001081b */
[----:B------:R-:W-:Y:S01]  /*ab80*/  FFMA.FTZ R32, R8, R25, R20 ;  /* 0x0000001908207223 */ /* 0x000fe20000010014 */
[----:B------:R-:W-:Y:S01]  /*ab90*/  FMUL.FTZ R27, R10, R21 ;  /* 0x000000150a1b7220 */ /* 0x000fe20000410000 */
[----:B------:R-:W-:-:S02]  /*aba0*/  IMAD.U32 R8, R35, 0x10000, RZ ;  /* 0x0001000023087824 */ /* 0x000fc400078e00ff */
[----:B------:R-:W-:Y:S01]  /*abb0*/  FFMA.FTZ R36, R5, R36, R0 ;  /* 0x0000002405247223 */ /* 0x000fe20000010000 */
[-C--:B------:R-:W-:Y:S01]  /*abc0*/  FMUL.FTZ R25, R10, R11.reuse ;  /* 0x0000000b0a197220 */ /* 0x080fe20000410000 */
[----:B------:R-:W-:Y:S01]  /*abd0*/  FFMA.FTZ R20, R4, R11, R27 ;  /* 0x0000000b04147223 */ /* 0x000fe2000001001b */
[----:B------:R-:W-:Y:S02]  /*abe0*/  IMAD.U32 R0, R29, 0x10000, RZ ;  /* 0x000100001d007824 */ /* 0x000fe400078e00ff */
[C---:B------:R-:W-:Y:S01]  /*abf0*/  FMUL.FTZ R11, R13.reuse, R8 ;  /* 0x000000080d0b7220 */ /* 0x040fe20000410000 */
[----:B------:R-:W-:Y:S01]  /*ac00*/  LOP3.LUT R9, R34, 0xffff0000, RZ, 0xc0, !PT ;  /* 0xffff000022097812 */ /* 0x000fe200078ec0ff */
[----:B------:R-:W-:Y:S01]  /*ac10*/  FFMA.FTZ R10, R4, R21, -R25 ;  /* 0x00000015040a7223 */ /* 0x000fe20000010819 */
[----:B------:R-:W-:Y:S01]  /*ac20*/  LOP3.LUT R5, R28, 0xffff0000, RZ, 0xc0, !PT ;  /* 0xffff00001c057812 */ /* 0x000fe200078ec0ff */
[-C--:B------:R-:W-:Y:S01]  /*ac30*/  FMUL.FTZ R13, R13, R0.reuse ;  /* 0x000000000d0d7220 */ /* 0x080fe20000410000 */
[----:B------:R-:W-:Y:S01]  /*ac40*/  FFMA.FTZ R11, R6, R0, -R11 ;  /* 0x00000000060b7223 */ /* 0x000fe2000001080b */
[----:B------:R-:W-:Y:S01]  /*ac50*/  LOP3.LUT R4, R35, 0xffff0000, RZ, 0xc0, !PT ;  /* 0xffff000023047812 */ /* 0x000fe200078ec0ff */
[----:B------:R-:W-:Y:S01]  /*ac60*/  FMUL.FTZ R21, R24, R9 ;  /* 0x0000000918157220 */ /* 0x000fe20000410000 */
[----:B------:R-:W-:Y:S01]  /*ac70*/  LOP3.LUT R0, R29, 0xffff0000, RZ, 0xc0, !PT ;  /* 0xffff00001d007812 */ /* 0x000fe200078ec0ff */
[----:B------:R-:W-:Y:S01]  /*ac80*/  FFMA.FTZ R13, R6, R8, R13 ;  /* 0x00000008060d7223 */ /* 0x000fe2000001000d */
[----:B------:R-:W-:Y:S01]  /*ac90*/  LOP3.LUT R37, R37, 0xffff0000, RZ, 0xc0, !PT ;  /* 0xffff000025257812 */ /* 0x000fe200078ec0ff */
[-C--:B------:R-:W-:Y:S01]  /*aca0*/  FMUL.FTZ R24, R24, R5.reuse ;  /* 0x0000000518187220 */ /* 0x080fe20000410000 */
[----:B------:R-:W-:Y:S01]  /*acb0*/  LOP3.LUT R31, R31, 0xffff0000, RZ, 0xc0, !PT ;  /* 0xffff00001f1f7812 */ /* 0x000fe200078ec0ff */
[C---:B------:R-:W-:Y:S01]  /*acc0*/  FMUL.FTZ R6, R15.reuse, R4 ;  /* 0x000000040f067220 */ /* 0x040fe20000410000 */
[----:B------:R-:W-:Y:S01]  /*acd0*/  FFMA.FTZ R5, R12, R5, -R21 ;  /* 0x000000050c057223 */ /* 0x000fe20000010815 */
[-C--:B------:R-:W-:Y:S01]  /*ace0*/  FMUL.FTZ R15, R15, R0.reuse ;  /* 0x000000000f0f7220 */ /* 0x080fe20000410000 */
[C---:B------:R-:W-:Y:S01]  /*acf0*/  FMUL.FTZ R21, R26.reuse, R37 ;  /* 0x000000251a157220 */ /* 0x040fe20000410000 */
[-C--:B------:R-:W-:Y:S01]  /*ad00*/  FMUL.FTZ R26, R26, R31.reuse ;  /* 0x0000001f1a1a7220 */ /* 0x080fe20000410000 */
[C---:B------:R-:W-:Y:S01]  /*ad10*/  FFMA.FTZ R6, R7.reuse, R0, -R6 ;  /* 0x0000000007067223 */ /* 0x040fe20000010806 */
[----:B------:R-:W-:Y:S01]  /*ad20*/  FFMA.FTZ R0, R7, R4, R15 ;  /* 0x0000000407007223 */ /* 0x000fe2000001000f */
[----:B------:R-:W-:Y:S01]  /*ad30*/  FFMA.FTZ R7, R14, R31, -R21 ;  /* 0x0000001f0e077223 */ /* 0x000fe20000010815 */
        /* <DEDUP_REMOVED lines=12> */
.L_x_2766:
[----:B------:R-:W-:Y:S05]  /*ae00*/  BSYNC B0 ;  /* 0x0000000000007941 */ /* 0x000fea0003800000 */
.L_x_2752:
[----:B------:R-:W-:Y:S01]  /*ae10*/  @!PT LDS RZ, [RZ] ;  /* 0x00000000fffff984 */ /* 0x000fe20000000800 */
[----:B------:R-:W-:Y:S01]  /*ae20*/  @!PT LDS RZ, [RZ] ;  /* 0x00000000fffff984 */ /* 0x000fe20000000800 */
[----:B------:R-:W-:Y:S01]  /*ae30*/  @!PT LDS RZ, [RZ] ;  /* 0x00000000fffff984 */ /* 0x000fe20000000800 */
[----:B------:R-:W-:Y:S01]  /*ae40*/  @!PT LDS RZ, [RZ] ;  /* 0x00000000fffff984 */ /* 0x000fe20000000800 */
[----:B------:R5:W-:Y:S06]  /*ae50*/  MEMBAR.ALL.CTA ;  /* 0x0000000000007992 */ /* 0x000bec0000008000 */
[----:B-----5:R-:W5:Y:S01]  /*ae60*/  FENCE.VIEW.ASYNC.S ;  /* 0x00000000000073c6 */ /* 0x020f620000000000 */
[----:B------:R-:W-:Y:S05]  /*ae70*/  WARPSYNC.ALL ;  /* 0x0000000000007948 */ /* 0x000fea0003800000 */
[----:B-----5:R-:W-:Y:S06]  /*ae80*/  BAR.SYNC.DEFER_BLOCKING 0xd, 0x80 ;  /* 0x0342000000007b1d */ /* 0x020fec0000010000 */
.L_x_2749:
[----:B--2-4-:R-:W-:-:S05]  /*ae90*/  IMAD.U32 R0, RZ, RZ, UR37 ;  /* 0x00000025ff007e24 */ /* 0x014fca000f8e00ff */
[----:B------:R-:W-:-:S13]  /*aea0*/  ISETP.NE.AND P0, PT, R0, 0x3, PT ;  /* 0x000000030000780c */ /* 0x000fda0003f05270 */
[----:B------:R-:W-:Y:S05]  /*aeb0*/  @!P0 BRA `(.L_x_2779) ;  /* 0x0000000000048947 */ /* 0x000fea0003800000 */
[----:B------:R-:W-:Y:S01]  /*aec0*/  BPT.TRAP 0x1 ;  /* 0x000000040000795c */ /* 0x000fe20000300000 */
.L_x_2779:
[----:B-1----:R-:W-:Y:S01]  /*aed0*/  IMAD R12, R18, 0x8, R2 ;  /* 0x00000008120c7824 */ /* 0x002fe200078e0202 */
[----:B0-----:R-:W-:-:S04]  /*aee0*/  SHF.L.U32 R21, R19, 0x1f, RZ ;  /* 0x0000001f13157819 */ /* 0x001fc800000006ff */
[----:B------:R0:W1:Y:S01]  /*aef0*/  SYNCS.PHASECHK.TRANS64.TRYWAIT P2, [R12+URZ+0x28c30], R21 ;  /* 0x028c30150c0075a7 */ /* 0x000062000804017f */
[----:B------:R-:W-:Y:S05]  /*af00*/  @!P0 BRA `(.L_x_2780) ;  /* 0x0000000000048947 */ /* 0x000fea0003800000 */
[----:B------:R-:W-:Y:S01]  /*af10*/  BPT.TRAP 0x1 ;  /* 0x000000040000795c */ /* 0x000fe20000300000 */
.L_x_2780:
[----:B------:R-:W2:Y:S02]  /*af20*/  S2R R0, SR_TID.X ;  /* 0x0000000000007919 */ /* 0x000ea40000002100 */
[----:B--2---:R-:W-:-:S04]  /*af30*/  LOP3.LUT R0, R0, 0x7f, RZ, 0xc0, !PT ;  /* 0x0000007f00007812 */ /* 0x004fc800078ec0ff */
[----:B------:R-:W-:Y:S01]  /*af40*/  ISETP.NE.AND P1, PT, R0, RZ, PT ;  /* 0x000000ff0000720c */ /* 0x000fe20003f25270 */
[----:B------:R-:W-:-:S05]  /*af50*/  VIADD R0, R2, 0x22400 ;  /* 0x0002240002007836 */ /* 0x000fca0000000000 */
[----:B------:R-:W-:Y:S01]  /*af60*/  SHF.R.U32.HI R0, RZ, 0x4, R0 ;  /* 0x00000004ff007819 */ /* 0x000fe20000011600 */
[----:B-1----:R-:W-:Y:S06]  /*af70*/  @P2 BRA `(.L_x_2781) ;  /* 0x0000000000082947 */ /* 0x002fec0003800000 */
[----:B------:R-:W1:Y:S02]  /*af80*/  SYNCS.PHASECHK.TRANS64.TRYWAIT P2, [R12+URZ+0x28c30], R21 ;  /* 0x028c30150c0075a7 */ /* 0x000e64000804017f */
[----:B-1----:R-:W-:Y:S05]  /*af90*/  @!P2 BRA `(.L_x_2782) ;  /* 0x0000019400d8a947 */ /* 0x002fea0003800000 */
.L_x_2781:
[----:B------:R-:W-:Y:S01]  /*afa0*/  LOP3.LUT R0, R0, 0x3fff, RZ, 0xc0, !PT ;  /* 0x00003fff00007812 */ /* 0x000fe200078ec0ff */
[----:B------:R-:W-:Y:S05]  /*afb0*/  WARPSYNC.ALL ;  /* 0x0000000000007948 */ /* 0x000fea0003800000 */
[----:B------:R-:W-:Y:S01]  /*afc0*/  LOP3.LUT R13, R0, 0x10000, RZ, 0xfc, !PT ;  /* 0x00010000000d7812 */ /* 0x000fe200078efcff */
[----:B------:R-:W-:Y:S01]  /*afd0*/  VIADD R0, R2, 0x20400 ;  /* 0x0002040002007836 */ /* 0x000fe20000000000 */
[----:B------:R-:W-:-:S03]  /*afe0*/  WARPGROUP.ARRIVE ;  /* 0x00000000000079c5 */ /* 0x000fc60000000000 */
[----:B------:R-:W-:Y:S01]  /*aff0*/  IMAD R6, R18, 0x200, R13 ;  /* 0x0000020012067824 */ /* 0x000fe200078e020d */
[----:B------:R-:W-:Y:S01]  /*b000*/  ULDC.64 UR46, c[0x0][0x9e0] ;  /* 0x00027800002e7ab9 */ /* 0x000fe20000000a00 */
[----:B---3--:R-:W-:Y:S01]  /*b010*/  IMAD.MOV.U32 R7, RZ, RZ, 0x40000040 ;  /* 0x40000040ff077424 */ /* 0x008fe200078e00ff */
[----:B------:R-:W-:Y:S01]  /*b020*/  SHF.R.U32.HI R0, RZ, 0x4, R0 ;  /* 0x00000004ff007819 */ /* 0x000fe20000011600 */
[----:B------:R-:W-:Y:S01]  /*b030*/  IMAD.MOV.U32 R5, RZ, RZ, 0x40000040 ;  /* 0x40000040ff057424 */ /* 0x000fe200078e00ff */
[C---:B------:R-:W-:Y:S01]  /*b040*/  R2UR UR6, R6.reuse ;  /* 0x00000000060672ca */ /* 0x040fe200000e0000 */
[----:B------:R-:W-:Y:S01]  /*b050*/  VIADD R8, R6, 0x2 ;  /* 0x0000000206087836 */ /* 0x000fe20000000000 */
[----:B------:R-:W-:Y:S01]  /*b060*/  LOP3.LUT R0, R0, 0x3fff, RZ, 0xc0, !PT ;  /* 0x00003fff00007812 */ /* 0x000fe200078ec0ff */
[----:B------:R-:W-:Y:S01]  /*b070*/  IMAD.MOV.U32 R9, RZ, RZ, 0x40000040 ;  /* 0x40000040ff097424 */ /* 0x000fe200078e00ff */
[----:B------:R-:W-:Y:S01]  /*b080*/  R2UR UR7, R7 ;  /* 0x00000000070772ca */ /* 0x000fe200000e0000 */
[----:B------:R-:W-:Y:S01]  /*b090*/  IMAD.MOV.U32 R11, RZ, RZ, 0x40000040 ;  /* 0x40000040ff0b7424 */ /* 0x000fe200078e00ff */
[----:B------:R-:W-:Y:S01]  /*b0a0*/  LOP3.LUT R4, R0, 0x10000, RZ, 0xfc, !PT ;  /* 0x0001000000047812 */ /* 0x000fe200078efcff */
[----:B------:R-:W-:Y:S01]  /*b0b0*/  VIADD R14, R6, 0x4 ;  /* 0x00000004060e7836 */ /* 0x000fe20000000000 */
[----:B------:R-:W-:Y:S01]  /*b0c0*/  R2UR UR5, R5 ;  /* 0x00000000050572ca */ /* 0x000fe200000e0000 */
[----:B------:R-:W-:Y:S01]  /*b0d0*/  IMAD.MOV.U32 R15, RZ, RZ, 0x40000040 ;  /* 0x40000040ff0f7424 */ /* 0x000fe200078e00ff */
[C---:B------:R-:W-:Y:S01]  /*b0e0*/  R2UR UR4, R4.reuse ;  /* 0x00000000040472ca */ /* 0x040fe200000e0000 */
[----:B------:R-:W-:Y:S01]  /*b0f0*/  VIADD R10, R4, 0x2 ;  /* 0x00000002040a7836 */ /* 0x000fe20000000000 */
[----:B------:R-:W-:Y:S01]  /*b100*/  UISETP.GE.AND UP0, UPT, UR47, 0x1, UPT ;  /* 0x000000012f00788c */ /* 0x000fe2000bf06270 */
[----:B------:R-:W-:Y:S01]  /*b110*/  IMAD.MOV.U32 R7, RZ, RZ, 0x40000040 ;  /* 0x40000040ff077424 */ /* 0x000fe200078e00ff */
[----:B------:R-:W-:-:S02]  /*b120*/  ULDC UR45, c[0x0][0x9dc] ;  /* 0x00027700002d7ab9 */ /* 0x000fc40000000800 */
[----:B------:R-:W-:Y:S02]  /*b130*/  ULOP3.LUT UR45, URZ, UR45, URZ, 0x33, !UPT ;  /* 0x0000002d3f2d7292 */ /* 0x000fe4000f8e333f */
[----:B------:R-:W-:Y:S01]  /*b140*/  PLOP3.LUT P3, PT, PT, PT, UP0, 0x40, 0x0 ;  /* 0x000000000000781c */ /* 0x000fe20003f6e808 */
[----:B------:R-:W-:-:S04]  /*b150*/  UP2UR UR48, UPR, URZ, 0x1 ;  /* 0x000000013f307883 */ /* 0x000fc80008000000 */
[----:B------:R-:W-:Y:S01]  /*b160*/  HGMMA.64x64x16.F32.BF16 R24, gdesc[UR4], RZ, !UPT, gsb0 ;  /* 0x00e00000041879f0 */ /* 0x000fe2000c0018ff */
[----:B------:R-:W-:Y:S01]  /*b170*/  R2UR UR6, R8 ;  /* 0x00000000080672ca */ /* 0x000fe200000e0000 */
[----:B------:R-:W-:Y:S01]  /*b180*/  VIADD R8, R4, 0x4 ;  /* 0x0000000404087836 */ /* 0x000fe20000000000 */
[----:B------:R-:W-:Y:S01]  /*b190*/  R2UR UR7, R9 ;  /* 0x00000000090772ca */ /* 0x000fe200000e0000 */
[----:B------:R-:W-:Y:S01]  /*b1a0*/  IMAD.MOV.U32 R9, RZ, RZ, 0x40000040 ;  /* 0x40000040ff097424 */ /* 0x000fe200078e00ff */
[----:B------:R-:W-:Y:S02]  /*b1b0*/  R2UR UR4, R10 ;  /* 0x000000000a0472ca */ /* 0x000fe400000e0000 */
[----:B------:R-:W-:Y:S01]  /*b1c0*/  R2UR UR5, R11 ;  /* 0x000000000b0572ca */ /* 0x000fe200000e0000 */
[----:B------:R-:W-:Y:S02]  /*b1d0*/  WARPGROUP.DEPBAR.LE gsb0, 0x0 ;  /* 0x00008000000079c5 */ /* 0x000fe40000010000 */
[----:B------:R-:W-:-:S10]  /*b1e0*/  WARPGROUP.ARRIVE ;  /* 0x00000000000079c5 */ /* 0x000fd40000000000 */
[----:B------:R-:W-:Y:S01]  /*b1f0*/  HGMMA.64x64x16.F32.BF16 R24, gdesc[UR4], R24, gsb0 ;  /* 0x00e00000041879f0 */ /* 0x000fe20008001818 */
[----:B------:R-:W-:Y:S01]  /*b200*/  R2UR UR6, R14 ;  /* 0x000000000e0672ca */ /* 0x000fe200000e0000 */
[----:B------:R-:W-:Y:S01]  /*b210*/  VIADD R14, R6, 0x6 ;  /* 0x00000006060e7836 */ /* 0x000fe20000000000 */
[----:B------:R-:W-:Y:S01]  /*b220*/  R2UR UR7, R15 ;  /* 0x000000000f0772ca */ /* 0x000fe200000e0000 */
[----:B------:R-:W-:Y:S01]  /*b230*/  VIADD R6, R4, 0x6 ;  /* 0x0000000604067836 */ /* 0x000fe20000000000 */
[----:B------:R-:W-:Y:S01]  /*b240*/  R2UR UR4, R8 ;  /* 0x00000000080472ca */ /* 0x000fe200000e0000 */
[----:B------:R-:W-:Y:S01]  /*b250*/  IMAD.MOV.U32 R15, RZ, RZ, 0x40000040 ;  /* 0x40000040ff0f7424 */ /* 0x000fe200078e00ff */
        /* <DEDUP_REMOVED lines=11> */
[----:B------:R-:W-:Y:S02]  /*b310*/  ULDC UR4, c[0x0][0x9d8] ;  /* 0x0002760000047ab9 */ /* 0x000fe40000000800 */
[----:B------:R-:W-:Y:S02]  /*b320*/  WARPGROUP.DEPBAR.LE gsb0, 0x0 ;  /* 0x00008000000079c5 */ /* 0x000fe40000010000 */
[----:B------:R-:W-:Y:S01]  /*b330*/  FMUL.FTZ R20, R24, UR4 ;  /* 0x0000000418147c20 */ /* 0x000fe20008410000 */
[----:B------:R-:W-:Y:S01]  /*b340*/  FMUL.FTZ R32, R32, UR4 ;  /* 0x0000000420207c20 */ /* 0x000fe20008410000 */
[----:B------:R-:W2:Y:S01]  /*b350*/  LDC R24, c[0x0][0x448] ;  /* 0x00011200ff187b82 */ /* 0x000ea20000000800 */
        /* <DEDUP_REMOVED lines=10> */
[----:B------:R4:W0:Y:S01]  /*b400*/  MUFU.TANH R69, R3 ;  /* 0x0000000300457308 */ /* 0x0008220000002400 */
[----:B------:R-:W-:Y:S01]  /*b410*/  FMUL.FTZ R40, R42, UR4 ;  /* 0x000000042a287c20 */ /* 0x000fe20008410000 */
[----:B------:R-:W-:Y:S01]  /*b420*/  FMUL.FTZ R14, R27, UR4 ;  /* 0x000000041b0e7c20 */ /* 0x000fe20008410000 */
[----:B------:R-:W-:Y:S01]  /*b430*/  FMUL.FTZ R37, R37, UR4 ;  /* 0x0000000425257c20 */ /* 0x000fe20008410000 */
[----:B------:R-:W-:Y:S01]  /*b440*/  FMUL.FTZ R41, R41, UR4 ;  /* 0x0000000429297c20 */ /* 0x000fe20008410000 */
[----:B------:R-:W-:Y:S01]  /*b450*/  FMUL.FTZ R42, R43, UR4 ;  /* 0x000000042b2a7c20 */ /* 0x000fe20008410000 */
[----:B------:R-:W-:Y:S01]  /*b460*/  FMUL.FTZ R49, R49, UR4 ;  /* 0x0000000431317c20 */ /* 0x000fe20008410000 */
[----:B------:R-:W-:Y:S01]  /*b470*/  FMUL.FTZ R26, R50, UR4 ;  /* 0x00000004321a7c20 */ /* 0x000fe20008410000 */
[----:B------:R-:W0:Y:S01]  /*b480*/  MUFU.TANH R57, R15 ;  /* 0x0000000f00397308 */ /* 0x000e220000002400 */
[----:B----4-:R-:W-:Y:S01]  /*b490*/  FMUL.FTZ R3, R36, UR4 ;  /* 0x0000000424037c20 */ /* 0x010fe20008410000 */
[----:B------:R-:W-:Y:S01]  /*b4a0*/  FMUL.FTZ R36, R38, UR4 ;  /* 0x0000000426247c20 */ /* 0x000fe20008410000 */
[----:B------:R-:W-:Y:S01]  /*b4b0*/  FMUL.FTZ R38, R39, UR4 ;  /* 0x0000000427267c20 */ /* 0x000fe20008410000 */
[----:B------:R-:W-:Y:S01]  /*b4c0*/  FMUL.FTZ R52, R52, UR4 ;  /* 0x0000000434347c20 */ /* 0x000fe20008410000 */
[----:B--2---:R-:W-:Y:S01]  /*b4d0*/  ISETP.NE.AND P2, PT, R24, 0x1, PT ;  /* 0x000000011800780c */ /* 0x004fe20003f45270 */
[----:B------:R-:W-:Y:S01]  /*b4e0*/  FMUL.FTZ R24, R51, UR4 ;  /* 0x0000000433187c20 */ /* 0x000fe20008410000 */
[----:B------:R-:W-:Y:S01]  /*b4f0*/  FMUL.FTZ R53, R53, UR4 ;  /* 0x0000000435357c20 */ /* 0x000fe20008410000 */
[----:B------:R2:W4:Y:S01]  /*b500*/  MUFU.TANH R61, R3 ;  /* 0x00000003003d7308 */ /* 0x0005220000002400 */
[----:B------:R-:W-:Y:S01]  /*b510*/  FMUL.FTZ R45, R45, UR4 ;  /* 0x000000042d2d7c20 */ /* 0x000fe20008410000 */
[----:B------:R-:W-:Y:S01]  /*b520*/  LEA R43, R168, 0xffffffc0, 0x6 ;  /* 0xffffffc0a82b7811 */ /* 0x000fe200078e30ff */
[----:B------:R-:W-:Y:S01]  /*b530*/  FMUL.FTZ R29, R29, UR4 ;  /* 0x000000041d1d7c20 */ /* 0x000fe20008410000 */
[----:B------:R-:W-:-:S04]  /*b540*/  FMUL.FTZ R33, R33, UR4 ;  /* 0x0000000421217c20 */ /* 0x000fc80008410000 */
[----:B------:R-:W0:Y:S01]  /*b550*/  MUFU.TANH R35, R48 ;  /* 0x0000003000237308 */ /* 0x000e220000002400 */
[----:B--2---:R-:W-:Y:S01]  /*b560*/  FMUL.FTZ R3, R44, UR4 ;  /* 0x000000042c037c20 */ /* 0x004fe20008410000 */
[----:B------:R-:W2:Y:S01]  /*b570*/  @P2 LDC R32, c[0x0][0x44c] ;  /* 0x00011300ff202b82 */ /* 0x000ea20000000800 */
[----:B------:R-:W-:Y:S01]  /*b580*/  FMUL.FTZ R44, R46, UR4 ;  /* 0x000000042e2c7c20 */ /* 0x000fe20008410000 */
[----:B------:R-:W-:-:S04]  /*b590*/  FMUL.FTZ R46, R47, UR4 ;  /* 0x000000042f2e7c20 */ /* 0x000fc80008410000 */
[----:B------:R1:W0:Y:S02]  /*b5a0*/  MUFU.TANH R25, R3 ;  /* 0x0000000300197308 */ /* 0x0002240000002400 */
[----:B------:R-:W3:Y:S06]  /*b5b0*/  @P2 LDC R34, c[0x0][0x450] ;  /* 0x00011400ff222b82 */ /* 0x000eec0000000800 */
[----:B------:R-:W0:Y:S01]  /*b5c0*/  MUFU.TANH R20, R20 ;  /* 0x0000001400147308 */ /* 0x000e220000002400 */
[----:B-1----:R-:W-:-:S04]  /*b5d0*/  IMAD.IADD R3, R201, 0x1, R192 ;  /* 0x00000001c9037824 */ /* 0x002fc800078e02c0 */
[----:B------:R-:W-:-:S03]  /*b5e0*/  IMAD.MOV.U32 R31, RZ, RZ, R3 ;  /* 0x000000ffff1f7224 */ /* 0x000fc600078e0003 */
[----:B------:R-:W1:Y:S01]  /*b5f0*/  MUFU.TANH R71, R71 ;  /* 0x0000004700477308 */ /* 0x000e620000002400 */
[----:B--2---:R-:W-:-:S04]  /*b600*/  @P2 IMAD.HI.U32 R15, R3, R32, RZ ;  /* 0x00000020030f2227 */ /* 0x004fc800078e00ff */
[----:B------:R-:W-:Y:S01]  /*b610*/  FMUL.FTZ R32, R55, UR4 ;  /* 0x0000000437207c20 */ /* 0x000fe20008410000 */
[----:B------:R-:W-:Y:S02]  /*b620*/  @!P1 VIADD R3, R12, 0x28c40 ;  /* 0x00028c400c039836 */ /* 0x000fe40000000000 */
[----:B------:R-:W2:Y:S01]  /*b630*/  MUFU.TANH R0, R0 ;  /* 0x0000000000007308 */ /* 0x000ea20000002400 */
[----:B---3--:R-:W-:Y:S01]  /*b640*/  @P2 SHF.R.U32.HI R31, RZ, R34, R15 ;  /* 0x00000022ff1f2219 */ /* 0x008fe2000001160f */
[----:B------:R-:W-:Y:S01]  /*b650*/  IMAD.MOV.U32 R15, RZ, RZ, -0x40 ;  /* 0xffffffc0ff0f7424 */ /* 0x000fe200078e00ff */
[----:B------:R-:W-:Y:S01]  /*b660*/  @!P1 PRMT R3, RZ, 0x654, R3 ;  /* 0x00000654ff039816 */ /* 0x000fe20000000003 */
[----:B------:R-:W-:Y:S02]  /*b670*/  FMUL.FTZ R34, R54, UR4 ;  /* 0x0000000436227c20 */ /* 0x000fe40008410000 */
[----:B------:R-:W3:Y:S01]  /*b680*/  SHFL.IDX PT, R48, R31, RZ, 0x1c1f ;  /* 0x001c1fff1f307589 */ /* 0x000ee200000e0000 */
[----:B------:R4:W-:Y:S01]  /*b690*/  @!P1 SYNCS.ARRIVE.TRANS64.RED.A1T0 RZ, [R3+URZ], RZ ;  /* 0x000000ff03ff99a7 */ /* 0x0009e2000810043f */
[----:B------:R-:W0:Y:S01]  /*b6a0*/  MUFU.TANH R14, R14 ;  /* 0x0000000e000e7308 */ /* 0x000e220000002400 */
[----:B----4-:R-:W-:-:S07]  /*b6b0*/  IMAD R3, R168, R15, 0x41 ;  /* 0x00000041a8037424 */ /* 0x010fce00078e020f */
[----:B------:R-:W4:Y:S01]  /*b6c0*/  MUFU.TANH R28, R28 ;  /* 0x0000001c001c7308 */ /* 0x000f220000002400 */
[----:B------:R-:W-:Y:S01]  /*b6d0*/  VIADD R51, R3, 0xffffffff ;  /* 0xffffffff03337836 */ /* 0x000fe20000000000 */
[----:B------:R-:W-:-:S06]  /*b6e0*/  IADD3 R15, -R186, R3, R23 ;  /* 0x00000003ba0f7210 */ /* 0x000fcc0007ffe117 */
[----:B------:R-:W0:Y:S01]  /*b6f0*/  MUFU.TANH R30, R30 ;  /* 0x0000001e001e7308 */ /* 0x000e220000002400 */
[----:B------:R-:W-:-:S04]  /*b700*/  IMAD.IADD R15, R15, 0x1, -R22 ;  /* 0x000000010f0f7824 */ /* 0x000fc800078e0a16 */
[C---:B------:R-:W-:Y:S02]  /*b710*/  VIADD R50, R15.reuse, UR46 ;  /* 0x0000002e0f327c36 */ /* 0x040fe40008000000 */
[----:B------:R-:W-:Y:S01]  /*b720*/  VIADD R47, R15, UR45 ;  /* 0x0000002d0f2f7c36 */ /* 0x000fe20008000000 */
        /* <DEDUP_REMOVED lines=19> */
[----:B-1----:R-:W-:-:S07]  /*b860*/  IADD3 R45, -R186, R23, -R43 ;  /* 0x00000017ba2d7210 */ /* 0x002fce0007ffe92b */
[----:B------:R1:W0:Y:S01]  /*b870*/  MUFU.TANH R63, R33 ;  /* 0x00000021003f7308 */ /* 0x0002220000002400 */
[----:B---3--:R-:W-:Y:S01]  /*b880*/  VIADDMNMX R29, R48, R50, R45, PT ;  /* 0x00000032301d7246 */ /* 0x008fe2000380012d */
[----:B-1----:R-:W-:Y:S01]  /*b890*/  IMAD.IADD R33, R47, 0x1, R48 ;  /* 0x000000012f217824 */ /* 0x002fe200078e0230 */
[----:B--2-4-:R-:W-:Y:S06]  /*b8a0*/  @P3 BRA `(.L_x_2783) ;  /* 0x0000000000583947 */ /* 0x014fec0003800000 */
[----:B------:R-:W-:Y:S01]  /*b8b0*/  IADD3 R3, -R22, R23, R48 ;  /* 0x0000001716037210 */ /* 0x000fe20007ffe130 */
[----:B------:R-:W-:Y:S03]  /*b8c0*/  BSSY B0, `(.L_x_2784) ;  /* 0x0000010000007945 */ /* 0x000fe60003800000 */
        /* <DEDUP_REMOVED lines=10> */
.L_x_2785:
[----:B------:R-:W-:-:S06]  /*b970*/  UISETP.NE.AND UP0, UPT, UR47, 0x1, UPT ;  /* 0x000000012f00788c */ /* 0x000fcc000bf05270 */
[----:B------:R-:W-:-:S05]  /*b980*/  PLOP3.LUT P3, PT, PT, PT, UP0, 0x80, 0x0 ;  /* 0x000000000000781c */ /* 0x000fca0003f6f008 */
[----:B------:R-:W-:-:S08]  /*b990*/  @UP0 ULDC.64 UR4, c[0x0][0x9e8] ;  /* 0x00027a0000040ab9 */ /* 0x000fd00000000a00 */
[----:B------:R-:W-:-:S05]  /*b9a0*/  @P3 IMAD.HI.U32 R15, R3, UR4, RZ ;  /* 0x00000004030f3c27 */ /* 0x000fca000f8e00ff */
[----:B------:R-:W-:-:S07]  /*b9b0*/  @P3 SHF.R.U32.HI R3, RZ, UR5, R15 ;  /* 0x00000005ff033c19 */ /* 0x000fce000801160f */
.L_x_2786:
[----:B------:R-:W-:Y:S05]  /*b9c0*/  BSYNC B0 ;  /* 0x0000000000007941 */ /* 0x000fea0003800000 */
.L_x_2784:
[----:B------:R-:W-:-:S04]  /*b9d0*/  IMAD R3, R3, UR47, -R43 ;  /* 0x0000002f03037c24 */ /* 0x000fc8000f8e0a2b */
[----:B------:R-:W-:-:S05]  /*b9e0*/  IMAD.IADD R48, R3, 0x1, -R186 ;  /* 0x0000000103307824 */ /* 0x000fca00078e0aba */
[----:B------:R-:W-:Y:S02]  /*b9f0*/  VIMNMX R33, R33, R48, !PT ;  /* 0x0000003021217248 */ /* 0x000fe40007fe0100 */
[----:B------:R-:W-:-:S07]  /*ba00*/  VIADDMNMX R29, R48, UR47, R29, PT ;  /* 0x0000002f301d7c46 */ /* 0x000fce000b80011d */
.L_x_2783:
[C---:B------:R-:W-:Y:S01]  /*ba10*/  ISETP.GE.AND P3, PT, R51.reuse, 0x2, PT ;  /* 0x000000023300780c */ /* 0x040fe20003f66270 */
[----:B------:R-:W-:Y:S01]  /*ba20*/  UISETP.NE.AND UP0, UPT, UR48, URZ, UPT ;  /* 0x0000003f3000728c */ /* 0x000fe2000bf05270 */
[----:B------:R-:W-:Y:S02]  /*ba30*/  ISETP.GE.AND P4, PT, R51, 0x9, PT ;  /* 0x000000093300780c */ /* 0x000fe40003f86270 */
[C---:B------:R-:W-:Y:S02]  /*ba40*/  ISETP.GT.AND P6, PT, R33.reuse, 0x1, !P3 ;  /* 0x000000012100780c */ /* 0x040fe40005fc4270 */
[----:B------:R-:W-:Y:S02]  /*ba50*/  ISETP.GT.AND P5, PT, R33, 0x8, !P4 ;  /* 0x000000082100780c */ /* 0x000fe400067a4270 */
[C---:B------:R-:W-:Y:S02]  /*ba60*/  ISETP.LT.OR P6, PT, R29.reuse, 0x2, P6 ;  /* 0x000000021d00780c */ /* 0x040fe400037c1670 */
[----:B------:R-:W-:-:S02]  /*ba70*/  ISETP.LT.OR P5, PT, R29, 0x9, P5 ;  /* 0x000000091d00780c */ /* 0x000fc40002fa1670 */
[----:B------:R-:W-:Y:S02]  /*ba80*/  FSEL R71, R71, -INF , !P6 ;  /* 0xff80000047477808 */ /* 0x000fe40007000000 */
[----:B------:R-:W-:Y:S02]  /*ba90*/  ISETP.GE.AND P6, PT, R51, 0xa, PT ;  /* 0x0000000a3300780c */ /* 0x000fe40003fc6270 */
[----:B0-----:R-:W-:Y:S02]  /*baa0*/  FSEL R69, R69, -INF , !P5 ;  /* 0xff80000045457808 */ /* 0x001fe40006800000 */
        /* <DEDUP_REMOVED lines=86> */
.L_x_2789:
[----:B------:R-:W-:-:S06]  /*c010*/  UISETP.NE.AND UP0, UPT, UR47, 0x1, UPT ;  /* 0x000000012f00788c */ /* 0x000fcc000bf05270 */
[----:B------:R-:W-:-:S05]  /*c020*/  PLOP3.LUT P6, PT, PT, PT, UP0, 0x80, 0x0 ;  /* 0x000000000000781c */ /* 0x000fca0003fcf008 */
[----:B------:R-:W-:-:S08]  /*c030*/  @UP0 ULDC.64 UR4, c[0x0][0x9e8] ;  /* 0x00027a0000040ab9 */ /* 0x000fd00000000a00 */
[----:B------:R-:W-:Y:S01]  /*c040*/  @P6 IMAD.HI.U32 R31, R20, UR4, RZ ;  /* 0x00000004141f6c27 */ /* 0x000fe2000f8e00ff */
[----:B------:R-:W-:-:S13]  /*c050*/  PLOP3.LUT P6, PT, PT, PT, UP0, 0x80, 0x0 ;  /* 0x000000000000781c */ /* 0x000fda0003fcf008 */
[----:B------:R-:W-:-:S07]  /*c060*/  @P6 SHF.R.U32.HI R20, RZ, UR5, R31 ;  /* 0x00000005ff146c19 */ /* 0x000fce000801161f */
.L_x_2790:
[----:B------:R-:W-:Y:S05]  /*c070*/  BSYNC B0 ;  /* 0x0000000000007941 */ /* 0x000fea0003800000 */
.L_x_2788:
[----:B------:R-:W-:-:S04]  /*c080*/  IMAD R31, R20, UR47, -R43 ;  /* 0x0000002f141f7c24 */ /* 0x000fc8000f8e0a2b */
[----:B------:R-:W-:-:S05]  /*c090*/  IMAD.IADD R31, R31, 0x1, -R186 ;  /* 0x000000011f1f7824 */ /* 0x000fca00078e0aba */
[----:B------:R-:W-:Y:S02]  /*c0a0*/  VIMNMX R50, R50, R31, !PT ;  /* 0x0000001f32327248 */ /* 0x000fe40007fe0100 */
[----:B------:R-:W-:-:S07]  /*c0b0*/  VIADDMNMX R48, R31, UR47, R48, PT ;  /* 0x0000002f1f307c46 */ /* 0x000fce000b800130 */
.L_x_2787:
[----:B------:R-:W-:Y:S01]  /*c0c0*/  BAR.SYNC.DEFER_BLOCKING 0xf, 0x100 ;  /* 0x03c4000000007b1d */ /* 0x000fe20000010000 */
[----:B------:R-:W-:Y:S02]  /*c0d0*/  ISETP.GT.AND P3, PT, R50, 0x1, !P3 ;  /* 0x000000013200780c */ /* 0x000fe40005f64270 */
[----:B------:R-:W-:Y:S02]  /*c0e0*/  ISETP.NE.AND P6, PT, R35, RZ, PT ;  /* 0x000000ff2300720c */ /* 0x000fe40003fc5270 */
[----:B------:R-:W-:Y:S01]  /*c0f0*/  ISETP.LT.OR P3, PT, R48, 0x2, P3 ;  /* 0x000000023000780c */ /* 0x000fe20001f61670 */
[----:B------:R-:W-:Y:S01]  /*c100*/  ULDC UR4, c[0x0][0x988] ;  /* 0x0002620000047ab9 */ /* 0x000fe20000000800 */
[----:B------:R-:W-:Y:S01]  /*c110*/  ISETP.GT.AND P4, PT, R50, 0x8, !P4 ;  /* 0x000000083200780c */ /* 0x000fe20006784270 */
[----:B------:R-:W-:Y:S01]  /*c120*/  IMAD.U32 R20, RZ, RZ, UR4 ;  /* 0x00000004ff147e24 */ /* 0x000fe2000f8e00ff */
[----:B------:R-:W-:Y:S02]  /*c130*/  FSEL R31, R14, -INF , !P3 ;  /* 0xff8000000e1f7808 */ /* 0x000fe40005800000 */
[----:B------:R-:W-:-:S02]  /*c140*/  ISETP.NE.AND P3, PT, R54, RZ, PT ;  /* 0x000000ff3600720c */ /* 0x000fc40003f65270 */
[----:B------:R-:W-:Y:S02]  /*c150*/  ISETP.LT.OR P4, PT, R48, 0x9, P4 ;  /* 0x000000093000780c */ /* 0x000fe40002781670 */
[----:B------:R-:W-:Y:S02]  /*c160*/  ISETP.GT.AND P3, PT, R50, 0x9, !P3 ;  /* 0x000000093200780c */ /* 0x000fe40005f64270 */
[----:B------:R-:W-:Y:S02]  /*c170*/  FSEL R33, R28, -INF , !P4 ;  /* 0xff8000001c217808 */ /* 0x000fe40006000000 */
[----:B------:R-:W-:Y:S02]  /*c180*/  ISETP.LT.OR P3, PT, R48, 0xa, P3 ;  /* 0x0000000a3000780c */ /* 0x000fe40001f61670 */
[----:B------:R-:W-:Y:S02]  /*c190*/  ISETP.NE.AND P4, PT, R37, RZ, PT ;  /* 0x000000ff2500720c */ /* 0x000fe40003f85270 */
[----:B------:R-:W-:-:S02]  /*c1a0*/  FSEL R35, R30, -INF , !P3 ;  /* 0xff8000001e237808 */ /* 0x000fc40005800000 */
        /* <DEDUP_REMOVED lines=22> */
[----:B------:R-:W-:Y:S02]  /*c310*/  FMNMX.FTZ R14, R53, R14, !PT ;  /* 0x0000000e350e7209 */ /* 0x000fe40007810000 */
[----:B------:R-:W-:-:S02]  /*c320*/  ISETP.GT.AND P3, PT, R50, 0x19, !P3 ;  /* 0x000000193200780c */ /* 0x000fc40005f64270 */
[----:B------:R-:W-:Y:S02]  /*c330*/  FMNMX.FTZ R14, R27, R14, !PT ;  /* 0x0000000e1b0e7209 */ /* 0x000fe40007810000 */
[----:B------:R-:W-:Y:S02]  /*c340*/  ISETP.LT.OR P3, PT, R48, 0x1a, P3 ;  /* 0x0000001a3000780c */ /* 0x000fe40001f61670 */
[----:B------:R-:W-:Y:S02]  /*c350*/  FMNMX.FTZ R14, R25, R14, !PT ;  /* 0x0000000e190e7209 */ /* 0x000fe40007810000 */
[----:B------:R-:W-:Y:S02]  /*c360*/  FSEL R43, R38, -INF , !P3 ;  /* 0xff800000262b7808 */ /* 0x000fe40005800000 */
[----:B------:R-:W-:Y:S02]  /*c370*/  ISETP.NE.AND P3, PT, R68, RZ, PT ;  /* 0x000000ff4400720c */ /* 0x000fe40003f65270 */
[----:B------:R-:W-:-:S02]  /*c380*/  FMNMX.FTZ R14, R15, R14, !PT ;  /* 0x0000000e0f0e7209 */ /* 0x000fc40007810000 */
[----:B------:R-:W-:Y:S02]  /*c390*/  ISETP.GT.AND P3, PT, R50, 0x20, !P3 ;  /* 0x000000203200780c */ /* 0x000fe40005f64270 */
[----:B------:R-:W-:Y:S02]  /*c3a0*/  FMNMX.FTZ R14, R3, R14, !PT ;  /* 0x0000000e030e7209 */ /* 0x000fe40007810000 */
[----:B------:R-:W-:Y:S02]  /*c3b0*/  ISETP.LT.OR P3, PT, R48, 0x21, P3 ;  /* 0x000000213000780c */ /* 0x000fe40001f61670 */
[----:B------:R-:W-:Y:S02]  /*c3c0*/  FMNMX.FTZ R30, R29, R14, !PT ;  /* 0x0000000e1d1e7209 */ /* 0x000fe40007810000 */
[----:B------:R-:W-:Y:S02]  /*c3d0*/  FSEL R45, R40, -INF , !P3 ;  /* 0xff800000282d7808 */ /* 0x000fe40005800000 */
[----:B------:R-:W-:-:S02]  /*c3e0*/  ISETP.NE.AND P3, PT, R70, RZ, PT ;  /* 0x000000ff4600720c */ /* 0x000fc40003f65270 */
[C---:B------:R-:W-:Y:S02]  /*c3f0*/  ISETP.GT.AND P5, PT, R50.reuse, 0x38, !P5 ;  /* 0x000000383200780c */ /* 0x040fe40006fa4270 */
[----:B------:R-:W-:Y:S02]  /*c400*/  ISETP.GT.AND P3, PT, R50, 0x21, !P3 ;  /* 0x000000213200780c */ /* 0x000fe40005f64270 */
[C---:B------:R-:W-:Y:S02]  /*c410*/  ISETP.LT.OR P5, PT, R48.reuse, 0x39, P5 ;  /* 0x000000393000780c */ /* 0x040fe40002fa1670 */
        /* <DEDUP_REMOVED lines=8> */
[----:B------:R-:W0:Y:S01]  /*c4a0*/  SHFL.BFLY PT, R73, R30, 0x2, 0x1f ;  /* 0x0c401f001e497f89 */ /* 0x000e2200000e0000 */
[----:B------:R-:W-:Y:S02]  /*c4b0*/  ISETP.LT.OR P3, PT, R48, 0x2a, P3 ;  /* 0x0000002a3000780c */ /* 0x000fe40001f61670 */
[----:B------:R-:W-:Y:S02]  /*c4c0*/  ISETP.GT.AND P4, PT, R50, 0x31, !P4 ;  /* 0x000000313200780c */ /* 0x000fe40006784270 */
[----:B------:R-:W-:-:S02]  /*c4d0*/  FSEL R51, R46, -INF , !P3 ;  /* 0xff8000002e337808 */ /* 0x000fc40005800000 */
[----:B------:R-:W-:Y:S02]  /*c4e0*/  ISETP.GT.AND P3, PT, R50, RZ, !P6 ;  /* 0x000000ff3200720c */ /* 0x000fe40007764270 */
[----:B------:R-:W-:Y:S02]  /*c4f0*/  ISETP.NE.AND P6, PT, R52, RZ, PT ;  /* 0x000000ff3400720c */ /* 0x000fe40003fc5270 */
[C---:B------:R-:W-:Y:S02]  /*c500*/  ISETP.LT.OR P3, PT, R48.reuse, 0x1, P3 ;  /* 0x000000013000780c */ /* 0x040fe40001f61670 */
[----:B------:R-:W-:Y:S02]  /*c510*/  ISETP.LT.OR P4, PT, R48, 0x32, P4 ;  /* 0x000000323000780c */ /* 0x000fe40002781670 */
[----:B------:R-:W-:Y:S02]  /*c520*/  FSEL R0, R0, -INF , !P3 ;  /* 0xff80000000007808 */ /* 0x000fe40005800000 */
[----:B------:R-:W-:-:S04]  /*c530*/  ISETP.GT.AND P6, PT, R50, 0x39, !P6 ;  /* 0x000000393200780c */ /* 0x000fc800077c4270 */
[----:B------:R-:W-:Y:S02]  /*c540*/  ISETP.LT.OR P6, PT, R48, 0x3a, P6 ;  /* 0x0000003a3000780c */ /* 0x000fe400037c1670 */
[----:B0-----:R-:W-:Y:S02]  /*c550*/  FMNMX.FTZ R73, R30, R73, !PT ;  /* 0x000000491e497209 */ /* 0x001fe40007810000 */
[----:B------:R-:W-:-:S03]  /*c560*/  FSEL R77, R32, -INF , !P6 ;  /* 0xff800000204d7808 */ /* 0x000fc60007000000 */
[----:B------:R-:W0:Y:S02]  /*c570*/  SHFL.BFLY PT, R14, R73, 0x1, 0x1f ;  /* 0x0c201f00490e7f89 */ /* 0x000e2400000e0000 */
[----:B0-----:R-:W-:-:S04]  /*c580*/  FMNMX.FTZ R14, R73, R14, !PT ;  /* 0x0000000e490e7209 */ /* 0x001fc80007810000 */
[C---:B------:R-:W-:Y:S01]  /*c590*/  FSETP.NEU.FTZ.AND P3, PT, R14.reuse, -INF , PT ;  /* 0xff8000000e00780b */ /* 0x040fe20003f7d000 */
[----:B------:R-:W-:-:S05]  /*c5a0*/  FMUL.FTZ R28, R14, R20 ;  /* 0x000000140e1c7220 */ /* 0x000fca0000410000 */
[----:B------:R-:W-:Y:S02]  /*c5b0*/  FSEL R36, R28, RZ, P3 ;  /* 0x000000ff1c247208 */ /* 0x000fe40001800000 */
[----:B------:R-:W-:Y:S02]  /*c5c0*/  FMNMX.FTZ R28, R0, R31, !PT ;  /* 0x0000001f001c7209 */ /* 0x000fe40007810000 */
[----:B------:R-:W-:Y:S01]  /*c5d0*/  ISETP.NE.AND P3, PT, R74, RZ, PT ;  /* 0x000000ff4a00720c */ /* 0x000fe20003f65270 */
[--C-:B------:R-:W-:Y:S01]  /*c5e0*/  FFMA.FTZ R164, R75, R20, -R36.reuse ;  /* 0x000000144ba47223 */ /* 0x100fe20000010824 */
[----:B------:R-:W-:Y:S01]  /*c5f0*/  FMNMX.FTZ R28, R33, R28, !PT ;  /* 0x0000001c211c7209 */ /* 0x000fe20007810000 */
[-CC-:B------:R-:W-:Y:S01]  /*c600*/  FFMA.FTZ R30, R15, R20.reuse, -R36.reuse ;  /* 0x000000140f1e7223 */ /* 0x180fe20000010824 */
[----:B------:R-:W-:Y:S01]  /*c610*/  ISETP.GT.AND P3, PT, R50, 0x30, !P3 ;  /* 0x000000303200780c */ /* 0x000fe20005f64270 */
[--C-:B------:R-:W-:Y:S01]  /*c620*/  FFMA.FTZ R69, R69, R20, -R36.reuse ;  /* 0x0000001445457223 */ /* 0x100fe20000010824 */
[----:B------:R-:W-:Y:S01]  /*c630*/  FMNMX.FTZ R28, R35, R28, !PT ;  /* 0x0000001c231c7209 */ /* 0x000fe20007810000 */
[----:B------:R-:W-:Y:S01]  /*c640*/  MUFU.EX2 R164, R164 ;  /* 0x000000a400a47308 */ /* 0x000fe20000000800 */
[----:B------:R-:W-:Y:S01]  /*c650*/  ISETP.LT.OR P3, PT, R48, 0x31, P3 ;  /* 0x000000313000780c */ /* 0x000fe20001f61670 */
[--C-:B------:R-:W-:Y:S01]  /*c660*/  FFMA.FTZ R65, R65, R20, -R36.reuse ;  /* 0x0000001441417223 */ /* 0x100fe20000010824 */
[----:B------:R-:W-:Y:S01]  /*c670*/  FMNMX.FTZ R28, R37, R28, !PT ;  /* 0x0000001c251c7209 */ /* 0x000fe20007810000 */
[-CC-:B------:R-:W-:Y:S01]  /*c680*/  FFMA.FTZ R63, R63, R20.reuse, -R36.reuse ;  /* 0x000000143f3f7223 */ /* 0x180fe20000010824 */
[----:B------:R-:W-:Y:S01]  /*c690*/  FSEL R73, R26, -INF , !P3 ;  /* 0xff8000001a497808 */ /* 0x000fe20005800000 */
[--C-:B------:R-:W-:Y:S01]  /*c6a0*/  FFMA.FTZ R26, R67, R20, -R36.reuse ;  /* 0x00000014431a7223 */ /* 0x100fe20000010824 */
[----:B------:R-:W-:Y:S01]  /*c6b0*/  FMNMX.FTZ R28, R39, R28, !PT ;  /* 0x0000001c271c7209 */ /* 0x000fe20007810000 */
[----:B------:R-:W-:Y:S01]  /*c6c0*/  MUFU.EX2 R69, R69 ;  /* 0x0000004500457308 */ /* 0x000fe20000000800 */
[----:B------:R-:W-:Y:S01]  /*c6d0*/  FSEL R75, R24, -INF , !P4 ;  /* 0xff800000184b7808 */ /* 0x000fe20006000000 */
[--C-:B------:R-:W-:Y:S01]  /*c6e0*/  FFMA.FTZ R24, R71, R20, -R36.reuse ;  /* 0x0000001447187223 */ /* 0x100fe20000010824 */
[----:B------:R-:W-:Y:S01]  /*c6f0*/  FMNMX.FTZ R28, R41, R28, !PT ;  /* 0x0000001c291c7209 */ /* 0x000fe20007810000 */
[-CC-:B------:R-:W-:Y:S01]  /*c700*/  FFMA.FTZ R27, R27, R20.reuse, -R36.reuse ;  /* 0x000000141b1b7223 */ /* 0x180fe20000010824 */
[----:B------:R-:W-:Y:S01]  /*c710*/  FSEL R71, R34, -INF , !P5 ;  /* 0xff80000022477808 */ /* 0x000fe20006800000 */
[--C-:B------:R-:W-:Y:S01]  /*c720*/  FFMA.FTZ R61, R61, R20, -R36.reuse ;  /* 0x000000143d3d7223 */ /* 0x100fe20000010824 */
[----:B------:R-:W-:Y:S01]  /*c730*/  FMNMX.FTZ R28, R43, R28, !PT ;  /* 0x0000001c2b1c7209 */ /* 0x000fe20007810000 */
[----:B------:R-:W0:Y:S01]  /*c740*/  MUFU.EX2 R79, R24 ;  /* 0x00000018004f7308 */ /* 0x000e220000000800 */
[-CC-:B------:R-:W-:Y:S01]  /*c750*/  FFMA.FTZ R59, R59, R20.reuse, -R36.reuse ;  /* 0x000000143b3b7223 */ /* 0x180fe20000010824 */
[--C-:B------:R-:W-:Y:S01]  /*c760*/  FFMA.FTZ R57, R57, R20, -R36.reuse ;  /* 0x0000001439397223 */ /* 0x100fe20000010824 */
[----:B------:R-:W-:Y:S01]  /*c770*/  FMNMX.FTZ R28, R45, R28, !PT ;  /* 0x0000001c2d1c7209 */ /* 0x000fe20007810000 */
[-CC-:B------:R-:W-:Y:S01]  /*c780*/  FFMA.FTZ R55, R55, R20.reuse, -R36.reuse ;  /* 0x0000001437377223 */ /* 0x180fe20000010824 */
[-CC-:B------:R-:W-:Y:S01]  /*c790*/  FFMA.FTZ R53, R53, R20.reuse, -R36.reuse ;  /* 0x0000001435357223 */ /* 0x180fe20000010824 */
[--C-:B------:R-:W-:Y:S01]  /*c7a0*/  FFMA.FTZ R25, R25, R20, -R36.reuse ;  /* 0x0000001419197223 */ /* 0x100fe20000010824 */
[----:B------:R-:W-:Y:S01]  /*c7b0*/  FMNMX.FTZ R28, R47, R28, !PT ;  /* 0x0000001c2f1c7209 */ /* 0x000fe20007810000 */
[----:B------:R-:W1:Y:S01]  /*c7c0*/  MUFU.EX2 R26, R26 ;  /* 0x0000001a001a7308 */ /* 0x000e620000000800 */
[-CC-:B------:R-:W-:Y:S01]  /*c7d0*/  FFMA.FTZ R3, R3, R20.reuse, -R36.reuse ;  /* 0x0000001403037223 */ /* 0x180fe20000010824 */
[----:B------:R-:W-:Y:S01]  /*c7e0*/  FFMA.FTZ R29, R29, R20, -R36 ;  /* 0x000000141d1d7223 */ /* 0x000fe20000010824 */
[----:B------:R-:W-:-:S04]  /*c7f0*/  FMNMX.FTZ R28, R49, R28, !PT ;  /* 0x0000001c311c7209 */ /* 0x000fc80007810000 */
[----:B------:R-:W-:Y:S01]  /*c800*/  FMNMX.FTZ R28, R51, R28, !PT ;  /* 0x0000001c331c7209 */ /* 0x000fe20007810000 */
[----:B------:R-:W-:Y:S01]  /*c810*/  MUFU.EX2 R65, R65 ;  /* 0x0000004100417308 */ /* 0x000fe20000000800 */
[----:B0-----:R-:W-:Y:S01]  /*c820*/  FADD.FTZ R44, R164, R79 ;  /* 0x0000004fa42c7221 */ /* 0x001fe20000010000 */
[----:B------:R-:W-:Y:S02]  /*c830*/  F2FP.BF16.F32.PACK_AB R164, R79, R164 ;  /* 0x000000a44fa4723e */ /* 0x000fe400000010ff */
[----:B------:R-:W-:-:S04]  /*c840*/  FMNMX.FTZ R28, R73, R28, !PT ;  /* 0x0000001c491c7209 */ /* 0x000fc80007810000 */
[----:B------:R-:W-:Y:S01]  /*c850*/  FMNMX.FTZ R28, R75, R28, !PT ;  /* 0x0000001c4b1c7209 */ /* 0x000fe20007810000 */
[----:B------:R-:W-:Y:S01]  /*c860*/  MUFU.EX2 R160, R63 ;  /* 0x0000003f00a07308 */ /* 0x000fe20000000800 */
[----:B-1----:R-:W-:Y:S02]  /*c870*/  F2FP.BF16.F32.PACK_AB R166, R26, R69 ;  /* 0x000000451aa6723e */ /* 0x002fe400000010ff */
[----:B------:R-:W-:-:S04]  /*c880*/  FMNMX.FTZ R28, R71, R28, !PT ;  /* 0x0000001c471c7209 */ /* 0x000fc80007810000 */
[----:B------:R-:W-:Y:S01]  /*c890*/  FMNMX.FTZ R28, R77, R28, !PT ;  /* 0x0000001c4d1c7209 */ /* 0x000fe20007810000 */
[----:B------:R-:W-:Y:S04]  /*c8a0*/  MUFU.EX2 R61, R61 ;  /* 0x0000003d003d7308 */ /* 0x000fe80000000800 */
[----:B------:R-:W0:Y:S04]  /*c8b0*/  SHFL.BFLY PT, R67, R28, 0x2, 0x1f ;  /* 0x0c401f001c437f89 */ /* 0x000e2800000e0000 */
[----:B------:R-:W-:Y:S08]  /*c8c0*/  MUFU.EX2 R162, R59 ;  /* 0x0000003b00a27308 */ /* 0x000ff00000000800 */
[----:B------:R-:W-:Y:S08]  /*c8d0*/  MUFU.EX2 R57, R57 ;  /* 0x0000003900397308 */ /* 0x000ff00000000800 */
[----:B------:R-:W-:Y:S01]  /*c8e0*/  MUFU.EX2 R156, R55 ;  /* 0x00000037009c7308 */ /* 0x000fe20000000800 */
[----:B0-----:R-:W-:-:S07]  /*c8f0*/  FMNMX.FTZ R67, R28, R67, !PT ;  /* 0x000000431c437209 */ /* 0x001fce0007810000 */
[----:B------:R0:W-:Y:S01]  /*c900*/  MUFU.EX2 R28, R27 ;  /* 0x0000001b001c7308 */ /* 0x0001e20000000800 */
[----:B------:R-:W1:Y:S07]  /*c910*/  SHFL.BFLY PT, R24, R67, 0x1, 0x1f ;  /* 0x0c201f0043187f89 */ /* 0x000e6e00000e0000 */
[----:B------:R-:W2:Y:S01]  /*c920*/  MUFU.EX2 R53, R53 ;  /* 0x0000003500357308 */ /* 0x000ea20000000800 */
[----:B0-----:R-:W-:-:S04]  /*c930*/  FADD.FTZ R27, R69, R44 ;  /* 0x0000002c451b7221 */ /* 0x001fc80000010000 */
[----:B------:R-:W-:-:S03]  /*c940*/  FADD.FTZ R46, R26, R27 ;  /* 0x0000001b1a2e7221 */ /* 0x000fc60000010000 */
[----:B------:R-:W-:Y:S08]  /*c950*/  MUFU.EX2 R25, R25 ;  /* 0x0000001900197308 */ /* 0x000ff00000000800 */
[----:B------:R-:W0:Y:S01]  /*c960*/  MUFU.EX2 R30, R30 ;  /* 0x0000001e001e7308 */ /* 0x000e220000000800 */
[----:B-1----:R-:W-:Y:S02]  /*c970*/  FMNMX.FTZ R15, R67, R24, !PT ;  /* 0x00000018430f7209 */ /* 0x002fe40007810000 */
[----:B--2---:R-:W-:-:S02]  /*c980*/  F2FP.BF16.F32.PACK_AB R158, R28, R53 ;  /* 0x000000351c9e723e */ /* 0x004fc400000010ff */
[C---:B------:R-:W-:Y:S01]  /*c990*/  FSETP.NEU.FTZ.AND P3, PT, R15.reuse, -INF , PT ;  /* 0xff8000000f00780b */ /* 0x040fe20003f7d000 */
[----:B------:R-:W-:Y:S02]  /*c9a0*/  FMUL.FTZ R24, R15, R20 ;  /* 0x000000140f187220 */ /* 0x000fe40000410000 */
[----:B------:R-:W-:Y:S03]  /*c9b0*/  MUFU.EX2 R3, R3 ;  /* 0x0000000300037308 */ /* 0x000fe60000000800 */
[----:B------:R-:W-:-:S05]  /*c9c0*/  FSEL R32, R24, RZ, P3 ;  /* 0x000000ff18207208 */ /* 0x000fca0001800000 */
        /* <DEDUP_REMOVED lines=14> */
[----:B------:R-:W1:Y:S01]  /*cab0*/  MUFU.EX2 R31, R31 ;  /* 0x0000001f001f7308 */ /* 0x000e620000000800 */
[-CC-:B------:R-:W-:Y:S01]  /*cac0*/  FFMA.FTZ R75, R75, R20.reuse, -R32.reuse ;  /* 0x000000144b4b7223 */ /* 0x180fe20000010820 */
[-CC-:B------:R-:W-:Y:S01]  /*cad0*/  FFMA.FTZ R71, R71, R20.reuse, -R32.reuse ;  /* 0x0000001447477223 */ /* 0x180fe20000010820 */
[----:B------:R-:W-:Y:S01]  /*cae0*/  FFMA.FTZ R32, R77, R20, -R32 ;  /* 0x000000144d207223 */ /* 0x000fe20000010820 */
[----:B0-----:R-:W-:-:S04]  /*caf0*/  F2FP.BF16.F32.PACK_AB R152, R30, R25 ;  /* 0x000000191e98723e */ /* 0x001fc800000010ff */
[----:B------:R-:W0:Y:S08]  /*cb00*/  MUFU.EX2 R33, R33 ;  /* 0x0000002100217308 */ /* 0x000e300000000800 */
[----:B------:R-:W2:Y:S01]  /*cb10*/  MUFU.EX2 R34, R35 ;  /* 0x0000002300227308 */ /* 0x000ea20000000800 */
[----:B-1----:R-:W-:Y:S01]  /*cb20*/  FADD.FTZ R44, R0, R31 ;  /* 0x0000001f002c7221 */ /* 0x002fe20000010000 */
[----:B------:R-:W-:-:S06]  /*cb30*/  F2FP.BF16.F32.PACK_AB R165, R31, R0 ;  /* 0x000000001fa5723e */ /* 0x000fcc00000010ff */
[----:B------:R-:W-:Y:S01]  /*cb40*/  MUFU.EX2 R37, R37 ;  /* 0x0000002500257308 */ /* 0x000fe20000000800 */
[----:B0-----:R-:W-:-:S07]  /*cb50*/  FADD.FTZ R27, R33, R44 ;  /* 0x0000002c211b7221 */ /* 0x001fce0000010000 */
[----:B------:R-:W0:Y:S01]  /*cb60*/  MUFU.EX2 R36, R39 ;  /* 0x0000002700247308 */ /* 0x000e220000000800 */
[----:B--2---:R-:W-:-:S05]  /*cb70*/  F2FP.BF16.F32.PACK_AB R167, R34, R33 ;  /* 0x0000002122a7723e */ /* 0x004fca00000010ff */
[----:B------:R1:W-:Y:S02]  /*cb80*/  STSM.16.M88.4 [R196+0x26800], R164 ;  /* 0x026800a4c4007844 */ /* 0x0003e40000000200 */
[----:B------:R-:W-:Y:S08]  /*cb90*/  MUFU.EX2 R41, R41 ;  /* 0x0000002900297308 */ /* 0x000ff00000000800 */
[----:B------:R2:W3:Y:S01]  /*cba0*/  MUFU.EX2 R24, R29 ;  /* 0x0000001d00187308 */ /* 0x0004e20000000800 */
[----:B0-----:R-:W-:-:S07]  /*cbb0*/  F2FP.BF16.F32.PACK_AB R161, R36, R37 ;  /* 0x0000002524a1723e */ /* 0x001fce00000010ff */
[----:B------:R-:W0:Y:S01]  /*cbc0*/  MUFU.EX2 R38, R43 ;  /* 0x0000002b00267308 */ /* 0x000e220000000800 */
[----:B--2---:R-:W-:Y:S01]  /*cbd0*/  FADD.FTZ R29, R65, R46 ;  /* 0x0000002e411d7221 */ /* 0x004fe20000010000 */
[----:B------:R-:W-:-:S03]  /*cbe0*/  FADD.FTZ R46, R34, R27 ;  /* 0x0000001b222e7221 */ /* 0x000fc60000010000 */
[C---:B------:R-:W-:Y:S01]  /*cbf0*/  FADD.FTZ R48, R160.reuse, R29 ;  /* 0x0000001da0307221 */ /* 0x040fe20000010000 */
[----:B------:R-:W-:Y:S01]  /*cc00*/  FADD.FTZ R27, R37, R46 ;  /* 0x0000002e251b7221 */ /* 0x000fe20000010000 */
[----:B------:R-:W-:Y:S01]  /*cc10*/  F2FP.BF16.F32.PACK_AB R160, R160, R65 ;  /* 0x00000041a0a0723e */ /* 0x000fe200000010ff */
[----:B------:R-:W2:Y:S01]  /*cc20*/  MUFU.EX2 R45, R45 ;  /* 0x0000002d002d7308 */ /* 0x000ea20000000800 */
[----:B------:R-:W-:Y:S01]  /*cc30*/  FADD.FTZ R29, R61, R48 ;  /* 0x000000303d1d7221 */ /* 0x000fe20000010000 */
[----:B------:R-:W-:Y:S01]  /*cc40*/  FADD.FTZ R46, R36, R27 ;  /* 0x0000001b242e7221 */ /* 0x000fe20000010000 */
[----:B---3--:R-:W-:Y:S02]  /*cc50*/  F2FP.BF16.F32.PACK_AB R154, R24, R3 ;  /* 0x00000003189a723e */ /* 0x008fe400000010ff */
[C---:B------:R-:W-:Y:S01]  /*cc60*/  FADD.FTZ R48, R162.reuse, R29 ;  /* 0x0000001da2307221 */ /* 0x040fe20000010000 */
[----:B------:R-:W-:Y:S01]  /*cc70*/  FADD.FTZ R27, R41, R46 ;  /* 0x0000002e291b7221 */ /* 0x000fe20000010000 */
[----:B------:R-:W-:Y:S01]  /*cc80*/  F2FP.BF16.F32.PACK_AB R162, R162, R61 ;  /* 0x0000003da2a2723e */ /* 0x000fe200000010ff */
[----:B------:R-:W3:Y:S01]  /*cc90*/  MUFU.EX2 R40, R47 ;  /* 0x0000002f00287308 */ /* 0x000ee20000000800 */
[----:B------:R-:W-:Y:S01]  /*cca0*/  FADD.FTZ R29, R57, R48 ;  /* 0x00000030391d7221 */ /* 0x000fe20000010000 */
[C---:B0-----:R-:W-:Y:S01]  /*ccb0*/  FADD.FTZ R26, R38.reuse, R27 ;  /* 0x0000001b261a7221 */ /* 0x041fe20000010000 */
[----:B------:R-:W-:-:S02]  /*ccc0*/  F2FP.BF16.F32.PACK_AB R163, R38, R41 ;  /* 0x0000002926a3723e */ /* 0x000fc400000010ff */
[C---:B------:R-:W-:Y:S01]  /*ccd0*/  FADD.FTZ R46, R156.reuse, R29 ;  /* 0x0000001d9c2e7221 */ /* 0x040fe20000010000 */
[----:B------:R-:W-:Y:S02]  /*cce0*/  F2FP.BF16.F32.PACK_AB R156, R156, R57 ;  /* 0x000000399c9c723e */ /* 0x000fe400000010ff */
[----:B------:R-:W0:Y:S01]  /*ccf0*/  MUFU.EX2 R49, R49 ;  /* 0x0000003100317308 */ /* 0x000e220000000800 */
[----:B--2---:R-:W-:Y:S01]  /*cd00*/  FADD.FTZ R27, R45, R26 ;  /* 0x0000001a2d1b7221 */ /* 0x004fe20000010000 */
[----:B------:R1:W-:Y:S06]  /*cd10*/  STSM.16.M88.4 [R197], R160 ;  /* 0x000000a0c5007844 */ /* 0x0003ec0000000200 */
[----:B------:R-:W2:Y:S01]  /*cd20*/  MUFU.EX2 R42, R51 ;  /* 0x00000033002a7308 */ /* 0x000ea20000000800 */
[C---:B---3--:R-:W-:Y:S01]  /*cd30*/  FADD.FTZ R0, R40.reuse, R27 ;  /* 0x0000001b28007221 */ /* 0x048fe20000010000 */
[----:B------:R-:W-:Y:S01]  /*cd40*/  FADD.FTZ R27, R53, R46 ;  /* 0x0000002e351b7221 */ /* 0x000fe20000010000 */
[----:B------:R-:W-:-:S03]  /*cd50*/  F2FP.BF16.F32.PACK_AB R157, R40, R45 ;  /* 0x0000002d289d723e */ /* 0x000fc600000010ff */
[----:B------:R-:W-:Y:S02]  /*cd60*/  FADD.FTZ R28, R28, R27 ;  /* 0x0000001b1c1c7221 */ /* 0x000fe40000010000 */
[----:B------:R-:W-:Y:S01]  /*cd70*/  MUFU.EX2 R73, R73 ;  /* 0x0000004900497308 */ /* 0x000fe20000000800 */
[----:B0-----:R-:W-:Y:S01]  /*cd80*/  FADD.FTZ R29, R49, R0 ;  /* 0x00000000311d7221 */ /* 0x001fe20000010000 */
[----:B------:R-:W-:-:S04]  /*cd90*/  FADD.FTZ R25, R25, R28 ;  /* 0x0000001c19197221 */ /* 0x000fc80000010000 */
[----:B------:R-:W-:Y:S02]  /*cda0*/  FADD.FTZ R30, R30, R25 ;  /* 0x000000191e1e7221 */ /* 0x000fe40000010000 */
[----:B------:R-:W0:Y:S01]  /*cdb0*/  MUFU.EX2 R44, R75 ;  /* 0x0000004b002c7308 */ /* 0x000e220000000800 */
[C---:B--2---:R-:W-:Y:S01]  /*cdc0*/  F2FP.BF16.F32.PACK_AB R159, R42.reuse, R49 ;  /* 0x000000312a9f723e */ /* 0x044fe200000010ff */
[----:B------:R-:W-:Y:S01]  /*cdd0*/  FADD.FTZ R42, R42, R29 ;  /* 0x0000001d2a2a7221 */ /* 0x000fe20000010000 */
[----:B------:R-:W-:-:S03]  /*cde0*/  FADD.FTZ R3, R3, R30 ;  /* 0x0000001e03037221 */ /* 0x000fc60000010000 */
[----:B------:R1:W-:Y:S01]  /*cdf0*/  STSM.16.M88.4 [R199], R156 ;  /* 0x0000009cc7007844 */ /* 0x0003e20000000200 */
[----:B------:R-:W-:Y:S01]  /*ce00*/  FADD.FTZ R0, R24, R3 ;  /* 0x0000000318007221 */ /* 0x000fe20000010000 */
[----:B------:R-:W-:Y:S08]  /*ce10*/  MUFU.EX2 R71, R71 ;  /* 0x0000004700477308 */ /* 0x000ff00000000800 */
[----:B------:R-:W2:Y:S01]  /*ce20*/  MUFU.EX2 R32, R32 ;  /* 0x0000002000207308 */ /* 0x000ea20000000800 */
[----:B0-----:R-:W-:Y:S01]  /*ce30*/  F2FP.BF16.F32.PACK_AB R153, R44, R73 ;  /* 0x000000492c99723e */ /* 0x001fe200000010ff */
[----:B------:R-:W-:-:S04]  /*ce40*/  FADD.FTZ R73, R73, R42 ;  /* 0x0000002a49497221 */ /* 0x000fc80000010000 */
[----:B------:R-:W-:Y:S01]  /*ce50*/  FADD.FTZ R44, R44, R73 ;  /* 0x000000492c2c7221 */ /* 0x000fe20000010000 */
[----:B--2---:R-:W-:-:S03]  /*ce60*/  F2FP.BF16.F32.PACK_AB R155, R32, R71 ;  /* 0x00000047209b723e */ /* 0x004fc600000010ff */
[----:B------:R-:W-:Y:S02]  /*ce70*/  FADD.FTZ R71, R71, R44 ;  /* 0x0000002c47477221 */ /* 0x000fe40000010000 */
[----:B------:R1:W-:Y:S02]  /*ce80*/  STSM.16.M88.4 [R198], R152 ;  /* 0x00000098c6007844 */ /* 0x0003e40000000200 */
[----:B------:R-:W-:Y:S01]  /*ce90*/  FADD.FTZ R3, R32, R71 ;  /* 0x0000004720037221 */ /* 0x000fe20000010000 */
[----:B------:R-:W-:Y:S06]  /*cea0*/  @!P0 BRA `(.L_x_2791) ;  /* 0x0000000000048947 */ /* 0x000fec0003800000 */
[----:B------:R-:W-:Y:S01]  /*ceb0*/  BPT.TRAP 0x1 ;  /* 0x000000040000795c */ /* 0x000fe20000300000 */
.L_x_2791:
[----:B------:R0:W2:Y:S01]  /*cec0*/  SYNCS.PHASECHK.TRANS64.TRYWAIT P3, [R12+URZ+0x28c50], R21 ;  /* 0x028c50150c0075a7 */ /* 0x0000a2000806017f */
[----:B------:R-:W-:Y:S05]  /*ced0*/  @!P0 BRA `(.L_x_2792) ;  /* 0x0000000000048947 */ /* 0x000fea0003800000 */
[----:B------:R-:W-:Y:S01]  /*cee0*/  BPT.TRAP 0x1 ;  /* 0x000000040000795c */ /* 0x000fe20000300000 */
.L_x_2792:
[----:B------:R-:W3:Y:S01]  /*cef0*/  @P2 LDC R27, c[0x0][0x44c] ;  /* 0x00011300ff1b2b82 */ /* 0x000ee20000000800 */
[----:B------:R-:W-:Y:S01]  /*cf00*/  ULDC UR40, c[0x0][0x9e4] ;  /* 0x0002790000287ab9 */ /* 0x000fe20000000800 */
[----:B------:R-:W-:Y:S01]  /*cf10*/  ULDC UR44, c[0x0][0x9d8] ;  /* 0x00027600002c7ab9 */ /* 0x000fe20000000800 */
[----:B------:R-:W-:Y:S01]  /*cf20*/  ULDC UR39, c[0x0][0x988] ;  /* 0x0002620000277ab9 */ /* 0x000fe20000000800 */
[----:B------:R-:W-:Y:S01]  /*cf30*/  ULDC UR41, c[0x0][0x9e0] ;  /* 0x0002780000297ab9 */ /* 0x000fe20000000800 */
[----:B------:R-:W-:Y:S01]  /*cf40*/  BSSY B0, `(.L_x_2793) ;  /* 0x0000006000007945 */ /* 0x000fe20003800000 */
[----:B------:R-:W-:Y:S02]  /*cf50*/  IMAD R28, R18, 0x1000, R190 ;  /* 0x00001000121c7824 */ /* 0x000fe400078e02be */
[----:B------:R-:W4:Y:S01]  /*cf60*/  @P2 LDC R30, c[0x0][0x450] ;  /* 0x00011400ff1e2b82 */ /* 0x000f220000000800 */
[----:B--2---:R-:W-:Y:S05]  /*cf70*/  @P3 BRA `(.L_x_2794) ;  /* 0x0000000000083947 */ /* 0x004fea0003800000 */
[----:B------:R-:W2:Y:S02]  /*cf80*/  SYNCS.PHASECHK.TRANS64.TRYWAIT P3, [R12+URZ+0x28c50], R21 ;  /* 0x028c50150c0075a7 */ /* 0x000ea4000806017f */
[----:B--2---:R-:W-:Y:S05]  /*cf90*/  @!P3 BRA `(.L_x_2795) ;  /* 0x0000017400ecb947 */ /* 0x004fea0003800000 */
.L_x_2794:
[----:B------:R-:W-:Y:S05]  /*cfa0*/  BSYNC B0 ;  /* 0x0000000000007941 */ /* 0x000fea0003800000 */
.L_x_2793:
[----:B------:R-:W-:Y:S01]  /*cfb0*/  IMAD.MOV.U32 R24, RZ, RZ, R28 ;  /* 0x000000ffff187224 */ /* 0x000fe200078e001c */
[----:B------:R-:W-:Y:S01]  /*cfc0*/  UISETP.NE.AND UP0, UPT, UR48, URZ, UPT ;  /* 0x0000003f3000728c */ /* 0x000fe2000bf05270 */
[----:B------:R-:W-:Y:S02]  /*cfd0*/  IMAD.MOV.U32 R25, RZ, RZ, 0x40000040 ;  /* 0x40000040ff197424 */ /* 0x000fe400078e00ff */
[----:B---3--:R-:W-:Y:S01]  /*cfe0*/  @P2 IMAD.HI.U32 R27, R192, R27, RZ ;  /* 0x0000001bc01b2227 */ /* 0x008fe200078e00ff */
[----:B------:R-:W-:Y:S02]  /*cff0*/  R2UR UR6, R24 ;  /* 0x00000000180672ca */ /* 0x000fe400000e0000 */
[C---:B------:R-:W-:Y:S01]  /*d000*/  R2UR UR7, R25.reuse ;  /* 0x00000000190772ca */ /* 0x040fe200000e0000 */
[----:B0-2---:R-:W-:Y:S01]  /*d010*/  IMAD.MOV.U32 R21, RZ, RZ, R192 ;  /* 0x000000ffff157224 */ /* 0x005fe200078e00c0 */
[----:B----4-:R-:W-:Y:S01]  /*d020*/  @P2 SHF.R.U32.HI R21, RZ, R30, R27 ;  /* 0x0000001eff152219 */ /* 0x010fe2000001161b */
[C---:B------:R-:W-:Y:S01]  /*d030*/  VIADD R24, R28.reuse, 0x80 ;  /* 0x000000801c187836 */ /* 0x040fe20000000000 */
[----:B------:R-:W-:Y:S01]  /*d040*/  R2UR UR11, R25 ;  /* 0x00000000190b72ca */ /* 0x000fe200000e0000 */
[C---:B------:R-:W-:Y:S01]  /*d050*/  VIADD R26, R28.reuse, 0x100 ;  /* 0x000001001c1a7836 */ /* 0x040fe20000000000 */
[----:B------:R-:W-:Y:S01]  /*d060*/  PLOP3.LUT P3, PT, PT, PT, UP0, 0x40, 0x0 ;  /* 0x000000000000781c */ /* 0x000fe20003f6e808 */
[----:B------:R-:W-:Y:S01]  /*d070*/  VIADD R28, R28, 0x180 ;  /* 0x000001801c1c7836 */ /* 0x000fe20000000000 */
[----:B------:R-:W-:Y:S01]  /*d080*/  R2UR UR10, R24 ;  /* 0x00000000180a72ca */ /* 0x000fe200000e0000 */
[----:B------:R-:W-:Y:S01]  /*d090*/  IMAD.MOV.U32 R27, RZ, RZ, 0x40000040 ;  /* 0x40000040ff1b7424 */ /* 0x000fe200078e00ff */
[----:B------:R-:W-:Y:S01]  /*d0a0*/  R2UR UR14, R26 ;  /* 0x000000001a0e72ca */ /* 0x000fe200000e0000 */
[----:B------:R-:W-:Y:S01]  /*d0b0*/  IMAD.MOV.U32 R29, RZ, RZ, 0x40000040 ;  /* 0x40000040ff1d7424 */ /* 0x000fe200078e00ff */
[----:B------:R-:W-:Y:S01]  /*d0c0*/  R2UR UR18, R28 ;  /* 0x000000001c1272ca */ /* 0x000fe200000e0000 */
[----:B------:R-:W-:Y:S01]  /*d0d0*/  @!P1 VIADD R12, R12, 0x28c60 ;  /* 0x00028c600c0c9836 */ /* 0x000fe20000000000 */
[----:B------:R-:W-:-:S02]  /*d0e0*/  R2UR UR15, R27 ;  /* 0x000000001b0f72ca */ /* 0x000fc400000e0000 */
[----:B------:R-:W-:Y:S02]  /*d0f0*/  R2UR UR19, R29 ;  /* 0x000000001d1372ca */ /* 0x000fe400000e0000 */
[----:B-----5:R-:W-:Y:S01]  /*d100*/  WARPGROUP.ARRIVE ;  /* 0x00000000000079c5 */ /* 0x020fe20000000000 */
[----:B------:R-:W-:Y:S02]  /*d110*/  @!P1 PRMT R12, RZ, 0x654, R12 ;  /* 0x00000654ff0c9816 */ /* 0x000fe4000000000c */
[----:B------:R-:W-:-:S03]  /*d120*/  IADD3 R21, R21, R23, -R22 ;  /* 0x0000001715157210 */ /* 0x000fc60007ffe816 */
        /* <DEDUP_REMOVED lines=19> */
[----:B0-----:R-:W0:Y:S01]  /*d260*/  FENCE.VIEW.ASYNC.S ;  /* 0x00000000000073c6 */ /* 0x001e220000000000 */
[----:B-1----:R-:W-:Y:S01]  /*d270*/  VIADD R152, R21, UR46 ;  /* 0x0000002e15987c36 */ /* 0x002fe20008000000 */
[----:B0-----:R-:W-:Y:S01]  /*d280*/  NOP ;  /* 0x0000000000007918 */ /* 0x001fe20000000000 */
[----:B------:R-:W-:Y:S06]  /*d290*/  BAR.ARV 0xe, 0x100 ;  /* 0x0384000000007b1d */ /* 0x000fec0000002000 */
[----:B------:R0:W-:Y:S02]  /*d2a0*/  @!P1 SYNCS.ARRIVE.TRANS64.RED.A1T0 RZ, [R12+URZ], RZ ;  /* 0x000000ff0cff99a7 */ /* 0x0001e4000810043f */
[----:B0-----:R-:W-:Y:S01]  /*d2b0*/  VIADD R12, R168, 0xfffffffe ;  /* 0xfffffffea80c7836 */ /* 0x001fe20000000000 */
[----:B------:R-:W-:Y:S06]  /*d2c0*/  @P3 BRA `(.L_x_2796) ;  /* 0x0000000000543947 */ /* 0x000fec0003800000 */
[C---:B------:R-:W-:Y:S01]  /*d2d0*/  ISETP.GT.AND P3, PT, R21.reuse, RZ, PT ;  /* 0x000000ff1500720c */ /* 0x040fe20003f64270 */
[----:B------:R-:W-:Y:S01]  /*d2e0*/  BSSY B0, `(.L_x_2797) ;  /* 0x0000010000007945 */ /* 0x000fe20003800000 */
[----:B------:R-:W-:-:S11]  /*d2f0*/  VIADD R153, R21, 0xffffffff ;  /* 0xffffffff15997836 */ /* 0x000fd60000000000 */
[----:B------:R-:W-:Y:S05]  /*d300*/  @P3 BRA `(.L_x_2798) ;  /* 0x0000000000203947 */ /* 0x000fea0003800000 */
[----:B------:R-:W-:Y:S01]  /*d310*/  UISETP.NE.AND UP0, UPT, UR47, 0x1, UPT ;  /* 0x000000012f00788c */ /* 0x000fe2000bf05270 */
[----:B------:R-:W-:-:S05]  /*d320*/  IMAD.MOV R21, RZ, RZ, -R21 ;  /* 0x000000ffff157224 */ /* 0x000fca00078e0a15 */
[----:B------:R-:W-:-:S05]  /*d330*/  PLOP3.LUT P3, PT, PT, PT, UP0, 0x80, 0x0 ;  /* 0x000000000000781c */ /* 0x000fca0003f6f008 */
[----:B------:R-:W-:-:S08]  /*d340*/  @UP0 ULDC.64 UR4, c[0x0][0x9e8] ;  /* 0x00027a0000040ab9 */ /* 0x000fd00000000a00 */
[----:B------:R-:W-:-:S05]  /*d350*/  @P3 IMAD.HI.U32 R153, R21, UR4, RZ ;  /* 0x0000000415993c27 */ /* 0x000fca000f8e00ff */
[----:B------:R-:W-:-:S04]  /*d360*/  @P3 SHF.R.U32.HI R21, RZ, UR5, R153 ;  /* 0x00000005ff153c19 */ /* 0x000fc80008011699 */
[----:B------:R-:W-:Y:S01]  /*d370*/  LOP3.LUT R153, RZ, R21, RZ, 0x33, !PT ;  /* 0x00000015ff997212 */ /* 0x000fe200078e33ff */
[----:B------:R-:W-:Y:S06]  /*d380*/  BRA `(.L_x_2799) ;  /* 0x0000000000147947 */ /* 0x000fec0003800000 */
.L_x_2798:
[----:B------:R-:W-:-:S06]  /*d390*/  UISETP.NE.AND UP0, UPT, UR47, 0x1, UPT ;  /* 0x000000012f00788c */ /* 0x000fcc000bf05270 */
[----:B------:R-:W-:-:S05]  /*d3a0*/  PLOP3.LUT P3, PT, PT, PT, UP0, 0x80, 0x0 ;  /* 0x000000000000781c */ /* 0x000fca0003f6f008 */
[----:B------:R-:W-:-:S08]  /*d3b0*/  @UP0 ULDC.64 UR4, c[0x0][0x9e8] ;  /* 0x00027a0000040ab9 */ /* 0x000fd00000000a00 */
[----:B------:R-:W-:-:S05]  /*d3c0*/  @P3 IMAD.HI.U32 R21, R153, UR4, RZ ;  /* 0x0000000499153c27 */ /* 0x000fca000f8e00ff */
[----:B------:R-:W-:-:S07]  /*d3d0*/  @P3 SHF.R.U32.HI R153, RZ, UR5, R21 ;  /* 0x00000005ff993c19 */ /* 0x000fce0008011615 */
.L_x_2799:
[----:B------:R-:W-:Y:S05]  /*d3e0*/  BSYNC B0 ;  /* 0x0000000000007941 */ /* 0x000fea0003800000 */
.L_x_2797:
[----:B------:R-:W-:-:S04]  /*d3f0*/  IMAD.U32 R21, RZ, RZ, UR47 ;  /* 0x0000002fff157e24 */ /* 0x000fc8000f8e00ff */
[----:B------:R-:W-:-:S05]  /*d400*/  IMAD R153, R153, R21, UR47 ;  /* 0x0000002f99997e24 */ /* 0x000fca000f8e0215 */
[----:B------:R-:W-:-:S07]  /*d410*/  VIMNMX R152, R152, R153, PT ;  /* 0x0000009998987248 */ /* 0x000fce0003fe0100 */
.L_x_2796:
[----:B------:R-:W-:Y:S01]  /*d420*/  SHF.R.S32.HI R21, RZ, 0x1f, R152 ;  /* 0x0000001fff157819 */ /* 0x000fe20000011498 */
[----:B------:R-:W-:Y:S03]  /*d430*/  BSSY B1, `(.L_x_2800) ;  /* 0x0000290000017945 */ /* 0x000fe60003800000 */
[----:B------:R-:W-:-:S04]  /*d440*/  LEA.HI R21, R21, R152, RZ, 0x6 ;  /* 0x0000009815157211 */ /* 0x000fc800078f30ff */
[----:B------:R-:W-:-:S04]  /*d450*/  SHF.R.S32.HI R21, RZ, 0x6, R21 ;  /* 0x00000006ff157819 */ /* 0x000fc80000011415 */
[----:B------:R-:W-:-:S04]  /*d460*/  VIMNMX R213, R202, R21, !PT ;  /* 0x00000015cad57248 */ /* 0x000fc80007fe0100 */
[----:B------:R-:W-:-:S13]  /*d470*/  ISETP.GE.AND P3, PT, R12, R213, PT ;  /* 0x000000d50c00720c */ /* 0x000fda0003f66270 */
[----:B------:R-:W-:Y:S05]  /*d480*/  @!P3 BRA `(.L_x_2801) ;  /* 0x000000280028b947 */ /* 0x000fea0003800000 */
[----:B------:R-:W-:Y:S01]  /*d490*/  BSSY B0, `(.L_x_2802) ;  /* 0x0000286000007945 */ /* 0x000fe20003800000 */
.L_x_2821:
[----:B------:R-:W-:-:S05]  /*d4a0*/  VIADD R214, R18, 0x1 ;  /* 0x0000000112d67836 */ /* 0x000fca0000000000 */
[----:B------:R-:W-:-:S04]  /*d4b0*/  ISETP.NE.AND P3, PT, R214, 0x2, PT ;  /* 0x00000002d600780c */ /* 0x000fc80003f65270 */
[----:B------:R-:W-:Y:S02]  /*d4c0*/  SEL R20, RZ, 0x1, P3 ;  /* 0x00000001ff147807 */ /* 0x000fe40001800000 */
[----:B------:R-:W-:Y:S02]  /*d4d0*/  SEL R214, R214, RZ, P3 ;  /* 0x000000ffd6d67207 */ /* 0x000fe40001800000 */
[----:B------:R-:W-:Y:S01]  /*d4e0*/  LOP3.LUT R19, R19, R20, RZ, 0x3c, !PT ;  /* 0x0000001413137212 */ /* 0x000fe200078e3cff */
[----:B0-----:R-:W-:Y:S06]  /*d4f0*/  @!P0 BRA `(.L_x_2803) ;  /* 0x0000000000048947 */ /* 0x001fec0003800000 */
[----:B------:R-:W-:Y:S01]  /*d500*/  BPT.TRAP 0x1 ;  /* 0x000000040000795c */ /* 0x000fe20000300000 */
.L_x_2803:
[----:B------:R-:W-:Y:S01]  /*d510*/  IMAD R215, R214, 0x8, R2 ;  /* 0x00000008d6d77824 */ /* 0x000fe200078e0202 */
[----:B------:R-:W-:-:S04]  /*d520*/  SHF.L.U32 R216, R19, 0x1f, RZ ;  /* 0x0000001f13d87819 */ /* 0x000fc800000006ff */
[----:B------:R0:W1:Y:S01]  /*d530*/  SYNCS.PHASECHK.TRANS64.TRYWAIT P3, [R215+URZ+0x28c30], R216 ;  /* 0x028c30d8d70075a7 */ /* 0x000062000806017f */
[----:B------:R-:W-:Y:S05]  /*d540*/  @!P0 BRA `(.L_x_2804) ;  /* 0x0000000000048947 */ /* 0x000fea0003800000 */
[----:B------:R-:W-:Y:S01]  /*d550*/  BPT.TRAP 0x1 ;  /* 0x000000040000795c */ /* 0x000fe20000300000 */
.L_x_2804:
[----:B------:R-:W-:Y:S01]  /*d560*/  BSSY B2, `(.L_x_2805) ;  /* 0x0000006000027945 */ /* 0x000fe20003800000 */
[----:B------:R-:W-:Y:S02]  /*d570*/  IMAD R20, R214, 0x200, R13 ;  /* 0x00000200d6147824 */ /* 0x000fe400078e020d */
[----:B------:R-:W-:Y:S01]  /*d580*/  IMAD.MOV.U32 R21, RZ, RZ, 0x40000040 ;  /* 0x40000040ff157424 */ /* 0x000fe200078e00ff */
[----:B-1----:R-:W-:Y:S06]  /*d590*/  @P3 BRA `(.L_x_2806) ;  /* 0x0000000000083947 */ /* 0x002fec0003800000 */
[----:B------:R-:W1:Y:S02]  /*d5a0*/  SYNCS.PHASECHK.TRANS64.TRYWAIT P3, [R215+URZ+0x28c30], R216 ;  /* 0x028c30d8d70075a7 */ /* 0x000e64000806017f */
[----:B-1----:R-:W-:Y:S05]  /*d5b0*/  @!P3 BRA `(.L_x_2807) ;  /* 0x000001700078b947 */ /* 0x002fea0003800000 */
.L_x_2806:
[----:B------:R-:W-:Y:S05]  /*d5c0*/  BSYNC B2 ;  /* 0x0000000000027941 */ /* 0x000fea0003800000 */
.L_x_2805:
[C---:B------:R-:W-:Y:S01]  /*d5d0*/  R2UR UR6, R20.reuse ;  /* 0x00000000140672ca */ /* 0x040fe200000e0000 */
[----:B------:R-:W-:Y:S01]  /*d5e0*/  WARPGROUP.ARRIVE ;  /* 0x00000000000079c5 */ /* 0x000fe20000000000 */
[----:B------:R-:W-:Y:S01]  /*d5f0*/  R2UR UR7, R21 ;  /* 0x00000000150772ca */ /* 0x000fe200000e0000 */
[----:B------:R-:W-:Y:S01]  /*d600*/  VIADD R206, R20, 0x2 ;  /* 0x0000000214ce7836 */ /* 0x000fe20000000000 */
[----:B------:R-:W-:Y:S01]  /*d610*/  R2UR UR4, R4 ;  /* 0x00000000040472ca */ /* 0x000fe200000e0000 */
[----:B------:R-:W-:Y:S01]  /*d620*/  IMAD.MOV.U32 R207, RZ, RZ, 0x40000040 ;  /* 0x40000040ffcf7424 */ /* 0x000fe200078e00ff */
[----:B------:R-:W-:Y:S01]  /*d630*/  R2UR UR5, R5 ;  /* 0x00000000050572ca */ /* 0x000fe200000e0000 */
[----:B------:R-:W-:Y:S01]  /*d640*/  IMAD.MOV.U32 R21, RZ, RZ, 0x40000040 ;  /* 0x40000040ff157424 */ /* 0x000fe200078e00ff */
[----:B------:R-:W-:-:S06]  /*d650*/  UISETP.NE.AND UP0, UPT, UR48, URZ, UPT ;  /* 0x0000003f3000728c */ /* 0x000fcc000bf05270 */
[----:B------:R-:W-:-:S05]  /*d660*/  PLOP3.LUT P3, PT, PT, PT, UP0, 0x40, 0x0 ;  /* 0x000000000000781c */ /* 0x000fca0003f6e808 */
[----:B------:R-:W-:Y:S01]  /*d670*/  HGMMA.64x64x16.F32.BF16 R152, gdesc[UR4], RZ, !UPT, gsb0 ;  /* 0x00e00000049879f0 */ /* 0x000fe2000c0018ff */
        /* <DEDUP_REMOVED lines=12> */
[----:B------:R-:W-:Y:S02]  /*d740*/  R2UR UR7, R207 ;  /* 0x00000000cf0772ca */ /* 0x000fe400000e0000 */
[----:B------:R-:W-:Y:S02]  /*d750*/  R2UR UR4, R8 ;  /* 0x00000000080472ca */ /* 0x000fe400000e0000 */
[----:B------:R-:W-:Y:S01]  /*d760*/  R2UR UR5, R9 ;  /* 0x00000000090572ca */ /* 0x000fe200000e0000 */
[----:B------:R-:W-:Y:S02]  /*d770*/  WARPGROUP.DEPBAR.LE gsb0, 0x0 ;  /* 0x00008000000079c5 */ /* 0x000fe40000010000 */
[----:B------:R-:W-:-:S10]  /*d780*/  WARPGROUP.ARRIVE ;  /* 0x00000000000079c5 */ /* 0x000fd40000000000 */
[----:B------:R-:W-:Y:S01]  /*d790*/  HGMMA.64x64x16.F32.BF16 R152, gdesc[UR4], R152, gsb0 ;  /* 0x00e00000049879f0 */ /* 0x000fe20008001898 */
[----:B------:R-:W-:Y:S02]  /*d7a0*/  R2UR UR6, R20 ;  /* 0x00000000140672ca */ /* 0x000fe400000e0000 */
[----:B------:R-:W-:Y:S01]  /*d7b0*/  R2UR UR7, R21 ;  /* 0x00000000150772ca */ /* 0x000fe200000e0000 */
[----:B------:R-:W2:Y:S01]  /*d7c0*/  @P2 LDC R20, c[0x0][0x450] ;  /* 0x00011400ff142b82 */ /* 0x000ea20000000800 */
[----:B------:R-:W-:Y:S02]  /*d7d0*/  R2UR UR4, R6 ;  /* 0x00000000060472ca */ /* 0x000fe400000e0000 */
[----:B------:R-:W-:-:S05]  /*d7e0*/  R2UR UR5, R7 ;  /* 0x00000000070572ca */ /* 0x000fca00000e0000 */
[----:B------:R-:W3:Y:S02]  /*d7f0*/  @P2 LDC R21, c[0x0][0x44c] ;  /* 0x00011300ff152b82 */ /* 0x000ee40000000800 */
[----:B---3--:R-:W-:-:S05]  /*d800*/  @P2 IMAD.HI.U32 R21, R206, R21, RZ ;  /* 0x00000015ce152227 */ /* 0x008fca00078e00ff */
[----:B--2---:R-:W-:Y:S01]  /*d810*/  @P2 SHF.R.U32.HI R206, RZ, R20, R21 ;  /* 0x00000014ffce2219 */ /* 0x004fe20000011615 */
[----:B------:R-:W-:-:S04]  /*d820*/  @!P1 VIADD R20, R215, 0x28c40 ;  /* 0x00028c40d7149836 */ /* 0x000fc80000000000 */
[----:B------:R-:W2:Y:S01]  /*d830*/  SHFL.IDX PT, R234, R206, RZ, 0x1c1f ;  /* 0x001c1fffceea7589 */ /* 0x000ea200000e0000 */
[----:B------:R-:W-:Y:S01]  /*d840*/  @!P1 PRMT R20, RZ, 0x654, R20 ;  /* 0x00000654ff149816 */ /* 0x000fe20000000014 */
        /* <DEDUP_REMOVED lines=30> */
[----:B------:R-:W-:-:S02]  /*da30*/  IMAD.SHL.U32 R178, R12, 0x40, RZ ;  /* 0x000000400cb27824 */ /* 0x000fc400078e00ff */
[----:B------:R-:W-:Y:S01]  /*da40*/  FMUL.FTZ R152, R152, UR44 ;  /* 0x0000002c98987c20 */ /* 0x000fe20008410000 */
[----:B------:R-:W-:Y:S01]  /*da50*/  FMUL.FTZ R169, R169, UR44 ;  /* 0x0000002ca9a97c20 */ /* 0x000fe20008410000 */
[----:B------:R-:W-:Y:S01]  /*da60*/  FMUL.FTZ R177, R177, UR44 ;  /* 0x0000002cb1b17c20 */ /* 0x000fe20008410000 */
[----:B------:R-:W-:Y:S01]  /*da70*/  FMUL.FTZ R180, R181, UR44 ;  /* 0x0000002cb5b47c20 */ /* 0x000fe20008410000 */
[----:B------:R-:W-:Y:S01]  /*da80*/  FMUL.FTZ R175, R182, UR44 ;  /* 0x0000002cb6af7c20 */ /* 0x000fe20008410000 */
[----:B------:R-:W-:Y:S01]  /*da90*/  FMUL.FTZ R176, R183, UR44 ;  /* 0x0000002cb7b07c20 */ /* 0x000fe20008410000 */
[----:B------:R-:W-:Y:S01]  /*daa0*/  IADD3 R183, -R186, 0x1, -R178 ;  /* 0x00000001bab77810 */ /* 0x000fe20007ffe9b2 */
[----:B------:R-:W3:Y:S01]  /*dab0*/  MUFU.TANH R152, R152 ;  /* 0x0000009800987308 */ /* 0x000ee20000002400 */
[----:B------:R4:W-:Y:S02]  /*dac0*/  @!P1 SYNCS.ARRIVE.TRANS64.RED.A1T0 RZ, [R20+URZ], RZ ;  /* 0x000000ff14ff99a7 */ /* 0x0009e4000810043f */
[----:B------:R-:W-:-:S05]  /*dad0*/  IADD3 R183, -R22, R183, R23 ;  /* 0x000000b716b77210 */ /* 0x000fca0007ffe117 */
[----:B------:R-:W0:Y:S01]  /*dae0*/  MUFU.TANH R207, R207 ;  /* 0x000000cf00cf7308 */ /* 0x000e220000002400 */
[C---:B------:R-:W-:Y:S02]  /*daf0*/  VIADD R233, R183.reuse, UR41 ;  /* 0x00000029b7e97c36 */ /* 0x040fe40008000000 */
[----:B------:R-:W-:Y:S02]  /*db00*/  VIADD R183, R183, UR45 ;  /* 0x0000002db7b77c36 */ /* 0x000fe40008000000 */
[C---:B--2---:R-:W-:Y:S02]  /*db10*/  IMAD.IADD R182, R234.reuse, 0x1, R233 ;  /* 0x00000001eab67824 */ /* 0x044fe400078e02e9 */
        /* <DEDUP_REMOVED lines=31> */
[----:B--234-:R-:W-:Y:S05]  /*dd10*/  @P3 BRA `(.L_x_2808) ;  /* 0x0000000000583947 */ /* 0x01cfea0003800000 */
[----:B------:R-:W-:Y:S01]  /*dd20*/  IADD3 R234, -R22, R23, R234 ;  /* 0x0000001716ea7210 */ /* 0x000fe20007ffe1ea */
[----:B------:R-:W-:Y:S03]  /*dd30*/  BSSY B2, `(.L_x_2809) ;  /* 0x0000010000027945 */ /* 0x000fe60003800000 */
        /* <DEDUP_REMOVED lines=10> */
.L_x_2810:
[----:B------:R-:W-:-:S05]  /*dde0*/  IMAD.U32 R235, RZ, RZ, UR40 ;  /* 0x00000028ffeb7e24 */ /* 0x000fca000f8e00ff */
[----:B------:R-:W-:-:S13]  /*ddf0*/  ISETP.NE.AND P3, PT, R235, 0x1, PT ;  /* 0x00000001eb00780c */ /* 0x000fda0003f65270 */
[----:B------:R-:W2:Y:S02]  /*de00*/  @P3 LDC.64 R20, c[0x0][0x9e8] ;  /* 0x00027a00ff143b82 */ /* 0x000ea40000000a00 */
[----:B--2---:R-:W-:-:S05]  /*de10*/  @P3 IMAD.HI.U32 R20, R234, R20, RZ ;  /* 0x00000014ea143227 */ /* 0x004fca00078e00ff */
[----:B------:R-:W-:-:S07]  /*de20*/  @P3 SHF.R.U32.HI R234, RZ, R21, R20 ;  /* 0x00000015ffea3219 */ /* 0x000fce0000011614 */
.L_x_2811:
[----:B------:R-:W-:Y:S05]  /*de30*/  BSYNC B2 ;  /* 0x0000000000027941 */ /* 0x000fea0003800000 */
.L_x_2809:
[----:B------:R-:W-:-:S04]  /*de40*/  IMAD R234, R234, R235, -R178 ;  /* 0x000000ebeaea7224 */ /* 0x000fc800078e0ab2 */
[----:B------:R-:W-:-:S05]  /*de50*/  IMAD.IADD R234, R234, 0x1, -R186 ;  /* 0x00000001eaea7824 */ /* 0x000fca00078e0aba */
[----:B------:R-:W-:Y:S02]  /*de60*/  VIMNMX R181, R181, R234, !PT ;  /* 0x000000eab5b57248 */ /* 0x000fe40007fe0100 */
[----:B------:R-:W-:-:S07]  /*de70*/  VIADDMNMX R182, R234, R235, R182, PT ;  /* 0x000000ebeab67246 */ /* 0x000fce00038001b6 */
.L_x_2808:
[----:B------:R-:W-:Y:S01]  /*de80*/  ISETP.GT.AND P3, PT, R12, -0x1, PT ;  /* 0xffffffff0c00780c */ /* 0x000fe20003f64270 */
[----:B------:R-:W2:Y:S01]  /*de90*/  SHFL.IDX PT, R206, R206, 0x1, 0x1c1f ;  /* 0x003c1f00cece7f89 */ /* 0x000ea200000e0000 */
[----:B------:R-:W-:Y:S02]  /*dea0*/  UISETP.NE.AND UP0, UPT, UR48, URZ, UPT ;  /* 0x0000003f3000728c */ /* 0x000fe4000bf05270 */
[C---:B------:R-:W-:Y:S02]  /*deb0*/  ISETP.GT.AND P4, PT, R181.reuse, RZ, P3 ;  /* 0x000000ffb500720c */ /* 0x040fe40001f84270 */
[C---:B------:R-:W-:Y:S02]  /*dec0*/  ISETP.GT.AND P6, PT, R181.reuse, 0x8, P3 ;  /* 0x00000008b500780c */ /* 0x040fe40001fc4270 */
[----:B------:R-:W-:Y:S02]  /*ded0*/  ISETP.LT.OR P5, PT, R182, 0x1, P4 ;  /* 0x00000001b600780c */ /* 0x000fe400027a1670 */
[----:B------:R-:W-:-:S02]  /*dee0*/  ISETP.GT.AND P4, PT, R181, 0x1, P3 ;  /* 0x00000001b500780c */ /* 0x000fc40001f84270 */
[----:B------:R-:W-:Y:S02]  /*def0*/  FSEL R152, R152, -INF , !P5 ;  /* 0xff80000098987808 */ /* 0x000fe40006800000 */
[C---:B------:R-:W-:Y:S02]  /*df00*/  ISETP.LT.OR P4, PT, R182.reuse, 0x2, P4 ;  /* 0x00000002b600780c */ /* 0x040fe40002781670 */
[----:B------:R-:W-:Y:S02]  /*df10*/  ISETP.GT.AND P5, PT, R181, 0x9, P3 ;  /* 0x00000009b500780c */ /* 0x000fe40001fa4270 */
[----:B0-----:R-:W-:Y:S02]  /*df20*/  FSEL R207, R207, -INF , !P4 ;  /* 0xff800000cfcf7808 */ /* 0x001fe40006000000 */
[----:B------:R-:W-:Y:S02]  /*df30*/  ISETP.GT.AND P4, PT, R181, 0x10, P3 ;  /* 0x00000010b500780c */ /* 0x000fe40001f84270 */
[----:B------:R-:W-:-:S02]  /*df40*/  ISETP.LT.OR P6, PT, R182, 0x9, P6 ;  /* 0x00000009b600780c */ /* 0x000fc400037c1670 */
[C---:B------:R-:W-:Y:S01]  /*df50*/  ISETP.LT.OR P4, PT, R182.reuse, 0x11, P4 ;  /* 0x00000011b600780c */ /* 0x040fe20002781670 */
[--C-:B--2---:R-:W-:Y:S01]  /*df60*/  IMAD.IADD R233, R233, 0x1, R206.reuse ;  /* 0x00000001e9e97824 */ /* 0x104fe200078e02ce */
[----:B------:R-:W-:Y:S01]  /*df70*/  ISETP.LT.OR P5, PT, R182, 0xa, P5 ;  /* 0x0000000ab600780c */ /* 0x000fe20002fa1670 */
[----:B------:R-:W-:Y:S01]  /*df80*/  IMAD.IADD R183, R183, 0x1, R206 ;  /* 0x00000001b7b77824 */ /* 0x000fe200078e02ce */
[----:B------:R-:W-:Y:S02]  /*df90*/  FSEL R159, R159, -INF , !P4 ;  /* 0xff8000009f9f7808 */ /* 0x000fe40006000000 */
[----:B------:R-:W-:Y:S02]  /*dfa0*/  ISETP.GT.AND P4, PT, R181, 0x19, P3 ;  /* 0x00000019b500780c */ /* 0x000fe40001f84270 */
[----:B------:R-:W-:Y:S02]  /*dfb0*/  FSEL R230, R230, -INF , !P6 ;  /* 0xff800000e6e67808 */ /* 0x000fe40007000000 */
[----:B------:R-:W-:-:S02]  /*dfc0*/  ISETP.LT.OR P4, PT, R182, 0x1a, P4 ;  /* 0x0000001ab600780c */ /* 0x000fc40002781670 */
[----:B------:R-:W-:Y:S02]  /*dfd0*/  FSEL R231, R231, -INF , !P5 ;  /* 0xff800000e7e77808 */ /* 0x000fe40006800000 */
[C---:B------:R-:W-:Y:S02]  /*dfe0*/  ISETP.GT.AND P6, PT, R181.reuse, 0x11, P3 ;  /* 0x00000011b500780c */ /* 0x040fe40001fc4270 */
[C---:B------:R-:W-:Y:S02]  /*dff0*/  ISETP.GT.AND P5, PT, R181.reuse, 0x18, P3 ;  /* 0x00000018b500780c */ /* 0x040fe40001fa4270 */
[----:B------:R-:W-:Y:S02]  /*e000*/  FSEL R164, R164, -INF , !P4 ;  /* 0xff800000a4a47808 */ /* 0x000fe40006000000 */
[----:B------:R-:W-:Y:S02]  /*e010*/  ISETP.GT.AND P4, PT, R181, 0x28, P3 ;  /* 0x00000028b500780c */ /* 0x000fe40001f84270 */
[----:B------:R-:W-:-:S02]  /*e020*/  ISETP.LT.OR P6, PT, R182, 0x12, P6 ;  /* 0x00000012b600780c */ /* 0x000fc400037c1670 */
[C---:B------:R-:W-:Y:S02]  /*e030*/  ISETP.LT.OR P5, PT, R182.reuse, 0x19, P5 ;  /* 0x00000019b600780c */ /* 0x040fe40002fa1670 */
[----:B------:R-:W-:Y:S02]  /*e040*/  ISETP.LT.OR P4, PT, R182, 0x29, P4 ;  /* 0x00000029b600780c */ /* 0x000fe40002781670 */
[----:B------:R-:W-:Y:S02]  /*e050*/  FSEL R232, R232, -INF , !P6 ;  /* 0xff800000e8e87808 */ /* 0x000fe40007000000 */
[----:B------:R-:W-:Y:S02]  /*e060*/  FSEL R163, R163, -INF , !P5 ;  /* 0xff800000a3a37808 */ /* 0x000fe40006800000 */
[C---:B------:R-:W-:Y:S02]  /*e070*/  ISETP.GT.AND P6, PT, R181.reuse, 0x20, P3 ;  /* 0x00000020b500780c */ /* 0x040fe40001fc4270 */
[----:B------:R-:W-:-:S02]  /*e080*/  ISETP.GT.AND P5, PT, R181, 0x21, P3 ;  /* 0x00000021b500780c */ /* 0x000fc40001fa4270 */
[----:B------:R-:W-:Y:S02]  /*e090*/  FSEL R171, R171, -INF , !P4 ;  /* 0xff800000abab7808 */ /* 0x000fe40006000000 */
[----:B------:R-:W-:Y:S02]  /*e0a0*/  ISETP.GT.AND P4, PT, R181, 0x31, P3 ;  /* 0x00000031b500780c */ /* 0x000fe40001f84270 */
[C---:B------:R-:W-:Y:S02]  /*e0b0*/  ISETP.LT.OR P6, PT, R182.reuse, 0x21, P6 ;  /* 0x00000021b600780c */ /* 0x040fe400037c1670 */
[C---:B------:R-:W-:Y:S02]  /*e0c0*/  ISETP.LT.OR P5, PT, R182.reuse, 0x22, P5 ;  /* 0x00000022b600780c */ /* 0x040fe40002fa1670 */
[----:B------:R-:W-:Y:S02]  /*e0d0*/  ISETP.LT.OR P4, PT, R182, 0x32, P4 ;  /* 0x00000032b600780c */ /* 0x000fe40002781670 */
[----:B------:R-:W-:-:S02]  /*e0e0*/  FSEL R166, R166, -INF , !P6 ;  /* 0xff800000a6a67808 */ /* 0x000fc40007000000 */
[----:B------:R-:W-:Y:S02]  /*e0f0*/  FSEL R169, R169, -INF , !P5 ;  /* 0xff800000a9a97808 */ /* 0x000fe40006800000 */
[C---:B------:R-:W-:Y:S02]  /*e100*/  ISETP.GT.AND P6, PT, R181.reuse, 0x29, P3 ;  /* 0x00000029b500780c */ /* 0x040fe40001fc4270 */
[----:B------:R-:W-:Y:S02]  /*e110*/  ISETP.GT.AND P5, PT, R181, 0x30, P3 ;  /* 0x00000030b500780c */ /* 0x000fe40001fa4270 */
[----:B------:R-:W-:Y:S02]  /*e120*/  FSEL R177, R177, -INF , !P4 ;  /* 0xff800000b1b17808 */ /* 0x000fe40006000000 */
[----:B------:R-:W-:Y:S02]  /*e130*/  PLOP3.LUT P4, PT, PT, PT, UP0, 0x40, 0x0 ;  /* 0x000000000000781c */ /* 0x000fe40003f8e808 */
[----:B------:R-:W-:-:S02]  /*e140*/  ISETP.LT.OR P6, PT, R182, 0x2a, P6 ;  /* 0x0000002ab600780c */ /* 0x000fc400037c1670 */
[----:B------:R-:W-:Y:S02]  /*e150*/  ISETP.LT.OR P5, PT, R182, 0x31, P5 ;  /* 0x00000031b600780c */ /* 0x000fe40002fa1670 */
[----:B------:R-:W-:Y:S02]  /*e160*/  FSEL R172, R172, -INF , !P6 ;  /* 0xff800000acac7808 */ /* 0x000fe40007000000 */
[----:B------:R-:W-:Y:S02]  /*e170*/  FSEL R174, R174, -INF , !P5 ;  /* 0xff800000aeae7808 */ /* 0x000fe40006800000 */
[C---:B------:R-:W-:Y:S02]  /*e180*/  ISETP.GT.AND P6, PT, R181.reuse, 0x38, P3 ;  /* 0x00000038b500780c */ /* 0x040fe40001fc4270 */
[----:B------:R-:W-:Y:S02]  /*e190*/  ISETP.GT.AND P5, PT, R181, 0x39, P3 ;  /* 0x00000039b500780c */ /* 0x000fe40001fa4270 */
[----:B------:R-:W-:-:S02]  /*e1a0*/  ISETP.LT.OR P6, PT, R182, 0x39, P6 ;  /* 0x00000039b600780c */ /* 0x000fc400037c1670 */
[----:B------:R-:W-:Y:S02]  /*e1b0*/  ISETP.LT.OR P5, PT, R182, 0x3a, P5 ;  /* 0x0000003ab600780c */ /* 0x000fe40002fa1670 */
[----:B------:R-:W-:Y:S02]  /*e1c0*/  FSEL R179, R179, -INF , !P6 ;  /* 0xff800000b3b37808 */ /* 0x000fe40007000000 */
[----:B------:R-:W-:Y:S01]  /*e1d0*/  FSEL R180, R180, -INF , !P5 ;  /* 0xff800000b4b47808 */ /* 0x000fe20006800000 */
[----:B------:R-:W-:Y:S08]  /*e1e0*/  @P4 BRA `(.L_x_2812) ;  /* 0x0000000000584947 */ /* 0x000ff00003800000 */
[----:B------:R-:W-:Y:S01]  /*e1f0*/  IADD3 R206, -R22, R23, R206 ;  /* 0x0000001716ce7210 */ /* 0x000fe20007ffe1ce */
[----:B------:R-:W-:Y:S03]  /*e200*/  BSSY B2, `(.L_x_2813) ;  /* 0x0000010000027945 */ /* 0x000fe60003800000 */
        /* <DEDUP_REMOVED lines=10> */
.L_x_2814:
[----:B------:R-:W-:-:S05]  /*e2b0*/  IMAD.U32 R181, RZ, RZ, UR40 ;  /* 0x00000028ffb57e24 */ /* 0x000fca000f8e00ff */
[----:B------:R-:W-:-:S13]  /*e2c0*/  ISETP.NE.AND P4, PT, R181, 0x1, PT ;  /* 0x00000001b500780c */ /* 0x000fda0003f85270 */
[----:B------:R-:W0:Y:S02]  /*e2d0*/  @P4 LDC.64 R20, c[0x0][0x9e8] ;  /* 0x00027a00ff144b82 */ /* 0x000e240000000a00 */
[----:B0-----:R-:W-:-:S05]  /*e2e0*/  @P4 IMAD.HI.U32 R20, R206, R20, RZ ;  /* 0x00000014ce144227 */ /* 0x001fca00078e00ff */
[----:B------:R-:W-:-:S07]  /*e2f0*/  @P4 SHF.R.U32.HI R206, RZ, R21, R20 ;  /* 0x00000015ffce4219 */ /* 0x000fce0000011614 */
.L_x_2815:
[----:B------:R-:W-:Y:S05]  /*e300*/  BSYNC B2 ;  /* 0x0000000000027941 */ /* 0x000fea0003800000 */
.L_x_2813:
[----:B------:R-:W-:-:S04]  /*e310*/  IMAD R178, R206, R181, -R178 ;  /* 0x000000b5ceb27224 */ /* 0x000fc800078e0ab2 */
[----:B------:R-:W-:-:S05]  /*e320*/  IMAD.IADD R178, R178, 0x1, -R186 ;  /* 0x00000001b2b27824 */ /* 0x000fca00078e0aba */
[----:B------:R-:W-:Y:S02]  /*e330*/  VIMNMX R183, R183, R178, !PT ;  /* 0x000000b2b7b77248 */ /* 0x000fe40007fe0100 */
[----:B------:R-:W-:-:S07]  /*e340*/  VIADDMNMX R233, R178, R181, R233, PT ;  /* 0x000000b5b2e97246 */ /* 0x000fce00038001e9 */
.L_x_2812:
        /* <DEDUP_REMOVED lines=19> */
[----:B------:R-:W-:Y:S02]  /*e480*/  ISETP.GT.AND P6, PT, R183, RZ, P3 ;  /* 0x000000ffb700720c */ /* 0x000fe40001fc4270 */
        /* <DEDUP_REMOVED lines=9> */
[----:B------:R-:W-:-:S02]  /*e520*/  FSEL R154, R154, -INF , !P5 ;  /* 0xff8000009a9a7808 */ /* 0x000fc40006800000 */
[----:B------:R-:W-:Y:S02]  /*e530*/  FMNMX.FTZ R20, R180, R20, !PT ;  /* 0x00000014b4147209 */ /* 0x000fe40007810000 */
[C---:B------:R-:W-:Y:S02]  /*e540*/  ISETP.GT.AND P5, PT, R183.reuse, 0x10, P3 ;  /* 0x00000010b700780c */ /* 0x040fe40001fa4270 */
[----:B------:R-:W-:Y:S01]  /*e550*/  ISETP.GT.AND P6, PT, R183, 0x38, P3 ;  /* 0x00000038b700780c */ /* 0x000fe20001fc4270 */
[----:B------:R-:W0:Y:S01]  /*e560*/  SHFL.BFLY PT, R21, R20, 0x2, 0x1f ;  /* 0x0c401f0014157f89 */ /* 0x000e2200000e0000 */
[C---:B------:R-:W-:Y:S02]  /*e570*/  ISETP.LT.OR P5, PT, R233.reuse, 0x11, P5 ;  /* 0x00000011e900780c */ /* 0x040fe40002fa1670 */
[----:B------:R-:W-:Y:S02]  /*e580*/  ISETP.LT.OR P6, PT, R233, 0x39, P6 ;  /* 0x00000039e900780c */ /* 0x000fe400037c1670 */
[----:B------:R-:W-:-:S02]  /*e590*/  FSEL R157, R157, -INF , !P5 ;  /* 0xff8000009d9d7808 */ /* 0x000fc40006800000 */
[----:B------:R-:W-:Y:S02]  /*e5a0*/  ISETP.GT.AND P5, PT, R183, 0x19, P3 ;  /* 0x00000019b700780c */ /* 0x000fe40001fa4270 */
[----:B------:R-:W-:Y:S02]  /*e5b0*/  FSEL R175, R175, -INF , !P6 ;  /* 0xff800000afaf7808 */ /* 0x000fe40007000000 */
[----:B------:R-:W-:-:S04]  /*e5c0*/  ISETP.LT.OR P5, PT, R233, 0x1a, P5 ;  /* 0x0000001ae900780c */ /* 0x000fc80002fa1670 */
[----:B------:R-:W-:Y:S02]  /*e5d0*/  FSEL R161, R161, -INF , !P5 ;  /* 0xff800000a1a17808 */ /* 0x000fe40006800000 */
[----:B------:R-:W-:-:S04]  /*e5e0*/  ISETP.GT.AND P5, PT, R183, 0x28, P3 ;  /* 0x00000028b700780c */ /* 0x000fc80001fa4270 */
[----:B------:R-:W-:Y:S02]  /*e5f0*/  ISETP.LT.OR P5, PT, R233, 0x29, P5 ;  /* 0x00000029e900780c */ /* 0x000fe40002fa1670 */
[----:B0-----:R-:W-:Y:S02]  /*e600*/  FMNMX.FTZ R21, R20, R21, !PT ;  /* 0x0000001514157209 */ /* 0x001fe40007810000 */
[----:B------:R-:W-:Y:S02]  /*e610*/  FSEL R167, R167, -INF , !P5 ;  /* 0xff800000a7a77808 */ /* 0x000fe40006800000 */
[----:B------:R-:W-:Y:S01]  /*e620*/  ISETP.GT.AND P5, PT, R183, 0x30, P3 ;  /* 0x00000030b700780c */ /* 0x000fe20001fa4270 */
[----:B------:R-:W0:Y:S03]  /*e630*/  SHFL.BFLY PT, R20, R21, 0x1, 0x1f ;  /* 0x0c201f0015147f89 */ /* 0x000e2600000e0000 */
[----:B------:R-:W-:-:S04]  /*e640*/  ISETP.LT.OR P5, PT, R233, 0x31, P5 ;  /* 0x00000031e900780c */ /* 0x000fc80002fa1670 */
[----:B------:R-:W-:Y:S02]  /*e650*/  FSEL R170, R170, -INF , !P5 ;  /* 0xff800000aaaa7808 */ /* 0x000fe40006800000 */
[----:B0-----:R-:W-:Y:S01]  /*e660*/  FMNMX.FTZ R21, R21, R20, !PT ;  /* 0x0000001415157209 */ /* 0x001fe20007810000 */
[----:B------:R-:W-:-:S03]  /*e670*/  IMAD.U32 R20, RZ, RZ, UR39 ;  /* 0x00000027ff147e24 */ /* 0x000fc6000f8e00ff */
[----:B------:R-:W-:-:S04]  /*e680*/  FSETP.NEU.FTZ.AND P4, PT, R21, -INF , PT ;  /* 0xff8000001500780b */ /* 0x000fc80003f9d000 */
[----:B------:R-:W-:-:S05]  /*e690*/  FSEL R178, R21, RZ, P4 ;  /* 0x000000ff15b27208 */ /* 0x000fca0002000000 */
[----:B------:R-:W-:Y:S01]  /*e6a0*/  FADD.FTZ R178, -R178, R14 ;  /* 0x0000000eb2b27221 */ /* 0x000fe20000010100 */
[----:B------:R-:W-:-:S05]  /*e6b0*/  FMUL.FTZ R14, R21, R20 ;  /* 0x00000014150e7220 */ /* 0x000fca0000410000 */
[----:B------:R-:W-:Y:S02]  /*e6c0*/  FSEL R14, R14, RZ, P4 ;  /* 0x000000ff0e0e7208 */ /* 0x000fe40002000000 */
[----:B------:R-:W-:-:S03]  /*e6d0*/  ISETP.GT.AND P4, PT, R183, 0x8, P3 ;  /* 0x00000008b700780c */ /* 0x000fc60001f84270 */
[-CC-:B------:R-:W-:Y:S01]  /*e6e0*/  FFMA.FTZ R152, R152, R20.reuse, -R14.reuse ;  /* 0x0000001498987223 */ /* 0x180fe2000001080e */
[----:B------:R-:W-:Y:S01]  /*e6f0*/  ISETP.LT.OR P4, PT, R233, 0x9, P4 ;  /* 0x00000009e900780c */ /* 0x000fe20002781670 */
[-CC-:B------:R-:W-:Y:S01]  /*e700*/  FFMA.FTZ R207, R207, R20.reuse, -R14.reuse ;  /* 0x00000014cfcf7223 */ /* 0x180fe2000001080e */
[-CC-:B------:R-:W-:Y:S01]  /*e710*/  FFMA.FTZ R230, R230, R20.reuse, -R14.reuse ;  /* 0x00000014e6e67223 */ /* 0x180fe2000001080e */
[-CC-:B------:R-:W-:Y:S01]  /*e720*/  FFMA.FTZ R231, R231, R20.reuse, -R14.reuse ;  /* 0x00000014e7e77223 */ /* 0x180fe2000001080e */
[----:B------:R-:W-:Y:S01]  /*e730*/  FSEL R155, R155, -INF , !P4 ;  /* 0xff8000009b9b7808 */ /* 0x000fe20006000000 */
[-CC-:B------:R-:W-:Y:S01]  /*e740*/  FFMA.FTZ R159, R159, R20.reuse, -R14.reuse ;  /* 0x000000149f9f7223 */ /* 0x180fe2000001080e */
[----:B------:R-:W-:Y:S01]  /*e750*/  ISETP.GT.AND P4, PT, R183, 0x11, P3 ;  /* 0x00000011b700780c */ /* 0x000fe20001f84270 */
[-CC-:B------:R-:W-:Y:S01]  /*e760*/  FFMA.FTZ R232, R232, R20.reuse, -R14.reuse ;  /* 0x00000014e8e87223 */ /* 0x180fe2000001080e */
[-CC-:B------:R-:W-:Y:S01]  /*e770*/  FFMA.FTZ R163, R163, R20.reuse, -R14.reuse ;  /* 0x00000014a3a37223 */ /* 0x180fe2000001080e */
        /* <DEDUP_REMOVED lines=12> */
[-C--:B------:R-:W-:Y:S01]  /*e840*/  FFMA.FTZ R180, R180, R20.reuse, -R14 ;  /* 0x00000014b4b47223 */ /* 0x080fe2000001080e */
[----:B------:R-:W-:Y:S01]  /*e850*/  FMUL.FTZ R14, R178, R20 ;  /* 0x00000014b20e7220 */ /* 0x000fe20000410000 */
[----:B------:R-:W-:Y:S01]  /*e860*/  MUFU.EX2 R152, R152 ;  /* 0x0000009800987308 */ /* 0x000fe20000000800 */
[----:B------:R-:W-:-:S02]  /*e870*/  FSEL R162, R162, -INF , !P4 ;  /* 0xff800000a2a27808 */ /* 0x000fc40006000000 */
[----:B------:R-:W-:-:S04]  /*e880*/  ISETP.GT.AND P4, PT, R183, 0x29, P3 ;  /* 0x00000029b700780c */ /* 0x000fc80001f84270 */
[----:B------:R-:W-:Y:S01]  /*e890*/  ISETP.LT.OR P4, PT, R233, 0x2a, P4 ;  /* 0x0000002ae900780c */ /* 0x000fe20002781670 */
[----:B------:R-:W0:Y:S03]  /*e8a0*/  MUFU.EX2 R14, R14 ;  /* 0x0000000e000e7308 */ /* 0x000e260000000800 */
[----:B------:R-:W-:Y:S02]  /*e8b0*/  FSEL R178, R168, -INF , !P4 ;  /* 0xff800000a8b27808 */ /* 0x000fe40006000000 */
[----:B------:R-:W-:Y:S02]  /*e8c0*/  FMNMX.FTZ R168, R153, R15, !PT ;  /* 0x0000000f99a87209 */ /* 0x000fe40007810000 */
[----:B------:R-:W-:Y:S01]  /*e8d0*/  ISETP.GT.AND P4, PT, R183, 0x31, P3 ;  /* 0x00000031b700780c */ /* 0x000fe20001f84270 */
[----:B------:R-:W2:Y:S01]  /*e8e0*/  MUFU.EX2 R207, R207 ;  /* 0x000000cf00cf7308 */ /* 0x000ea20000000800 */
[----:B------:R-:W-:-:S02]  /*e8f0*/  FMNMX.FTZ R168, R154, R168, !PT ;  /* 0x000000a89aa87209 */ /* 0x000fc40007810000 */
[----:B------:R-:W-:Y:S02]  /*e900*/  ISETP.LT.OR P4, PT, R233, 0x32, P4 ;  /* 0x00000032e900780c */ /* 0x000fe40002781670 */
[----:B------:R-:W-:Y:S02]  /*e910*/  FMNMX.FTZ R168, R155, R168, !PT ;  /* 0x000000a89ba87209 */ /* 0x000fe40007810000 */
[----:B------:R-:W-:Y:S01]  /*e920*/  ISETP.GT.AND P3, PT, R183, 0x39, P3 ;  /* 0x00000039b700780c */ /* 0x000fe20001f64270 */
[----:B------:R-:W3:Y:S01]  /*e930*/  MUFU.EX2 R230, R230 ;  /* 0x000000e600e67308 */ /* 0x000ee20000000800 */
[----:B------:R-:W-:Y:S01]  /*e940*/  FMNMX.FTZ R168, R156, R168, !PT ;  /* 0x000000a89ca87209 */ /* 0x000fe20007810000 */
[----:B0-----:R-:W-:Y:S01]  /*e950*/  FFMA.FTZ R0, R14, R0, R152 ;  /* 0x000000000e007223 */ /* 0x001fe20000010098 */
[----:B------:R-:W-:Y:S01]  /*e960*/  FSEL R173, R173, -INF , !P4 ;  /* 0xff800000adad7808 */ /* 0x000fe20006000000 */
[----:B------:R-:W-:Y:S01]  /*e970*/  FMUL.FTZ R24, R24, R14 ;  /* 0x0000000e18187220 */ /* 0x000fe20000410000 */
[----:B------:R-:W-:Y:S01]  /*e980*/  FMNMX.FTZ R168, R157, R168, !PT ;  /* 0x000000a89da87209 */ /* 0x000fe20007810000 */
[----:B------:R-:W-:Y:S01]  /*e990*/  FMUL.FTZ R25, R25, R14 ;  /* 0x0000000e19197220 */ /* 0x000fe20000410000 */
[----:B------:R-:W-:Y:S01]  /*e9a0*/  ISETP.LT.OR P3, PT, R233, 0x3a, P3 ;  /* 0x0000003ae900780c */ /* 0x000fe20001f61670 */
[----:B------:R-:W0:Y:S01]  /*e9b0*/  MUFU.EX2 R231, R231 ;  /* 0x000000e700e77308 */ /* 0x000e220000000800 */
[----:B------:R-:W-:Y:S01]  /*e9c0*/  FMNMX.FTZ R168, R158, R168, !PT ;  /* 0x000000a89ea87209 */ /* 0x000fe20007810000 */
[----:B--2---:R-:W-:Y:S01]  /*e9d0*/  FADD.FTZ R0, R207, R0 ;  /* 0x00000000cf007221 */ /* 0x004fe20000010000 */
[----:B------:R-:W-:Y:S01]  /*e9e0*/  FSEL R176, R176, -INF , !P3 ;  /* 0xff800000b0b07808 */ /* 0x000fe20005800000 */
[----:B------:R-:W-:Y:S01]  /*e9f0*/  FMUL.FTZ R28, R28, R14 ;  /* 0x0000000e1c1c7220 */ /* 0x000fe20000410000 */
[----:B------:R-:W-:Y:S01]  /*ea00*/  FMNMX.FTZ R168, R160, R168, !PT ;  /* 0x000000a8a0a87209 */ /* 0x000fe20007810000 */
[----:B------:R-:W-:Y:S01]  /*ea10*/  FMUL.FTZ R29, R29, R14 ;  /* 0x0000000e1d1d7220 */ /* 0x000fe20000410000 */
[----:B------:R-:W-:Y:S01]  /*ea20*/  ISETP.NE.AND P3, PT, R194, RZ, PT ;  /* 0x000000ffc200720c */ /* 0x000fe20003f65270 */
[----:B------:R-:W2:Y:S01]  /*ea30*/  MUFU.EX2 R159, R159 ;  /* 0x0000009f009f7308 */ /* 0x000ea20000000800 */
[----:B------:R-:W-:Y:S01]  /*ea40*/  FMNMX.FTZ R168, R161, R168, !PT ;  /* 0x000000a8a1a87209 */ /* 0x000fe20007810000 */
[----:B---3--:R-:W-:Y:S01]  /*ea50*/  FADD.FTZ R0, R230, R0 ;  /* 0x00000000e6007221 */ /* 0x008fe20000010000 */
[----:B------:R-:W-:Y:S01]  /*ea60*/  F2FP.BF16.F32.PACK_AB R152, R207, R152 ;  /* 0x00000098cf98723e */ /* 0x000fe200000010ff */
[----:B------:R-:W-:Y:S01]  /*ea70*/  FMUL.FTZ R32, R32, R14 ;  /* 0x0000000e20207220 */ /* 0x000fe20000410000 */
[----:B------:R-:W-:Y:S01]  /*ea80*/  FMNMX.FTZ R168, R162, R168, !PT ;  /* 0x000000a8a2a87209 */ /* 0x000fe20007810000 */
[-C--:B------:R-:W-:Y:S01]  /*ea90*/  FMUL.FTZ R33, R33, R14.reuse ;  /* 0x0000000e21217220 */ /* 0x080fe20000410000 */
[----:B------:R-:W-:Y:S01]  /*eaa0*/  FMUL.FTZ R36, R36, R14 ;  /* 0x0000000e24247220 */ /* 0x000fe20000410000 */
[----:B------:R-:W3:Y:S01]  /*eab0*/  MUFU.EX2 R232, R232 ;  /* 0x000000e800e87308 */ /* 0x000ee20000000800 */
[----:B------:R-:W-:Y:S01]  /*eac0*/  FMNMX.FTZ R168, R165, R168, !PT ;  /* 0x000000a8a5a87209 */ /* 0x000fe20007810000 */
[----:B0-----:R-:W-:Y:S01]  /*ead0*/  FADD.FTZ R0, R231, R0 ;  /* 0x00000000e7007221 */ /* 0x001fe20000010000 */
[----:B------:R-:W-:Y:S01]  /*eae0*/  FMUL.FTZ R37, R37, R14 ;  /* 0x0000000e25257220 */ /* 0x000fe20000410000 */
[----:B------:R-:W-:Y:S01]  /*eaf0*/  @!P3 IMAD R18, R18, 0x40, R191 ;  /* 0x000000401212b824 */ /* 0x000fe200078e02bf */
[----:B------:R-:W-:Y:S01]  /*eb00*/  FMNMX.FTZ R168, R167, R168, !PT ;  /* 0x000000a8a7a87209 */ /* 0x000fe20007810000 */
[-C--:B------:R-:W-:Y:S01]  /*eb10*/  FMUL.FTZ R40, R40, R14.reuse ;  /* 0x0000000e28287220 */ /* 0x080fe20000410000 */
[----:B------:R-:W-:Y:S01]  /*eb20*/  FMUL.FTZ R41, R41, R14 ;  /* 0x0000000e29297220 */ /* 0x000fe20000410000 */
[----:B------:R-:W-:Y:S01]  /*eb30*/  @!P3 IMAD R18, R18, 0x4, R2 ;  /* 0x000000041212b824 */ /* 0x000fe200078e0202 */
[----:B------:R-:W-:Y:S01]  /*eb40*/  FMNMX.FTZ R168, R178, R168, !PT ;  /* 0x000000a8b2a87209 */ /* 0x000fe20007810000 */
[----:B------:R-:W0:Y:S01]  /*eb50*/  MUFU.EX2 R163, R163 ;  /* 0x000000a300a37308 */ /* 0x000e220000000800 */
[----:B--2---:R-:W-:Y:S01]  /*eb60*/  FADD.FTZ R0, R159, R0 ;  /* 0x000000009f007221 */ /* 0x004fe20000010000 */
[----:B------:R-:W-:Y:S01]  /*eb70*/  FMUL.FTZ R44, R44, R14 ;  /* 0x0000000e2c2c7220 */ /* 0x000fe20000410000 */
[----:B------:R-:W-:Y:S01]  /*eb80*/  FMNMX.FTZ R168, R170, R168, !PT ;  /* 0x000000a8aaa87209 */ /* 0x000fe20007810000 */
[----:B------:R-:W-:Y:S01]  /*eb90*/  @!P3 STS [R18+0x28800], R14 ;  /* 0x0288000e1200b388 */ /* 0x000fe20000000800 */
[-C--:B------:R-:W-:Y:S01]  /*eba0*/  FMUL.FTZ R45, R45, R14.reuse ;  /* 0x0000000e2d2d7220 */ /* 0x080fe20000410000 */
[----:B------:R-:W-:Y:S01]  /*ebb0*/  FMUL.FTZ R48, R48, R14 ;  /* 0x0000000e30307220 */ /* 0x000fe20000410000 */
[----:B------:R-:W-:Y:S01]  /*ebc0*/  FMNMX.FTZ R168, R173, R168, !PT ;  /* 0x000000a8ada87209 */ /* 0x000fe20007810000 */
[----:B------:R-:W2:Y:S01]  /*ebd0*/  MUFU.EX2 R164, R164 ;  /* 0x000000a400a47308 */ /* 0x000ea20000000800 */
[----:B---3--:R-:W-:Y:S01]  /*ebe0*/  FADD.FTZ R0, R232, R0 ;  /* 0x00000000e8007221 */ /* 0x008fe20000010000 */
[----:B------:R-:W-:Y:S01]  /*ebf0*/  FMUL.FTZ R49, R49, R14 ;  /* 0x0000000e31317220 */ /* 0x000fe20000410000 */
[----:B------:R-:W-:Y:S01]  /*ec00*/  FMNMX.FTZ R168, R175, R168, !PT ;  /* 0x000000a8afa87209 */ /* 0x000fe20007810000 */
[-C--:B------:R-:W-:Y:S01]  /*ec10*/  FMUL.FTZ R52, R52, R14.reuse ;  /* 0x0000000e34347220 */ /* 0x080fe20000410000 */
[-C--:B------:R-:W-:Y:S01]  /*ec20*/  FMUL.FTZ R53, R53, R14.reuse ;  /* 0x0000000e35357220 */ /* 0x080fe20000410000 */
[----:B------:R-:W-:Y:S01]  /*ec30*/  FMUL.FTZ R56, R56, R14 ;  /* 0x0000000e38387220 */ /* 0x000fe20000410000 */
[----:B------:R-:W-:Y:S01]  /*ec40*/  FMNMX.FTZ R168, R176, R168, !PT ;  /* 0x000000a8b0a87209 */ /* 0x000fe20007810000 */
[----:B------:R-:W3:Y:S01]  /*ec50*/  MUFU.EX2 R166, R166 ;  /* 0x000000a600a67308 */ /* 0x000ee20000000800 */
[----:B0-----:R-:W-:Y:S01]  /*ec60*/  FADD.FTZ R0, R163, R0 ;  /* 0x00000000a3007221 */ /* 0x001fe20000010000 */
[-C--:B------:R-:W-:Y:S01]  /*ec70*/  FMUL.FTZ R57, R57, R14.reuse ;  /* 0x0000000e39397220 */ /* 0x080fe20000410000 */
[-C--:B------:R-:W-:Y:S01]  /*ec80*/  FMUL.FTZ R60, R60, R14.reuse ;  /* 0x0000000e3c3c7220 */ /* 0x080fe20000410000 */
[----:B------:R-:W0:Y:S01]  /*ec90*/  SHFL.BFLY PT, R181, R168, 0x2, 0x1f ;  /* 0x0c401f00a8b57f89 */ /* 0x000e2200000e0000 */
        /* <DEDUP_REMOVED lines=20> */
[----:B----4-:R-:W-:Y:S01]  /*ede0*/  FADD.FTZ R0, R169, R0 ;  /* 0x00000000a9007221 */ /* 0x010fe20000010000 */
[-C--:B------:R-:W-:Y:S01]  /*edf0*/  FMUL.FTZ R92, R92, R14.reuse ;  /* 0x0000000e5c5c7220 */ /* 0x080fe20000410000 */
[-C--:B------:R-:W-:Y:S01]  /*ee00*/  FMUL.FTZ R93, R93, R14.reuse ;  /* 0x0000000e5d5d7220 */ /* 0x080fe20000410000 */
[----:B0-----:R-:W-:Y:S01]  /*ee10*/  FMNMX.FTZ R168, R168, R181, !PT ;  /* 0x000000b5a8a87209 */ /* 0x001fe20007810000 */
[-C--:B------:R-:W-:Y:S01]  /*ee20*/  FMUL.FTZ R96, R96, R14.reuse ;  /* 0x0000000e60607220 */ /* 0x080fe20000410000 */
[-C--:B------:R-:W-:Y:S01]  /*ee30*/  FMUL.FTZ R97, R97, R14.reuse ;  /* 0x0000000e61617220 */ /* 0x080fe20000410000 */
[-C--:B------:R-:W-:Y:S01]  /*ee40*/  FMUL.FTZ R100, R100, R14.reuse ;  /* 0x0000000e64647220 */ /* 0x080fe20000410000 */
[----:B------:R-:W0:Y:S01]  /*ee50*/  MUFU.EX2 R174, R174 ;  /* 0x000000ae00ae7308 */ /* 0x000e220000000800 */
[----:B------:R-:W4:Y:S01]  /*ee60*/  SHFL.BFLY PT, R181, R168, 0x1, 0x1f ;  /* 0x0c201f00a8b57f89 */ /* 0x000f2200000e0000 */
[----:B--2---:R-:W-:Y:S01]  /*ee70*/  FADD.FTZ R0, R171, R0 ;  /* 0x00000000ab007221 */ /* 0x004fe20000010000 */
        /* <DEDUP_REMOVED lines=22> */
[----:B----4-:R-:W-:Y:S01]  /*efe0*/  FMNMX.FTZ R168, R168, R181, !PT ;  /* 0x000000b5a8a87209 */ /* 0x010fe20007810000 */
[----:B--2---:R-:W-:Y:S01]  /*eff0*/  FADD.FTZ R0, R177, R0 ;  /* 0x00000000b1007221 */ /* 0x004fe20000010000 */
[-C--:B------:R-:W-:Y:S01]  /*f000*/  FMUL.FTZ R136, R136, R14.reuse ;  /* 0x0000000e88887220 */ /* 0x080fe20000410000 */
[----:B------:R-:W-:Y:S01]  /*f010*/  FMUL.FTZ R137, R137, R14 ;  /* 0x0000000e89897220 */ /* 0x000fe20000410000 */
[C---:B------:R-:W-:Y:S01]  /*f020*/  FSETP.NEU.FTZ.AND P4, PT, R168.reuse, -INF , PT ;  /* 0xff800000a800780b */ /* 0x040fe20003f9d000 */
[----:B------:R-:W-:Y:S01]  /*f030*/  FMUL.FTZ R206, R168, R20 ;  /* 0x00000014a8ce7220 */ /* 0x000fe20000410000 */
[-C--:B------:R-:W-:Y:S01]  /*f040*/  FMUL.FTZ R140, R140, R14.reuse ;  /* 0x0000000e8c8c7220 */ /* 0x080fe20000410000 */
[-C--:B------:R-:W-:Y:S01]  /*f050*/  FMUL.FTZ R141, R141, R14.reuse ;  /* 0x0000000e8d8d7220 */ /* 0x080fe20000410000 */
[----:B------:R-:W-:Y:S01]  /*f060*/  FSEL R181, R168, RZ, P4 ;  /* 0x000000ffa8b57208 */ /* 0x000fe20002000000 */
[----:B---3--:R-:W-:Y:S01]  /*f070*/  FADD.FTZ R0, R179, R0 ;  /* 0x00000000b3007221 */ /* 0x008fe20000010000 */
[----:B------:R-:W-:Y:S01]  /*f080*/  FSEL R206, R206, RZ, P4 ;  /* 0x000000ffcece7208 */ /* 0x000fe20002000000 */
[-C--:B------:R-:W-:Y:S01]  /*f090*/  FMUL.FTZ R144, R144, R14.reuse ;  /* 0x0000000e90907220 */ /* 0x080fe20000410000 */
[-C--:B------:R-:W-:Y:S01]  /*f0a0*/  FMUL.FTZ R145, R145, R14.reuse ;  /* 0x0000000e91917220 */ /* 0x080fe20000410000 */
[----:B------:R-:W-:Y:S01]  /*f0b0*/  FADD.FTZ R181, -R181, R15 ;  /* 0x0000000fb5b57221 */ /* 0x000fe20000010100 */
[----:B------:R-:W-:Y:S01]  /*f0c0*/  FMUL.FTZ R148, R148, R14 ;  /* 0x0000000e94947220 */ /* 0x000fe20000410000 */
[-CC-:B------:R-:W-:Y:S01]  /*f0d0*/  FFMA.FTZ R153, R153, R20.reuse, -R206.reuse ;  /* 0x0000001499997223 */ /* 0x180fe200000108ce */
[-CC-:B------:R-:W-:Y:S01]  /*f0e0*/  FFMA.FTZ R155, R155, R20.reuse, -R206.reuse ;  /* 0x000000149b9b7223 */ /* 0x180fe200000108ce */
[-C--:B------:R-:W-:Y:S01]  /*f0f0*/  FMUL.FTZ R15, R181, R20.reuse ;  /* 0x00000014b50f7220 */ /* 0x080fe20000410000 */
        /* <DEDUP_REMOVED lines=10> */
[----:B------:R-:W-:Y:S01]  /*f1a0*/  F2FP.BF16.F32.PACK_AB R158, R164, R163 ;  /* 0x000000a3a49e723e */ /* 0x000fe200000010ff */
[----:B------:R-:W2:Y:S01]  /*f1b0*/  MUFU.EX2 R15, R15 ;  /* 0x0000000f000f7308 */ /* 0x000ea20000000800 */
[-CC-:B------:R-:W-:Y:S01]  /*f1c0*/  FFMA.FTZ R170, R170, R20.reuse, -R206.reuse ;  /* 0x00000014aaaa7223 */ /* 0x180fe200000108ce */
[-CC-:B------:R-:W-:Y:S01]  /*f1d0*/  FFMA.FTZ R173, R173, R20.reuse, -R206.reuse ;  /* 0x00000014adad7223 */ /* 0x180fe200000108ce */
[-CC-:B------:R-:W-:Y:S01]  /*f1e0*/  FFMA.FTZ R176, R176, R20.reuse, -R206.reuse ;  /* 0x00000014b0b07223 */ /* 0x180fe200000108ce */
[----:B------:R-:W-:Y:S01]  /*f1f0*/  FFMA.FTZ R175, R175, R20, -R206 ;  /* 0x00000014afaf7223 */ /* 0x000fe200000108ce */
[----:B------:R-:W-:Y:S01]  /*f200*/  F2FP.BF16.F32.PACK_AB R154, R231, R230 ;  /* 0x000000e6e79a723e */ /* 0x000fe200000010ff */
[----:B0-----:R-:W-:Y:S01]  /*f210*/  FADD.FTZ R0, R180, R0 ;  /* 0x00000000b4007221 */ /* 0x001fe20000010000 */
[----:B------:R-:W-:Y:S01]  /*f220*/  F2FP.BF16.F32.PACK_AB R160, R169, R166 ;  /* 0x000000a6a9a0723e */ /* 0x000fe200000010ff */
[----:B------:R-:W0:Y:S01]  /*f230*/  MUFU.EX2 R181, R181 ;  /* 0x000000b500b57308 */ /* 0x000e220000000800 */
[----:B------:R-:W-:Y:S01]  /*f240*/  F2FP.BF16.F32.PACK_AB R162, R172, R171 ;  /* 0x000000abaca2723e */ /* 0x000fe200000010ff */
[----:B------:R-:W-:Y:S01]  /*f250*/  FMUL.FTZ R149, R149, R14 ;  /* 0x0000000e95957220 */ /* 0x000fe20000410000 */
[----:B------:R-:W-:-:S02]  /*f260*/  F2FP.BF16.F32.PACK_AB R164, R177, R174 ;  /* 0x000000aeb1a4723e */ /* 0x000fc400000010ff */
[----:B------:R-:W-:-:S03]  /*f270*/  F2FP.BF16.F32.PACK_AB R166, R180, R179 ;  /* 0x000000b3b4a6723e */ /* 0x000fc600000010ff */
[----:B------:R-:W3:Y:S01]  /*f280*/  MUFU.EX2 R155, R155 ;  /* 0x0000009b009b7308 */ /* 0x000ee20000000800 */
[----:B--2---:R2:W-:Y:S01]  /*f290*/  @!P3 STS [R18+0x28820], R15 ;  /* 0x0288200f1200b388 */ /* 0x0045e20000000800 */
[----:B------:R-:W-:Y:S01]  /*f2a0*/  FFMA.FTZ R3, R15, R3, R153 ;  /* 0x000000030f037223 */ /* 0x000fe20000010099 */
[-C--:B------:R-:W-:Y:S01]  /*f2b0*/  FMUL.FTZ R26, R26, R15.reuse ;  /* 0x0000000f1a1a7220 */ /* 0x080fe20000410000 */
[-C--:B------:R-:W-:Y:S01]  /*f2c0*/  FMUL.FTZ R27, R27, R15.reuse ;  /* 0x0000000f1b1b7220 */ /* 0x080fe20000410000 */
[-C--:B------:R-:W-:Y:S01]  /*f2d0*/  FMUL.FTZ R30, R30, R15.reuse ;  /* 0x0000000f1e1e7220 */ /* 0x080fe20000410000 */
[-C--:B------:R-:W-:Y:S01]  /*f2e0*/  FMUL.FTZ R31, R31, R15.reuse ;  /* 0x0000000f1f1f7220 */ /* 0x080fe20000410000 */
[----:B------:R-:W-:Y:S01]  /*f2f0*/  FMUL.FTZ R34, R34, R15 ;  /* 0x0000000f22227220 */ /* 0x000fe20000410000 */
[----:B------:R-:W-:Y:S01]  /*f300*/  MUFU.EX2 R157, R157 ;  /* 0x0000009d009d7308 */ /* 0x000fe20000000800 */
[C---:B0-----:R-:W-:Y:S01]  /*f310*/  FADD.FTZ R3, R181.reuse, R3 ;  /* 0x00000003b5037221 */ /* 0x041fe20000010000 */
[----:B------:R-:W-:Y:S01]  /*f320*/  F2FP.BF16.F32.PACK_AB R153, R181, R153 ;  /* 0x00000099b599723e */ /* 0x000fe200000010ff */
[----:B--2---:R-:W-:Y:S01]  /*f330*/  FFMA.FTZ R18, R156, R20, -R206 ;  /* 0x000000149c127223 */ /* 0x004fe200000108ce */
[----:B------:R-:W-:Y:S01]  /*f340*/  F2FP.BF16.F32.PACK_AB R156, R232, R159 ;  /* 0x0000009fe89c723e */ /* 0x000fe200000010ff */
        /* <DEDUP_REMOVED lines=9> */
[-C--:B------:R-:W-:Y:S01]  /*f3e0*/  FMUL.FTZ R50, R50, R15.reuse ;  /* 0x0000000f32327220 */ /* 0x080fe20000410000 */
[-C--:B------:R-:W-:Y:S01]  /*f3f0*/  FMUL.FTZ R51, R51, R15.reuse ;  /* 0x0000000f33337220 */ /* 0x080fe20000410000 */
[----:B------:R-:W0:Y:S01]  /*f400*/  MUFU.EX2 R18, R18 ;  /* 0x0000001200127308 */ /* 0x000e220000000800 */
        /* <DEDUP_REMOVED lines=18> */
[----:B------:R-:W-:Y:S01]  /*f530*/  BAR.SYNC.DEFER_BLOCKING 0xf, 0x100 ;  /* 0x03c4000000007b1d */ /* 0x000fe20000010000 */
[----:B------:R-:W-:Y:S01]  /*f540*/  FMUL.FTZ R82, R82, R15 ;  /* 0x0000000f52527220 */ /* 0x000fe20000410000 */
[----:B------:R-:W-:Y:S01]  /*f550*/  FADD.FTZ R3, R157, R3 ;  /* 0x000000039d037221 */ /* 0x000fe20000010000 */
[----:B------:R-:W-:Y:S01]  /*f560*/  F2FP.BF16.F32.PACK_AB R157, R182, R157 ;  /* 0x0000009db69d723e */ /* 0x000fe200000010ff */
[-C--:B------:R-:W-:Y:S01]  /*f570*/  FMUL.FTZ R83, R83, R15.reuse ;  /* 0x0000000f53537220 */ /* 0x080fe20000410000 */
[-C--:B------:R-:W-:Y:S01]  /*f580*/  FMUL.FTZ R86, R86, R15.reuse ;  /* 0x0000000f56567220 */ /* 0x080fe20000410000 */
[----:B------:R-:W0:Y:S01]  /*f590*/  MUFU.EX2 R207, R207 ;  /* 0x000000cf00cf7308 */ /* 0x000e220000000800 */
[----:B------:R-:W-:Y:S01]  /*f5a0*/  FADD.FTZ R3, R182, R3 ;  /* 0x00000003b6037221 */ /* 0x000fe20000010000 */
[-C--:B------:R-:W-:Y:S01]  /*f5b0*/  FMUL.FTZ R87, R87, R15.reuse ;  /* 0x0000000f57577220 */ /* 0x080fe20000410000 */
[-C--:B------:R-:W-:Y:S01]  /*f5c0*/  FMUL.FTZ R90, R90, R15.reuse ;  /* 0x0000000f5a5a7220 */ /* 0x080fe20000410000 */
[-C--:B------:R-:W-:Y:S01]  /*f5d0*/  FMUL.FTZ R91, R91, R15.reuse ;  /* 0x0000000f5b5b7220 */ /* 0x080fe20000410000 */
[----:B--2---:R-:W-:Y:S01]  /*f5e0*/  FADD.FTZ R3, R159, R3 ;  /* 0x000000039f037221 */ /* 0x004fe20000010000 */
        /* <DEDUP_REMOVED lines=11> */
[----:B0-----:R-:W-:Y:S01]  /*f6a0*/  FADD.FTZ R3, R207, R3 ;  /* 0x00000003cf037221 */ /* 0x001fe20000010000 */
[----:B------:R0:W-:Y:S01]  /*f6b0*/  STSM.16.M88.4 [R196+0x26800], R152 ;  /* 0x02680098c4007844 */ /* 0x0001e20000000200 */
[-C--:B------:R-:W-:Y:S01]  /*f6c0*/  FMUL.FTZ R107, R107, R15.reuse ;  /* 0x0000000f6b6b7220 */ /* 0x080fe20000410000 */
[-C--:B------:R-:W-:Y:S01]  /*f6d0*/  FMUL.FTZ R110, R110, R15.reuse ;  /* 0x0000000f6e6e7220 */ /* 0x080fe20000410000 */
[-C--:B------:R-:W-:Y:S01]  /*f6e0*/  FMUL.FTZ R111, R111, R15.reuse ;  /* 0x0000000f6f6f7220 */ /* 0x080fe20000410000 */
[----:B------:R0:W-:Y:S01]  /*f6f0*/  STSM.16.M88.4 [R197], R156 ;  /* 0x0000009cc5007844 */ /* 0x0001e20000000200 */
[----:B------:R-:W-:Y:S01]  /*f700*/  FMUL.FTZ R114, R114, R15 ;  /* 0x0000000f72727220 */ /* 0x000fe20000410000 */
[----:B------:R-:W4:Y:S01]  /*f710*/  MUFU.EX2 R178, R178 ;  /* 0x000000b200b27308 */ /* 0x000f220000000800 */
        /* <DEDUP_REMOVED lines=16> */
[C---:B----4-:R-:W-:Y:S01]  /*f820*/  FADD.FTZ R3, R178.reuse, R3 ;  /* 0x00000003b2037221 */ /* 0x050fe20000010000 */
[----:B------:R-:W-:Y:S01]  /*f830*/  F2FP.BF16.F32.PACK_AB R163, R178, R163 ;  /* 0x000000a3b2a3723e */ /* 0x000fe200000010ff */
[-C--:B------:R-:W-:Y:S01]  /*f840*/  FMUL.FTZ R138, R138, R15.reuse ;  /* 0x0000000f8a8a7220 */ /* 0x080fe20000410000 */
[-C--:B------:R-:W-:Y:S01]  /*f850*/  FMUL.FTZ R139, R139, R15.reuse ;  /* 0x0000000f8b8b7220 */ /* 0x080fe20000410000 */
[-C--:B------:R-:W-:Y:S01]  /*f860*/  FMUL.FTZ R142, R142, R15.reuse ;  /* 0x0000000f8e8e7220 */ /* 0x080fe20000410000 */
[-C--:B------:R-:W-:Y:S01]  /*f870*/  FMUL.FTZ R143, R143, R15.reuse ;  /* 0x0000000f8f8f7220 */ /* 0x080fe20000410000 */
[----:B------:R0:W-:Y:S01]  /*f880*/  STSM.16.M88.4 [R199], R160 ;  /* 0x000000a0c7007844 */ /* 0x0001e20000000200 */
[----:B------:R-:W4:Y:S01]  /*f890*/  MUFU.EX2 R167, R175 ;  /* 0x000000af00a77308 */ /* 0x000f220000000800 */
[----:B--2---:R-:W-:Y:S01]  /*f8a0*/  FADD.FTZ R3, R170, R3 ;  /* 0x00000003aa037221 */ /* 0x004fe20000010000 */
[-C--:B------:R-:W-:Y:S01]  /*f8b0*/  FMUL.FTZ R146, R146, R15.reuse ;  /* 0x0000000f92927220 */ /* 0x080fe20000410000 */
[-C--:B------:R-:W-:Y:S01]  /*f8c0*/  FMUL.FTZ R147, R147, R15.reuse ;  /* 0x0000000f93937220 */ /* 0x080fe20000410000 */
[-C--:B------:R-:W-:Y:S01]  /*f8d0*/  FMUL.FTZ R150, R150, R15.reuse ;  /* 0x0000000f96967220 */ /* 0x080fe20000410000 */
[----:B------:R-:W-:-:S03]  /*f8e0*/  FMUL.FTZ R151, R151, R15 ;  /* 0x0000000f97977220 */ /* 0x000fc60000410000 */
        /* <DEDUP_REMOVED lines=9> */
.L_x_2816:
[----:B------:R2:W3:Y:S01]  /*f980*/  SYNCS.PHASECHK.TRANS64.TRYWAIT P3, [R215+URZ+0x28c50], R216 ;  /* 0x028c50d8d70075a7 */ /* 0x0004e2000806017f */
[----:B------:R-:W-:Y:S05]  /*f990*/  @!P0 BRA `(.L_x_2817) ;  /* 0x0000000000048947 */ /* 0x000fea0003800000 */
[----:B------:R-:W-:Y:S01]  /*f9a0*/  BPT.TRAP 0x1 ;  /* 0x000000040000795c */ /* 0x000fe20000300000 */
.L_x_2817:
[----:B------:R-:W-:Y:S04]  /*f9b0*/  BSSY B2, `(.L_x_2818) ;  /* 0x0000004000027945 */ /* 0x000fe80003800000 */
[----:B---3--:R-:W-:Y:S05]  /*f9c0*/  @P3 BRA `(.L_x_2819) ;  /* 0x0000000000083947 */ /* 0x008fea0003800000 */
[----:B------:R-:W3:Y:S02]  /*f9d0*/  SYNCS.PHASECHK.TRANS64.TRYWAIT P3, [R215+URZ+0x28c50], R216 ;  /* 0x028c50d8d70075a7 */ /* 0x000ee4000806017f */
[----:B---3--:R-:W-:Y:S05]  /*f9e0*/  @!P3 BRA `(.L_x_2820) ;  /* 0x0000014c0080b947 */ /* 0x008fea0003800000 */
.L_x_2819:
[----:B------:R-:W-:Y:S05]  /*f9f0*/  BSYNC B2 ;  /* 0x0000000000027941 */ /* 0x000fea0003800000 */
.L_x_2818:
[----:B------:R-:W-:Y:S01]  /*fa00*/  IMAD R14, R214, 0x1000, R190 ;  /* 0x00001000d60e7824 */ /* 0x000fe200078e02be */
[----:B------:R-:W-:Y:S01]  /*fa10*/  WARPGROUP.ARRIVE ;  /* 0x00000000000079c5 */ /* 0x000fe20000000000 */
[----:B------:R-:W-:Y:S01]  /*fa20*/  IMAD.MOV.U32 R15, RZ, RZ, 0x40000040 ;  /* 0x40000040ff0f7424 */ /* 0x000fe200078e00ff */
[----:B------:R-:W-:Y:S01]  /*fa30*/  ISETP.GT.AND P3, PT, R12, R213, PT ;  /* 0x000000d50c00720c */ /* 0x000fe20003f64270 */
[----:B-123--:R-:W-:Y:S01]  /*fa40*/  @!P1 VIADD R215, R215, 0x28c60 ;  /* 0x00028c60d7d79836 */ /* 0x00efe20000000000 */
[----:B------:R-:W-:Y:S01]  /*fa50*/  R2UR UR6, R14 ;  /* 0x000000000e0672ca */ /* 0x000fe200000e0000 */
[----:B------:R-:W-:Y:S01]  /*fa60*/  VIADD R12, R12, 0xffffffff ;  /* 0xffffffff0c0c7836 */ /* 0x000fe20000000000 */
[----:B------:R-:W-:Y:S01]  /*fa70*/  R2UR UR7, R15 ;  /* 0x000000000f0772ca */ /* 0x000fe200000e0000 */
[----:B------:R-:W-:Y:S01]  /*fa80*/  IMAD.MOV.U32 R15, RZ, RZ, 0x40000040 ;  /* 0x40000040ff0f7424 */ /* 0x000fe200078e00ff */
[----:B------:R-:W-:Y:S01]  /*fa90*/  @!P1 PRMT R215, RZ, 0x654, R215 ;  /* 0x00000654ffd79816 */ /* 0x000fe200000000d7 */
[----:B------:R-:W-:-:S10]  /*faa0*/  IMAD.MOV.U32 R18, RZ, RZ, R214 ;  /* 0x000000ffff127224 */ /* 0x000fd400078e00d6 */
[----:B------:R-:W-:Y:S03]  /*fab0*/  HGMMA.64x256x16.F32.BF16 R24, R152, gdesc[UR4].tnspB, R24, gsb0 ;  /* 0x43e0000498187df0 */ /* 0x000fe60008001818 */
[----:B------:R-:W-:Y:S02]  /*fac0*/  WARPGROUP.DEPBAR.LE gsb0, 0x0 ;  /* 0x00008000000079c5 */ /* 0x000fe40000010000 */
[----:B0-----:R-:W-:Y:S01]  /*fad0*/  VIADD R152, R14, 0x80 ;  /* 0x000000800e987836 */ /* 0x001fe20000000000 */
[----:B------:R-:W-:Y:S01]  /*fae0*/  WARPGROUP.ARRIVE ;  /* 0x00000000000079c5 */ /* 0x000fe20000000000 */
[----:B------:R-:W-:-:S03]  /*faf0*/  IMAD.MOV.U32 R153, RZ, RZ, 0x40000040 ;  /* 0x40000040ff997424 */ /* 0x000fc600078e00ff */
[----:B------:R-:W-:Y:S01]  /*fb00*/  R2UR UR6, R152 ;  /* 0x00000000980672ca */ /* 0x000fe200000e0000 */
[C---:B------:R-:W-:Y:S01]  /*fb10*/  VIADD R152, R14.reuse, 0x100 ;  /* 0x000001000e987836 */ /* 0x040fe20000000000 */
[----:B------:R-:W-:Y:S01]  /*fb20*/  R2UR UR7, R153 ;  /* 0x00000000990772ca */ /* 0x000fe200000e0000 */
[----:B------:R-:W-:Y:S02]  /*fb30*/  IMAD.MOV.U32 R153, RZ, RZ, 0x40000040 ;  /* 0x40000040ff997424 */ /* 0x000fe400078e00ff */
[----:B------:R-:W-:-:S13]  /*fb40*/  VIADD R14, R14, 0x180 ;  /* 0x000001800e0e7836 */ /* 0x000fda0000000000 */
[----:B------:R-:W-:Y:S01]  /*fb50*/  HGMMA.64x256x16.F32.BF16 R24, R156, gdesc[UR4].tnspB, R24, gsb0 ;  /* 0x43e000049c187df0 */ /* 0x000fe20008001818 */
[----:B------:R-:W-:Y:S02]  /*fb60*/  R2UR UR6, R152 ;  /* 0x00000000980672ca */ /* 0x000fe400000e0000 */
[----:B------:R-:W-:Y:S01]  /*fb70*/  R2UR UR7, R153 ;  /* 0x00000000990772ca */ /* 0x000fe200000e0000 */
[----:B------:R-:W-:Y:S02]  /*fb80*/  WARPGROUP.DEPBAR.LE gsb0, 0x0 ;  /* 0x00008000000079c5 */ /* 0x000fe40000010000 */
[----:B------:R-:W-:-:S15]  /*fb90*/  WARPGROUP.ARRIVE ;  /* 0x00000000000079c5 */ /* 0x000fde0000000000 */
[----:B------:R-:W-:-:S07]  /*fba0*/  NOP ;  /* 0x0000000000007918 */ /* 0x000fce0000000000 */
[----:B------:R-:W-:Y:S01]  /*fbb0*/  HGMMA.64x256x16.F32.BF16 R24, R160, gdesc[UR4].tnspB, R24, gsb0 ;  /* 0x43e00004a0187df0 */ /* 0x000fe20008001818 */
[----:B------:R-:W-:Y:S01]  /*fbc0*/  R2UR UR6, R14 ;  /* 0x000000000e0672ca */ /* 0x000fe200000e0000 */
[----:B------:R-:W-:Y:S01]  /*fbd0*/  IMAD.MOV.U32 R14, RZ, RZ, R21 ;  /* 0x000000ffff0e7224 */ /* 0x000fe200078e0015 */
        /* <DEDUP_REMOVED lines=17> */
[----:B------:R-:W-:Y:S05]  /*fcf0*/  BSYNC B0 ;  /* 0x0000000000007941 */ /* 0x000fea0003800000 */
.L_x_2802:
[----:B------:R-:W-:Y:S02]  /*fd00*/  IMAD.MOV.U32 R15, RZ, RZ, R168 ;  /* 0x000000ffff0f7224 */ /* 0x000fe400078e00a8 */
[----:B------:R-:W-:Y:S02]  /*fd10*/  IMAD.MOV.U32 R14, RZ, RZ, R21 ;  /* 0x000000ffff0e7224 */ /* 0x000fe400078e0015 */
[----:B------:R-:W-:-:S07]  /*fd20*/  IMAD.MOV.U32 R18, RZ, RZ, R214 ;  /* 0x000000ffff127224 */ /* 0x000fce00078e00d6 */
.L_x_2801:
[----:B------:R-:W-:Y:S05]  /*fd30*/  BSYNC B1 ;  /* 0x0000000000017941 */ /* 0x000fea0003800000 */
.L_x_2800:
[----:B------:R-:W1:Y:S01]  /*fd40*/  LDC R21, c[0x0][0x448] ;  /* 0x00011200ff157b82 */ /* 0x000e620000000800 */
[----:B------:R-:W-:Y:S01]  /*fd50*/  VIADD R152, R192, 0x3f ;  /* 0x0000003fc0987836 */ /* 0x000fe20000000000 */
[----:B------:R-:W-:-:S06]  /*fd60*/  ULDC UR4, c[0x0][0x9dc] ;  /* 0x0002770000047ab9 */ /* 0x000fcc0000000800 */
[----:B------:R-:W2:Y:S01]  /*fd70*/  LDC R155, c[0x0][0x9e4] ;  /* 0x00027900ff9b7b82 */ /* 0x000ea20000000800 */
[----:B-1----:R-:W-:Y:S02]  /*fd80*/  ISETP.NE.AND P5, PT, R21, 0x1, PT ;  /* 0x000000011500780c */ /* 0x002fe40003fa5270 */
[----:B--2---:R-:W-:-:S11]  /*fd90*/  ISETP.GE.AND P6, PT, R155, 0x1, PT ;  /* 0x000000019b00780c */ /* 0x004fd60003fc6270 */
[----:B------:R-:W1:Y:S08]  /*fda0*/  @P5 LDC R153, c[0x0][0x44c] ;  /* 0x00011300ff995b82 */ /* 0x000e700000000800 */
[----:B------:R-:W2:Y:S01]  /*fdb0*/  @P5 LDC R21, c[0x0][0x450] ;  /* 0x00011400ff155b82 */ /* 0x000ea20000000800 */
[----:B-1----:R-:W-:-:S05]  /*fdc0*/  @P5 IMAD.HI.U32 R153, R152, R153, RZ ;  /* 0x0000009998995227 */ /* 0x002fca00078e00ff */
[----:B--2---:R-:W-:Y:S02]  /*fdd0*/  @P5 SHF.R.U32.HI R152, RZ, R21, R153 ;  /* 0x00000015ff985219 */ /* 0x004fe40000011699 */
[----:B------:R-:W-:-:S05]  /*fde0*/  IADD3 R21, R23, 0x1, -R22 ;  /* 0x0000000117157810 */ /* 0x000fca0007ffe816 */
[----:B------:R-:W-:-:S04]  /*fdf0*/  IMAD.IADD R152, R21, 0x1, R152 ;  /* 0x0000000115987824 */ /* 0x000fc800078e0298 */
[----:B------:R-:W-:Y:S01]  /*fe00*/  VIADD R21, R152, -UR4 ;  /* 0x8000000498157c36 */ /* 0x000fe20008000000 */
[----:B------:R-:W-:Y:S06]  /*fe10*/  @!P6 BRA `(.L_x_2822) ;  /* 0x000000000048e947 */ /* 0x000fec0003800000 */
[----:B------:R-:W-:Y:S01]  /*fe20*/  IMAD.MOV.U32 R154, RZ, RZ, R152 ;  /* 0x000000ffff9a7224 */ /* 0x000fe200078e0098 */
[----:B------:R-:W-:Y:S04]  /*fe30*/  BSSY B0, `(.L_x_2823) ;  /* 0x000000e000007945 */ /* 0x000fe80003800000 */
[----:B------:R-:W-:-:S13]  /*fe40*/  ISETP.GT.AND P2, PT, R154, -0x1, PT ;  /* 0xffffffff9a00780c */ /* 0x000fda0003f44270 */
[----:B------:R-:W-:Y:S05]  /*fe50*/  @P2 BRA `(.L_x_2824) ;  /* 0x00000000001c2947 */ /* 0x000fea0003800000 */
[----:B------:R-:W-:Y:S02]  /*fe60*/  ISETP.NE.AND P2, PT, R155, 0x1, PT ;  /* 0x000000019b00780c */ /* 0x000fe40003f45270 */
[----:B------:R-:W-:-:S11]  /*fe70*/  LOP3.LUT R154, RZ, R154, RZ, 0x33, !PT ;  /* 0x0000009aff9a7212 */ /* 0x000fd600078e33ff */
[----:B------:R-:W1:Y:S02]  /*fe80*/  @P2 LDC.64 R152, c[0x0][0x9e8] ;  /* 0x00027a00ff982b82 */ /* 0x000e640000000a00 */
[----:B-1----:R-:W-:-:S05]  /*fe90*/  @P2 IMAD.HI.U32 R152, R154, R152, RZ ;  /* 0x000000989a982227 */ /* 0x002fca00078e00ff */
[----:B------:R-:W-:-:S04]  /*fea0*/  @P2 SHF.R.U32.HI R154, RZ, R153, R152 ;  /* 0x00000099ff9a2219 */ /* 0x000fc80000011698 */
[----:B------:R-:W-:Y:S01]  /*feb0*/  LOP3.LUT R154, RZ, R154, RZ, 0x33, !PT ;  /* 0x0000009aff9a7212 */ /* 0x000fe200078e33ff */
[----:B------:R-:W-:Y:S06]  /*fec0*/  BRA `(.L_x_2825) ;  /* 0x0000000000107947 */ /* 0x000fec0003800000 */
.L_x_2824:
[----:B------:R-:W-:-:S13]  /*fed0*/  ISETP.NE.AND P2, PT, R155, 0x1, PT ;  /* 0x000000019b00780c */ /* 0x000fda0003f45270 */
[----:B------:R-:W1:Y:S02]  /*fee0*/  @P2 LDC.64 R152, c[0x0][0x9e8] ;  /* 0x00027a00ff982b82 */ /* 0x000e640000000a00 */
[----:B-1----:R-:W-:-:S05]  /*fef0*/  @P2 IMAD.HI.U32 R152, R154, R152, RZ ;  /* 0x000000989a982227 */ /* 0x002fca00078e00ff */
[----:B------:R-:W-:-:S07]  /*ff00*/  @P2 SHF.R.U32.HI R154, RZ, R153, R152 ;  /* 0x00000099ff9a2219 */ /* 0x000fce0000011698 */
.L_x_2825:
[----:B------:R-:W-:Y:S05]  /*ff10*/  BSYNC B0 ;  /* 0x0000000000007941 */ /* 0x000fea0003800000 */
.L_x_2823:
[----:B------:R-:W-:-:S05]  /*ff20*/  IMAD R154, R154, R155, RZ ;  /* 0x0000009b9a9a7224 */ /* 0x000fca00078e02ff */
[----:B------:R-:W-:-:S07]  /*ff30*/  VIMNMX R21, R21, R154, !PT ;  /* 0x0000009a15157248 */ /* 0x000fce0007fe0100 */
.L_x_2822:
[----:B------:R-:W-:Y:S01]  /*ff40*/  VIADD R21, R21, 0x3f ;  /* 0x0000003f15157836 */ /* 0x000fe20000000000 */
[----:B------:R-:W-:Y:S04]  /*ff50*/  BSSY B0, `(.L_x_2826) ;  /* 0x00001ed000007945 */ /* 0x000fe80003800000 */
[----:B------:R-:W-:-:S04]  /*ff60*/  SHF.R.S32.HI R152, RZ, 0x1f, R21 ;  /* 0x0000001fff987819 */ /* 0x000fc80000011415 */
[----:B------:R-:W-:-:S04]  /*ff70*/  LEA.HI R152, R152, R21, RZ, 0x6 ;  /* 0x0000001598987211 */ /* 0x000fc800078f30ff */
[----:B------:R-:W-:-:S04]  /*ff80*/  SHF.R.S32.HI R21, RZ, 0x6, R152 ;  /* 0x00000006ff157819 */ /* 0x000fc80000011498 */
[----:B------:R-:W-:-:S04]  /*ff90*/  VIMNMX R21, R202, R21, !PT ;  /* 0x00000015ca157248 */ /* 0x000fc80007fe0100 */
[----:B------:R-:W-:-:S13]  /*ffa0*/  ISETP.GE.AND P2, PT, R12, R21, PT ;  /* 0x000000150c00720c */ /* 0x000fda0003f46270 */
[----:B------:R-:W-:Y:S05]  /*ffb0*/  @!P2 BRA `(.L_x_2827) ;  /* 0x0000001c0098a947 */ /* 0x000fea0003800000 */
[----:B------:R-:W-:Y:S01]  /*ffc0*/  BSSY B1, `(.L_x_2828) ;  /* 0x00001e4000017945 */ /* 0x000fe20003800000 */
[----:B------:R-:W-:Y:S02]  /*ffd0*/  IMAD.MOV.U32 R213, RZ, RZ, R15 ;  /* 0x000000ffffd57224 */ /* 0x000fe400078e000f */
[----:B------:R-:W-:Y:S02]  /*ffe0*/  IMAD.MOV.U32 R214, RZ, RZ, R14 ;  /* 0x000000ffffd67224 */ /* 0x000fe400078e000e */
[----:B------:R-:W-:Y:S02]  /*fff0*/  IMAD.MOV.U32 R206, RZ, RZ, R12 ;  /* 0x000000ffffce7224 */ /* 0x000fe400078e000c */
[----:B0-----:R-:W-:-:S07]  /*10000*/  IMAD.MOV.U32 R215, RZ, RZ, R18 ;  /* 0x000000ffffd77224 */ /* 0x001fce00078e0012 */
.L_x_2839:
        /* <DEDUP_REMOVED lines=8> */
[----:B------:R-:W-:Y:S06]  /*10090*/  @!P0 BRA `(.L_x_2829) ;  /* 0x0000000000048947 */ /* 0x000fec0003800000 */
[----:B------:R-:W-:Y:S01]  /*100a0*/  BPT.TRAP 0x1 ;  /* 0x000000040000795c */ /* 0x000fe20000300000 */
.L_x_2829:
[----:B------:R-:W-:Y:S01]  /*100b0*/  IMAD R12, R18, 0x8, R2 ;  /* 0x00000008120c7824 */ /* 0x000fe200078e0202 */
[----:B------:R-:W-:-:S04]  /*100c0*/  SHF.L.U32 R207, R19, 0x1f, RZ ;  /* 0x0000001f13cf7819 */ /* 0x000fc800000006ff */
[----:B------:R0:W1:Y:S01]  /*100d0*/  SYNCS.PHASECHK.TRANS64.TRYWAIT P3, [R12+URZ+0x28c30], R207 ;  /* 0x028c30cf0c0075a7 */ /* 0x000062000806017f */
[----:B------:R-:W-:Y:S05]  /*100e0*/  @!P0 BRA `(.L_x_2830) ;  /* 0x0000000000048947 */ /* 0x000fea0003800000 */
[----:B------:R-:W-:Y:S01]  /*100f0*/  BPT.TRAP 0x1 ;  /* 0x000000040000795c */ /* 0x000fe20000300000 */
.L_x_2830:
[----:B------:R-:W-:Y:S01]  /*10100*/  BSSY B2, `(.L_x_2831) ;  /* 0x0000006000027945 */ /* 0x000fe20003800000 */
[----:B------:R-:W-:Y:S02]  /*10110*/  IMAD R154, R18, 0x200, R13 ;  /* 0x00000200129a7824 */ /* 0x000fe400078e020d */
[----:B------:R-:W-:Y:S01]  /*10120*/  IMAD.MOV.U32 R155, RZ, RZ, 0x40000040 ;  /* 0x40000040ff9b7424 */ /* 0x000fe200078e00ff */
[----:B-1----:R-:W-:Y:S06]  /*10130*/  @P3 BRA `(.L_x_2832) ;  /* 0x0000000000083947 */ /* 0x002fec0003800000 */
[----:B------:R-:W1:Y:S02]  /*10140*/  SYNCS.PHASECHK.TRANS64.TRYWAIT P3, [R12+URZ+0x28c30], R207 ;  /* 0x028c30cf0c0075a7 */ /* 0x000e64000806017f */
[----:B-1----:R-:W-:Y:S05]  /*10150*/  @!P3 BRA `(.L_x_2833) ;  /* 0x0000014400b8b947 */ /* 0x002fea0003800000 */
.L_x_2832:
[----:B------:R-:W-:Y:S05]  /*10160*/  BSYNC B2 ;  /* 0x0000000000027941 */ /* 0x000fea0003800000 */
.L_x_2831:
[C---:B------:R-:W-:Y:S01]  /*10170*/  R2UR UR6, R154.reuse ;  /* 0x000000009a0672ca */ /* 0x040fe200000e0000 */
[C---:B------:R-:W-:Y:S01]  /*10180*/  VIADD R152, R154.reuse, 0x2 ;  /* 0x000000029a987836 */ /* 0x040fe20000000000 */
[----:B------:R-:W-:Y:S01]  /*10190*/  R2UR UR7, R155 ;  /* 0x000000009b0772ca */ /* 0x000fe200000e0000 */
[----:B------:R-:W-:Y:S01]  /*101a0*/  VIADD R14, R154, 0x4 ;  /* 0x000000049a0e7836 */ /* 0x000fe20000000000 */
[----:B------:R-:W-:Y:S01]  /*101b0*/  R2UR UR4, R4 ;  /* 0x00000000040472ca */ /* 0x000fe200000e0000 */
[----:B------:R-:W-:Y:S01]  /*101c0*/  VIADD R154, R154, 0x6 ;  /* 0x000000069a9a7836 */ /* 0x000fe20000000000 */
[----:B------:R-:W-:Y:S01]  /*101d0*/  R2UR UR5, R5 ;  /* 0x00000000050572ca */ /* 0x000fe200000e0000 */
[----:B------:R-:W-:Y:S01]  /*101e0*/  IMAD.MOV.U32 R153, RZ, RZ, 0x40000040 ;  /* 0x40000040ff997424 */ /* 0x000fe200078e00ff */
        /* <DEDUP_REMOVED lines=11> */
[----:B------:R-:W-:Y:S01]  /*102a0*/  R2UR UR15, R15 ;  /* 0x000000000f0f72ca */ /* 0x000fe200000e0000 */
[----:B------:R-:W-:Y:S01]  /*102b0*/  ULDC UR4, c[0x0][0x9d8] ;  /* 0x0002760000047ab9 */ /* 0x000fe20000000800 */
[----:B------:R-:W-:Y:S01]  /*102c0*/  R2UR UR12, R8 ;  /* 0x00000000080c72ca */ /* 0x000fe200000e0000 */
[----:B------:R-:W-:Y:S01]  /*102d0*/  ULDC UR5, c[0x0][0x988] ;  /* 0x0002620000057ab9 */ /* 0x000fe20000000800 */
[----:B------:R-:W-:-:S02]  /*102e0*/  R2UR UR13, R9 ;  /* 0x00000000090d72ca */ /* 0x000fc400000e0000 */
[----:B------:R-:W-:Y:S02]  /*102f0*/  R2UR UR16, R6 ;  /* 0x00000000061072ca */ /* 0x000fe400000e0000 */
[----:B------:R-:W-:Y:S02]  /*10300*/  R2UR UR17, R7 ;  /* 0x00000000071172ca */ /* 0x000fe400000e0000 */
[----:B------:R-:W-:-:S13]  /*10310*/  ISETP.NE.AND P3, PT, R194, RZ, PT ;  /* 0x000000ffc200720c */ /* 0x000fda0003f65270 */
[----:B------:R-:W-:-:S04]  /*10320*/  @!P3 IMAD R215, R215, 0x40, R191 ;  /* 0x00000040d7d7b824 */ /* 0x000fc800078e02bf */
[----:B------:R-:W-:Y:S01]  /*10330*/  @!P3 IMAD R215, R215, 0x4, R2 ;  /* 0x00000004d7d7b824 */ /* 0x000fe200078e0202 */
        /* <DEDUP_REMOVED lines=41> */
[----:B---3--:R-:W-:Y:S01]  /*105d0*/  FMNMX.FTZ R14, R152, R14, !PT ;  /* 0x0000000e980e7209 */ /* 0x008fe20007810000 */
[----:B------:R-:W-:Y:S01]  /*105e0*/  FMUL.FTZ R175, R175, UR4 ;  /* 0x00000004afaf7c20 */ /* 0x000fe20008410000 */
[----:B------:R-:W-:Y:S01]  /*105f0*/  FMUL.FTZ R178, R178, UR4 ;  /* 0x00000004b2b27c20 */ /* 0x000fe20008410000 */
[----:B------:R-:W-:Y:S01]  /*10600*/  FMUL.FTZ R179, R179, UR4 ;  /* 0x00000004b3b37c20 */ /* 0x000fe20008410000 */
[----:B------:R-:W-:Y:S01]  /*10610*/  FMUL.FTZ R182, R182, UR4 ;  /* 0x00000004b6b67c20 */ /* 0x000fe20008410000 */
[----:B------:R-:W-:-:S02]  /*10620*/  FMUL.FTZ R183, R183, UR4 ;  /* 0x00000004b7b77c20 */ /* 0x000fc40008410000 */
        /* <DEDUP_REMOVED lines=36> */
[----:B------:R-:W-:Y:S08]  /*10870*/  MUFU.TANH R171, R171 ;  /* 0x000000ab00ab7308 */ /* 0x000ff00000002400 */
[----:B------:R-:W-:Y:S01]  /*10880*/  MUFU.TANH R174, R174 ;  /* 0x000000ae00ae7308 */ /* 0x000fe20000002400 */
[----:B--2---:R-:W-:Y:S01]  /*10890*/  FMNMX.FTZ R14, R14, R20, !PT ;  /* 0x000000140e0e7209 */ /* 0x004fe20007810000 */
[----:B------:R-:W-:-:S04]  /*108a0*/  IMAD.U32 R20, RZ, RZ, UR5 ;  /* 0x00000005ff147e24 */ /* 0x000fc8000f8e00ff */
[C---:B------:R-:W-:Y:S01]  /*108b0*/  FADD.FTZ R214, -R14.reuse, R214 ;  /* 0x000000d60ed67221 */ /* 0x040fe20000010100 */
[-C--:B------:R-:W-:Y:S01]  /*108c0*/  FMUL.FTZ R181, R14, R20.reuse ;  /* 0x000000140eb57220 */ /* 0x080fe20000410000 */
[----:B------:R-:W-:Y:S02]  /*108d0*/  MUFU.TANH R175, R175 ;  /* 0x000000af00af7308 */ /* 0x000fe40000002400 */
[-C--:B------:R-:W-:Y:S01]  /*108e0*/  FMUL.FTZ R214, R214, R20.reuse ;  /* 0x00000014d6d67220 */ /* 0x080fe20000410000 */
        /* <DEDUP_REMOVED lines=10> */
[-CC-:B------:R-:W-:Y:S01]  /*10990*/  FFMA.FTZ R168, R168, R20.reuse, -R181.reuse ;  /* 0x00000014a8a87223 */ /* 0x180fe200000108b5 */
[-CC-:B------:R-:W-:Y:S01]  /*109a0*/  FFMA.FTZ R169, R169, R20.reuse, -R181.reuse ;  /* 0x00000014a9a97223 */ /* 0x180fe200000108b5 */
[-CC-:B------:R-:W-:Y:S01]  /*109b0*/  FFMA.FTZ R172, R172, R20.reuse, -R181.reuse ;  /* 0x00000014acac7223 */ /* 0x180fe200000108b5 */
[----:B------:R-:W3:Y:S01]  /*109c0*/  MUFU.EX2 R15, R15 ;  /* 0x0000000f000f7308 */ /* 0x000ee20000000800 */
[-CC-:B------:R-:W-:Y:S01]  /*109d0*/  FFMA.FTZ R173, R173, R20.reuse, -R181.reuse ;  /* 0x00000014adad7223 */ /* 0x180fe200000108b5 */
[-CC-:B------:R-:W-:Y:S01]  /*109e0*/  FFMA.FTZ R176, R176, R20.reuse, -R181.reuse ;  /* 0x00000014b0b07223 */ /* 0x180fe200000108b5 */
[-CC-:B------:R-:W-:Y:S01]  /*109f0*/  FFMA.FTZ R177, R177, R20.reuse, -R181.reuse ;  /* 0x00000014b1b17223 */ /* 0x180fe200000108b5 */
[----:B------:R-:W-:-:S04]  /*10a00*/  FFMA.FTZ R180, R180, R20, -R181 ;  /* 0x00000014b4b47223 */ /* 0x000fc800000108b5 */
[----:B------:R-:W4:Y:S01]  /*10a10*/  MUFU.EX2 R152, R152 ;  /* 0x0000009800987308 */ /* 0x000f220000000800 */
[-C--:B--2---:R-:W-:Y:S01]  /*10a20*/  FMUL.FTZ R24, R24, R214.reuse ;  /* 0x000000d618187220 */ /* 0x084fe20000410000 */
[-C--:B------:R-:W-:Y:S01]  /*10a30*/  FMUL.FTZ R25, R25, R214.reuse ;  /* 0x000000d619197220 */ /* 0x080fe20000410000 */
[-C--:B------:R-:W-:Y:S01]  /*10a40*/  FMUL.FTZ R28, R28, R214.reuse ;  /* 0x000000d61c1c7220 */ /* 0x080fe20000410000 */
[-C--:B------:R-:W-:Y:S01]  /*10a50*/  FMUL.FTZ R29, R29, R214.reuse ;  /* 0x000000d61d1d7220 */ /* 0x080fe20000410000 */
[-C--:B------:R-:W-:Y:S01]  /*10a60*/  FMUL.FTZ R32, R32, R214.reuse ;  /* 0x000000d620207220 */ /* 0x080fe20000410000 */
[-C--:B------:R-:W-:Y:S01]  /*10a70*/  FMUL.FTZ R33, R33, R214.reuse ;  /* 0x000000d621217220 */ /* 0x080fe20000410000 */
[----:B------:R-:W-:Y:S01]  /*10a80*/  FMUL.FTZ R36, R36, R214 ;  /* 0x000000d624247220 */ /* 0x000fe20000410000 */
[----:B------:R-:W-:Y:S01]  /*10a90*/  MUFU.TANH R178, R178 ;  /* 0x000000b200b27308 */ /* 0x000fe20000002400 */
[----:B---3--:R-:W-:Y:S01]  /*10aa0*/  FFMA.FTZ R181, R214, R0, R15 ;  /* 0x00000000d6b57223 */ /* 0x008fe2000001000f */
[-C--:B------:R-:W-:Y:S01]  /*10ab0*/  FMUL.FTZ R37, R37, R214.reuse ;  /* 0x000000d625257220 */ /* 0x080fe20000410000 */
[-C--:B------:R-:W-:Y:S01]  /*10ac0*/  FMUL.FTZ R40, R40, R214.reuse ;  /* 0x000000d628287220 */ /* 0x080fe20000410000 */
[-C--:B------:R-:W-:Y:S01]  /*10ad0*/  FMUL.FTZ R41, R41, R214.reuse ;  /* 0x000000d629297220 */ /* 0x080fe20000410000 */
[-C--:B------:R-:W-:Y:S01]  /*10ae0*/  FMUL.FTZ R44, R44, R214.reuse ;  /* 0x000000d62c2c7220 */ /* 0x080fe20000410000 */
[-C--:B------:R-:W-:Y:S01]  /*10af0*/  FMUL.FTZ R45, R45, R214.reuse ;  /* 0x000000d62d2d7220 */ /* 0x080fe20000410000 */
[-C--:B------:R-:W-:Y:S01]  /*10b00*/  FMUL.FTZ R48, R48, R214.reuse ;  /* 0x000000d630307220 */ /* 0x080fe20000410000 */
[----:B------:R4:W2:Y:S01]  /*10b10*/  MUFU.TANH R0, R166 ;  /* 0x000000a600007308 */ /* 0x0008a20000002400 */
[-C--:B------:R-:W-:Y:S01]  /*10b20*/  FMUL.FTZ R49, R49, R214.reuse ;  /* 0x000000d631317220 */ /* 0x080fe20000410000 */
[-C--:B------:R-:W-:Y:S01]  /*10b30*/  FMUL.FTZ R52, R52, R214.reuse ;  /* 0x000000d634347220 */ /* 0x080fe20000410000 */
[-C--:B------:R-:W-:Y:S01]  /*10b40*/  FMUL.FTZ R53, R53, R214.reuse ;  /* 0x000000d635357220 */ /* 0x080fe20000410000 */
[-C--:B------:R-:W-:Y:S01]  /*10b50*/  FMUL.FTZ R56, R56, R214.reuse ;  /* 0x000000d638387220 */ /* 0x080fe20000410000 */
[-C--:B------:R-:W-:Y:S01]  /*10b60*/  FMUL.FTZ R57, R57, R214.reuse ;  /* 0x000000d639397220 */ /* 0x080fe20000410000 */
[-C--:B------:R-:W-:Y:S01]  /*10b70*/  FMUL.FTZ R60, R60, R214.reuse ;  /* 0x000000d63c3c7220 */ /* 0x080fe20000410000 */
[----:B------:R-:W-:Y:S01]  /*10b80*/  FMUL.FTZ R61, R61, R214 ;  /* 0x000000d63d3d7220 */ /* 0x000fe20000410000 */
[----:B------:R-:W-:Y:S01]  /*10b90*/  MUFU.TANH R179, R179 ;  /* 0x000000b300b37308 */ /* 0x000fe20000002400 */
[C---:B----4-:R-:W-:Y:S01]  /*10ba0*/  FADD.FTZ R166, R152.reuse, R181 ;  /* 0x000000b598a67221 */ /* 0x050fe20000010000 */
[----:B------:R-:W-:Y:S01]  /*10bb0*/  F2FP.BF16.F32.PACK_AB R152, R152, R15 ;  /* 0x0000000f9898723e */ /* 0x000fe200000010ff */
[----:B------:R-:W-:-:S02]  /*10bc0*/  @!P1 VIADD R15, R12, 0x28c40 ;  /* 0x00028c400c0f9836 */ /* 0x000fc40000000000 */
[----:B------:R-:W-:Y:S01]  /*10bd0*/  FMUL.FTZ R181, R170, UR4 ;  /* 0x00000004aab57c20 */ /* 0x000fe20008410000 */
[-C--:B------:R-:W-:Y:S01]  /*10be0*/  FMUL.FTZ R64, R64, R214.reuse ;  /* 0x000000d640407220 */ /* 0x080fe20000410000 */
[-C--:B------:R-:W-:Y:S01]  /*10bf0*/  FMUL.FTZ R65, R65, R214.reuse ;  /* 0x000000d641417220 */ /* 0x080fe20000410000 */
[-C--:B------:R-:W-:Y:S01]  /*10c00*/  FMUL.FTZ R68, R68, R214.reuse ;  /* 0x000000d644447220 */ /* 0x080fe20000410000 */
[----:B------:R-:W-:Y:S01]  /*10c10*/  @!P1 PRMT R15, RZ, 0x654, R15 ;  /* 0x00000654ff0f9816 */ /* 0x000fe2000000000f */
[----:B------:R-:W-:Y:S01]  /*10c20*/  MUFU.TANH R182, R182 ;  /* 0x000000b600b67308 */ /* 0x000fe20000002400 */
[-C--:B------:R-:W-:Y:S01]  /*10c30*/  FMUL.FTZ R69, R69, R214.reuse ;  /* 0x000000d645457220 */ /* 0x080fe20000410000 */
[-C--:B------:R-:W-:Y:S01]  /*10c40*/  FMUL.FTZ R72, R72, R214.reuse ;  /* 0x000000d648487220 */ /* 0x080fe20000410000 */
[----:B------:R3:W-:Y:S01]  /*10c50*/  @!P1 SYNCS.ARRIVE.TRANS64.RED.A1T0 RZ, [R15+URZ], RZ ;  /* 0x000000ff0fff99a7 */ /* 0x0007e2000810043f */
[-C--:B------:R-:W-:Y:S01]  /*10c60*/  FMUL.FTZ R73, R73, R214.reuse ;  /* 0x000000d649497220 */ /* 0x080fe20000410000 */
[-C--:B------:R-:W-:Y:S01]  /*10c70*/  FMUL.FTZ R76, R76, R214.reuse ;  /* 0x000000d64c4c7220 */ /* 0x080fe20000410000 */
[-C--:B------:R-:W-:Y:S01]  /*10c80*/  FMUL.FTZ R77, R77, R214.reuse ;  /* 0x000000d64d4d7220 */ /* 0x080fe20000410000 */
[-C--:B------:R-:W-:Y:S01]  /*10c90*/  FMUL.FTZ R80, R80, R214.reuse ;  /* 0x000000d650507220 */ /* 0x080fe20000410000 */
[----:B------:R-:W4:Y:S01]  /*10ca0*/  MUFU.TANH R181, R181 ;  /* 0x000000b500b57308 */ /* 0x000f220000002400 */
[-C--:B------:R-:W-:Y:S01]  /*10cb0*/  FMUL.FTZ R81, R81, R214.reuse ;  /* 0x000000d651517220 */ /* 0x080fe20000410000 */
[-C--:B------:R-:W-:Y:S01]  /*10cc0*/  FMUL.FTZ R84, R84, R214.reuse ;  /* 0x000000d654547220 */ /* 0x080fe20000410000 */
[----:B---3--:R-:W-:Y:S01]  /*10cd0*/  FMNMX.FTZ R15, R154, R213, !PT ;  /* 0x000000d59a0f7209 */ /* 0x008fe20007810000 */
[-C--:B------:R-:W-:Y:S01]  /*10ce0*/  FMUL.FTZ R85, R85, R214.reuse ;  /* 0x000000d655557220 */ /* 0x080fe20000410000 */
[-C--:B------:R-:W-:Y:S01]  /*10cf0*/  FMUL.FTZ R88, R88, R214.reuse ;  /* 0x000000d658587220 */ /* 0x080fe20000410000 */
[-C--:B------:R-:W-:Y:S01]  /*10d00*/  FMUL.FTZ R89, R89, R214.reuse ;  /* 0x000000d659597220 */ /* 0x080fe20000410000 */
[----:B------:R-:W-:Y:S01]  /*10d10*/  FMNMX.FTZ R15, R155, R15, !PT ;  /* 0x0000000f9b0f7209 */ /* 0x000fe20007810000 */
[----:B------:R-:W-:Y:S01]  /*10d20*/  MUFU.TANH R183, R183 ;  /* 0x000000b700b77308 */ /* 0x000fe20000002400 */
[-C--:B------:R-:W-:Y:S01]  /*10d30*/  FMUL.FTZ R92, R92, R214.reuse ;  /* 0x000000d65c5c7220 */ /* 0x080fe20000410000 */
[-C--:B------:R-:W-:Y:S01]  /*10d40*/  FMUL.FTZ R93, R93, R214.reuse ;  /* 0x000000d65d5d7220 */ /* 0x080fe20000410000 */
[----:B------:R-:W-:Y:S01]  /*10d50*/  FMNMX.FTZ R15, R158, R15, !PT ;  /* 0x0000000f9e0f7209 */ /* 0x000fe20007810000 */
[-C--:B------:R-:W-:Y:S01]  /*10d60*/  FMUL.FTZ R96, R96, R214.reuse ;  /* 0x000000d660607220 */ /* 0x080fe20000410000 */
[-C--:B------:R-:W-:Y:S01]  /*10d70*/  FMUL.FTZ R97, R97, R214.reuse ;  /* 0x000000d661617220 */ /* 0x080fe20000410000 */
[-C--:B------:R-:W-:Y:S01]  /*10d80*/  FMUL.FTZ R100, R100, R214.reuse ;  /* 0x000000d664647220 */ /* 0x080fe20000410000 */
[----:B------:R-:W-:Y:S01]  /*10d90*/  FMNMX.FTZ R15, R159, R15, !PT ;  /* 0x0000000f9f0f7209 */ /* 0x000fe20007810000 */
[----:B------:R-:W3:Y:S01]  /*10da0*/  MUFU.EX2 R153, R153 ;  /* 0x0000009900997308 */ /* 0x000ee20000000800 */
[-C--:B------:R-:W-:Y:S01]  /*10db0*/  FMUL.FTZ R101, R101, R214.reuse ;  /* 0x000000d665657220 */ /* 0x080fe20000410000 */
[-C--:B------:R-:W-:Y:S01]  /*10dc0*/  FMUL.FTZ R104, R104, R214.reuse ;  /* 0x000000d668687220 */ /* 0x080fe20000410000 */
[----:B------:R-:W-:Y:S01]  /*10dd0*/  FMNMX.FTZ R15, R162, R15, !PT ;  /* 0x0000000fa20f7209 */ /* 0x000fe20007810000 */
[-C--:B------:R-:W-:Y:S01]  /*10de0*/  FMUL.FTZ R105, R105, R214.reuse ;  /* 0x000000d669697220 */ /* 0x080fe20000410000 */
[-C--:B------:R-:W-:Y:S01]  /*10df0*/  FMUL.FTZ R108, R108, R214.reuse ;  /* 0x000000d66c6c7220 */ /* 0x080fe20000410000 */
[-C--:B------:R-:W-:Y:S01]  /*10e00*/  FMUL.FTZ R109, R109, R214.reuse ;  /* 0x000000d66d6d7220 */ /* 0x080fe20000410000 */
[----:B------:R-:W-:Y:S01]  /*10e10*/  FMNMX.FTZ R15, R163, R15, !PT ;  /* 0x0000000fa30f7209 */ /* 0x000fe20007810000 */
[----:B------:R-:W5:Y:S01]  /*10e20*/  MUFU.EX2 R156, R156 ;  /* 0x0000009c009c7308 */ /* 0x000f620000000800 */
[-C--:B------:R-:W-:Y:S01]  /*10e30*/  FMUL.FTZ R112, R112, R214.reuse ;  /* 0x000000d670707220 */ /* 0x080fe20000410000 */
[-C--:B------:R-:W-:Y:S01]  /*10e40*/  FMUL.FTZ R113, R113, R214.reuse ;  /* 0x000000d671717220 */ /* 0x080fe20000410000 */
[----:B--2---:R-:W-:Y:S01]  /*10e50*/  FMNMX.FTZ R15, R0, R15, !PT ;  /* 0x0000000f000f7209 */ /* 0x004fe20007810000 */
[-C--:B------:R-:W-:Y:S01]  /*10e60*/  FMUL.FTZ R116, R116, R214.reuse ;  /* 0x000000d674747220 */ /* 0x080fe20000410000 */
[-C--:B------:R-:W-:Y:S01]  /*10e70*/  FMUL.FTZ R117, R117, R214.reuse ;  /* 0x000000d675757220 */ /* 0x080fe20000410000 */
[-C--:B------:R-:W-:Y:S01]  /*10e80*/  FMUL.FTZ R120, R120, R214.reuse ;  /* 0x000000d678787220 */ /* 0x080fe20000410000 */
[----:B------:R-:W-:Y:S01]  /*10e90*/  FMNMX.FTZ R15, R167, R15, !PT ;  /* 0x0000000fa70f7209 */ /* 0x000fe20007810000 */
[----:B------:R-:W2:Y:S01]  /*10ea0*/  MUFU.EX2 R157, R157 ;  /* 0x0000009d009d7308 */ /* 0x000ea20000000800 */
[-C--:B------:R-:W-:Y:S01]  /*10eb0*/  FMUL.FTZ R121, R121, R214.reuse ;  /* 0x000000d679797220 */ /* 0x080fe20000410000 */
[-C--:B------:R-:W-:Y:S01]  /*10ec0*/  FMUL.FTZ R124, R124, R214.reuse ;  /* 0x000000d67c7c7220 */ /* 0x080fe20000410000 */
[----:B----4-:R-:W-:Y:S01]  /*10ed0*/  FMNMX.FTZ R15, R181, R15, !PT ;  /* 0x0000000fb50f7209 */ /* 0x010fe20007810000 */
[-C--:B------:R-:W-:Y:S01]  /*10ee0*/  FMUL.FTZ R125, R125, R214.reuse ;  /* 0x000000d67d7d7220 */ /* 0x080fe20000410000 */
[-C--:B------:R-:W-:Y:S01]  /*10ef0*/  FMUL.FTZ R128, R128, R214.reuse ;  /* 0x000000d680807220 */ /* 0x080fe20000410000 */
[-C--:B------:R-:W-:Y:S01]  /*10f00*/  FMUL.FTZ R129, R129, R214.reuse ;  /* 0x000000d681817220 */ /* 0x080fe20000410000 */
[----:B------:R-:W-:Y:S01]  /*10f10*/  FMNMX.FTZ R15, R171, R15, !PT ;  /* 0x0000000fab0f7209 */ /* 0x000fe20007810000 */
        /* <DEDUP_REMOVED lines=12> */
[----:B------:R-:W-:Y:S01]  /*10fe0*/  FMUL.FTZ R149, R149, R214 ;  /* 0x000000d695957220 */ /* 0x000fe20000410000 */
[----:B------:R-:W-:Y:S01]  /*10ff0*/  @!P3 STS [R215+0x28800], R214 ;  /* 0x028800d6d700b388 */ /* 0x000fe20000000800 */
[----:B------:R-:W4:Y:S01]  /*11000*/  MUFU.EX2 R160, R160 ;  /* 0x000000a000a07308 */ /* 0x000f220000000800 */
[----:B------:R-:W-:Y:S01]  /*11010*/  FMNMX.FTZ R15, R179, R15, !PT ;  /* 0x0000000fb30f7209 */ /* 0x000fe20007810000 */
[----:B---3--:R-:W-:-:S03]  /*11020*/  FADD.FTZ R166, R153, R166 ;  /* 0x000000a699a67221 */ /* 0x008fc60000010000 */
[----:B------:R-:W-:Y:S01]  /*11030*/  FMNMX.FTZ R15, R182, R15, !PT ;  /* 0x0000000fb60f7209 */ /* 0x000fe20007810000 */
[----:B-----5:R-:W-:Y:S02]  /*11040*/  FADD.FTZ R166, R156, R166 ;  /* 0x000000a69ca67221 */ /* 0x020fe40000010000 */
[----:B------:R-:W3:Y:S01]  /*11050*/  MUFU.EX2 R161, R161 ;  /* 0x000000a100a17308 */ /* 0x000ee20000000800 */
[----:B------:R-:W-:Y:S01]  /*11060*/  FMNMX.FTZ R15, R183, R15, !PT ;  /* 0x0000000fb70f7209 */ /* 0x000fe20007810000 */
[----:B--2---:R-:W-:-:S04]  /*11070*/  FADD.FTZ R166, R157, R166 ;  /* 0x000000a69da67221 */ /* 0x004fc80000010000 */
[----:B------:R-:W2:Y:S02]  /*11080*/  SHFL.BFLY PT, R170, R15, 0x2, 0x1f ;  /* 0x0c401f000faa7f89 */ /* 0x000ea400000e0000 */
[----:B------:R-:W5:Y:S01]  /*11090*/  MUFU.EX2 R164, R164 ;  /* 0x000000a400a47308 */ /* 0x000f620000000800 */
[----:B----4-:R-:W-:-:S07]  /*110a0*/  FADD.FTZ R166, R160, R166 ;  /* 0x000000a6a0a67221 */ /* 0x010fce0000010000 */
[----:B------:R-:W4:Y:S01]  /*110b0*/  MUFU.EX2 R165, R165 ;  /* 0x000000a500a57308 */ /* 0x000f220000000800 */
[----:B---3--:R-:W-:-:S07]  /*110c0*/  FADD.FTZ R166, R161, R166 ;  /* 0x000000a6a1a67221 */ /* 0x008fce0000010000 */
[----:B------:R-:W3:Y:S01]  /*110d0*/  MUFU.EX2 R168, R168 ;  /* 0x000000a800a87308 */ /* 0x000ee20000000800 */
[----:B-----5:R-:W-:Y:S01]  /*110e0*/  FADD.FTZ R166, R164, R166 ;  /* 0x000000a6a4a67221 */ /* 0x020fe20000010000 */
[----:B--2---:R-:W-:-:S06]  /*110f0*/  FMNMX.FTZ R15, R15, R170, !PT ;  /* 0x000000aa0f0f7209 */ /* 0x004fcc0007810000 */
[----:B------:R-:W2:Y:S01]  /*11100*/  MUFU.EX2 R169, R169 ;  /* 0x000000a900a97308 */ /* 0x000ea20000000800 */
[----:B----4-:R-:W-:Y:S01]  /*11110*/  FADD.FTZ R166, R165, R166 ;  /* 0x000000a6a5a67221 */ /* 0x010fe20000010000 */
[----:B------:R-:W4:Y:S06]  /*11120*/  SHFL.BFLY PT, R170, R15, 0x1, 0x1f ;  /* 0x0c201f000faa7f89 */ /* 0x000f2c00000e0000 */
[----:B------:R-:W5:Y:S01]  /*11130*/  MUFU.EX2 R172, R172 ;  /* 0x000000ac00ac7308 */ /* 0x000f620000000800 */
[----:B---3--:R-:W-:-:S07]  /*11140*/  FADD.FTZ R166, R168, R166 ;  /* 0x000000a6a8a67221 */ /* 0x008fce0000010000 */
[----:B------:R-:W3:Y:S01]  /*11150*/  MUFU.EX2 R173, R173 ;  /* 0x000000ad00ad7308 */ /* 0x000ee20000000800 */
[----:B--2---:R-:W-:-:S07]  /*11160*/  FADD.FTZ R166, R169, R166 ;  /* 0x000000a6a9a67221 */ /* 0x004fce0000010000 */
[----:B------:R-:W2:Y:S01]  /*11170*/  MUFU.EX2 R176, R176 ;  /* 0x000000b000b07308 */ /* 0x000ea20000000800 */
[----:B-----5:R-:W-:Y:S01]  /*11180*/  FADD.FTZ R166, R172, R166 ;  /* 0x000000a6aca67221 */ /* 0x020fe20000010000 */
[----:B----4-:R-:W-:-:S05]  /*11190*/  FMNMX.FTZ R15, R15, R170, !PT ;  /* 0x000000aa0f0f7209 */ /* 0x010fca0007810000 */
[C---:B------:R-:W-:Y:S01]  /*111a0*/  FADD.FTZ R170, -R15.reuse, R213 ;  /* 0x000000d50faa7221 */ /* 0x040fe20000010100 */
[-C--:B------:R-:W-:Y:S01]  /*111b0*/  FMUL.FTZ R213, R15, R20.reuse ;  /* 0x000000140fd57220 */ /* 0x080fe20000410000 */
[----:B------:R-:W-:Y:S01]  /*111c0*/  MUFU.EX2 R177, R177 ;  /* 0x000000b100b17308 */ /* 0x000fe20000000800 */
[----:B---3--:R-:W-:Y:S01]  /*111d0*/  FADD.FTZ R166, R173, R166 ;  /* 0x000000a6ada67221 */ /* 0x008fe20000010000 */
[-C--:B------:R-:W-:Y:S01]  /*111e0*/  FMUL.FTZ R170, R170, R20.reuse ;  /* 0x00000014aaaa7220 */ /* 0x080fe20000410000 */
        /* <DEDUP_REMOVED lines=16> */
[----:B------:R-:W-:Y:S01]  /*112f0*/  FFMA.FTZ R183, R183, R20, -R213 ;  /* 0x00000014b7b77223 */ /* 0x000fe200000108d5 */
[----:B------:R-:W-:Y:S01]  /*11300*/  MUFU.EX2 R155, R155 ;  /* 0x0000009b009b7308 */ /* 0x000fe20000000800 */
[----:B--2---:R-:W-:Y:S01]  /*11310*/  FADD.FTZ R166, R176, R166 ;  /* 0x000000a6b0a67221 */ /* 0x004fe20000010000 */
[----:B---3--:R2:W-:Y:S03]  /*11320*/  @!P3 STS [R215+0x28820], R170 ;  /* 0x028820aad700b388 */ /* 0x0085e60000000800 */
[----:B------:R-:W-:Y:S01]  /*11330*/  FADD.FTZ R166, R177, R166 ;  /* 0x000000a6b1a67221 */ /* 0x000fe20000010000 */
[----:B------:R-:W-:-:S02]  /*11340*/  FMUL.FTZ R26, R26, R170 ;  /* 0x000000aa1a1a7220 */ /* 0x000fc40000410000 */
[----:B------:R3:W4:Y:S01]  /*11350*/  MUFU.EX2 R213, R154 ;  /* 0x0000009a00d57308 */ /* 0x0007220000000800 */
[-C--:B------:R-:W-:Y:S01]  /*11360*/  FMUL.FTZ R27, R27, R170.reuse ;  /* 0x000000aa1b1b7220 */ /* 0x080fe20000410000 */
[-C--:B------:R-:W-:Y:S01]  /*11370*/  FMUL.FTZ R30, R30, R170.reuse ;  /* 0x000000aa1e1e7220 */ /* 0x080fe20000410000 */
[-C--:B------:R-:W-:Y:S01]  /*11380*/  FMUL.FTZ R31, R31, R170.reuse ;  /* 0x000000aa1f1f7220 */ /* 0x080fe20000410000 */
[-C--:B------:R-:W-:Y:S01]  /*11390*/  FMUL.FTZ R34, R34, R170.reuse ;  /* 0x000000aa22227220 */ /* 0x080fe20000410000 */
[-C--:B------:R-:W-:Y:S01]  /*113a0*/  FMUL.FTZ R35, R35, R170.reuse ;  /* 0x000000aa23237220 */ /* 0x080fe20000410000 */
[-C--:B------:R-:W-:Y:S01]  /*113b0*/  FMUL.FTZ R38, R38, R170.reuse ;  /* 0x000000aa26267220 */ /* 0x080fe20000410000 */
[-C--:B------:R-:W-:Y:S01]  /*113c0*/  FMUL.FTZ R39, R39, R170.reuse ;  /* 0x000000aa27277220 */ /* 0x080fe20000410000 */
[----:B------:R5:W0:Y:S01]  /*113d0*/  MUFU.EX2 R214, R158 ;  /* 0x0000009e00d67308 */ /* 0x000a220000000800 */
[----:B---3--:R-:W-:Y:S01]  /*113e0*/  F2FP.BF16.F32.PACK_AB R154, R156, R153 ;  /* 0x000000999c9a723e */ /* 0x008fe200000010ff */
[-C--:B------:R-:W-:Y:S01]  /*113f0*/  FMUL.FTZ R42, R42, R170.reuse ;  /* 0x000000aa2a2a7220 */ /* 0x080fe20000410000 */
[----:B------:R-:W-:Y:S01]  /*11400*/  F2FP.BF16.F32.PACK_AB R156, R160, R157 ;  /* 0x0000009da09c723e */ /* 0x000fe200000010ff */
[-C--:B------:R-:W-:Y:S01]  /*11410*/  FMUL.FTZ R43, R43, R170.reuse ;  /* 0x000000aa2b2b7220 */ /* 0x080fe20000410000 */
[----:B------:R-:W-:Y:S01]  /*11420*/  F2FP.BF16.F32.PACK_AB R160, R168, R165 ;  /* 0x000000a5a8a0723e */ /* 0x000fe200000010ff */
[-C--:B------:R-:W-:Y:S01]  /*11430*/  FMUL.FTZ R46, R46, R170.reuse ;  /* 0x000000aa2e2e7220 */ /* 0x080fe20000410000 */
[-C--:B------:R-:W-:Y:S01]  /*11440*/  FMUL.FTZ R47, R47, R170.reuse ;  /* 0x000000aa2f2f7220 */ /* 0x080fe20000410000 */
[----:B------:R-:W3:Y:S01]  /*11450*/  MUFU.EX2 R159, R159 ;  /* 0x0000009f009f7308 */ /* 0x000ee20000000800 */
[----:B----4-:R-:W-:Y:S01]  /*11460*/  FFMA.FTZ R3, R170, R3, R213 ;  /* 0x00000003aa037223 */ /* 0x010fe200000100d5 */
[----:B-----5:R-:W-:Y:S01]  /*11470*/  F2FP.BF16.F32.PACK_AB R158, R164, R161 ;  /* 0x000000a1a49e723e */ /* 0x020fe200000010ff */
[-C--:B------:R-:W-:Y:S01]  /*11480*/  FMUL.FTZ R50, R50, R170.reuse ;  /* 0x000000aa32327220 */ /* 0x080fe20000410000 */
[C---:B------:R-:W-:Y:S01]  /*11490*/  F2FP.BF16.F32.PACK_AB R153, R155.reuse, R213 ;  /* 0x000000d59b99723e */ /* 0x040fe200000010ff */
[----:B------:R-:W-:Y:S01]  /*114a0*/  FADD.FTZ R3, R155, R3 ;  /* 0x000000039b037221 */ /* 0x000fe20000010000 */
[----:B------:R-:W-:Y:S01]  /*114b0*/  F2FP.BF16.F32.PACK_AB R164, R176, R173 ;  /* 0x000000adb0a4723e */ /* 0x000fe200000010ff */
[-C--:B------:R-:W-:Y:S01]  /*114c0*/  FMUL.FTZ R51, R51, R170.reuse ;  /* 0x000000aa33337220 */ /* 0x080fe20000410000 */
[----:B--2---:R2:W4:Y:S01]  /*114d0*/  MUFU.EX2 R215, R162 ;  /* 0x000000a200d77308 */ /* 0x0045220000000800 */
        /* <DEDUP_REMOVED lines=8> */
[C---:B---3--:R-:W-:Y:S01]  /*11560*/  FADD.FTZ R3, R159.reuse, R3 ;  /* 0x000000039f037221 */ /* 0x048fe20000010000 */
[----:B------:R-:W-:Y:S01]  /*11570*/  F2FP.BF16.F32.PACK_AB R155, R159, R214 ;  /* 0x000000d69f9b723e */ /* 0x000fe200000010ff */
[----:B------:R-:W-:Y:S01]  /*11580*/  BAR.SYNC.DEFER_BLOCKING 0xf, 0x100 ;  /* 0x03c4000000007b1d */ /* 0x000fe20000010000 */
[----:B--2---:R-:W-:Y:S01]  /*11590*/  F2FP.BF16.F32.PACK_AB R162, R172, R169 ;  /* 0x000000a9aca2723e */ /* 0x004fe200000010ff */
        /* <DEDUP_REMOVED lines=45> */
[C---:B----4-:R-:W-:Y:S01]  /*11870*/  FADD.FTZ R3, R171.reuse, R3 ;  /* 0x00000003ab037221 */ /* 0x050fe20000010000 */
[----:B------:R-:W-:Y:S01]  /*11880*/  F2FP.BF16.F32.PACK_AB R161, R171, R161 ;  /* 0x000000a1aba1723e */ /* 0x000fe200000010ff */
        /* <DEDUP_REMOVED lines=16> */
[-C--:B------:R-:W-:Y:S01]  /*11990*/  FMUL.FTZ R147, R147, R170.reuse ;  /* 0x000000aa93937220 */ /* 0x080fe20000410000 */
[-C--:B------:R-:W-:Y:S01]  /*119a0*/  FMUL.FTZ R150, R150, R170.reuse ;  /* 0x000000aa96967220 */ /* 0x080fe20000410000 */
[----:B------:R-:W-:-:S02]  /*119b0*/  FMUL.FTZ R151, R151, R170 ;  /* 0x000000aa97977220 */ /* 0x000fc40000410000 */
[----:B------:R2:W-:Y:S01]  /*119c0*/  STSM.16.M88.4 [R199], R160 ;  /* 0x000000a0c7007844 */ /* 0x0005e20000000200 */
[----:B------:R-:W0:Y:S01]  /*119d0*/  MUFU.EX2 R179, R179 ;  /* 0x000000b300b37308 */ /* 0x000e220000000800 */
[----:B----4-:R-:W-:-:S07]  /*119e0*/  FADD.FTZ R3, R165, R3 ;  /* 0x00000003a5037221 */ /* 0x010fce0000010000 */
[----:B------:R-:W4:Y:S01]  /*119f0*/  MUFU.EX2 R182, R182 ;  /* 0x000000b600b67308 */ /* 0x000f220000000800 */
[C---:B---3--:R-:W-:Y:S01]  /*11a00*/  FADD.FTZ R0, R180.reuse, R166 ;  /* 0x000000a6b4007221 */ /* 0x048fe20000010000 */
[----:B------:R-:W-:-:S06]  /*11a10*/  F2FP.BF16.F32.PACK_AB R166, R180, R177 ;  /* 0x000000b1b4a6723e */ /* 0x000fcc00000010ff */
[----:B------:R-:W3:Y:S01]  /*11a20*/  MUFU.EX2 R183, R183 ;  /* 0x000000b700b77308 */ /* 0x000ee20000000800 */
[C---:B0-----:R-:W-:Y:S01]  /*11a30*/  FADD.FTZ R3, R179.reuse, R3 ;  /* 0x00000003b3037221 */ /* 0x041fe20000010000 */
[----:B------:R-:W-:-:S03]  /*11a40*/  F2FP.BF16.F32.PACK_AB R165, R179, R165 ;  /* 0x000000a5b3a5723e */ /* 0x000fc600000010ff */
[----:B----4-:R-:W-:Y:S01]  /*11a50*/  FADD.FTZ R3, R182, R3 ;  /* 0x00000003b6037221 */ /* 0x010fe20000010000 */
[----:B---3--:R-:W-:-:S03]  /*11a60*/  F2FP.BF16.F32.PACK_AB R167, R183, R182 ;  /* 0x000000b6b7a7723e */ /* 0x008fc600000010ff */
[----:B------:R-:W-:Y:S02]  /*11a70*/  FADD.FTZ R3, R183, R3 ;  /* 0x00000003b7037221 */ /* 0x000fe40000010000 */
[----:B------:R2:W-:Y:S01]  /*11a80*/  STSM.16.M88.4 [R198], R164 ;  /* 0x000000a4c6007844 */ /* 0x0005e20000000200 */
[----:B------:R-:W-:Y:S05]  /*11a90*/  @!P0 BRA `(.L_x_2834) ;  /* 0x0000000000048947 */ /* 0x000fea0003800000 */
[----:B------:R-:W-:Y:S01]  /*11aa0*/  BPT.TRAP 0x1 ;  /* 0x000000040000795c */ /* 0x000fe20000300000 */
.L_x_2834:
[----:B------:R0:W3:Y:S01]  /*11ab0*/  SYNCS.PHASECHK.TRANS64.TRYWAIT P3, [R12+URZ+0x28c50], R207 ;  /* 0x028c50cf0c0075a7 */ /* 0x0000e2000806017f */
[----:B------:R-:W-:Y:S05]  /*11ac0*/  @!P0 BRA `(.L_x_2835) ;  /* 0x0000000000048947 */ /* 0x000fea0003800000 */
[----:B------:R-:W-:Y:S01]  /*11ad0*/  BPT.TRAP 0x1 ;  /* 0x000000040000795c */ /* 0x000fe20000300000 */
.L_x_2835:
[----:B------:R-:W-:Y:S04]  /*11ae0*/  BSSY B2, `(.L_x_2836) ;  /* 0x0000004000027945 */ /* 0x000fe80003800000 */
[----:B---3--:R-:W-:Y:S05]  /*11af0*/  @P3 BRA `(.L_x_2837) ;  /* 0x0000000000083947 */ /* 0x008fea0003800000 */
[----:B------:R-:W3:Y:S02]  /*11b00*/  SYNCS.PHASECHK.TRANS64.TRYWAIT P3, [R12+URZ+0x28c50], R207 ;  /* 0x028c50cf0c0075a7 */ /* 0x000ee4000806017f */
[----:B---3--:R-:W-:Y:S05]  /*11b10*/  @!P3 BRA `(.L_x_2838) ;  /* 0x0000012c005cb947 */ /* 0x008fea0003800000 */
.L_x_2837:
[----:B------:R-:W-:Y:S05]  /*11b20*/  BSYNC B2 ;  /* 0x0000000000027941 */ /* 0x000fea0003800000 */
.L_x_2836:
[----:B------:R-:W-:Y:S01]  /*11b30*/  IMAD R168, R18, 0x1000, R190 ;  /* 0x0000100012a87824 */ /* 0x000fe200078e02be */
[----:B------:R-:W-:Y:S01]  /*11b40*/  WARPGROUP.ARRIVE ;  /* 0x00000000000079c5 */ /* 0x000fe20000000000 */
[----:B------:R-:W-:Y:S02]  /*11b50*/  IMAD.MOV.U32 R169, RZ, RZ, 0x40000040 ;  /* 0x40000040ffa97424 */ /* 0x000fe400078e00ff */
[----:B01-3--:R-:W-:Y:S01]  /*11b60*/  @!P1 VIADD R12, R12, 0x28c60 ;  /* 0x00028c600c0c9836 */ /* 0x00bfe20000000000 */
[----:B------:R-:W-:Y:S01]  /*11b70*/  R2UR UR6, R168 ;  /* 0x00000000a80672ca */ /* 0x000fe200000e0000 */
[----:B------:R-:W-:Y:S01]  /*11b80*/  IMAD.MOV.U32 R213, RZ, RZ, R15 ;  /* 0x000000ffffd57224 */ /* 0x000fe200078e000f */
[----:B------:R-:W-:Y:S01]  /*11b90*/  R2UR UR7, R169 ;  /* 0x00000000a90772ca */ /* 0x000fe200000e0000 */
[----:B------:R-:W-:Y:S01]  /*11ba0*/  IMAD.MOV.U32 R169, RZ, RZ, 0x40000040 ;  /* 0x40000040ffa97424 */ /* 0x000fe200078e00ff */
[----:B------:R-:W-:Y:S01]  /*11bb0*/  @!P1 PRMT R12, RZ, 0x654, R12 ;  /* 0x00000654ff0c9816 */ /* 0x000fe2000000000c */
[----:B------:R-:W-:-:S02]  /*11bc0*/  IMAD.MOV.U32 R214, RZ, RZ, R14 ;  /* 0x000000ffffd67224 */ /* 0x000fc400078e000e */
[----:B------:R-:W-:-:S08]  /*11bd0*/  IMAD.MOV.U32 R215, RZ, RZ, R18 ;  /* 0x000000ffffd77224 */ /* 0x000fd000078e0012 */
[----:B------:R-:W-:Y:S03]  /*11be0*/  HGMMA.64x256x16.F32.BF16 R24, R152, gdesc[UR4].tnspB, R24, gsb0 ;  /* 0x43e0000498187df0 */ /* 0x000fe60008001818 */
[----:B------:R-:W-:Y:S02]  /*11bf0*/  WARPGROUP.DEPBAR.LE gsb0, 0x0 ;  /* 0x00008000000079c5 */ /* 0x000fe40000010000 */
[----:B--2---:R-:W-:Y:S01]  /*11c00*/  VIADD R152, R168, 0x80 ;  /* 0x00000080a8987836 */ /* 0x004fe20000000000 */
        /* <DEDUP_REMOVED lines=32> */
.L_x_2828:
[----:B0-----:R-:W-:-:S07]  /*11e10*/  IMAD.MOV.U32 R12, RZ, RZ, R206 ;  /* 0x000000ffff0c7224 */ /* 0x001fce00078e00ce */
.L_x_2827:
[----:B------:R-:W-:Y:S05]  /*11e20*/  BSYNC B0 ;  /* 0x0000000000007941 */ /* 0x000fea0003800000 */
.L_x_2826:
[----:B------:R-:W-:Y:S01]  /*11e30*/  ISETP.GE.AND P2, PT, R12, R202, PT ;  /* 0x000000ca0c00720c */ /* 0x000fe20003f46270 */
[----:B------:R-:W-:-:S12]  /*11e40*/  BSSY B0, `(.L_x_2840) ;  /* 0x000028d000007945 */ /* 0x000fd80003800000 */
[----:B------:R-:W-:Y:S05]  /*11e50*/  @!P2 BRA `(.L_x_2841) ;  /* 0x00000028002ca947 */ /* 0x000fea0003800000 */
[----:B------:R-:W-:Y:S02]  /*11e60*/  IMAD.MOV.U32 R213, RZ, RZ, R15 ;  /* 0x000000ffffd57224 */ /* 0x000fe400078e000f */
[----:B0-----:R-:W-:Y:S02]  /*11e70*/  IMAD.MOV.U32 R215, RZ, RZ, R14 ;  /* 0x000000ffffd77224 */ /* 0x001fe400078e000e */
[----:B------:R-:W-:-:S07]  /*11e80*/  IMAD.MOV.U32 R214, RZ, RZ, R18 ;  /* 0x000000ffffd67224 */ /* 0x000fce00078e0012 */
.L_x_2860:
[----:B------:R-:W-:-:S05]  /*11e90*/  VIADD R18, R214, 0x1 ;  /* 0x00000001d6127836 */ /* 0x000fca0000000000 */
[----:B------:R-:W-:-:S04]  /*11ea0*/  ISETP.NE.AND P2, PT, R18, 0x2, PT ;  /* 0x000000021200780c */ /* 0x000fc80003f45270 */
[----:B------:R-:W-:Y:S02]  /*11eb0*/  SEL R14, RZ, 0x1, P2 ;  /* 0x00000001ff0e7807 */ /* 0x000fe40001000000 */
[----:B------:R-:W-:Y:S02]  /*11ec0*/  SEL R18, R18, RZ, P2 ;  /* 0x000000ff12127207 */ /* 0x000fe40001000000 */
[----:B------:R-:W-:Y:S01]  /*11ed0*/  LOP3.LUT R19, R19, R14, RZ, 0x3c, !PT ;  /* 0x0000000e13137212 */ /* 0x000fe200078e3cff */
[----:B-1----:R-:W-:Y:S06]  /*11ee0*/  @!P0 BRA `(.L_x_2842) ;  /* 0x0000000000048947 */ /* 0x002fec0003800000 */
[----:B------:R-:W-:Y:S01]  /*11ef0*/  BPT.TRAP 0x1 ;  /* 0x000000040000795c */ /* 0x000fe20000300000 */
.L_x_2842:
[----:B------:R-:W-:Y:S01]  /*11f00*/  IMAD R206, R18, 0x8, R2 ;  /* 0x0000000812ce7824 */ /* 0x000fe200078e0202 */
[----:B------:R-:W-:-:S04]  /*11f10*/  SHF.L.U32 R207, R19, 0x1f, RZ ;  /* 0x0000001f13cf7819 */ /* 0x000fc800000006ff */
[----:B------:R0:W1:Y:S01]  /*11f20*/  SYNCS.PHASECHK.TRANS64.TRYWAIT P2, [R206+URZ+0x28c30], R207 ;  /* 0x028c30cfce0075a7 */ /* 0x000062000804017f */
[----:B------:R-:W-:Y:S05]  /*11f30*/  @!P0 BRA `(.L_x_2843) ;  /* 0x0000000000048947 */ /* 0x000fea0003800000 */
[----:B------:R-:W-:Y:S01]  /*11f40*/  BPT.TRAP 0x1 ;  /* 0x000000040000795c */ /* 0x000fe20000300000 */
.L_x_2843:
[----:B------:R-:W-:Y:S01]  /*11f50*/  BSSY B1, `(.L_x_2844) ;  /* 0x0000006000017945 */ /* 0x000fe20003800000 */
[----:B------:R-:W-:Y:S02]  /*11f60*/  IMAD R14, R18, 0x200, R13 ;  /* 0x00000200120e7824 */ /* 0x000fe400078e020d */
[----:B------:R-:W-:Y:S01]  /*11f70*/  IMAD.MOV.U32 R15, RZ, RZ, 0x40000040 ;  /* 0x40000040ff0f7424 */ /* 0x000fe200078e00ff */
[----:B-1----:R-:W-:Y:S06]  /*11f80*/  @P2 BRA `(.L_x_2845) ;  /* 0x0000000000082947 */ /* 0x002fec0003800000 */
[----:B------:R-:W1:Y:S02]  /*11f90*/  SYNCS.PHASECHK.TRANS64.TRYWAIT P2, [R206+URZ+0x28c30], R207 ;  /* 0x028c30cfce0075a7 */ /* 0x000e64000804017f */
[----:B-1----:R-:W-:Y:S05]  /*11fa0*/  @!P2 BRA `(.L_x_2846) ;  /* 0x00000128004ca947 */ /* 0x002fea0003800000 */
.L_x_2845:
[----:B------:R-:W-:Y:S05]  /*11fb0*/  BSYNC B1 ;  /* 0x0000000000017941 */ /* 0x000fea0003800000 */
.L_x_2844:
[C---:B------:R-:W-:Y:S01]  /*11fc0*/  R2UR UR6, R14.reuse ;  /* 0x000000000e0672ca */ /* 0x040fe200000e0000 */
[----:B------:R-:W-:Y:S01]  /*11fd0*/  WARPGROUP.ARRIVE ;  /* 0x00000000000079c5 */ /* 0x000fe20000000000 */
[----:B------:R-:W-:Y:S01]  /*11fe0*/  R2UR UR7, R15 ;  /* 0x000000000f0772ca */ /* 0x000fe200000e0000 */
[----:B------:R-:W-:Y:S01]  /*11ff0*/  VIADD R20, R14, 0x2 ;  /* 0x000000020e147836 */ /* 0x000fe20000000000 */
[----:B------:R-:W-:Y:S01]  /*12000*/  R2UR UR4, R4 ;  /* 0x00000000040472ca */ /* 0x000fe200000e0000 */
[----:B------:R-:W-:Y:S01]  /*12010*/  IMAD.MOV.U32 R21, RZ, RZ, 0x40000040 ;  /* 0x40000040ff157424 */ /* 0x000fe200078e00ff */
[----:B------:R-:W-:Y:S01]  /*12020*/  R2UR UR5, R5 ;  /* 0x00000000050572ca */ /* 0x000fe200000e0000 */
[----:B------:R-:W-:-:S12]  /*12030*/  IMAD.MOV.U32 R15, RZ, RZ, 0x40000040 ;  /* 0x40000040ff0f7424 */ /* 0x000fd800078e00ff */
        /* <DEDUP_REMOVED lines=32> */
[----:B------:R-:W-:Y:S01]  /*12240*/  HGMMA.64x64x16.F32.BF16 R152, gdesc[UR4], R152, gsb0 ;  /* 0x00e00000049879f0 */ /* 0x000fe20008001898 */
[----:B------:R-:W-:Y:S02]  /*12250*/  ULDC UR4, c[0x0][0x9d8] ;  /* 0x0002760000047ab9 */ /* 0x000fe40000000800 */
        /* <DEDUP_REMOVED lines=36> */
[----:B------:R-:W-:Y:S01]  /*124a0*/  ULDC UR4, c[0x0][0x9e0] ;  /* 0x0002780000047ab9 */ /* 0x000fe20000000800 */
[----:B------:R4:W-:Y:S01]  /*124b0*/  @!P1 SYNCS.ARRIVE.TRANS64.RED.A1T0 RZ, [R14+URZ], RZ ;  /* 0x000000ff0eff99a7 */ /* 0x0009e2000810043f */
[----:B------:R-:W-:-:S05]  /*124c0*/  IADD3 R183, -R22, R183, R23 ;  /* 0x000000b716b77210 */ /* 0x000fca0007ffe117 */
[----:B------:R-:W0:Y:S01]  /*124d0*/  MUFU.TANH R230, R230 ;  /* 0x000000e600e67308 */ /* 0x000e220000002400 */
        /* <DEDUP_REMOVED lines=34> */
[----:B--234-:R-:W-:Y:S05]  /*12700*/  @!P6 BRA `(.L_x_2847) ;  /* 0x000000000060e947 */ /* 0x01cfea0003800000 */
[----:B------:R-:W-:Y:S01]  /*12710*/  IADD3 R233, -R22, R23, R233 ;  /* 0x0000001716e97210 */ /* 0x000fe20007ffe1e9 */
[----:B------:R-:W-:Y:S03]  /*12720*/  BSSY B1, `(.L_x_2848) ;  /* 0x0000012000017945 */ /* 0x000fe60003800000 */
[----:B------:R-:W-:-:S13]  /*12730*/  ISETP.GT.AND P2, PT, R233, -0x1, PT ;  /* 0xffffffffe900780c */ /* 0x000fda0003f44270 */
[----:B------:R-:W-:Y:S05]  /*12740*/  @P2 BRA `(.L_x_2849) ;  /* 0x0000000000242947 */ /* 0x000fea0003800000 */
[----:B------:R-:W-:Y:S01]  /*12750*/  ULDC UR4, c[0x0][0x9e4] ;  /* 0x0002790000047ab9 */ /* 0x000fe20000000800 */
[----:B------:R-:W-:Y:S01]  /*12760*/  LOP3.LUT R233, RZ, R233, RZ, 0x33, !PT ;  /* 0x000000e9ffe97212 */ /* 0x000fe200078e33ff */
[----:B------:R-:W-:-:S05]  /*12770*/  IMAD.U32 R234, RZ, RZ, UR4 ;  /* 0x00000004ffea7e24 */ /* 0x000fca000f8e00ff */
[----:B------:R-:W-:-:S13]  /*12780*/  ISETP.NE.AND P2, PT, R234, 0x1, PT ;  /* 0x00000001ea00780c */ /* 0x000fda0003f45270 */
[----:B------:R-:W2:Y:S02]  /*12790*/  @P2 LDC.64 R14, c[0x0][0x9e8] ;  /* 0x00027a00ff0e2b82 */ /* 0x000ea40000000a00 */
[----:B--2---:R-:W-:-:S05]  /*127a0*/  @P2 IMAD.HI.U32 R14, R233, R14, RZ ;  /* 0x0000000ee90e2227 */ /* 0x004fca00078e00ff */
[----:B------:R-:W-:-:S04]  /*127b0*/  @P2 SHF.R.U32.HI R233, RZ, R15, R14 ;  /* 0x0000000fffe92219 */ /* 0x000fc8000001160e */
[----:B------:R-:W-:Y:S01]  /*127c0*/  LOP3.LUT R233, RZ, R233, RZ, 0x33, !PT ;  /* 0x000000e9ffe97212 */ /* 0x000fe200078e33ff */
[----:B------:R-:W-:Y:S06]  /*127d0*/  BRA `(.L_x_2850) ;  /* 0x0000000000187947 */ /* 0x000fec0003800000 */
.L_x_2849:
[----:B------:R-:W-:Y:S02]  /*127e0*/  ULDC UR4, c[0x0][0x9e4] ;  /* 0x0002790000047ab9 */ /* 0x000fe40000000800 */
[----:B------:R-:W-:-:S05]  /*127f0*/  IMAD.U32 R234, RZ, RZ, UR4 ;  /* 0x00000004ffea7e24 */ /* 0x000fca000f8e00ff */
[----:B------:R-:W-:-:S13]  /*12800*/  ISETP.NE.AND P2, PT, R234, 0x1, PT ;  /* 0x00000001ea00780c */ /* 0x000fda0003f45270 */
[----:B------:R-:W2:Y:S02]  /*12810*/  @P2 LDC.64 R14, c[0x0][0x9e8] ;  /* 0x00027a00ff0e2b82 */ /* 0x000ea40000000a00 */
[----:B--2---:R-:W-:-:S05]  /*12820*/  @P2 IMAD.HI.U32 R14, R233, R14, RZ ;  /* 0x0000000ee90e2227 */ /* 0x004fca00078e00ff */
[----:B------:R-:W-:-:S07]  /*12830*/  @P2 SHF.R.U32.HI R233, RZ, R15, R14 ;  /* 0x0000000fffe92219 */ /* 0x000fce000001160e */
.L_x_2850:
[----:B------:R-:W-:Y:S05]  /*12840*/  BSYNC B1 ;  /* 0x0000000000017941 */ /* 0x000fea0003800000 */
.L_x_2848:
[----:B------:R-:W-:-:S04]  /*12850*/  IMAD R233, R233, R234, -R178 ;  /* 0x000000eae9e97224 */ /* 0x000fc800078e0ab2 */
[----:B------:R-:W-:-:S05]  /*12860*/  IMAD.IADD R233, R233, 0x1, -R186 ;  /* 0x00000001e9e97824 */ /* 0x000fca00078e0aba */
[----:B------:R-:W-:Y:S02]  /*12870*/  VIMNMX R182, R182, R233, !PT ;  /* 0x000000e9b6b67248 */ /* 0x000fe40007fe0100 */
[----:B------:R-:W-:-:S07]  /*12880*/  VIADDMNMX R181, R233, R234, R181, PT ;  /* 0x000000eae9b57246 */ /* 0x000fce00038001b5 */
.L_x_2847:
[----:B------:R-:W-:Y:S01]  /*12890*/  ISETP.GT.AND P2, PT, R12, -0x1, PT ;  /* 0xffffffff0c00780c */ /* 0x000fe20003f44270 */
[----:B------:R-:W2:Y:S03]  /*128a0*/  SHFL.IDX PT, R20, R20, 0x1, 0x1c1f ;  /* 0x003c1f0014147f89 */ /* 0x000ea600000e0000 */
[C---:B------:R-:W-:Y:S02]  /*128b0*/  ISETP.GT.AND P4, PT, R182.reuse, RZ, P2 ;  /* 0x000000ffb600720c */ /* 0x040fe40001784270 */
[----:B------:R-:W-:Y:S02]  /*128c0*/  ISETP.GT.AND P3, PT, R182, 0x1, P2 ;  /* 0x00000001b600780c */ /* 0x000fe40001764270 */
[C---:B------:R-:W-:Y:S02]  /*128d0*/  ISETP.LT.OR P4, PT, R181.reuse, 0x1, P4 ;  /* 0x00000001b500780c */ /* 0x040fe40002781670 */
[----:B------:R-:W-:-:S02]  /*128e0*/  ISETP.LT.OR P3, PT, R181, 0x2, P3 ;  /* 0x00000002b500780c */ /* 0x000fc40001f61670 */
[----:B------:R-:W-:Y:S02]  /*128f0*/  FSEL R216, R216, -INF , !P4 ;  /* 0xff800000d8d87808 */ /* 0x000fe40006000000 */
[----:B0-----:R-:W-:Y:S02]  /*12900*/  FSEL R230, R230, -INF , !P3 ;  /* 0xff800000e6e67808 */ /* 0x001fe40005800000 */
[C---:B------:R-:W-:Y:S02]  /*12910*/  ISETP.GT.AND P4, PT, R182.reuse, 0x8, P2 ;  /* 0x00000008b600780c */ /* 0x040fe40001784270 */
[----:B------:R-:W-:Y:S02]  /*12920*/  ISETP.GT.AND P3, PT, R182, 0x9, P2 ;  /* 0x00000009b600780c */ /* 0x000fe40001764270 */
[C---:B------:R-:W-:Y:S02]  /*12930*/  ISETP.LT.OR P4, PT, R181.reuse, 0x9, P4 ;  /* 0x00000009b500780c */ /* 0x040fe40002781670 */
[----:B------:R-:W-:-:S02]  /*12940*/  ISETP.LT.OR P3, PT, R181, 0xa, P3 ;  /* 0x0000000ab500780c */ /* 0x000fc40001f61670 */
[----:B------:R-:W-:Y:S01]  /*12950*/  FSEL R155, R155, -INF , !P4 ;  /* 0xff8000009b9b7808 */ /* 0x000fe20006000000 */
[--C-:B--2---:R-:W-:Y:S01]  /*12960*/  IMAD.IADD R183, R183, 0x1, R20.reuse ;  /* 0x00000001b7b77824 */ /* 0x104fe200078e0214 */
[----:B------:R-:W-:Y:S01]  /*12970*/  FSEL R231, R231, -INF , !P3 ;  /* 0xff800000e7e77808 */ /* 0x000fe20005800000 */
[----:B------:R-:W-:Y:S01]  /*12980*/  IMAD.IADD R232, R232, 0x1, R20 ;  /* 0x00000001e8e87824 */ /* 0x000fe200078e0214 */
[C---:B------:R-:W-:Y:S02]  /*12990*/  ISETP.GT.AND P4, PT, R182.reuse, 0x10, P2 ;  /* 0x00000010b600780c */ /* 0x040fe40001784270 */
[----:B------:R-:W-:Y:S02]  /*129a0*/  ISETP.GT.AND P3, PT, R182, 0x11, P2 ;  /* 0x00000011b600780c */ /* 0x000fe40001764270 */
[C---:B------:R-:W-:Y:S02]  /*129b0*/  ISETP.LT.OR P4, PT, R181.reuse, 0x11, P4 ;  /* 0x00000011b500780c */ /* 0x040fe40002781670 */
[----:B------:R-:W-:-:S02]  /*129c0*/  ISETP.LT.OR P3, PT, R181, 0x12, P3 ;  /* 0x00000012b500780c */ /* 0x000fc40001f61670 */
[----:B------:R-:W-:Y:S02]  /*129d0*/  FSEL R158, R158, -INF , !P4 ;  /* 0xff8000009e9e7808 */ /* 0x000fe40006000000 */
[----:B------:R-:W-:Y:S02]  /*129e0*/  FSEL R161, R161, -INF , !P3 ;  /* 0xff800000a1a17808 */ /* 0x000fe40005800000 */
        /* <DEDUP_REMOVED lines=29> */
[----:B------:R-:W-:Y:S01]  /*12bc0*/  FSEL R180, R180, -INF , !P3 ;  /* 0xff800000b4b47808 */ /* 0x000fe20005800000 */
[----:B------:R-:W-:Y:S08]  /*12bd0*/  @!P6 BRA `(.L_x_2851) ;  /* 0x000000000060e947 */ /* 0x000ff00003800000 */
        /* <DEDUP_REMOVED lines=8> */
[----:B------:R-:W0:Y:S02]  /*12c60*/  @P3 LDC.64 R14, c[0x0][0x9e8] ;  /* 0x00027a00ff0e3b82 */ /* 0x000e240000000a00 */
[----:B0-----:R-:W-:-:S05]  /*12c70*/  @P3 IMAD.HI.U32 R14, R20, R14, RZ ;  /* 0x0000000e140e3227 */ /* 0x001fca00078e00ff */
[----:B------:R-:W-:-:S04]  /*12c80*/  @P3 SHF.R.U32.HI R20, RZ, R15, R14 ;  /* 0x0000000fff143219 */ /* 0x000fc8000001160e */
[----:B------:R-:W-:Y:S01]  /*12c90*/  LOP3.LUT R20, RZ, R20, RZ, 0x33, !PT ;  /* 0x00000014ff147212 */ /* 0x000fe200078e33ff */
[----:B------:R-:W-:Y:S06]  /*12ca0*/  BRA `(.L_x_2854) ;  /* 0x0000000000187947 */ /* 0x000fec0003800000 */
.L_x_2853:
[----:B------:R-:W-:Y:S02]  /*12cb0*/  ULDC UR4, c[0x0][0x9e4] ;  /* 0x0002790000047ab9 */ /* 0x000fe40000000800 */
[----:B------:R-:W-:-:S05]  /*12cc0*/  IMAD.U32 R181, RZ, RZ, UR4 ;  /* 0x00000004ffb57e24 */ /* 0x000fca000f8e00ff */
[----:B------:R-:W-:-:S13]  /*12cd0*/  ISETP.NE.AND P3, PT, R181, 0x1, PT ;  /* 0x00000001b500780c */ /* 0x000fda0003f65270 */
[----:B------:R-:W0:Y:S02]  /*12ce0*/  @P3 LDC.64 R14, c[0x0][0x9e8] ;  /* 0x00027a00ff0e3b82 */ /* 0x000e240000000a00 */
[----:B0-----:R-:W-:-:S05]  /*12cf0*/  @P3 IMAD.HI.U32 R14, R20, R14, RZ ;  /* 0x0000000e140e3227 */ /* 0x001fca00078e00ff */
[----:B------:R-:W-:-:S07]  /*12d00*/  @P3 SHF.R.U32.HI R20, RZ, R15, R14 ;  /* 0x0000000fff143219 */ /* 0x000fce000001160e */
.L_x_2854:
[----:B------:R-:W-:Y:S05]  /*12d10*/  BSYNC B1 ;  /* 0x0000000000017941 */ /* 0x000fea0003800000 */
.L_x_2852:
[----:B------:R-:W-:-:S04]  /*12d20*/  IMAD R20, R20, R181, -R178 ;  /* 0x000000b514147224 */ /* 0x000fc800078e0ab2 */
[----:B------:R-:W-:-:S05]  /*12d30*/  IMAD.IADD R20, R20, 0x1, -R186 ;  /* 0x0000000114147824 */ /* 0x000fca00078e0aba */
[----:B------:R-:W-:Y:S02]  /*12d40*/  VIMNMX R232, R232, R20, !PT ;  /* 0x00000014e8e87248 */ /* 0x000fe40007fe0100 */
[----:B------:R-:W-:-:S07]  /*12d50*/  VIADDMNMX R183, R20, R181, R183, PT ;  /* 0x000000b514b77246 */ /* 0x000fce00038001b7 */
.L_x_2851:
[----:B------:R-:W-:Y:S01]  /*12d60*/  FMNMX.FTZ R14, R216, R215, !PT ;  /* 0x000000d7d80e7209 */ /* 0x000fe20007810000 */
[----:B------:R-:W-:Y:S02]  /*12d70*/  ULDC UR4, c[0x0][0x988] ;  /* 0x0002620000047ab9 */ /* 0x000fe40000000800 */
[----:B------:R-:W-:Y:S01]  /*12d80*/  IMAD.U32 R20, RZ, RZ, UR4 ;  /* 0x00000004ff147e24 */ /* 0x000fe2000f8e00ff */
        /* <DEDUP_REMOVED lines=16> */
[----:B0-----:R-:W-:-:S05]  /*12e90*/  FMNMX.FTZ R14, R14, R15, !PT ;  /* 0x0000000f0e0e7209 */ /* 0x001fca0007810000 */
[----:B------:R-:W0:Y:S02]  /*12ea0*/  SHFL.BFLY PT, R15, R14, 0x1, 0x1f ;  /* 0x0c201f000e0f7f89 */ /* 0x000e2400000e0000 */
[----:B0-----:R-:W-:-:S04]  /*12eb0*/  FMNMX.FTZ R14, R14, R15, !PT ;  /* 0x0000000f0e0e7209 */ /* 0x001fc80007810000 */
[C---:B------:R-:W-:Y:S01]  /*12ec0*/  FSETP.NEU.FTZ.AND P3, PT, R14.reuse, -INF , PT ;  /* 0xff8000000e00780b */ /* 0x040fe20003f7d000 */
[----:B------:R-:W-:-:S03]  /*12ed0*/  FMUL.FTZ R15, R14, R20 ;  /* 0x000000140e0f7220 */ /* 0x000fc60000410000 */
[----:B------:R-:W-:Y:S02]  /*12ee0*/  FSEL R178, R14, RZ, P3 ;  /* 0x000000ff0eb27208 */ /* 0x000fe40001800000 */
[----:B------:R-:W-:Y:S02]  /*12ef0*/  FSEL R15, R15, RZ, P3 ;  /* 0x000000ff0f0f7208 */ /* 0x000fe40001800000 */
[----:B------:R-:W-:Y:S01]  /*12f00*/  ISETP.GT.AND P3, PT, R232, 0x1, P2 ;  /* 0x00000001e800780c */ /* 0x000fe20001764270 */
[----:B------:R-:W-:Y:S02]  /*12f10*/  FADD.FTZ R178, -R178, R215 ;  /* 0x000000d7b2b27221 */ /* 0x000fe40000010100 */
[-CC-:B------:R-:W-:Y:S01]  /*12f20*/  FFMA.FTZ R216, R216, R20.reuse, -R15.reuse ;  /* 0x00000014d8d87223 */ /* 0x180fe2000001080f */
[----:B------:R-:W-:Y:S01]  /*12f30*/  ISETP.LT.OR P4, PT, R183, 0x2, P3 ;  /* 0x00000002b700780c */ /* 0x000fe20001f81670 */
[-CC-:B------:R-:W-:Y:S01]  /*12f40*/  FFMA.FTZ R230, R230, R20.reuse, -R15.reuse ;  /* 0x00000014e6e67223 */ /* 0x180fe2000001080f */
[----:B------:R-:W-:Y:S01]  /*12f50*/  ISETP.GT.AND P3, PT, R232, 0x8, P2 ;  /* 0x00000008e800780c */ /* 0x000fe20001764270 */
[-CC-:B------:R-:W-:Y:S01]  /*12f60*/  FFMA.FTZ R155, R155, R20.reuse, -R15.reuse ;  /* 0x000000149b9b7223 */ /* 0x180fe2000001080f */
[----:B------:R-:W-:Y:S01]  /*12f70*/  FSEL R181, R152, -INF , !P4 ;  /* 0xff80000098b57808 */ /* 0x000fe20006000000 */
[-CC-:B------:R-:W-:Y:S01]  /*12f80*/  FFMA.FTZ R231, R231, R20.reuse, -R15.reuse ;  /* 0x00000014e7e77223 */ /* 0x180fe2000001080f */
[----:B------:R-:W-:Y:S01]  /*12f90*/  ISETP.GT.AND P4, PT, R232, 0x9, P2 ;  /* 0x00000009e800780c */ /* 0x000fe20001784270 */
[-CC-:B------:R-:W-:Y:S01]  /*12fa0*/  FFMA.FTZ R158, R158, R20.reuse, -R15.reuse ;  /* 0x000000149e9e7223 */ /* 0x180fe2000001080f */
[----:B------:R-:W-:Y:S01]  /*12fb0*/  ISETP.LT.OR P3, PT, R183, 0x9, P3 ;  /* 0x00000009b700780c */ /* 0x000fe20001f61670 */
[-CC-:B------:R-:W-:Y:S01]  /*12fc0*/  FFMA.FTZ R161, R161, R20.reuse, -R15.reuse ;  /* 0x00000014a1a17223 */ /* 0x180fe2000001080f */
[----:B------:R-:W-:Y:S01]  /*12fd0*/  ISETP.LT.OR P4, PT, R183, 0xa, P4 ;  /* 0x0000000ab700780c */ /* 0x000fe20002781670 */
[-CC-:B------:R-:W-:Y:S01]  /*12fe0*/  FFMA.FTZ R162, R162, R20.reuse, -R15.reuse ;  /* 0x00000014a2a27223 */ /* 0x180fe2000001080f */
[----:B------:R-:W-:Y:S01]  /*12ff0*/  FSEL R153, R153, -INF , !P3 ;  /* 0xff80000099997808 */ /* 0x000fe20005800000 */
[-CC-:B------:R-:W-:Y:S01]  /*13000*/  FFMA.FTZ R165, R165, R20.reuse, -R15.reuse ;  /* 0x00000014a5a57223 */ /* 0x180fe2000001080f */
[----:B------:R-:W-:Y:S01]  /*13010*/  FSEL R154, R154, -INF , !P4 ;  /* 0xff8000009a9a7808 */ /* 0x000fe20006000000 */
[-CC-:B------:R-:W-:Y:S01]  /*13020*/  FFMA.FTZ R166, R166, R20.reuse, -R15.reuse ;  /* 0x00000014a6a67223 */ /* 0x180fe2000001080f */
[C---:B------:R-:W-:Y:S01]  /*13030*/  ISETP.GT.AND P4, PT, R232.reuse, 0x11, P2 ;  /* 0x00000011e800780c */ /* 0x040fe20001784270 */
[-CC-:B------:R-:W-:Y:S01]  /*13040*/  FFMA.FTZ R169, R169, R20.reuse, -R15.reuse ;  /* 0x00000014a9a97223 */ /* 0x180fe2000001080f */
[----:B------:R-:W-:Y:S01]  /*13050*/  ISETP.GT.AND P3, PT, R232, 0x10, P2 ;  /* 0x00000010e800780c */ /* 0x000fe20001764270 */
        /* <DEDUP_REMOVED lines=8> */
[-C--:B------:R-:W-:Y:S01]  /*130e0*/  FFMA.FTZ R180, R180, R20.reuse, -R15 ;  /* 0x00000014b4b47223 */ /* 0x080fe2000001080f */
[C---:B------:R-:W-:Y:S01]  /*130f0*/  ISETP.LT.OR P3, PT, R183.reuse, 0x11, P3 ;  /* 0x00000011b700780c */ /* 0x040fe20001f61670 */
[----:B------:R-:W-:Y:S01]  /*13100*/  FMUL.FTZ R157, R178, R20 ;  /* 0x00000014b29d7220 */ /* 0x000fe20000410000 */
[----:B------:R-:W-:Y:S01]  /*13110*/  ISETP.LT.OR P4, PT, R183, 0x1a, P4 ;  /* 0x0000001ab700780c */ /* 0x000fe20002781670 */
[----:B------:R-:W-:Y:S01]  /*13120*/  MUFU.EX2 R152, R216 ;  /* 0x000000d800987308 */ /* 0x000fe20000000800 */
[----:B------:R-:W-:-:S02]  /*13130*/  FSEL R156, R156, -INF , !P3 ;  /* 0xff8000009c9c7808 */ /* 0x000fc40005800000 */
[----:B------:R-:W-:Y:S02]  /*13140*/  FSEL R160, R160, -INF , !P4 ;  /* 0xff800000a0a07808 */ /* 0x000fe40006000000 */
[C---:B------:R-:W-:Y:S02]  /*13150*/  ISETP.GT.AND P4, PT, R232.reuse, 0x21, P2 ;  /* 0x00000021e800780c */ /* 0x040fe40001784270 */
[----:B------:R-:W-:Y:S01]  /*13160*/  ISETP.GT.AND P3, PT, R232, 0x18, P2 ;  /* 0x00000018e800780c */ /* 0x000fe20001764270 */
[----:B------:R-:W0:Y:S01]  /*13170*/  MUFU.EX2 R157, R157 ;  /* 0x0000009d009d7308 */ /* 0x000e220000000800 */
[C---:B------:R-:W-:Y:S02]  /*13180*/  ISETP.LT.OR P4, PT, R183.reuse, 0x22, P4 ;  /* 0x00000022b700780c */ /* 0x040fe40002781670 */
[----:B------:R-:W-:Y:S02]  /*13190*/  ISETP.LT.OR P3, PT, R183, 0x19, P3 ;  /* 0x00000019b700780c */ /* 0x000fe40001f61670 */
[----:B------:R-:W-:-:S02]  /*131a0*/  FSEL R164, R164, -INF , !P4 ;  /* 0xff800000a4a47808 */ /* 0x000fc40006000000 */
[C---:B------:R-:W-:Y:S01]  /*131b0*/  ISETP.GT.AND P4, PT, R232.reuse, 0x29, P2 ;  /* 0x00000029e800780c */ /* 0x040fe20001784270 */
[----:B------:R-:W2:Y:S01]  /*131c0*/  MUFU.EX2 R230, R230 ;  /* 0x000000e600e67308 */ /* 0x000ea20000000800 */
[----:B------:R-:W-:Y:S02]  /*131d0*/  FSEL R159, R159, -INF , !P3 ;  /* 0xff8000009f9f7808 */ /* 0x000fe40005800000 */
[----:B------:R-:W-:Y:S02]  /*131e0*/  ISETP.LT.OR P4, PT, R183, 0x2a, P4 ;  /* 0x0000002ab700780c */ /* 0x000fe40002781670 */
[----:B------:R-:W-:Y:S02]  /*131f0*/  ISETP.GT.AND P3, PT, R232, 0x20, P2 ;  /* 0x00000020e800780c */ /* 0x000fe40001764270 */
[----:B------:R-:W-:Y:S01]  /*13200*/  FSEL R168, R168, -INF , !P4 ;  /* 0xff800000a8a87808 */ /* 0x000fe20006000000 */
[----:B------:R-:W3:Y:S01]  /*13210*/  MUFU.EX2 R155, R155 ;  /* 0x0000009b009b7308 */ /* 0x000ee20000000800 */
[----:B------:R-:W-:Y:S01]  /*13220*/  ISETP.GT.AND P4, PT, R232, RZ, P2 ;  /* 0x000000ffe800720c */ /* 0x000fe20001784270 */
[----:B0-----:R-:W-:Y:S01]  /*13230*/  FFMA.FTZ R0, R157, R0, R152 ;  /* 0x000000009d007223 */ /* 0x001fe20000010098 */
[C---:B------:R-:W-:Y:S01]  /*13240*/  ISETP.LT.OR P3, PT, R183.reuse, 0x21, P3 ;  /* 0x00000021b700780c */ /* 0x040fe20001f61670 */
[-C--:B------:R-:W-:Y:S01]  /*13250*/  FMUL.FTZ R24, R24, R157.reuse ;  /* 0x0000009d18187220 */ /* 0x080fe20000410000 */
[----:B------:R-:W-:Y:S01]  /*13260*/  ISETP.LT.OR P4, PT, R183, 0x1, P4 ;  /* 0x00000001b700780c */ /* 0x000fe20002781670 */
[-C--:B------:R-:W-:Y:S01]  /*13270*/  FMUL.FTZ R25, R25, R157.reuse ;  /* 0x0000009d19197220 */ /* 0x080fe20000410000 */
[----:B------:R-:W-:Y:S01]  /*13280*/  FSEL R163, R163, -INF , !P3 ;  /* 0xff800000a3a37808 */ /* 0x000fe20005800000 */
[----:B------:R-:W0:Y:S01]  /*13290*/  MUFU.EX2 R231, R231 ;  /* 0x000000e700e77308 */ /* 0x000e220000000800 */
[----:B------:R-:W-:Y:S01]  /*132a0*/  FSEL R21, R21, -INF , !P4 ;  /* 0xff80000015157808 */ /* 0x000fe20006000000 */
[----:B--2---:R-:W-:Y:S01]  /*132b0*/  FADD.FTZ R0, R230, R0 ;  /* 0x00000000e6007221 */ /* 0x004fe20000010000 */
[----:B------:R-:W-:Y:S01]  /*132c0*/  ISETP.GT.AND P3, PT, R232, 0x28, P2 ;  /* 0x00000028e800780c */ /* 0x000fe20001764270 */
[----:B------:R-:W-:Y:S01]  /*132d0*/  FMUL.FTZ R28, R28, R157 ;  /* 0x0000009d1c1c7220 */ /* 0x000fe20000410000 */
[----:B------:R-:W-:Y:S01]  /*132e0*/  FMNMX.FTZ R15, R21, R213, !PT ;  /* 0x000000d5150f7209 */ /* 0x000fe20007810000 */
[----:B------:R-:W-:Y:S01]  /*132f0*/  FMUL.FTZ R29, R29, R157 ;  /* 0x0000009d1d1d7220 */ /* 0x000fe20000410000 */
[----:B------:R-:W-:Y:S01]  /*13300*/  ISETP.LT.OR P3, PT, R183, 0x29, P3 ;  /* 0x00000029b700780c */ /* 0x000fe20001f61670 */
[----:B------:R-:W2:Y:S01]  /*13310*/  MUFU.EX2 R158, R158 ;  /* 0x0000009e009e7308 */ /* 0x000ea20000000800 */
[----:B------:R-:W-:Y:S01]  /*13320*/  FMNMX.FTZ R15, R181, R15, !PT ;  /* 0x0000000fb50f7209 */ /* 0x000fe20007810000 */
[----:B---3--:R-:W-:Y:S01]  /*13330*/  FADD.FTZ R0, R155, R0 ;  /* 0x000000009b007221 */ /* 0x008fe20000010000 */
[----:B------:R-:W-:Y:S01]  /*13340*/  FSEL R167, R167, -INF , !P3 ;  /* 0xff800000a7a77808 */ /* 0x000fe20005800000 */
[----:B------:R-:W-:Y:S01]  /*13350*/  FMUL.FTZ R32, R32, R157 ;  /* 0x0000009d20207220 */ /* 0x000fe20000410000 */
[----:B------:R-:W-:Y:S01]  /*13360*/  FMNMX.FTZ R15, R153, R15, !PT ;  /* 0x0000000f990f7209 */ /* 0x000fe20007810000 */
[----:B------:R-:W-:Y:S01]  /*13370*/  FMUL.FTZ R33, R33, R157 ;  /* 0x0000009d21217220 */ /* 0x000fe20000410000 */
[----:B------:R-:W-:Y:S01]  /*13380*/  ISETP.GT.AND P3, PT, R232, 0x30, P2 ;  /* 0x00000030e800780c */ /* 0x000fe20001764270 */
[----:B------:R-:W3:Y:S01]  /*13390*/  MUFU.EX2 R161, R161 ;  /* 0x000000a100a17308 */ /* 0x000ee20000000800 */
[----:B------:R-:W-:Y:S01]  /*133a0*/  FMNMX.FTZ R15, R154, R15, !PT ;  /* 0x0000000f9a0f7209 */ /* 0x000fe20007810000 */
[----:B0-----:R-:W-:Y:S01]  /*133b0*/  FADD.FTZ R0, R231, R0 ;  /* 0x00000000e7007221 */ /* 0x001fe20000010000 */
[----:B------:R-:W-:Y:S01]  /*133c0*/  ISETP.LT.OR P3, PT, R183, 0x31, P3 ;  /* 0x00000031b700780c */ /* 0x000fe20001f61670 */
[----:B------:R-:W-:Y:S01]  /*133d0*/  FMUL.FTZ R36, R36, R157 ;  /* 0x0000009d24247220 */ /* 0x000fe20000410000 */
[----:B------:R-:W-:Y:S01]  /*133e0*/  FMNMX.FTZ R15, R156, R15, !PT ;  /* 0x0000000f9c0f7209 */ /* 0x000fe20007810000 */
[----:B------:R-:W-:Y:S01]  /*133f0*/  FMUL.FTZ R37, R37, R157 ;  /* 0x0000009d25257220 */ /* 0x000fe20000410000 */
[----:B------:R-:W-:Y:S01]  /*13400*/  FSEL R171, R171, -INF , !P3 ;  /* 0xff800000abab7808 */ /* 0x000fe20005800000 */
[----:B------:R-:W0:Y:S01]  /*13410*/  MUFU.EX2 R162, R162 ;  /* 0x000000a200a27308 */ /* 0x000e220000000800 */
[----:B------:R-:W-:Y:S01]  /*13420*/  FMNMX.FTZ R15, R182, R15, !PT ;  /* 0x0000000fb60f7209 */ /* 0x000fe20007810000 */
[----:B--2---:R-:W-:Y:S01]  /*13430*/  FADD.FTZ R0, R158, R0 ;  /* 0x000000009e007221 */ /* 0x004fe20000010000 */
[----:B------:R-:W-:Y:S01]  /*13440*/  ISETP.GT.AND P3, PT, R232, 0x31, P2 ;  /* 0x00000031e800780c */ /* 0x000fe20001764270 */
[----:B------:R-:W-:Y:S01]  /*13450*/  FMUL.FTZ R40, R40, R157 ;  /* 0x0000009d28287220 */ /* 0x000fe20000410000 */
[----:B------:R-:W-:Y:S01]  /*13460*/  FMNMX.FTZ R15, R159, R15, !PT ;  /* 0x0000000f9f0f7209 */ /* 0x000fe20007810000 */
[----:B------:R-:W-:Y:S01]  /*13470*/  FMUL.FTZ R41, R41, R157 ;  /* 0x0000009d29297220 */ /* 0x000fe20000410000 */
[----:B------:R-:W-:Y:S01]  /*13480*/  ISETP.GT.AND P4, PT, R232, 0x38, P2 ;  /* 0x00000038e800780c */ /* 0x000fe20001784270 */
[----:B------:R-:W2:Y:S01]  /*13490*/  MUFU.EX2 R165, R165 ;  /* 0x000000a500a57308 */ /* 0x000ea20000000800 */
[----:B------:R-:W-:Y:S01]  /*134a0*/  FMNMX.FTZ R15, R160, R15, !PT ;  /* 0x0000000fa00f7209 */ /* 0x000fe20007810000 */
[----:B---3--:R-:W-:Y:S01]  /*134b0*/  FADD.FTZ R0, R161, R0 ;  /* 0x00000000a1007221 */ /* 0x008fe20000010000 */
[----:B------:R-:W-:Y:S01]  /*134c0*/  ISETP.LT.OR P3, PT, R183, 0x32, P3 ;  /* 0x00000032b700780c */ /* 0x000fe20001f61670 */
        /* <DEDUP_REMOVED lines=15> */
[----:B------:R-:W-:Y:S01]  /*135c0*/  ISETP.LT.OR P2, PT, R183, 0x3a, P2 ;  /* 0x0000003ab700780c */ /* 0x000fe20001741670 */
[----:B------:R-:W-:Y:S01]  /*135d0*/  FMUL.FTZ R52, R52, R157 ;  /* 0x0000009d34347220 */ /* 0x000fe20000410000 */
[----:B------:R-:W-:Y:S01]  /*135e0*/  FMNMX.FTZ R15, R171, R15, !PT ;  /* 0x0000000fab0f7209 */ /* 0x000fe20007810000 */
[----:B------:R-:W-:Y:S01]  /*135f0*/  FMUL.FTZ R53, R53, R157 ;  /* 0x0000009d35357220 */ /* 0x000fe20000410000 */
[----:B------:R-:W-:Y:S01]  /*13600*/  FSEL R174, R174, -INF , !P4 ;  /* 0xff800000aeae7808 */ /* 0x000fe20006000000 */
[----:B------:R-:W-:Y:S01]  /*13610*/  MUFU.EX2 R173, R173 ;  /* 0x000000ad00ad7308 */ /* 0x000fe20000000800 */
[----:B------:R-:W-:Y:S01]  /*13620*/  FMNMX.FTZ R15, R172, R15, !PT ;  /* 0x0000000fac0f7209 */ /* 0x000fe20007810000 */
[----:B---3--:R-:W-:Y:S01]  /*13630*/  FADD.FTZ R0, R166, R0 ;  /* 0x00000000a6007221 */ /* 0x008fe20000010000 */
[----:B------:R-:W-:Y:S01]  /*13640*/  FSEL R175, R175, -INF , !P2 ;  /* 0xff800000afaf7808 */ /* 0x000fe20005000000 */
[----:B------:R-:W-:Y:S01]  /*13650*/  FMUL.FTZ R56, R56, R157 ;  /* 0x0000009d38387220 */ /* 0x000fe20000410000 */
[----:B------:R-:W-:Y:S01]  /*13660*/  FMNMX.FTZ R15, R174, R15, !PT ;  /* 0x0000000fae0f7209 */ /* 0x000fe20007810000 */
[----:B------:R-:W-:Y:S01]  /*13670*/  FMUL.FTZ R57, R57, R157 ;  /* 0x0000009d39397220 */ /* 0x000fe20000410000 */
[----:B------:R-:W-:Y:S01]  /*13680*/  F2FP.BF16.F32.PACK_AB R152, R230, R152 ;  /* 0x00000098e698723e */ /* 0x000fe200000010ff */
[----:B------:R-:W-:Y:S01]  /*13690*/  MUFU.EX2 R177, R177 ;  /* 0x000000b100b17308 */ /* 0x000fe20000000800 */
[----:B------:R-:W-:Y:S01]  /*136a0*/  FMNMX.FTZ R15, R175, R15, !PT ;  /* 0x0000000faf0f7209 */ /* 0x000fe20007810000 */
[----:B0-----:R-:W-:Y:S01]  /*136b0*/  FADD.FTZ R0, R169, R0 ;  /* 0x00000000a9007221 */ /* 0x001fe20000010000 */
[----:B------:R-:W-:Y:S01]  /*136c0*/  ISETP.NE.AND P3, PT, R194, RZ, PT ;  /* 0x000000ffc200720c */ /* 0x000fe20003f65270 */
[-C--:B------:R-:W-:Y:S01]  /*136d0*/  FMUL.FTZ R60, R60, R157.reuse ;  /* 0x0000009d3c3c7220 */ /* 0x080fe20000410000 */
[-C--:B------:R-:W-:Y:S01]  /*136e0*/  FMUL.FTZ R61, R61, R157.reuse ;  /* 0x0000009d3d3d7220 */ /* 0x080fe20000410000 */
[----:B------:R-:W0:Y:S01]  /*136f0*/  SHFL.BFLY PT, R178, R15, 0x2, 0x1f ;  /* 0x0c401f000fb27f89 */ /* 0x000e2200000e0000 */
        /* <DEDUP_REMOVED lines=9> */
[----:B------:R-:W-:Y:S01]  /*13790*/  @!P3 IMAD R214, R214, 0x40, R191 ;  /* 0x00000040d6d6b824 */ /* 0x000fe200078e02bf */
[----:B------:R-:W-:Y:S01]  /*137a0*/  MUFU.EX2 R180, R180 ;  /* 0x000000b400b47308 */ /* 0x000fe20000000800 */
[-C--:B------:R-:W-:Y:S01]  /*137b0*/  FMUL.FTZ R80, R80, R157.reuse ;  /* 0x0000009d50507220 */ /* 0x080fe20000410000 */
[----:B------:R-:W-:Y:S01]  /*137c0*/  FMUL.FTZ R81, R81, R157 ;  /* 0x0000009d51517220 */ /* 0x000fe20000410000 */
[----:B------:R-:W-:-:S02]  /*137d0*/  @!P3 IMAD R214, R214, 0x4, R2 ;  /* 0x00000004d6d6b824 */ /* 0x000fc400078e0202 */
[-C--:B------:R-:W-:Y:S01]  /*137e0*/  FMUL.FTZ R84, R84, R157.reuse ;  /* 0x0000009d54547220 */ /* 0x080fe20000410000 */
[-C--:B------:R-:W-:Y:S01]  /*137f0*/  FMUL.FTZ R85, R85, R157.reuse ;  /* 0x0000009d55557220 */ /* 0x080fe20000410000 */
[-C--:B------:R-:W-:Y:S01]  /*13800*/  FMUL.FTZ R88, R88, R157.reuse ;  /* 0x0000009d58587220 */ /* 0x080fe20000410000 */
[-C--:B------:R-:W-:Y:S01]  /*13810*/  FMUL.FTZ R89, R89, R157.reuse ;  /* 0x0000009d59597220 */ /* 0x080fe20000410000 */
[----:B------:R-:W-:Y:S01]  /*13820*/  @!P3 STS [R214+0x28800], R157 ;  /* 0x0288009dd600b388 */ /* 0x000fe20000000800 */
[-C--:B------:R-:W-:Y:S01]  /*13830*/  FMUL.FTZ R92, R92, R157.reuse ;  /* 0x0000009d5c5c7220 */ /* 0x080fe20000410000 */
[-C--:B------:R-:W-:Y:S01]  /*13840*/  FMUL.FTZ R93, R93, R157.reuse ;  /* 0x0000009d5d5d7220 */ /* 0x080fe20000410000 */
[-C--:B------:R-:W-:Y:S01]  /*13850*/  FMUL.FTZ R96, R96, R157.reuse ;  /* 0x0000009d60607220 */ /* 0x080fe20000410000 */
[-C--:B------:R-:W-:Y:S01]  /*13860*/  FMUL.FTZ R97, R97, R157.reuse ;  /* 0x0000009d61617220 */ /* 0x080fe20000410000 */
[----:B0-----:R-:W-:Y:S01]  /*13870*/  FMNMX.FTZ R15, R15, R178, !PT ;  /* 0x000000b20f0f7209 */ /* 0x001fe20007810000 */
[-C--:B------:R-:W-:Y:S01]  /*13880*/  FMUL.FTZ R100, R100, R157.reuse ;  /* 0x0000009d64647220 */ /* 0x080fe20000410000 */
[-C--:B------:R-:W-:Y:S01]  /*13890*/  FMUL.FTZ R101, R101, R157.reuse ;  /* 0x0000009d65657220 */ /* 0x080fe20000410000 */
[-C--:B------:R-:W-:Y:S01]  /*138a0*/  FMUL.FTZ R104, R104, R157.reuse ;  /* 0x0000009d68687220 */ /* 0x080fe20000410000 */
        /* <DEDUP_REMOVED lines=24> */
[----:B0-----:R-:W-:-:S02]  /*13a30*/  FMNMX.FTZ R15, R15, R178, !PT ;  /* 0x000000b20f0f7209 */ /* 0x001fc40007810000 */
[----:B------:R0:W2:Y:S02]  /*13a40*/  MUFU.EX2 R178, R170 ;  /* 0x000000aa00b27308 */ /* 0x0000a40000000800 */
[C---:B------:R-:W-:Y:S01]  /*13a50*/  FSETP.NEU.FTZ.AND P2, PT, R15.reuse, -INF , PT ;  /* 0xff8000000f00780b */ /* 0x040fe20003f5d000 */
[----:B------:R-:W-:-:S03]  /*13a60*/  FMUL.FTZ R215, R15, R20 ;  /* 0x000000140fd77220 */ /* 0x000fc60000410000 */
[----:B------:R-:W-:Y:S02]  /*13a70*/  FSEL R216, R15, RZ, P2 ;  /* 0x000000ff0fd87208 */ /* 0x000fe40001000000 */
[----:B------:R-:W-:-:S03]  /*13a80*/  FSEL R215, R215, RZ, P2 ;  /* 0x000000ffd7d77208 */ /* 0x000fc60001000000 */
[----:B------:R-:W-:Y:S02]  /*13a90*/  FADD.FTZ R216, -R216, R213 ;  /* 0x000000d5d8d87221 */ /* 0x000fe40000010100 */
[-CC-:B------:R-:W-:Y:S01]  /*13aa0*/  FFMA.FTZ R213, R21, R20.reuse, -R215.reuse ;  /* 0x0000001415d57223 */ /* 0x180fe200000108d7 */
[-CC-:B------:R-:W-:Y:S01]  /*13ab0*/  FFMA.FTZ R183, R181, R20.reuse, -R215.reuse ;  /* 0x00000014b5b77223 */ /* 0x180fe200000108d7 */
[-C--:B------:R-:W-:Y:S01]  /*13ac0*/  FMUL.FTZ R21, R216, R20.reuse ;  /* 0x00000014d8157220 */ /* 0x080fe20000410000 */
[-CC-:B------:R-:W-:Y:S01]  /*13ad0*/  FFMA.FTZ R153, R153, R20.reuse, -R215.reuse ;  /* 0x0000001499997223 */ /* 0x180fe200000108d7 */
[-CC-:B0-----:R-:W-:Y:S01]  /*13ae0*/  FFMA.FTZ R170, R154, R20.reuse, -R215.reuse ;  /* 0x000000149aaa7223 */ /* 0x181fe200000108d7 */
[----:B------:R-:W-:Y:S01]  /*13af0*/  F2FP.BF16.F32.PACK_AB R154, R231, R155 ;  /* 0x0000009be79a723e */ /* 0x000fe200000010ff */
[----:B------:R-:W-:Y:S01]  /*13b00*/  MUFU.EX2 R213, R213 ;  /* 0x000000d500d57308 */ /* 0x000fe20000000800 */
[-CC-:B------:R-:W-:Y:S01]  /*13b10*/  FFMA.FTZ R181, R156, R20.reuse, -R215.reuse ;  /* 0x000000149cb57223 */ /* 0x180fe200000108d7 */
[-CC-:B------:R-:W-:Y:S01]  /*13b20*/  FFMA.FTZ R182, R182, R20.reuse, -R215.reuse ;  /* 0x00000014b6b67223 */ /* 0x180fe200000108d7 */
[-CC-:B------:R-:W-:Y:S01]  /*13b30*/  FFMA.FTZ R159, R159, R20.reuse, -R215.reuse ;  /* 0x000000149f9f7223 */ /* 0x180fe200000108d7 */
[-CC-:B------:R-:W-:Y:S01]  /*13b40*/  FFMA.FTZ R216, R160, R20.reuse, -R215.reuse ;  /* 0x00000014a0d87223 */ /* 0x180fe200000108d7 */
[-CC-:B------:R-:W-:Y:S01]  /*13b50*/  FFMA.FTZ R163, R163, R20.reuse, -R215.reuse ;  /* 0x00000014a3a37223 */ /* 0x180fe200000108d7 */
[--C-:B------:R-:W-:Y:S01]  /*13b60*/  FFMA.FTZ R230, R164, R20, -R215.reuse ;  /* 0x00000014a4e67223 */ /* 0x100fe200000108d7 */
[----:B------:R-:W-:Y:S01]  /*13b70*/  F2FP.BF16.F32.PACK_AB R156, R161, R158 ;  /* 0x0000009ea19c723e */ /* 0x000fe200000010ff */
[----:B------:R-:W0:Y:S01]  /*13b80*/  MUFU.EX2 R21, R21 ;  /* 0x0000001500157308 */ /* 0x000e220000000800 */
[-CC-:B------:R-:W-:Y:S01]  /*13b90*/  FFMA.FTZ R167, R167, R20.reuse, -R215.reuse ;  /* 0x00000014a7a77223 */ /* 0x180fe200000108d7 */
[-CC-:B------:R-:W-:Y:S01]  /*13ba0*/  FFMA.FTZ R168, R168, R20.reuse, -R215.reuse ;  /* 0x00000014a8a87223 */ /* 0x180fe200000108d7 */
[-CC-:B------:R-:W-:Y:S01]  /*13bb0*/  FFMA.FTZ R171, R171, R20.reuse, -R215.reuse ;  /* 0x00000014abab7223 */ /* 0x180fe200000108d7 */
[--C-:B------:R-:W-:Y:S01]  /*13bc0*/  FFMA.FTZ R172, R172, R20, -R215.reuse ;  /* 0x00000014acac7223 */ /* 0x100fe200000108d7 */
[----:B------:R-:W-:Y:S01]  /*13bd0*/  F2FP.BF16.F32.PACK_AB R158, R165, R162 ;  /* 0x000000a2a59e723e */ /* 0x000fe200000010ff */
[-CC-:B------:R-:W-:Y:S01]  /*13be0*/  FFMA.FTZ R175, R175, R20.reuse, -R215.reuse ;  /* 0x00000014afaf7223 */ /* 0x180fe200000108d7 */
[----:B------:R-:W-:Y:S01]  /*13bf0*/  FFMA.FTZ R174, R174, R20, -R215 ;  /* 0x00000014aeae7223 */ /* 0x000fe200000108d7 */
[----:B------:R-:W3:Y:S01]  /*13c00*/  MUFU.EX2 R183, R183 ;  /* 0x000000b700b77308 */ /* 0x000ee20000000800 */
[----:B--2---:R-:W-:Y:S01]  /*13c10*/  FADD.FTZ R0, R178, R0 ;  /* 0x00000000b2007221 */ /* 0x004fe20000010000 */
[----:B------:R-:W-:-:S02]  /*13c20*/  F2FP.BF16.F32.PACK_AB R160, R169, R166 ;  /* 0x000000a6a9a0723e */ /* 0x000fc400000010ff */
[C---:B------:R-:W-:Y:S01]  /*13c30*/  F2FP.BF16.F32.PACK_AB R162, R173.reuse, R178 ;  /* 0x000000b2ada2723e */ /* 0x040fe200000010ff */
[----:B------:R-:W-:Y:S01]  /*13c40*/  FADD.FTZ R0, R173, R0 ;  /* 0x00000000ad007221 */ /* 0x000fe20000010000 */
[----:B------:R-:W-:Y:S02]  /*13c50*/  F2FP.BF16.F32.PACK_AB R166, R180, R179 ;  /* 0x000000b3b4a6723e */ /* 0x000fe400000010ff */
[----:B------:R2:W4:Y:S01]  /*13c60*/  MUFU.EX2 R155, R153 ;  /* 0x00000099009b7308 */ /* 0x0005220000000800 */
[----:B0-----:R-:W-:Y:S01]  /*13c70*/  FFMA.FTZ R3, R21, R3, R213 ;  /* 0x0000000315037223 */ /* 0x001fe200000100d5 */
[----:B------:R0:W-:Y:S01]  /*13c80*/  @!P3 STS [R214+0x28820], R21 ;  /* 0x02882015d600b388 */ /* 0x0001e20000000800 */
[-C--:B------:R-:W-:Y:S01]  /*13c90*/  FMUL.FTZ R26, R26, R21.reuse ;  /* 0x000000151a1a7220 */ /* 0x080fe20000410000 */
[-C--:B------:R-:W-:Y:S01]  /*13ca0*/  FMUL.FTZ R27, R27, R21.reuse ;  /* 0x000000151b1b7220 */ /* 0x080fe20000410000 */
[-C--:B------:R-:W-:Y:S01]  /*13cb0*/  FMUL.FTZ R30, R30, R21.reuse ;  /* 0x000000151e1e7220 */ /* 0x080fe20000410000 */
[-C--:B------:R-:W-:Y:S01]  /*13cc0*/  FMUL.FTZ R31, R31, R21.reuse ;  /* 0x000000151f1f7220 */ /* 0x080fe20000410000 */
[----:B------:R-:W-:Y:S01]  /*13cd0*/  FMUL.FTZ R34, R34, R21 ;  /* 0x0000001522227220 */ /* 0x000fe20000410000 */
[----:B------:R-:W5:Y:S01]  /*13ce0*/  MUFU.EX2 R170, R170 ;  /* 0x000000aa00aa7308 */ /* 0x000f620000000800 */
[C---:B---3--:R-:W-:Y:S01]  /*13cf0*/  FADD.FTZ R3, R183.reuse, R3 ;  /* 0x00000003b7037221 */ /* 0x048fe20000010000 */
[----:B--2---:R-:W-:Y:S01]  /*13d00*/  F2FP.BF16.F32.PACK_AB R153, R183, R213 ;  /* 0x000000d5b799723e */ /* 0x004fe200000010ff */
        /* <DEDUP_REMOVED lines=13> */
[----:B------:R-:W3:Y:S01]  /*13de0*/  MUFU.EX2 R182, R182 ;  /* 0x000000b600b67308 */ /* 0x000ee20000000800 */
[C---:B-----5:R-:W-:Y:S01]  /*13df0*/  FADD.FTZ R3, R170.reuse, R3 ;  /* 0x00000003aa037221 */ /* 0x060fe20000010000 */
[----:B------:R-:W-:Y:S01]  /*13e00*/  F2FP.BF16.F32.PACK_AB R155, R170, R155 ;  /* 0x0000009baa9b723e */ /* 0x000fe200000010ff */
[----:B------:R-:W-:Y:S01]  /*13e10*/  BAR.SYNC.DEFER_BLOCKING 0xf, 0x100 ;  /* 0x03c4000000007b1d */ /* 0x000fe20000010000 */
        /* <DEDUP_REMOVED lines=22> */
[----:B----4-:R-:W-:Y:S01]  /*13f80*/  FADD.FTZ R3, R159, R3 ;  /* 0x000000039f037221 */ /* 0x010fe20000010000 */
[----:B------:R0:W-:Y:S01]  /*13f90*/  STSM.16.M88.4 [R196+0x26800], R152 ;  /* 0x02680098c4007844 */ /* 0x0001e20000000200 */
[-C--:B------:R-:W-:Y:S01]  /*13fa0*/  FMUL.FTZ R90, R90, R21.reuse ;  /* 0x000000155a5a7220 */ /* 0x080fe20000410000 */
[-C--:B------:R-:W-:Y:S01]  /*13fb0*/  FMUL.FTZ R91, R91, R21.reuse ;  /* 0x000000155b5b7220 */ /* 0x080fe20000410000 */
[-C--:B------:R-:W-:Y:S01]  /*13fc0*/  FMUL.FTZ R94, R94, R21.reuse ;  /* 0x000000155e5e7220 */ /* 0x080fe20000410000 */
[-C--:B------:R-:W-:Y:S01]  /*13fd0*/  FMUL.FTZ R95, R95, R21.reuse ;  /* 0x000000155f5f7220 */ /* 0x080fe20000410000 */
        /* <DEDUP_REMOVED lines=42> */
[----:B----4-:R-:W-:Y:S01]  /*14280*/  FADD.FTZ R3, R165, R3 ;  /* 0x00000003a5037221 */ /* 0x010fe20000010000 */
[-C--:B------:R-:W-:Y:S01]  /*14290*/  FMUL.FTZ R150, R150, R21.reuse ;  /* 0x0000001596967220 */ /* 0x080fe20000410000 */
[----:B------:R-:W-:-:S05]  /*142a0*/  FMUL.FTZ R151, R151, R21 ;  /* 0x0000001597977220 */ /* 0x000fca0000410000 */
[----:B------:R-:W4:Y:S01]  /*142b0*/  MUFU.EX2 R167, R174 ;  /* 0x000000ae00a77308 */ /* 0x000f220000000800 */
[C---:B--2---:R-:W-:Y:S01]  /*142c0*/  FADD.FTZ R3, R172.reuse, R3 ;  /* 0x00000003ac037221 */ /* 0x044fe20000010000 */
[----:B------:R-:W-:-:S06]  /*142d0*/  F2FP.BF16.F32.PACK_AB R165, R172, R165 ;  /* 0x000000a5aca5723e */ /* 0x000fcc00000010ff */
[----:B------:R-:W2:Y:S01]  /*142e0*/  MUFU.EX2 R175, R175 ;  /* 0x000000af00af7308 */ /* 0x000ea20000000800 */
[----:B---3--:R-:W-:Y:S01]  /*142f0*/  FADD.FTZ R0, R164, R0 ;  /* 0x00000000a4007221 */ /* 0x008fe20000010000 */
[----:B------:R-:W-:-:S03]  /*14300*/  F2FP.BF16.F32.PACK_AB R164, R177, R164 ;  /* 0x000000a4b1a4723e */ /* 0x000fc600000010ff */
[----:B------:R-:W-:Y:S01]  /*14310*/  FADD.FTZ R0, R177, R0 ;  /* 0x00000000b1007221 */ /* 0x000fe20000010000 */
[----:B----4-:R-:W-:-:S03]  /*14320*/  FADD.FTZ R3, R167, R3 ;  /* 0x00000003a7037221 */ /* 0x010fc60000010000 */
[----:B------:R-:W-:-:S04]  /*14330*/  FADD.FTZ R0, R179, R0 ;  /* 0x00000000b3007221 */ /* 0x000fc80000010000 */
[----:B------:R-:W-:Y:S01]  /*14340*/  FADD.FTZ R0, R180, R0 ;  /* 0x00000000b4007221 */ /* 0x000fe20000010000 */
[C---:B--2---:R-:W-:Y:S01]  /*14350*/  F2FP.BF16.F32.PACK_AB R167, R175.reuse, R167 ;  /* 0x000000a7afa7723e */ /* 0x044fe200000010ff */
[----:B------:R-:W-:-:S04]  /*14360*/  FADD.FTZ R3, R175, R3 ;  /* 0x00000003af037221 */ /* 0x000fc80000010000 */
[----:B------:R0:W-:Y:S01]  /*14370*/  STSM.16.M88.4 [R198], R164 ;  /* 0x000000a4c6007844 */ /* 0x0001e20000000200 */
[----:B------:R-:W-:Y:S05]  /*14380*/  @!P0 BRA `(.L_x_2855) ;  /* 0x0000000000048947 */ /* 0x000fea0003800000 */
[----:B------:R-:W-:Y:S01]  /*14390*/  BPT.TRAP 0x1 ;  /* 0x000000040000795c */ /* 0x000fe20000300000 */
.L_x_2855:
[----:B------:R2:W3:Y:S01]  /*143a0*/  SYNCS.PHASECHK.TRANS64.TRYWAIT P2, [R206+URZ+0x28c50], R207 ;  /* 0x028c50cfce0075a7 */ /* 0x0004e2000804017f */
[----:B------:R-:W-:Y:S05]  /*143b0*/  @!P0 BRA `(.L_x_2856) ;  /* 0x0000000000048947 */ /* 0x000fea0003800000 */
[----:B------:R-:W-:Y:S01]  /*143c0*/  BPT.TRAP 0x1 ;  /* 0x000000040000795c */ /* 0x000fe20000300000 */
.L_x_2856:
[----:B------:R-:W-:Y:S04]  /*143d0*/  BSSY B1, `(.L_x_2857) ;  /* 0x0000004000017945 */ /* 0x000fe80003800000 */
[----:B---3--:R-:W-:Y:S05]  /*143e0*/  @P2 BRA `(.L_x_2858) ;  /* 0x0000000000082947 */ /* 0x008fea0003800000 */
[----:B------:R-:W3:Y:S02]  /*143f0*/  SYNCS.PHASECHK.TRANS64.TRYWAIT P2, [R206+URZ+0x28c50], R207 ;  /* 0x028c50cfce0075a7 */ /* 0x000ee4000804017f */
[----:B---3--:R-:W-:Y:S05]  /*14400*/  @!P2 BRA `(.L_x_2859) ;  /* 0x000001040048a947 */ /* 0x008fea0003800000 */
.L_x_2858:
[----:B------:R-:W-:Y:S05]  /*14410*/  BSYNC B1 ;  /* 0x0000000000017941 */ /* 0x000fea0003800000 */
.L_x_2857:
        /* <DEDUP_REMOVED lines=10> */
[----:B------:R-:W-:-:S02]  /*144c0*/  IMAD.MOV.U32 R213, RZ, RZ, R15 ;  /* 0x000000ffffd57224 */ /* 0x000fc400078e000f */
[----:B------:R-:W-:Y:S02]  /*144d0*/  IMAD.MOV.U32 R215, RZ, RZ, R14 ;  /* 0x000000ffffd77224 */ /* 0x000fe400078e000e */
[----:B0-----:R-:W-:-:S06]  /*144e0*/  IMAD.MOV.U32 R214, RZ, RZ, R18 ;  /* 0x000000ffffd67224 */ /* 0x001fcc00078e0012 */
[----:B------:R-:W-:Y:S03]  /*144f0*/  HGMMA.64x256x16.F32.BF16 R24, R152, gdesc[UR4].tnspB, R24, gsb0 ;  /* 0x43e0000498187df0 */ /* 0x000fe60008001818 */
[----:B------:R-:W-:Y:S02]  /*14500*/  WARPGROUP.DEPBAR.LE gsb0, 0x0 ;  /* 0x00008000000079c5 */ /* 0x000fe40000010000 */
[----:B------:R-:W-:Y:S01]  /*14510*/  VIADD R152, R168, 0x80 ;  /* 0x00000080a8987836 */ /* 0x000fe20000000000 */
        /* <DEDUP_REMOVED lines=31> */
.L_x_2841:
[----:B------:R-:W-:Y:S05]  /*14710*/  BSYNC B0 ;  /* 0x0000000000007941 */ /* 0x000fea0003800000 */
.L_x_2840:
[----:B------:R-:W2:Y:S01]  /*14720*/  SHFL.BFLY PT, R4, R0, 0x2, 0x1f ;  /* 0x0c401f0000047f89 */ /* 0x000ea200000e0000 */
[----:B------:R-:W-:Y:S02]  /*14730*/  IMAD.MOV.U32 R152, RZ, RZ, -0x800000 ;  /* 0xff800000ff987424 */ /* 0x000fe400078e00ff */
[----:B------:R-:W-:Y:S01]  /*14740*/  VIADD R217, R217, 0x1 ;  /* 0x00000001d9d97836 */ /* 0x000fe20000000000 */
[----:B------:R-:W-:Y:S08]  /*14750*/  BAR.ARV 0x8, 0x100 ;  /* 0x0204000000007b1d */ /* 0x000ff00000002000 */
[----:B------:R-:W-:Y:S01]  /*14760*/  BAR.SYNC.DEFER_BLOCKING 0xf, 0x100 ;  /* 0x03c4000000007b1d */ /* 0x000fe20000010000 */
[----:B--2---:R-:W-:-:S05]  /*14770*/  FADD.FTZ R4, R4, R0 ;  /* 0x0000000004047221 */ /* 0x004fca0000010000 */
[----:B------:R-:W2:Y:S02]  /*14780*/  SHFL.BFLY PT, R0, R4, 0x1, 0x1f ;  /* 0x0c201f0004007f89 */ /* 0x000ea400000e0000 */
[----:B--2---:R-:W-:Y:S01]  /*14790*/  FADD.FTZ R0, R4, R0 ;  /* 0x0000000004007221 */ /* 0x004fe20000010000 */
[----:B------:R-:W-:-:S04]  /*147a0*/  IMAD.MOV.U32 R4, RZ, RZ, RZ ;  /* 0x000000ffff047224 */ /* 0x000fc800078e00ff */
[----:B------:R-:W-:-:S13]  /*147b0*/  FSETP.NE.FTZ.AND P0, PT, R0, RZ, PT ;  /* 0x000000ff0000720b */ /* 0x000fda0003f15000 */
        /* <DEDUP_REMOVED lines=11> */
[----:B---3--:R-:W-:Y:S01]  /*14870*/  @P0 FMUL.FTZ R0, R0, 0.69314718246459960938 ;  /* 0x3f31721800000820 */ /* 0x008fe20000410000 */
[-C--:B------:R-:W-:Y:S01]  /*14880*/  FMUL.FTZ R40, R40, R4.reuse ;  /* 0x0000000428287220 */ /* 0x080fe20000410000 */
[-C--:B------:R-:W-:Y:S01]  /*14890*/  FMUL.FTZ R41, R41, R4.reuse ;  /* 0x0000000429297220 */ /* 0x080fe20000410000 */
[----:B------:R-:W-:Y:S01]  /*148a0*/  FMUL.FTZ R44, R44, R4 ;  /* 0x000000042c2c7220 */ /* 0x000fe20000410000 */
[----:B------:R-:W-:Y:S01]  /*148b0*/  @P0 FFMA.FTZ R152, R5, R14, R0 ;  /* 0x0000000e05980223 */ /* 0x000fe20000010000 */
        /* <DEDUP_REMOVED lines=57> */
[----:B------:R-:W-:Y:S01]  /*14c50*/  FMUL.FTZ R149, R149, R4 ;  /* 0x0000000495957220 */ /* 0x000fe20000410000 */
        /* <DEDUP_REMOVED lines=39> */
[----:B------:R2:W-:Y:S01]  /*14ed0*/  @!P0 STS [R5+0x28800], R4 ;  /* 0x0288000405008388 */ /* 0x0005e20000000800 */
        /* <DEDUP_REMOVED lines=9> */
[-C--:B--2---:R-:W-:Y:S01]  /*14f70*/  FMUL.FTZ R4, R78, R0.reuse ;  /* 0x000000004e047220 */ /* 0x084fe20000410000 */
[-C--:B------:R-:W-:Y:S01]  /*14f80*/  FMUL.FTZ R99, R99, R0.reuse ;  /* 0x0000000063637220 */ /* 0x080fe20000410000 */
[-C--:B------:R-:W-:Y:S01]  /*14f90*/  FMUL.FTZ R102, R102, R0.reuse ;  /* 0x0000000066667220 */ /* 0x080fe20000410000 */
[-C--:B------:R-:W-:Y:S01]  /*14fa0*/  FMUL.FTZ R103, R103, R0.reuse ;  /* 0x0000000067677220 */ /* 0x080fe20000410000 */
        /* <DEDUP_REMOVED lines=26> */
[----:B------:R-:W-:Y:S06]  /*15150*/  BAR.ARV 0xe, 0x100 ;  /* 0x0384000000007b1d */ /* 0x000fec0000002000 */
[----:B------:R-:W-:-:S02]  /*15160*/  PLOP3.LUT P0, PT, PT, PT, PT, 0x8, 0x0 ;  /* 0x000000000000781c */ /* 0x000fc40003f0e170 */
[----:B------:R-:W-:Y:S02]  /*15170*/  LOP3.LUT R19, R19, R0, RZ, 0x3c, !PT ;  /* 0x0000000013137212 */ /* 0x000fe400078e3cff */
[----:B------:R-:W-:-:S09]  /*15180*/  SEL R18, R18, RZ, P1 ;  /* 0x000000ff12127207 */ /* 0x000fd20000800000 */
.L_x_2721:
[----:B------:R-:W-:Y:S05]  /*15190*/  BSYNC B7 ;  /* 0x0000000000077941 */ /* 0x000fea0003800000 */
.L_x_2709:
[----:B------:R-:W2:Y:S08]  /*151a0*/  S2UR UR5, SR_CgaCtaId ;  /* 0x00000000000579c3 */ /* 0x000eb00000008800 */
[----:B------:R-:W-:Y:S06]  /*151b0*/  BAR.SYNC.DEFER_BLOCKING 0x5, 0x180 ;  /* 0x0146000000007b1d */ /* 0x000fec0000010000 */
[----:B------:R-:W-:Y:S01]  /*151c0*/  UMOV UR4, 0x400 ;  /* 0x0000040000047882 */ /* 0x000fe20000000000 */
[----:B------:R-:W-:Y:S01]  /*151d0*/  BSSY B0, `(.L_x_2861) ;  /* 0x000049e000007945 */ /* 0x000fe20003800000 */
[----:B--2---:R-:W-:-:S06]  /*151e0*/  ULEA UR4, UR5, UR4, 0x18 ;  /* 0x0000000405047291 */ /* 0x004fcc000f8ec03f */
[----:B------:R-:W-:-:S05]  /*151f0*/  IMAD.U32 R2, RZ, RZ, UR4 ;  /* 0x00000004ff027e24 */ /* 0x000fca000f8e00ff */
[----:B-----5:R2:W3:Y:S01]  /*15200*/  LDS.128 R76, [R2+0x28cd0] ;  /* 0x028cd000024c7984 */ /* 0x0204e20000000c00 */
[----:B------:R-:W-:Y:S06]  /*15210*/  BAR.ARV 0x4, 0x180 ;  /* 0x0106000000007b1d */ /* 0x000fec0000002000 */
[----:B------:R-:W-:Y:S05]  /*15220*/  @P0 BRA `(.L_x_2862) ;  /* 0x0000003800980947 */ /* 0x000fea0003800000 */
[----:B------:R-:W4:Y:S01]  /*15230*/  LDL R8, [R1+0x6c] ;  /* 0x00006c0001087983 */ /* 0x000f220000100800 */
        /* <DEDUP_REMOVED lines=12> */
[----:B----4-:R-:W-:-:S04]  /*15300*/  IMAD.WIDE R22, R8, 0x2, R20 ;  /* 0x0000000208167825 */ /* 0x010fc800078e0214 */
[----:B0-----:R-:W-:Y:S01]  /*15310*/  IMAD.MOV.U32 R9, RZ, RZ, R23 ;  /* 0x000000ffff097224 */ /* 0x001fe200078e0017 */
[----:B------:R-:W-:-:S04]  /*15320*/  LOP3.LUT R0, R22, 0x380, RZ, 0xc0, !PT ;  /* 0x0000038016007812 */ /* 0x000fc800078ec0ff */
[----:B------:R-:W-:-:S04]  /*15330*/  SHF.R.U64 R0, R0, 0x3, RZ ;  /* 0x0000000300007819 */ /* 0x000fc800000012ff */
[----:B------:R-:W-:-:S04]  /*15340*/  LOP3.LUT R8, R0, R22, RZ, 0x3c, !PT ;  /* 0x0000001600087212 */ /* 0x000fc800078e3cff */
[----:B------:R-:W-:Y:S02]  /*15350*/  MOV R0, R8 ;  /* 0x0000000800007202 */ /* 0x000fe40000000f00 */
[----:B------:R-:W-:Y:S02]  /*15360*/  F2FP.BF16.F32.PACK_AB R8, R25, R24 ;  /* 0x000000181908723e */ /* 0x000fe400000010ff */
[----:B------:R-:W-:-:S05]  /*15370*/  F2FP.BF16.F32.PACK_AB R9, R27, R26 ;  /* 0x0000001a1b09723e */ /* 0x000fca00000010ff */
[----:B------:R0:W-:Y:S02]  /*15380*/  STSM.16.M88.4 [R0], R8 ;  /* 0x0000000800007844 */ /* 0x0001e40000000200 */
[----:B0-----:R-:W-:Y:S02]  /*15390*/  IADD3 R8, P0, R22, 0x20, RZ ;  /* 0x0000002016087810 */ /* 0x001fe40007f1e0ff */
        /* <DEDUP_REMOVED lines=8> */
[----:B0-----:R-:W-:Y:S02]  /*15420*/  IADD3 R8, P0, R22, 0x40, RZ ;  /* 0x0000004016087810 */ /* 0x001fe40007f1e0ff */
        /* <DEDUP_REMOVED lines=144> */
[----:B------:R-:W-:Y:S01]  /*15d30*/  ISETP.NE.U32.AND P0, PT, RZ, UR4, PT ;  /* 0x00000004ff007c0c */ /* 0x000fe2000bf05070 */
[----:B------:R-:W-:Y:S02]  /*15d40*/  ULDC UR4, c[0x0][0xa88] ;  /* 0x0002a20000047ab9 */ /* 0x000fe40000000800 */
[----:B------:R0:W-:Y:S01]  /*15d50*/  STSM.16.M88.4 [R12], R8 ;  /* 0x000000080c007844 */ /* 0x0001e20000000200 */
[----:B------:R-:W-:Y:S02]  /*15d60*/  ISETP.NE.AND.EX P0, PT, RZ, UR5, PT, P0 ;  /* 0x00000005ff007c0c */ /* 0x000fe4000bf05300 */
[----:B0-----:R-:W-:-:S11]  /*15d70*/  LOP3.LUT R8, R0, 0x380, RZ, 0xc0, !PT ;  /* 0x0000038000087812 */ /* 0x001fd600078ec0ff */
[----:B------:R-:W0:Y:S01]  /*15d80*/  @P0 LDC.64 R10, c[0x0][0xc08] ;  /* 0x00030200ff0a0b82 */ /* 0x000e220000000a00 */
[----:B------:R-:W-:Y:S02]  /*15d90*/  F2FP.BF16.F32.PACK_AB R12, R145, R144 ;  /* 0x00000090910c723e */ /* 0x000fe400000010ff */
[----:B------:R-:W-:-:S04]  /*15da0*/  SHF.R.U64 R8, R8, 0x3, RZ ;  /* 0x0000000308087819 */ /* 0x000fc800000012ff */
[----:B------:R-:W-:Y:S01]  /*15db0*/  LOP3.LUT R22, R8, R0, RZ, 0x3c, !PT ;  /* 0x0000000008167212 */ /* 0x000fe200078e3cff */
[----:B------:R-:W-:-:S03]  /*15dc0*/  IMAD.U32 R8, RZ, RZ, UR4 ;  /* 0x00000004ff087e24 */ /* 0x000fc6000f8e00ff */
[----:B------:R-:W-:-:S05]  /*15dd0*/  MOV R22, R22 ;  /* 0x0000001600167202 */ /* 0x000fca0000000f00 */
[----:B------:R1:W-:Y:S01]  /*15de0*/  STSM.16.M88.4 [R22], R12 ;  /* 0x0000000c16007844 */ /* 0x0003e20000000200 */
[----:B0-----:R-:W-:Y:S01]  /*15df0*/  @P0 IMAD.WIDE R10, R208, 0x4, R10 ;  /* 0x00000004d00a0825 */ /* 0x001fe200078e020a */
[----:B------:R-:W-:Y:S01]  /*15e00*/  BAR.SYNC.DEFER_BLOCKING 0x1, 0x100 ;  /* 0x0044000000007b1d */ /* 0x000fe20000010000 */
[----:B------:R-:W-:-:S04]  /*15e10*/  ISETP.NE.U32.AND P1, PT, RZ, UR6, PT ;  /* 0x00000006ff007c0c */ /* 0x000fc8000bf25070 */
[----:B------:R-:W-:Y:S01]  /*15e20*/  ISETP.NE.AND.EX P1, PT, RZ, UR7, PT, P1 ;  /* 0x00000007ff007c0c */ /* 0x000fe2000bf25310 */
[----:B------:R0:W5:Y:S01]  /*15e30*/  @P0 LDG.E R8, desc[UR42][R10.64] ;  /* 0x0000002a0a080981 */ /* 0x000162000c1e1900 */
[----:B------:R-:W-:Y:S01]  /*15e40*/  IMAD.MOV.U32 R0, RZ, RZ, RZ ;  /* 0x000000ffff007224 */ /* 0x000fe200078e00ff */
[----:B0-----:R-:W0:Y:S02]  /*15e50*/  LDC.64 R10, c[0x0][0xc00] ;  /* 0x00030000ff0a7b82 */ /* 0x001e240000000a00 */
[----:B0-----:R-:W-:-:S08]  /*15e60*/  IMAD.WIDE R10, R208, 0x4, R10 ;  /* 0x00000004d00a7825 */ /* 0x001fd000078e020a */
[----:B------:R1:W5:Y:S01]  /*15e70*/  @P1 LDG.E R0, desc[UR42][R10.64] ;  /* 0x0000002a0a001981 */ /* 0x000362000c1e1900 */
[----:B------:R-:W-:Y:S05]  /*15e80*/  @P0 BRA `(.L_x_2863) ;  /* 0x0000000000100947 */ /* 0x000fea0003800000 */
[----:B------:R-:W-:Y:S05]  /*15e90*/  @!P1 BRA `(.L_x_2863) ;  /* 0x00000000000c9947 */ /* 0x000fea0003800000 */
[----:B-----5:R-:W4:Y:S04]  /*15ea0*/  LDG.E R8, desc[UR42][R10.64] ;  /* 0x0000002a0a087981 */ /* 0x020f28000c1e1900 */
[----:B-1----:R-:W4:Y:S02]  /*15eb0*/  LDG.E R10, desc[UR42][R10.64+0x4] ;  /* 0x0000042a0a0a7981 */ /* 0x002f24000c1e1900 */
[----:B----4-:R-:W-:-:S07]  /*15ec0*/  IMAD.IADD R8, R10, 0x1, -R8 ;  /* 0x000000010a087824 */ /* 0x010fce00078e0a08 */
.L_x_2863:
[----:B------:R-:W4:Y:S01]  /*15ed0*/  LDL R9, [R1+0x48] ;  /* 0x0000480001097983 */ /* 0x000f220000100800 */
[----:B------:R-:W-:Y:S01]  /*15ee0*/  ISETP.NE.AND P1, PT, R205, RZ, PT ;  /* 0x000000ffcd00720c */ /* 0x000fe20003f25270 */
[----:B------:R-:W-:-:S03]  /*15ef0*/  ULDC UR4, c[0x0][0xad4] ;  /* 0x0002b50000047ab9 */ /* 0x000fc60000000800 */
[----:B------:R-:W-:Y:S01]  /*15f00*/  SEL R205, R205, UR4, P1 ;  /* 0x00000004cdcd7c07 */ /* 0x000fe20008800000 */
[----:B----4-:R-:W0:Y:S02]  /*15f10*/  SHFL.IDX PT, R9, R9, RZ, 0x1f ;  /* 0x00001fff09097589 */ /* 0x010e2400000e0000 */
[----:B0-----:R-:W-:Y:S02]  /*15f20*/  ISETP.NE.AND P0, PT, R9, RZ, PT ;  /* 0x000000ff0900720c */ /* 0x001fe40003f05270 */
[----:B-----5:R-:W-:-:S11]  /*15f30*/  SHF.R.S32.HI R9, RZ, 0x1f, R0 ;  /* 0x0000001fff097819 */ /* 0x020fd60000011400 */
[----:B------:R-:W-:Y:S05]  /*15f40*/  @P0 BRA `(.L_x_2864) ;  /* 0x0000000000f80947 */ /* 0x000fea0003800000 */
[----:B------:R-:W4:Y:S01]  /*15f50*/  LDL R155, [R1+0x68] ;  /* 0x00006800019b7983 */ /* 0x000f220000100800 */
[----:B-1----:R-:W-:Y:S01]  /*15f60*/  IMAD.MOV.U32 R14, RZ, RZ, 0x9b8 ;  /* 0x000009b8ff0e7424 */ /* 0x002fe200078e00ff */
[----:B------:R-:W-:Y:S01]  /*15f70*/  ISETP.GT.AND P1, PT, R205, 0x1, PT ;  /* 0x00000001cd00780c */ /* 0x000fe20003f24270 */
[----:B------:R-:W0:Y:S01]  /*15f80*/  LDC R154, c[0x0][0xbe8] ;  /* 0x0002fa00ff9a7b82 */ /* 0x000e220000000800 */
[----:B------:R-:W-:Y:S01]  /*15f90*/  ISETP.NE.U32.AND P0, PT, RZ, UR6, PT ;  /* 0x00000006ff007c0c */ /* 0x000fe2000bf05070 */
[----:B---3--:R-:W-:Y:S01]  /*15fa0*/  IMAD.IADD R76, R201, 0x1, R192 ;  /* 0x00000001c94c7824 */ /* 0x008fe200078e02c0 */
[----:B------:R-:W-:Y:S02]  /*15fb0*/  SEL R14, R14, 0x978, P1 ;  /* 0x000009780e0e7807 */ /* 0x000fe40000800000 */
[----:B------:R-:W-:Y:S02]  /*15fc0*/  ISETP.NE.AND.EX P0, PT, RZ, UR7, PT, P0 ;  /* 0x00000007ff007c0c */ /* 0x000fe4000bf05300 */
[----:B------:R-:W-:Y:S01]  /*15fd0*/  SHF.R.S32.HI R15, RZ, 0x1f, R208 ;  /* 0x0000001fff0f7819 */ /* 0x000fe200000114d0 */
[----:B------:R-:W1:Y:S01]  /*15fe0*/  LDC.64 R12, c[0x0][R14+0x220] ;  /* 0x000088000e0c7b82 */ /* 0x000e620000000a00 */
[----:B------:R-:W-:-:S02]  /*15ff0*/  SEL R22, R208, RZ, !P0 ;  /* 0x000000ffd0167207 */ /* 0x000fc40004000000 */
[----:B------:R-:W-:Y:S02]  /*16000*/  SEL R15, R15, RZ, !P0 ;  /* 0x000000ff0f0f7207 */ /* 0x000fe40004000000 */
[----:B------:R-:W-:-:S03]  /*16010*/  SEL R153, R218, RZ, P1 ;  /* 0x000000ffda997207 */ /* 0x000fc60000800000 */
[----:B------:R-:W3:Y:S01]  /*16020*/  LDC.64 R10, c[0x0][R14+0x218] ;  /* 0x000086000e0a7b82 */ /* 0x000ee20000000a00 */
[----:B0-----:R-:W-:Y:S01]  /*16030*/  ISETP.NE.AND P0, PT, R154, 0x1, PT ;  /* 0x000000019a00780c */ /* 0x001fe20003f05270 */
[----:B-1----:R-:W-:-:S04]  /*16040*/  IMAD R13, R13, R22, RZ ;  /* 0x000000160d0d7224 */ /* 0x002fc800078e02ff */
[C---:B------:R-:W-:Y:S02]  /*16050*/  IMAD R15, R12.reuse, R15, R13 ;  /* 0x0000000f0c0f7224 */ /* 0x040fe400078e020d */
[----:B------:R-:W-:-:S04]  /*16060*/  IMAD.WIDE.U32 R12, R12, R22, RZ ;  /* 0x000000160c0c7225 */ /* 0x000fc800078e00ff */
[-C--:B---3--:R-:W-:Y:S02]  /*16070*/  IMAD R22, R11, R204.reuse, RZ ;  /* 0x000000cc0b167224 */ /* 0x088fe400078e02ff */
[----:B------:R-:W-:-:S04]  /*16080*/  IMAD.WIDE.U32 R10, R10, R204, RZ ;  /* 0x000000cc0a0a7225 */ /* 0x000fc800078e00ff */
[----:B------:R-:W-:Y:S01]  /*16090*/  IMAD.IADD R22, R11, 0x1, R22 ;  /* 0x000000010b167824 */ /* 0x000fe200078e0216 */
[----:B------:R-:W-:Y:S01]  /*160a0*/  IADD3 R23, P2, P3, R12, R10, R0 ;  /* 0x0000000a0c177210 */ /* 0x000fe20007b5e000 */
[----:B------:R-:W0:Y:S01]  /*160b0*/  @P0 LDC R11, c[0x0][0xbec] ;  /* 0x0002fb00ff0b0b82 */ /* 0x000e220000000800 */
[----:B------:R-:W-:-:S05]  /*160c0*/  IMAD.IADD R15, R13, 0x1, R15 ;  /* 0x000000010d0f7824 */ /* 0x000fca00078e020f */
[----:B------:R-:W-:Y:S01]  /*160d0*/  IADD3.X R15, R15, R22, R9, P2, P3 ;  /* 0x000000160f0f7210 */ /* 0x000fe200017e6409 */
[----:B------:R-:W-:Y:S01]  /*160e0*/  IMAD.MOV.U32 R22, RZ, RZ, R76 ;  /* 0x000000ffff167224 */ /* 0x000fe200078e004c */
[----:B------:R-:W1:Y:S01]  /*160f0*/  @P0 LDC R10, c[0x0][0xbf0] ;  /* 0x0002fc00ff0a0b82 */ /* 0x000e620000000800 */
[----:B0-----:R-:W-:-:S05]  /*16100*/  @P0 IMAD.HI.U32 R11, R76, R11, RZ ;  /* 0x0000000b4c0b0227 */ /* 0x001fca00078e00ff */
[----:B-1----:R-:W-:Y:S02]  /*16110*/  @P0 SHF.R.U32.HI R22, RZ, R10, R11 ;  /* 0x0000000aff160219 */ /* 0x002fe4000001160b */
[----:B------:R-:W0:Y:S02]  /*16120*/  LDC.64 R10, c[0x0][R14+0x228] ;  /* 0x00008a000e0a7b82 */ /* 0x000e240000000a00 */
[----:B0-----:R-:W-:-:S04]  /*16130*/  IMAD.WIDE.U32 R12, R10, R153, RZ ;  /* 0x000000990a0c7225 */ /* 0x001fc800078e00ff */
[----:B------:R-:W-:Y:S01]  /*16140*/  IMAD R10, R11, R153, RZ ;  /* 0x000000990b0a7224 */ /* 0x000fe200078e02ff */
[----:B------:R-:W-:Y:S01]  /*16150*/  IADD3 R12, P0, P2, R22, R23, R12 ;  /* 0x00000017160c7210 */ /* 0x000fe20007a1e00c */
[--C-:B------:R-:W-:Y:S01]  /*16160*/  IMAD.MOV R23, RZ, RZ, -R22.reuse ;  /* 0x000000ffff177224 */ /* 0x100fe200078e0a16 */
[----:B------:R-:W-:Y:S01]  /*16170*/  SHF.R.S32.HI R22, RZ, 0x1f, R22 ;  /* 0x0000001fff167819 */ /* 0x000fe20000011416 */
[----:B------:R-:W-:Y:S02]  /*16180*/  IMAD.IADD R13, R13, 0x1, R10 ;  /* 0x000000010d0d7824 */ /* 0x000fe400078e020a */
[----:B------:R0:W1:Y:S01]  /*16190*/  LDC.64 R10, c[0x0][R14+0x210] ;  /* 0x000084000e0a7b82 */ /* 0x0000620000000a00 */
[----:B------:R-:W-:Y:S02]  /*161a0*/  IMAD R23, R154, R23, R76 ;  /* 0x000000179a177224 */ /* 0x000fe400078e024c */
[----:B------:R-:W-:Y:S01]  /*161b0*/  IADD3.X R13, R22, R15, R13, P0, P2 ;  /* 0x0000000f160d7210 */ /* 0x000fe200007e440d */
[----:B------:R-:W-:-:S02]  /*161c0*/  IMAD.IADD R15, R191, 0x1, R192 ;  /* 0x00000001bf0f7824 */ /* 0x000fc400078e02c0 */
[----:B0-----:R-:W-:Y:S01]  /*161d0*/  SHF.R.S32.HI R14, RZ, 0x1f, R23 ;  /* 0x0000001fff0e7819 */ /* 0x001fe20000011417 */
[-C--:B-1----:R-:W-:Y:S02]  /*161e0*/  IMAD R11, R11, R23.reuse, RZ ;  /* 0x000000170b0b7224 */ /* 0x082fe400078e02ff */
[----:B------:R-:W-:-:S04]  /*161f0*/  IMAD.WIDE.U32 R12, R10, R23, R12 ;  /* 0x000000170a0c7225 */ /* 0x000fc800078e000c */
[----:B------:R-:W-:Y:S02]  /*16200*/  IMAD R14, R10, R14, R11 ;  /* 0x0000000e0a0e7224 */ /* 0x000fe400078e020b */
[----:B------:R-:W0:Y:S02]  /*16210*/  LDC.64 R10, c[0x0][0xba8] ;  /* 0x0002ea00ff0a7b82 */ /* 0x000e240000000a00 */
[----:B------:R-:W-:-:S06]  /*16220*/  IMAD.IADD R14, R13, 0x1, R14 ;  /* 0x000000010d0e7824 */ /* 0x000fcc00078e020e */
[----:B0-----:R-:W0:Y:S08]  /*16230*/  @!P1 LDC R10, c[0x0][0xb50] ;  /* 0x0002d400ff0a9b82 */ /* 0x001e300000000800 */
[----:B------:R-:W1:Y:S01]  /*16240*/  @!P1 LDC R11, c[0x0][0xb54] ;  /* 0x0002d500ff0b9b82 */ /* 0x000e620000000800 */
[----:B0-----:R-:W-:-:S04]  /*16250*/  LEA R13, P0, R12, R10, 0x2 ;  /* 0x0000000a0c0d7211 */ /* 0x001fc800078010ff */
[----:B-1----:R-:W-:Y:S02]  /*16260*/  LEA.HI.X R14, R12, R11, R14, 0x2, P0 ;  /* 0x0000000b0c0e7211 */ /* 0x002fe400000f140e */
[----:B------:R-:W-:Y:S04]  /*16270*/  SHFL.IDX PT, R12, R13, 0x1, 0x1c1f ;  /* 0x003c1f000d0c7f89 */ /* 0x000fe800000e0000 */
[----:B------:R-:W-:Y:S01]  /*16280*/  SHFL.IDX PT, R11, R14, RZ, 0x1c1f ;  /* 0x001c1fff0e0b7589 */ /* 0x000fe200000e0000 */
[----:B----4-:R-:W-:-:S05]  /*16290*/  IMAD.MOV R10, RZ, RZ, -R155 ;  /* 0x000000ffff0a7224 */ /* 0x010fca00078e0a9b */
[----:B------:R-:W-:Y:S02]  /*162a0*/  ISETP.NE.AND P0, PT, R186, R10, PT ;  /* 0x0000000aba00720c */ /* 0x000fe40003f05270 */
[----:B------:R-:W0:Y:S04]  /*162b0*/  SHFL.IDX PT, R10, R13, RZ, 0x1c1f ;  /* 0x001c1fff0d0a7589 */ /* 0x000e2800000e0000 */
[----:B------:R1:W3:Y:S02]  /*162c0*/  SHFL.IDX PT, R13, R14, 0x1, 0x1c1f ;  /* 0x003c1f000e0d7f89 */ /* 0x0002e400000e0000 */
[----:B-1----:R-:W-:-:S05]  /*162d0*/  IMAD R14, R8, R154, RZ ;  /* 0x0000009a080e7224 */ /* 0x002fca00078e02ff */
[C---:B------:R-:W-:Y:S01]  /*162e0*/  ISETP.GE.OR P1, PT, R15.reuse, R14, P0 ;  /* 0x0000000e0f00720c */ /* 0x040fe20000726670 */
[----:B------:R-:W-:-:S05]  /*162f0*/  VIADD R15, R15, 0x8 ;  /* 0x000000080f0f7836 */ /* 0x000fca0000000000 */
[----:B------:R-:W-:-:S07]  /*16300*/  ISETP.GE.OR P0, PT, R15, R14, P0 ;  /* 0x0000000e0f00720c */ /* 0x000fce0000706670 */
[----:B0-----:R0:W-:Y:S06]  /*16310*/  @!P1 ST.E desc[UR42][R10.64], R152 ;  /* 0x000000980a009985 */ /* 0x0011ec000c10192a */
[----:B---3--:R0:W-:Y:S02]  /*16320*/  @!P0 ST.E desc[UR42][R12.64], R3 ;  /* 0x000000030c008985 */ /* 0x0081e4000c10192a */
.L_x_2864:
[----:B------:R-:W-:Y:S02]  /*16330*/  ISETP.GT.AND P1, PT, R205, 0x1, PT ;  /* 0x00000001cd00780c */ /* 0x000fe40003f24270 */
[----:B------:R-:W-:-:S04]  /*16340*/  ISETP.NE.U32.AND P0, PT, RZ, UR6, PT ;  /* 0x00000006ff007c0c */ /* 0x000fc8000bf05070 */
[----:B------:R-:W-:-:S04]  /*16350*/  ISETP.NE.AND.EX P0, PT, RZ, UR7, PT, P0 ;  /* 0x00000007ff007c0c */ /* 0x000fc8000bf05300 */
[----:B0-----:R-:W-:-:S03]  /*16360*/  SEL R3, R208, RZ, !P0 ;  /* 0x000000ffd0037207 */ /* 0x001fc60004000000 */
[----:B------:R-:W-:Y:S06]  /*16370*/  @P1 BRA `(.L_x_2865) ;  /* 0x00000010003c1947 */ /* 0x000fec0003800000 */
[----:B------:R-:W0:Y:S01]  /*16380*/  S2R R81, SR_TID.X ;  /* 0x0000000000517919 */ /* 0x000e220000002100 */
[----:B------:R-:W4:Y:S01]  /*16390*/  LDC R83, c[0x0][0xbe8] ;  /* 0x0002fa00ff537b82 */ /* 0x000f220000000800 */
[----:B------:R-:W-:Y:S01]  /*163a0*/  ULDC.64 UR4, c[0x0][0xaa0] ;  /* 0x0002a80000047ab9 */ /* 0x000fe20000000a00 */
[----:B0-----:R-:W-:-:S05]  /*163b0*/  VIADD R81, R81, 0xffffff80 ;  /* 0xffffff8051517836 */ /* 0x001fca0000000000 */
[----:B------:R-:W-:-:S04]  /*163c0*/  SHF.R.S32.HI R80, RZ, 0x1f, R81 ;  /* 0x0000001fff507819 */ /* 0x000fc80000011451 */
[----:B------:R-:W-:-:S04]  /*163d0*/  LEA.HI R80, R80, R81, RZ, 0x3 ;  /* 0x0000005150507211 */ /* 0x000fc800078f18ff */
[----:B---3--:R-:W-:-:S05]  /*163e0*/  SHF.R.S32.HI R76, RZ, 0x3, R80 ;  /* 0x00000003ff4c7819 */ /* 0x008fca0000011450 */
[----:B------:R-:W-:-:S04]  /*163f0*/  IMAD R5, R76, 0x40, R193 ;  /* 0x000000404c057824 */ /* 0x000fc800078e02c1 */
[----:B------:R-:W-:-:S03]  /*16400*/  IMAD.WIDE R4, R5, 0x2, R20 ;  /* 0x0000000205047825 */ /* 0x000fc600078e0214 */
[C---:B------:R-:W-:Y:S02]  /*16410*/  IADD3 R41, P2, R4.reuse, 0x7000, RZ ;  /* 0x0000700004297810 */ /* 0x040fe40007f5e0ff */
[----:B-1----:R-:W-:Y:S02]  /*16420*/  IADD3 R13, P3, R4, 0x1000, RZ ;  /* 0x00001000040d7810 */ /* 0x002fe40007f7e0ff */
[----:B------:R-:W-:Y:S02]  /*16430*/  LOP3.LUT R40, R41, 0x380, RZ, 0xc0, !PT ;  /* 0x0000038029287812 */ /* 0x000fe400078ec0ff */
[----:B------:R-:W-:Y:S02]  /*16440*/  LOP3.LUT R12, R13, 0x380, RZ, 0xc0, !PT ;  /* 0x000003800d0c7812 */ /* 0x000fe400078ec0ff */
[----:B------:R-:W-:Y:S02]  /*16450*/  SHF.R.U64 R40, R40, 0x3, RZ ;  /* 0x0000000328287819 */ /* 0x000fe400000012ff */
[----:B------:R-:W-:-:S02]  /*16460*/  SHF.R.U64 R12, R12, 0x3, RZ ;  /* 0x000000030c0c7819 */ /* 0x000fc400000012ff */
[----:B------:R-:W-:Y:S01]  /*16470*/  LOP3.LUT R40, R40, R41, RZ, 0x3c, !PT ;  /* 0x0000002928287212 */ /* 0x000fe200078e3cff */
[--C-:B------:R-:W-:Y:S01]  /*16480*/  IMAD.X R41, RZ, RZ, R5.reuse, P2 ;  /* 0x000000ffff297224 */ /* 0x100fe200010e0605 */
[----:B------:R-:W-:Y:S02]  /*16490*/  IADD3 R69, P2, R4, 0xe000, RZ ;  /* 0x0000e00004457810 */ /* 0x000fe40007f5e0ff */
[----:B------:R-:W-:Y:S01]  /*164a0*/  LOP3.LUT R12, R12, R13, RZ, 0x3c, !PT ;  /* 0x0000000d0c0c7212 */ /* 0x000fe200078e3cff */
[----:B------:R-:W-:Y:S01]  /*164b0*/  IMAD.X R13, RZ, RZ, R5, P3 ;  /* 0x000000ffff0d7224 */ /* 0x000fe200018e0605 */
[----:B------:R-:W-:Y:S01]  /*164c0*/  LOP3.LUT R68, R69, 0x380, RZ, 0xc0, !PT ;  /* 0x0000038045447812 */ /* 0x000fe200078ec0ff */
[----:B------:R-:W-:Y:S01]  /*164d0*/  IMAD R9, R9, UR4, RZ ;  /* 0x0000000409097c24 */ /* 0x000fe2000f8e02ff */
[----:B------:R-:W-:Y:S01]  /*164e0*/  IADD3 R21, P4, R4, 0x2000, RZ ;  /* 0x0000200004157810 */ /* 0x000fe20007f9e0ff */
[----:B----4-:R-:W-:Y:S01]  /*164f0*/  IMAD R87, R8, R83, RZ ;  /* 0x0000005308577224 */ /* 0x010fe200078e02ff */
[C---:B------:R-:W-:Y:S01]  /*16500*/  IADD3 R25, P5, R4.reuse, 0x3000, RZ ;  /* 0x0000300004197810 */ /* 0x040fe20007fbe0ff */
[----:B------:R-:W5:Y:S01]  /*16510*/  LD.E.128 R12, desc[UR42][R12.64] ;  /* 0x0000002a0c0c7980 */ /* 0x000f62000c101d00 */
[----:B------:R-:W-:-:S02]  /*16520*/  IADD3 R29, P6, R4, 0x4000, RZ ;  /* 0x00004000041d7810 */ /* 0x000fc40007fde0ff */
[C---:B------:R-:W-:Y:S01]  /*16530*/  IADD3 R33, P0, R4.reuse, 0x5000, RZ ;  /* 0x0000500004217810 */ /* 0x040fe20007f1e0ff */
[----:B------:R-:W5:Y:S01]  /*16540*/  LD.E.128 R40, desc[UR42][R40.64] ;  /* 0x0000002a28287980 */ /* 0x000f62000c101d00 */
[C---:B------:R-:W-:Y:S02]  /*16550*/  IADD3 R37, P1, R4.reuse, 0x6000, RZ ;  /* 0x0000600004257810 */ /* 0x040fe40007f3e0ff */
[----:B------:R-:W-:Y:S02]  /*16560*/  IADD3 R45, P3, R4, 0x8000, RZ ;  /* 0x00008000042d7810 */ /* 0x000fe40007f7e0ff */
[----:B------:R-:W-:Y:S02]  /*16570*/  SHF.R.U64 R68, R68, 0x3, RZ ;  /* 0x0000000344447819 */ /* 0x000fe400000012ff */
[----:B------:R-:W-:Y:S02]  /*16580*/  LOP3.LUT R20, R21, 0x380, RZ, 0xc0, !PT ;  /* 0x0000038015147812 */ /* 0x000fe400078ec0ff */
[----:B------:R-:W-:-:S02]  /*16590*/  LOP3.LUT R24, R25, 0x380, RZ, 0xc0, !PT ;  /* 0x0000038019187812 */ /* 0x000fc400078ec0ff */
[----:B------:R-:W-:Y:S02]  /*165a0*/  LOP3.LUT R28, R29, 0x380, RZ, 0xc0, !PT ;  /* 0x000003801d1c7812 */ /* 0x000fe400078ec0ff */
[----:B------:R-:W-:Y:S02]  /*165b0*/  LOP3.LUT R32, R33, 0x380, RZ, 0xc0, !PT ;  /* 0x0000038021207812 */ /* 0x000fe400078ec0ff */
[----:B------:R-:W-:Y:S02]  /*165c0*/  LOP3.LUT R36, R37, 0x380, RZ, 0xc0, !PT ;  /* 0x0000038025247812 */ /* 0x000fe400078ec0ff */
[----:B------:R-:W-:Y:S02]  /*165d0*/  LOP3.LUT R44, R45, 0x380, RZ, 0xc0, !PT ;  /* 0x000003802d2c7812 */ /* 0x000fe400078ec0ff */
[----:B------:R-:W-:Y:S01]  /*165e0*/  LOP3.LUT R68, R68, R69, RZ, 0x3c, !PT ;  /* 0x0000004544447212 */ /* 0x000fe200078e3cff */
[----:B------:R-:W-:Y:S01]  /*165f0*/  IMAD.X R69, RZ, RZ, R5, P2 ;  /* 0x000000ffff457224 */ /* 0x000fe200010e0605 */
[----:B------:R-:W-:-:S02]  /*16600*/  LOP3.LUT R11, R4, 0x380, RZ, 0xc0, !PT ;  /* 0x00000380040b7812 */ /* 0x000fc400078ec0ff */
[----:B------:R-:W-:Y:S02]  /*16610*/  ISETP.NE.AND P2, PT, R83, 0x1, PT ;  /* 0x000000015300780c */ /* 0x000fe40003f45270 */
[----:B------:R-:W-:Y:S01]  /*16620*/  SHF.R.U64 R20, R20, 0x3, RZ ;  /* 0x0000000314147819 */ /* 0x000fe200000012ff */
[----:B------:R-:W-:Y:S01]  /*16630*/  IMAD R9, R0, UR5, R9 ;  /* 0x0000000500097c24 */ /* 0x000fe2000f8e0209 */
[----:B------:R-:W-:Y:S01]  /*16640*/  SHF.R.U64 R24, R24, 0x3, RZ ;  /* 0x0000000318187819 */ /* 0x000fe200000012ff */
[----:B------:R-:W5:Y:S01]  /*16650*/  LD.E.128 R68, desc[UR42][R68.64] ;  /* 0x0000002a44447980 */ /* 0x000f62000c101d00 */
[----:B------:R-:W-:Y:S02]  /*16660*/  SHF.R.U64 R28, R28, 0x3, RZ ;  /* 0x000000031c1c7819 */ /* 0x000fe400000012ff */
[----:B------:R-:W-:Y:S02]  /*16670*/  SHF.R.U64 R32, R32, 0x3, RZ ;  /* 0x0000000320207819 */ /* 0x000fe400000012ff */
[----:B------:R-:W-:-:S02]  /*16680*/  SHF.R.U64 R36, R36, 0x3, RZ ;  /* 0x0000000324247819 */ /* 0x000fc400000012ff */
[----:B------:R-:W-:Y:S01]  /*16690*/  SHF.R.U64 R44, R44, 0x3, RZ ;  /* 0x000000032c2c7819 */ /* 0x000fe200000012ff */
[----:B------:R-:W0:Y:S01]  /*166a0*/  @P2 LDC R85, c[0x0][0xbec] ;  /* 0x0002fb00ff552b82 */ /* 0x000e220000000800 */
        /* <DEDUP_REMOVED lines=14> */
[----:B------:R-:W1:Y:S01]  /*16790*/  @P2 LDC R84, c[0x0][0xbf0] ;  /* 0x0002fc00ff542b82 */ /* 0x000e620000000800 */
[C---:B------:R-:W-:Y:S01]  /*167a0*/  IADD3 R53, P5, R4.reuse, 0xa000, RZ ;  /* 0x0000a00004357810 */ /* 0x040fe20007fbe0ff */
[----:B------:R-:W5:Y:S01]  /*167b0*/  LD.E.128 R20, desc[UR42][R20.64] ;  /* 0x0000002a14147980 */ /* 0x000f62000c101d00 */
[----:B------:R-:W-:-:S02]  /*167c0*/  IADD3 R57, P6, R4, 0xb000, RZ ;  /* 0x0000b00004397810 */ /* 0x000fc40007fde0ff */
[C---:B------:R-:W-:Y:S01]  /*167d0*/  IADD3 R61, P0, R4.reuse, 0xc000, RZ ;  /* 0x0000c000043d7810 */ /* 0x040fe20007f1e0ff */
[----:B------:R-:W5:Y:S01]  /*167e0*/  LD.E.128 R24, desc[UR42][R24.64] ;  /* 0x0000002a18187980 */ /* 0x000f62000c101d00 */
[C---:B------:R-:W-:Y:S02]  /*167f0*/  IADD3 R65, P1, R4.reuse, 0xd000, RZ ;  /* 0x0000d00004417810 */ /* 0x040fe40007f3e0ff */
[----:B------:R-:W-:Y:S01]  /*16800*/  IADD3 R7, P3, R4, 0xf000, RZ ;  /* 0x0000f00004077810 */ /* 0x000fe20007f7e0ff */
[----:B------:R-:W5:Y:S01]  /*16810*/  LD.E.128 R28, desc[UR42][R28.64] ;  /* 0x0000002a1c1c7980 */ /* 0x000f62000c101d00 */
[----:B------:R-:W-:Y:S01]  /*16820*/  LOP3.LUT R4, R11, R4, RZ, 0x3c, !PT ;  /* 0x000000040b047212 */ /* 0x000fe200078e3cff */
[----:B------:R-:W-:Y:S01]  /*16830*/  IMAD.WIDE.U32 R10, R0, UR4, RZ ;  /* 0x00000004000a7c25 */ /* 0x000fe2000f8e00ff */
[----:B------:R-:W-:Y:S01]  /*16840*/  ULDC.64 UR4, c[0x0][0xae8] ;  /* 0x0002ba0000047ab9 */ /* 0x000fe20000000a00 */
[----:B------:R-:W3:Y:S01]  /*16850*/  LDC R0, c[0x0][0xac8] ;  /* 0x0002b200ff007b82 */ /* 0x000ee20000000800 */
[----:B------:R-:W-:Y:S01]  /*16860*/  LOP3.LUT R82, R80, 0xfffffff8, RZ, 0xc0, !PT ;  /* 0xfffffff850527812 */ /* 0x000fe200078ec0ff */
[----:B------:R-:W-:Y:S01]  /*16870*/  IMAD.IADD R11, R11, 0x1, R9 ;  /* 0x000000010b0b7824 */ /* 0x000fe200078e0209 */
[----:B------:R-:W-:Y:S01]  /*16880*/  SHF.R.S32.HI R9, RZ, 0x1f, R3 ;  /* 0x0000001fff097819 */ /* 0x000fe20000011403 */
[----:B------:R-:W-:Y:S01]  /*16890*/  IMAD.X R73, RZ, RZ, R5, P3 ;  /* 0x000000ffff497224 */ /* 0x000fe200018e0605 */
[----:B------:R-:W-:Y:S01]  /*168a0*/  LOP3.LUT R60, R61, 0x380, RZ, 0xc0, !PT ;  /* 0x000003803d3c7812 */ /* 0x000fe200078ec0ff */
[----:B------:R-:W-:Y:S01]  /*168b0*/  IMAD.WIDE.U32 R10, R204, UR4, R10 ;  /* 0x00000004cc0a7c25 */ /* 0x000fe2000f8e000a */
[----:B------:R-:W-:Y:S01]  /*168c0*/  LOP3.LUT R64, R65, 0x380, RZ, 0xc0, !PT ;  /* 0x0000038041407812 */ /* 0x000fe200078ec0ff */
[----:B------:R-:W5:Y:S01]  /*168d0*/  LD.E.128 R32, desc[UR42][R32.64] ;  /* 0x0000002a20207980 */ /* 0x000f62000c101d00 */
[----:B------:R-:W-:Y:S01]  /*168e0*/  SHF.R.U64 R60, R60, 0x3, RZ ;  /* 0x000000033c3c7819 */ /* 0x000fe200000012ff */
[----:B------:R-:W-:Y:S01]  /*168f0*/  IMAD R11, R204, UR5, R11 ;  /* 0x00000005cc0b7c24 */ /* 0x000fe2000f8e020b */
[----:B------:R-:W-:Y:S01]  /*16900*/  ULDC.64 UR4, c[0x0][0xaf0] ;  /* 0x0002bc0000047ab9 */ /* 0x000fe20000000a00 */
[----:B------:R-:W-:Y:S01]  /*16910*/  IMAD.IADD R81, R81, 0x1, -R82 ;  /* 0x0000000151517824 */ /* 0x000fe200078e0a52 */
[----:B------:R-:W-:Y:S01]  /*16920*/  LOP3.LUT R60, R60, R61, RZ, 0x3c, !PT ;  /* 0x0000003d3c3c7212 */ /* 0x000fe200078e3cff */
[----:B------:R-:W-:Y:S01]  /*16930*/  IMAD R80, R9, UR4, RZ ;  /* 0x0000000409507c24 */ /* 0x000fe2000f8e02ff */
[----:B------:R-:W-:Y:S01]  /*16940*/  SHF.R.U64 R64, R64, 0x3, RZ ;  /* 0x0000000340407819 */ /* 0x000fe200000012ff */
[----:B------:R-:W-:Y:S01]  /*16950*/  IMAD.WIDE.U32 R10, R3, UR4, R10 ;  /* 0x00000004030a7c25 */ /* 0x000fe2000f8e000a */
[----:B------:R-:W-:Y:S01]  /*16960*/  LOP3.LUT R48, R49, 0x380, RZ, 0xc0, !PT ;  /* 0x0000038031307812 */ /* 0x000fe200078ec0ff */
[----:B------:R-:W5:Y:S01]  /*16970*/  LD.E.128 R36, desc[UR42][R36.64] ;  /* 0x0000002a24247980 */ /* 0x000f62000c101d00 */
[----:B------:R-:W-:Y:S01]  /*16980*/  LOP3.LUT R64, R64, R65, RZ, 0x3c, !PT ;  /* 0x0000004140407212 */ /* 0x000fe200078e3cff */
[----:B------:R-:W-:Y:S01]  /*16990*/  IMAD R9, R3, UR5, R80 ;  /* 0x0000000503097c24 */ /* 0x000fe2000f8e0250 */
[----:B------:R-:W-:Y:S01]  /*169a0*/  LOP3.LUT R52, R53, 0x380, RZ, 0xc0, !PT ;  /* 0x0000038035347812 */ /* 0x000fe200078ec0ff */
[----:B------:R-:W-:Y:S01]  /*169b0*/  IMAD R3, R81, 0x20, R76 ;  /* 0x0000002051037824 */ /* 0x000fe200078e024c */
[----:B------:R-:W-:Y:S01]  /*169c0*/  LOP3.LUT R56, R57, 0x380, RZ, 0xc0, !PT ;  /* 0x0000038039387812 */ /* 0x000fe200078ec0ff */
[----:B------:R-:W-:Y:S01]  /*169d0*/  IMAD.X R61, RZ, RZ, R5, P0 ;  /* 0x000000ffff3d7224 */ /* 0x000fe200000e0605 */
[-C--:B---3--:R-:W-:Y:S01]  /*169e0*/  ISETP.GE.AND P0, PT, R212, R0.reuse, PT ;  /* 0x00000000d400720c */ /* 0x088fe20003f06270 */
[----:B------:R-:W-:Y:S01]  /*169f0*/  IMAD.IADD R82, R192, 0x1, R3 ;  /* 0x00000001c0527824 */ /* 0x000fe200078e0203 */
[----:B------:R-:W-:Y:S01]  /*16a00*/  LOP3.LUT R6, R7, 0x380, RZ, 0xc0, !PT ;  /* 0x0000038007067812 */ /* 0x000fe200078ec0ff */
[----:B------:R-:W-:Y:S01]  /*16a10*/  IMAD.X R65, RZ, RZ, R5, P1 ;  /* 0x000000ffff417224 */ /* 0x000fe200008e0605 */
[----:B------:R-:W-:Y:S01]  /*16a20*/  SEL R80, RZ, 0xffffffff, P0 ;  /* 0xffffffffff507807 */ /* 0x000fe20000000000 */
[----:B0-----:R-:W-:Y:S01]  /*16a30*/  @P2 IMAD.HI.U32 R3, R82, R85, RZ ;  /* 0x0000005552032227 */ /* 0x001fe200078e00ff */
[-C--:B------:R-:W-:Y:S01]  /*16a40*/  ISETP.GE.AND P1, PT, R193, R0.reuse, PT ;  /* 0x00000000c100720c */ /* 0x080fe20003f26270 */
[----:B------:R-:W-:Y:S01]  /*16a50*/  ULDC.64 UR4, c[0x0][0xae0] ;  /* 0x0002b80000047ab9 */ /* 0x000fe20000000a00 */
[----:B------:R-:W-:Y:S01]  /*16a60*/  ISETP.GE.AND P0, PT, R211, R0, PT ;  /* 0x00000000d300720c */ /* 0x000fe20003f06270 */
[----:B------:R-:W-:Y:S01]  /*16a70*/  IMAD.IADD R11, R11, 0x1, R9 ;  /* 0x000000010b0b7824 */ /* 0x000fe200078e0209 */
[----:B------:R-:W-:Y:S01]  /*16a80*/  SHF.R.U64 R48, R48, 0x3, RZ ;  /* 0x0000000330307819 */ /* 0x000fe200000012ff */
[--C-:B------:R-:W-:Y:S01]  /*16a90*/  IMAD.MOV.U32 R9, RZ, RZ, R82.reuse ;  /* 0x000000ffff097224 */ /* 0x100fe200078e0052 */
[----:B-1----:R-:W-:Y:S01]  /*16aa0*/  @P2 SHF.R.U32.HI R9, RZ, R84, R3 ;  /* 0x00000054ff092219 */ /* 0x002fe20000011603 */
[----:B------:R-:W-:Y:S01]  /*16ab0*/  IMAD.SHL.U32 R84, R80, 0x2, RZ ;  /* 0x0000000250547824 */ /* 0x000fe200078e00ff */
[----:B------:R-:W-:Y:S01]  /*16ac0*/  SEL R3, RZ, 0x1, P1 ;  /* 0x00000001ff037807 */ /* 0x000fe20000800000 */
[----:B------:R-:W5:Y:S01]  /*16ad0*/  LD.E.128 R44, desc[UR42][R44.64] ;  /* 0x0000002a2c2c7980 */ /* 0x000f62000c101d00 */
[----:B------:R-:W-:Y:S01]  /*16ae0*/  SEL R80, RZ, 0xffffffff, P0 ;  /* 0xffffffffff507807 */ /* 0x000fe20000000000 */
[----:B------:R-:W-:Y:S01]  /*16af0*/  IMAD.MOV R81, RZ, RZ, -R9 ;  /* 0x000000ffff517224 */ /* 0x000fe200078e0a09 */
[----:B------:R-:W-:Y:S01]  /*16b00*/  ISETP.GE.AND P0, PT, R210, R0, PT ;  /* 0x00000000d200720c */ /* 0x000fe20003f06270 */
[----:B------:R-:W5:Y:S01]  /*16b10*/  LD.E.128 R60, desc[UR42][R60.64] ;  /* 0x0000002a3c3c7980 */ /* 0x000f62000c101d00 */
[----:B------:R-:W-:Y:S01]  /*16b20*/  LOP3.LUT R3, R84, 0x2, R3, 0xe2, !PT ;  /* 0x0000000254037812 */ /* 0x000fe200078ee203 */
[----:B------:R-:W-:Y:S01]  /*16b30*/  IMAD.SHL.U32 R84, R80, 0x4, RZ ;  /* 0x0000000450547824 */ /* 0x000fe200078e00ff */
[----:B------:R-:W-:Y:S01]  /*16b40*/  SEL R80, RZ, 0xffffffff, P0 ;  /* 0xffffffffff507807 */ /* 0x000fe20000000000 */
[----:B------:R-:W-:Y:S01]  /*16b50*/  IMAD R81, R83, R81, R82 ;  /* 0x0000005153517224 */ /* 0x000fe200078e0252 */
[----:B------:R-:W-:Y:S01]  /*16b60*/  SHF.R.U64 R52, R52, 0x3, RZ ;  /* 0x0000000334347819 */ /* 0x000fe200000012ff */
[----:B------:R-:W5:Y:S01]  /*16b70*/  LD.E.128 R64, desc[UR42][R64.64] ;  /* 0x0000002a40407980 */ /* 0x000f62000c101d00 */
[----:B------:R-:W-:-:S02]  /*16b80*/  SHF.R.U64 R56, R56, 0x3, RZ ;  /* 0x0000000338387819 */ /* 0x000fc400000012ff */
[----:B------:R-:W-:Y:S01]  /*16b90*/  LOP3.LUT R8, R84, 0x4, R3, 0xe2, !PT ;  /* 0x0000000454087812 */ /* 0x000fe200078ee203 */
[----:B------:R-:W-:Y:S01]  /*16ba0*/  VIADD R3, R193, 0x140 ;  /* 0x00000140c1037836 */ /* 0x000fe20000000000 */
[----:B------:R-:W-:Y:S02]  /*16bb0*/  SHF.R.S32.HI R82, RZ, 0x1f, R9 ;  /* 0x0000001fff527819 */ /* 0x000fe40000011409 */
[----:B------:R-:W-:Y:S02]  /*16bc0*/  SHF.R.U64 R6, R6, 0x3, RZ ;  /* 0x0000000306067819 */ /* 0x000fe400000012ff */
[-C--:B------:R-:W-:Y:S01]  /*16bd0*/  ISETP.GE.AND P0, PT, R209, R0.reuse, PT ;  /* 0x00000000d100720c */ /* 0x080fe20003f06270 */
[----:B------:R-:W-:Y:S01]  /*16be0*/  IMAD.SHL.U32 R83, R80, 0x8, RZ ;  /* 0x0000000850537824 */ /* 0x000fe200078e00ff */
[----:B------:R-:W-:Y:S01]  /*16bf0*/  LOP3.LUT R48, R48, R49, RZ, 0x3c, !PT ;  /* 0x0000003130307212 */ /* 0x000fe200078e3cff */
[--C-:B------:R-:W-:Y:S01]  /*16c00*/  IMAD.X R49, RZ, RZ, R5.reuse, P4 ;  /* 0x000000ffff317224 */ /* 0x100fe200020e0605 */
[----:B------:R-:W-:Y:S01]  /*16c10*/  LOP3.LUT R52, R52, R53, RZ, 0x3c, !PT ;  /* 0x0000003534347212 */ /* 0x000fe200078e3cff */
[--C-:B------:R-:W-:Y:S01]  /*16c20*/  IMAD.X R53, RZ, RZ, R5.reuse, P5 ;  /* 0x000000ffff357224 */ /* 0x100fe200028e0605 */
[----:B------:R-:W-:Y:S01]  /*16c30*/  LOP3.LUT R56, R56, R57, RZ, 0x3c, !PT ;  /* 0x0000003938387212 */ /* 0x000fe200078e3cff */
[----:B------:R-:W-:Y:S01]  /*16c40*/  IMAD.X R57, RZ, RZ, R5, P6 ;  /* 0x000000ffff397224 */ /* 0x000fe200030e0605 */
[----:B------:R-:W-:Y:S01]  /*16c50*/  LOP3.LUT R72, R6, R7, RZ, 0x3c, !PT ;  /* 0x0000000706487212 */ /* 0x000fe200078e3cff */
[----:B------:R-:W-:Y:S01]  /*16c60*/  IMAD R82, R82, UR4, RZ ;  /* 0x0000000452527c24 */ /* 0x000fe2000f8e02ff */
[----:B------:R-:W-:Y:S01]  /*16c70*/  SEL R80, RZ, 0xffffffff, P0 ;  /* 0xffffffffff507807 */ /* 0x000fe20000000000 */
[----:B------:R-:W-:Y:S01]  /*16c80*/  IMAD.WIDE.U32 R10, R9, UR4, R10 ;  /* 0x00000004090a7c25 */ /* 0x000fe2000f8e000a */
[----:B------:R-:W-:Y:S01]  /*16c90*/  ISETP.GE.AND P0, PT, R3, R0, PT ;  /* 0x000000000300720c */ /* 0x000fe20003f06270 */
[----:B------:R-:W5:Y:S01]  /*16ca0*/  LD.E.128 R4, desc[UR42][R4.64] ;  /* 0x0000002a04047980 */ /* 0x000f62000c101d00 */
[----:B------:R-:W-:Y:S01]  /*16cb0*/  LOP3.LUT R8, R83, 0x8, R8, 0xe2, !PT ;  /* 0x0000000853087812 */ /* 0x000fe200078ee208 */
[----:B------:R-:W-:Y:S01]  /*16cc0*/  IMAD R83, R9, UR5, R82 ;  /* 0x0000000509537c24 */ /* 0x000fe2000f8e0252 */
[----:B------:R-:W-:Y:S01]  /*16cd0*/  SEL R9, RZ, 0xffffffff, P0 ;  /* 0xffffffffff097807 */ /* 0x000fe20000000000 */
[----:B------:R-:W5:Y:S01]  /*16ce0*/  LD.E.128 R48, desc[UR42][R48.64] ;  /* 0x0000002a30307980 */ /* 0x000f62000c101d00 */
[----:B------:R-:W-:-:S02]  /*16cf0*/  IMAD.SHL.U32 R85, R80, 0x10, RZ ;  /* 0x0000001050557824 */ /* 0x000fc400078e00ff */
[----:B------:R-:W-:Y:S01]  /*16d00*/  VIADD R91, R193, 0x180 ;  /* 0x00000180c15b7836 */ /* 0x000fe20000000000 */
[----:B------:R-:W5:Y:S01]  /*16d10*/  LD.E.128 R52, desc[UR42][R52.64] ;  /* 0x0000002a34347980 */ /* 0x000f62000c101d00 */
[----:B------:R-:W-:-:S03]  /*16d20*/  SHF.R.S32.HI R80, RZ, 0x1f, R81 ;  /* 0x0000001fff507819 */ /* 0x000fc60000011451 */
[----:B------:R-:W5:Y:S04]  /*16d30*/  LD.E.128 R56, desc[UR42][R56.64] ;  /* 0x0000002a38387980 */ /* 0x000f68000c101d00 */
[----:B------:R-:W5:Y:S01]  /*16d40*/  LD.E.128 R72, desc[UR42][R72.64] ;  /* 0x0000002a48487980 */ /* 0x000f62000c101d00 */
[----:B------:R-:W-:Y:S01]  /*16d50*/  IMAD.SHL.U32 R9, R9, 0x20, RZ ;  /* 0x0000002009097824 */ /* 0x000fe200078e00ff */
[----:B------:R-:W-:Y:S01]  /*16d60*/  ULDC.64 UR4, c[0x0][0xad8] ;  /* 0x0002b60000047ab9 */ /* 0x000fe20000000a00 */
[----:B------:R-:W-:Y:S01]  /*16d70*/  @!PT LDS RZ, [RZ] ;  /* 0x00000000fffff984 */ /* 0x000fe20000000800 */
[----:B------:R-:W-:Y:S01]  /*16d80*/  @!PT LDS RZ, [RZ] ;  /* 0x00000000fffff984 */ /* 0x000fe20000000800 */
[----:B------:R-:W-:Y:S01]  /*16d90*/  @!PT LDS RZ, [RZ] ;  /* 0x00000000fffff984 */ /* 0x000fe20000000800 */
[----:B------:R-:W-:Y:S01]  /*16da0*/  @!PT LDS RZ, [RZ] ;  /* 0x00000000fffff984 */ /* 0x000fe20000000800 */
[----:B------:R0:W-:Y:S06]  /*16db0*/  MEMBAR.ALL.CTA ;  /* 0x0000000000007992 */ /* 0x0001ec0000008000 */
[----:B0-----:R-:W0:Y:S01]  /*16dc0*/  FENCE.VIEW.ASYNC.S ;  /* 0x00000000000073c6 */ /* 0x001e220000000000 */
[----:B------:R-:W-:-:S02]  /*16dd0*/  LOP3.LUT R8, R85, 0x10, R8, 0xe2, !PT ;  /* 0x0000001055087812 */ /* 0x000fc400078ee208 */
[-C--:B------:R-:W-:Y:S01]  /*16de0*/  ISETP.GE.AND P0, PT, R91, R0.reuse, PT ;  /* 0x000000005b00720c */ /* 0x080fe20003f06270 */
[----:B------:R-:W-:Y:S01]  /*16df0*/  IMAD.IADD R11, R11, 0x1, R83 ;  /* 0x000000010b0b7824 */ /* 0x000fe200078e0253 */
[----:B------:R-:W-:Y:S01]  /*16e00*/  LOP3.LUT R8, R9, 0x20, R8, 0xe2, !PT ;  /* 0x0000002009087812 */ /* 0x000fe200078ee208 */
[----:B------:R-:W-:Y:S01]  /*16e10*/  IMAD R80, R80, UR4, RZ ;  /* 0x0000000450507c24 */ /* 0x000fe2000f8e02ff */
[----:B------:R-:W-:Y:S01]  /*16e20*/  SEL R9, RZ, 0x40, P0 ;  /* 0x00000040ff097807 */ /* 0x000fe20000000000 */
[----:B------:R-:W-:Y:S02]  /*16e30*/  IMAD.IADD R76, R76, 0x1, R192 ;  /* 0x000000014c4c7824 */ /* 0x000fe400078e02c0 */
[----:B------:R-:W-:Y:S02]  /*16e40*/  VIADD R89, R193, 0x1c0 ;  /* 0x000001c0c1597836 */ /* 0x000fe40000000000 */
[C---:B------:R-:W-:Y:S02]  /*16e50*/  IMAD R83, R81.reuse, UR5, R80 ;  /* 0x0000000551537c24 */ /* 0x040fe4000f8e0250 */
[----:B------:R-:W-:Y:S01]  /*16e60*/  IMAD.WIDE.U32 R10, R81, UR4, R10 ;  /* 0x00000004510a7c25 */ /* 0x000fe2000f8e000a */
[----:B------:R-:W-:Y:S01]  /*16e70*/  LOP3.LUT R82, R8, R9, RZ, 0xfc, !PT ;  /* 0x0000000908527212 */ /* 0x000fe200078efcff */
[----:B------:R-:W-:Y:S01]  /*16e80*/  ULDC.64 UR4, c[0x0][0xa80] ;  /* 0x0002a00000047ab9 */ /* 0x000fe20000000a00 */
[----:B------:R-:W-:Y:S01]  /*16e90*/  ISETP.GE.AND P1, PT, R76, R87, PT ;  /* 0x000000574c00720c */ /* 0x000fe20003f26270 */
[----:B------:R-:W-:Y:S01]  /*16ea0*/  VIADD R8, R2, 0x28c20 ;  /* 0x00028c2002087836 */ /* 0x000fe20000000000 */
[----:B------:R-:W-:Y:S01]  /*16eb0*/  ISETP.GE.AND P0, PT, R89, R0, PT ;  /* 0x000000005900720c */ /* 0x000fe20003f06270 */
[----:B------:R-:W-:Y:S01]  /*16ec0*/  IMAD.IADD R11, R11, 0x1, R83 ;  /* 0x000000010b0b7824 */ /* 0x000fe200078e0253 */
[----:B------:R-:W-:-:S02]  /*16ed0*/  LEA R84, P2, R10, UR4, 0x1 ;  /* 0x000000040a547c11 */ /* 0x000fc4000f8408ff */
[----:B------:R-:W-:Y:S02]  /*16ee0*/  PRMT R8, RZ, 0x654, R8 ;  /* 0x00000654ff087816 */ /* 0x000fe40000000008 */
[----:B------:R-:W-:Y:S02]  /*16ef0*/  SEL R9, RZ, 0x80, P0 ;  /* 0x00000080ff097807 */ /* 0x000fe40000000000 */
[----:B------:R-:W-:Y:S01]  /*16f00*/  LEA.HI.X R85, R10, UR5, R11, 0x1, P2 ;  /* 0x000000050a557c11 */ /* 0x000fe200090f0c0b */
[----:B0-----:R0:W-:Y:S01]  /*16f10*/  SYNCS.ARRIVE.TRANS64.RED.A1T0 RZ, [R8+URZ], RZ ;  /* 0x000000ff08ff79a7 */ /* 0x0011e2000810043f */
[----:B------:R-:W-:Y:S01]  /*16f20*/  LOP3.LUT R83, R82, R9, RZ, 0xfc, !PT ;  /* 0x0000000952537212 */ /* 0x000fe200078efcff */
[----:B------:R-:W-:Y:S02]  /*16f30*/  BSSY B1, `(.L_x_2866) ;  /* 0x000002a000017945 */ /* 0x000fe40003800000 */
[----:B------:R1:W3:Y:S01]  /*16f40*/  SHFL.IDX PT, R9, R85, RZ, 0x181f ;  /* 0x00181fff55097589 */ /* 0x0002e200000e0000 */
[----:B------:R-:W-:-:S03]  /*16f50*/  SHF.R.S32.HI R152, RZ, 0x1f, R209 ;  /* 0x0000001fff987819 */ /* 0x000fc600000114d1 */
[----:B0-----:R1:W0:Y:S01]  /*16f60*/  SHFL.IDX PT, R8, R84, RZ, 0x181f ;  /* 0x00181fff54087589 */ /* 0x00122200000e0000 */
[----:B------:R-:W-:Y:S02]  /*16f70*/  SHF.R.S32.HI R153, RZ, 0x1f, R210 ;  /* 0x0000001fff997819 */ /* 0x000fe400000114d2 */
[----:B------:R-:W-:Y:S02]  /*16f80*/  SHF.R.S32.HI R154, RZ, 0x1f, R211 ;  /* 0x0000001fff9a7819 */ /* 0x000fe400000114d3 */
[----:B------:R-:W-:Y:S01]  /*16f90*/  SHF.R.S32.HI R155, RZ, 0x1f, R212 ;  /* 0x0000001fff9b7819 */ /* 0x000fe200000114d4 */
[----:B------:R-:W-:Y:S06]  /*16fa0*/  @P1 BRA `(.L_x_2867) ;  /* 0x0000000000881947 */ /* 0x000fec0003800000 */
[-C--:B------:R-:W-:Y:S02]  /*16fb0*/  ISETP.GE.AND P5, PT, R212, R0.reuse, PT ;  /* 0x00000000d400720c */ /* 0x080fe40003fa6270 */
[-C--:B------:R-:W-:Y:S02]  /*16fc0*/  ISETP.GE.AND P0, PT, R193, R0.reuse, PT ;  /* 0x00000000c100720c */ /* 0x080fe40003f06270 */
[-C--:B------:R-:W-:Y:S02]  /*16fd0*/  ISETP.GE.AND P4, PT, R211, R0.reuse, PT ;  /* 0x00000000d300720c */ /* 0x080fe40003f86270 */
[-C--:B------:R-:W-:Y:S02]  /*16fe0*/  ISETP.GE.AND P3, PT, R210, R0.reuse, PT ;  /* 0x00000000d200720c */ /* 0x080fe40003f66270 */
[----:B------:R-:W-:Y:S02]  /*16ff0*/  ISETP.GE.AND P2, PT, R209, R0, PT ;  /* 0x00000000d100720c */ /* 0x000fe40003f46270 */
[----:B------:R-:W-:-:S03]  /*17000*/  SHF.R.S32.HI R86, RZ, 0x1f, R3 ;  /* 0x0000001fff567819 */ /* 0x000fc60000011403 */
[C---:B0-----:R-:W-:Y:S02]  /*17010*/  @!P5 LEA R10, P1, R212.reuse, R8, 0x1 ;  /* 0x00000008d40ad211 */ /* 0x041fe400078208ff */
[----:B---3--:R-:W-:Y:S02]  /*17020*/  @!P0 IMAD.WIDE R80, R193, 0x2, R8 ;  /* 0x00000002c1508825 */ /* 0x008fe400078e0208 */
[----:B------:R-:W-:Y:S02]  /*17030*/  @!P5 LEA.HI.X R11, R212, R9, R155, 0x1, P1 ;  /* 0x00000009d40bd211 */ /* 0x000fe400008f0c9b */
[----:B------:R-:W-:Y:S01]  /*17040*/  ISETP.GE.AND P1, PT, R3, R0, PT ;  /* 0x000000000300720c */ /* 0x000fe20003f26270 */
[----:B-----5:R0:W-:Y:S01]  /*17050*/  @!P0 ST.E.128 desc[UR42][R80.64], R4 ;  /* 0x0000000450008985 */ /* 0x0201e2000c101d2a */
[----:B------:R-:W-:-:S03]  /*17060*/  LOP3.LUT P0, RZ, R82, 0x40, RZ, 0xc0, !PT ;  /* 0x0000004052ff7812 */ /* 0x000fc6000780c0ff */
[----:B------:R3:W-:Y:S01]  /*17070*/  @!P5 ST.E.128 desc[UR42][R10.64], R20 ;  /* 0x000000140a00d985 */ /* 0x0007e2000c101d2a */
[----:B0-----:R-:W-:Y:S02]  /*17080*/  SHF.R.S32.HI R5, RZ, 0x1f, R91 ;  /* 0x0000001fff057819 */ /* 0x001fe4000001145b */
[----:B------:R-:W-:Y:S02]  /*17090*/  SHF.R.S32.HI R80, RZ, 0x1f, R89 ;  /* 0x0000001fff507819 */ /* 0x000fe40000011459 */
[CC--:B---3--:R-:W-:Y:S02]  /*170a0*/  @!P4 LEA R22, P5, R211.reuse, R8.reuse, 0x1 ;  /* 0x00000008d316c211 */ /* 0x0c8fe400078a08ff */
[-C--:B------:R-:W-:Y:S02]  /*170b0*/  @!P3 LEA R20, P6, R210, R8.reuse, 0x1 ;  /* 0x00000008d214b211 */ /* 0x080fe400078c08ff */
[----:B------:R-:W-:Y:S02]  /*170c0*/  @!P4 LEA.HI.X R23, R211, R9, R154, 0x1, P5 ;  /* 0x00000009d317c211 */ /* 0x000fe400028f0c9a */
[----:B------:R-:W-:-:S02]  /*170d0*/  @!P2 LEA R10, P5, R209, R8, 0x1 ;  /* 0x00000008d10aa211 */ /* 0x000fc400078a08ff */
[-C--:B------:R-:W-:Y:S01]  /*170e0*/  @!P3 LEA.HI.X R21, R210, R9.reuse, R153, 0x1, P6 ;  /* 0x00000009d215b211 */ /* 0x080fe200030f0c99 */
[----:B------:R4:W-:Y:S01]  /*170f0*/  @!P4 ST.E.128 desc[UR42][R22.64], R28 ;  /* 0x0000001c1600c985 */ /* 0x0009e2000c101d2a */
[----:B------:R-:W-:Y:S02]  /*17100*/  LOP3.LUT P6, RZ, R83, 0x80, RZ, 0xc0, !PT ;  /* 0x0000008053ff7812 */ /* 0x000fe400078cc0ff */
[----:B------:R-:W-:Y:S01]  /*17110*/  @!P2 LEA.HI.X R11, R209, R9, R152, 0x1, P5 ;  /* 0x00000009d10ba211 */ /* 0x000fe200028f0c98 */
[----:B------:R4:W-:Y:S01]  /*17120*/  @!P3 ST.E.128 desc[UR42][R20.64], R36 ;  /* 0x000000241400b985 */ /* 0x0009e2000c101d2a */
[----:B------:R-:W-:-:S03]  /*17130*/  @!P1 LEA R6, P5, R3, R8, 0x1 ;  /* 0x0000000803069211 */ /* 0x000fc600078a08ff */
[----:B------:R4:W-:Y:S01]  /*17140*/  @!P2 ST.E.128 desc[UR42][R10.64], R44 ;  /* 0x0000002c0a00a985 */ /* 0x0009e2000c101d2a */
[----:B------:R-:W-:Y:S02]  /*17150*/  @!P1 LEA.HI.X R7, R3, R9, R86, 0x1, P5 ;  /* 0x0000000903079211 */ /* 0x000fe400028f0c56 */
[----:B------:R-:W-:-:S03]  /*17160*/  @P0 LEA R4, P5, R91, R8, 0x1 ;  /* 0x000000085b040211 */ /* 0x000fc600078a08ff */
[----:B------:R4:W-:Y:S01]  /*17170*/  @!P1 ST.E.128 desc[UR42][R6.64], R52 ;  /* 0x0000003406009985 */ /* 0x0009e2000c101d2a */
[----:B------:R-:W-:Y:S02]  /*17180*/  @P0 LEA.HI.X R5, R91, R9, R5, 0x1, P5 ;  /* 0x000000095b050211 */ /* 0x000fe400028f0c05 */
[----:B------:R-:W-:-:S03]  /*17190*/  @P6 LEA R8, P5, R89, R8, 0x1 ;  /* 0x0000000859086211 */ /* 0x000fc600078a08ff */
[----:B------:R4:W-:Y:S01]  /*171a0*/  @P0 ST.E.128 desc[UR42][R4.64], R60 ;  /* 0x0000003c04000985 */ /* 0x0009e2000c101d2a */
[----:B------:R-:W-:-:S05]  /*171b0*/  @P6 LEA.HI.X R9, R89, R9, R80, 0x1, P5 ;  /* 0x0000000959096211 */ /* 0x000fca00028f0c50 */
[----:B------:R4:W-:Y:S04]  /*171c0*/  @P6 ST.E.128 desc[UR42][R8.64], R68 ;  /* 0x0000004408006985 */ /* 0x0009e8000c101d2a */
.L_x_2867:
[----:B------:R-:W-:Y:S05]  /*171d0*/  BSYNC B1 ;  /* 0x0000000000017941 */ /* 0x000fea0003800000 */
.L_x_2866:
[----:B------:R-:W-:Y:S01]  /*171e0*/  VIADD R76, R76, 0x20 ;  /* 0x000000204c4c7836 */ /* 0x000fe20000000000 */
[----:B----45:R4:W0:Y:S04]  /*171f0*/  SHFL.IDX PT, R5, R85, 0x1, 0x181f ;  /* 0x00381f0055057f89 */ /* 0x03082800000e0000 */
[----:B------:R-:W-:Y:S01]  /*17200*/  ISETP.GE.AND P0, PT, R76, R87, PT ;  /* 0x000000574c00720c */ /* 0x000fe20003f06270 */
[----:B------:R4:W0:-:S12]  /*17210*/  SHFL.IDX PT, R4, R84, 0x1, 0x181f ;  /* 0x00381f0054047f89 */ /* 0x00081800000e0000 */
[----:B----4-:R-:W-:Y:S05]  /*17220*/  @P0 BRA `(.L_x_2868) ;  /* 0x0000002800600947 */ /* 0x010fea0003800000 */
[-C--:B------:R-:W-:Y:S02]  /*17230*/  ISETP.GE.AND P2, PT, R193, R0.reuse, PT ;  /* 0x00000000c100720c */ /* 0x080fe40003f46270 */
[-C--:B------:R-:W-:Y:S02]  /*17240*/  ISETP.GE.AND P6, PT, R212, R0.reuse, PT ;  /* 0x00000000d400720c */ /* 0x080fe40003fc6270 */
[-C--:B------:R-:W-:Y:S02]  /*17250*/  ISETP.GE.AND P4, PT, R211, R0.reuse, PT ;  /* 0x00000000d300720c */ /* 0x080fe40003f86270 */
[-C--:B------:R-:W-:Y:S02]  /*17260*/  ISETP.GE.AND P3, PT, R210, R0.reuse, PT ;  /* 0x00000000d200720c */ /* 0x080fe40003f66270 */
[----:B------:R-:W-:-:S05]  /*17270*/  ISETP.GE.AND P1, PT, R3, R0, PT ;  /* 0x000000000300720c */ /* 0x000fca0003f26270 */
[----:B0--3--:R-:W-:Y:S02]  /*17280*/  @!P2 IMAD.WIDE R8, R193, 0x2, R4 ;  /* 0x00000002c108a825 */ /* 0x009fe400078e0204 */
[CC--:B------:R-:W-:Y:S02]  /*17290*/  @!P6 LEA R6, P0, R212.reuse, R4.reuse, 0x1 ;  /* 0x00000004d406e211 */ /* 0x0c0fe400078008ff */
[----:B------:R-:W-:Y:S01]  /*172a0*/  @!P4 LEA R10, P5, R211, R4, 0x1 ;  /* 0x00000004d30ac211 */ /* 0x000fe200078a08ff */
[----:B------:R0:W-:Y:S01]  /*172b0*/  @!P2 ST.E.128 desc[UR42][R8.64], R12 ;  /* 0x0000000c0800a985 */ /* 0x0001e2000c101d2a */
[----:B------:R-:W-:Y:S02]  /*172c0*/  ISETP.GE.AND P2, PT, R209, R0, PT ;  /* 0x00000000d100720c */ /* 0x000fe40003f46270 */
[----:B------:R-:W-:Y:S02]  /*172d0*/  @!P6 LEA.HI.X R7, R212, R5, R155, 0x1, P0 ;  /* 0x00000005d407e211 */ /* 0x000fe400000f0c9b */
[----:B------:R-:W-:-:S02]  /*172e0*/  LOP3.LUT P0, RZ, R82, 0x40, RZ, 0xc0, !PT ;  /* 0x0000004052ff7812 */ /* 0x000fc4000780c0ff */
[-C--:B------:R-:W-:Y:S01]  /*172f0*/  @!P4 LEA.HI.X R11, R211, R5.reuse, R154, 0x1, P5 ;  /* 0x00000005d30bc211 */ /* 0x080fe200028f0c9a */
[----:B------:R3:W-:Y:S01]  /*17300*/  @!P6 ST.E.128 desc[UR42][R6.64], R24 ;  /* 0x000000180600e985 */ /* 0x0007e2000c101d2a */
[CC--:B------:R-:W-:Y:S02]  /*17310*/  @!P3 LEA R22, P5, R210.reuse, R4.reuse, 0x1 ;  /* 0x00000004d216b211 */ /* 0x0c0fe400078a08ff */
[----:B------:R-:W-:Y:S01]  /*17320*/  SHF.R.S32.HI R0, RZ, 0x1f, R3 ;  /* 0x0000001fff007819 */ /* 0x000fe20000011403 */
[----:B------:R3:W-:Y:S01]  /*17330*/  @!P4 ST.E.128 desc[UR42][R10.64], R32 ;  /* 0x000000200a00c985 */ /* 0x0007e2000c101d2a */
[C---:B------:R-:W-:Y:S02]  /*17340*/  @!P1 LEA R20, P6, R3.reuse, R4, 0x1 ;  /* 0x0000000403149211 */ /* 0x040fe400078c08ff */
[-C--:B------:R-:W-:Y:S02]  /*17350*/  @!P3 LEA.HI.X R23, R210, R5.reuse, R153, 0x1, P5 ;  /* 0x00000005d217b211 */ /* 0x080fe400028f0c99 */
[----:B------:R-:W-:-:S02]  /*17360*/  @!P1 LEA.HI.X R21, R3, R5, R0, 0x1, P6 ;  /* 0x0000000503159211 */ /* 0x000fc400030f0c00 */
[-C--:B0-----:R-:W-:Y:S01]  /*17370*/  @!P2 LEA R12, P5, R209, R4.reuse, 0x1 ;  /* 0x00000004d10ca211 */ /* 0x081fe200078a08ff */
[----:B------:R3:W-:Y:S01]  /*17380*/  @!P3 ST.E.128 desc[UR42][R22.64], R40 ;  /* 0x000000281600b985 */ /* 0x0007e2000c101d2a */
[----:B------:R-:W-:Y:S02]  /*17390*/  SHF.R.S32.HI R0, RZ, 0x1f, R91 ;  /* 0x0000001fff007819 */ /* 0x000fe4000001145b */
[----:B------:R-:W-:Y:S02]  /*173a0*/  @P0 LEA R8, P6, R91, R4, 0x1 ;  /* 0x000000045b080211 */ /* 0x000fe400078c08ff */
[-C--:B------:R-:W-:Y:S02]  /*173b0*/  @!P2 LEA.HI.X R13, R209, R5.reuse, R152, 0x1, P5 ;  /* 0x00000005d10da211 */ /* 0x080fe400028f0c98 */
[----:B------:R-:W-:-:S03]  /*173c0*/  @P0 LEA.HI.X R9, R91, R5, R0, 0x1, P6 ;  /* 0x000000055b090211 */ /* 0x000fc600030f0c00 */
        /* <DEDUP_REMOVED lines=10> */
.L_x_2865:
[----:B------:R-:W-:Y:S01]  /*17470*/  ULDC.64 UR4, c[0x0][0xb08] ;  /* 0x0002c20000047ab9 */ /* 0x000fe20000000a00 */
[----:B-1----:R-:W-:Y:S01]  /*17480*/  IMAD.IADD R12, R201, 0x1, R192 ;  /* 0x00000001c90c7824 */ /* 0x002fe200078e02c0 */
[----:B------:R-:W-:Y:S01]  /*17490*/  BSSY B1, `(.L_x_2869) ;  /* 0x00000f7000017945 */ /* 0x000fe20003800000 */
[----:B------:R-:W-:Y:S01]  /*174a0*/  IMAD R9, R9, UR4, RZ ;  /* 0x0000000409097c24 */ /* 0x000fe2000f8e02ff */
[----:B------:R-:W-:Y:S01]  /*174b0*/  SHF.R.S32.HI R23, RZ, 0x1f, R219 ;  /* 0x0000001fff177819 */ /* 0x000fe200000114db */
[C---:B------:R-:W-:Y:S01]  /*174c0*/  IMAD.WIDE.U32 R10, R0.reuse, UR4, RZ ;  /* 0x00000004000a7c25 */ /* 0x040fe2000f8e00ff */
[----:B---3--:R-:W-:Y:S02]  /*174d0*/  SHF.R.S32.HI R76, RZ, 0x1f, R220 ;  /* 0x0000001fff4c7819 */ /* 0x008fe400000114dc */
[----:B------:R-:W-:Y:S01]  /*174e0*/  SHF.R.S32.HI R152, RZ, 0x1f, R221 ;  /* 0x0000001fff987819 */ /* 0x000fe200000114dd */
[----:B------:R-:W-:Y:S01]  /*174f0*/  IMAD R9, R0, UR5, R9 ;  /* 0x0000000500097c24 */ /* 0x000fe2000f8e0209 */
[----:B------:R-:W-:Y:S01]  /*17500*/  ULDC.64 UR4, c[0x0][0xb38] ;  /* 0x0002ce0000047ab9 */ /* 0x000fe20000000a00 */
[----:B------:R-:W-:Y:S01]  /*17510*/  SHF.R.S32.HI R0, RZ, 0x1f, R3 ;  /* 0x0000001fff007819 */ /* 0x000fe20000011403 */
[----:B------:R-:W-:Y:S01]  /*17520*/  IMAD.IADD R192, R191, 0x1, R192 ;  /* 0x00000001bfc07824 */ /* 0x000fe200078e02c0 */
[----:B------:R-:W-:Y:S01]  /*17530*/  SHF.R.S32.HI R153, RZ, 0x1f, R222 ;  /* 0x0000001fff997819 */ /* 0x000fe200000114de */
[----:B------:R-:W-:Y:S01]  /*17540*/  IMAD.IADD R11, R11, 0x1, R9 ;  /* 0x000000010b0b7824 */ /* 0x000fe200078e0209 */
[----:B------:R-:W-:Y:S01]  /*17550*/  SHF.R.S32.HI R154, RZ, 0x1f, R223 ;  /* 0x0000001fff9a7819 */ /* 0x000fe200000114df */
[----:B------:R-:W-:Y:S01]  /*17560*/  IMAD.MOV.U32 R9, RZ, RZ, R12 ;  /* 0x000000ffff097224 */ /* 0x000fe200078e000c */
[----:B------:R-:W-:Y:S01]  /*17570*/  SHF.R.S32.HI R155, RZ, 0x1f, R224 ;  /* 0x0000001fff9b7819 */ /* 0x000fe200000114e0 */
[----:B------:R-:W-:Y:S01]  /*17580*/  IMAD.WIDE.U32 R10, R204, UR4, R10 ;  /* 0x00000004cc0a7c25 */ /* 0x000fe2000f8e000a */
[----:B------:R-:W-:-:S02]  /*17590*/  SHF.R.S32.HI R156, RZ, 0x1f, R225 ;  /* 0x0000001fff9c7819 */ /* 0x000fc400000114e1 */
[----:B------:R-:W-:Y:S01]  /*175a0*/  SHF.R.S32.HI R157, RZ, 0x1f, R226 ;  /* 0x0000001fff9d7819 */ /* 0x000fe200000114e2 */
[----:B------:R-:W-:Y:S01]  /*175b0*/  IMAD R11, R204, UR5, R11 ;  /* 0x00000005cc0b7c24 */ /* 0x000fe2000f8e020b */
[----:B------:R-:W-:Y:S01]  /*175c0*/  ULDC.64 UR4, c[0x0][0xb40] ;  /* 0x0002d00000047ab9 */ /* 0x000fe20000000a00 */
[----:B------:R-:W-:Y:S01]  /*175d0*/  VIADD R164, R194, 0x90 ;  /* 0x00000090c2a47836 */ /* 0x000fe20000000000 */
        /* <DEDUP_REMOVED lines=8> */
[----:B------:R-:W0:Y:S01]  /*17660*/  LDC R0, c[0x0][0xbe8] ;  /* 0x0002fa00ff007b82 */ /* 0x000e220000000800 */
[C---:B------:R-:W-:Y:S01]  /*17670*/  VIADD R166, R194.reuse, 0x88 ;  /* 0x00000088c2a67836 */ /* 0x040fe20000000000 */
        /* <DEDUP_REMOVED lines=9> */
[----:B------:R-:W-:Y:S01]  /*17710*/  ULDC.64 UR4, c[0x0][0xb30] ;  /* 0x0002cc0000047ab9 */ /* 0x000fe20000000a00 */
[C---:B------:R-:W-:Y:S02]  /*17720*/  VIADD R170, R194.reuse, 0x78 ;  /* 0x00000078c2aa7836 */ /* 0x040fe40000000000 */
[C---:B------:R-:W-:Y:S02]  /*17730*/  VIADD R172, R194.reuse, 0x70 ;  /* 0x00000070c2ac7836 */ /* 0x040fe40000000000 */
[C---:B------:R-:W-:Y:S01]  /*17740*/  VIADD R174, R194.reuse, 0x68 ;  /* 0x00000068c2ae7836 */ /* 0x040fe20000000000 */
[----:B------:R-:W-:Y:S01]  /*17750*/  SHF.R.S32.HI R170, RZ, 0x1f, R170 ;  /* 0x0000001fffaa7819 */ /* 0x000fe200000114aa */
[C---:B------:R-:W-:Y:S01]  /*17760*/  VIADD R176, R194.reuse, 0x60 ;  /* 0x00000060c2b07836 */ /* 0x040fe20000000000 */
[----:B------:R-:W-:Y:S01]  /*17770*/  SHF.R.S32.HI R172, RZ, 0x1f, R172 ;  /* 0x0000001fffac7819 */ /* 0x000fe200000114ac */
[C---:B------:R-:W-:Y:S01]  /*17780*/  VIADD R178, R194.reuse, 0x58 ;  /* 0x00000058c2b27836 */ /* 0x040fe20000000000 */
[----:B------:R-:W-:Y:S01]  /*17790*/  SHF.R.S32.HI R174, RZ, 0x1f, R174 ;  /* 0x0000001fffae7819 */ /* 0x000fe200000114ae */
[----:B------:R-:W-:Y:S01]  /*177a0*/  VIADD R180, R194, 0x50 ;  /* 0x00000050c2b47836 */ /* 0x000fe20000000000 */
[----:B0-----:R-:W-:Y:S01]  /*177b0*/  ISETP.NE.AND P0, PT, R0, 0x1, PT ;  /* 0x000000010000780c */ /* 0x001fe20003f05270 */
        /* <DEDUP_REMOVED lines=12> */
[----:B------:R-:W0:Y:S01]  /*17880*/  @P0 LDC R13, c[0x0][0xbec] ;  /* 0x0002fb00ff0d0b82 */ /* 0x000e220000000800 */
[C---:B------:R-:W-:Y:S01]  /*17890*/  VIADD R230, R194.reuse, 0x18 ;  /* 0x00000018c2e67836 */ /* 0x040fe20000000000 */
[----:B------:R-:W-:Y:S01]  /*178a0*/  SHF.R.S32.HI R207, RZ, 0x1f, R207 ;  /* 0x0000001fffcf7819 */ /* 0x000fe200000114cf */
[C---:B------:R-:W-:Y:S01]  /*178b0*/  VIADD R232, R194.reuse, 0x10 ;  /* 0x00000010c2e87836 */ /* 0x040fe20000000000 */
[----:B------:R-:W-:Y:S01]  /*178c0*/  SHF.R.S32.HI R213, RZ, 0x1f, R213 ;  /* 0x0000001fffd57819 */ /* 0x000fe200000114d5 */
[C---:B------:R-:W-:Y:S01]  /*178d0*/  VIADD R234, R194.reuse, 0x8 ;  /* 0x00000008c2ea7836 */ /* 0x040fe20000000000 */
[----:B------:R-:W-:Y:S01]  /*178e0*/  SHF.R.S32.HI R215, RZ, 0x1f, R215 ;  /* 0x0000001fffd77819 */ /* 0x000fe200000114d7 */
[C---:B------:R-:W-:Y:S01]  /*178f0*/  VIADD R163, R194.reuse, 0x90 ;  /* 0x00000090c2a37836 */ /* 0x040fe20000000000 */
[----:B------:R-:W1:Y:S01]  /*17900*/  @P0 LDC R3, c[0x0][0xbf0] ;  /* 0x0002fc00ff030b82 */ /* 0x000e620000000800 */
        /* <DEDUP_REMOVED lines=10> */
[----:B------:R-:W-:Y:S02]  /*179b0*/  VIADD R179, R194, 0x50 ;  /* 0x00000050c2b37836 */ /* 0x000fe40000000000 */
[----:B0-----:R-:W-:-:S04]  /*179c0*/  @P0 IMAD.HI.U32 R13, R12, R13, RZ ;  /* 0x0000000d0c0d0227 */ /* 0x001fc800078e00ff */
[C---:B------:R-:W-:Y:S02]  /*179d0*/  VIADD R181, R194.reuse, 0x48 ;  /* 0x00000048c2b57836 */ /* 0x040fe40000000000 */
[C---:B------:R-:W-:Y:S01]  /*179e0*/  VIADD R183, R194.reuse, 0x40 ;  /* 0x00000040c2b77836 */ /* 0x040fe20000000000 */
[----:B-1----:R-:W-:Y:S01]  /*179f0*/  @P0 SHF.R.U32.HI R9, RZ, R3, R13 ;  /* 0x00000003ff090219 */ /* 0x002fe2000001160d */
[C---:B------:R-:W-:Y:S02]  /*17a00*/  VIADD R202, R194.reuse, 0x38 ;  /* 0x00000038c2ca7836 */ /* 0x040fe40000000000 */
[----:B------:R-:W-:Y:S02]  /*17a10*/  VIADD R206, R194, 0x30 ;  /* 0x00000030c2ce7836 */ /* 0x000fe40000000000 */
[----:B------:R-:W-:Y:S02]  /*17a20*/  IMAD.MOV R3, RZ, RZ, -R9 ;  /* 0x000000ffff037224 */ /* 0x000fe400078e0a09 */
[----:B------:R-:W-:-:S04]  /*17a30*/  IMAD.WIDE.U32 R10, R9, UR4, R10 ;  /* 0x00000004090a7c25 */ /* 0x000fc8000f8e000a */
[----:B------:R-:W-:Y:S02]  /*17a40*/  IMAD R3, R0, R3, R12 ;  /* 0x0000000300037224 */ /* 0x000fe400078e020c */
[----:B------:R-:W-:Y:S01]  /*17a50*/  IMAD R0, R8, R0, RZ ;  /* 0x0000000008007224 */ /* 0x000fe200078e02ff */
[----:B------:R-:W-:Y:S01]  /*17a60*/  SHF.R.S32.HI R8, RZ, 0x1f, R9 ;  /* 0x0000001fff087819 */ /* 0x000fe20000011409 */
[C---:B------:R-:W-:Y:S02]  /*17a70*/  VIADD R208, R194.reuse, 0x28 ;  /* 0x00000028c2d07836 */ /* 0x040fe40000000000 */
[----:B------:R-:W-:Y:S02]  /*17a80*/  VIADD R214, R194, 0x20 ;  /* 0x00000020c2d67836 */ /* 0x000fe40000000000 */
[----:B------:R-:W-:Y:S02]  /*17a90*/  IMAD R8, R8, UR4, RZ ;  /* 0x0000000408087c24 */ /* 0x000fe4000f8e02ff */
[----:B------:R-:W-:-:S02]  /*17aa0*/  VIADD R216, R194, 0x18 ;  /* 0x00000018c2d87836 */ /* 0x000fc40000000000 */
[----:B------:R-:W-:Y:S01]  /*17ab0*/  IMAD R9, R9, UR5, R8 ;  /* 0x0000000509097c24 */ /* 0x000fe2000f8e0208 */
[----:B------:R-:W-:Y:S01]  /*17ac0*/  SHF.R.S32.HI R8, RZ, 0x1f, R3 ;  /* 0x0000001fff087819 */ /* 0x000fe20000011403 */
[----:B------:R-:W-:Y:S01]  /*17ad0*/  ULDC.64 UR4, c[0x0][0xb28] ;  /* 0x0002ca0000047ab9 */ /* 0x000fe20000000a00 */
[----:B------:R-:W-:Y:S02]  /*17ae0*/  VIADD R231, R194, 0x10 ;  /* 0x00000010c2e77836 */ /* 0x000fe40000000000 */
[----:B------:R-:W-:Y:S02]  /*17af0*/  IMAD.IADD R11, R11, 0x1, R9 ;  /* 0x000000010b0b7824 */ /* 0x000fe400078e0209 */
[----:B------:R-:W-:Y:S02]  /*17b00*/  IMAD R8, R8, UR4, RZ ;  /* 0x0000000408087c24 */ /* 0x000fe4000f8e02ff */
[----:B------:R-:W-:-:S04]  /*17b10*/  IMAD.WIDE.U32 R10, R3, UR4, R10 ;  /* 0x00000004030a7c25 */ /* 0x000fc8000f8e000a */
[----:B------:R-:W-:Y:S01]  /*17b20*/  IMAD R8, R3, UR5, R8 ;  /* 0x0000000503087c24 */ /* 0x000fe2000f8e0208 */
[----:B------:R-:W-:Y:S01]  /*17b30*/  ULDC.64 UR4, c[0x0][0xb00] ;  /* 0x0002c00000047ab9 */ /* 0x000fe20000000a00 */
[----:B------:R-:W-:Y:S01]  /*17b40*/  VIADD R233, R194, 0x8 ;  /* 0x00000008c2e97836 */ /* 0x000fe20000000000 */
[----:B------:R-:W-:Y:S01]  /*17b50*/  LEA R3, P0, R10, UR4, 0x2 ;  /* 0x000000040a037c11 */ /* 0x000fe2000f8010ff */
[----:B------:R-:W-:Y:S02]  /*17b60*/  IMAD.IADD R9, R11, 0x1, R8 ;  /* 0x000000010b097824 */ /* 0x000fe400078e0208 */
[----:B------:R-:W-:Y:S02]  /*17b70*/  VIADD R8, R2, 0x28c20 ;  /* 0x00028c2002087836 */ /* 0x000fe40000000000 */
[----:B------:R0:W1:Y:S01]  /*17b80*/  SHFL.IDX PT, R20, R3, RZ, 0x1c1f ;  /* 0x001c1fff03147589 */ /* 0x00006200000e0000 */
[----:B------:R-:W-:Y:S02]  /*17b90*/  LEA.HI.X R14, R10, UR5, R9, 0x2, P0 ;  /* 0x000000050a0e7c11 */ /* 0x000fe400080f1409 */
[----:B------:R-:W-:-:S02]  /*17ba0*/  ISETP.GE.AND P0, PT, R192, R0, PT ;  /* 0x00000000c000720c */ /* 0x000fc40003f06270 */
[----:B------:R-:W-:Y:S01]  /*17bb0*/  PRMT R8, RZ, 0x654, R8 ;  /* 0x00000654ff087816 */ /* 0x000fe20000000008 */
[----:B------:R0:W3:Y:S03]  /*17bc0*/  SHFL.IDX PT, R15, R14, RZ, 0x1c1f ;  /* 0x001c1fff0e0f7589 */ /* 0x0000e600000e0000 */
[----:B------:R0:W-:Y:S07]  /*17bd0*/  SYNCS.ARRIVE.TRANS64.RED.A1T0 RZ, [R8+URZ], RZ ;  /* 0x000000ff08ff79a7 */ /* 0x0001ee000810043f */
[----:B------:R-:W-:Y:S05]  /*17be0*/  @P0 BRA `(.L_x_2870) ;  /* 0x0000000800040947 */ /* 0x000fea0003800000 */
[----:B------:R-:W-:Y:S02]  /*17bf0*/  ULDC UR4, c[0x0][0xac8] ;  /* 0x0002b20000047ab9 */ /* 0x000fe40000000800 */
[----:B------:R-:W-:Y:S02]  /*17c00*/  ISETP.GE.AND P0, PT, R194, UR4, PT ;  /* 0x00000004c2007c0c */ /* 0x000fe4000bf06270 */
[----:B------:R-:W-:Y:S02]  /*17c10*/  ISETP.GE.AND P4, PT, R175, UR4, PT ;  /* 0x00000004af007c0c */ /* 0x000fe4000bf86270 */
[----:B------:R-:W-:-:S09]  /*17c20*/  ISETP.GE.AND P5, PT, R173, UR4, PT ;  /* 0x00000004ad007c0c */ /* 0x000fd2000bfa6270 */
[----:B01----:R-:W-:-:S04]  /*17c30*/  @!P0 LEA R8, P1, R194, R20, 0x2 ;  /* 0x00000014c2088211 */ /* 0x003fc800078210ff */
[----:B---3--:R-:W-:Y:S02]  /*17c40*/  @!P0 LEA.HI.X R9, R194, R15, R235, 0x2, P1 ;  /* 0x0000000fc2098211 */ /* 0x008fe400008f14eb */
[----:B------:R-:W-:-:S03]  /*17c50*/  ISETP.GE.AND P1, PT, R231, UR4, PT ;  /* 0x00000004e7007c0c */ /* 0x000fc6000bf26270 */
[----:B------:R0:W-:Y:S01]  /*17c60*/  @!P0 ST.E.64 desc[UR42][R8.64], R24 ;  /* 0x0000001808008985 */ /* 0x0001e2000c101b2a */
[----:B------:R-:W-:-:S13]  /*17c70*/  ISETP.GE.AND P0, PT, R233, UR4, PT ;  /* 0x00000004e9007c0c */ /* 0x000fda000bf06270 */
[----:B0-----:R-:W-:-:S04]  /*17c80*/  @!P0 LEA R8, P2, R233, R20, 0x2 ;  /* 0x00000014e9088211 */ /* 0x001fc800078410ff */
[----:B------:R-:W-:-:S05]  /*17c90*/  @!P0 LEA.HI.X R9, R233, R15, R234, 0x2, P2 ;  /* 0x0000000fe9098211 */ /* 0x000fca00010f14ea */
[----:B------:R0:W-:Y:S01]  /*17ca0*/  @!P0 ST.E.64 desc[UR42][R8.64], R28 ;  /* 0x0000001c08008985 */ /* 0x0001e2000c101b2a */
[----:B------:R-:W-:Y:S02]  /*17cb0*/  ISETP.GE.AND P0, PT, R216, UR4, PT ;  /* 0x00000004d8007c0c */ /* 0x000fe4000bf06270 */
        /* <DEDUP_REMOVED lines=17> */
[----:B------:R-:W-:Y:S02]  /*17dd0*/  @!P1 LEA.HI.X R9, R206, R15, R207, 0x2, P2 ;  /* 0x0000000fce099211 */ /* 0x000fe400010f14cf */
[----:B------:R-:W-:-:S03]  /*17de0*/  ISETP.GE.AND P2, PT, R183, UR4, PT ;  /* 0x00000004b7007c0c */ /* 0x000fc6000bf46270 */
[----:B------:R0:W-:Y:S02]  /*17df0*/  @!P1 ST.E.64 desc[UR42][R8.64], R48 ;  /* 0x0000003008009985 */ /* 0x0001e4000c101b2a */
[----:B0-----:R-:W-:-:S04]  /*17e00*/  @!P0 LEA R8, P1, R202, R20, 0x2 ;  /* 0x00000014ca088211 */ /* 0x001fc800078210ff */
[----:B------:R-:W-:Y:S02]  /*17e10*/  @!P0 LEA.HI.X R9, R202, R15, R205, 0x2, P1 ;  /* 0x0000000fca098211 */ /* 0x000fe400008f14cd */
[----:B------:R-:W-:-:S03]  /*17e20*/  ISETP.GE.AND P1, PT, R179, UR4, PT ;  /* 0x00000004b3007c0c */ /* 0x000fc6000bf26270 */
[----:B------:R0:W-:Y:S01]  /*17e30*/  @!P0 ST.E.64 desc[UR42][R8.64], R52 ;  /* 0x0000003408008985 */ /* 0x0001e2000c101b2a */
[----:B------:R-:W-:-:S09]  /*17e40*/  ISETP.GE.AND P0, PT, R181, UR4, PT ;  /* 0x00000004b5007c0c */ /* 0x000fd2000bf06270 */
[-C--:B------:R-:W-:Y:S02]  /*17e50*/  @!P1 LEA R10, P6, R179, R20.reuse, 0x2 ;  /* 0x00000014b30a9211 */ /* 0x080fe400078c10ff */
[----:B0-----:R-:W-:Y:S02]  /*17e60*/  @!P2 LEA R8, P3, R183, R20, 0x2 ;  /* 0x00000014b708a211 */ /* 0x001fe400078610ff */
[-C--:B------:R-:W-:Y:S02]  /*17e70*/  @!P1 LEA.HI.X R11, R179, R15.reuse, R180, 0x2, P6 ;  /* 0x0000000fb30b9211 */ /* 0x080fe400030f14b4 */
[----:B------:R-:W-:Y:S02]  /*17e80*/  @!P2 LEA.HI.X R9, R183, R15, R190, 0x2, P3 ;  /* 0x0000000fb709a211 */ /* 0x000fe400018f14be */
[----:B------:R-:W-:-:S03]  /*17e90*/  ISETP.GE.AND P3, PT, R177, UR4, PT ;  /* 0x00000004b1007c0c */ /* 0x000fc6000bf66270 */
[----:B------:R0:W-:Y:S02]  /*17ea0*/  @!P2 ST.E.64 desc[UR42][R8.64], R56 ;  /* 0x000000380800a985 */ /* 0x0001e4000c101b2a */
[----:B0-----:R-:W-:-:S04]  /*17eb0*/  @!P0 LEA R8, P2, R181, R20, 0x2 ;  /* 0x00000014b5088211 */ /* 0x001fc800078410ff */
[----:B------:R-:W-:-:S05]  /*17ec0*/  @!P0 LEA.HI.X R9, R181, R15, R182, 0x2, P2 ;  /* 0x0000000fb5098211 */ /* 0x000fca00010f14b6 */
[----:B------:R0:W-:Y:S01]  /*17ed0*/  @!P0 ST.E.64 desc[UR42][R8.64], R60 ;  /* 0x0000003c08008985 */ /* 0x0001e2000c101b2a */
[----:B------:R-:W-:-:S03]  /*17ee0*/  ISETP.GE.AND P0, PT, R171, UR4, PT ;  /* 0x00000004ab007c0c */ /* 0x000fc6000bf06270 */
[----:B------:R1:W-:Y:S01]  /*17ef0*/  @!P1 ST.E.64 desc[UR42][R10.64], R64 ;  /* 0x000000400a009985 */ /* 0x0003e2000c101b2a */
[----:B------:R-:W-:Y:S02]  /*17f00*/  ISETP.GE.AND P1, PT, R169, UR4, PT ;  /* 0x00000004a9007c0c */ /* 0x000fe4000bf26270 */
[-C--:B0-----:R-:W-:Y:S02]  /*17f10*/  @!P3 LEA R8, P6, R177, R20.reuse, 0x2 ;  /* 0x00000014b108b211 */ /* 0x081fe400078c10ff */
[-C--:B-1----:R-:W-:Y:S02]  /*17f20*/  @!P4 LEA R10, P2, R175, R20.reuse, 0x2 ;  /* 0x00000014af0ac211 */ /* 0x082fe400078410ff */
[-C--:B------:R-:W-:Y:S02]  /*17f30*/  @!P3 LEA.HI.X R9, R177, R15.reuse, R178, 0x2, P6 ;  /* 0x0000000fb109b211 */ /* 0x080fe400030f14b2 */
[----:B------:R-:W-:Y:S02]  /*17f40*/  @!P5 LEA R12, P6, R173, R20, 0x2 ;  /* 0x00000014ad0cd211 */ /* 0x000fe400078c10ff */
[-C--:B------:R-:W-:Y:S01]  /*17f50*/  @!P4 LEA.HI.X R11, R175, R15.reuse, R176, 0x2, P2 ;  /* 0x0000000faf0bc211 */ /* 0x080fe200010f14b0 */
[----:B------:R0:W-:Y:S01]  /*17f60*/  @!P3 ST.E.64 desc[UR42][R8.64], R68 ;  /* 0x000000440800b985 */ /* 0x0001e2000c101b2a */
[----:B------:R-:W-:-:S02]  /*17f70*/  @!P5 LEA.HI.X R13, R173, R15, R174, 0x2, P6 ;  /* 0x0000000fad0dd211 */ /* 0x000fc400030f14ae */
[----:B------:R-:W-:Y:S01]  /*17f80*/  ISETP.GE.AND P2, PT, R167, UR4, PT ;  /* 0x00000004a7007c0c */ /* 0x000fe2000bf46270 */
[----:B------:R1:W-:Y:S01]  /*17f90*/  @!P4 ST.E.64 desc[UR42][R10.64], R72 ;  /* 0x000000480a00c985 */ /* 0x0003e2000c101b2a */
[----:B------:R-:W-:-:S03]  /*17fa0*/  ISETP.GE.AND P3, PT, R165, UR4, PT ;  /* 0x00000004a5007c0c */ /* 0x000fc6000bf66270 */
[----:B------:R3:W-:Y:S01]  /*17fb0*/  @!P5 ST.E.64 desc[UR42][R12.64], R6 ;  /* 0x000000060c00d985 */ /* 0x0007e2000c101b2a */
[----:B0-----:R-:W-:-:S07]  /*17fc0*/  @!P1 LEA R8, P5, R169, R20, 0x2 ;  /* 0x00000014a9089211 */ /* 0x001fce00078a10ff */
[-C--:B-1----:R-:W-:Y:S02]  /*17fd0*/  @!P2 LEA R10, P6, R167, R20.reuse, 0x2 ;  /* 0x00000014a70aa211 */ /* 0x082fe400078c10ff */
[-C--:B------:R-:W-:Y:S02]  /*17fe0*/  @!P1 LEA.HI.X R9, R169, R15.reuse, R170, 0x2, P5 ;  /* 0x0000000fa9099211 */ /* 0x080fe400028f14aa */
[----:B---3--:R-:W-:Y:S02]  /*17ff0*/  @!P0 LEA R6, P4, R171, R20, 0x2 ;  /* 0x00000014ab068211 */ /* 0x008fe400078810ff */
[----:B------:R-:W-:Y:S02]  /*18000*/  ISETP.GE.AND P5, PT, R237, UR4, PT ;  /* 0x00000004ed007c0c */ /* 0x000fe4000bfa6270 */
[----:B------:R-:W-:Y:S02]  /*18010*/  @!P0 LEA.HI.X R7, R171, R15, R172, 0x2, P4 ;  /* 0x0000000fab078211 */ /* 0x000fe400020f14ac */
[----:B------:R-:W-:-:S02]  /*18020*/  ISETP.GE.AND P4, PT, R163, UR4, PT ;  /* 0x00000004a3007c0c */ /* 0x000fc4000bf86270 */
[----:B------:R-:W-:Y:S01]  /*18030*/  @!P2 LEA.HI.X R11, R167, R15, R168, 0x2, P6 ;  /* 0x0000000fa70ba211 */ /* 0x000fe200030f14a8 */
[----:B------:R0:W-:Y:S04]  /*18040*/  @!P0 ST.E.64 desc[UR42][R6.64], R80 ;  /* 0x0000005006008985 */ /* 0x0001e8000c101b2a */
[----:B------:R1:W-:Y:S01]  /*18050*/  @!P1 ST.E.64 desc[UR42][R8.64], R84 ;  /* 0x0000005408009985 */ /* 0x0003e2000c101b2a */
[----:B------:R-:W-:-:S03]  /*18060*/  ISETP.GE.AND P1, PT, R229, UR4, PT ;  /* 0x00000004e5007c0c */ /* 0x000fc6000bf26270 */
[----:B------:R3:W-:Y:S01]  /*18070*/  @!P2 ST.E.64 desc[UR42][R10.64], R88 ;  /* 0x000000580a00a985 */ /* 0x0007e2000c101b2a */
[----:B------:R-:W-:Y:S02]  /*18080*/  ISETP.GE.AND P2, PT, R236, UR4, PT ;  /* 0x00000004ec007c0c */ /* 0x000fe4000bf46270 */
[-C--:B0-----:R-:W-:Y:S02]  /*18090*/  @!P3 LEA R6, P6, R165, R20.reuse, 0x2 ;  /* 0x00000014a506b211 */ /* 0x081fe400078c10ff */
[-C--:B-1----:R-:W-:Y:S02]  /*180a0*/  @!P4 LEA R8, P0, R163, R20.reuse, 0x2 ;  /* 0x00000014a308c211 */ /* 0x082fe400078010ff */
[-C--:B------:R-:W-:Y:S02]  /*180b0*/  @!P3 LEA.HI.X R7, R165, R15.reuse, R166, 0x2, P6 ;  /* 0x0000000fa507b211 */ /* 0x080fe400030f14a6 */
[----:B------:R-:W-:Y:S02]  /*180c0*/  @!P4 LEA.HI.X R9, R163, R15, R164, 0x2, P0 ;  /* 0x0000000fa309c211 */ /* 0x000fe400000f14a4 */
[----:B------:R-:W-:Y:S01]  /*180d0*/  ISETP.GE.AND P0, PT, R228, UR4, PT ;  /* 0x00000004e4007c0c */ /* 0x000fe2000bf06270 */
[----:B------:R0:W-:Y:S01]  /*180e0*/  @!P3 ST.E.64 desc[UR42][R6.64], R92 ;  /* 0x0000005c0600b985 */ /* 0x0001e2000c101b2a */
[----:B---3--:R-:W-:-:S03]  /*180f0*/  @!P5 LEA R10, P6, R237, R20, 0x2 ;  /* 0x00000014ed0ad211 */ /* 0x008fc600078c10ff */
[----:B------:R1:W-:Y:S01]  /*18100*/  @!P4 ST.E.64 desc[UR42][R8.64], R96 ;  /* 0x000000600800c985 */ /* 0x0003e2000c101b2a */
[----:B------:R-:W-:Y:S02]  /*18110*/  @!P5 LEA.HI.X R11, R237, R15, R162, 0x2, P6 ;  /* 0x0000000fed0bd211 */ /* 0x000fe400030f14a2 */
[----:B------:R-:W-:-:S03]  /*18120*/  ISETP.GE.AND P4, PT, R226, UR4, PT ;  /* 0x00000004e2007c0c */ /* 0x000fc6000bf86270 */
[----:B------:R3:W-:Y:S01]  /*18130*/  @!P5 ST.E.64 desc[UR42][R10.64], R100 ;  /* 0x000000640a00d985 */ /* 0x0007e2000c101b2a */
[----:B------:R-:W-:Y:S02]  /*18140*/  ISETP.GE.AND P5, PT, R227, UR4, PT ;  /* 0x00000004e3007c0c */ /* 0x000fe4000bfa6270 */
[CC--:B0-----:R-:W-:Y:S02]  /*18150*/  @!P2 LEA R6, P6, R236.reuse, R20.reuse, 0x2 ;  /* 0x00000014ec06a211 */ /* 0x0c1fe400078c10ff */
[CC--:B-1----:R-:W-:Y:S02]  /*18160*/  @!P1 LEA R8, P3, R229.reuse, R20.reuse, 0x2 ;  /* 0x00000014e5089211 */ /* 0x0c2fe400078610ff */
[-C--:B------:R-:W-:Y:S02]  /*18170*/  @!P2 LEA.HI.X R7, R236, R15.reuse, R161, 0x2, P6 ;  /* 0x0000000fec07a211 */ /* 0x080fe400030f14a1 */
[----:B------:R-:W-:Y:S02]  /*18180*/  @!P1 LEA.HI.X R9, R229, R15, R160, 0x2, P3 ;  /* 0x0000000fe5099211 */ /* 0x000fe400018f14a0 */
[----:B---3--:R-:W-:Y:S01]  /*18190*/  @!P0 LEA R10, P6, R228, R20, 0x2 ;  /* 0x00000014e40a8211 */ /* 0x008fe200078c10ff */
[----:B------:R0:W-:Y:S01]  /*181a0*/  @!P2 ST.E.64 desc[UR42][R6.64], R104 ;  /* 0x000000680600a985 */ /* 0x0001e2000c101b2a */
[----:B------:R-:W-:-:S02]  /*181b0*/  ISETP.GE.AND P3, PT, R225, UR4, PT ;  /* 0x00000004e1007c0c */ /* 0x000fc4000bf66270 */
[----:B------:R-:W-:Y:S01]  /*181c0*/  @!P0 LEA.HI.X R11, R228, R15, R159, 0x2, P6 ;  /* 0x0000000fe40b8211 */ /* 0x000fe200030f149f */
[----:B------:R1:W-:Y:S04]  /*181d0*/  @!P1 ST.E.64 desc[UR42][R8.64], R108 ;  /* 0x0000006c08009985 */ /* 0x0003e8000c101b2a */
[----:B------:R3:W-:Y:S01]  /*181e0*/  @!P0 ST.E.64 desc[UR42][R10.64], R112 ;  /* 0x000000700a008985 */ /* 0x0007e2000c101b2a */
[----:B------:R-:W-:Y:S02]  /*181f0*/  ISETP.GE.AND P0, PT, R224, UR4, PT ;  /* 0x00000004e0007c0c */ /* 0x000fe4000bf06270 */
[-C--:B0-----:R-:W-:Y:S02]  /*18200*/  @!P5 LEA R6, P1, R227, R20.reuse, 0x2 ;  /* 0x00000014e306d211 */ /* 0x081fe400078210ff */
[----:B-1----:R-:W-:-:S02]  /*18210*/  @!P4 LEA R8, P2, R226, R20, 0x2 ;  /* 0x00000014e208c211 */ /* 0x002fc400078410ff */
[-C--:B------:R-:W-:Y:S02]  /*18220*/  @!P5 LEA.HI.X R7, R227, R15.reuse, R158, 0x2, P1 ;  /* 0x0000000fe307d211 */ /* 0x080fe400008f149e */
[----:B---3--:R-:W-:Y:S02]  /*18230*/  @!P3 LEA R10, P6, R225, R20, 0x2 ;  /* 0x00000014e10ab211 */ /* 0x008fe400078c10ff */
[----:B------:R-:W-:Y:S01]  /*18240*/  ISETP.GE.AND P1, PT, R223, UR4, PT ;  /* 0x00000004df007c0c */ /* 0x000fe2000bf26270 */
[----:B------:R0:W-:Y:S01]  /*18250*/  @!P5 ST.E.64 desc[UR42][R6.64], R116 ;  /* 0x000000740600d985 */ /* 0x0001e2000c101b2a */
[-C--:B------:R-:W-:Y:S02]  /*18260*/  @!P4 LEA.HI.X R9, R226, R15.reuse, R157, 0x2, P2 ;  /* 0x0000000fe209c211 */ /* 0x080fe400010f149d */
[----:B------:R-:W-:Y:S02]  /*18270*/  @!P3 LEA.HI.X R11, R225, R15, R156, 0x2, P6 ;  /* 0x0000000fe10bb211 */ /* 0x000fe400030f149c */
[----:B------:R-:W-:Y:S01]  /*18280*/  ISETP.GE.AND P2, PT, R220, UR4, PT ;  /* 0x00000004dc007c0c */ /* 0x000fe2000bf46270 */
[----:B------:R1:W-:Y:S01]  /*18290*/  @!P4 ST.E.64 desc[UR42][R8.64], R120 ;  /* 0x000000780800c985 */ /* 0x0003e2000c101b2a */
[----:B------:R-:W-:-:S03]  /*182a0*/  ISETP.GE.AND P4, PT, R222, UR4, PT ;  /* 0x00000004de007c0c */ /* 0x000fc6000bf86270 */
[----:B------:R3:W-:Y:S01]  /*182b0*/  @!P3 ST.E.64 desc[UR42][R10.64], R124 ;  /* 0x0000007c0a00b985 */ /* 0x0007e2000c101b2a */
[----:B------:R-:W-:Y:S02]  /*182c0*/  ISETP.GE.AND P3, PT, R221, UR4, PT ;  /* 0x00000004dd007c0c */ /* 0x000fe4000bf66270 */
[----:B0-----:R-:W-:-:S04]  /*182d0*/  @!P0 LEA R6, P5, R224, R20, 0x2 ;  /* 0x00000014e0068211 */ /* 0x001fc800078a10ff */
[-C--:B------:R-:W-:Y:S02]  /*182e0*/  @!P0 LEA.HI.X R7, R224, R15.reuse, R155, 0x2, P5 ;  /* 0x0000000fe0078211 */ /* 0x080fe400028f149b */
[----:B------:R-:W-:Y:S02]  /*182f0*/  ISETP.GE.AND P5, PT, R219, UR4, PT ;  /* 0x00000004db007c0c */ /* 0x000fe4000bfa6270 */
[CC--:B-1----:R-:W-:Y:S01]  /*18300*/  @!P1 LEA R8, P6, R223.reuse, R20.reuse, 0x2 ;  /* 0x00000014df089211 */ /* 0x0c2fe200078c10ff */
[----:B------:R0:W-:Y:S03]  /*18310*/  @!P0 ST.E.64 desc[UR42][R6.64], R128 ;  /* 0x0000008006008985 */ /* 0x0001e6000c101b2a */
[----:B------:R-:W-:Y:S02]  /*18320*/  @!P1 LEA.HI.X R9, R223, R15, R154, 0x2, P6 ;  /* 0x0000000fdf099211 */ /* 0x000fe400030f149a */
[----:B---3--:R-:W-:-:S03]  /*18330*/  @!P3 LEA R10, P6, R221, R20, 0x2 ;  /* 0x00000014dd0ab211 */ /* 0x008fc600078c10ff */
[----:B------:R1:W-:Y:S01]  /*18340*/  @!P1 ST.E.64 desc[UR42][R8.64], R132 ;  /* 0x0000008408009985 */ /* 0x0003e2000c101b2a */
[----:B------:R-:W-:Y:S02]  /*18350*/  @!P3 LEA.HI.X R11, R221, R15, R152, 0x2, P6 ;  /* 0x0000000fdd0bb211 */ /* 0x000fe400030f1498 */
[----:B0-----:R-:W-:-:S04]  /*18360*/  @!P4 LEA R6, P0, R222, R20, 0x2 ;  /* 0x00000014de06c211 */ /* 0x001fc800078010ff */
        /* <DEDUP_REMOVED lines=9> */
.L_x_2870:
[----:B------:R-:W-:Y:S05]  /*18400*/  BSYNC B1 ;  /* 0x0000000000017941 */ /* 0x000fea0003800000 */
.L_x_2869:
[----:B----4-:R-:W-:Y:S01]  /*18410*/  VIADD R7, R192, 0x8 ;  /* 0x00000008c0077836 */ /* 0x010fe20000000000 */
[----:B------:R4:W1:Y:S04]  /*18420*/  SHFL.IDX PT, R22, R14, 0x1, 0x1c1f ;  /* 0x003c1f000e167f89 */ /* 0x00086800000e0000 */
[----:B------:R-:W-:Y:S01]  /*18430*/  ISETP.GE.AND P0, PT, R7, R0, PT ;  /* 0x000000000700720c */ /* 0x000fe20003f06270 */
[----:B0-----:R-:W0:-:S12]  /*18440*/  SHFL.IDX PT, R3, R3, 0x1, 0x1c1f ;  /* 0x003c1f0003037f89 */ /* 0x001e1800000e0000 */
[----:B----4-:R-:W-:Y:S05]  /*18450*/  @P0 BRA `(.L_x_2868) ;  /* 0x0000001400d40947 */ /* 0x010fea0003800000 */
[----:B------:R-:W-:Y:S02]  /*18460*/  ULDC UR4, c[0x0][0xac8] ;  /* 0x0002b20000047ab9 */ /* 0x000fe40000000800 */
[----:B------:R-:W-:Y:S02]  /*18470*/  ISETP.GE.AND P4, PT, R194, UR4, PT ;  /* 0x00000004c2007c0c */ /* 0x000fe4000bf86270 */
[----:B------:R-:W-:Y:S02]  /*18480*/  ISETP.GE.AND P2, PT, R233, UR4, PT ;  /* 0x00000004e9007c0c */ /* 0x000fe4000bf46270 */
[----:B------:R-:W-:Y:S02]  /*18490*/  ISETP.GE.AND P1, PT, R231, UR4, PT ;  /* 0x00000004e7007c0c */ /* 0x000fe4000bf26270 */
[----:B------:R-:W-:-:S07]  /*184a0*/  ISETP.GE.AND P0, PT, R216, UR4, PT ;  /* 0x00000004d8007c0c */ /* 0x000fce000bf06270 */
[----:B0-----:R-:W-:-:S04]  /*184b0*/  @!P4 LEA R6, P3, R194, R3, 0x2 ;  /* 0x00000003c206c211 */ /* 0x001fc800078610ff */
[-C--:B-1----:R-:W-:Y:S02]  /*184c0*/  @!P4 LEA.HI.X R7, R194, R22.reuse, R235, 0x2, P3 ;  /* 0x00000016c207c211 */ /* 0x082fe400018f14eb */
        /* <DEDUP_REMOVED lines=18> */
[-C--:B------:R-:W-:Y:S01]  /*185f0*/  @!P4 LEA.HI.X R9, R208, R22.reuse, R213, 0x2, P2 ;  /* 0x00000016d009c211 */ /* 0x080fe200010f14d5 */
        /* <DEDUP_REMOVED lines=9> */
[CC--:B-1----:R-:W-:Y:S02]  /*18690*/  @!P1 LEA R8, P5, R183.reuse, R3.reuse, 0x2 ;  /* 0x00000003b7089211 */ /* 0x0c2fe400078a10ff */
        /* <DEDUP_REMOVED lines=11> */
[-C--:B-1----:R-:W-:Y:S02]  /*18750*/  @!P4 LEA R8, P2, R177, R3.reuse, 0x2 ;  /* 0x00000003b108c211 */ /* 0x082fe400078410ff */
        /* <DEDUP_REMOVED lines=10> */
[-C--:B------:R-:W-:Y:S02]  /*18800*/  @!P0 LEA.HI.X R7, R173, R22.reuse, R174, 0x2, P4 ;  /* 0x00000016ad078211 */ /* 0x080fe400020f14ae */
[----:B------:R-:W-:Y:S02]  /*18810*/  ISETP.GE.AND P4, PT, R165, UR4, PT ;  /* 0x00000004a5007c0c */ /* 0x000fe4000bf86270 */
[-C--:B-1----:R-:W-:Y:S01]  /*18820*/  @!P1 LEA R8, P3, R171, R3.reuse, 0x2 ;  /* 0x00000003ab089211 */ /* 0x082fe200078610ff */
[----:B------:R0:W-:Y:S01]  /*18830*/  @!P0 ST.E.64 desc[UR42][R6.64], R4 ;  /* 0x0000000406008985 */ /* 0x0001e2000c101b2a */
[----:B----4-:R-:W-:Y:S02]  /*18840*/  @!P2 LEA R10, P6, R169, R3, 0x2 ;  /* 0x00000003a90aa211 */ /* 0x010fe400078c10ff */
[----:B------:R-:W-:Y:S02]  /*18850*/  @!P1 LEA.HI.X R9, R171, R22, R172, 0x2, P3 ;  /* 0x00000016ab099211 */ /* 0x000fe400018f14ac */
[----:B------:R-:W-:-:S02]  /*18860*/  ISETP.GE.AND P3, PT, R163, UR4, PT ;  /* 0x00000004a3007c0c */ /* 0x000fc4000bf66270 */
[-C--:B------:R-:W-:Y:S01]  /*18870*/  @!P2 LEA.HI.X R11, R169, R22.reuse, R170, 0x2, P6 ;  /* 0x00000016a90ba211 */ /* 0x080fe200030f14aa */
[----:B------:R1:W-:Y:S01]  /*18880*/  @!P1 ST.E.64 desc[UR42][R8.64], R82 ;  /* 0x0000005208009985 */ /* 0x0003e2000c101b2a */
[-C--:B------:R-:W-:Y:S02]  /*18890*/  @!P5 LEA R12, P6, R167, R3.reuse, 0x2 ;  /* 0x00000003a70cd211 */ /* 0x080fe400078c10ff */
[----:B------:R-:W-:Y:S01]  /*188a0*/  @!P4 LEA R14, P0, R165, R3, 0x2 ;  /* 0x00000003a50ec211 */ /* 0x000fe200078010ff */
[----:B------:R4:W-:Y:S01]  /*188b0*/  @!P2 ST.E.64 desc[UR42][R10.64], R86 ;  /* 0x000000560a00a985 */ /* 0x0009e2000c101b2a */
[----:B------:R-:W-:Y:S02]  /*188c0*/  ISETP.GE.AND P2, PT, R237, UR4, PT ;  /* 0x00000004ed007c0c */ /* 0x000fe4000bf46270 */
[----:B------:R-:W-:Y:S02]  /*188d0*/  ISETP.GE.AND P1, PT, R236, UR4, PT ;  /* 0x00000004ec007c0c */ /* 0x000fe4000bf26270 */
[----:B---3--:R-:W-:-:S02]  /*188e0*/  @!P4 LEA.HI.X R15, R165, R22, R166, 0x2, P0 ;  /* 0x00000016a50fc211 */ /* 0x008fc400000f14a6 */
[-C--:B------:R-:W-:Y:S02]  /*188f0*/  @!P5 LEA.HI.X R13, R167, R22.reuse, R168, 0x2, P6 ;  /* 0x00000016a70dd211 */ /* 0x080fe400030f14a8 */
[----:B------:R-:W-:Y:S02]  /*18900*/  ISETP.GE.AND P0, PT, R229, UR4, PT ;  /* 0x00000004e5007c0c */ /* 0x000fe4000bf06270 */
[CC--:B------:R-:W-:Y:S01]  /*18910*/  @!P3 LEA R20, P6, R163.reuse, R3.reuse, 0x2 ;  /* 0x00000003a314b211 */ /* 0x0c0fe200078c10ff */
[----:B------:R3:W-:Y:S01]  /*18920*/  @!P5 ST.E.64 desc[UR42][R12.64], R90 ;  /* 0x0000005a0c00d985 */ /* 0x0007e2000c101b2a */
[----:B------:R-:W-:Y:S02]  /*18930*/  ISETP.GE.AND P5, PT, R228, UR4, PT ;  /* 0x00000004e4007c0c */ /* 0x000fe4000bfa6270 */
[----:B------:R-:W-:Y:S01]  /*18940*/  @!P3 LEA.HI.X R21, R163, R22, R164, 0x2, P6 ;  /* 0x00000016a315b211 */ /* 0x000fe200030f14a4 */
[----:B------:R5:W-:Y:S01]  /*18950*/  @!P4 ST.E.64 desc[UR42][R14.64], R94 ;  /* 0x0000005e0e00c985 */ /* 0x000be2000c101b2a */
[----:B0-----:R-:W-:-:S02]  /*18960*/  @!P2 LEA R4, P6, R237, R3, 0x2 ;  /* 0x00000003ed04a211 */ /* 0x001fc400078c10ff */
[----:B------:R-:W-:Y:S01]  /*18970*/  ISETP.GE.AND P4, PT, R227, UR4, PT ;  /* 0x00000004e3007c0c */ /* 0x000fe2000bf86270 */
[----:B------:R-:W-:Y:S01]  /*18980*/  @!P3 ST.E.64 desc[UR42][R20.64], R98 ;  /* 0x000000621400b985 */ /* 0x000fe2000c101b2a */
[CC--:B------:R-:W-:Y:S02]  /*18990*/  @!P1 LEA R6, P3, R236.reuse, R3.reuse, 0x2 ;  /* 0x00000003ec069211 */ /* 0x0c0fe400078610ff */
[-C--:B------:R-:W-:Y:S02]  /*189a0*/  @!P2 LEA.HI.X R5, R237, R22.reuse, R162, 0x2, P6 ;  /* 0x00000016ed05a211 */ /* 0x080fe400030f14a2 */
[----:B-1----:R-:W-:Y:S02]  /*189b0*/  @!P0 LEA R8, P6, R229, R3, 0x2 ;  /* 0x00000003e5088211 */ /* 0x002fe400078c10ff */
[----:B------:R-:W-:Y:S01]  /*189c0*/  @!P1 LEA.HI.X R7, R236, R22, R161, 0x2, P3 ;  /* 0x00000016ec079211 */ /* 0x000fe200018f14a1 */
[----:B------:R0:W-:Y:S01]  /*189d0*/  @!P2 ST.E.64 desc[UR42][R4.64], R102 ;  /* 0x000000660400a985 */ /* 0x0001e2000c101b2a */
[----:B------:R-:W-:-:S02]  /*189e0*/  ISETP.GE.AND P3, PT, R226, UR4, PT ;  /* 0x00000004e2007c0c */ /* 0x000fc4000bf66270 */
[-C--:B------:R-:W-:Y:S01]  /*189f0*/  @!P0 LEA.HI.X R9, R229, R22.reuse, R160, 0x2, P6 ;  /* 0x00000016e5098211 */ /* 0x080fe200030f14a0 */
[----:B------:R1:W-:Y:S01]  /*18a00*/  @!P1 ST.E.64 desc[UR42][R6.64], R106 ;  /* 0x0000006a06009985 */ /* 0x0003e2000c101b2a */
[CC--:B----4-:R-:W-:Y:S02]  /*18a10*/  @!P5 LEA R10, P1, R228.reuse, R3.reuse, 0x2 ;  /* 0x00000003e40ad211 */ /* 0x0d0fe400078210ff */
[----:B---3--:R-:W-:Y:S01]  /*18a20*/  @!P4 LEA R12, P2, R227, R3, 0x2 ;  /* 0x00000003e30cc211 */ /* 0x008fe200078410ff */
[----:B------:R3:W-:Y:S01]  /*18a30*/  @!P0 ST.E.64 desc[UR42][R8.64], R110 ;  /* 0x0000006e08008985 */ /* 0x0007e2000c101b2a */
[----:B------:R-:W-:Y:S02]  /*18a40*/  ISETP.GE.AND P0, PT, R225, UR4, PT ;  /* 0x00000004e1007c0c */ /* 0x000fe4000bf06270 */
[----:B------:R-:W-:Y:S02]  /*18a50*/  @!P5 LEA.HI.X R11, R228, R22, R159, 0x2, P1 ;  /* 0x00000016e40bd211 */ /* 0x000fe400008f149f */
[----:B------:R-:W-:-:S02]  /*18a60*/  ISETP.GE.AND P1, PT, R224, UR4, PT ;  /* 0x00000004e0007c0c */ /* 0x000fc4000bf26270 */
[CC--:B-----5:R-:W-:Y:S01]  /*18a70*/  @!P3 LEA R14, P6, R226.reuse, R3.reuse, 0x2 ;  /* 0x00000003e20eb211 */ /* 0x0e0fe200078c10ff */
[----:B------:R4:W-:Y:S01]  /*18a80*/  @!P5 ST.E.64 desc[UR42][R10.64], R114 ;  /* 0x000000720a00d985 */ /* 0x0009e2000c101b2a */
[-C--:B------:R-:W-:Y:S02]  /*18a90*/  @!P4 LEA.HI.X R13, R227, R22.reuse, R158, 0x2, P2 ;  /* 0x00000016e30dc211 */ /* 0x080fe400010f149e */
[----:B------:R-:W-:Y:S02]  /*18aa0*/  @!P3 LEA.HI.X R15, R226, R22, R157, 0x2, P6 ;  /* 0x00000016e20fb211 */ /* 0x000fe400030f149d */
[----:B------:R-:W-:Y:S01]  /*18ab0*/  ISETP.GE.AND P2, PT, R221, UR4, PT ;  /* 0x00000004dd007c0c */ /* 0x000fe2000bf46270 */
[----:B------:R5:W-:Y:S01]  /*18ac0*/  @!P4 ST.E.64 desc[UR42][R12.64], R118 ;  /* 0x000000760c00c985 */ /* 0x000be2000c101b2a */
[----:B------:R-:W-:Y:S02]  /*18ad0*/  ISETP.GE.AND P4, PT, R223, UR4, PT ;  /* 0x00000004df007c0c */ /* 0x000fe4000bf86270 */
[----:B0-----:R-:W-:Y:S01]  /*18ae0*/  @!P0 LEA R4, P5, R225, R3, 0x2 ;  /* 0x00000003e1048211 */ /* 0x001fe200078a10ff */
[----:B------:R0:W-:Y:S01]  /*18af0*/  @!P3 ST.E.64 desc[UR42][R14.64], R122 ;  /* 0x0000007a0e00b985 */ /* 0x0001e2000c101b2a */
[----:B------:R-:W-:-:S02]  /*18b00*/  ISETP.GE.AND P3, PT, R222, UR4, PT ;  /* 0x00000004de007c0c */ /* 0x000fc4000bf66270 */
[-C--:B------:R-:W-:Y:S02]  /*18b10*/  @!P0 LEA.HI.X R5, R225, R22.reuse, R156, 0x2, P5 ;  /* 0x00000016e1058211 */ /* 0x080fe400028f149c */
[----:B------:R-:W-:Y:S02]  /*18b20*/  ISETP.GE.AND P5, PT, R220, UR4, PT ;  /* 0x00000004dc007c0c */ /* 0x000fe4000bfa6270 */
[CC--:B-1----:R-:W-:Y:S01]  /*18b30*/  @!P1 LEA R6, P6, R224.reuse, R3.reuse, 0x2 ;  /* 0x00000003e0069211 */ /* 0x0c2fe200078c10ff */
[----:B------:R1:W-:Y:S02]  /*18b40*/  @!P0 ST.E.64 desc[UR42][R4.64], R126 ;  /* 0x0000007e04008985 */ /* 0x0003e4000c101b2a */
[-C--:B---3--:R-:W-:Y:S02]  /*18b50*/  @!P4 LEA R8, P0, R223, R3.reuse, 0x2 ;  /* 0x00000003df08c211 */ /* 0x088fe400078010ff */
[----:B------:R-:W-:Y:S02]  /*18b60*/  @!P1 LEA.HI.X R7, R224, R22, R155, 0x2, P6 ;  /* 0x00000016e0079211 */ /* 0x000fe400030f149b */
[----:B----4-:R-:W-:-:S02]  /*18b70*/  @!P3 LEA R10, P6, R222, R3, 0x2 ;  /* 0x00000003de0ab211 */ /* 0x010fc400078c10ff */
[-C--:B------:R-:W-:Y:S01]  /*18b80*/  @!P4 LEA.HI.X R9, R223, R22.reuse, R154, 0x2, P0 ;  /* 0x00000016df09c211 */ /* 0x080fe200000f149a */
[----:B------:R1:W-:Y:S01]  /*18b90*/  @!P1 ST.E.64 desc[UR42][R6.64], R130 ;  /* 0x0000008206009985 */ /* 0x0003e2000c101b2a */
[CC--:B-----5:R-:W-:Y:S02]  /*18ba0*/  @!P2 LEA R12, P1, R221.reuse, R3.reuse, 0x2 ;  /* 0x00000003dd0ca211 */ /* 0x0e0fe400078210ff */
[----:B0-----:R-:W-:Y:S01]  /*18bb0*/  @!P5 LEA R14, P0, R220, R3, 0x2 ;  /* 0x00000003dc0ed211 */ /* 0x001fe200078010ff */
[----:B------:R1:W-:Y:S01]  /*18bc0*/  @!P4 ST.E.64 desc[UR42][R8.64], R134 ;  /* 0x000000860800c985 */ /* 0x0003e2000c101b2a */
[-C--:B------:R-:W-:Y:S02]  /*18bd0*/  @!P3 LEA.HI.X R11, R222, R22.reuse, R153, 0x2, P6 ;  /* 0x00000016de0bb211 */ /* 0x080fe400030f1499 */
[-C--:B------:R-:W-:Y:S02]  /*18be0*/  @!P2 LEA.HI.X R13, R221, R22.reuse, R152, 0x2, P1 ;  /* 0x00000016dd0da211 */ /* 0x080fe400008f1498 */
[----:B------:R-:W-:Y:S01]  /*18bf0*/  @!P5 LEA.HI.X R15, R220, R22, R76, 0x2, P0 ;  /* 0x00000016dc0fd211 */ /* 0x000fe200000f144c */
[----:B------:R1:W-:Y:S01]  /*18c00*/  @!P3 ST.E.64 desc[UR42][R10.64], R138 ;  /* 0x0000008a0a00b985 */ /* 0x0003e2000c101b2a */
[----:B------:R-:W-:-:S03]  /*18c10*/  ISETP.GE.AND P0, PT, R219, UR4, PT ;  /* 0x00000004db007c0c */ /* 0x000fc6000bf06270 */
[----:B------:R1:W-:Y:S04]  /*18c20*/  @!P2 ST.E.64 desc[UR42][R12.64], R142 ;  /* 0x0000008e0c00a985 */ /* 0x0003e8000c101b2a */
[----:B------:R1:W-:Y:S06]  /*18c30*/  @!P5 ST.E.64 desc[UR42][R14.64], R146 ;  /* 0x000000920e00d985 */ /* 0x0003ec000c101b2a */
[----:B------:R-:W-:Y:S05]  /*18c40*/  @P0 BRA `(.L_x_2868) ;  /* 0x0000000c00d80947 */ /* 0x000fea0003800000 */
[----:B-1----:R-:W-:-:S04]  /*18c50*/  LEA R4, P0, R219, R3, 0x2 ;  /* 0x00000003db047211 */ /* 0x002fc800078010ff */
[----:B------:R-:W-:-:S05]  /*18c60*/  LEA.HI.X R5, R219, R22, R23, 0x2, P0 ;  /* 0x00000016db057211 */ /* 0x000fca00000f1417 */
[----:B------:R0:W-:Y:S01]  /*18c70*/  ST.E.64 desc[UR42][R4.64], R150 ;  /* 0x0000009604007985 */ /* 0x0001e2000c101b2a */
[----:B------:R-:W-:Y:S05]  /*18c80*/  BRA `(.L_x_2868) ;  /* 0x0000000c00c87947 */ /* 0x000fea0003800000 */
.L_x_2862:
[----:B------:R-:W-:Y:S01]  /*18c90*/  ULDC.64 UR4, c[0x0][0xc08] ;  /* 0x0003020000047ab9 */ /* 0x000fe20000000a00 */
[----:B------:R-:W4:Y:S01]  /*18ca0*/  LDC.64 R4, c[0x0][0xc00] ;  /* 0x00030000ff047b82 */ /* 0x000f220000000a00 */
[----:B------:R-:W-:Y:S01]  /*18cb0*/  ISETP.NE.U32.AND P0, PT, RZ, UR4, PT ;  /* 0x00000004ff007c0c */ /* 0x000fe2000bf05070 */
[----:B------:R-:W-:-:S03]  /*18cc0*/  IMAD.MOV.U32 R3, RZ, RZ, RZ ;  /* 0x000000ffff037224 */ /* 0x000fc600078e00ff */
[----:B------:R-:W-:Y:S01]  /*18cd0*/  ISETP.NE.AND.EX P1, PT, RZ, UR5, PT, P0 ;  /* 0x00000005ff007c0c */ /* 0x000fe2000bf25300 */
[----:B------:R-:W-:Y:S02]  /*18ce0*/  ULDC.64 UR4, c[0x0][0xc00] ;  /* 0x0003000000047ab9 */ /* 0x000fe40000000a00 */
[----:B------:R-:W-:-:S04]  /*18cf0*/  ISETP.NE.U32.AND P0, PT, RZ, UR4, PT ;  /* 0x00000004ff007c0c */ /* 0x000fc8000bf05070 */
[----:B------:R-:W-:-:S06]  /*18d00*/  ISETP.NE.AND.EX P0, PT, RZ, UR5, PT, P0 ;  /* 0x00000005ff007c0c */ /* 0x000fcc000bf05300 */
[----:B------:R-:W0:Y:S01]  /*18d10*/  @P1 LDC.64 R6, c[0x0][0xc08] ;  /* 0x00030200ff061b82 */ /* 0x000e220000000a00 */
[----:B------:R-:W-:Y:S02]  /*18d20*/  ULDC UR4, c[0x0][0xa88] ;  /* 0x0002a20000047ab9 */ /* 0x000fe40000000800 */
[----:B------:R-:W-:Y:S02]  /*18d30*/  IMAD.U32 R0, RZ, RZ, UR4 ;  /* 0x00000004ff007e24 */ /* 0x000fe4000f8e00ff */
[----:B----4-:R-:W-:-:S05]  /*18d40*/  IMAD.WIDE R4, R208, 0x4, R4 ;  /* 0x00000004d0047825 */ /* 0x010fca00078e0204 */
[----:B------:R4:W5:Y:S01]  /*18d50*/  @P0 LDG.E R3, desc[UR42][R4.64] ;  /* 0x0000002a04030981 */ /* 0x000962000c1e1900 */
[----:B0-----:R-:W-:-:S05]  /*18d60*/  @P1 IMAD.WIDE R6, R208, 0x4, R6 ;  /* 0x00000004d0061825 */ /* 0x001fca00078e0206 */
[----:B------:R4:W5:Y:S01]  /*18d70*/  @P1 LDG.E R0, desc[UR42][R6.64] ;  /* 0x0000002a06001981 */ /* 0x000962000c1e1900 */
[----:B------:R-:W-:Y:S02]  /*18d80*/  ISETP.NE.AND P2, PT, R205, RZ, PT ;  /* 0x000000ffcd00720c */ /* 0x000fe40003f45270 */
[----:B------:R-:W-:Y:S01]  /*18d90*/  SHF.R.S32.HI R26, RZ, 0x1f, R208 ;  /* 0x0000001fff1a7819 */ /* 0x000fe200000114d0 */
[----:B------:R-:W0:Y:S10]  /*18da0*/  S2R R29, SR_TID.X ;  /* 0x00000000001d7919 */ /* 0x000e340000002100 */
[----:B------:R-:W1:Y:S01]  /*18db0*/  @!P2 LDC R205, c[0x0][0xad4] ;  /* 0x0002b500ffcdab82 */ /* 0x000e620000000800 */
[----:B0-----:R-:W-:Y:S01]  /*18dc0*/  VIADD R8, R29, 0xffffff80 ;  /* 0xffffff801d087836 */ /* 0x001fe20000000000 */
[----:B-1----:R-:W-:-:S04]  /*18dd0*/  ISETP.GT.AND P2, PT, R205, 0x1, PT ;  /* 0x00000001cd00780c */ /* 0x002fc80003f44270 */
[----:B------:R-:W-:Y:S01]  /*18de0*/  ISETP.GT.AND P3, PT, R8, 0x3f, PT ;  /* 0x0000003f0800780c */ /* 0x000fe20003f64270 */
[----:B----4-:R-:W-:-:S12]  /*18df0*/  @P1 BRA `(.L_x_2871) ;  /* 0x0000000000101947 */ /* 0x010fd80003800000 */
[----:B------:R-:W-:Y:S05]  /*18e00*/  @!P0 BRA `(.L_x_2871) ;  /* 0x00000000000c8947 */ /* 0x000fea0003800000 */
[----:B------:R-:W4:Y:S04]  /*18e10*/  LDG.E R7, desc[UR42][R4.64] ;  /* 0x0000002a04077981 */ /* 0x000f28000c1e1900 */
[----:B-----5:R-:W4:Y:S02]  /*18e20*/  LDG.E R0, desc[UR42][R4.64+0x4] ;  /* 0x0000042a04007981 */ /* 0x020f24000c1e1900 */
[----:B----4-:R-:W-:-:S07]  /*18e30*/  IMAD.IADD R0, R0, 0x1, -R7 ;  /* 0x0000000100007824 */ /* 0x010fce00078e0a07 */
.L_x_2871:
[----:B------:R-:W-:Y:S01]  /*18e40*/  BSSY B1, `(.L_x_2872) ;  /* 0x0000035000017945 */ /* 0x000fe20003800000 */
[----:B------:R-:W-:Y:S02]  /*18e50*/  SEL R27, R208, RZ, !P0 ;  /* 0x000000ffd01b7207 */ /* 0x000fe40004000000 */
[----:B------:R-:W-:Y:S02]  /*18e60*/  SEL R26, R26, RZ, !P0 ;  /* 0x000000ff1a1a7207 */ /* 0x000fe40004000000 */
[----:B-----5:R-:W-:Y:S01]  /*18e70*/  SHF.R.S32.HI R24, RZ, 0x1f, R3 ;  /* 0x0000001fff187819 */ /* 0x020fe20000011403 */
[----:B------:R-:W-:Y:S06]  /*18e80*/  @P3 BRA `(.L_x_2873) ;  /* 0x0000000000c03947 */ /* 0x000fec0003800000 */
[----:B------:R-:W0:Y:S01]  /*18e90*/  LDC R31, c[0x0][0xbe8] ;  /* 0x0002fa00ff1f7b82 */ /* 0x000e220000000800 */
[----:B------:R-:W-:Y:S01]  /*18ea0*/  IADD3 R29, R192, -0x80, R29 ;  /* 0xffffff80c01d7810 */ /* 0x000fe20007ffe01d */
[----:B0-----:R-:W-:-:S05]  /*18eb0*/  IMAD R4, R0, R31, RZ ;  /* 0x0000001f00047224 */ /* 0x001fca00078e02ff */
[----:B------:R-:W-:-:S13]  /*18ec0*/  ISETP.GE.AND P0, PT, R29, R4, PT ;  /* 0x000000041d00720c */ /* 0x000fda0003f06270 */
[----:B------:R-:W-:Y:S05]  /*18ed0*/  @P0 BRA `(.L_x_2873) ;  /* 0x0000000000ac0947 */ /* 0x000fea0003800000 */
[----:B------:R-:W-:Y:S01]  /*18ee0*/  IMAD.MOV.U32 R22, RZ, RZ, 0x9b8 ;  /* 0x000009b8ff167424 */ /* 0x000fe200078e00ff */
[----:B------:R-:W-:Y:S01]  /*18ef0*/  ISETP.GT.AND P0, PT, R205, 0x1, PT ;  /* 0x00000001cd00780c */ /* 0x000fe20003f04270 */
[----:B------:R-:W0:Y:S01]  /*18f00*/  LDC.64 R4, c[0x0][0xba8] ;  /* 0x0002ea00ff047b82 */ /* 0x000e220000000a00 */
[----:B------:R-:W-:Y:S01]  /*18f10*/  ISETP.NE.AND P1, PT, R31, 0x1, PT ;  /* 0x000000011f00780c */ /* 0x000fe20003f25270 */
[----:B------:R-:W-:Y:S01]  /*18f20*/  IMAD.MOV.U32 R21, RZ, RZ, R29 ;  /* 0x000000ffff157224 */ /* 0x000fe200078e001d */
[----:B------:R-:W-:-:S05]  /*18f30*/  SEL R22, R22, 0x978, P0 ;  /* 0x0000097816167807 */ /* 0x000fca0000000000 */
[----:B------:R-:W1:Y:S08]  /*18f40*/  LDC.64 R12, c[0x0][R22+0x220] ;  /* 0x00008800160c7b82 */ /* 0x000e700000000a00 */
[----:B------:R-:W4:Y:S08]  /*18f50*/  LDC.64 R14, c[0x0][R22+0x218] ;  /* 0x00008600160e7b82 */ /* 0x000f300000000a00 */
[----:B------:R-:W5:Y:S08]  /*18f60*/  LDC.64 R8, c[0x0][R22+0x228] ;  /* 0x00008a0016087b82 */ /* 0x000f700000000a00 */
[----:B------:R-:W2:Y:S08]  /*18f70*/  LDC.64 R6, c[0x0][R22+0x210] ;  /* 0x0000840016067b82 */ /* 0x000eb00000000a00 */
[----:B------:R-:W3:Y:S08]  /*18f80*/  @P1 LDC R20, c[0x0][0xbec] ;  /* 0x0002fb00ff141b82 */ /* 0x000ef00000000800 */
[----:B------:R-:W5:Y:S01]  /*18f90*/  @P1 LDC R25, c[0x0][0xbf0] ;  /* 0x0002fc00ff191b82 */ /* 0x000f620000000800 */
[----:B-1----:R-:W-:-:S07]  /*18fa0*/  IMAD R13, R13, R27, RZ ;  /* 0x0000001b0d0d7224 */ /* 0x002fce00078e02ff */
[----:B0-----:R-:W0:Y:S01]  /*18fb0*/  @!P0 LDC R4, c[0x0][0xb50] ;  /* 0x0002d400ff048b82 */ /* 0x001e220000000800 */
[----:B------:R-:W-:-:S04]  /*18fc0*/  IMAD.WIDE.U32 R10, R12, R27, RZ ;  /* 0x0000001b0c0a7225 */ /* 0x000fc800078e00ff */
[----:B---3--:R-:W-:-:S03]  /*18fd0*/  @P1 IMAD.HI.U32 R20, R29, R20, RZ ;  /* 0x000000141d141227 */ /* 0x008fc600078e00ff */
[----:B------:R-:W1:Y:S01]  /*18fe0*/  @!P0 LDC R5, c[0x0][0xb54] ;  /* 0x0002d500ff058b82 */ /* 0x000e620000000800 */
[-C--:B----4-:R-:W-:Y:S02]  /*18ff0*/  IMAD R23, R15, R204.reuse, RZ ;  /* 0x000000cc0f177224 */ /* 0x090fe400078e02ff */
[----:B------:R-:W-:Y:S01]  /*19000*/  IMAD.WIDE.U32 R14, R14, R204, RZ ;  /* 0x000000cc0e0e7225 */ /* 0x000fe200078e00ff */
[----:B-----5:R-:W-:-:S03]  /*19010*/  @P1 SHF.R.U32.HI R21, RZ, R25, R20 ;  /* 0x00000019ff151219 */ /* 0x020fc60000011614 */
[----:B------:R-:W-:Y:S01]  /*19020*/  IMAD R25, R12, R26, R13 ;  /* 0x0000001a0c197224 */ /* 0x000fe200078e020d */
[----:B------:R-:W-:Y:S01]  /*19030*/  SEL R13, R218, RZ, P0 ;  /* 0x000000ffda0d7207 */ /* 0x000fe20000000000 */
[----:B------:R-:W-:Y:S01]  /*19040*/  IMAD.IADD R23, R15, 0x1, R23 ;  /* 0x000000010f177824 */ /* 0x000fe200078e0217 */
[----:B------:R-:W-:Y:S01]  /*19050*/  IADD3 R14, P1, P3, R10, R14, R3 ;  /* 0x0000000e0a0e7210 */ /* 0x000fe20007b3e003 */
[----:B------:R-:W-:Y:S02]  /*19060*/  IMAD.MOV R10, RZ, RZ, -R21 ;  /* 0x000000ffff0a7224 */ /* 0x000fe400078e0a15 */
[----:B------:R-:W-:Y:S02]  /*19070*/  IMAD.IADD R25, R11, 0x1, R25 ;  /* 0x000000010b197824 */ /* 0x000fe400078e0219 */
[-C--:B------:R-:W-:Y:S02]  /*19080*/  IMAD R15, R9, R13.reuse, RZ ;  /* 0x0000000d090f7224 */ /* 0x080fe400078e02ff */
[----:B------:R-:W-:-:S04]  /*19090*/  IMAD.WIDE.U32 R8, R8, R13, RZ ;  /* 0x0000000d08087225 */ /* 0x000fc800078e00ff */
[----:B------:R-:W-:Y:S01]  /*190a0*/  IMAD R11, R31, R10, R29 ;  /* 0x0000000a1f0b7224 */ /* 0x000fe200078e021d */
[----:B------:R-:W-:Y:S01]  /*190b0*/  IADD3.X R10, R25, R23, R24, P1, P3 ;  /* 0x00000017190a7210 */ /* 0x000fe20000fe6418 */
[----:B------:R-:W-:Y:S01]  /*190c0*/  IMAD.IADD R15, R9, 0x1, R15 ;  /* 0x00000001090f7824 */ /* 0x000fe200078e020f */
[----:B------:R-:W-:Y:S01]  /*190d0*/  IADD3 R8, P0, P1, R21, R14, R8 ;  /* 0x0000000e15087210 */ /* 0x000fe2000791e008 */
[----:B--2---:R-:W-:Y:S01]  /*190e0*/  IMAD R7, R7, R11, RZ ;  /* 0x0000000b07077224 */ /* 0x004fe200078e02ff */
[----:B------:R-:W-:Y:S02]  /*190f0*/  SHF.R.S32.HI R21, RZ, 0x1f, R21 ;  /* 0x0000001fff157819 */ /* 0x000fe40000011415 */
[----:B------:R-:W-:Y:S02]  /*19100*/  SHF.R.S32.HI R13, RZ, 0x1f, R11 ;  /* 0x0000001fff0d7819 */ /* 0x000fe4000001140b */
[----:B------:R-:W-:-:S03]  /*19110*/  IADD3.X R9, R21, R10, R15, P0, P1 ;  /* 0x0000000a15097210 */ /* 0x000fc600007e240f */
[C---:B------:R-:W-:Y:S02]  /*19120*/  IMAD R13, R6.reuse, R13, R7 ;  /* 0x0000000d060d7224 */ /* 0x040fe400078e0207 */
[----:B------:R-:W-:-:S04]  /*19130*/  IMAD.WIDE.U32 R6, R6, R11, R8 ;  /* 0x0000000b06067225 */ /* 0x000fc800078e0008 */
[----:B------:R-:W-:Y:S01]  /*19140*/  IMAD.IADD R7, R7, 0x1, R13 ;  /* 0x0000000107077824 */ /* 0x000fe200078e020d */
[----:B0-----:R-:W-:-:S04]  /*19150*/  LEA R4, P0, R6, R4, 0x2 ;  /* 0x0000000406047211 */ /* 0x001fc800078010ff */
[----:B-1----:R-:W-:Y:S01]  /*19160*/  LEA.HI.X R5, R6, R5, R7, 0x2, P0 ;  /* 0x0000000506057211 */ /* 0x002fe200000f1407 */
[----:B------:R-:W-:-:S05]  /*19170*/  IMAD.MOV.U32 R7, RZ, RZ, -0x800000 ;  /* 0xff800000ff077424 */ /* 0x000fca00078e00ff */
[----:B------:R0:W-:Y:S03]  /*19180*/  STG.E desc[UR42][R4.64], R7 ;  /* 0x0000000704007986 */ /* 0x0001e6000c10192a */
.L_x_2873:
[----:B------:R-:W-:Y:S05]  /*19190*/  BSYNC B1 ;  /* 0x0000000000017941 */ /* 0x000fea0003800000 */
.L_x_2872:
[----:B------:R-:W-:Y:S05]  /*191a0*/  @P2 BRA `(.L_x_2868) ;  /* 0x0000000800802947 */ /* 0x000fea0003800000 */
[----:B0-----:R-:W0:Y:S01]  /*191b0*/  S2R R5, SR_TID.X ;  /* 0x0000000000057919 */ /* 0x001e220000002100 */
[----:B------:R-:W1:Y:S01]  /*191c0*/  LDC R9, c[0x0][0xbe8] ;  /* 0x0002fa00ff097b82 */ /* 0x000e620000000800 */
[----:B------:R-:W-:Y:S01]  /*191d0*/  ULDC.64 UR4, c[0x0][0xaa0] ;  /* 0x0002a80000047ab9 */ /* 0x000fe20000000a00 */
[C---:B------:R-:W-:Y:S01]  /*191e0*/  VIADD R29, R193.reuse, 0x140 ;  /* 0x00000140c11d7836 */ /* 0x040fe20000000000 */
[----:B------:R-:W-:Y:S01]  /*191f0*/  BSSY B1, `(.L_x_2874) ;  /* 0x0000077000017945 */ /* 0x000fe20003800000 */
[----:B------:R-:W-:Y:S01]  /*19200*/  IMAD R4, R24, UR4, RZ ;  /* 0x0000000418047c24 */ /* 0x000fe2000f8e02ff */
[----:B------:R-:W-:Y:S01]  /*19210*/  SHF.R.S32.HI R30, RZ, 0x1f, R209 ;  /* 0x0000001fff1e7819 */ /* 0x000fe200000114d1 */
[----:B------:R-:W-:Y:S01]  /*19220*/  VIADD R31, R193, 0x1c0 ;  /* 0x000001c0c11f7836 */ /* 0x000fe20000000000 */
[----:B------:R-:W-:Y:S01]  /*19230*/  SHF.R.S32.HI R28, RZ, 0x1f, R29 ;  /* 0x0000001fff1c7819 */ /* 0x000fe2000001141d */
[----:B------:R-:W-:Y:S01]  /*19240*/  IMAD R7, R3, UR5, R4 ;  /* 0x0000000503077c24 */ /* 0x000fe2000f8e0204 */
[----:B------:R-:W4:Y:S01]  /*19250*/  LDC R22, c[0x0][0xac8] ;  /* 0x0002b200ff167b82 */ /* 0x000f220000000800 */
[----:B------:R-:W-:-:S02]  /*19260*/  SHF.R.S32.HI R32, RZ, 0x1f, R210 ;  /* 0x0000001fff207819 */ /* 0x000fc400000114d2 */
[----:B------:R-:W-:Y:S02]  /*19270*/  SHF.R.S32.HI R33, RZ, 0x1f, R211 ;  /* 0x0000001fff217819 */ /* 0x000fe400000114d3 */
[----:B------:R-:W-:Y:S02]  /*19280*/  SHF.R.S32.HI R34, RZ, 0x1f, R212 ;  /* 0x0000001fff227819 */ /* 0x000fe400000114d4 */
[----:B-1----:R-:W-:Y:S01]  /*19290*/  ISETP.NE.AND P0, PT, R9, 0x1, PT ;  /* 0x000000010900780c */ /* 0x002fe20003f05270 */
[----:B------:R-:W-:Y:S02]  /*192a0*/  IMAD R25, R0, R9, RZ ;  /* 0x0000000900197224 */ /* 0x000fe400078e02ff */
[----:B0-----:R-:W-:Y:S02]  /*192b0*/  VIADD R6, R5, 0xffffff80 ;  /* 0xffffff8005067836 */ /* 0x001fe40000000000 */
[----:B------:R-:W-:Y:S01]  /*192c0*/  IMAD.WIDE.U32 R4, R3, UR4, RZ ;  /* 0x0000000403047c25 */ /* 0x000fe2000f8e00ff */
[----:B------:R-:W-:Y:S01]  /*192d0*/  ULDC.64 UR4, c[0x0][0xae8] ;  /* 0x0002ba0000047ab9 */ /* 0x000fe20000000a00 */
[----:B----4-:R-:W-:-:S02]  /*192e0*/  ISETP.GE.AND P1, PT, R193, R22, PT ;  /* 0x00000016c100720c */ /* 0x010fc40003f26270 */
[----:B------:R-:W-:-:S04]  /*192f0*/  SHF.R.S32.HI R3, RZ, 0x1f, R6 ;  /* 0x0000001fff037819 */ /* 0x000fc80000011406 */
[----:B------:R-:W0:Y:S01]  /*19300*/  @P0 LDC R11, c[0x0][0xbec] ;  /* 0x0002fb00ff0b0b82 */ /* 0x000e220000000800 */
[----:B------:R-:W-:Y:S01]  /*19310*/  IMAD.IADD R5, R5, 0x1, R7 ;  /* 0x0000000105057824 */ /* 0x000fe200078e0207 */
[----:B------:R-:W-:Y:S02]  /*19320*/  SEL R10, RZ, 0x1, P1 ;  /* 0x00000001ff0a7807 */ /* 0x000fe40000800000 */
[----:B------:R-:W-:Y:S01]  /*19330*/  LEA.HI R3, R3, R6, RZ, 0x3 ;  /* 0x0000000603037211 */ /* 0x000fe200078f18ff */
[----:B------:R-:W-:-:S03]  /*19340*/  IMAD.WIDE.U32 R4, R204, UR4, R4 ;  /* 0x00000004cc047c25 */ /* 0x000fc6000f8e0004 */
[----:B------:R-:W1:Y:S01]  /*19350*/  @P0 LDC R13, c[0x0][0xbf0] ;  /* 0x0002fc00ff0d0b82 */ /* 0x000e620000000800 */
[----:B------:R-:W-:Y:S01]  /*19360*/  LOP3.LUT R7, R3, 0xfffffff8, RZ, 0xc0, !PT ;  /* 0xfffffff803077812 */ /* 0x000fe200078ec0ff */
[----:B------:R-:W-:Y:S01]  /*19370*/  IMAD R5, R204, UR5, R5 ;  /* 0x00000005cc057c24 */ /* 0x000fe2000f8e0205 */
[----:B------:R-:W-:Y:S01]  /*19380*/  SHF.R.S32.HI R15, RZ, 0x3, R3 ;  /* 0x00000003ff0f7819 */ /* 0x000fe20000011403 */
[----:B------:R-:W-:Y:S02]  /*19390*/  ULDC.64 UR4, c[0x0][0xaf0] ;  /* 0x0002bc0000047ab9 */ /* 0x000fe40000000a00 */
[----:B------:R-:W-:Y:S02]  /*193a0*/  IMAD.IADD R6, R6, 0x1, -R7 ;  /* 0x0000000106067824 */ /* 0x000fe400078e0a07 */
[----:B------:R-:W-:Y:S01]  /*193b0*/  IMAD R3, R26, UR4, RZ ;  /* 0x000000041a037c24 */ /* 0x000fe2000f8e02ff */
[----:B------:R-:W-:Y:S01]  /*193c0*/  SHF.R.S32.HI R26, RZ, 0x1f, R31 ;  /* 0x0000001fff1a7819 */ /* 0x000fe2000001141f */
[----:B------:R-:W-:-:S02]  /*193d0*/  IMAD R7, R6, 0x20, R15 ;  /* 0x0000002006077824 */ /* 0x000fc400078e020f */
[----:B------:R-:W-:-:S04]  /*193e0*/  IMAD.WIDE.U32 R4, R27, UR4, R4 ;  /* 0x000000041b047c25 */ /* 0x000fc8000f8e0004 */
[----:B------:R-:W-:Y:S02]  /*193f0*/  IMAD.IADD R8, R192, 0x1, R7 ;  /* 0x00000001c0087824 */ /* 0x000fe400078e0207 */
[----:B------:R-:W-:Y:S01]  /*19400*/  IMAD R7, R27, UR5, R3 ;  /* 0x000000051b077c24 */ /* 0x000fe2000f8e0203 */
[----:B------:R-:W-:Y:S01]  /*19410*/  ULDC.64 UR4, c[0x0][0xae0] ;  /* 0x0002b80000047ab9 */ /* 0x000fe20000000a00 */
[----:B0-----:R-:W-:-:S04]  /*19420*/  @P0 IMAD.HI.U32 R6, R8, R11, RZ ;  /* 0x0000000b08060227 */ /* 0x001fc800078e00ff */
[----:B------:R-:W-:Y:S01]  /*19430*/  IMAD.MOV.U32 R3, RZ, RZ, R8 ;  /* 0x000000ffff037224 */ /* 0x000fe200078e0008 */
[----:B-1----:R-:W-:Y:S01]  /*19440*/  @P0 SHF.R.U32.HI R3, RZ, R13, R6 ;  /* 0x0000000dff030219 */ /* 0x002fe20000011606 */
[----:B------:R-:W-:Y:S01]  /*19450*/  IMAD.IADD R5, R5, 0x1, R7 ;  /* 0x0000000105057824 */ /* 0x000fe200078e0207 */
[-C--:B------:R-:W-:Y:S01]  /*19460*/  ISETP.GE.AND P0, PT, R212, R22.reuse, PT ;  /* 0x00000016d400720c */ /* 0x080fe20003f06270 */
[----:B------:R-:W-:Y:S01]  /*19470*/  IMAD.IADD R192, R15, 0x1, R192 ;  /* 0x000000010fc07824 */ /* 0x000fe200078e02c0 */
[----:B------:R-:W-:Y:S01]  /*19480*/  SHF.R.S32.HI R6, RZ, 0x1f, R3 ;  /* 0x0000001fff067819 */ /* 0x000fe20000011403 */
[----:B------:R-:W-:Y:S01]  /*19490*/  IMAD.WIDE.U32 R4, R3, UR4, R4 ;  /* 0x0000000403047c25 */ /* 0x000fe2000f8e0004 */
[----:B------:R-:W-:Y:S02]  /*194a0*/  SEL R7, RZ, 0xffffffff, P0 ;  /* 0xffffffffff077807 */ /* 0x000fe40000000000 */
[----:B------:R-:W-:Y:S01]  /*194b0*/  ISETP.GE.AND P0, PT, R211, R22, PT ;  /* 0x00000016d300720c */ /* 0x000fe20003f06270 */
[----:B------:R-:W-:-:S02]  /*194c0*/  IMAD R6, R6, UR4, RZ ;  /* 0x0000000406067c24 */ /* 0x000fc4000f8e02ff */
[----:B------:R-:W-:Y:S02]  /*194d0*/  IMAD.SHL.U32 R11, R7, 0x2, RZ ;  /* 0x00000002070b7824 */ /* 0x000fe400078e00ff */
[----:B------:R-:W-:Y:S01]  /*194e0*/  IMAD R7, R3, UR5, R6 ;  /* 0x0000000503077c24 */ /* 0x000fe2000f8e0206 */
[----:B------:R-:W-:Y:S01]  /*194f0*/  SEL R6, RZ, 0xffffffff, P0 ;  /* 0xffffffffff067807 */ /* 0x000fe20000000000 */
[----:B------:R-:W-:Y:S01]  /*19500*/  IMAD.MOV R3, RZ, RZ, -R3 ;  /* 0x000000ffff037224 */ /* 0x000fe200078e0a03 */
[----:B------:R-:W-:Y:S01]  /*19510*/  ISETP.GE.AND P0, PT, R210, R22, PT ;  /* 0x00000016d200720c */ /* 0x000fe20003f06270 */
[----:B------:R-:W-:Y:S01]  /*19520*/  IMAD.IADD R5, R5, 0x1, R7 ;  /* 0x0000000105057824 */ /* 0x000fe200078e0207 */
[----:B------:R-:W-:Y:S01]  /*19530*/  LOP3.LUT R10, R11, 0x2, R10, 0xe2, !PT ;  /* 0x000000020b0a7812 */ /* 0x000fe200078ee20a */
[----:B------:R-:W-:Y:S01]  /*19540*/  IMAD R3, R9, R3, R8 ;  /* 0x0000000309037224 */ /* 0x000fe200078e0208 */
[----:B------:R-:W-:Y:S01]  /*19550*/  ULDC.64 UR4, c[0x0][0xad8] ;  /* 0x0002b60000047ab9 */ /* 0x000fe20000000a00 */
[----:B------:R-:W-:Y:S01]  /*19560*/  IMAD.SHL.U32 R7, R6, 0x4, RZ ;  /* 0x0000000406077824 */ /* 0x000fe200078e00ff */
[----:B------:R-:W-:Y:S01]  /*19570*/  SEL R6, RZ, 0xffffffff, P0 ;  /* 0xffffffffff067807 */ /* 0x000fe20000000000 */
[----:B------:R-:W-:Y:S01]  /*19580*/  IMAD.WIDE.U32 R4, R3, UR4, R4 ;  /* 0x0000000403047c25 */ /* 0x000fe2000f8e0004 */
[----:B------:R-:W-:-:S02]  /*19590*/  SHF.R.S32.HI R0, RZ, 0x1f, R3 ;  /* 0x0000001fff007819 */ /* 0x000fc40000011403 */
[----:B------:R-:W-:Y:S01]  /*195a0*/  LOP3.LUT R10, R7, 0x4, R10, 0xe2, !PT ;  /* 0x00000004070a7812 */ /* 0x000fe200078ee20a */
[----:B------:R-:W-:Y:S01]  /*195b0*/  IMAD.SHL.U32 R7, R6, 0x8, RZ ;  /* 0x0000000806077824 */ /* 0x000fe200078e00ff */
[-C--:B------:R-:W-:Y:S01]  /*195c0*/  ISETP.GE.AND P0, PT, R209, R22.reuse, PT ;  /* 0x00000016d100720c */ /* 0x080fe20003f06270 */
[----:B------:R-:W-:Y:S02]  /*195d0*/  IMAD R0, R0, UR4, RZ ;  /* 0x0000000400007c24 */ /* 0x000fe4000f8e02ff */
[----:B------:R-:W-:Y:S01]  /*195e0*/  VIADD R27, R193, 0x180 ;  /* 0x00000180c11b7836 */ /* 0x000fe20000000000 */
[----:B------:R-:W-:Y:S02]  /*195f0*/  SEL R6, RZ, 0xffffffff, P0 ;  /* 0xffffffffff067807 */ /* 0x000fe40000000000 */
[----:B------:R-:W-:Y:S01]  /*19600*/  LOP3.LUT R10, R7, 0x8, R10, 0xe2, !PT ;  /* 0x00000008070a7812 */ /* 0x000fe200078ee20a */
[----:B------:R-:W-:Y:S01]  /*19610*/  IMAD R7, R3, UR5, R0 ;  /* 0x0000000503077c24 */ /* 0x000fe2000f8e0200 */
[-C--:B------:R-:W-:Y:S01]  /*19620*/  ISETP.GE.AND P0, PT, R29, R22.reuse, PT ;  /* 0x000000161d00720c */ /* 0x080fe20003f06270 */
[----:B------:R-:W-:Y:S01]  /*19630*/  ULDC.64 UR4, c[0x0][0xa80] ;  /* 0x0002a00000047ab9 */ /* 0x000fe20000000a00 */
[----:B------:R-:W-:Y:S01]  /*19640*/  IMAD.SHL.U32 R9, R6, 0x10, RZ ;  /* 0x0000001006097824 */ /* 0x000fe200078e00ff */
[----:B------:R-:W-:Y:S01]  /*19650*/  ISETP.GE.AND P1, PT, R27, R22, PT ;  /* 0x000000161b00720c */ /* 0x000fe20003f26270 */
[----:B------:R-:W-:Y:S01]  /*19660*/  IMAD.IADD R3, R5, 0x1, R7 ;  /* 0x0000000105037824 */ /* 0x000fe200078e0207 */
[----:B------:R-:W-:-:S02]  /*19670*/  SEL R0, RZ, 0xffffffff, P0 ;  /* 0xffffffffff007807 */ /* 0x000fc40000000000 */
[----:B------:R-:W-:Y:S02]  /*19680*/  LEA R20, P0, R4, UR4, 0x1 ;  /* 0x0000000404147c11 */ /* 0x000fe4000f8008ff */
[----:B------:R-:W-:Y:S01]  /*19690*/  LOP3.LUT R10, R9, 0x10, R10, 0xe2, !PT ;  /* 0x00000010090a7812 */ /* 0x000fe200078ee20a */
[----:B------:R-:W-:Y:S01]  /*196a0*/  IMAD.SHL.U32 R9, R0, 0x20, RZ ;  /* 0x0000002000097824 */ /* 0x000fe200078e00ff */
[----:B------:R-:W-:Y:S02]  /*196b0*/  LEA.HI.X R3, R4, UR5, R3, 0x1, P0 ;  /* 0x0000000504037c11 */ /* 0x000fe400080f0c03 */
[----:B------:R-:W-:Y:S01]  /*196c0*/  ISETP.GE.AND P0, PT, R192, R25, PT ;  /* 0x00000019c000720c */ /* 0x000fe20003f06270 */
[----:B------:R0:W1:Y:S01]  /*196d0*/  SHFL.IDX PT, R4, R20, RZ, 0x181f ;  /* 0x00181fff14047589 */ /* 0x00006200000e0000 */
[----:B------:R-:W-:Y:S02]  /*196e0*/  SEL R5, RZ, 0x40, P1 ;  /* 0x00000040ff057807 */ /* 0x000fe40000800000 */
[----:B------:R-:W-:-:S02]  /*196f0*/  LOP3.LUT R10, R9, 0x20, R10, 0xe2, !PT ;  /* 0x00000020090a7812 */ /* 0x000fc400078ee20a */
[----:B------:R-:W-:Y:S02]  /*19700*/  ISETP.GE.AND P1, PT, R31, R22, PT ;  /* 0x000000161f00720c */ /* 0x000fe40003f26270 */
[----:B------:R-:W-:Y:S02]  /*19710*/  LOP3.LUT R21, R10, R5, RZ, 0xfc, !PT ;  /* 0x000000050a157212 */ /* 0x000fe400078efcff */
[----:B------:R-:W-:Y:S01]  /*19720*/  SEL R0, RZ, 0x80, P1 ;  /* 0x00000080ff007807 */ /* 0x000fe20000800000 */
[----:B------:R0:W4:Y:S01]  /*19730*/  SHFL.IDX PT, R5, R3, RZ, 0x181f ;  /* 0x00181fff03057589 */ /* 0x00012200000e0000 */
[----:B------:R-:W-:Y:S02]  /*19740*/  SHF.R.S32.HI R24, RZ, 0x1f, R27 ;  /* 0x0000001fff187819 */ /* 0x000fe4000001141b */
[----:B------:R-:W-:Y:S01]  /*19750*/  LOP3.LUT R23, R21, R0, RZ, 0xfc, !PT ;  /* 0x0000000015177212 */ /* 0x000fe200078efcff */
[----:B------:R-:W-:Y:S06]  /*19760*/  @P0 BRA `(.L_x_2875) ;  /* 0x00000000007c0947 */ /* 0x000fec0003800000 */
[-C--:B------:R-:W-:Y:S02]  /*19770*/  ISETP.GE.AND P2, PT, R212, R22.reuse, PT ;  /* 0x00000016d400720c */ /* 0x080fe40003f46270 */
[-C--:B------:R-:W-:Y:S02]  /*19780*/  ISETP.GE.AND P1, PT, R193, R22.reuse, PT ;  /* 0x00000016c100720c */ /* 0x080fe40003f26270 */
[-C--:B------:R-:W-:Y:S02]  /*19790*/  ISETP.GE.AND P5, PT, R211, R22.reuse, PT ;  /* 0x00000016d300720c */ /* 0x080fe40003fa6270 */
[----:B------:R-:W-:-:S07]  /*197a0*/  ISETP.GE.AND P3, PT, R210, R22, PT ;  /* 0x00000016d200720c */ /* 0x000fce0003f66270 */
[CC--:B-1----:R-:W-:Y:S02]  /*197b0*/  @!P2 LEA R8, P0, R212.reuse, R4.reuse, 0x1 ;  /* 0x00000004d408a211 */ /* 0x0c2fe400078008ff */
        /* <DEDUP_REMOVED lines=13> */
[----:B-1----:R-:W-:-:S02]  /*19890*/  @!P1 LEA R8, P6, R29, R4, 0x1 ;  /* 0x000000041d089211 */ /* 0x002fc400078c08ff */
        /* <DEDUP_REMOVED lines=12> */
.L_x_2875:
[----:B------:R-:W-:Y:S05]  /*19960*/  BSYNC B1 ;  /* 0x0000000000017941 */ /* 0x000fea0003800000 */
.L_x_2874:
[----:B------:R-:W-:Y:S01]  /*19970*/  VIADD R0, R192, 0x20 ;  /* 0x00000020c0007836 */ /* 0x000fe20000000000 */
[----:B----4-:R4:W0:Y:S04]  /*19980*/  SHFL.IDX PT, R5, R3, 0x1, 0x181f ;  /* 0x00381f0003057f89 */ /* 0x01082800000e0000 */
[----:B------:R-:W-:Y:S01]  /*19990*/  ISETP.GE.AND P0, PT, R0, R25, PT ;  /* 0x000000190000720c */ /* 0x000fe20003f06270 */
[----:B-1----:R4:W1:-:S12]  /*199a0*/  SHFL.IDX PT, R4, R20, 0x1, 0x181f ;  /* 0x00381f0014047f89 */ /* 0x00285800000e0000 */
[----:B----4-:R-:W-:Y:S05]  /*199b0*/  @P0 BRA `(.L_x_2868) ;  /* 0x00000000007c0947 */ /* 0x010fea0003800000 */
[-C--:B------:R-:W-:Y:S02]  /*199c0*/  ISETP.GE.AND P5, PT, R212, R22.reuse, PT ;  /* 0x00000016d400720c */ /* 0x080fe40003fa6270 */
[-C--:B------:R-:W-:Y:S02]  /*199d0*/  ISETP.GE.AND P6, PT, R193, R22.reuse, PT ;  /* 0x00000016c100720c */ /* 0x080fe40003fc6270 */
[-C--:B------:R-:W-:Y:S02]  /*199e0*/  ISETP.GE.AND P4, PT, R211, R22.reuse, PT ;  /* 0x00000016d300720c */ /* 0x080fe40003f86270 */
[-C--:B------:R-:W-:Y:S02]  /*199f0*/  ISETP.GE.AND P3, PT, R210, R22.reuse, PT ;  /* 0x00000016d200720c */ /* 0x080fe40003f66270 */
[-C--:B------:R-:W-:Y:S02]  /*19a00*/  ISETP.GE.AND P2, PT, R209, R22.reuse, PT ;  /* 0x00000016d100720c */ /* 0x080fe40003f46270 */
[----:B------:R-:W-:-:S03]  /*19a10*/  ISETP.GE.AND P1, PT, R29, R22, PT ;  /* 0x000000161d00720c */ /* 0x000fc60003f26270 */
[CC--:B-1----:R-:W-:Y:S02]  /*19a20*/  @!P5 LEA R8, P0, R212.reuse, R4.reuse, 0x1 ;  /* 0x00000004d408d211 */ /* 0x0c2fe400078008ff */
[----:B0-----:R-:W-:Y:S02]  /*19a30*/  @!P6 IMAD.WIDE R6, R193, 0x2, R4 ;  /* 0x00000002c106e825 */ /* 0x001fe400078e0204 */
[----:B------:R-:W-:Y:S02]  /*19a40*/  @!P5 LEA.HI.X R9, R212, R5, R34, 0x1, P0 ;  /* 0x00000005d409d211 */ /* 0x000fe400000f0c22 */
[----:B------:R-:W-:Y:S01]  /*19a50*/  LOP3.LUT P0, RZ, R21, 0x40, RZ, 0xc0, !PT ;  /* 0x0000004015ff7812 */ /* 0x000fe2000780c0ff */
[----:B------:R0:W-:Y:S01]  /*19a60*/  @!P6 ST.E.128 desc[UR42][R6.64], RZ ;  /* 0x000000ff0600e985 */ /* 0x0001e2000c101d2a */
[----:B------:R-:W-:-:S03]  /*19a70*/  @!P4 LEA R10, P6, R211, R4, 0x1 ;  /* 0x00000004d30ac211 */ /* 0x000fc600078c08ff */
[----:B------:R4:W-:Y:S01]  /*19a80*/  @!P5 ST.E.128 desc[UR42][R8.64], RZ ;  /* 0x000000ff0800d985 */ /* 0x0009e2000c101d2a */
[CC--:B------:R-:W-:Y:S02]  /*19a90*/  @!P3 LEA R12, P5, R210.reuse, R4.reuse, 0x1 ;  /* 0x00000004d20cb211 */ /* 0x0c0fe400078a08ff */
[-C--:B------:R-:W-:Y:S02]  /*19aa0*/  @!P4 LEA.HI.X R11, R211, R5.reuse, R33, 0x1, P6 ;  /* 0x00000005d30bc211 */ /* 0x080fe400030f0c21 */
[-C--:B------:R-:W-:Y:S02]  /*19ab0*/  @!P2 LEA R14, P6, R209, R4.reuse, 0x1 ;  /* 0x00000004d10ea211 */ /* 0x080fe400078c08ff */
[-C--:B------:R-:W-:Y:S01]  /*19ac0*/  @!P3 LEA.HI.X R13, R210, R5.reuse, R32, 0x1, P5 ;  /* 0x00000005d20db211 */ /* 0x080fe200028f0c20 */
[----:B------:R4:W-:Y:S01]  /*19ad0*/  @!P4 ST.E.128 desc[UR42][R10.64], RZ ;  /* 0x000000ff0a00c985 */ /* 0x0009e2000c101d2a */
[----:B------:R-:W-:Y:S02]  /*19ae0*/  LOP3.LUT P5, RZ, R23, 0x80, RZ, 0xc0, !PT ;  /* 0x0000008017ff7812 */ /* 0x000fe400078ac0ff */
[----:B------:R-:W-:Y:S01]  /*19af0*/  @!P2 LEA.HI.X R15, R209, R5, R30, 0x1, P6 ;  /* 0x00000005d10fa211 */ /* 0x000fe200030f0c1e */
[----:B------:R4:W-:Y:S01]  /*19b00*/  @!P3 ST.E.128 desc[UR42][R12.64], RZ ;  /* 0x000000ff0c00b985 */ /* 0x0009e2000c101d2a */
[----:B------:R-:W-:-:S03]  /*19b10*/  @!P1 LEA R20, P6, R29, R4, 0x1 ;  /* 0x000000041d149211 */ /* 0x000fc600078c08ff */
[----:B------:R4:W-:Y:S01]  /*19b20*/  @!P2 ST.E.128 desc[UR42][R14.64], RZ ;  /* 0x000000ff0e00a985 */ /* 0x0009e2000c101d2a */
[----:B------:R-:W-:Y:S02]  /*19b30*/  @!P1 LEA.HI.X R21, R29, R5, R28, 0x1, P6 ;  /* 0x000000051d159211 */ /* 0x000fe400030f0c1c */
[----:B0-----:R-:W-:-:S03]  /*19b40*/  @P0 LEA R6, P6, R27, R4, 0x1 ;  /* 0x000000041b060211 */ /* 0x001fc600078c08ff */
[----:B------:R4:W-:Y:S01]  /*19b50*/  @!P1 ST.E.128 desc[UR42][R20.64], RZ ;  /* 0x000000ff14009985 */ /* 0x0009e2000c101d2a */
[----:B------:R-:W-:Y:S02]  /*19b60*/  @P0 LEA.HI.X R7, R27, R5, R24, 0x1, P6 ;  /* 0x000000051b070211 */ /* 0x000fe400030f0c18 */
[----:B------:R-:W-:-:S03]  /*19b70*/  @P5 LEA R4, P6, R31, R4, 0x1 ;  /* 0x000000041f045211 */ /* 0x000fc600078c08ff */
[----:B------:R4:W-:Y:S01]  /*19b80*/  @P0 ST.E.128 desc[UR42][R6.64], RZ ;  /* 0x000000ff06000985 */ /* 0x0009e2000c101d2a */
[----:B------:R-:W-:-:S05]  /*19b90*/  @P5 LEA.HI.X R5, R31, R5, R26, 0x1, P6 ;  /* 0x000000051f055211 */ /* 0x000fca00030f0c1a */
[----:B------:R4:W-:Y:S04]  /*19ba0*/  @P5 ST.E.128 desc[UR42][R4.64], RZ ;  /* 0x000000ff04005985 */ /* 0x0009e8000c101d2a */
.L_x_2868:
[----:B------:R-:W-:Y:S05]  /*19bb0*/  BSYNC B0 ;  /* 0x0000000000007941 */ /* 0x000fea0003800000 */
.L_x_2861:
[----:B------:R-:W-:Y:S02]  /*19bc0*/  ULDC UR4, c[0x0][0xc3c] ;  /* 0x00030f0000047ab9 */ /* 0x000fe40000000800 */
[----:B---3--:R-:W-:-:S13]  /*19bd0*/  ISETP.GE.AND P0, PT, R79, UR4, PT ;  /* 0x000000044f007c0c */ /* 0x008fda000bf06270 */
[----:B------:R-:W-:Y:S05]  /*19be0*/  @!P0 BRA `(.L_x_2876) ;  /* 0xfffffe7800688947 */ /* 0x000fea000383ffff */
[----:B------:R-:W-:Y:S05]  /*19bf0*/  BRA `(.L_x_2658) ;  /* 0x000000a000447947 */ /* 0x000fea0003800000 */
.L_x_2656:
        /* <DEDUP_REMOVED lines=20> */
.L_x_2877:
        /* <DEDUP_REMOVED lines=43> */
.L_x_2881:
        /* <DEDUP_REMOVED lines=39> */
.L_x_2879:
        /* <DEDUP_REMOVED lines=12> */
.L_x_2882:
        /* <DEDUP_REMOVED lines=63> */
.L_x_2883:
        /* <DEDUP_REMOVED lines=61> */
.L_x_2884:
[----:B01----:R-:W-:-:S05]  /*1aae0*/  LOP3.LUT R3, RZ, R2, RZ, 0x33, !PT ;  /* 0x00000002ff037212 */ /* 0x003fca00078e33ff */
[----:B------:R-:W-:-:S05]  /*1aaf0*/  IMAD.IADD R2, R4, 0x1, R3 ;  /* 0x0000000104027824 */ /* 0x000fca00078e0203 */
[----:B------:R1:W-:Y:S01]  /*1ab00*/  STL [R1+0x4], R2 ;  /* 0x0000040201007387 */ /* 0x0003e20000100800 */
[----:B------:R-:W-:Y:S05]  /*1ab10*/  BRA `(.L_x_2885) ;  /* 0x0000000000107947 */ /* 0x000fea0003800000 */
.L_x_2880:
[----:B------:R-:W-:Y:S01]  /*1ab20*/  IMAD.U32 R2, RZ, RZ, UR6 ;  /* 0x00000006ff027e24 */ /* 0x000fe2000f8e00ff */
[----:B------:R0:W-:Y:S04]  /*1ab30*/  STL [R1+0x4], RZ ;  /* 0x000004ff01007387 */ /* 0x0001e80000100800 */
[----:B------:R0:W-:Y:S04]  /*1ab40*/  STL [R1+0x8], RZ ;  /* 0x000008ff01007387 */ /* 0x0001e80000100800 */
[----:B------:R0:W-:Y:S02]  /*1ab50*/  STL [R1], R2 ;  /* 0x0000000201007387 */ /* 0x0001e40000100800 */
.L_x_2885:
        /* <DEDUP_REMOVED lines=10> */
.L_x_2878:
        /* <DEDUP_REMOVED lines=8> */
[----:B------:R-:W4:Y:S01]  /*1ac80*/  S2UR UR5, SR_CgaCtaId ;  /* 0x00000000000579c3 */ /* 0x000f220000008800 */
        /* <DEDUP_REMOVED lines=15> */
[----:B----4-:R-:W-:-:S06]  /*1ad80*/  ULEA UR4, UR5, UR4, 0x18 ;  /* 0x0000000405047291 */ /* 0x010fcc000f8ec03f */
[----:B------:R-:W-:-:S04]  /*1ad90*/  IMAD.U32 R18, RZ, RZ, UR4 ;  /* 0x00000004ff127e24 */ /* 0x000fc8000f8e00ff */
[----:B------:R-:W-:-:S05]  /*1ada0*/  IMAD R2, R3, 0x2, R18 ;  /* 0x0000000203027824 */ /* 0x000fca00078e0212 */
[----:B------:R0:W-:Y:S04]  /*1adb0*/  STL [R1+0x60], R2 ;  /* 0x0000600201007387 */ /* 0x0001e80000100800 */
[----:B------:R0:W-:Y:S04]  /*1adc0*/  STL [R1+0x54], RZ ;  /* 0x000054ff01007387 */ /* 0x0001e80000100800 */
[----:B------:R0:W-:Y:S04]  /*1add0*/  STL [R1+0x18], R0 ;  /* 0x0000180001007387 */ /* 0x0001e80000100800 */
[----:B------:R0:W-:Y:S04]  /*1ade0*/  STL [R1+0x10], RZ ;  /* 0x000010ff01007387 */ /* 0x0001e80000100800 */
[----:B------:R0:W-:Y:S02]  /*1adf0*/  STL [R1+0x14], R0 ;  /* 0x0000140001007387 */ /* 0x0001e40000100800 */
.L_x_3070:
[----:B------:R-:W2:Y:S01]  /*1ae00*/  LDL R14, [R1+0xc] ;  /* 0x00000c00010e7983 */ /* 0x000ea20000100800 */
[----:B------:R-:W-:Y:S05]  /*1ae10*/  YIELD ;  /* 0x0000000000007946 */ /* 0x000fea0003800000 */
[----:B------:R-:W-:Y:S01]  /*1ae20*/  ULDC.64 UR4, c[0x0][0xa28] ;  /* 0x00028a0000047ab9 */ /* 0x000fe20000000a00 */
[----:B01----:R-:W-:Y:S02]  /*1ae30*/  CS2R R6, SRZ ;  /* 0x0000000000067805 */ /* 0x003fe4000001ff00 */
[----:B------:R-:W-:Y:S01]  /*1ae40*/  ISETP.NE.U32.AND P0, PT, RZ, UR4, PT ;  /* 0x00000004ff007c0c */ /* 0x000fe2000bf05070 */
[----:B------:R-:W1:Y:S01]  /*1ae50*/  LDC.64 R12, c[0x0][0xa00] ;  /* 0x00028000ff0c7b82 */ /* 0x000e620000000a00 */
[----:B------:R-:W-:Y:S01]  /*1ae60*/  ULDC.64 UR6, c[0x0][0xa08] ;  /* 0x0002820000067ab9 */ /* 0x000fe20000000a00 */
[----:B------:R-:W-:Y:S01]  /*1ae70*/  ULDC.64 UR8, c[0x0][0xa10] ;  /* 0x0002840000087ab9 */ /* 0x000fe20000000a00 */
[----:B------:R-:W-:Y:S01]  /*1ae80*/  ISETP.NE.AND.EX P0, PT, RZ, UR5, PT, P0 ;  /* 0x00000005ff007c0c */ /* 0x000fe2000bf05300 */
[----:B------:R-:W-:-:S04]  /*1ae90*/  ULDC.64 UR4, c[0x0][0xa18] ;  /* 0x0002860000047ab9 */ /* 0x000fc80000000a00 */
[----:B------:R-:W4:Y:S08]  /*1aea0*/  LDC.64 R4, c[0x0][0xa08] ;  /* 0x00028200ff047b82 */ /* 0x000f300000000a00 */
[----:B0-----:R-:W2:Y:S02]  /*1aeb0*/  @P0 LDC.64 R2, c[0x0][0xa28] ;  /* 0x00028a00ff020b82 */ /* 0x001ea40000000a00 */
[----:B--2---:R-:W-:-:S05]  /*1aec0*/  @P0 IMAD.WIDE R2, R14, 0x4, R2 ;  /* 0x000000040e020825 */ /* 0x004fca00078e0202 */
[----:B------:R0:W5:Y:S01]  /*1aed0*/  @P0 LDG.E R6, desc[UR42][R2.64] ;  /* 0x0000002a02060981 */ /* 0x000162000c1e1900 */
[----:B------:R-:W-:Y:S01]  /*1aee0*/  ISETP.NE.U32.AND P0, PT, RZ, UR4, PT ;  /* 0x00000004ff007c0c */ /* 0x000fe2000bf05070 */
[----:B-1----:R-:W-:Y:S01]  /*1aef0*/  IMAD.WIDE R12, R14, 0x4, R12 ;  /* 0x000000040e0c7825 */ /* 0x002fe200078e020c */
[----:B------:R-:W-:Y:S02]  /*1af00*/  ISETP.NE.U32.AND P2, PT, RZ, UR6, PT ;  /* 0x00000006ff007c0c */ /* 0x000fe4000bf45070 */
[----:B------:R-:W-:Y:S01]  /*1af10*/  ISETP.NE.AND.EX P0, PT, RZ, UR5, PT, P0 ;  /* 0x00000005ff007c0c */ /* 0x000fe2000bf05300 */
[----:B------:R-:W-:Y:S01]  /*1af20*/  ULDC.64 UR4, c[0x0][0xa00] ;  /* 0x0002800000047ab9 */ /* 0x000fe20000000a00 */
[----:B------:R-:W-:Y:S01]  /*1af30*/  ISETP.NE.U32.AND P4, PT, RZ, UR8, PT ;  /* 0x00000008ff007c0c */ /* 0x000fe2000bf85070 */
[----:B---3--:R-:W-:Y:S01]  /*1af40*/  IMAD.MOV.U32 R8, RZ, RZ, RZ ;  /* 0x000000ffff087224 */ /* 0x008fe200078e00ff */
[----:B------:R-:W-:Y:S01]  /*1af50*/  ISETP.NE.U32.AND P1, PT, RZ, UR4, PT ;  /* 0x00000004ff007c0c */ /* 0x000fe2000bf25070 */
[----:B0-----:R-:W0:Y:S01]  /*1af60*/  LDC.64 R2, c[0x0][0xa10] ;  /* 0x00028400ff027b82 */ /* 0x001e220000000a00 */
[----:B------:R-:W-:-:S02]  /*1af70*/  IMAD.MOV.U32 R0, RZ, RZ, RZ ;  /* 0x000000ffff007224 */ /* 0x000fc400078e00ff */
[----:B------:R-:W-:Y:S01]  /*1af80*/  ISETP.NE.AND.EX P3, PT, RZ, UR5, PT, P1 ;  /* 0x00000005ff007c0c */ /* 0x000fe2000bf65310 */
[----:B----4-:R-:W-:-:S04]  /*1af90*/  IMAD.WIDE R4, R14, 0x4, R4 ;  /* 0x000000040e047825 */ /* 0x010fc800078e0204 */
[----:B------:R-:W1:Y:S01]  /*1afa0*/  @P0 LDC.64 R10, c[0x0][0xa18] ;  /* 0x00028600ff0a0b82 */ /* 0x000e620000000a00 */
[----:B------:R-:W-:Y:S01]  /*1afb0*/  ULDC UR4, c[0x0][0x288] ;  /* 0x0000a20000047ab9 */ /* 0x000fe20000000800 */
[----:B------:R-:W-:Y:S02]  /*1afc0*/  ISETP.NE.AND.EX P1, PT, RZ, UR7, PT, P2 ;  /* 0x00000007ff007c0c */ /* 0x000fe4000bf25320 */
[----:B------:R-:W-:-:S04]  /*1afd0*/  ISETP.NE.AND.EX P2, PT, RZ, UR9, PT, P4 ;  /* 0x00000009ff007c0c */ /* 0x000fc8000bf45340 */
[----:B------:R-:W2:Y:S07]  /*1afe0*/  @P3 LDG.E R7, desc[UR42][R12.64] ;  /* 0x0000002a0c073981 */ /* 0x000eae000c1e1900 */
[----:B------:R3:W5:Y:S01]  /*1aff0*/  @P1 LDG.E R8, desc[UR42][R4.64] ;  /* 0x0000002a04081981 */ /* 0x000762000c1e1900 */
[----:B0-----:R-:W-:-:S05]  /*1b000*/  IMAD.WIDE R2, R14, 0x4, R2 ;  /* 0x000000040e027825 */ /* 0x001fca00078e0202 */
[----:B------:R3:W5:Y:S01]  /*1b010*/  @P2 LDG.E R0, desc[UR42][R2.64] ;  /* 0x0000002a02002981 */ /* 0x000762000c1e1900 */
[----:B-1----:R-:W-:-:S03]  /*1b020*/  @P0 IMAD.WIDE R10, R14, 0x4, R10 ;  /* 0x000000040e0a0825 */ /* 0x002fc600078e020a */
[----:B--2---:R0:W-:Y:S02]  /*1b030*/  STL [R1+0x40], R7 ;  /* 0x0000400701007387 */ /* 0x0041e40000100800 */
[----:B0-----:R-:W-:Y:S01]  /*1b040*/  IMAD.U32 R7, RZ, RZ, UR4 ;  /* 0x00000004ff077e24 */ /* 0x001fe2000f8e00ff */
[----:B------:R-:W-:-:S05]  /*1b050*/  ULDC.64 UR4, c[0x0][0x418] ;  /* 0x0001060000047ab9 */ /* 0x000fca0000000a00 */
[----:B------:R-:W2:Y:S01]  /*1b060*/  @P0 LDG.E R7, desc[UR42][R10.64] ;  /* 0x0000002a0a070981 */ /* 0x000ea2000c1e1900 */
[----:B------:R-:W-:-:S03]  /*1b070*/  UISETP.NE.U32.AND UP0, UPT, UR4, URZ, UPT ;  /* 0x0000003f0400728c */ /* 0x000fc6000bf05070 */
[----:B------:R-:W-:Y:S01]  /*1b080*/  ULDC UR4, c[0x0][0x424] ;  /* 0x0001090000047ab9 */ /* 0x000fe20000000800 */
[----:B------:R-:W-:-:S03]  /*1b090*/  UISETP.NE.AND.EX UP0, UPT, UR5, URZ, UPT, UP0 ;  /* 0x0000003f0500728c */ /* 0x000fc6000bf05300 */
[----:B------:R-:W-:Y:S01]  /*1b0a0*/  ULDC UR5, c[0x0][0x2f0] ;  /* 0x0000bc0000057ab9 */ /* 0x000fe20000000800 */
[----:B------:R-:W-:Y:S01]  /*1b0b0*/  USEL UR4, UR4, 0x1, UP0 ;  /* 0x0000000104047887 */ /* 0x000fe20008000000 */
[----:B--2---:R0:W-:Y:S04]  /*1b0c0*/  STL [R1+0x38], R7 ;  /* 0x0000380701007387 */ /* 0x0041e80000100800 */
[----:B------:R3:W5:Y:S01]  /*1b0d0*/  LDL R15, [R1+0x38] ;  /* 0x00003800010f7983 */ /* 0x0007620000100800 */
[----:B------:R-:W-:-:S03]  /*1b0e0*/  UIMAD UR4, UR4, UR5, URZ ;  /* 0x00000005040472a4 */ /* 0x000fc6000f8e023f */
[----:B------:R-:W-:Y:S02]  /*1b0f0*/  ULDC UR5, c[0x0][0x348] ;  /* 0x0000d20000057ab9 */ /* 0x000fe40000000800 */
[----:B------:R-:W-:Y:S02]  /*1b100*/  IMAD.U32 R10, RZ, RZ, UR5 ;  /* 0x00000005ff0a7e24 */ /* 0x000fe4000f8e00ff */
[----:B0-----:R-:W-:Y:S01]  /*1b110*/  IMAD.U32 R7, RZ, RZ, UR4 ;  /* 0x00000004ff077e24 */ /* 0x001fe2000f8e00ff */
[----:B---3--:R-:W-:Y:S06]  /*1b120*/  @P0 BRA `(.L_x_2887) ;  /* 0x0000000000140947 */ /* 0x008fec0003800000 */
[----:B------:R-:W-:Y:S05]  /*1b130*/  @!P3 BRA `(.L_x_2887) ;  /* 0x000000000010b947 */ /* 0x000fea0003800000 */
[----:B------:R-:W2:Y:S04]  /*1b140*/  LDG.E R9, desc[UR42][R12.64] ;  /* 0x0000002a0c097981 */ /* 0x000ea8000c1e1900 */
[----:B------:R-:W2:Y:S02]  /*1b150*/  LDG.E R12, desc[UR42][R12.64+0x4] ;  /* 0x0000042a0c0c7981 */ /* 0x000ea4000c1e1900 */
[----:B--2--5:R-:W-:-:S05]  /*1b160*/  IMAD.IADD R15, R12, 0x1, -R9 ;  /* 0x000000010c0f7824 */ /* 0x024fca00078e0a09 */
[----:B------:R0:W-:Y:S02]  /*1b170*/  STL [R1+0x38], R15 ;  /* 0x0000380f01007387 */ /* 0x0001e40000100800 */
.L_x_2887:
[----:B------:R-:W2:Y:S01]  /*1b180*/  LDL.LU R12, [R1+0x8] ;  /* 0x00000800010c7983 */ /* 0x000ea20000300800 */
[----:B-----5:R-:W-:Y:S01]  /*1b190*/  IMAD.IADD R8, R8, 0x1, R6 ;  /* 0x0000000108087824 */ /* 0x020fe200078e0206 */
[----:B------:R-:W-:Y:S02]  /*1b1a0*/  ULDC.64 UR4, c[0x0][0xa20] ;  /* 0x0002880000047ab9 */ /* 0x000fe40000000a00 */
[----:B------:R-:W-:Y:S02]  /*1b1b0*/  ISETP.NE.U32.AND P0, PT, RZ, UR4, PT ;  /* 0x00000004ff007c0c */ /* 0x000fe4000bf05070 */
[----:B------:R1:W-:Y:S02]  /*1b1c0*/  STL [R1+0x20], R8 ;  /* 0x0000200801007387 */ /* 0x0003e40000100800 */
[----:B------:R-:W-:Y:S02]  /*1b1d0*/  ISETP.NE.AND.EX P0, PT, RZ, UR5, PT, P0 ;  /* 0x00000005ff007c0c */ /* 0x000fe4000bf05300 */
[----:B--2---:R-:W-:-:S02]  /*1b1e0*/  LOP3.LUT R11, R12, 0xff000000, RZ, 0xc0, !PT ;  /* 0xff0000000c0b7812 */ /* 0x004fc400078ec0ff */
[C---:B------:R-:W-:Y:S02]  /*1b1f0*/  LOP3.LUT R9, R12.reuse, 0xff0000, RZ, 0xc0, !PT ;  /* 0x00ff00000c097812 */ /* 0x040fe400078ec0ff */
[----:B------:R-:W-:Y:S02]  /*1b200*/  SHF.R.U32.HI R11, RZ, 0x8, R11 ;  /* 0x00000008ff0b7819 */ /* 0x000fe4000001160b */
[----:B------:R-:W-:Y:S02]  /*1b210*/  LOP3.LUT R16, R12, 0xffff, RZ, 0xc0, !PT ;  /* 0x0000ffff0c107812 */ /* 0x000fe400078ec0ff */
[----:B------:R-:W-:-:S03]  /*1b220*/  LEA.HI R11, R9, R11, RZ, 0x10 ;  /* 0x0000000b090b7211 */ /* 0x000fc600078f80ff */
[----:B-1----:R-:W-:Y:S05]  /*1b230*/  @!P0 BRA `(.L_x_2888) ;  /* 0x0000000000108947 */ /* 0x002fea0003800000 */
[----:B------:R-:W1:Y:S02]  /*1b240*/  LDC.64 R4, c[0x0][0xa20] ;  /* 0x00028800ff047b82 */ /* 0x000e640000000a00 */
[----:B-1----:R-:W-:-:S05]  /*1b250*/  IMAD.WIDE R4, R14, 0x4, R4 ;  /* 0x000000040e047825 */ /* 0x002fca00078e0204 */
[----:B------:R1:W5:Y:S01]  /*1b260*/  LDG.E R7, desc[UR42][R4.64] ;  /* 0x0000002a04077981 */ /* 0x000362000c1e1900 */
[----:B------:R-:W-:Y:S05]  /*1b270*/  BRA `(.L_x_2889) ;  /* 0x0000000000107947 */ /* 0x000fea0003800000 */
.L_x_2888:
[----:B------:R-:W-:Y:S05]  /*1b280*/  @!P1 BRA `(.L_x_2889) ;  /* 0x00000000000c9947 */ /* 0x000fea0003800000 */
[----:B------:R-:W2:Y:S04]  /*1b290*/  LDG.E R7, desc[UR42][R4.64] ;  /* 0x0000002a04077981 */ /* 0x000ea8000c1e1900 */
[----:B------:R-:W2:Y:S02]  /*1b2a0*/  LDG.E R4, desc[UR42][R4.64+0x4] ;  /* 0x0000042a04047981 */ /* 0x000ea4000c1e1900 */
[----:B--2---:R-:W-:-:S07]  /*1b2b0*/  IMAD.IADD R7, R4, 0x1, -R7 ;  /* 0x0000000104077824 */ /* 0x004fce00078e0a07 */
.L_x_2889:
[----:B------:R-:W2:Y:S04]  /*1b2c0*/  LDL.LU R8, [R1+0x4] ;  /* 0x0000040001087983 */ /* 0x000ea80000300800 */
[----:B-1----:R-:W3:Y:S04]  /*1b2d0*/  @P2 LDG.E R4, desc[UR42][R2.64] ;  /* 0x0000002a02042981 */ /* 0x002ee8000c1e1900 */
[----:B------:R1:W3:Y:S01]  /*1b2e0*/  @P2 LDG.E R2, desc[UR42][R2.64+0x4] ;  /* 0x0000042a02022981 */ /* 0x0002e2000c1e1900 */
[----:B-----5:R-:W-:Y:S01]  /*1b2f0*/  IMAD.IADD R9, R7, 0x1, -R6 ;  /* 0x0000000107097824 */ /* 0x020fe200078e0a06 */
[----:B-1----:R-:W1:Y:S02]  /*1b300*/  LDC R3, c[0x0][0x448] ;  /* 0x00011200ff037b82 */ /* 0x002e640000000800 */
[----:B-1----:R-:W-:-:S13]  /*1b310*/  ISETP.NE.AND P1, PT, R3, 0x1, PT ;  /* 0x000000010300780c */ /* 0x002fda0003f25270 */
[----:B------:R-:W1:Y:S08]  /*1b320*/  @P1 LDC R3, c[0x0][0x44c] ;  /* 0x00011300ff031b82 */ /* 0x000e700000000800 */
[----:B------:R-:W4:Y:S01]  /*1b330*/  @P1 LDC R5, c[0x0][0x450] ;  /* 0x00011400ff051b82 */ /* 0x000f220000000800 */
[----:B--2---:R-:W-:-:S04]  /*1b340*/  IMAD.SHL.U32 R13, R8, 0x40, RZ ;  /* 0x00000040080d7824 */ /* 0x004fc800078e00ff */
[----:B------:R-:W-:Y:S01]  /*1b350*/  VIADD R7, R13, 0x3f ;  /* 0x0000003f0d077836 */ /* 0x000fe20000000000 */
[----:B------:R2:W-:Y:S01]  /*1b360*/  STL [R1+0x28], R13 ;  /* 0x0000280d01007387 */ /* 0x0005e20000100800 */
[----:B---3--:R-:W-:Y:S02]  /*1b370*/  @P2 IMAD.IADD R10, R2, 0x1, -R4 ;  /* 0x00000001020a2824 */ /* 0x008fe400078e0a04 */
[----:B-1----:R-:W-:-:S04]  /*1b380*/  @P1 IMAD.HI.U32 R2, R7, R3, RZ ;  /* 0x0000000307021227 */ /* 0x002fc800078e00ff */
[----:B------:R-:W-:Y:S01]  /*1b390*/  IMAD.IADD R6, R9, 0x1, R10 ;  /* 0x0000000109067824 */ /* 0x000fe200078e020a */
[----:B----4-:R-:W-:-:S03]  /*1b3a0*/  @P1 SHF.R.U32.HI R7, RZ, R5, R2 ;  /* 0x00000005ff071219 */ /* 0x010fc60000011602 */
[C---:B------:R-:W-:Y:S01]  /*1b3b0*/  VIADD R2, R6.reuse, 0x3f ;  /* 0x0000003f06027836 */ /* 0x040fe20000000000 */
[----:B------:R-:W-:-:S04]  /*1b3c0*/  IADD3 R20, R6, 0x1, -R15 ;  /* 0x0000000106147810 */ /* 0x000fc80007ffe80f */
[----:B------:R-:W-:Y:S01]  /*1b3d0*/  SHF.R.S32.HI R3, RZ, 0x1f, R2 ;  /* 0x0000001fff037819 */ /* 0x000fe20000011402 */
[----:B------:R-:W-:-:S03]  /*1b3e0*/  IMAD.IADD R7, R20, 0x1, R7 ;  /* 0x0000000114077824 */ /* 0x000fc600078e0207 */
[----:B------:R-:W-:Y:S02]  /*1b3f0*/  LEA.HI R4, R3, R2, RZ, 0x6 ;  /* 0x0000000203047211 */ /* 0x000fe400078f30ff */
[----:B------:R-:W1:Y:S02]  /*1b400*/  LDC.64 R2, c[0x0][0x9e0] ;  /* 0x00027800ff027b82 */ /* 0x000e640000000a00 */
[----:B------:R-:W-:-:S05]  /*1b410*/  SHF.R.S32.HI R12, RZ, 0x6, R4 ;  /* 0x00000006ff0c7819 */ /* 0x000fca0000011404 */
[----:B------:R2:W-:Y:S01]  /*1b420*/  STL [R1+0x5c], R12 ;  /* 0x00005c0c01007387 */ /* 0x0005e20000100800 */
[----:B-1----:R-:W-:Y:S01]  /*1b430*/  ISETP.GE.AND P3, PT, R3, 0x1, PT ;  /* 0x000000010300780c */ /* 0x002fe20003f66270 */
        /* <DEDUP_REMOVED lines=8> */
[----:B------:R-:W1:Y:S02]  /*1b4c0*/  @P0 LDC.64 R4, c[0x0][0x9e8] ;  /* 0x00027a00ff040b82 */ /* 0x000e640000000a00 */
[----:B-1----:R-:W-:-:S05]  /*1b4d0*/  @P0 IMAD.HI.U32 R4, R7, R4, RZ ;  /* 0x0000000407040227 */ /* 0x002fca00078e00ff */
[----:B------:R-:W-:-:S04]  /*1b4e0*/  @P0 SHF.R.U32.HI R7, RZ, R5, R4 ;  /* 0x00000005ff070219 */ /* 0x000fc80000011604 */
[----:B------:R-:W-:Y:S01]  /*1b4f0*/  LOP3.LUT R8, RZ, R7, RZ, 0x33, !PT ;  /* 0x00000007ff087212 */ /* 0x000fe200078e33ff */
[----:B------:R-:W-:Y:S06]  /*1b500*/  BRA `(.L_x_2893) ;  /* 0x0000000000107947 */ /* 0x000fec0003800000 */
.L_x_2892:
[----:B------:R-:W-:-:S13]  /*1b510*/  ISETP.NE.AND P0, PT, R3, 0x1, PT ;  /* 0x000000010300780c */ /* 0x000fda0003f05270 */
[----:B------:R-:W1:Y:S02]  /*1b520*/  @P0 LDC.64 R4, c[0x0][0x9e8] ;  /* 0x00027a00ff040b82 */ /* 0x000e640000000a00 */
[----:B-1----:R-:W-:-:S05]  /*1b530*/  @P0 IMAD.HI.U32 R4, R8, R4, RZ ;  /* 0x0000000408040227 */ /* 0x002fca00078e00ff */
[----:B------:R-:W-:-:S07]  /*1b540*/  @P0 SHF.R.U32.HI R8, RZ, R5, R4 ;  /* 0x00000005ff080219 */ /* 0x000fce0000011604 */
.L_x_2893:
[----:B------:R-:W-:Y:S05]  /*1b550*/  BSYNC B0 ;  /* 0x0000000000007941 */ /* 0x000fea0003800000 */
.L_x_2891:
[----:B------:R-:W-:-:S05]  /*1b560*/  IMAD R8, R8, R3, R3 ;  /* 0x0000000308087224 */ /* 0x000fca00078e0203 */
[----:B------:R-:W-:-:S07]  /*1b570*/  VIMNMX R2, R2, R8, PT ;  /* 0x0000000802027248 */ /* 0x000fce0003fe0100 */
.L_x_2890:
[----:B------:R-:W1:Y:S01]  /*1b580*/  @P1 LDC R5, c[0x0][0x44c] ;  /* 0x00011300ff051b82 */ /* 0x000e620000000800 */
[----:B------:R-:W-:Y:S01]  /*1b590*/  VIADD R2, R2, 0x3f ;  /* 0x0000003f02027836 */ /* 0x000fe20000000000 */
[----:B------:R-:W-:Y:S01]  /*1b5a0*/  ULDC UR4, c[0x0][0x9dc] ;  /* 0x0002770000047ab9 */ /* 0x000fe20000000800 */
[----:B------:R-:W-:Y:S02]  /*1b5b0*/  IMAD.MOV.U32 R4, RZ, RZ, R13 ;  /* 0x000000ffff047224 */ /* 0x000fe400078e000d */
[----:B------:R-:W-:-:S03]  /*1b5c0*/  IMAD.IADD R17, R6, 0x1, -R15 ;  /* 0x0000000106117824 */ /* 0x000fc600078e0a0f */
[----:B------:R-:W2:Y:S01]  /*1b5d0*/  @P1 LDC R7, c[0x0][0x450] ;  /* 0x00011400ff071b82 */ /* 0x000ea20000000800 */
[----:B-1----:R-:W-:-:S05]  /*1b5e0*/  @P1 IMAD.HI.U32 R5, R13, R5, RZ ;  /* 0x000000050d051227 */ /* 0x002fca00078e00ff */
[----:B--2---:R-:W-:Y:S02]  /*1b5f0*/  @P1 SHF.R.U32.HI R4, RZ, R7, R5 ;  /* 0x00000007ff041219 */ /* 0x004fe40000011605 */
[----:B------:R-:W-:-:S03]  /*1b600*/  SHF.R.S32.HI R7, RZ, 0x1f, R2 ;  /* 0x0000001fff077819 */ /* 0x000fc60000011402 */
[----:B------:R-:W-:Y:S01]  /*1b610*/  IMAD.IADD R6, R17, 0x1, R4 ;  /* 0x0000000111067824 */ /* 0x000fe200078e0204 */
[----:B------:R-:W-:-:S03]  /*1b620*/  LEA.HI R7, R7, R2, RZ, 0x6 ;  /* 0x0000000207077211 */ /* 0x000fc600078f30ff */
[----:B------:R-:W-:Y:S01]  /*1b630*/  VIADD R2, R6, -UR4 ;  /* 0x8000000406027c36 */ /* 0x000fe20008000000 */
[----:B------:R-:W-:-:S04]  /*1b640*/  SHF.R.S32.HI R7, RZ, 0x6, R7 ;  /* 0x00000006ff077819 */ /* 0x000fc80000011407 */
[----:B------:R-:W-:Y:S01]  /*1b650*/  VIMNMX R7, R12, R7, PT ;  /* 0x000000070c077248 */ /* 0x000fe20003fe0100 */
[----:B------:R-:W-:Y:S06]  /*1b660*/  @!P3 BRA `(.L_x_2894) ;  /* 0x000000000044b947 */ /* 0x000fec0003800000 */
[----:B------:R-:W-:Y:S01]  /*1b670*/  ISETP.GT.AND P0, PT, R6, -0x1, PT ;  /* 0xffffffff0600780c */ /* 0x000fe20003f04270 */
[----:B------:R-:W-:-:S12]  /*1b680*/  BSSY B0, `(.L_x_2895) ;  /* 0x000000d000007945 */ /* 0x000fd80003800000 */
        /* <DEDUP_REMOVED lines=8> */
.L_x_2896:
[----:B------:R-:W-:-:S13]  /*1b710*/  ISETP.NE.AND P0, PT, R3, 0x1, PT ;  /* 0x000000010300780c */ /* 0x000fda0003f05270 */
[----:B------:R-:W1:Y:S02]  /*1b720*/  @P0 LDC.64 R4, c[0x0][0x9e8] ;  /* 0x00027a00ff040b82 */ /* 0x000e640000000a00 */
[----:B-1----:R-:W-:-:S05]  /*1b730*/  @P0 IMAD.HI.U32 R4, R6, R4, RZ ;  /* 0x0000000406040227 */ /* 0x002fca00078e00ff */
[----:B------:R-:W-:-:S07]  /*1b740*/  @P0 SHF.R.U32.HI R6, RZ, R5, R4 ;  /* 0x00000005ff060219 */ /* 0x000fce0000011604 */
.L_x_2897:
[----:B------:R-:W-:Y:S05]  /*1b750*/  BSYNC B0 ;  /* 0x0000000000007941 */ /* 0x000fea0003800000 */
.L_x_2895:
[----:B------:R-:W-:-:S05]  /*1b760*/  IMAD R3, R6, R3, RZ ;  /* 0x0000000306037224 */ /* 0x000fca00078e02ff */
[----:B------:R-:W-:-:S07]  /*1b770*/  VIMNMX R2, R2, R3, !PT ;  /* 0x0000000302027248 */ /* 0x000fce0007fe0100 */
.L_x_2894:
[----:B------:R-:W-:Y:S01]  /*1b780*/  SHF.R.S32.HI R5, RZ, 0x1f, R2 ;  /* 0x0000001fff057819 */ /* 0x000fe20000011402 */
[----:B------:R-:W-:Y:S01]  /*1b790*/  BSSY B0, `(.L_x_2898) ;  /* 0x0000028000007945 */ /* 0x000fe20003800000 */
[----:B------:R-:W-:Y:S02]  /*1b7a0*/  LOP3.LUT R13, R11, 0xff, RZ, 0xc0, !PT ;  /* 0x000000ff0b0d7812 */ /* 0x000fe400078ec0ff */
[----:B------:R-:W-:Y:S01]  /*1b7b0*/  LEA.HI R5, R5, R2, RZ, 0x6 ;  /* 0x0000000205057211 */ /* 0x000fe200078f30ff */
[----:B------:R-:W-:Y:S01]  /*1b7c0*/  IMAD.MOV.U32 R2, RZ, RZ, RZ ;  /* 0x000000ffff027224 */ /* 0x000fe200078e00ff */
[----:B------:R-:W-:Y:S01]  /*1b7d0*/  SHF.R.U32.HI R4, RZ, 0x10, R11 ;  /* 0x00000010ff047819 */ /* 0x000fe2000001160b */
[----:B------:R1:W-:Y:S01]  /*1b7e0*/  STL [R1+0x50], R13 ;  /* 0x0000500d01007387 */ /* 0x0003e20000100800 */
[----:B------:R-:W-:-:S04]  /*1b7f0*/  SHF.R.S32.HI R5, RZ, 0x6, R5 ;  /* 0x00000006ff057819 */ /* 0x000fc80000011405 */
[----:B------:R-:W-:-:S04]  /*1b800*/  VIMNMX R5, RZ, R5, !PT ;  /* 0x00000005ff057248 */ /* 0x000fc80007fe0100 */
[----:B------:R-:W-:-:S13]  /*1b810*/  ISETP.GT.AND P0, PT, R7, R5, PT ;  /* 0x000000050700720c */ /* 0x000fda0003f04270 */
[----:B-1----:R-:W-:Y:S05]  /*1b820*/  @!P0 BRA `(.L_x_2899) ;  /* 0x0000000000788947 */ /* 0x002fea0003800000 */
[----:B------:R-:W-:Y:S01]  /*1b830*/  ISETP.NE.AND P0, PT, R4, RZ, PT ;  /* 0x000000ff0400720c */ /* 0x000fe20003f05270 */
[----:B------:R-:W-:-:S03]  /*1b840*/  ULDC UR4, c[0x0][0x9f0] ;  /* 0x00027c0000047ab9 */ /* 0x000fc60000000800 */
[----:B------:R-:W-:-:S04]  /*1b850*/  SEL R6, R4, UR4, P0 ;  /* 0x0000000404067c07 */ /* 0x000fc80008000000 */
[----:B------:R-:W-:Y:S02]  /*1b860*/  IABS R8, R6 ;  /* 0x0000000600087213 */ /* 0x000fe40000000000 */
[----:B------:R-:W-:Y:S02]  /*1b870*/  IADD3 R11, R6, -0x1, R7 ;  /* 0xffffffff060b7810 */ /* 0x000fe40007ffe007 */
[----:B------:R-:W1:Y:S03]  /*1b880*/  I2F.RP R2, R8 ;  /* 0x0000000800027306 */ /* 0x000e660000209400 */
[----:B------:R-:W-:-:S05]  /*1b890*/  IMAD.IADD R11, R11, 0x1, -R5 ;  /* 0x000000010b0b7824 */ /* 0x000fca00078e0a05 */
        /* <DEDUP_REMOVED lines=23> */
.L_x_2899:
[----:B------:R-:W-:Y:S05]  /*1ba10*/  BSYNC B0 ;  /* 0x0000000000007941 */ /* 0x000fea0003800000 */
.L_x_2898:
[-C--:B------:R-:W-:Y:S01]  /*1ba20*/  IMAD R5, R13, R2.reuse, R5 ;  /* 0x000000020d057224 */ /* 0x080fe200078e0205 */
[----:B------:R-:W-:Y:S04]  /*1ba30*/  BSSY B0, `(.L_x_2900) ;  /* 0x00001b8000007945 */ /* 0x000fe80003800000 */
[C---:B------:R-:W-:Y:S01]  /*1ba40*/  VIADDMNMX R2, R5.reuse, R2, R7, PT ;  /* 0x0000000205027246 */ /* 0x040fe20003800107 */
[----:B------:R-:W-:-:S04]  /*1ba50*/  IMAD R5, R5, 0x40, -R9 ;  /* 0x0000004005057824 */ /* 0x000fc800078e0a09 */
[----:B------:R-:W-:Y:S01]  /*1ba60*/  IMAD R2, R2, 0x40, -R9 ;  /* 0x0000004002027824 */ /* 0x000fe200078e0a09 */
[----:B------:R-:W-:-:S04]  /*1ba70*/  VIMNMX R5, RZ, R5, !PT ;  /* 0x00000005ff057248 */ /* 0x000fc80007fe0100 */
[----:B------:R-:W-:Y:S02]  /*1ba80*/  VIMNMX R2, R2, R10, PT ;  /* 0x0000000a02027248 */ /* 0x000fe40003fe0100 */
[----:B------:R-:W-:Y:S02]  /*1ba90*/  SHF.R.U32.HI R3, RZ, 0x6, R5 ;  /* 0x00000006ff037819 */ /* 0x000fe40000011605 */
[----:B------:R-:W-:-:S13]  /*1baa0*/  ISETP.GT.AND P0, PT, R2, R5, PT ;  /* 0x000000050200720c */ /* 0x000fda0003f04270 */
[----:B------:R-:W-:-:S05]  /*1bab0*/  @P0 VIADD R2, R2, 0x3f ;  /* 0x0000003f02020836 */ /* 0x000fca0000000000 */
[----:B------:R-:W-:-:S04]  /*1bac0*/  @P0 SHF.R.S32.HI R5, RZ, 0x1f, R2 ;  /* 0x0000001fff050819 */ /* 0x000fc80000011402 */
[----:B------:R-:W-:Y:S01]  /*1bad0*/  @P0 LEA.HI R2, R5, R2, RZ, 0x6 ;  /* 0x0000000205020211 */ /* 0x000fe200078f30ff */
[----:B------:R-:W-:-:S03]  /*1bae0*/  IMAD.MOV.U32 R5, RZ, RZ, R3 ;  /* 0x000000ffff057224 */ /* 0x000fc600078e0003 */
        /* <DEDUP_REMOVED lines=10> */
[----:B------:R1:W2:Y:S02]  /*1bb90*/  SHFL.IDX PT, R14, R6, RZ, 0x1f ;  /* 0x00001fff060e7589 */ /* 0x0002a400000e0000 */
.L_x_3114:
[----:B--2---:R-:W-:Y:S02]  /*1bba0*/  ISETP.NE.AND P0, PT, R14, RZ, PT ;  /* 0x000000ff0e00720c */ /* 0x004fe40003f05270 */
[----:B------:R-:W-:-:S11]  /*1bbb0*/  PLOP3.LUT P6, PT, PT, PT, PT, 0x8, 0x0 ;  /* 0x000000000000781c */ /* 0x000fd60003fce170 */
[----:B------:R-:W-:Y:S05]  /*1bbc0*/  @P0 BRA `(.L_x_2903) ;  /* 0x00000000000c0947 */ /* 0x000fea0003800000 */
[----:B------:R-:W-:-:S03]  /*1bbd0*/  UMOV UR4, 0xffffffff ;  /* 0xffffffff00047882 */ /* 0x000fc60000000000 */
[----:B------:R-:W-:Y:S05]  /*1bbe0*/  BRA.DIV UR4, `(.L_x_2904) ;  /* 0x0000008e04987947 */ /* 0x000fea000b800000 */
[----:B------:R-:W-:-:S13]  /*1bbf0*/  ELECT P6, URZ, PT ;  /* 0x00000000003f782f */ /* 0x000fda00038c0000 */
.L_x_2903:
[----:B-1----:R-:W2:Y:S01]  /*1bc00*/  LDL R6, [R1+0x54] ;  /* 0x0000540001067983 */ /* 0x002ea20000100800 */
[----:B------:R-:W-:Y:S01]  /*1bc10*/  BSSY B1, `(.L_x_2905) ;  /* 0x0000008000017945 */ /* 0x000fe20003800000 */
[----:B--2---:R-:W-:-:S05]  /*1bc20*/  VIADD R6, R6, 0x1 ;  /* 0x0000000106067836 */ /* 0x004fca0000000000 */
[----:B------:R-:W-:-:S04]  /*1bc30*/  LEA.HI R7, R6, R6, RZ, 0x1 ;  /* 0x0000000606077211 */ /* 0x000fc800078f08ff */
[----:B------:R-:W-:-:S05]  /*1bc40*/  LOP3.LUT R7, R7, 0xfffffffe, RZ, 0xc0, !PT ;  /* 0xfffffffe07077812 */ /* 0x000fca00078ec0ff */
[----:B------:R-:W-:-:S05]  /*1bc50*/  IMAD.IADD R6, R6, 0x1, -R7 ;  /* 0x0000000106067824 */ /* 0x000fca00078e0a07 */
[----:B------:R-:W-:-:S04]  /*1bc60*/  SHF.L.U32 R6, R6, 0x1f, RZ ;  /* 0x0000001f06067819 */ /* 0x000fc800000006ff */
[----:B------:R-:W1:Y:S02]  /*1bc70*/  SYNCS.PHASECHK.TRANS64.TRYWAIT P0, [R18+URZ+0x28c20], R6 ;  /* 0x028c2006120075a7 */ /* 0x000e64000800017f */
[----:B-1----:R-:W-:Y:S05]  /*1bc80*/  @!P0 BRA `(.L_x_2906) ;  /* 0x0000008c00908947 */ /* 0x002fea0003800000 */
.L_x_3117:
[----:B------:R-:W-:Y:S05]  /*1bc90*/  BSYNC B1 ;  /* 0x0000000000017941 */ /* 0x000fea0003800000 */
.L_x_2905:
[----:B------:R-:W-:Y:S04]  /*1bca0*/  BSSY B1, `(.L_x_2907) ;  /* 0x00000bb000017945 */ /* 0x000fe80003800000 */
[----:B------:R-:W-:Y:S05]  /*1bcb0*/  @!P6 BRA `(.L_x_2908) ;  /* 0x0000000800e4e947 */ /* 0x000fea0003800000 */
[----:B------:R-:W2:Y:S04]  /*1bcc0*/  LDL R7, [R1+0x10] ;  /* 0x0000100001077983 */ /* 0x000ea80000100800 */
[----:B------:R-:W3:Y:S01]  /*1bcd0*/  LDL R9, [R1+0x18] ;  /* 0x0000180001097983 */ /* 0x000ee20000100800 */
[----:B------:R-:W-:Y:S01]  /*1bce0*/  BSSY B2, `(.L_x_2909) ;  /* 0x0000008000027945 */ /* 0x000fe20003800000 */
[----:B------:R-:W4:Y:S02]  /*1bcf0*/  S2R R8, SR_TID.X ;  /* 0x0000000000087919 */ /* 0x000f240000002100 */
[----:B----4-:R-:W-:-:S04]  /*1bd00*/  LOP3.LUT R8, R8, 0x7f, RZ, 0xc0, !PT ;  /* 0x0000007f08087812 */ /* 0x010fc800078ec0ff */
[----:B------:R-:W-:Y:S01]  /*1bd10*/  ISETP.NE.AND P1, PT, R8, RZ, PT ;  /* 0x000000ff0800720c */ /* 0x000fe20003f25270 */
[----:B--2---:R-:W-:Y:S01]  /*1bd20*/  IMAD R7, R7, 0x8, R18 ;  /* 0x0000000807077824 */ /* 0x004fe200078e0212 */
[----:B---3--:R-:W-:-:S04]  /*1bd30*/  SHF.L.U32 R10, R9, 0x1f, RZ ;  /* 0x0000001f090a7819 */ /* 0x008fc800000006ff */
[----:B------:R-:W2:Y:S02]  /*1bd40*/  SYNCS.PHASECHK.TRANS64.TRYWAIT P0, [R7+URZ+0x28ca0], R10 ;  /* 0x028ca00a070075a7 */ /* 0x000ea4000800017f */
[----:B--2---:R-:W-:Y:S05]  /*1bd50*/  @!P0 BRA `(.L_x_2910) ;  /* 0x0000008c00708947 */ /* 0x004fea0003800000 */
.L_x_3118:
[----:B------:R-:W-:Y:S05]  /*1bd60*/  BSYNC B2 ;  /* 0x0000000000027941 */ /* 0x000fea0003800000 */
.L_x_2909:
[----:B------:R-:W-:Y:S04]  /*1bd70*/  BSSY B2, `(.L_x_2911) ;  /* 0x0000009000027945 */ /* 0x000fe80003800000 */
[----:B------:R-:W-:Y:S05]  /*1bd80*/  @P1 BRA `(.L_x_2912) ;  /* 0x00000000001c1947 */ /* 0x000fea0003800000 */
[----:B------:R-:W3:Y:S01]  /*1bd90*/  S2R R8, SR_TID.X ;  /* 0x0000000000087919 */ /* 0x000ee20000002100 */
[----:B-1----:R-:W-:-:S04]  /*1bda0*/  IMAD.MOV.U32 R6, RZ, RZ, 0x2000 ;  /* 0x00002000ff067424 */ /* 0x002fc800078e00ff */
[----:B------:R4:W-:Y:S01]  /*1bdb0*/  SYNCS.ARRIVE.TRANS64 RZ, [R7+URZ+0x28c90], R6 ;  /* 0x028c900607ff79a7 */ /* 0x0009e2000800003f */
[----:B---3--:R-:W-:-:S04]  /*1bdc0*/  LOP3.LUT R8, R8, 0x1f, RZ, 0xc0, !PT ;  /* 0x0000001f08087812 */ /* 0x008fc800078ec0ff */
[----:B------:R-:W-:-:S13]  /*1bdd0*/  ISETP.NE.AND P0, PT, R8, RZ, PT ;  /* 0x000000ff0800720c */ /* 0x000fda0003f05270 */
[----:B----4-:R-:W-:Y:S05]  /*1bde0*/  @!P0 BRA `(.L_x_2912) ;  /* 0x0000000000048947 */ /* 0x010fea0003800000 */
[----:B------:R-:W-:Y:S01]  /*1bdf0*/  BPT.TRAP 0x1 ;  /* 0x000000040000795c */ /* 0x000fe20000300000 */
.L_x_2912:
[----:B------:R-:W-:Y:S05]  /*1be00*/  BSYNC B2 ;  /* 0x0000000000027941 */ /* 0x000fea0003800000 */
.L_x_2911:
[----:B------:R-:W3:Y:S01]  /*1be10*/  LDL R8, [R1+0x10] ;  /* 0x0000100001087983 */ /* 0x000ee20000100800 */
[----:B------:R-:W-:Y:S01]  /*1be20*/  IMAD.MOV.U32 R12, RZ, RZ, RZ ;  /* 0x000000ffff0c7224 */ /* 0x000fe200078e00ff */
[----:B------:R-:W-:Y:S01]  /*1be30*/  UIADD3 UR4, UP0, UR40, 0x570, URZ ;  /* 0x0000057028047890 */ /* 0x000fe2000ff1e03f */
[----:B-1----:R-:W-:Y:S01]  /*1be40*/  IMAD R6, R5, 0x40, R0 ;  /* 0x0000004005067824 */ /* 0x002fe200078e0200 */
[----:B------:R-:W-:Y:S01]  /*1be50*/  PLOP3.LUT P0, PT, PT, PT, PT, 0x80, 0x0 ;  /* 0x000000000000781c */ /* 0x000fe20003f0f070 */
[----:B------:R-:W-:Y:S01]  /*1be60*/  VIADD R9, R7, 0x28c90 ;  /* 0x00028c9007097836 */ /* 0x000fe20000000000 */
[----:B------:R-:W-:Y:S01]  /*1be70*/  R2UR UR10, R12 ;  /* 0x000000000c0a72ca */ /* 0x000fe200000e0000 */
[----:B------:R-:W-:Y:S01]  /*1be80*/  VIADD R6, R6, 0xffffffc0 ;  /* 0xffffffc006067836 */ /* 0x000fe20000000000 */
[----:B------:R-:W-:Y:S01]  /*1be90*/  UIADD3.X UR5, URZ, UR41, URZ, UP0, !UPT ;  /* 0x000000293f057290 */ /* 0x000fe200087fe43f */
[----:B------:R-:W-:Y:S01]  /*1bea0*/  UMOV UR6, 0x0 ;  /* 0x0000000000067882 */ /* 0x000fe20000000000 */
[----:B------:R-:W-:Y:S01]  /*1beb0*/  UMOV UR7, 0x12f00000 ;  /* 0x12f0000000077882 */ /* 0x000fe20000000000 */
[----:B---3--:R-:W-:-:S04]  /*1bec0*/  IMAD R8, R8, 0x2000, R18 ;  /* 0x0000200008087824 */ /* 0x008fc800078e0212 */
[----:B------:R-:W-:-:S07]  /*1bed0*/  VIADD R8, R8, 0x22400 ;  /* 0x0002240008087836 */ /* 0x000fce0000000000 */
.L_x_2913:
        /* <DEDUP_REMOVED lines=13> */
.L_x_3119:
[----:B------:R-:W-:Y:S05]  /*1bfb0*/  BSYNC B2 ;  /* 0x0000000000027941 */ /* 0x000fea0003800000 */
.L_x_2914:
[----:B------:R-:W-:Y:S01]  /*1bfc0*/  BSSY B2, `(.L_x_2916) ;  /* 0x000000b000027945 */ /* 0x000fe20003800000 */
[----:B-12---:R-:W-:Y:S02]  /*1bfd0*/  IMAD.MOV.U32 R10, RZ, RZ, 0x0 ;  /* 0x00000000ff0a7424 */ /* 0x006fe400078e00ff */
[----:B------:R-:W-:Y:S01]  /*1bfe0*/  IMAD.MOV.U32 R11, RZ, RZ, 0x12f00000 ;  /* 0x12f00000ff0b7424 */ /* 0x000fe200078e00ff */
[----:B------:R-:W-:Y:S06]  /*1bff0*/  @P1 BRA `(.L_x_2917) ;  /* 0x00000000001c1947 */ /* 0x000fec0003800000 */
[----:B------:R-:W1:Y:S01]  /*1c000*/  S2R R9, SR_TID.X ;  /* 0x0000000000097919 */ /* 0x000e620000002100 */
[----:B------:R-:W-:-:S04]  /*1c010*/  IMAD.MOV.U32 R8, RZ, RZ, 0x10000 ;  /* 0x00010000ff087424 */ /* 0x000fc800078e00ff */
[----:B------:R2:W-:Y:S01]  /*1c020*/  SYNCS.ARRIVE.TRANS64 RZ, [R7+URZ+0x28cb0], R8 ;  /* 0x028cb00807ff79a7 */ /* 0x0005e2000800003f */
[----:B-1----:R-:W-:-:S04]  /*1c030*/  LOP3.LUT R9, R9, 0x1f, RZ, 0xc0, !PT ;  /* 0x0000001f09097812 */ /* 0x002fc800078ec0ff */
[----:B------:R-:W-:-:S13]  /*1c040*/  ISETP.NE.AND P0, PT, R9, RZ, PT ;  /* 0x000000ff0900720c */ /* 0x000fda0003f05270 */
[----:B--2---:R-:W-:Y:S05]  /*1c050*/  @!P0 BRA `(.L_x_2917) ;  /* 0x0000000000048947 */ /* 0x004fea0003800000 */
[----:B------:R-:W-:Y:S01]  /*1c060*/  BPT.TRAP 0x1 ;  /* 0x000000040000795c */ /* 0x000fe20000300000 */
.L_x_2917:
[----:B------:R-:W-:Y:S05]  /*1c070*/  BSYNC B2 ;  /* 0x0000000000027941 */ /* 0x000fea0003800000 */
.L_x_2916:
        /* <DEDUP_REMOVED lines=10> */
.L_x_2918:
        /* <DEDUP_REMOVED lines=10> */
[----:B------:R-:W-:Y:S01]  /*1c1c0*/  R2UR UR6, R10 ;  /* 0x000000000a0672ca */ /* 0x000fe200000e0000 */
[----:B------:R-:W-:Y:S01]  /*1c1d0*/  VIADD R9, R8, 0x2400 ;  /* 0x0000240008097836 */ /* 0x000fe20000000000 */
[----:B------:R-:W-:Y:S01]  /*1c1e0*/  R2UR UR7, R11 ;  /* 0x000000000b0772ca */ /* 0x000fe200000e0000 */
[----:B------:R-:W-:Y:S01]  /*1c1f0*/  UMOV UR10, 0x40 ;  /* 0x00000040000a7882 */ /* 0x000fe20000000000 */
[----:B------:R-:W-:-:S13]  /*1c200*/  PLOP3.LUT P0, PT, PT, PT, PT, 0x80, 0x0 ;  /* 0x000000000000781c */ /* 0x000fda0003f0f070 */
.L_x_2919:
        /* <DEDUP_REMOVED lines=15> */
.L_x_2920:
        /* <DEDUP_REMOVED lines=15> */
.L_x_2921:
        /* <DEDUP_REMOVED lines=15> */
.L_x_2922:
        /* <DEDUP_REMOVED lines=15> */
.L_x_2923:
        /* <DEDUP_REMOVED lines=15> */
.L_x_2924:
        /* <DEDUP_REMOVED lines=15> */
.L_x_2925:
        /* <DEDUP_REMOVED lines=10> */
.L_x_2908:
[----:B------:R-:W-:Y:S05]  /*1c850*/  BSYNC B1 ;  /* 0x0000000000017941 */ /* 0x000fea0003800000 */
.L_x_2907:
[----:B------:R-:W1:Y:S04]  /*1c860*/  LDL.LU R10, [R1+0x10] ;  /* 0x00001000010a7983 */ /* 0x000e680000300800 */
[----:B------:R-:W2:Y:S01]  /*1c870*/  LDL.LU R9, [R1+0x18] ;  /* 0x0000180001097983 */ /* 0x000ea20000300800 */
[----:B------:R-:W-:Y:S01]  /*1c880*/  VIADD R5, R5, 0xfffffffe ;  /* 0xfffffffe05057836 */ /* 0x000fe20000000000 */
[----:B------:R-:W-:-:S04]  /*1c890*/  PLOP3.LUT P0, PT, PT, PT, PT, 0x8, 0x0 ;  /* 0x000000000000781c */ /* 0x000fc80003f0e170 */
[----:B------:R-:W-:Y:S01]  /*1c8a0*/  ISETP.GE.AND P2, PT, R5, R3, PT ;  /* 0x000000030500720c */ /* 0x000fe20003f46270 */
[----:B-1----:R-:W-:-:S05]  /*1c8b0*/  VIADD R6, R10, 0x1 ;  /* 0x000000010a067836 */ /* 0x002fca0000000000 */
[----:B------:R-:W-:-:S04]  /*1c8c0*/  ISETP.NE.AND P1, PT, R6, 0x2, PT ;  /* 0x000000020600780c */ /* 0x000fc80003f25270 */
[----:B------:R-:W-:Y:S02]  /*1c8d0*/  SEL R7, RZ, 0x1, P1 ;  /* 0x00000001ff077807 */ /* 0x000fe40000800000 */
[----:B------:R-:W-:Y:S02]  /*1c8e0*/  SEL R6, R6, RZ, P1 ;  /* 0x000000ff06067207 */ /* 0x000fe40000800000 */
[----:B--2---:R-:W-:-:S03]  /*1c8f0*/  LOP3.LUT R9, R9, R7, RZ, 0x3c, !PT ;  /* 0x0000000709097212 */ /* 0x004fc600078e3cff */
[----:B------:R1:W-:Y:S04]  /*1c900*/  STL [R1+0x10], R6 ;  /* 0x0000100601007387 */ /* 0x0003e80000100800 */
[----:B------:R1:W-:Y:S01]  /*1c910*/  STL [R1+0x18], R9 ;  /* 0x0000180901007387 */ /* 0x0003e20000100800 */
[----:B------:R-:W-:Y:S05]  /*1c920*/  @!P2 BRA `(.L_x_2901) ;  /* 0x0000000c0020a947 */ /* 0x000fea0003800000 */
.L_x_2945:
[----:B------:R-:W-:Y:S05]  /*1c930*/  YIELD ;  /* 0x0000000000007946 */ /* 0x000fea0003800000 */
[----:B------:R-:W-:Y:S04]  /*1c940*/  BSSY B1, `(.L_x_2926) ;  /* 0x00000ba000017945 */ /* 0x000fe80003800000 */
[----:B--2---:R-:W-:Y:S05]  /*1c950*/  @!P6 BRA `(.L_x_2927) ;  /* 0x0000000800e0e947 */ /* 0x004fea0003800000 */
[----:B-1----:R-:W2:Y:S04]  /*1c960*/  LDL R6, [R1+0x10] ;  /* 0x0000100001067983 */ /* 0x002ea80000100800 */
        /* <DEDUP_REMOVED lines=9> */
.L_x_3120:
[----:B------:R-:W-:Y:S05]  /*1ca00*/  BSYNC B2 ;  /* 0x0000000000027941 */ /* 0x000fea0003800000 */
.L_x_2928:
        /* <DEDUP_REMOVED lines=9> */
.L_x_2931:
[----:B------:R-:W-:Y:S05]  /*1caa0*/  BSYNC B2 ;  /* 0x0000000000027941 */ /* 0x000fea0003800000 */
.L_x_2930:
        /* <DEDUP_REMOVED lines=12> */
.L_x_2932:
        /* <DEDUP_REMOVED lines=13> */
.L_x_3121:
[----:B------:R-:W-:Y:S05]  /*1cc40*/  BSYNC B2 ;  /* 0x0000000000027941 */ /* 0x000fea0003800000 */
.L_x_2933:
[----:B------:R-:W-:Y:S01]  /*1cc50*/  BSSY B2, `(.L_x_2935) ;  /* 0x000000b000027945 */ /* 0x000fe20003800000 */
[----:B------:R-:W-:Y:S02]  /*1cc60*/  IMAD.MOV.U32 R10, RZ, RZ, 0x0 ;  /* 0x00000000ff0a7424 */ /* 0x000fe400078e00ff */
[----:B------:R-:W-:Y:S01]  /*1cc70*/  IMAD.MOV.U32 R11, RZ, RZ, 0x12f00000 ;  /* 0x12f00000ff0b7424 */ /* 0x000fe200078e00ff */
[----:B------:R-:W-:Y:S06]  /*1cc80*/  @P2 BRA `(.L_x_2936) ;  /* 0x00000000001c2947 */ /* 0x000fec0003800000 */
[----:B------:R-:W3:Y:S01]  /*1cc90*/  S2R R8, SR_TID.X ;  /* 0x0000000000087919 */ /* 0x000ee20000002100 */
[----:B-12---:R-:W-:-:S04]  /*1cca0*/  IMAD.MOV.U32 R7, RZ, RZ, 0x10000 ;  /* 0x00010000ff077424 */ /* 0x006fc800078e00ff */
[----:B------:R4:W-:Y:S01]  /*1ccb0*/  SYNCS.ARRIVE.TRANS64 RZ, [R6+URZ+0x28cb0], R7 ;  /* 0x028cb00706ff79a7 */ /* 0x0009e2000800003f */
[----:B---3--:R-:W-:-:S04]  /*1ccc0*/  LOP3.LUT R8, R8, 0x1f, RZ, 0xc0, !PT ;  /* 0x0000001f08087812 */ /* 0x008fc800078ec0ff */
[----:B------:R-:W-:-:S13]  /*1ccd0*/  ISETP.NE.AND P1, PT, R8, RZ, PT ;  /* 0x000000ff0800720c */ /* 0x000fda0003f25270 */
[----:B----4-:R-:W-:Y:S05]  /*1cce0*/  @!P1 BRA `(.L_x_2936) ;  /* 0x0000000000049947 */ /* 0x010fea0003800000 */
[----:B------:R-:W-:Y:S01]  /*1ccf0*/  BPT.TRAP 0x1 ;  /* 0x000000040000795c */ /* 0x000fe20000300000 */
.L_x_2936:
[----:B------:R-:W-:Y:S05]  /*1cd00*/  BSYNC B2 ;  /* 0x0000000000027941 */ /* 0x000fea0003800000 */
.L_x_2935:
        /* <DEDUP_REMOVED lines=10> */
.L_x_2937:
        /* <DEDUP_REMOVED lines=15> */
.L_x_2938:
        /* <DEDUP_REMOVED lines=15> */
.L_x_2939:
        /* <DEDUP_REMOVED lines=15> */
.L_x_2940:
        /* <DEDUP_REMOVED lines=15> */
.L_x_2941:
        /* <DEDUP_REMOVED lines=15> */
.L_x_2942:
        /* <DEDUP_REMOVED lines=15> */
.L_x_2943:
        /* <DEDUP_REMOVED lines=15> */
.L_x_2944:
        /* <DEDUP_REMOVED lines=10> */
.L_x_2927:
[----:B------:R-:W-:Y:S05]  /*1d4e0*/  BSYNC B1 ;  /* 0x0000000000017941 */ /* 0x000fea0003800000 */
.L_x_2926:
[----:B------:R-:W1:Y:S04]  /*1d4f0*/  LDL.LU R10, [R1+0x10] ;  /* 0x00001000010a7983 */ /* 0x000e680000300800 */
[----:B------:R-:W2:Y:S01]  /*1d500*/  LDL.LU R8, [R1+0x18] ;  /* 0x0000180001087983 */ /* 0x000ea20000300800 */
[C---:B------:R-:W-:Y:S01]  /*1d510*/  ISETP.GT.AND P2, PT, R5.reuse, R3, PT ;  /* 0x000000030500720c */ /* 0x040fe20003f44270 */
[----:B------:R-:W-:Y:S02]  /*1d520*/  VIADD R5, R5, 0xffffffff ;  /* 0xffffffff05057836 */ /* 0x000fe40000000000 */
[----:B-1----:R-:W-:-:S05]  /*1d530*/  VIADD R6, R10, 0x1 ;  /* 0x000000010a067836 */ /* 0x002fca0000000000 */
[----:B------:R-:W-:-:S04]  /*1d540*/  ISETP.NE.AND P1, PT, R6, 0x2, PT ;  /* 0x000000020600780c */ /* 0x000fc80003f25270 */
[----:B------:R-:W-:Y:S02]  /*1d550*/  SEL R7, RZ, 0x1, P1 ;  /* 0x00000001ff077807 */ /* 0x000fe40000800000 */
[----:B------:R-:W-:Y:S02]  /*1d560*/  SEL R6, R6, RZ, P1 ;  /* 0x000000ff06067207 */ /* 0x000fe40000800000 */
[----:B--2---:R-:W-:-:S05]  /*1d570*/  LOP3.LUT R8, R8, R7, RZ, 0x3c, !PT ;  /* 0x0000000708087212 */ /* 0x004fca00078e3cff */
[----:B------:R2:W-:Y:S04]  /*1d580*/  STL [R1+0x18], R8 ;  /* 0x0000180801007387 */ /* 0x0005e80000100800 */
[----:B------:R2:W-:Y:S01]  /*1d590*/  STL [R1+0x10], R6 ;  /* 0x0000100601007387 */ /* 0x0005e20000100800 */
[----:B------:R-:W-:Y:S05]  /*1d5a0*/  @P2 BRA `(.L_x_2945) ;  /* 0xfffffff000e02947 */ /* 0x000fea000383ffff */
.L_x_2901:
[----:B------:R-:W-:Y:S05]  /*1d5b0*/  BSYNC B0 ;  /* 0x0000000000007941 */ /* 0x000fea0003800000 */
.L_x_2900:
[----:B--2---:R-:W2:Y:S01]  /*1d5c0*/  LDL R8, [R1+0x28] ;  /* 0x0000280001087983 */ /* 0x004ea20000100800 */
[----:B------:R-:W3:Y:S01]  /*1d5d0*/  LDC R0, c[0x0][0x448] ;  /* 0x00011200ff007b82 */ /* 0x000ee20000000800 */
[----:B------:R-:W-:Y:S07]  /*1d5e0*/  @!P0 WARPSYNC.ALL ;  /* 0x0000000000008948 */ /* 0x000fee0003800000 */
[----:B------:R-:W-:Y:S01]  /*1d5f0*/  @!P0 BAR.SYNC.DEFER_BLOCKING 0xc, 0x180 ;  /* 0x0306000000008b1d */ /* 0x000fe20000010000 */
[----:B---3--:R-:W-:-:S13]  /*1d600*/  ISETP.NE.AND P1, PT, R0, 0x1, PT ;  /* 0x000000010000780c */ /* 0x008fda0003f25270 */
[----:B------:R-:W3:Y:S08]  /*1d610*/  @P1 LDC R0, c[0x0][0x44c] ;  /* 0x00011300ff001b82 */ /* 0x000ef00000000800 */
[----:B------:R-:W4:Y:S01]  /*1d620*/  @P1 LDC R3, c[0x0][0x450] ;  /* 0x00011400ff031b82 */ /* 0x000f220000000800 */
[----:B--2---:R-:W-:-:S04]  /*1d630*/  VIADD R2, R8, 0x3f ;  /* 0x0000003f08027836 */ /* 0x004fc80000000000 */
[----:B---3--:R-:W-:-:S05]  /*1d640*/  @P1 IMAD.HI.U32 R0, R2, R0, RZ ;  /* 0x0000000002001227 */ /* 0x008fca00078e00ff */
[----:B----4-:R-:W-:-:S05]  /*1d650*/  @P1 SHF.R.U32.HI R2, RZ, R3, R0 ;  /* 0x00000003ff021219 */ /* 0x010fca0000011600 */
[----:B------:R-:W-:Y:S02]  /*1d660*/  IMAD.IADD R0, R20, 0x1, R2 ;  /* 0x0000000114007824 */ /* 0x000fe400078e0202 */
[----:B------:R-:W2:Y:S02]  /*1d670*/  LDC.64 R2, c[0x0][0x9e0] ;  /* 0x00027800ff027b82 */ /* 0x000ea40000000a00 */
[----:B--2---:R-:W-:Y:S01]  /*1d680*/  ISETP.GE.AND P2, PT, R3, 0x1, PT ;  /* 0x000000010300780c */ /* 0x004fe20003f46270 */
[----:B------:R-:W-:-:S12]  /*1d690*/  IMAD.IADD R2, R0, 0x1, R2 ;  /* 0x0000000100027824 */ /* 0x000fd800078e0202 */
[----:B------:R-:W-:Y:S05]  /*1d6a0*/  @!P2 BRA `(.L_x_2946) ;  /* 0x000000000048a947 */ /* 0x000fea0003800000 */
[C---:B------:R-:W-:Y:S01]  /*1d6b0*/  ISETP.GT.AND P0, PT, R0.reuse, RZ, PT ;  /* 0x000000ff0000720c */ /* 0x040fe20003f04270 */
[----:B------:R-:W-:Y:S01]  /*1d6c0*/  BSSY B0, `(.L_x_2947) ;  /* 0x000000e000007945 */ /* 0x000fe20003800000 */
[----:B------:R-:W-:-:S11]  /*1d6d0*/  VIADD R5, R0, 0xffffffff ;  /* 0xffffffff00057836 */ /* 0x000fd60000000000 */
[----:B------:R-:W-:Y:S05]  /*1d6e0*/  @P0 BRA `(.L_x_2948) ;  /* 0x00000000001c0947 */ /* 0x000fea0003800000 */
[----:B------:R-:W-:Y:S01]  /*1d6f0*/  ISETP.NE.AND P0, PT, R3, 0x1, PT ;  /* 0x000000010300780c */ /* 0x000fe20003f05270 */
[----:B------:R-:W-:-:S12]  /*1d700*/  IMAD.MOV R0, RZ, RZ, -R0 ;  /* 0x000000ffff007224 */ /* 0x000fd800078e0a00 */
[----:B-1----:R-:W1:Y:S02]  /*1d710*/  @P0 LDC.64 R6, c[0x0][0x9e8] ;  /* 0x00027a00ff060b82 */ /* 0x002e640000000a00 */
[----:B-1----:R-:W-:-:S05]  /*1d720*/  @P0 IMAD.HI.U32 R6, R0, R6, RZ ;  /* 0x0000000600060227 */ /* 0x002fca00078e00ff */
[----:B------:R-:W-:-:S04]  /*1d730*/  @P0 SHF.R.U32.HI R0, RZ, R7, R6 ;  /* 0x00000007ff000219 */ /* 0x000fc80000011606 */
[----:B------:R-:W-:Y:S01]  /*1d740*/  LOP3.LUT R5, RZ, R0, RZ, 0x33, !PT ;  /* 0x00000000ff057212 */ /* 0x000fe200078e33ff */
[----:B------:R-:W-:Y:S06]  /*1d750*/  BRA `(.L_x_2949) ;  /* 0x0000000000107947 */ /* 0x000fec0003800000 */
.L_x_2948:
[----:B------:R-:W-:-:S13]  /*1d760*/  ISETP.NE.AND P0, PT, R3, 0x1, PT ;  /* 0x000000010300780c */ /* 0x000fda0003f05270 */
[----:B-1----:R-:W1:Y:S02]  /*1d770*/  @P0 LDC.64 R6, c[0x0][0x9e8] ;  /* 0x00027a00ff060b82 */ /* 0x002e640000000a00 */
[----:B-1----:R-:W-:-:S05]  /*1d780*/  @P0 IMAD.HI.U32 R6, R5, R6, RZ ;  /* 0x0000000605060227 */ /* 0x002fca00078e00ff */
[----:B------:R-:W-:-:S07]  /*1d790*/  @P0 SHF.R.U32.HI R5, RZ, R7, R6 ;  /* 0x00000007ff050219 */ /* 0x000fce0000011606 */
.L_x_2949:
[----:B------:R-:W-:Y:S05]  /*1d7a0*/  BSYNC B0 ;  /* 0x0000000000007941 */ /* 0x000fea0003800000 */
.L_x_2947:
[----:B------:R-:W-:-:S05]  /*1d7b0*/  IMAD R5, R5, R3, R3 ;  /* 0x0000000305057224 */ /* 0x000fca00078e0203 */
[----:B------:R-:W-:-:S07]  /*1d7c0*/  VIMNMX R2, R2, R5, PT ;  /* 0x0000000502027248 */ /* 0x000fce0003fe0100 */
.L_x_2946:
[----:B------:R-:W2:Y:S01]  /*1d7d0*/  LDL R7, [R1+0x5c] ;  /* 0x00005c0001077983 */ /* 0x000ea20000100800 */
[----:B------:R-:W3:Y:S01]  /*1d7e0*/  @P1 LDC R5, c[0x0][0x44c] ;  /* 0x00011300ff051b82 */ /* 0x000ee20000000800 */
[----:B------:R-:W-:Y:S01]  /*1d7f0*/  IMAD.MOV.U32 R0, RZ, RZ, R8 ;  /* 0x000000ffff007224 */ /* 0x000fe200078e0008 */
[----:B------:R-:W-:-:S06]  /*1d800*/  ULDC UR4, c[0x0][0x9dc] ;  /* 0x0002770000047ab9 */ /* 0x000fcc0000000800 */
[----:B-1----:R-:W1:Y:S01]  /*1d810*/  @P1 LDC R6, c[0x0][0x450] ;  /* 0x00011400ff061b82 */ /* 0x002e620000000800 */
[----:B---3--:R-:W-:-:S05]  /*1d820*/  @P1 IMAD.HI.U32 R5, R8, R5, RZ ;  /* 0x0000000508051227 */ /* 0x008fca00078e00ff */
[----:B-1----:R-:W-:Y:S01]  /*1d830*/  @P1 SHF.R.U32.HI R0, RZ, R6, R5 ;  /* 0x00000006ff001219 */ /* 0x002fe20000011605 */
[----:B------:R-:W-:-:S04]  /*1d840*/  VIADD R5, R2, 0x3f ;  /* 0x0000003f02057836 */ /* 0x000fc80000000000 */
[----:B------:R-:W-:Y:S01]  /*1d850*/  IMAD.IADD R2, R17, 0x1, R0 ;  /* 0x0000000111027824 */ /* 0x000fe200078e0200 */
[----:B------:R-:W-:-:S04]  /*1d860*/  SHF.R.S32.HI R0, RZ, 0x1f, R5 ;  /* 0x0000001fff007819 */ /* 0x000fc80000011405 */
[----:B------:R-:W-:-:S04]  /*1d870*/  LEA.HI R0, R0, R5, RZ, 0x6 ;  /* 0x0000000500007211 */ /* 0x000fc800078f30ff */
[----:B------:R-:W-:Y:S01]  /*1d880*/  SHF.R.S32.HI R8, RZ, 0x6, R0 ;  /* 0x00000006ff087819 */ /* 0x000fe20000011400 */
[----:B------:R-:W-:-:S04]  /*1d890*/  VIADD R0, R2, -UR4 ;  /* 0x8000000402007c36 */ /* 0x000fc80008000000 */
[----:B------:R1:W-:Y:S01]  /*1d8a0*/  STL [R1+0x58], R8 ;  /* 0x0000580801007387 */ /* 0x0003e20000100800 */
[----:B--2---:R-:W-:Y:S01]  /*1d8b0*/  VIMNMX R5, R7, R8, PT ;  /* 0x0000000807057248 */ /* 0x004fe20003fe0100 */
[----:B-1----:R-:W-:Y:S06]  /*1d8c0*/  @!P2 BRA `(.L_x_2950) ;  /* 0x000000000044a947 */ /* 0x002fec0003800000 */
        /* <DEDUP_REMOVED lines=10> */
.L_x_2952:
[----:B------:R-:W-:-:S13]  /*1d970*/  ISETP.NE.AND P0, PT, R3, 0x1, PT ;  /* 0x000000010300780c */ /* 0x000fda0003f05270 */
[----:B------:R-:W1:Y:S02]  /*1d980*/  @P0 LDC.64 R6, c[0x0][0x9e8] ;  /* 0x00027a00ff060b82 */ /* 0x000e640000000a00 */
[----:B-1----:R-:W-:-:S05]  /*1d990*/  @P0 IMAD.HI.U32 R6, R2, R6, RZ ;  /* 0x0000000602060227 */ /* 0x002fca00078e00ff */
[----:B------:R-:W-:-:S07]  /*1d9a0*/  @P0 SHF.R.U32.HI R2, RZ, R7, R6 ;  /* 0x00000007ff020219 */ /* 0x000fce0000011606 */
.L_x_2953:
[----:B------:R-:W-:Y:S05]  /*1d9b0*/  BSYNC B0 ;  /* 0x0000000000007941 */ /* 0x000fea0003800000 */
.L_x_2951:
[----:B------:R-:W-:-:S05]  /*1d9c0*/  IMAD R2, R2, R3, RZ ;  /* 0x0000000302027224 */ /* 0x000fca00078e02ff */
[----:B------:R-:W-:-:S07]  /*1d9d0*/  VIMNMX R0, R0, R2, !PT ;  /* 0x0000000200007248 */ /* 0x000fce0007fe0100 */
.L_x_2950:
[----:B------:R-:W-:Y:S01]  /*1d9e0*/  SHF.R.S32.HI R2, RZ, 0x1f, R0 ;  /* 0x0000001fff027819 */ /* 0x000fe20000011400 */
[----:B------:R-:W-:Y:S01]  /*1d9f0*/  BSSY B0, `(.L_x_2954) ;  /* 0x0000025000007945 */ /* 0x000fe20003800000 */
[----:B------:R-:W-:Y:S02]  /*1da00*/  ISETP.NE.AND P1, PT, R4, RZ, PT ;  /* 0x000000ff0400720c */ /* 0x000fe40003f25270 */
[----:B------:R-:W-:-:S04]  /*1da10*/  LEA.HI R2, R2, R0, RZ, 0x6 ;  /* 0x0000000002027211 */ /* 0x000fc800078f30ff */
[----:B------:R-:W-:-:S04]  /*1da20*/  SHF.R.S32.HI R2, RZ, 0x6, R2 ;  /* 0x00000006ff027819 */ /* 0x000fc80000011402 */
[----:B------:R-:W-:-:S03]  /*1da30*/  VIMNMX R8, RZ, R2, !PT ;  /* 0x00000002ff087248 */ /* 0x000fc60007fe0100 */
[----:B------:R-:W1:Y:S01]  /*1da40*/  @!P1 LDC R4, c[0x0][0x9f0] ;  /* 0x00027c00ff049b82 */ /* 0x000e620000000800 */
[----:B------:R-:W-:Y:S01]  /*1da50*/  ISETP.GT.AND P0, PT, R5, R8, PT ;  /* 0x000000080500720c */ /* 0x000fe20003f04270 */
[----:B------:R2:W-:Y:S04]  /*1da60*/  STL [R1+0x34], R8 ;  /* 0x0000340801007387 */ /* 0x0005e80000100800 */
[----:B------:R2:W-:Y:S08]  /*1da70*/  STL [R1+0x3c], RZ ;  /* 0x00003cff01007387 */ /* 0x0005f00000100800 */
[----:B--2---:R-:W-:Y:S05]  /*1da80*/  @!P0 BRA `(.L_x_2955) ;  /* 0x00000000006c8947 */ /* 0x004fea0003800000 */
[-C--:B-1----:R-:W-:Y:S02]  /*1da90*/  IABS R0, R4.reuse ;  /* 0x0000000400007213 */ /* 0x082fe40000000000 */
[----:B------:R-:W-:Y:S02]  /*1daa0*/  IABS R7, R4 ;  /* 0x0000000400077213 */ /* 0x000fe40000000000 */
[----:B------:R-:W1:Y:S03]  /*1dab0*/  I2F.RP R2, R0 ;  /* 0x0000000000027306 */ /* 0x000e660000209400 */
[----:B------:R-:W-:-:S05]  /*1dac0*/  IMAD.MOV R7, RZ, RZ, -R7 ;  /* 0x000000ffff077224 */ /* 0x000fca00078e0a07 */
[----:B-1----:R-:W1:Y:S02]  /*1dad0*/  MUFU.RCP R2, R2 ;  /* 0x0000000200027308 */ /* 0x002e640000001000 */
[----:B-1----:R-:W-:-:S06]  /*1dae0*/  VIADD R2, R2, 0xffffffe ;  /* 0x0ffffffe02027836 */ /* 0x002fcc0000000000 */
[----:B------:R-:W1:Y:S02]  /*1daf0*/  F2I.FTZ.U32.TRUNC.NTZ R3, R2 ;  /* 0x0000000200037305 */ /* 0x000e64000021f000 */
[----:B-1----:R-:W-:-:S04]  /*1db00*/  IMAD.MOV R2, RZ, RZ, -R3 ;  /* 0x000000ffff027224 */ /* 0x002fc800078e0a03 */
        /* <DEDUP_REMOVED lines=19> */
.L_x_2955:
[----:B------:R-:W-:Y:S05]  /*1dc40*/  BSYNC B0 ;  /* 0x0000000000007941 */ /* 0x000fea0003800000 */
.L_x_2954:
[----:B------:R-:W3:Y:S04]  /*1dc50*/  LDL R0, [R1+0x3c] ;  /* 0x00003c0001007983 */ /* 0x000ee80000100800 */
[----:B--2---:R-:W3:Y:S01]  /*1dc60*/  LDL R2, [R1+0x50] ;  /* 0x0000500001027983 */ /* 0x004ee20000100800 */
[----:B------:R-:W-:Y:S01]  /*1dc70*/  BSSY B7, `(.L_x_2956) ;  /* 0x00004b2000077945 */ /* 0x000fe20003800000 */
[----:B---3--:R-:W-:-:S05]  /*1dc80*/  IMAD R2, R2, R0, R8 ;  /* 0x0000000002027224 */ /* 0x008fca00078e0208 */
[----:B------:R-:W-:Y:S01]  /*1dc90*/  VIADDMNMX R0, R2, R0, R5, PT ;  /* 0x0000000002007246 */ /* 0x000fe20003800105 */
        /* <DEDUP_REMOVED lines=10> */
[----:B------:R-:W3:Y:S01]  /*1dd40*/  LDC.64 R2, c[0x0][0xc60] ;  /* 0x00031800ff027b82 */ /* 0x000ee20000000a00 */
[----:B------:R-:W2:Y:S02]  /*1dd50*/  FLO.U32 R0, UR4 ;  /* 0x0000000400007d00 */ /* 0x000ea400080e0000 */
[----:B--2---:R-:W-:-:S06]  /*1dd60*/  ISETP.EQ.U32.AND P0, PT, R0, R5, PT ;  /* 0x000000050000720c */ /* 0x004fcc0003f02070 */
[----:B------:R-:W3:Y:S07]  /*1dd70*/  POPC R5, UR4 ;  /* 0x0000000400057d09 */ /* 0x000eee0008000000 */
[----:B---3--:R-:W2:Y:S01]  /*1dd80*/  @P0 ATOMG.E.ADD.STRONG.GPU PT, R3, desc[UR42][R2.64], R5 ;  /* 0x00000005020309a8 */ /* 0x008ea200081ee1ea */
[----:B-1----:R-:W1:Y:S02]  /*1dd90*/  S2R R4, SR_LTMASK ;  /* 0x0000000000047919 */ /* 0x002e640000003900 */
[----:B-1----:R-:W-:-:S04]  /*1dda0*/  LOP3.LUT R4, R4, UR4, RZ, 0xc0, !PT ;  /* 0x0000000404047c12 */ /* 0x002fc8000f8ec0ff */
[----:B------:R-:W1:Y:S01]  /*1ddb0*/  POPC R7, R4 ;  /* 0x0000000400077309 */ /* 0x000e620000000000 */
[----:B--2---:R-:W1:Y:S02]  /*1ddc0*/  SHFL.IDX PT, R0, R3, R0, 0x1f ;  /* 0x00001f0003007589 */ /* 0x004e6400000e0000 */
[----:B-1----:R-:W-:-:S05]  /*1ddd0*/  IADD3 R0, R0, UR37, R7 ;  /* 0x0000002500007c10 */ /* 0x002fca000fffe007 */
[----:B------:R2:W-:Y:S01]  /*1dde0*/  STL [R1], R0 ;  /* 0x0000000001007387 */ /* 0x0005e20000100800 */
[----:B------:R-:W-:Y:S05]  /*1ddf0*/  BRA `(.L_x_2958) ;  /* 0x0000004800647947 */ /* 0x000fea0003800000 */
.L_x_2957:
        /* <DEDUP_REMOVED lines=19> */
[----:B01----:R-:W-:Y:S05]  /*1df30*/  CALL.ABS.NOINC R2 ;  /* 0x0000000002007343 */ /* 0x003fea0003c00000 */
.L_x_2960:
[----:B------:R-:W-:Y:S05]  /*1df40*/  BSYNC B6 ;  /* 0x0000000000067941 */ /* 0x000fea0003800000 */
.L_x_2959:
        /* <DEDUP_REMOVED lines=8> */
[----:B------:R2:W3:Y:S01]  /*1dfd0*/  LDC.64 R2, c[0x4][R17] ;  /* 0x0100000011027b82 */ /* 0x0004e20000000a00 */
[----:B-1----:R-:W-:Y:S02]  /*1dfe0*/  IMAD.U32 R4, RZ, RZ, UR6 ;  /* 0x00000006ff047e24 */ /* 0x002fe4000f8e00ff */
[----:B------:R-:W-:Y:S02]  /*1dff0*/  IMAD.U32 R5, RZ, RZ, UR7 ;  /* 0x00000007ff057e24 */ /* 0x000fe4000f8e00ff */
[----:B------:R-:W-:Y:S02]  /*1e000*/  IMAD.U32 R6, RZ, RZ, UR8 ;  /* 0x00000008ff067e24 */ /* 0x000fe4000f8e00ff */
[----:B------:R-:W-:-:S02]  /*1e010*/  IMAD.U32 R7, RZ, RZ, UR9 ;  /* 0x00000009ff077e24 */ /* 0x000fc4000f8e00ff */
[----:B------:R-:W-:Y:S02]  /*1e020*/  IMAD.U32 R10, RZ, RZ, UR4 ;  /* 0x00000004ff0a7e24 */ /* 0x000fe4000f8e00ff */
[----:B------:R-:W-:Y:S02]  /*1e030*/  IMAD.U32 R11, RZ, RZ, UR5 ;  /* 0x00000005ff0b7e24 */ /* 0x000fe4000f8e00ff */
[----:B------:R-:W-:Y:S02]  /*1e040*/  IMAD.MOV.U32 R8, RZ, RZ, 0x70 ;  /* 0x00000070ff087424 */ /* 0x000fe400078e00ff */
[----:B------:R-:W-:Y:S02]  /*1e050*/  IMAD.MOV.U32 R12, RZ, RZ, 0x1 ;  /* 0x00000001ff0c7424 */ /* 0x000fe400078e00ff */
[----:B--2---:R-:W-:-:S07]  /*1e060*/  IMAD.MOV.U32 R13, RZ, RZ, RZ ;  /* 0x000000ffff0d7224 */ /* 0x004fce00078e00ff */
[----:B------:R-:W-:-:S07]  /*1e070*/  LEPC R20, `(.L_x_2963) ;  /* 0x000000001014794e */ /* 0x000fce0000000000 */
[----:B0--3--:R-:W-:Y:S05]  /*1e080*/  CALL.ABS.NOINC R2 ;  /* 0x0000000002007343 */ /* 0x009fea0003c00000 */
.L_x_2963:
        /* <DEDUP_REMOVED lines=15> */
.L_x_2962:
[----:B------:R-:W-:Y:S05]  /*1e180*/  BSYNC B6 ;  /* 0x0000000000067941 */ /* 0x000fea0003800000 */
.L_x_2961:
[----:B------:R-:W2:Y:S01]  /*1e190*/  LDL R0, [R1+0xc] ;  /* 0x00000c0001007983 */ /* 0x000ea20000100800 */
[----:B------:R-:W-:Y:S02]  /*1e1a0*/  ULDC.64 UR4, c[0x0][0x9f8] ;  /* 0x00027e0000047ab9 */ /* 0x000fe40000000a00 */
[----:B------:R-:W-:Y:S01]  /*1e1b0*/  ISETP.NE.U32.AND P0, PT, RZ, UR4, PT ;  /* 0x00000004ff007c0c */ /* 0x000fe2000bf05070 */
[----:B------:R-:W3:Y:S03]  /*1e1c0*/  LDL R17, [R1+0x30] ;  /* 0x0000300001117983 */ /* 0x000ee60000100800 */
[----:B------:R-:W-:Y:S01]  /*1e1d0*/  ISETP.NE.AND.EX P0, PT, RZ, UR5, PT, P0 ;  /* 0x00000005ff007c0c */ /* 0x000fe2000bf05300 */
[----:B------:R-:W-:-:S12]  /*1e1e0*/  ULDC.64 UR4, c[0x0][0xa08] ;  /* 0x0002820000047ab9 */ /* 0x000fd80000000a00 */
[----:B------:R-:W4:Y:S01]  /*1e1f0*/  @P0 LDC.64 R2, c[0x0][0x9f8] ;  /* 0x00027e00ff020b82 */ /* 0x000f220000000a00 */
[----:B--2---:R-:W-:Y:S02]  /*1e200*/  IMAD.MOV.U32 R7, RZ, RZ, R0 ;  /* 0x000000ffff077224 */ /* 0x004fe400078e0000 */
[----:B----4-:R-:W-:-:S05]  /*1e210*/  @P0 IMAD.WIDE R2, R0, 0x4, R2 ;  /* 0x0000000400020825 */ /* 0x010fca00078e0202 */
[----:B------:R2:W4:Y:S01]  /*1e220*/  @P0 LDG.E R7, desc[UR42][R2.64] ;  /* 0x0000002a02070981 */ /* 0x000522000c1e1900 */
[----:B---3--:R-:W-:Y:S01]  /*1e230*/  VIADD R0, R17, 0xffffffff ;  /* 0xffffffff11007836 */ /* 0x008fe20000000000 */
[----:B--2---:R-:W2:Y:S02]  /*1e240*/  LDC.64 R2, c[0x0][0x418] ;  /* 0x00010600ff027b82 */ /* 0x004ea40000000a00 */
[----:B--2---:R-:W-:Y:S01]  /*1e250*/  LOP3.LUT P0, RZ, R2, UR4, RZ, 0xfc, !PT ;  /* 0x0000000402ff7c12 */ /* 0x004fe2000f80fcff */
[----:B------:R-:W-:-:S03]  /*1e260*/  UMOV UR4, 0xffffffff ;  /* 0xffffffff00047882 */ /* 0x000fc60000000000 */
[----:B------:R-:W-:Y:S02]  /*1e270*/  LOP3.LUT P0, RZ, R3, UR5, RZ, 0xfc, P0 ;  /* 0x0000000503ff7c12 */ /* 0x000fe4000800fcff */
[----:B----4-:R-:W-:Y:S01]  /*1e280*/  SHF.R.S32.HI R8, RZ, 0x1f, R7 ;  /* 0x0000001fff087819 */ /* 0x010fe20000011407 */
        /* <DEDUP_REMOVED lines=8> */
.L_x_3124:
[----:B-1----:R-:W4:Y:S01]  /*1e310*/  LDL.LU R4, [R1+0x1c] ;  /* 0x00001c0001047983 */ /* 0x002f220000300800 */
[----:B------:R-:W-:Y:S02]  /*1e320*/  PLOP3.LUT P1, PT, PT, PT, PT, 0x8, 0x0 ;  /* 0x000000000000781c */ /* 0x000fe40003f2e170 */
[----:B---3--:R-:W-:Y:S01]  /*1e330*/  ISETP.NE.AND P0, PT, R14, RZ, PT ;  /* 0x000000ff0e00720c */ /* 0x008fe20003f05270 */
[----:B------:R1:W-:Y:S01]  /*1e340*/  STL [R1+0x2c], R0 ;  /* 0x00002c0001007387 */ /* 0x0003e20000100800 */
[----:B----4-:R-:W-:-:S09]  /*1e350*/  LOP3.LUT R4, R4, 0xfffffffe, RZ, 0xc0, !PT ;  /* 0xfffffffe04047812 */ /* 0x010fd200078ec0ff */
[----:B------:R-:W-:-:S05]  /*1e360*/  @P1 LOP3.LUT R4, R4, 0x1, RZ, 0xfc, !PT ;  /* 0x0000000104041812 */ /* 0x000fca00078efcff */
[----:B------:R1:W-:Y:S01]  /*1e370*/  STL [R1+0x1c], R4 ;  /* 0x00001c0401007387 */ /* 0x0003e20000100800 */
[----:B------:R-:W-:Y:S05]  /*1e380*/  @P0 BRA `(.L_x_2965) ;  /* 0x00000004000c0947 */ /* 0x000fea0003800000 */
[----:B------:R-:W-:-:S03]  /*1e390*/  UMOV UR4, 0xffffffff ;  /* 0xffffffff00047882 */ /* 0x000fc60000000000 */
[----:B------:R-:W-:Y:S05]  /*1e3a0*/  BRA.DIV UR4, `(.L_x_2966) ;  /* 0x0000006a04607947 */ /* 0x000fea000b800000 */
[----:B------:R-:W-:-:S13]  /*1e3b0*/  ELECT P6, URZ, PT ;  /* 0x00000000003f782f */ /* 0x000fda00038c0000 */
.L_x_3127:
[----:B------:R-:W-:Y:S05]  /*1e3c0*/  @!P6 BRA `(.L_x_2965) ;  /* 0x0000000000fce947 */ /* 0x000fea0003800000 */
[----:B------:R-:W-:-:S04]  /*1e3d0*/  ISETP.NE.U32.AND P0, PT, R2, RZ, PT ;  /* 0x000000ff0200720c */ /* 0x000fc80003f05070 */
[----:B------:R-:W-:-:S13]  /*1e3e0*/  ISETP.NE.AND.EX P0, PT, R3, RZ, PT, P0 ;  /* 0x000000ff0300720c */ /* 0x000fda0003f05300 */
[----:B------:R-:W-:Y:S05]  /*1e3f0*/  @!P0 BRA `(.L_x_2967) ;  /* 0x0000000000508947 */ /* 0x000fea0003800000 */
[----:B------:R-:W3:Y:S01]  /*1e400*/  LDC R6, c[0x0][0x43c] ;  /* 0x00010f00ff067b82 */ /* 0x000ee20000000800 */
[----:B------:R-:W-:Y:S01]  /*1e410*/  IMAD.MOV.U32 R9, RZ, RZ, R0 ;  /* 0x000000ffff097224 */ /* 0x000fe200078e0000 */
[----:B------:R-:W-:-:S03]  /*1e420*/  ULDC.64 UR4, c[0x0][0x428] ;  /* 0x00010a0000047ab9 */ /* 0x000fc60000000a00 */
[----:B-1----:R-:W-:Y:S01]  /*1e430*/  IMAD.MOV.U32 R0, RZ, RZ, R9 ;  /* 0x000000ffff007224 */ /* 0x002fe200078e0009 */
[----:B---3--:R-:W-:-:S13]  /*1e440*/  ISETP.NE.AND P0, PT, R6, 0x1, PT ;  /* 0x000000010600780c */ /* 0x008fda0003f05270 */
        /* <DEDUP_REMOVED lines=15> */
.L_x_2967:
[----:B---3--:R-:W3:Y:S01]  /*1e540*/  LDL R2, [R1+0x14] ;  /* 0x0000140001027983 */ /* 0x008ee20000100800 */
[----:B-1----:R-:W-:Y:S01]  /*1e550*/  IMAD R0, R19, 0x8, R18 ;  /* 0x0000000813007824 */ /* 0x002fe200078e0212 */
[----:B---3--:R-:W-:-:S04]  /*1e560*/  SHF.L.U32 R2, R2, 0x1f, RZ ;  /* 0x0000001f02027819 */ /* 0x008fc800000006ff */
[----:B------:R-:W1:Y:S02]  /*1e570*/  SYNCS.PHASECHK.TRANS64.TRYWAIT P0, [R0+URZ+0x28c40], R2 ;  /* 0x028c4002000075a7 */ /* 0x000e64000800017f */
[----:B-1----:R-:W-:Y:S05]  /*1e580*/  @!P0 BRA `(.L_x_2968) ;  /* 0x0000006800088947 */ /* 0x002fea0003800000 */
.L_x_3128:
[----:B------:R-:W3:Y:S02]  /*1e590*/  S2R R3, SR_TID.X ;  /* 0x0000000000037919 */ /* 0x000ee40000002100 */
[----:B---3--:R-:W-:-:S04]  /*1e5a0*/  LOP3.LUT R3, R3, 0x7f, RZ, 0xc0, !PT ;  /* 0x0000007f03037812 */ /* 0x008fc800078ec0ff */
[----:B------:R-:W-:-:S13]  /*1e5b0*/  ISETP.NE.AND P0, PT, R3, RZ, PT ;  /* 0x000000ff0300720c */ /* 0x000fda0003f05270 */
        /* <DEDUP_REMOVED lines=8> */
.L_x_2969:
[----:B------:R-:W3:Y:S04]  /*1e640*/  LDL R4, [R1+0x2c] ;  /* 0x00002c0001047983 */ /* 0x000ee80000100800 */
[----:B------:R-:W4:Y:S04]  /*1e650*/  LDL R3, [R1+0x20] ;  /* 0x0000200001037983 */ /* 0x000f280000100800 */
[----:B-1----:R-:W2:Y:S01]  /*1e660*/  LDL.LU R2, [R1+0x1c] ;  /* 0x00001c0001027983 */ /* 0x002ea20000300800 */
        /* <DEDUP_REMOVED lines=12> */
[----:B---3--:R-:W-:Y:S02]  /*1e730*/  R2UR UR11, R4 ;  /* 0x00000000040b72ca */ /* 0x008fe400000e0000 */
[----:B----4-:R-:W-:Y:S02]  /*1e740*/  R2UR UR4, R3 ;  /* 0x00000000030472ca */ /* 0x010fe400000e0000 */
[----:B--2---:R-:W-:-:S04]  /*1e750*/  LOP3.LUT R2, R2, 0xfffffffe, RZ, 0xc0, !PT ;  /* 0xfffffffe02027812 */ /* 0x004fc800078ec0ff */
[----:B------:R-:W-:-:S07]  /*1e760*/  @P0 LOP3.LUT R2, R2, 0x1, RZ, 0xfc, !PT ;  /* 0x0000000102020812 */ /* 0x000fce00078efcff */
[----:B------:R-:W-:Y:S01]  /*1e770*/  ULEA UR11, UR11, UR4, 0x6 ;  /* 0x000000040b0b7291 */ /* 0x000fe2000f8e303f */
[----:B------:R3:W-:Y:S02]  /*1e780*/  STL [R1+0x1c], R2 ;  /* 0x00001c0201007387 */ /* 0x0007e40000100800 */
[----:B------:R-:W-:-:S06]  /*1e790*/  UMOV UR4, 0x0 ;  /* 0x0000000000047882 */ /* 0x000fcc0000000000 */
[----:B------:R3:W-:Y:S01]  /*1e7a0*/  UTMALDG.4D [UR8], [UR6], desc[UR4] ;  /* 0x00000408060075b4 */ /* 0x0007e20008019000 */
[----:B------:R-:W-:Y:S02]  /*1e7b0*/  NOP ;  /* 0x0000000000007918 */ /* 0x000fe40000000000 */
.L_x_2965:
[----:B------:R-:W1:Y:S01]  /*1e7c0*/  LDL.LU R3, [R1+0x40] ;  /* 0x0000400001037983 */ /* 0x000e620000300800 */
[----:B------:R-:W-:Y:S05]  /*1e7d0*/  WARPSYNC.ALL ;  /* 0x0000000000007948 */ /* 0x000fea0003800000 */
[----:B---3--:R-:W-:Y:S01]  /*1e7e0*/  ULDC.64 UR4, c[0x0][0x298] ;  /* 0x0000a60000047ab9 */ /* 0x008fe20000000a00 */
[----:B------:R-:W-:Y:S01]  /*1e7f0*/  BSSY B6, `(.L_x_2970) ;  /* 0x000001c000067945 */ /* 0x000fe20003800000 */
[----:B------:R-:W-:Y:S01]  /*1e800*/  BAR.SYNC.DEFER_BLOCKING 0x8, 0x100 ;  /* 0x0204000000007b1d */ /* 0x000fe20000010000 */
[----:B-1----:R-:W-:Y:S01]  /*1e810*/  SHF.R.S32.HI R0, RZ, 0x1f, R3 ;  /* 0x0000001fff007819 */ /* 0x002fe20000011403 */
[----:B------:R-:W-:-:S04]  /*1e820*/  IMAD.WIDE.U32 R4, R3, UR4, RZ ;  /* 0x0000000403047c25 */ /* 0x000fc8000f8e00ff */
        /* <DEDUP_REMOVED lines=17> */
[----:B------:R-:W-:Y:S02]  /*1e940*/  IMAD.U32 R10, RZ, RZ, UR8 ;  /* 0x00000008ff0a7e24 */ /* 0x000fe4000f8e00ff */
[----:B------:R-:W-:Y:S02]  /*1e950*/  IMAD.U32 R11, RZ, RZ, UR9 ;  /* 0x00000009ff0b7e24 */ /* 0x000fe4000f8e00ff */
[----:B------:R-:W-:Y:S02]  /*1e960*/  IMAD.MOV.U32 R8, RZ, RZ, 0x70 ;  /* 0x00000070ff087424 */ /* 0x000fe400078e00ff */
[----:B------:R-:W-:Y:S02]  /*1e970*/  IMAD.MOV.U32 R12, RZ, RZ, 0x1 ;  /* 0x00000001ff0c7424 */ /* 0x000fe400078e00ff */
[----:B------:R-:W-:-:S07]  /*1e980*/  IMAD.MOV.U32 R13, RZ, RZ, RZ ;  /* 0x000000ffff0d7224 */ /* 0x000fce00078e00ff */
[----:B------:R-:W-:-:S07]  /*1e990*/  LEPC R20, `(.L_x_2971) ;  /* 0x000000001014794e */ /* 0x000fce0000000000 */
[----:B01----:R-:W-:Y:S05]  /*1e9a0*/  CALL.ABS.NOINC R2 ;  /* 0x0000000002007343 */ /* 0x003fea0003c00000 */
.L_x_2971:
[----:B------:R-:W-:Y:S05]  /*1e9b0*/  BSYNC B6 ;  /* 0x0000000000067941 */ /* 0x000fea0003800000 */
.L_x_2970:
[----:B-1----:R-:W3:Y:S01]  /*1e9c0*/  LDL.LU R0, [R1+0x40] ;  /* 0x0000400001007983 */ /* 0x002ee20000300800 */
[----:B------:R-:W-:Y:S01]  /*1e9d0*/  ULDC.64 UR6, c[0x0][0xa00] ;  /* 0x0002800000067ab9 */ /* 0x000fe20000000a00 */
[----:B------:R-:W-:Y:S01]  /*1e9e0*/  ULDC.64 UR4, c[0x0][0x2d8] ;  /* 0x0000b60000047ab9 */ /* 0x000fe20000000a00 */
[----:B--2---:R-:W1:Y:S01]  /*1e9f0*/  LDC R7, c[0x0][0x448] ;  /* 0x00011200ff077b82 */ /* 0x004e620000000800 */
[----:B------:R-:W3:Y:S04]  /*1ea00*/  LDL.LU.64 R2, [R1+0x48] ;  /* 0x0000480001027983 */ /* 0x000ee80000300a00 */
[----:B------:R-:W2:Y:S04]  /*1ea10*/  LDL R5, [R1+0xc] ;  /* 0x00000c0001057983 */ /* 0x000ea80000100800 */
[----:B------:R-:W4:Y:S01]  /*1ea20*/  LDL R12, [R1+0x28] ;  /* 0x00002800010c7983 */ /* 0x000f220000100800 */
[----:B------:R-:W-:Y:S01]  /*1ea30*/  ISETP.NE.U32.AND P0, PT, RZ, UR6, PT ;  /* 0x00000006ff007c0c */ /* 0x000fe2000bf05070 */
[----:B------:R-:W-:-:S03]  /*1ea40*/  ULDC UR6, c[0x0][0x2b8] ;  /* 0x0000ae0000067ab9 */ /* 0x000fc60000000800 */
[----:B------:R-:W-:Y:S01]  /*1ea50*/  ISETP.NE.AND.EX P0, PT, RZ, UR7, PT, P0 ;  /* 0x00000007ff007c0c */ /* 0x000fe2000bf05300 */
[----:B------:R-:W0:Y:S02]  /*1ea60*/  S2R R8, SR_TID.X ;  /* 0x0000000000087919 */ /* 0x000e240000002100 */
[----:B0-----:R-:W-:Y:S02]  /*1ea70*/  IMAD.SHL.U32 R8, R8, 0x10, RZ ;  /* 0x0000001008087824 */ /* 0x001fe400078e00ff */
[----:B---3--:R-:W-:Y:S01]  /*1ea80*/  IMAD.MOV.U32 R3, RZ, RZ, R0 ;  /* 0x000000ffff037224 */ /* 0x008fe200078e0000 */
[----:B--2---:R-:W-:-:S04]  /*1ea90*/  SHF.R.S32.HI R0, RZ, 0x1f, R5 ;  /* 0x0000001fff007819 */ /* 0x004fc80000011405 */
[----:B------:R-:W-:Y:S02]  /*1eaa0*/  SEL R4, R0, RZ, !P0 ;  /* 0x000000ff00047207 */ /* 0x000fe40004000000 */
[----:B------:R-:W-:Y:S02]  /*1eab0*/  SEL R0, R5, RZ, !P0 ;  /* 0x000000ff05007207 */ /* 0x000fe40004000000 */
[----:B------:R-:W0:Y:S01]  /*1eac0*/  S2R R5, SR_TID.X ;  /* 0x0000000000057919 */ /* 0x000e220000002100 */
[----:B------:R-:W-:-:S04]  /*1ead0*/  IMAD.WIDE.U32 R2, R16, UR4, R2 ;  /* 0x0000000410027c25 */ /* 0x000fc8000f8e0002 */
[----:B------:R-:W-:Y:S01]  /*1eae0*/  IMAD R3, R16, UR5, R3 ;  /* 0x0000000510037c24 */ /* 0x000fe2000f8e0203 */
[----:B------:R-:W-:Y:S02]  /*1eaf0*/  ULDC.64 UR4, c[0x0][0x2e0] ;  /* 0x0000b80000047ab9 */ /* 0x000fe40000000a00 */
[----:B------:R-:W-:Y:S02]  /*1eb00*/  IMAD R4, R4, UR4, RZ ;  /* 0x0000000404047c24 */ /* 0x000fe4000f8e02ff */
[----:B------:R-:W-:-:S04]  /*1eb10*/  IMAD.WIDE.U32 R2, R0, UR4, R2 ;  /* 0x0000000400027c25 */ /* 0x000fc8000f8e0002 */
[----:B------:R-:W-:Y:S01]  /*1eb20*/  IMAD R0, R0, UR5, R4 ;  /* 0x0000000500007c24 */ /* 0x000fe2000f8e0204 */
[----:B-1----:R-:W-:Y:S01]  /*1eb30*/  ISETP.NE.AND P0, PT, R7, 0x1, PT ;  /* 0x000000010700780c */ /* 0x002fe20003f05270 */
[----:B------:R-:W1:Y:S01]  /*1eb40*/  S2R R9, SR_TID.X ;  /* 0x0000000000097919 */ /* 0x000e620000002100 */
[----:B------:R-:W-:-:S11]  /*1eb50*/  ULDC.64 UR4, c[0x0][0x2d0] ;  /* 0x0000b40000047ab9 */ /* 0x000fd60000000a00 */
[----:B------:R-:W2:Y:S01]  /*1eb60*/  @P0 LDC R6, c[0x0][0x450] ;  /* 0x00011400ff060b82 */ /* 0x000ea20000000800 */
[----:B0-----:R-:W-:-:S04]  /*1eb70*/  LOP3.LUT R5, R5, 0x7f, RZ, 0xc0, !PT ;  /* 0x0000007f05057812 */ /* 0x001fc800078ec0ff */
[----:B------:R-:W-:-:S04]  /*1eb80*/  SHF.R.U32.HI R5, RZ, 0x3, R5 ;  /* 0x00000003ff057819 */ /* 0x000fc80000011605 */
[----:B------:R-:W-:Y:S02]  /*1eb90*/  LOP3.LUT R8, R5, 0x70, R8, 0xf8, !PT ;  /* 0x0000007005087812 */ /* 0x000fe400078ef808 */
[----:B------:R-:W0:Y:S03]  /*1eba0*/  @P0 LDC R5, c[0x0][0x44c] ;  /* 0x00011300ff050b82 */ /* 0x000e260000000800 */
[----:B----4-:R-:W-:Y:S02]  /*1ebb0*/  IMAD.IADD R4, R8, 0x1, R12 ;  /* 0x0000000108047824 */ /* 0x010fe400078e020c */
[----:B------:R3:W5:Y:S01]  /*1ebc0*/  LDL R8, [R1+0x60] ;  /* 0x0000600001087983 */ /* 0x0007620000100800 */
[----:B------:R-:W-:Y:S02]  /*1ebd0*/  IMAD.IADD R3, R3, 0x1, R0 ;  /* 0x0000000103037824 */ /* 0x000fe400078e0200 */
[----:B------:R-:W-:Y:S01]  /*1ebe0*/  IMAD.MOV.U32 R0, RZ, RZ, R4 ;  /* 0x000000ffff007224 */ /* 0x000fe200078e0004 */
[----:B------:R-:W4:Y:S01]  /*1ebf0*/  S2R R10, SR_TID.X ;  /* 0x00000000000a7919 */ /* 0x000f220000002100 */
[----:B0-----:R-:W-:-:S05]  /*1ec00*/  @P0 IMAD.HI.U32 R5, R4, R5, RZ ;  /* 0x0000000504050227 */ /* 0x001fca00078e00ff */
[----:B--2---:R-:W-:-:S05]  /*1ec10*/  @P0 SHF.R.U32.HI R0, RZ, R6, R5 ;  /* 0x00000006ff000219 */ /* 0x004fca0000011605 */
        /* <DEDUP_REMOVED lines=9> */
[----:B-1----:R-:W-:-:S04]  /*1ecb0*/  IMAD.SHL.U32 R9, R9, 0x8, RZ ;  /* 0x0000000809097824 */ /* 0x002fc800078e00ff */
        /* <DEDUP_REMOVED lines=12> */
[----:B---3--:R-:W-:Y:S08]  /*1ed80*/  BRA.DIV UR4, `(.L_x_2972) ;  /* 0x00000062041c7947 */ /* 0x008ff0000b800000 */
        /* <DEDUP_REMOVED lines=34> */
.L_x_3137:
        /* <DEDUP_REMOVED lines=10> */
.L_x_2973:
        /* <DEDUP_REMOVED lines=18> */
.L_x_3138:
[----:B------:R-:W-:Y:S05]  /*1f170*/  BSYNC B0 ;  /* 0x0000000000007941 */ /* 0x000fea0003800000 */
.L_x_2974:
        /* <DEDUP_REMOVED lines=13> */
.L_x_3139:
[----:B------:R-:W-:Y:S05]  /*1f250*/  BSYNC B1 ;  /* 0x0000000000017941 */ /* 0x000fea0003800000 */
.L_x_2978:
        /* <DEDUP_REMOVED lines=9> */
.L_x_2981:
[----:B------:R-:W-:Y:S05]  /*1f2f0*/  BSYNC B1 ;  /* 0x0000000000017941 */ /* 0x000fea0003800000 */
.L_x_2980:
        /* <DEDUP_REMOVED lines=12> */
.L_x_2982:
        /* <DEDUP_REMOVED lines=15> */
.L_x_2983:
        /* <DEDUP_REMOVED lines=15> */
.L_x_2984:
        /* <DEDUP_REMOVED lines=15> */
.L_x_2985:
        /* <DEDUP_REMOVED lines=15> */
.L_x_2986:
        /* <DEDUP_REMOVED lines=15> */
.L_x_2987:
        /* <DEDUP_REMOVED lines=15> */
.L_x_2988:
        /* <DEDUP_REMOVED lines=15> */
.L_x_2989:
        /* <DEDUP_REMOVED lines=10> */
.L_x_2977:
[----:B------:R-:W-:Y:S05]  /*1faf0*/  BSYNC B0 ;  /* 0x0000000000007941 */ /* 0x000fea0003800000 */
.L_x_2976:
        /* <DEDUP_REMOVED lines=8> */
[----:B------:R-:W4:Y:S04]  /*1fb80*/  LDL.LU R7, [R1+0x58] ;  /* 0x0000580001077983 */ /* 0x000f280000300800 */
[----:B------:R-:W5:Y:S04]  /*1fb90*/  LDL.LU R6, [R1+0x34] ;  /* 0x0000340001067983 */ /* 0x000f680000300800 */
[----:B------:R-:W5:Y:S01]  /*1fba0*/  LDL.LU R4, [R1+0x5c] ;  /* 0x00005c0001047983 */ /* 0x000f620000300800 */
[----:B------:R-:W-:Y:S01]  /*1fbb0*/  BSSY B2, `(.L_x_2992) ;  /* 0x00000e9000027945 */ /* 0x000fe20003800000 */
[----:B--2---:R-:W-:-:S04]  /*1fbc0*/  VIADD R2, R9, 0x1 ;  /* 0x0000000109027836 */ /* 0x004fc80000000000 */
[----:B---3--:R-:W-:Y:S01]  /*1fbd0*/  IMAD R2, R2, R8, RZ ;  /* 0x0000000802027224 */ /* 0x008fe200078e02ff */
[----:B------:R-:W-:Y:S02]  /*1fbe0*/  LOP3.LUT R8, RZ, R5, RZ, 0x33, !PT ;  /* 0x00000005ff087212 */ /* 0x000fe400078e33ff */
[----:B----4-:R-:W-:Y:S02]  /*1fbf0*/  LOP3.LUT R3, RZ, R7, RZ, 0x33, !PT ;  /* 0x00000007ff037212 */ /* 0x010fe400078e33ff */
        /* <DEDUP_REMOVED lines=44> */
.L_x_2996:
        /* <DEDUP_REMOVED lines=8> */
.L_x_3140:
[----:B------:R-:W-:Y:S05]  /*1ff40*/  BSYNC B3 ;  /* 0x0000000000037941 */ /* 0x000fea0003800000 */
.L_x_2997:
        /* <DEDUP_REMOVED lines=9> */
.L_x_3000:
[----:B------:R-:W-:Y:S05]  /*1ffe0*/  BSYNC B3 ;  /* 0x0000000000037941 */ /* 0x000fea0003800000 */
.L_x_2999:
        /* <DEDUP_REMOVED lines=12> */
.L_x_3001:
        /* <DEDUP_REMOVED lines=13> */
.L_x_3141:
[----:B------:R-:W-:Y:S05]  /*20180*/  BSYNC B3 ;  /* 0x0000000000037941 */ /* 0x000fea0003800000 */
.L_x_3002:
        /* <DEDUP_REMOVED lines=11> */
.L_x_3005:
[----:B------:R-:W-:Y:S05]  /*20240*/  BSYNC B3 ;  /* 0x0000000000037941 */ /* 0x000fea0003800000 */
.L_x_3004:
        /* <DEDUP_REMOVED lines=9> */
.L_x_3006:
        /* <DEDUP_REMOVED lines=15> */
.L_x_3007:
        /* <DEDUP_REMOVED lines=15> */
.L_x_3008:
        /* <DEDUP_REMOVED lines=15> */
.L_x_3009:
        /* <DEDUP_REMOVED lines=15> */
.L_x_3010:
        /* <DEDUP_REMOVED lines=15> */
.L_x_3011:
        /* <DEDUP_REMOVED lines=15> */
.L_x_3012:
        /* <DEDUP_REMOVED lines=15> */
.L_x_3013:
        /* <DEDUP_REMOVED lines=10> */
.L_x_2995:
[----:B------:R-:W-:Y:S05]  /*20a10*/  BSYNC B1 ;  /* 0x0000000000017941 */ /* 0x000fea0003800000 */
.L_x_2994:
[----:B------:R-:W2:Y:S02]  /*20a20*/  LDL.LU R5, [R1+0x30] ;  /* 0x0000300001057983 */ /* 0x000ea40000300800 */
[----:B--2---:R-:W-:-:S07]  /*20a30*/  VIADD R0, R5, 0xfffffffd ;  /* 0xfffffffd05007836 */ /* 0x004fce0000000000 */
.L_x_2993:
[----:B------:R-:W-:Y:S05]  /*20a40*/  BSYNC B2 ;  /* 0x0000000000027941 */ /* 0x000fea0003800000 */
.L_x_2992:
[----:B------:R-:W-:-:S05]  /*20a50*/  VIADD R8, R8, 0xfffffffe ;  /* 0xfffffffe08087836 */ /* 0x000fca0000000000 */
[----:B------:R-:W-:-:S13]  /*20a60*/  ISETP.NE.AND P0, PT, R8, R4, PT ;  /* 0x000000040800720c */ /* 0x000fda0003f05270 */
[----:B------:R-:W-:Y:S05]  /*20a70*/  @!P0 BRA `(.L_x_2991) ;  /* 0x0000001800d88947 */ /* 0x000fea0003800000 */
.L_x_3054:
        /* <DEDUP_REMOVED lines=35> */
.L_x_3016:
        /* <DEDUP_REMOVED lines=8> */
.L_x_3142:
[----:B------:R-:W-:Y:S05]  /*20d30*/  BSYNC B2 ;  /* 0x0000000000027941 */ /* 0x000fea0003800000 */
.L_x_3017:
        /* <DEDUP_REMOVED lines=9> */
.L_x_3020:
[----:B------:R-:W-:Y:S05]  /*20dd0*/  BSYNC B2 ;  /* 0x0000000000027941 */ /* 0x000fea0003800000 */
.L_x_3019:
        /* <DEDUP_REMOVED lines=12> */
.L_x_3021:
        /* <DEDUP_REMOVED lines=13> */
.L_x_3143:
[----:B------:R-:W-:Y:S05]  /*20f70*/  BSYNC B2 ;  /* 0x0000000000027941 */ /* 0x000fea0003800000 */
.L_x_3022:
        /* <DEDUP_REMOVED lines=11> */
.L_x_3025:
[----:B------:R-:W-:Y:S05]  /*21030*/  BSYNC B2 ;  /* 0x0000000000027941 */ /* 0x000fea0003800000 */
.L_x_3024:
        /* <DEDUP_REMOVED lines=9> */
.L_x_3026:
        /* <DEDUP_REMOVED lines=15> */
.L_x_3027:
        /* <DEDUP_REMOVED lines=15> */
.L_x_3028:
        /* <DEDUP_REMOVED lines=15> */
.L_x_3029:
        /* <DEDUP_REMOVED lines=15> */
.L_x_3030:
        /* <DEDUP_REMOVED lines=15> */
.L_x_3031:
        /* <DEDUP_REMOVED lines=15> */
.L_x_3032:
        /* <DEDUP_REMOVED lines=15> */
.L_x_3033:
        /* <DEDUP_REMOVED lines=10> */
.L_x_3015:
[----:B------:R-:W-:Y:S05]  /*21800*/  BSYNC B1 ;  /* 0x0000000000017941 */ /* 0x000fea0003800000 */
.L_x_3014:
        /* <DEDUP_REMOVED lines=35> */
.L_x_3036:
        /* <DEDUP_REMOVED lines=8> */
.L_x_3144:
[----:B------:R-:W-:Y:S05]  /*21ac0*/  BSYNC B2 ;  /* 0x0000000000027941 */ /* 0x000fea0003800000 */
.L_x_3037:
        /* <DEDUP_REMOVED lines=9> */
.L_x_3040:
[----:B------:R-:W-:Y:S05]  /*21b60*/  BSYNC B2 ;  /* 0x0000000000027941 */ /* 0x000fea0003800000 */
.L_x_3039:
        /* <DEDUP_REMOVED lines=12> */
.L_x_3041:
        /* <DEDUP_REMOVED lines=13> */
.L_x_3145:
[----:B------:R-:W-:Y:S05]  /*21d00*/  BSYNC B2 ;  /* 0x0000000000027941 */ /* 0x000fea0003800000 */
.L_x_3042:
        /* <DEDUP_REMOVED lines=11> */
.L_x_3045:
[----:B------:R-:W-:Y:S05]  /*21dc0*/  BSYNC B2 ;  /* 0x0000000000027941 */ /* 0x000fea0003800000 */
.L_x_3044:
        /* <DEDUP_REMOVED lines=9> */
.L_x_3046:
        /* <DEDUP_REMOVED lines=15> */
.L_x_3047:
        /* <DEDUP_REMOVED lines=15> */
.L_x_3048:
        /* <DEDUP_REMOVED lines=15> */
.L_x_3049:
        /* <DEDUP_REMOVED lines=15> */
.L_x_3050:
        /* <DEDUP_REMOVED lines=15> */
.L_x_3051:
        /* <DEDUP_REMOVED lines=15> */
.L_x_3052:
        /* <DEDUP_REMOVED lines=15> */
.L_x_3053:
        /* <DEDUP_REMOVED lines=10> */
.L_x_3035:
[----:B------:R-:W-:Y:S05]  /*22590*/  BSYNC B1 ;  /* 0x0000000000017941 */ /* 0x000fea0003800000 */
.L_x_3034:
[----:B------:R-:W2:Y:S01]  /*225a0*/  LDL R5, [R1+0x24] ;  /* 0x0000240001057983 */ /* 0x000ea20000100800 */
[----:B------:R-:W-:Y:S01]  /*225b0*/  VIADD R0, R0, 0xfffffffe ;  /* 0xfffffffe00007836 */ /* 0x000fe20000000000 */
[----:B--2---:R-:W-:-:S13]  /*225c0*/  ISETP.GT.AND P0, PT, R6, R5, PT ;  /* 0x000000050600720c */ /* 0x004fda0003f04270 */
[----:B------:R-:W-:Y:S05]  /*225d0*/  @P0 BRA `(.L_x_3054) ;  /* 0xffffffe400280947 */ /* 0x000fea000383ffff */
.L_x_2991:
[----:B------:R-:W-:Y:S05]  /*225e0*/  BSYNC B0 ;  /* 0x0000000000007941 */ /* 0x000fea0003800000 */
.L_x_2990:
        /* <DEDUP_REMOVED lines=24> */
.L_x_3056:
[----:B------:R-:W-:Y:S05]  /*22770*/  BSYNC B0 ;  /* 0x0000000000007941 */ /* 0x000fea0003800000 */
.L_x_3055:
[----:B------:R-:W-:-:S07]  /*22780*/  SEL R19, R19, RZ, P0 ;  /* 0x000000ff13137207 */ /* 0x000fce0000000000 */
.L_x_2958:
[----:B------:R-:W-:Y:S05]  /*22790*/  BSYNC B7 ;  /* 0x0000000000077941 */ /* 0x000fea0003800000 */
.L_x_2956:
[----:B--2---:R-:W2:Y:S02]  /*227a0*/  LDL R0, [R1+0x1c] ;  /* 0x00001c0001007983 */ /* 0x004ea40000100800 */
        /* <DEDUP_REMOVED lines=13> */
.L_x_3057:
[----:B------:R-:W2:Y:S01]  /*22880*/  S2R R16, SR_TID.X ;  /* 0x0000000000107919 */ /* 0x000ea20000002100 */
[----:B------:R-:W-:Y:S01]  /*22890*/  UMOV UR4, 0xffffffff ;  /* 0xffffffff00047882 */ /* 0x000fe20000000000 */
[----:B--2---:R-:W-:-:S04]  /*228a0*/  LOP3.LUT R16, R16, 0x1f, RZ, 0xc0, !PT ;  /* 0x0000001f10107812 */ /* 0x004fc800078ec0ff */
[----:B------:R-:W-:Y:S01]  /*228b0*/  ISETP.NE.AND P0, PT, R16, 0x1f, PT ;  /* 0x0000001f1000780c */ /* 0x000fe20003f05270 */
[----:B------:R-:W-:-:S12]  /*228c0*/  BRA.DIV UR4, `(.L_x_3059) ;  /* 0x0000002e04307947 */ /* 0x000fd8000b800000 */
[----:B-1----:R-:W2:Y:S01]  /*228d0*/  LDL.LU R2, [R1] ;  /* 0x0000000001027983 */ /* 0x002ea20000300800 */
        /* <DEDUP_REMOVED lines=15> */
[----:B------:R-:W-:Y:S01]  /*229d0*/  SHFL.IDX PT, R0, R10, 0x1, 0x1f ;  /* 0x00201f000a007f89 */ /* 0x000fe200000e0000 */
        /* <DEDUP_REMOVED lines=10> */
[----:B------:R-:W-:Y:S04]  /*22a80*/  SHFL.IDX PT, R5, R10, RZ, 0x1f ;  /* 0x00001fff0a057589 */ /* 0x000fe800000e0000 */
        /* <DEDUP_REMOVED lines=13> */
.L_x_3155:
[----:B------:R-:W-:Y:S02]  /*22b60*/  ULDC UR4, c[0x0][0xc38] ;  /* 0x00030e0000047ab9 */ /* 0x000fe40000000800 */
[----:B------:R-:W-:-:S04]  /*22b70*/  IMAD.U32 R2, RZ, RZ, UR4 ;  /* 0x00000004ff027e24 */ /* 0x000fc8000f8e00ff */
[----:B-1----:R-:W-:-:S04]  /*22b80*/  IMAD R9, R9, R2, RZ ;  /* 0x0000000209097224 */ /* 0x002fc800078e02ff */
[----:B------:R-:W-:-:S05]  /*22b90*/  IMAD.IADD R0, R0, 0x1, R9 ;  /* 0x0000000100007824 */ /* 0x000fca00078e0209 */
[----:B------:R-:W-:-:S13]  /*22ba0*/  ISETP.GT.AND P6, PT, R0, R5, PT ;  /* 0x000000050000720c */ /* 0x000fda0003fc4270 */
[----:B------:R-:W-:Y:S05]  /*22bb0*/  @P6 BRA `(.L_x_3060) ;  /* 0x0000000000ac6947 */ /* 0x000fea0003800000 */
.L_x_3063:
        /* <DEDUP_REMOVED lines=37> */
.L_x_3163:
[----:B------:R-:W-:Y:S02]  /*22e10*/  ULDC UR4, c[0x0][0xc38] ;  /* 0x00030e0000047ab9 */ /* 0x000fe40000000800 */
[----:B------:R-:W-:-:S04]  /*22e20*/  IMAD.U32 R2, RZ, RZ, UR4 ;  /* 0x00000004ff027e24 */ /* 0x000fc8000f8e00ff */
[----:B-1----:R-:W-:-:S04]  /*22e30*/  IMAD R9, R9, R2, RZ ;  /* 0x0000000209097224 */ /* 0x002fc800078e02ff */
[----:B------:R-:W-:-:S05]  /*22e40*/  IMAD.IADD R0, R9, 0x1, R0 ;  /* 0x0000000109007824 */ /* 0x000fca00078e0200 */
[----:B------:R-:W-:-:S13]  /*22e50*/  ISETP.GT.AND P6, PT, R0, R5, PT ;  /* 0x000000050000720c */ /* 0x000fda0003fc4270 */
[----:B------:R-:W-:Y:S05]  /*22e60*/  @!P6 BRA `(.L_x_3063) ;  /* 0xfffffffc0054e947 */ /* 0x000fea000383ffff */
.L_x_3060:
        /* <DEDUP_REMOVED lines=8> */
[----:B-1----:R1:W3:Y:S04]  /*22ef0*/  SHFL.IDX PT, R4, R4, R7, 0x1f ;  /* 0x00001f0704047589 */ /* 0x0022e800000e0000 */
[----:B------:R1:W4:Y:S01]  /*22f00*/  SHFL.IDX PT, R6, R6, R7, 0x1f ;  /* 0x00001f0706067589 */ /* 0x00032200000e0000 */
[----:B--2---:R-:W-:-:S05]  /*22f10*/  IMAD.IADD R10, R7, 0x1, R10 ;  /* 0x00000001070a7824 */ /* 0x004fca00078e020a */
[----:B---34-:R1:W-:Y:S02]  /*22f20*/  STL [R1+0xc], R10 ;  /* 0x00000c0a01007387 */ /* 0x0183e40000100800 */
.L_x_3168:
[----:B------:R-:W-:-:S13]  /*22f30*/  ISETP.NE.AND P0, PT, R0, RZ, PT ;  /* 0x000000ff0000720c */ /* 0x000fda0003f05270 */
[----:B------:R-:W-:Y:S05]  /*22f40*/  @!P0 BRA `(.L_x_3065) ;  /* 0x0000000000108947 */ /* 0x000fea0003800000 */
[----:B------:R-:W-:Y:S01]  /*22f50*/  UMOV UR4, 0xffffffff ;  /* 0xffffffff00047882 */ /* 0x000fe20000000000 */
[----:B-1----:R-:W-:Y:S02]  /*22f60*/  VIADD R7, R7, 0xffffffff ;  /* 0xffffffff07077836 */ /* 0x002fe40000000000 */
[----:B------:R-:W-:Y:S05]  /*22f70*/  BRA.DIV UR4, `(.L_x_3066) ;  /* 0x0000003204247947 */ /* 0x000fea000b800000 */
[----:B------:R3:W4:Y:S02]  /*22f80*/  SHFL.IDX PT, R8, R3, R7, 0x1f ;  /* 0x00001f0703087589 */ /* 0x00072400000e0000 */
.L_x_3065:
[----:B------:R-:W-:Y:S01]  /*22f90*/  ISETP.NE.AND P0, PT, R6, 0x1, PT ;  /* 0x000000010600780c */ /* 0x000fe20003f05270 */
[----:B----4-:R-:W-:-:S05]  /*22fa0*/  IMAD R0, R8, R2, R9 ;  /* 0x0000000208007224 */ /* 0x010fca00078e0209 */
[----:B------:R4:W-:Y:S02]  /*22fb0*/  STL [R1], R0 ;  /* 0x0000000001007387 */ /* 0x0009e40000100800 */
[----:B----4-:R-:W-:-:S05]  /*22fc0*/  IMAD.IADD R0, R5, 0x1, -R0 ;  /* 0x0000000105007824 */ /* 0x010fca00078e0a00 */
[----:B------:R-:W-:Y:S05]  /*22fd0*/  @!P0 BRA `(.L_x_3067) ;  /* 0x0000000000e48947 */ /* 0x000fea0003800000 */
[----:B------:R-:W-:-:S04]  /*22fe0*/  IABS R5, R4 ;  /* 0x0000000400057213 */ /* 0x000fc80000000000 */
[----:B-1-3--:R-:W1:Y:S08]  /*22ff0*/  I2F.RP R7, R5 ;  /* 0x0000000500077306 */ /* 0x00ae700000209400 */
[----:B-1----:R-:W1:Y:S02]  /*23000*/  MUFU.RCP R7, R7 ;  /* 0x0000000700077308 */ /* 0x002e640000001000 */
[----:B-1----:R-:W-:-:S06]  /*23010*/  VIADD R9, R7, 0xffffffe ;  /* 0x0ffffffe07097836 */ /* 0x002fcc0000000000 */
[----:B0-----:R-:W0:Y:S02]  /*23020*/  F2I.FTZ.U32.TRUNC.NTZ R3, R9 ;  /* 0x0000000900037305 */ /* 0x001e24000021f000 */
        /* <DEDUP_REMOVED lines=39> */
[----:B------:R-:W-:-:S04]  /*232a0*/  IMAD.MOV R2, RZ, RZ, -R3 ;  /* 0x000000ffff027224 */ /* 0x000fc800078e0a03 */
[----:B------:R-:W-:Y:S01]  /*232b0*/  IMAD R0, R4, R2, R0 ;  /* 0x0000000204007224 */ /* 0x000fe200078e0200 */
[----:B------:R-:W-:-:S04]  /*232c0*/  LOP3.LUT R2, R3, R6, RZ, 0x3c, !PT ;  /* 0x0000000603027212 */ /* 0x000fc800078e3cff */
[----:B------:R-:W-:-:S03]  /*232d0*/  ISETP.GE.AND P2, PT, R2, RZ, PT ;  /* 0x000000ff0200720c */ /* 0x000fc60003f46270 */
[----:B------:R-:W-:-:S10]  /*232e0*/  @P0 VIADD R7, R7, 0x1 ;  /* 0x0000000107070836 */ /* 0x000fd40000000000 */
        /* <DEDUP_REMOVED lines=8> */
.L_x_3067:
[----:B0--3--:R-:W3:Y:S01]  /*23370*/  LDL R3, [R1+0xc] ;  /* 0x00000c0001037983 */ /* 0x009ee20000100800 */
[----:B-1----:R-:W3:Y:S02]  /*23380*/  LDC.64 R6, c[0x0][0xc90] ;  /* 0x00032400ff067b82 */ /* 0x002ee40000000a00 */
[----:B---3--:R-:W-:-:S05]  /*23390*/  IMAD.WIDE R6, R3, 0x4, R6 ;  /* 0x0000000403067825 */ /* 0x008fca00078e0206 */
[----:B------:R-:W3:Y:S02]  /*233a0*/  LDG.E R3, desc[UR42][R6.64] ;  /* 0x0000002a06037981 */ /* 0x000ee4000c1e1900 */
[----:B---3--:R-:W-:-:S05]  /*233b0*/  IMAD R5, R4, R3, RZ ;  /* 0x0000000304057224 */ /* 0x008fca00078e02ff */
        /* <DEDUP_REMOVED lines=34> */
[----:B------:R0:W1:Y:S02]  /*235e0*/  F2I.FTZ.U32.TRUNC.NTZ R3, R2 ;  /* 0x0000000200037305 */ /* 0x000064000021f000 */
[----:B0-----:R-:W-:Y:S02]  /*235f0*/  IMAD.MOV.U32 R2, RZ, RZ, RZ ;  /* 0x000000ffff027224 */ /* 0x001fe400078e00ff */
[----:B-1----:R-:W-:-:S04]  /*23600*/  IMAD.MOV R0, RZ, RZ, -R3 ;  /* 0x000000ffff007224 */ /* 0x002fc800078e0a03 */
[----:B------:R-:W-:-:S04]  /*23610*/  IMAD R0, R0, R9, RZ ;  /* 0x0000000900007224 */ /* 0x000fc800078e02ff */
        /* <DEDUP_REMOVED lines=13> */
[----:B------:R-:W-:-:S04]  /*236f0*/  @P0 VIADD R2, R2, 0x1 ;  /* 0x0000000102020836 */ /* 0x000fc80000000000 */
[----:B------:R-:W-:-:S04]  /*23700*/  IMAD.MOV.U32 R0, RZ, RZ, R2 ;  /* 0x000000ffff007224 */ /* 0x000fc800078e0002 */
[----:B------:R-:W-:Y:S01]  /*23710*/  @!P2 IMAD.MOV R0, RZ, RZ, -R0 ;  /* 0x000000ffff00a224 */ /* 0x000fe200078e0a00 */
[----:B------:R-:W-:Y:S01]  /*23720*/  @!P1 LOP3.LUT R0, RZ, R8, RZ, 0x33, !PT ;  /* 0x00000008ff009212 */ /* 0x000fe200078e33ff */
[----:B------:R-:W-:-:S04]  /*23730*/  IMAD.MOV R8, RZ, RZ, -R8 ;  /* 0x000000ffff087224 */ /* 0x000fc800078e0a08 */
[----:B------:R-:W-:-:S05]  /*23740*/  IMAD R2, R0, R8, R7 ;  /* 0x0000000800027224 */ /* 0x000fca00078e0207 */
[----:B------:R0:W-:Y:S02]  /*23750*/  STL [R1+0x8], R2 ;  /* 0x0000080201007387 */ /* 0x0001e40000100800 */
.L_x_3068:
[----:B------:R-:W-:-:S05]  /*23760*/  LOP3.LUT R3, RZ, R0, RZ, 0x33, !PT ;  /* 0x00000000ff037212 */ /* 0x000fca00078e33ff */
[----:B------:R-:W-:-:S05]  /*23770*/  IMAD.IADD R0, R4, 0x1, R3 ;  /* 0x0000000104007824 */ /* 0x000fca00078e0203 */
[----:B------:R3:W-:Y:S01]  /*23780*/  STL [R1+0x4], R0 ;  /* 0x0000040001007387 */ /* 0x0007e20000100800 */
[----:B------:R-:W-:Y:S05]  /*23790*/  BRA `(.L_x_3069) ;  /* 0x0000000000287947 */ /* 0x000fea0003800000 */
.L_x_3061:
        /* <DEDUP_REMOVED lines=10> */
.L_x_3069:
[----:B0-----:R-:W4:Y:S04]  /*23840*/  LDL R3, [R1+0x8] ;  /* 0x0000080001037983 */ /* 0x001f280000100800 */
[----:B-1----:R-:W5:Y:S04]  /*23850*/  LDL R2, [R1+0xc] ;  /* 0x00000c0001027983 */ /* 0x002f680000100800 */
[----:B------:R-:W2:Y:S04]  /*23860*/  LDL R5, [R1+0x4] ;  /* 0x0000040001057983 */ /* 0x000ea80000100800 */
[----:B------:R-:W2:Y:S01]  /*23870*/  LDL R4, [R1] ;  /* 0x0000000001047983 */ /* 0x000ea20000100800 */
[----:B---3--:R-:W0:Y:S01]  /*23880*/  S2R R0, SR_TID.X ;  /* 0x0000000000007919 */ /* 0x008e220000002100 */
[----:B------:R-:W-:Y:S05]  /*23890*/  WARPSYNC.ALL ;  /* 0x0000000000007948 */ /* 0x000fea0003800000 */
[----:B0-----:R-:W-:Y:S01]  /*238a0*/  LOP3.LUT R0, R0, 0x1f, RZ, 0xc0, !PT ;  /* 0x0000001f00007812 */ /* 0x001fe200078ec0ff */
[----:B------:R-:W-:Y:S03]  /*238b0*/  BAR.SYNC.DEFER_BLOCKING 0x4, 0x180 ;  /* 0x0106000000007b1d */ /* 0x000fe60000010000 */
[----:B------:R-:W-:-:S13]  /*238c0*/  ISETP.NE.AND P0, PT, R0, RZ, PT ;  /* 0x000000ff0000720c */ /* 0x000fda0003f05270 */
[----:B------:R-:W-:Y:S01]  /*238d0*/  @!P0 MOV R0, 0x400 ;  /* 0x0000040000008802 */ /* 0x000fe20000000f00 */
[----:B----4-:R-:W-:Y:S02]  /*238e0*/  IMAD.MOV.U32 R6, RZ, RZ, R3 ;  /* 0x000000ffff067224 */ /* 0x010fe400078e0003 */
[----:B------:R-:W0:Y:S01]  /*238f0*/  @!P0 S2R R3, SR_CgaCtaId ;  /* 0x0000000000038919 */ /* 0x000e220000008800 */
[----:B-----5:R-:W-:Y:S01]  /*23900*/  IMAD.MOV.U32 R7, RZ, RZ, R2 ;  /* 0x000000ffff077224 */ /* 0x020fe200078e0002 */
[----:B0-----:R-:W-:-:S05]  /*23910*/  @!P0 LEA R18, R3, R0, 0x18 ;  /* 0x0000000003128211 */ /* 0x001fca00078ec0ff */
[----:B--2---:R0:W-:Y:S01]  /*23920*/  @!P0 STS.128 [R18+0x28cd0], R4 ;  /* 0x028cd00412008388 */ /* 0x0041e20000000c00 */
[----:B------:R-:W-:Y:S06]  /*23930*/  BAR.ARV 0x5, 0x180 ;  /* 0x0146000000007b1d */ /* 0x000fec0000002000 */
.L_x_3058:
[----:B------:R-:W2:Y:S01]  /*23940*/  LDL R0, [R1+0xc] ;  /* 0x00000c0001007983 */ /* 0x000ea20000100800 */
[----:B------:R-:W-:Y:S02]  /*23950*/  ULDC UR4, c[0x0][0xc3c] ;  /* 0x00030f0000047ab9 */ /* 0x000fe40000000800 */
[----:B--2---:R-:W-:-:S13]  /*23960*/  ISETP.GE.AND P0, PT, R0, UR4, PT ;  /* 0x0000000400007c0c */ /* 0x004fda000bf06270 */
[----:B------:R-:W-:Y:S05]  /*23970*/  @!P0 BRA `(.L_x_3070) ;  /* 0xffffff7400208947 */ /* 0x000fea000383ffff */
[----:B------:R-:W-:Y:S05]  /*23980*/  BSYNC B8 ;  /* 0x0000000000087941 */ /* 0x000fea0003800000 */
.L_x_2886:
        /* <DEDUP_REMOVED lines=12> */
.L_x_3171:
[----:B------:R-:W-:Y:S05]  /*23a50*/  BSYNC B0 ;  /* 0x0000000000007941 */ /* 0x000fea0003800000 */
.L_x_3071:
[----:B------:R-:W-:-:S03]  /*23a60*/  UMOV UR4, 0xffffffff ;  /* 0xffffffff00047882 */ /* 0x000fc60000000000 */
[----:B------:R-:W-:Y:S05]  /*23a70*/  BRA.DIV UR4, `(.L_x_3073) ;  /* 0x0000002604a47947 */ /* 0x000fea000b800000 */
[----:B------:R-:W1:Y:S02]  /*23a80*/  S2R R2, SR_TID.X ;  /* 0x0000000000027919 */ /* 0x000e640000002100 */
[----:B-1----:R-:W-:-:S04]  /*23a90*/  SHF.R.U32.HI R2, RZ, 0x5, R2 ;  /* 0x00000005ff027819 */ /* 0x002fc80000011602 */
[----:B------:R-:W-:-:S05]  /*23aa0*/  LOP3.LUT R2, R2, 0x3, RZ, 0xc0, !PT ;  /* 0x0000000302027812 */ /* 0x000fca00078ec0ff */
[----:B------:R1:W2:Y:S02]  /*23ab0*/  SHFL.IDX PT, R14, R2, RZ, 0x1f ;  /* 0x00001fff020e7589 */ /* 0x0002a400000e0000 */
.L_x_3174:
[----:B--2---:R-:W-:-:S13]  /*23ac0*/  ISETP.NE.AND P0, PT, R14, RZ, PT ;  /* 0x000000ff0e00720c */ /* 0x004fda0003f05270 */
[----:B------:R-:W-:Y:S05]  /*23ad0*/  @P0 BRA `(.L_x_2658) ;  /* 0x00000000008c0947 */ /* 0x000fea0003800000 */
[----:B------:R-:W-:-:S03]  /*23ae0*/  UMOV UR4, 0xffffffff ;  /* 0xffffffff00047882 */ /* 0x000fc60000000000 */
[----:B------:R-:W-:Y:S05]  /*23af0*/  BRA.DIV UR4, `(.L_x_3074) ;  /* 0x0000002604b87947 */ /* 0x000fea000b800000 */
[----:B------:R-:W-:-:S13]  /*23b00*/  ELECT P6, URZ, PT ;  /* 0x00000000003f782f */ /* 0x000fda00038c0000 */
.L_x_3177:
[----:B------:R-:W-:Y:S05]  /*23b10*/  @!P6 BRA `(.L_x_2658) ;  /* 0x00000000007ce947 */ /* 0x000fea0003800000 */
[----:B------:R-:W-:-:S06]  /*23b20*/  ULOP3.LUT UR4, UR36, 0x2, URZ, 0xfc, !UPT ;  /* 0x0000000224047892 */ /* 0x000fcc000f8efc3f */
[----:B-1----:R-:W-:-:S05]  /*23b30*/  IMAD.U32 R2, RZ, RZ, UR4 ;  /* 0x00000004ff027e24 */ /* 0x002fca000f8e00ff */
[----:B------:R-:W-:-:S13]  /*23b40*/  ISETP.NE.AND P2, PT, R2, 0x3, PT ;  /* 0x000000030200780c */ /* 0x000fda0003f45270 */
[----:B------:R-:W-:Y:S05]  /*23b50*/  @!P2 BRA `(.L_x_3075) ;  /* 0x000000000004a947 */ /* 0x000fea0003800000 */
[----:B------:R-:W-:Y:S01]  /*23b60*/  BPT.TRAP 0x1 ;  /* 0x000000040000795c */ /* 0x000fe20000300000 */
.L_x_3075:
        /* <DEDUP_REMOVED lines=13> */
.L_x_3178:
[----:B------:R-:W1:Y:S02]  /*23c40*/  SYNCS.PHASECHK.TRANS64.TRYWAIT P0, [R7+URZ], R2 ;  /* 0x00000002070075a7 */ /* 0x000e64000800017f */
[----:B-1----:R-:W-:Y:S05]  /*23c50*/  @!P0 BRA `(.L_x_3077) ;  /* 0x0000002400948947 */ /* 0x002fea0003800000 */
.L_x_3179:
[----:B------:R-:W-:Y:S05]  /*23c60*/  @!P2 BRA `(.L_x_3078) ;  /* 0x000000000004a947 */ /* 0x000fea0003800000 */
[----:B------:R-:W-:Y:S01]  /*23c70*/  BPT.TRAP 0x1 ;  /* 0x000000040000795c */ /* 0x000fe20000300000 */
.L_x_3078:
[----:B------:R-:W-:-:S04]  /*23c80*/  VIADD R0, R0, 0x28c60 ;  /* 0x00028c6000007836 */ /* 0x000fc80000000000 */
[----:B------:R-:W-:-:S04]  /*23c90*/  IMAD R4, R19, 0x8, R0 ;  /* 0x0000000813047824 */ /* 0x000fc800078e0200 */
[----:B------:R-:W2:Y:S02]  /*23ca0*/  SYNCS.PHASECHK.TRANS64.TRYWAIT P0, [R4+URZ], R5 ;  /* 0x00000005040075a7 */ /* 0x000ea4000800017f */
[----:B--2---:R-:W-:Y:S05]  /*23cb0*/  @!P0 BRA `(.L_x_3079) ;  /* 0x0000002400908947 */ /* 0x004fea0003800000 */
.L_x_3180:
[----:B------:R-:W-:-:S07]  /*23cc0*/  IMAD R3, R3, 0x8, R0 ;  /* 0x0000000803037824 */ /* 0x000fce00078e0200 */
.L_x_3080:
[----:B----4-:R4:W0:Y:S02]  /*23cd0*/  SYNCS.PHASECHK.TRANS64.TRYWAIT P0, [R3+URZ], R2 ;  /* 0x00000002030075a7 */ /* 0x010824000800017f */
[----:B0-----:R-:W-:Y:S05]  /*23ce0*/  @!P0 NANOSLEEP.SYNCS 0x989680 ;  /* 0x009896800000895d */ /* 0x001fea0003900000 */
[----:B------:R-:W0:Y:S02]  /*23cf0*/  @!P0 SYNCS.PHASECHK.TRANS64 P0, [R3+URZ], R2 ;  /* 0x00000002030085a7 */ /* 0x000e24000800007f */
[----:B0-----:R-:W-:Y:S05]  /*23d00*/  @!P0 BRA `(.L_x_3080) ;  /* 0xfffffffc00f08947 */ /* 0x001fea000383ffff */
.L_x_2658:
[----:B------:R-:W-:Y:S05]  /*23d10*/  BSYNC B9 ;  /* 0x0000000000097941 */ /* 0x000fea0003800000 */
.L_x_2655:
[----:B------:R-:W-:Y:S05]  /*23d20*/  EXIT ;  /* 0x000000000000794d */ /* 0x000fea0003800000 */
.L_x_2684:
[----:B0-----:R0:W1:Y:S02]  /*23d30*/  SYNCS.PHASECHK.TRANS64.TRYWAIT P5, [R74+URZ+0x28c90], R77 ;  /* 0x028c904d4a0075a7 */ /* 0x00106400080a017f */
[----:B-1----:R-:W-:Y:S05]  /*23d40*/  @!P5 NANOSLEEP.SYNCS 0x989680 ;  /* 0x009896800000d95d */ /* 0x002fea0003900000 */
[----:B------:R-:W1:Y:S02]  /*23d50*/  @!P5 SYNCS.PHASECHK.TRANS64 P5, [R74+URZ+0x28c90], R77 ;  /* 0x028c904d4a00d5a7 */ /* 0x000e6400080a007f */
[----:B-1----:R-:W-:Y:S05]  /*23d60*/  @!P5 BRA `(.L_x_2684) ;  /* 0xfffffffc00f0d947 */ /* 0x002fea000383ffff */
[----:B------:R-:W-:Y:S05]  /*23d70*/  BRA `(.L_x_3081) ;  /* 0xfffffdf000c07947 */ /* 0x000fea000383ffff */
.L_x_2694:
[----:B0-----:R0:W1:Y:S02]  /*23d80*/  SYNCS.PHASECHK.TRANS64.TRYWAIT P5, [R74+URZ+0x28c90], R77 ;  /* 0x028c904d4a0075a7 */ /* 0x00106400080a017f */
[----:B-1----:R-:W-:Y:S05]  /*23d90*/  @!P5 NANOSLEEP.SYNCS 0x989680 ;  /* 0x009896800000d95d */ /* 0x002fea0003900000 */
[----:B------:R-:W1:Y:S02]  /*23da0*/  @!P5 SYNCS.PHASECHK.TRANS64 P5, [R74+URZ+0x28c90], R77 ;  /* 0x028c904d4a00d5a7 */ /* 0x000e6400080a007f */
[----:B-1----:R-:W-:Y:S05]  /*23db0*/  @!P5 BRA `(.L_x_2694) ;  /* 0xfffffffc00f0d947 */ /* 0x002fea000383ffff */
[----:B------:R-:W-:Y:S05]  /*23dc0*/  BRA `(.L_x_3082) ;  /* 0xfffffdfc00347947 */ /* 0x000fea000383ffff */
.L_x_2699:
[----:B0-----:R0:W1:Y:S02]  /*23dd0*/  SYNCS.PHASECHK.TRANS64.TRYWAIT P5, [R74+URZ+0x28c90], R77 ;  /* 0x028c904d4a0075a7 */ /* 0x00106400080a017f */
[----:B-1----:R-:W-:Y:S05]  /*23de0*/  @!P5 NANOSLEEP.SYNCS 0x989680 ;  /* 0x009896800000d95d */ /* 0x002fea0003900000 */
[----:B------:R-:W1:Y:S02]  /*23df0*/  @!P5 SYNCS.PHASECHK.TRANS64 P5, [R74+URZ+0x28c90], R77 ;  /* 0x028c904d4a00d5a7 */ /* 0x000e6400080a007f */
[----:B-1----:R-:W-:Y:S05]  /*23e00*/  @!P5 BRA `(.L_x_2699) ;  /* 0xfffffffc00f0d947 */ /* 0x002fea000383ffff */
[----:B------:R-:W-:Y:S05]  /*23e10*/  BRA `(.L_x_3083) ;  /* 0xfffffe04006c7947 */ /* 0x000fea000383ffff */
.L_x_2703:
[----:B------:R0:W0:Y:S02]  /*23e20*/  SYNCS.PHASECHK.TRANS64.TRYWAIT P5, [R74+URZ+0x28cb0], R77 ;  /* 0x028cb04d4a0075a7 */ /* 0x00002400080a017f */
[----:B0-----:R-:W-:Y:S05]  /*23e30*/  @!P5 NANOSLEEP.SYNCS 0x989680 ;  /* 0x009896800000d95d */ /* 0x001fea0003900000 */
[----:B------:R-:W0:Y:S02]  /*23e40*/  @!P5 SYNCS.PHASECHK.TRANS64 P5, [R74+URZ+0x28cb0], R77 ;  /* 0x028cb04d4a00d5a7 */ /* 0x000e2400080a007f */
[----:B0-----:R-:W-:Y:S05]  /*23e50*/  @!P5 BRA `(.L_x_2703) ;  /* 0xfffffffc00f0d947 */ /* 0x001fea000383ffff */
[----:B------:R-:W-:Y:S05]  /*23e60*/  BRA `(.L_x_3084) ;  /* 0xfffffe0400e87947 */ /* 0x000fea000383ffff */
.L_x_2724:
[----:B0-----:R0:W1:Y:S02]  /*23e70*/  SYNCS.PHASECHK.TRANS64.TRYWAIT P1, [R9+URZ+0x28c50], R10 ;  /* 0x028c500a090075a7 */ /* 0x001064000802017f */
[----:B-1----:R-:W-:Y:S05]  /*23e80*/  @!P1 NANOSLEEP.SYNCS 0x989680 ;  /* 0x009896800000995d */ /* 0x002fea0003900000 */
[----:B------:R-:W1:Y:S02]  /*23e90*/  @!P1 SYNCS.PHASECHK.TRANS64 P1, [R9+URZ+0x28c50], R10 ;  /* 0x028c500a090095a7 */ /* 0x000e64000802007f */
[----:B-1----:R-:W-:Y:S05]  /*23ea0*/  @!P1 BRA `(.L_x_2724) ;  /* 0xfffffffc00f09947 */ /* 0x002fea000383ffff */
[----:B------:R-:W-:Y:S05]  /*23eb0*/  BRA `(.L_x_3085) ;  /* 0xfffffe1800a07947 */ /* 0x000fea000383ffff */
.L_x_2731:
[----:B-1----:R1:W2:Y:S02]  /*23ec0*/  SYNCS.PHASECHK.TRANS64.TRYWAIT P2, [R21+URZ+0x28c50], R8 ;  /* 0x028c5008150075a7 */ /* 0x0022a4000804017f */
[----:B--2---:R-:W-:Y:S05]  /*23ed0*/  @!P2 NANOSLEEP.SYNCS 0x989680 ;  /* 0x009896800000a95d */ /* 0x004fea0003900000 */
[----:B------:R-:W2:Y:S02]  /*23ee0*/  @!P2 SYNCS.PHASECHK.TRANS64 P2, [R21+URZ+0x28c50], R8 ;  /* 0x028c50081500a5a7 */ /* 0x000ea4000804007f */
[----:B--2---:R-:W-:Y:S05]  /*23ef0*/  @!P2 BRA `(.L_x_2731) ;  /* 0xfffffffc00f0a947 */ /* 0x004fea000383ffff */
[----:B------:R-:W-:Y:S05]  /*23f00*/  BRA `(.L_x_2730) ;  /* 0xfffffe2400d07947 */ /* 0x000fea000383ffff */
.L_x_2754:
        /* <DEDUP_REMOVED lines=8> */
.L_x_3087:
[----:B------:R-:W-:Y:S05]  /*23f90*/  BSYNC B1 ;  /* 0x0000000000017941 */ /* 0x000fea0003800000 */
.L_x_3086:
        /* <DEDUP_REMOVED lines=8> */
.L_x_3088:
[----:B------:R-:W-:Y:S02]  /*24020*/  IMAD.MOV.U32 R13, RZ, RZ, R7 ;  /* 0x000000ffff0d7224 */ /* 0x000fe400078e0007 */
[----:B------:R-:W-:-:S07]  /*24030*/  IMAD.MOV.U32 R0, RZ, RZ, R14 ;  /* 0x000000ffff007224 */ /* 0x000fce00078e000e */
[----:B------:R-:W-:Y:S05]  /*24040*/  WARPSYNC.COLLECTIVE R15, `(.L_x_3089) ;  /* 0x000000000f087348 */ /* 0x000fea0003c00000 */
[----:B------:R0:W1:Y:S02]  /*24050*/  SHFL.IDX P6, R14, R13, R12, R11 ;  /* 0x0000000c0d0e7389 */ /* 0x00006400000c000b */
[----:B01----:R-:W-:Y:S01]  /*24060*/  ENDCOLLECTIVE ;  /* 0x000000000000791b */ /* 0x003fe20003800000 */
.L_x_3089:
[----:B------:R-:W-:Y:S02]  /*24070*/  IMAD.MOV.U32 R13, RZ, RZ, R30 ;  /* 0x000000ffff0d7224 */ /* 0x000fe400078e001e */
[----:B------:R-:W-:-:S07]  /*24080*/  IMAD.MOV.U32 R5, RZ, RZ, R14 ;  /* 0x000000ffff057224 */ /* 0x000fce00078e000e */
[----:B------:R-:W-:Y:S05]  /*24090*/  WARPSYNC.COLLECTIVE R15, `(.L_x_3090) ;  /* 0x000000000f087348 */ /* 0x000fea0003c00000 */
[----:B------:R0:W1:Y:S02]  /*240a0*/  SHFL.IDX P6, R14, R13, R12, R11 ;  /* 0x0000000c0d0e7389 */ /* 0x00006400000c000b */
[----:B01----:R-:W-:Y:S01]  /*240b0*/  ENDCOLLECTIVE ;  /* 0x000000000000791b */ /* 0x003fe20003800000 */
.L_x_3090:
[----:B------:R-:W-:Y:S05]  /*240c0*/  BRA `(.L_x_3091) ;  /* 0xfffffe4400047947 */ /* 0x000fea000383ffff */
.L_x_2757:
[----:B------:R-:W-:Y:S01]  /*240d0*/  BSSY B1, `(.L_x_3092) ;  /* 0x0000008000017945 */ /* 0x000fe20003800000 */
[----:B------:R-:W-:Y:S02]  /*240e0*/  IMAD.MOV.U32 R13, RZ, RZ, R6 ;  /* 0x000000ffff0d7224 */ /* 0x000fe400078e0006 */
[----:B------:R-:W-:Y:S02]  /*240f0*/  IMAD.MOV.U32 R12, RZ, RZ, 0x1 ;  /* 0x00000001ff0c7424 */ /* 0x000fe400078e00ff */
[----:B------:R-:W-:Y:S02]  /*24100*/  IMAD.MOV.U32 R11, RZ, RZ, 0x1c1f ;  /* 0x00001c1fff0b7424 */ /* 0x000fe400078e00ff */
[----:B------:R-:W-:-:S07]  /*24110*/  IMAD.MOV.U32 R15, RZ, RZ, -0x1 ;  /* 0xffffffffff0f7424 */ /* 0x000fce00078e00ff */
[----:B0---4-:R-:W-:Y:S05]  /*24120*/  WARPSYNC.COLLECTIVE R15, `(.L_x_3093) ;  /* 0x000000000f087348 */ /* 0x011fea0003c00000 */
[----:B----4-:R1:W2:Y:S02]  /*24130*/  SHFL.IDX P6, R14, R13, R12, R11 ;  /* 0x0000000c0d0e7389 */ /* 0x0102a400000c000b */
[----:B012---:R-:W-:Y:S01]  /*24140*/  ENDCOLLECTIVE ;  /* 0x000000000000791b */ /* 0x007fe20003800000 */
.L_x_3093:
[----:B------:R-:W-:Y:S05]  /*24150*/  BSYNC B1 ;  /* 0x0000000000017941 */ /* 0x000fea0003800000 */
.L_x_3092:
[----:B------:R-:W-:Y:S02]  /*24160*/  IMAD.MOV.U32 R13, RZ, RZ, R4 ;  /* 0x000000ffff0d7224 */ /* 0x000fe400078e0004 */
[----:B------:R-:W-:Y:S02]  /*24170*/  IMAD.MOV.U32 R12, RZ, RZ, 0x1 ;  /* 0x00000001ff0c7424 */ /* 0x000fe400078e00ff */
[----:B------:R-:W-:Y:S02]  /*24180*/  IMAD.MOV.U32 R11, RZ, RZ, 0x1c1f ;  /* 0x00001c1fff0b7424 */ /* 0x000fe400078e00ff */
[----:B------:R-:W-:Y:S02]  /*24190*/  IMAD.MOV.U32 R15, RZ, RZ, -0x1 ;  /* 0xffffffffff0f7424 */ /* 0x000fe400078e00ff */
[----:B------:R-:W-:-:S07]  /*241a0*/  IMAD.MOV.U32 R3, RZ, RZ, R14 ;  /* 0x000000ffff037224 */ /* 0x000fce00078e000e */
[----:B------:R-:W-:Y:S05]  /*241b0*/  WARPSYNC.COLLECTIVE R15, `(.L_x_3094) ;  /* 0x000000000f087348 */ /* 0x000fea0003c00000 */
[----:B------:R0:W1:Y:S02]  /*241c0*/  SHFL.IDX P6, R14, R13, R12, R11 ;  /* 0x0000000c0d0e7389 */ /* 0x00006400000c000b */
[----:B01----:R-:W-:Y:S01]  /*241d0*/  ENDCOLLECTIVE ;  /* 0x000000000000791b */ /* 0x003fe20003800000 */
.L_x_3094:
[----:B------:R-:W-:Y:S02]  /*241e0*/  IMAD.MOV.U32 R13, RZ, RZ, R7 ;  /* 0x000000ffff0d7224 */ /* 0x000fe400078e0007 */
[----:B------:R-:W-:-:S07]  /*241f0*/  IMAD.MOV.U32 R4, RZ, RZ, R14 ;  /* 0x000000ffff047224 */ /* 0x000fce00078e000e */
[----:B------:R-:W-:Y:S05]  /*24200*/  WARPSYNC.COLLECTIVE R15, `(.L_x_3095) ;  /* 0x000000000f087348 */ /* 0x000fea0003c00000 */
[----:B------:R0:W1:Y:S02]  /*24210*/  SHFL.IDX P6, R14, R13, R12, R11 ;  /* 0x0000000c0d0e7389 */ /* 0x00006400000c000b */
[----:B01----:R-:W-:Y:S01]  /*24220*/  ENDCOLLECTIVE ;  /* 0x000000000000791b */ /* 0x003fe20003800000 */
.L_x_3095:
[----:B------:R-:W-:Y:S02]  /*24230*/  IMAD.MOV.U32 R13, RZ, RZ, R30 ;  /* 0x000000ffff0d7224 */ /* 0x000fe400078e001e */
[----:B------:R-:W-:-:S07]  /*24240*/  IMAD.MOV.U32 R7, RZ, RZ, R14 ;  /* 0x000000ffff077224 */ /* 0x000fce00078e000e */
[----:B------:R-:W-:Y:S05]  /*24250*/  WARPSYNC.COLLECTIVE R15, `(.L_x_3096) ;  /* 0x000000000f087348 */ /* 0x000fea0003c00000 */
[----:B------:R0:W1:Y:S02]  /*24260*/  SHFL.IDX P6, R14, R13, R12, R11 ;  /* 0x0000000c0d0e7389 */ /* 0x00006400000c000b */
[----:B01----:R-:W-:Y:S01]  /*24270*/  ENDCOLLECTIVE ;  /* 0x000000000000791b */ /* 0x003fe20003800000 */
.L_x_3096:
[----:B------:R-:W-:Y:S01]  /*24280*/  IMAD.MOV.U32 R0, RZ, RZ, R14 ;  /* 0x000000ffff007224 */ /* 0x000fe200078e000e */
[----:B------:R-:W-:Y:S06]  /*24290*/  BRA `(.L_x_3097) ;  /* 0xfffffe4400647947 */ /* 0x000fec000383ffff */
.L_x_2761:
[----:B0-----:R0:W1:Y:S02]  /*242a0*/  SYNCS.PHASECHK.TRANS64.TRYWAIT P0, [R2+URZ+0x28c00], R35 ;  /* 0x028c0023020075a7 */ /* 0x001064000800017f */
[----:B-1----:R-:W-:Y:S05]  /*242b0*/  @!P0 NANOSLEEP.SYNCS 0x989680 ;  /* 0x009896800000895d */ /* 0x002fea0003900000 */
[----:B------:R-:W1:Y:S02]  /*242c0*/  @!P0 SYNCS.PHASECHK.TRANS64 P0, [R2+URZ+0x28c00], R35 ;  /* 0x028c0023020085a7 */ /* 0x000e64000800007f */
[----:B-1----:R-:W-:Y:S05]  /*242d0*/  @!P0 BRA `(.L_x_2761) ;  /* 0xfffffffc00f08947 */ /* 0x002fea000383ffff */
[----:B------:R-:W-:Y:S05]  /*242e0*/  BRA `(.L_x_3098) ;  /* 0xfffffe4800487947 */ /* 0x000fea000383ffff */
.L_x_2769:
        /* <DEDUP_REMOVED lines=8> */
.L_x_3100:
[----:B------:R-:W-:Y:S05]  /*24370*/  BSYNC B1 ;  /* 0x0000000000017941 */ /* 0x000fea0003800000 */
.L_x_3099:
        /* <DEDUP_REMOVED lines=8> */
.L_x_3101:
[----:B------:R-:W-:Y:S02]  /*24400*/  IMAD.MOV.U32 R13, RZ, RZ, R7 ;  /* 0x000000ffff0d7224 */ /* 0x000fe400078e0007 */
[----:B------:R-:W-:-:S07]  /*24410*/  IMAD.MOV.U32 R0, RZ, RZ, R14 ;  /* 0x000000ffff007224 */ /* 0x000fce00078e000e */
[----:B------:R-:W-:Y:S05]  /*24420*/  WARPSYNC.COLLECTIVE R15, `(.L_x_3102) ;  /* 0x000000000f087348 */ /* 0x000fea0003c00000 */
[----:B------:R0:W1:Y:S02]  /*24430*/  SHFL.IDX P6, R14, R13, R12, R11 ;  /* 0x0000000c0d0e7389 */ /* 0x00006400000c000b */
[----:B01----:R-:W-:Y:S01]  /*24440*/  ENDCOLLECTIVE ;  /* 0x000000000000791b */ /* 0x003fe20003800000 */
.L_x_3102:
[----:B------:R-:W-:Y:S02]  /*24450*/  IMAD.MOV.U32 R10, RZ, RZ, R0 ;  /* 0x000000ffff0a7224 */ /* 0x000fe400078e0000 */
[----:B------:R-:W-:Y:S02]  /*24460*/  IMAD.MOV.U32 R13, RZ, RZ, R9 ;  /* 0x000000ffff0d7224 */ /* 0x000fe400078e0009 */
[----:B------:R-:W-:-:S07]  /*24470*/  IMAD.MOV.U32 R5, RZ, RZ, R14 ;  /* 0x000000ffff057224 */ /* 0x000fce00078e000e */
[----:B------:R-:W-:Y:S05]  /*24480*/  WARPSYNC.COLLECTIVE R15, `(.L_x_3103) ;  /* 0x000000000f087348 */ /* 0x000fea0003c00000 */
[----:B------:R0:W1:Y:S02]  /*24490*/  SHFL.IDX P6, R14, R13, R12, R11 ;  /* 0x0000000c0d0e7389 */ /* 0x00006400000c000b */
[----:B01----:R-:W-:Y:S01]  /*244a0*/  ENDCOLLECTIVE ;  /* 0x000000000000791b */ /* 0x003fe20003800000 */
.L_x_3103:
[----:B------:R-:W-:Y:S01]  /*244b0*/  IMAD.MOV.U32 R11, RZ, RZ, R3 ;  /* 0x000000ffff0b7224 */ /* 0x000fe200078e0003 */
[----:B------:R-:W-:Y:S06]  /*244c0*/  BRA `(.L_x_3104) ;  /* 0xfffffe54009c7947 */ /* 0x000fec000383ffff */
.L_x_2772:
[----:B------:R-:W-:Y:S01]  /*244d0*/  BSSY B1, `(.L_x_3105) ;  /* 0x0000008000017945 */ /* 0x000fe20003800000 */
[----:B------:R-:W-:Y:S02]  /*244e0*/  IMAD.MOV.U32 R13, RZ, RZ, R8 ;  /* 0x000000ffff0d7224 */ /* 0x000fe400078e0008 */
[----:B------:R-:W-:Y:S02]  /*244f0*/  IMAD.MOV.U32 R12, RZ, RZ, 0x1 ;  /* 0x00000001ff0c7424 */ /* 0x000fe400078e00ff */
[----:B0-----:R-:W-:Y:S02]  /*24500*/  IMAD.MOV.U32 R11, RZ, RZ, 0x1c1f ;  /* 0x00001c1fff0b7424 */ /* 0x001fe400078e00ff */
[----:B------:R-:W-:-:S07]  /*24510*/  IMAD.MOV.U32 R15, RZ, RZ, -0x1 ;  /* 0xffffffffff0f7424 */ /* 0x000fce00078e00ff */
[----:B----4-:R-:W-:Y:S05]  /*24520*/  WARPSYNC.COLLECTIVE R15, `(.L_x_3106) ;  /* 0x000000000f087348 */ /* 0x010fea0003c00000 */
[----:B----4-:R0:W1:Y:S02]  /*24530*/  SHFL.IDX P6, R14, R13, R12, R11 ;  /* 0x0000000c0d0e7389 */ /* 0x01006400000c000b */
[----:B01----:R-:W-:Y:S01]  /*24540*/  ENDCOLLECTIVE ;  /* 0x000000000000791b */ /* 0x003fe20003800000 */
.L_x_3106:
[----:B------:R-:W-:Y:S05]  /*24550*/  BSYNC B1 ;  /* 0x0000000000017941 */ /* 0x000fea0003800000 */
.L_x_3105:
        /* <DEDUP_REMOVED lines=8> */
.L_x_3107:
[----:B------:R-:W-:Y:S02]  /*245e0*/  IMAD.MOV.U32 R13, RZ, RZ, R7 ;  /* 0x000000ffff0d7224 */ /* 0x000fe400078e0007 */
[----:B------:R-:W-:-:S07]  /*245f0*/  IMAD.MOV.U32 R0, RZ, RZ, R14 ;  /* 0x000000ffff007224 */ /* 0x000fce00078e000e */
[----:B------:R-:W-:Y:S05]  /*24600*/  WARPSYNC.COLLECTIVE R15, `(.L_x_3108) ;  /* 0x000000000f087348 */ /* 0x000fea0003c00000 */
[----:B------:R0:W1:Y:S02]  /*24610*/  SHFL.IDX P6, R14, R13, R12, R11 ;  /* 0x0000000c0d0e7389 */ /* 0x00006400000c000b */
[----:B01----:R-:W-:Y:S01]  /*24620*/  ENDCOLLECTIVE ;  /* 0x000000000000791b */ /* 0x003fe20003800000 */
.L_x_3108:
[----:B------:R-:W-:Y:S02]  /*24630*/  IMAD.MOV.U32 R13, RZ, RZ, R9 ;  /* 0x000000ffff0d7224 */ /* 0x000fe400078e0009 */
[----:B------:R-:W-:-:S07]  /*24640*/  IMAD.MOV.U32 R7, RZ, RZ, R14 ;  /* 0x000000ffff077224 */ /* 0x000fce00078e000e */
[----:B------:R-:W-:Y:S05]  /*24650*/  WARPSYNC.COLLECTIVE R15, `(.L_x_3109) ;  /* 0x000000000f087348 */ /* 0x000fea0003c00000 */
[----:B------:R0:W1:Y:S02]  /*24660*/  SHFL.IDX P6, R14, R13, R12, R11 ;  /* 0x0000000c0d0e7389 */ /* 0x00006400000c000b */
[----:B01----:R-:W-:Y:S01]  /*24670*/  ENDCOLLECTIVE ;  /* 0x000000000000791b */ /* 0x003fe20003800000 */
.L_x_3109:
[----:B------:R-:W-:Y:S02]  /*24680*/  IMAD.MOV.U32 R12, RZ, RZ, R0 ;  /* 0x000000ffff0c7224 */ /* 0x000fe400078e0000 */
[----:B------:R-:W-:Y:S01]  /*24690*/  IMAD.MOV.U32 R13, RZ, RZ, R3 ;  /* 0x000000ffff0d7224 */ /* 0x000fe200078e0003 */
[----:B------:R-:W-:Y:S06]  /*246a0*/  BRA `(.L_x_3110) ;  /* 0xfffffe5400c87947 */ /* 0x000fec000383ffff */
.L_x_2776:
[----:B0-----:R0:W1:Y:S02]  /*246b0*/  SYNCS.PHASECHK.TRANS64.TRYWAIT P1, [R2+URZ+0x28c00], R21 ;  /* 0x028c0015020075a7 */ /* 0x001064000802017f */
[----:B-1----:R-:W-:Y:S05]  /*246c0*/  @!P1 NANOSLEEP.SYNCS 0x989680 ;  /* 0x009896800000995d */ /* 0x002fea0003900000 */
[----:B------:R-:W1:Y:S02]  /*246d0*/  @!P1 SYNCS.PHASECHK.TRANS64 P1, [R2+URZ+0x28c00], R21 ;  /* 0x028c0015020095a7 */ /* 0x000e64000802007f */
[----:B-1----:R-:W-:Y:S05]  /*246e0*/  @!P1 BRA `(.L_x_2776) ;  /* 0xfffffffc00f09947 */ /* 0x002fea000383ffff */
[----:B------:R-:W-:Y:S05]  /*246f0*/  BRA `(.L_x_3111) ;  /* 0xfffffe5800647947 */ /* 0x000fea000383ffff */
.L_x_2782:
[----:B-1----:R1:W2:Y:S02]  /*24700*/  SYNCS.PHASECHK.TRANS64.TRYWAIT P2, [R12+URZ+0x28c30], R21 ;  /* 0x028c30150c0075a7 */ /* 0x0022a4000804017f */
[----:B--2---:R-:W-:Y:S05]  /*24710*/  @!P2 NANOSLEEP.SYNCS 0x989680 ;  /* 0x009896800000a95d */ /* 0x004fea0003900000 */
[----:B------:R-:W2:Y:S02]  /*24720*/  @!P2 SYNCS.PHASECHK.TRANS64 P2, [R12+URZ+0x28c30], R21 ;  /* 0x028c30150c00a5a7 */ /* 0x000ea4000804007f */
[----:B--2---:R-:W-:Y:S05]  /*24730*/  @!P2 BRA `(.L_x_2782) ;  /* 0xfffffffc00f0a947 */ /* 0x004fea000383ffff */
[----:B------:R-:W-:Y:S05]  /*24740*/  BRA `(.L_x_2781) ;  /* 0xfffffe6800147947 */ /* 0x000fea000383ffff */
.L_x_2795:
[----:B--2---:R2:W0:Y:S02]  /*24750*/  SYNCS.PHASECHK.TRANS64.TRYWAIT P3, [R12+URZ+0x28c50], R21 ;  /* 0x028c50150c0075a7 */ /* 0x004424000806017f */
[----:B0-----:R-:W-:Y:S05]  /*24760*/  @!P3 NANOSLEEP.SYNCS 0x989680 ;  /* 0x009896800000b95d */ /* 0x001fea0003900000 */
[----:B------:R-:W0:Y:S02]  /*24770*/  @!P3 SYNCS.PHASECHK.TRANS64 P3, [R12+URZ+0x28c50], R21 ;  /* 0x028c50150c00b5a7 */ /* 0x000e24000806007f */
[----:B0-----:R-:W-:Y:S05]  /*24780*/  @!P3 BRA `(.L_x_2795) ;  /* 0xfffffffc00f0b947 */ /* 0x001fea000383ffff */
[----:B------:R-:W-:Y:S05]  /*24790*/  BRA `(.L_x_2794) ;  /* 0xfffffe8800007947 */ /* 0x000fea000383ffff */
.L_x_2807:
[----:B-1----:R1:W2:Y:S02]  /*247a0*/  SYNCS.PHASECHK.TRANS64.TRYWAIT P3, [R215+URZ+0x28c30], R216 ;  /* 0x028c30d8d70075a7 */ /* 0x0022a4000806017f */
[----:B--2---:R-:W-:Y:S05]  /*247b0*/  @!P3 NANOSLEEP.SYNCS 0x989680 ;  /* 0x009896800000b95d */ /* 0x004fea0003900000 */
[----:B------:R-:W2:Y:S02]  /*247c0*/  @!P3 SYNCS.PHASECHK.TRANS64 P3, [R215+URZ+0x28c30], R216 ;  /* 0x028c30d8d700b5a7 */ /* 0x000ea4000806007f */
[----:B--2---:R-:W-:Y:S05]  /*247d0*/  @!P3 BRA `(.L_x_2807) ;  /* 0xfffffffc00f0b947 */ /* 0x004fea000383ffff */
[----:B------:R-:W-:Y:S05]  /*247e0*/  BRA `(.L_x_2806) ;  /* 0xfffffe8c00747947 */ /* 0x000fea000383ffff */
.L_x_2820:
[----:B---3--:R3:W4:Y:S02]  /*247f0*/  SYNCS.PHASECHK.TRANS64.TRYWAIT P3, [R215+URZ+0x28c50], R216 ;  /* 0x028c50d8d70075a7 */ /* 0x008724000806017f */
[----:B----4-:R-:W-:Y:S05]  /*24800*/  @!P3 NANOSLEEP.SYNCS 0x989680 ;  /* 0x009896800000b95d */ /* 0x010fea0003900000 */
[----:B------:R-:W4:Y:S02]  /*24810*/  @!P3 SYNCS.PHASECHK.TRANS64 P3, [R215+URZ+0x28c50], R216 ;  /* 0x028c50d8d700b5a7 */ /* 0x000f24000806007f */
[----:B----4-:R-:W-:Y:S05]  /*24820*/  @!P3 BRA `(.L_x_2820) ;  /* 0xfffffffc00f0b947 */ /* 0x010fea000383ffff */
[----:B------:R-:W-:Y:S05]  /*24830*/  BRA `(.L_x_2819) ;  /* 0xfffffeb0006c7947 */ /* 0x000fea000383ffff */
.L_x_2833:
[----:B-1----:R1:W2:Y:S02]  /*24840*/  SYNCS.PHASECHK.TRANS64.TRYWAIT P3, [R12+URZ+0x28c30], R207 ;  /* 0x028c30cf0c0075a7 */ /* 0x0022a4000806017f */
[----:B--2---:R-:W-:Y:S05]  /*24850*/  @!P3 NANOSLEEP.SYNCS 0x989680 ;  /* 0x009896800000b95d */ /* 0x004fea0003900000 */
[----:B------:R-:W2:Y:S02]  /*24860*/  @!P3 SYNCS.PHASECHK.TRANS64 P3, [R12+URZ+0x28c30], R207 ;  /* 0x028c30cf0c00b5a7 */ /* 0x000ea4000806007f */
[----:B--2---:R-:W-:Y:S05]  /*24870*/  @!P3 BRA `(.L_x_2833) ;  /* 0xfffffffc00f0b947 */ /* 0x004fea000383ffff */
[----:B------:R-:W-:Y:S05]  /*24880*/  BRA `(.L_x_2832) ;  /* 0xfffffeb800347947 */ /* 0x000fea000383ffff */
.L_x_2838:
[----:B---3--:R3:W4:Y:S02]  /*24890*/  SYNCS.PHASECHK.TRANS64.TRYWAIT P3, [R12+URZ+0x28c50], R207 ;  /* 0x028c50cf0c0075a7 */ /* 0x008724000806017f */
[----:B----4-:R-:W-:Y:S05]  /*248a0*/  @!P3 NANOSLEEP.SYNCS 0x989680 ;  /* 0x009896800000b95d */ /* 0x010fea0003900000 */
[----:B------:R-:W4:Y:S02]  /*248b0*/  @!P3 SYNCS.PHASECHK.TRANS64 P3, [R12+URZ+0x28c50], R207 ;  /* 0x028c50cf0c00b5a7 */ /* 0x000f24000806007f */
[----:B----4-:R-:W-:Y:S05]  /*248c0*/  @!P3 BRA `(.L_x_2838) ;  /* 0xfffffffc00f0b947 */ /* 0x010fea000383ffff */
[----:B------:R-:W-:Y:S05]  /*248d0*/  BRA `(.L_x_2837) ;  /* 0xfffffed000907947 */ /* 0x000fea000383ffff */
.L_x_2846:
[----:B-1----:R1:W2:Y:S02]  /*248e0*/  SYNCS.PHASECHK.TRANS64.TRYWAIT P2, [R206+URZ+0x28c30], R207 ;  /* 0x028c30cfce0075a7 */ /* 0x0022a4000804017f */
[----:B--2---:R-:W-:Y:S05]  /*248f0*/  @!P2 NANOSLEEP.SYNCS 0x989680 ;  /* 0x009896800000a95d */ /* 0x004fea0003900000 */
[----:B------:R-:W2:Y:S02]  /*24900*/  @!P2 SYNCS.PHASECHK.TRANS64 P2, [R206+URZ+0x28c30], R207 ;  /* 0x028c30cfce00a5a7 */ /* 0x000ea4000804007f */
[----:B--2---:R-:W-:Y:S05]  /*24910*/  @!P2 BRA `(.L_x_2846) ;  /* 0xfffffffc00f0a947 */ /* 0x004fea000383ffff */
[----:B------:R-:W-:Y:S05]  /*24920*/  BRA `(.L_x_2845) ;  /* 0xfffffed400a07947 */ /* 0x000fea000383ffff */
.L_x_2859:
[----:B---3--:R3:W4:Y:S02]  /*24930*/  SYNCS.PHASECHK.TRANS64.TRYWAIT P2, [R206+URZ+0x28c50], R207 ;  /* 0x028c50cfce0075a7 */ /* 0x008724000804017f */
[----:B----4-:R-:W-:Y:S05]  /*24940*/  @!P2 NANOSLEEP.SYNCS 0x989680 ;  /* 0x009896800000a95d */ /* 0x010fea0003900000 */
[----:B------:R-:W4:Y:S02]  /*24950*/  @!P2 SYNCS.PHASECHK.TRANS64 P2, [R206+URZ+0x28c50], R207 ;  /* 0x028c50cfce00a5a7 */ /* 0x000f24000804007f */
[----:B----4-:R-:W-:Y:S05]  /*24960*/  @!P2 BRA `(.L_x_2859) ;  /* 0xfffffffc00f0a947 */ /* 0x010fea000383ffff */
[----:B------:R-:W-:Y:S05]  /*24970*/  BRA `(.L_x_2858) ;  /* 0xfffffef800a47947 */ /* 0x000fea000383ffff */
.L_x_2902:
[----:B------:R-:W1:Y:S01]  /*24980*/  S2R R6, SR_TID.X ;  /* 0x0000000000067919 */ /* 0x000e620000002100 */
[----:B------:R-:W-:Y:S01]  /*24990*/  BSSY B1, `(.L_x_3112) ;  /* 0x000000a000017945 */ /* 0x000fe20003800000 */
[----:B------:R-:W-:Y:S02]  /*249a0*/  IMAD.MOV.U32 R12, RZ, RZ, RZ ;  /* 0x000000ffff0c7224 */ /* 0x000fe400078e00ff */
[----:B------:R-:W-:Y:S02]  /*249b0*/  IMAD.MOV.U32 R11, RZ, RZ, 0x1f ;  /* 0x0000001fff0b7424 */ /* 0x000fe400078e00ff */
[----:B0-----:R-:W-:Y:S01]  /*249c0*/  IMAD.MOV.U32 R15, RZ, RZ, -0x1 ;  /* 0xffffffffff0f7424 */ /* 0x001fe200078e00ff */
[----:B-1----:R-:W-:-:S04]  /*249d0*/  SHF.R.U32.HI R6, RZ, 0x5, R6 ;  /* 0x00000005ff067819 */ /* 0x002fc80000011606 */
[----:B------:R-:W-:-:S05]  /*249e0*/  LOP3.LUT R6, R6, 0x3, RZ, 0xc0, !PT ;  /* 0x0000000306067812 */ /* 0x000fca00078ec0ff */
[----:B------:R-:W-:-:S07]  /*249f0*/  IMAD.MOV.U32 R13, RZ, RZ, R6 ;  /* 0x000000ffff0d7224 */ /* 0x000fce00078e0006 */
[----:B------:R-:W-:Y:S05]  /*24a00*/  WARPSYNC.COLLECTIVE R15, `(.L_x_3113) ;  /* 0x000000000f087348 */ /* 0x000fea0003c00000 */
[----:B------:R0:W1:Y:S02]  /*24a10*/  SHFL.IDX P6, R14, R13, R12, R11 ;  /* 0x0000000c0d0e7389 */ /* 0x00006400000c000b */
[----:B01----:R-:W-:Y:S01]  /*24a20*/  ENDCOLLECTIVE ;  /* 0x000000000000791b */ /* 0x003fe20003800000 */
.L_x_3113:
[----:B------:R-:W-:Y:S05]  /*24a30*/  BSYNC B1 ;  /* 0x0000000000017941 */ /* 0x000fea0003800000 */
.L_x_3112:
[----:B------:R-:W-:Y:S05]  /*24a40*/  BRA `(.L_x_3114) ;  /* 0xffffff7000547947 */ /* 0x000fea000383ffff */
.L_x_2904:
[----:B------:R-:W-:Y:S01]  /*24a50*/  BSSY B1, `(.L_x_3115) ;  /* 0x0000006000017945 */ /* 0x000fe20003800000 */
[----:B0-----:R-:W-:-:S07]  /*24a60*/  IMAD.MOV.U32 R15, RZ, RZ, -0x1 ;  /* 0xffffffffff0f7424 */ /* 0x001fce00078e00ff */
[----:B-1----:R-:W-:Y:S05]  /*24a70*/  WARPSYNC.COLLECTIVE R15, `(.L_x_3116) ;  /* 0x000000000f0c7348 */ /* 0x002fea0003c00000 */
[----:B------:R-:W-:Y:S02]  /*24a80*/  ELECT P6, UR62, PT ;  /* 0x00000000003e782f */ /* 0x000fe400038c0000 */
[----:B------:R-:W-:Y:S01]  /*24a90*/  MOV R14, UR62 ;  /* 0x0000003e000e7c02 */ /* 0x000fe20008000f00 */
[----:B-1----:R-:W-:Y:S10]  /*24aa0*/  ENDCOLLECTIVE ;  /* 0x000000000000791b */ /* 0x002ff40003800000 */
.L_x_3116:
[----:B------:R-:W-:Y:S05]  /*24ab0*/  BSYNC B1 ;  /* 0x0000000000017941 */ /* 0x000fea0003800000 */
.L_x_3115:
[----:B------:R-:W-:Y:S05]  /*24ac0*/  BRA `(.L_x_2903) ;  /* 0xffffff70004c7947 */ /* 0x000fea000383ffff */
.L_x_2906:
[----:B-1----:R1:W2:Y:S02]  /*24ad0*/  SYNCS.PHASECHK.TRANS64.TRYWAIT P0, [R18+URZ+0x28c20], R6 ;  /* 0x028c2006120075a7 */ /* 0x0022a4000800017f */
[----:B--2---:R-:W-:Y:S05]  /*24ae0*/  @!P0 NANOSLEEP.SYNCS 0x989680 ;  /* 0x009896800000895d */ /* 0x004fea0003900000 */
[----:B------:R-:W2:Y:S02]  /*24af0*/  @!P0 SYNCS.PHASECHK.TRANS64 P0, [R18+URZ+0x28c20], R6 ;  /* 0x028c2006120085a7 */ /* 0x000ea4000800007f */
[----:B--2---:R-:W-:Y:S05]  /*24b00*/  @!P0 BRA `(.L_x_2906) ;  /* 0xfffffffc00f08947 */ /* 0x004fea000383ffff */
[----:B------:R-:W-:Y:S05]  /*24b10*/  BRA `(.L_x_3117) ;  /* 0xffffff70005c7947 */ /* 0x000fea000383ffff */
.L_x_2910:
[----:B--2---:R2:W3:Y:S02]  /*24b20*/  SYNCS.PHASECHK.TRANS64.TRYWAIT P0, [R7+URZ+0x28ca0], R10 ;  /* 0x028ca00a070075a7 */ /* 0x0044e4000800017f */
[----:B---3--:R-:W-:Y:S05]  /*24b30*/  @!P0 NANOSLEEP.SYNCS 0x989680 ;  /* 0x009896800000895d */ /* 0x008fea0003900000 */
[----:B------:R-:W3:Y:S02]  /*24b40*/  @!P0 SYNCS.PHASECHK.TRANS64 P0, [R7+URZ+0x28ca0], R10 ;  /* 0x028ca00a070085a7 */ /* 0x000ee4000800007f */
[----:B---3--:R-:W-:Y:S05]  /*24b50*/  @!P0 BRA `(.L_x_2910) ;  /* 0xfffffffc00f08947 */ /* 0x008fea000383ffff */
[----:B------:R-:W-:Y:S05]  /*24b60*/  BRA `(.L_x_3118) ;  /* 0xffffff70007c7947 */ /* 0x000fea000383ffff */
.L_x_2915:
[----:B-1----:R1:W3:Y:S02]  /*24b70*/  SYNCS.PHASECHK.TRANS64.TRYWAIT P0, [R7+URZ+0x28cc0], R10 ;  /* 0x028cc00a070075a7 */ /* 0x0022e4000800017f */
[----:B---3--:R-:W-:Y:S05]  /*24b80*/  @!P0 NANOSLEEP.SYNCS 0x989680 ;  /* 0x009896800000895d */ /* 0x008fea0003900000 */
[----:B------:R-:W3:Y:S02]  /*24b90*/  @!P0 SYNCS.PHASECHK.TRANS64 P0, [R7+URZ+0x28cc0], R10 ;  /* 0x028cc00a070085a7 */ /* 0x000ee4000800007f */
[----:B---3--:R-:W-:Y:S05]  /*24ba0*/  @!P0 BRA `(.L_x_2915) ;  /* 0xfffffffc00f08947 */ /* 0x008fea000383ffff */
[----:B------:R-:W-:Y:S05]  /*24bb0*/  BRA `(.L_x_3119) ;  /* 0xffffff7000fc7947 */ /* 0x000fea000383ffff */
.L_x_2929:
[----:B-1----:R1:W2:Y:S02]  /*24bc0*/  SYNCS.PHASECHK.TRANS64.TRYWAIT P1, [R6+URZ+0x28ca0], R7 ;  /* 0x028ca007060075a7 */ /* 0x0022a4000802017f */
[----:B--2---:R-:W-:Y:S05]  /*24bd0*/  @!P1 NANOSLEEP.SYNCS 0x989680 ;  /* 0x009896800000995d */ /* 0x004fea0003900000 */
[----:B------:R-:W2:Y:S02]  /*24be0*/  @!P1 SYNCS.PHASECHK.TRANS64 P1, [R6+URZ+0x28ca0], R7 ;  /* 0x028ca007060095a7 */ /* 0x000ea4000802007f */
[----:B--2---:R-:W-:Y:S05]  /*24bf0*/  @!P1 BRA `(.L_x_2929) ;  /* 0xfffffffc00f09947 */ /* 0x004fea000383ffff */
[----:B------:R-:W-:Y:S05]  /*24c00*/  BRA `(.L_x_3120) ;  /* 0xffffff7c007c7947 */ /* 0x000fea000383ffff */
.L_x_2934:
[----:B--2---:R2:W3:Y:S02]  /*24c10*/  SYNCS.PHASECHK.TRANS64.TRYWAIT P1, [R6+URZ+0x28cc0], R7 ;  /* 0x028cc007060075a7 */ /* 0x0044e4000802017f */
[----:B---3--:R-:W-:Y:S05]  /*24c20*/  @!P1 NANOSLEEP.SYNCS 0x989680 ;  /* 0x009896800000995d */ /* 0x008fea0003900000 */
[----:B------:R-:W3:Y:S02]  /*24c30*/  @!P1 SYNCS.PHASECHK.TRANS64 P1, [R6+URZ+0x28cc0], R7 ;  /* 0x028cc007060095a7 */ /* 0x000ee4000802007f */
[----:B---3--:R-:W-:Y:S05]  /*24c40*/  @!P1 BRA `(.L_x_2934) ;  /* 0xfffffffc00f09947 */ /* 0x008fea000383ffff */
[----:B------:R-:W-:Y:S05]  /*24c50*/  BRA `(.L_x_3121) ;  /* 0xffffff7c00f87947 */ /* 0x000fea000383ffff */
.L_x_2964:
[----:B-1----:R-:W1:Y:S01]  /*24c60*/  S2R R4, SR_TID.X ;  /* 0x0000000000047919 */ /* 0x002e620000002100 */
[----:B------:R-:W-:Y:S01]  /*24c70*/  BSSY B0, `(.L_x_3122) ;  /* 0x000000a000007945 */ /* 0x000fe20003800000 */
[----:B------:R-:W-:Y:S02]  /*24c80*/  IMAD.MOV.U32 R12, RZ, RZ, RZ ;  /* 0x000000ffff0c7224 */ /* 0x000fe400078e00ff */
[----:B------:R-:W-:Y:S02]  /*24c90*/  IMAD.MOV.U32 R11, RZ, RZ, 0x1f ;  /* 0x0000001fff0b7424 */ /* 0x000fe400078e00ff */
[----:B0-----:R-:W-:Y:S01]  /*24ca0*/  IMAD.MOV.U32 R15, RZ, RZ, -0x1 ;  /* 0xffffffffff0f7424 */ /* 0x001fe200078e00ff */
[----:B-1----:R-:W-:-:S04]  /*24cb0*/  SHF.R.U32.HI R4, RZ, 0x5, R4 ;  /* 0x00000005ff047819 */ /* 0x002fc80000011604 */
[----:B------:R-:W-:-:S05]  /*24cc0*/  LOP3.LUT R4, R4, 0x3, RZ, 0xc0, !PT ;  /* 0x0000000304047812 */ /* 0x000fca00078ec0ff */
[----:B------:R-:W-:-:S07]  /*24cd0*/  IMAD.MOV.U32 R13, RZ, RZ, R4 ;  /* 0x000000ffff0d7224 */ /* 0x000fce00078e0004 */
[----:B--2---:R-:W-:Y:S05]  /*24ce0*/  WARPSYNC.COLLECTIVE R15, `(.L_x_3123) ;  /* 0x000000000f087348 */ /* 0x004fea0003c00000 */
[----:B------:R0:W1:Y:S02]  /*24cf0*/  SHFL.IDX P6, R14, R13, R12, R11 ;  /* 0x0000000c0d0e7389 */ /* 0x00006400000c000b */
[----:B012---:R-:W-:Y:S01]  /*24d00*/  ENDCOLLECTIVE ;  /* 0x000000000000791b */ /* 0x007fe20003800000 */
.L_x_3123:
[----:B------:R-:W-:Y:S05]  /*24d10*/  BSYNC B0 ;  /* 0x0000000000007941 */ /* 0x000fea0003800000 */
.L_x_3122:
[----:B------:R-:W-:Y:S05]  /*24d20*/  BRA `(.L_x_3124) ;  /* 0xffffff9400787947 */ /* 0x000fea000383ffff */
.L_x_2966:
[----:B------:R-:W-:Y:S01]  /*24d30*/  BSSY B0, `(.L_x_3125) ;  /* 0x0000006000007945 */ /* 0x000fe20003800000 */
[----:B0-----:R-:W-:-:S07]  /*24d40*/  IMAD.MOV.U32 R15, RZ, RZ, -0x1 ;  /* 0xffffffffff0f7424 */ /* 0x001fce00078e00ff */
[----:B-12---:R-:W-:Y:S05]  /*24d50*/  WARPSYNC.COLLECTIVE R15, `(.L_x_3126) ;  /* 0x000000000f0c7348 */ /* 0x006fea0003c00000 */
[----:B------:R-:W-:Y:S02]  /*24d60*/  ELECT P6, UR62, PT ;  /* 0x00000000003e782f */ /* 0x000fe400038c0000 */
[----:B------:R-:W-:Y:S01]  /*24d70*/  MOV R14, UR62 ;  /* 0x0000003e000e7c02 */ /* 0x000fe20008000f00 */
[----:B-12---:R-:W-:Y:S10]  /*24d80*/  ENDCOLLECTIVE ;  /* 0x000000000000791b */ /* 0x006ff40003800000 */
.L_x_3126:
[----:B------:R-:W-:Y:S05]  /*24d90*/  BSYNC B0 ;  /* 0x0000000000007941 */ /* 0x000fea0003800000 */
.L_x_3125:
[----:B------:R-:W-:Y:S05]  /*24da0*/  BRA `(.L_x_3127) ;  /* 0xffffff9400847947 */ /* 0x000fea000383ffff */
.L_x_2968:
[----:B-1----:R1:W3:Y:S02]  /*24db0*/  SYNCS.PHASECHK.TRANS64.TRYWAIT P0, [R0+URZ+0x28c40], R2 ;  /* 0x028c4002000075a7 */ /* 0x0022e4000800017f */
[----:B---3--:R-:W-:Y:S05]  /*24dc0*/  @!P0 NANOSLEEP.SYNCS 0x989680 ;  /* 0x009896800000895d */ /* 0x008fea0003900000 */
[----:B------:R-:W3:Y:S02]  /*24dd0*/  @!P0 SYNCS.PHASECHK.TRANS64 P0, [R0+URZ+0x28c40], R2 ;  /* 0x028c4002000085a7 */ /* 0x000ee4000800007f */
[----:B---3--:R-:W-:Y:S05]  /*24de0*/  @!P0 BRA `(.L_x_2968) ;  /* 0xfffffffc00f08947 */ /* 0x008fea000383ffff */
[----:B------:R-:W-:Y:S05]  /*24df0*/  BRA `(.L_x_3128) ;  /* 0xffffff9400e47947 */ /* 0x000fea000383ffff */
.L_x_2972:
        /* <DEDUP_REMOVED lines=13> */
.L_x_3129:
[----:B------:R-:W-:Y:S02]  /*24ed0*/  IMAD.MOV.U32 R13, RZ, RZ, R4 ;  /* 0x000000ffff0d7224 */ /* 0x000fe400078e0004 */
[----:B------:R-:W-:-:S07]  /*24ee0*/  IMAD.MOV.U32 R6, RZ, RZ, R14 ;  /* 0x000000ffff067224 */ /* 0x000fce00078e000e */
[----:B------:R-:W-:Y:S05]  /*24ef0*/  WARPSYNC.COLLECTIVE R15, `(.L_x_3130) ;  /* 0x000000000f087348 */ /* 0x000fea0003c00000 */
[----:B------:R0:W1:Y:S02]  /*24f00*/  SHFL.IDX P6, R14, R13, R12, R11 ;  /* 0x0000000c0d0e7389 */ /* 0x00006400000c000b */
[----:B01----:R-:W-:Y:S01]  /*24f10*/  ENDCOLLECTIVE ;  /* 0x000000000000791b */ /* 0x003fe20003800000 */
.L_x_3130:
[----:B------:R-:W-:Y:S02]  /*24f20*/  IMAD.MOV.U32 R13, RZ, RZ, R3 ;  /* 0x000000ffff0d7224 */ /* 0x000fe400078e0003 */
[----:B------:R-:W-:Y:S02]  /*24f30*/  IMAD.MOV.U32 R12, RZ, RZ, 0x1 ;  /* 0x00000001ff0c7424 */ /* 0x000fe400078e00ff */
[----:B------:R-:W-:-:S07]  /*24f40*/  IMAD.MOV.U32 R7, RZ, RZ, R14 ;  /* 0x000000ffff077224 */ /* 0x000fce00078e000e */
[----:B------:R-:W-:Y:S05]  /*24f50*/  WARPSYNC.COLLECTIVE R15, `(.L_x_3131) ;  /* 0x000000000f087348 */ /* 0x000fea0003c00000 */
[----:B------:R0:W1:Y:S02]  /*24f60*/  SHFL.IDX P6, R14, R13, R12, R11 ;  /* 0x0000000c0d0e7389 */ /* 0x00006400000c000b */
[----:B01----:R-:W-:Y:S01]  /*24f70*/  ENDCOLLECTIVE ;  /* 0x000000000000791b */ /* 0x003fe20003800000 */
.L_x_3131:
        /* <DEDUP_REMOVED lines=15> */
.L_x_3132:
[----:B------:R-:W-:Y:S02]  /*25070*/  IMAD.MOV.U32 R13, RZ, RZ, R3 ;  /* 0x000000ffff0d7224 */ /* 0x000fe400078e0003 */
[----:B------:R-:W-:Y:S02]  /*25080*/  IMAD.MOV.U32 R12, RZ, RZ, 0x2 ;  /* 0x00000002ff0c7424 */ /* 0x000fe400078e00ff */
[----:B------:R-:W-:-:S07]  /*25090*/  IMAD.MOV.U32 R5, RZ, RZ, R14 ;  /* 0x000000ffff057224 */ /* 0x000fce00078e000e */
[----:B------:R-:W-:Y:S05]  /*250a0*/  WARPSYNC.COLLECTIVE R15, `(.L_x_3133) ;  /* 0x000000000f087348 */ /* 0x000fea0003c00000 */
[----:B------:R0:W1:Y:S02]  /*250b0*/  SHFL.IDX P6, R14, R13, R12, R11 ;  /* 0x0000000c0d0e7389 */ /* 0x00006400000c000b */
[----:B01----:R-:W-:Y:S01]  /*250c0*/  ENDCOLLECTIVE ;  /* 0x000000000000791b */ /* 0x003fe20003800000 */
.L_x_3133:
        /* <DEDUP_REMOVED lines=15> */
.L_x_3134:
[----:B------:R-:W-:Y:S02]  /*251c0*/  IMAD.MOV.U32 R13, RZ, RZ, R3 ;  /* 0x000000ffff0d7224 */ /* 0x000fe400078e0003 */
[----:B------:R-:W-:Y:S02]  /*251d0*/  IMAD.MOV.U32 R12, RZ, RZ, 0x3 ;  /* 0x00000003ff0c7424 */ /* 0x000fe400078e00ff */
[----:B------:R-:W-:-:S07]  /*251e0*/  IMAD.MOV.U32 R5, RZ, RZ, R14 ;  /* 0x000000ffff057224 */ /* 0x000fce00078e000e */
[----:B------:R-:W-:Y:S05]  /*251f0*/  WARPSYNC.COLLECTIVE R15, `(.L_x_3135) ;  /* 0x000000000f087348 */ /* 0x000fea0003c00000 */
[----:B------:R0:W1:Y:S02]  /*25200*/  SHFL.IDX P6, R14, R13, R12, R11 ;  /* 0x0000000c0d0e7389 */ /* 0x00006400000c000b */
[----:B01----:R-:W-:Y:S01]  /*25210*/  ENDCOLLECTIVE ;  /* 0x000000000000791b */ /* 0x003fe20003800000 */
.L_x_3135:
        /* <DEDUP_REMOVED lines=13> */
.L_x_3136:
[----:B------:R-:W-:Y:S01]  /*252f0*/  IMAD.MOV.U32 R3, RZ, RZ, R14 ;  /* 0x000000ffff037224 */ /* 0x000fe200078e000e */
[----:B------:R-:W-:Y:S06]  /*25300*/  BRA `(.L_x_3137) ;  /* 0xffffff9c00287947 */ /* 0x000fec000383ffff */
.L_x_2975:
[----:B0-----:R0:W1:Y:S02]  /*25310*/  SYNCS.PHASECHK.TRANS64.TRYWAIT P0, [R18+URZ+0x28c20], R0 ;  /* 0x028c2000120075a7 */ /* 0x001064000800017f */
[----:B-1----:R-:W-:Y:S05]  /*25320*/  @!P0 NANOSLEEP.SYNCS 0x989680 ;  /* 0x009896800000895d */ /* 0x002fea0003900000 */
[----:B------:R-:W1:Y:S02]  /*25330*/  @!P0 SYNCS.PHASECHK.TRANS64 P0, [R18+URZ+0x28c20], R0 ;  /* 0x028c2000120085a7 */ /* 0x000e64000800007f */
[----:B-1----:R-:W-:Y:S05]  /*25340*/  @!P0 BRA `(.L_x_2975) ;  /* 0xfffffffc00f08947 */ /* 0x002fea000383ffff */
[----:B------:R-:W-:Y:S05]  /*25350*/  BRA `(.L_x_3138) ;  /* 0xffffff9c00847947 */ /* 0x000fea000383ffff */
.L_x_2979:
[----:B0-----:R0:W1:Y:S02]  /*25360*/  SYNCS.PHASECHK.TRANS64.TRYWAIT P0, [R0+URZ+0x28c60], R2 ;  /* 0x028c6002000075a7 */ /* 0x001064000800017f */
[----:B-1----:R-:W-:Y:S05]  /*25370*/  @!P0 NANOSLEEP.SYNCS 0x989680 ;  /* 0x009896800000895d */ /* 0x002fea0003900000 */
[----:B------:R-:W1:Y:S02]  /*25380*/  @!P0 SYNCS.PHASECHK.TRANS64 P0, [R0+URZ+0x28c60], R2 ;  /* 0x028c6002000085a7 */ /* 0x000e64000800007f */
[----:B-1----:R-:W-:Y:S05]  /*25390*/  @!P0 BRA `(.L_x_2979) ;  /* 0xfffffffc00f08947 */ /* 0x002fea000383ffff */
[----:B------:R-:W-:Y:S05]  /*253a0*/  BRA `(.L_x_3139) ;  /* 0xffffff9c00a87947 */ /* 0x000fea000383ffff */
.L_x_2998:
[----:B-1----:R1:W2:Y:S02]  /*253b0*/  SYNCS.PHASECHK.TRANS64.TRYWAIT P0, [R2+URZ+0x28c40], R6 ;  /* 0x028c4006020075a7 */ /* 0x0022a4000800017f */
[----:B--2---:R-:W-:Y:S05]  /*253c0*/  @!P0 NANOSLEEP.SYNCS 0x989680 ;  /* 0x009896800000895d */ /* 0x004fea0003900000 */
[----:B------:R-:W2:Y:S02]  /*253d0*/  @!P0 SYNCS.PHASECHK.TRANS64 P0, [R2+URZ+0x28c40], R6 ;  /* 0x028c4006020085a7 */ /* 0x000ea4000800007f */
[----:B--2---:R-:W-:Y:S05]  /*253e0*/  @!P0 BRA `(.L_x_2998) ;  /* 0xfffffffc00f08947 */ /* 0x004fea000383ffff */
[----:B------:R-:W-:Y:S05]  /*253f0*/  BRA `(.L_x_3140) ;  /* 0xffffffa800d07947 */ /* 0x000fea000383ffff */
.L_x_3003:
[----:B0-----:R0:W2:Y:S02]  /*25400*/  SYNCS.PHASECHK.TRANS64.TRYWAIT P0, [R2+URZ+0x28c60], R6 ;  /* 0x028c6006020075a7 */ /* 0x0010a4000800017f */
[----:B--2---:R-:W-:Y:S05]  /*25410*/  @!P0 NANOSLEEP.SYNCS 0x989680 ;  /* 0x009896800000895d */ /* 0x004fea0003900000 */
[----:B------:R-:W2:Y:S02]  /*25420*/  @!P0 SYNCS.PHASECHK.TRANS64 P0, [R2+URZ+0x28c60], R6 ;  /* 0x028c6006020085a7 */ /* 0x000ea4000800007f */
[----:B--2---:R-:W-:Y:S05]  /*25430*/  @!P0 BRA `(.L_x_3003) ;  /* 0xfffffffc00f08947 */ /* 0x004fea000383ffff */
[----:B------:R-:W-:Y:S05]  /*25440*/  BRA `(.L_x_3141) ;  /* 0xffffffac004c7947 */ /* 0x000fea000383ffff */
.L_x_3018:
[----:B-1----:R1:W2:Y:S02]  /*25450*/  SYNCS.PHASECHK.TRANS64.TRYWAIT P0, [R2+URZ+0x28c40], R3 ;  /* 0x028c4003020075a7 */ /* 0x0022a4000800017f */
[----:B--2---:R-:W-:Y:S05]  /*25460*/  @!P0 NANOSLEEP.SYNCS 0x989680 ;  /* 0x009896800000895d */ /* 0x004fea0003900000 */
[----:B------:R-:W2:Y:S02]  /*25470*/  @!P0 SYNCS.PHASECHK.TRANS64 P0, [R2+URZ+0x28c40], R3 ;  /* 0x028c4003020085a7 */ /* 0x000ea4000800007f */
[----:B--2---:R-:W-:Y:S05]  /*25480*/  @!P0 BRA `(.L_x_3018) ;  /* 0xfffffffc00f08947 */ /* 0x004fea000383ffff */
[----:B------:R-:W-:Y:S05]  /*25490*/  BRA `(.L_x_3142) ;  /* 0xffffffb800247947 */ /* 0x000fea000383ffff */
.L_x_3023:
[----:B--2---:R2:W3:Y:S02]  /*254a0*/  SYNCS.PHASECHK.TRANS64.TRYWAIT P0, [R2+URZ+0x28c60], R3 ;  /* 0x028c6003020075a7 */ /* 0x0044e4000800017f */
[----:B---3--:R-:W-:Y:S05]  /*254b0*/  @!P0 NANOSLEEP.SYNCS 0x989680 ;  /* 0x009896800000895d */ /* 0x008fea0003900000 */
[----:B------:R-:W3:Y:S02]  /*254c0*/  @!P0 SYNCS.PHASECHK.TRANS64 P0, [R2+URZ+0x28c60], R3 ;  /* 0x028c6003020085a7 */ /* 0x000ee4000800007f */
[----:B---3--:R-:W-:Y:S05]  /*254d0*/  @!P0 BRA `(.L_x_3023) ;  /* 0xfffffffc00f08947 */ /* 0x008fea000383ffff */
[----:B------:R-:W-:Y:S05]  /*254e0*/  BRA `(.L_x_3143) ;  /* 0xffffffb800a07947 */ /* 0x000fea000383ffff */
.L_x_3038:
[----:B-1----:R1:W2:Y:S02]  /*254f0*/  SYNCS.PHASECHK.TRANS64.TRYWAIT P0, [R3+URZ+0x28c40], R2 ;  /* 0x028c4002030075a7 */ /* 0x0022a4000800017f */
[----:B--2---:R-:W-:Y:S05]  /*25500*/  @!P0 NANOSLEEP.SYNCS 0x989680 ;  /* 0x009896800000895d */ /* 0x004fea0003900000 */
[----:B------:R-:W2:Y:S02]  /*25510*/  @!P0 SYNCS.PHASECHK.TRANS64 P0, [R3+URZ+0x28c40], R2 ;  /* 0x028c4002030085a7 */ /* 0x000ea4000800007f */
[----:B--2---:R-:W-:Y:S05]  /*25520*/  @!P0 BRA `(.L_x_3038) ;  /* 0xfffffffc00f08947 */ /* 0x004fea000383ffff */
[----:B------:R-:W-:Y:S05]  /*25530*/  BRA `(.L_x_3144) ;  /* 0xffffffc400607947 */ /* 0x000fea000383ffff */
.L_x_3043:
[----:B--2---:R2:W3:Y:S02]  /*25540*/  SYNCS.PHASECHK.TRANS64.TRYWAIT P0, [R3+URZ+0x28c60], R2 ;  /* 0x028c6002030075a7 */ /* 0x0044e4000800017f */
[----:B---3--:R-:W-:Y:S05]  /*25550*/  @!P0 NANOSLEEP.SYNCS 0x989680 ;  /* 0x009896800000895d */ /* 0x008fea0003900000 */
[----:B------:R-:W3:Y:S02]  /*25560*/  @!P0 SYNCS.PHASECHK.TRANS64 P0, [R3+URZ+0x28c60], R2 ;  /* 0x028c6002030085a7 */ /* 0x000ee4000800007f */
[----:B---3--:R-:W-:Y:S05]  /*25570*/  @!P0 BRA `(.L_x_3043) ;  /* 0xfffffffc00f08947 */ /* 0x008fea000383ffff */
[----:B------:R-:W-:Y:S05]  /*25580*/  BRA `(.L_x_3145) ;  /* 0xffffffc400dc7947 */ /* 0x000fea000383ffff */
.L_x_3059:
[----:B------:R-:W2:Y:S01]  /*25590*/  LDL R0, [R1] ;  /* 0x0000000001007983 */ /* 0x000ea20000100800 */
[----:B------:R-:W-:Y:S01]  /*255a0*/  BSSY B0, `(.L_x_3146) ;  /* 0x0000008000007945 */ /* 0x000fe20003800000 */
[----:B------:R-:W-:Y:S02]  /*255b0*/  IMAD.MOV.U32 R12, RZ, RZ, RZ ;  /* 0x000000ffff0c7224 */ /* 0x000fe400078e00ff */
[----:B------:R-:W-:Y:S02]  /*255c0*/  IMAD.MOV.U32 R11, RZ, RZ, 0x1f ;  /* 0x0000001fff0b7424 */ /* 0x000fe400078e00ff */
[----:B0-----:R-:W-:Y:S02]  /*255d0*/  IMAD.MOV.U32 R15, RZ, RZ, -0x1 ;  /* 0xffffffffff0f7424 */ /* 0x001fe400078e00ff */
[----:B--2---:R-:W-:-:S07]  /*255e0*/  IMAD.MOV.U32 R13, RZ, RZ, R0 ;  /* 0x000000ffff0d7224 */ /* 0x004fce00078e0000 */
[----:B-1----:R-:W-:Y:S05]  /*255f0*/  WARPSYNC.COLLECTIVE R15, `(.L_x_3147) ;  /* 0x000000000f087348 */ /* 0x002fea0003c00000 */
[----:B------:R0:W2:Y:S02]  /*25600*/  SHFL.IDX P6, R14, R13, R12, R11 ;  /* 0x0000000c0d0e7389 */ /* 0x0000a400000c000b */
[----:B012---:R-:W-:Y:S01]  /*25610*/  ENDCOLLECTIVE ;  /* 0x000000000000791b */ /* 0x007fe20003800000 */
.L_x_3147:
[----:B------:R-:W-:Y:S05]  /*25620*/  BSYNC B0 ;  /* 0x0000000000007941 */ /* 0x000fea0003800000 */
.L_x_3146:
        /* <DEDUP_REMOVED lines=9> */
.L_x_3148:
        /* <DEDUP_REMOVED lines=26> */
.L_x_3149:
        /* <DEDUP_REMOVED lines=8> */
.L_x_3150:
        /* <DEDUP_REMOVED lines=8> */
.L_x_3151:
        /* <DEDUP_REMOVED lines=8> */
.L_x_3152:
        /* <DEDUP_REMOVED lines=8> */
.L_x_3153:
        /* <DEDUP_REMOVED lines=9> */
.L_x_3154:
[----:B------:R-:W-:Y:S01]  /*25af0*/  IMAD.MOV.U32 R9, RZ, RZ, R14 ;  /* 0x000000ffff097224 */ /* 0x000fe200078e000e */
[----:B------:R-:W-:Y:S06]  /*25b00*/  BRA `(.L_x_3155) ;  /* 0xffffffd000147947 */ /* 0x000fec000383ffff */
.L_x_3062:
        /* <DEDUP_REMOVED lines=8> */
.L_x_3157:
[----:B------:R-:W-:Y:S05]  /*25b90*/  BSYNC B0 ;  /* 0x0000000000007941 */ /* 0x000fea0003800000 */
.L_x_3156:
        /* <DEDUP_REMOVED lines=10> */
.L_x_3158:
        /* <DEDUP_REMOVED lines=8> */
.L_x_3159:
        /* <DEDUP_REMOVED lines=8> */
.L_x_3160:
        /* <DEDUP_REMOVED lines=8> */
.L_x_3161:
        /* <DEDUP_REMOVED lines=9> */
.L_x_3162:
[----:B------:R-:W-:Y:S01]  /*25e50*/  IMAD.MOV.U32 R9, RZ, RZ, R14 ;  /* 0x000000ffff097224 */ /* 0x000fe200078e000e */
[----:B------:R-:W-:Y:S06]  /*25e60*/  BRA `(.L_x_3163) ;  /* 0xffffffcc00e87947 */ /* 0x000fec000383ffff */
.L_x_3064:
[----:B------:R-:W-:Y:S01]  /*25e70*/  BSSY B0, `(.L_x_3164) ;  /* 0x0000006000007945 */ /* 0x000fe20003800000 */
[----:B------:R-:W-:Y:S01]  /*25e80*/  PLOP3.LUT P6, PT, P6, PT, PT, 0x8, 0x0 ;  /* 0x000000000000781c */ /* 0x000fe200037ce170 */
[----:B------:R-:W-:-:S12]  /*25e90*/  IMAD.MOV.U32 R15, RZ, RZ, -0x1 ;  /* 0xffffffffff0f7424 */ /* 0x000fd800078e00ff */
[----:B0-----:R-:W-:Y:S05]  /*25ea0*/  WARPSYNC.COLLECTIVE R15, `(.L_x_3165) ;  /* 0x000000000f087348 */ /* 0x001fea0003c00000 */
[----:B------:R-:W-:Y:S01]  /*25eb0*/  VOTE.ANY R14, PT, P6 ;  /* 0x00000000000e7806 */ /* 0x000fe200030e0100 */
[----:B0-----:R-:W-:Y:S06]  /*25ec0*/  ENDCOLLECTIVE ;  /* 0x000000000000791b */ /* 0x001fec0003800000 */
.L_x_3165:
[----:B------:R-:W-:Y:S05]  /*25ed0*/  BSYNC B0 ;  /* 0x0000000000007941 */ /* 0x000fea0003800000 */
.L_x_3164:
        /* <DEDUP_REMOVED lines=10> */
.L_x_3166:
[----:B------:R-:W-:Y:S02]  /*25f80*/  IMAD.MOV.U32 R13, RZ, RZ, R6 ;  /* 0x000000ffff0d7224 */ /* 0x000fe400078e0006 */
[----:B------:R-:W-:-:S07]  /*25f90*/  IMAD.MOV.U32 R4, RZ, RZ, R14 ;  /* 0x000000ffff047224 */ /* 0x000fce00078e000e */
[----:B------:R-:W-:Y:S05]  /*25fa0*/  WARPSYNC.COLLECTIVE R15, `(.L_x_3167) ;  /* 0x000000000f087348 */ /* 0x000fea0003c00000 */
[----:B------:R0:W1:Y:S02]  /*25fb0*/  SHFL.IDX P6, R14, R13, R12, R11 ;  /* 0x0000000c0d0e7389 */ /* 0x00006400000c000b */
[----:B01----:R-:W-:Y:S01]  /*25fc0*/  ENDCOLLECTIVE ;  /* 0x000000000000791b */ /* 0x003fe20003800000 */
.L_x_3167:
[----:B------:R-:W-:Y:S02]  /*25fd0*/  IMAD.MOV.U32 R6, RZ, RZ, R14 ;  /* 0x000000ffff067224 */ /* 0x000fe400078e000e */
[----:B------:R-:W-:-:S05]  /*25fe0*/  IMAD.IADD R10, R7, 0x1, R10 ;  /* 0x00000001070a7824 */ /* 0x000fca00078e020a */
[----:B------:R2:W-:Y:S01]  /*25ff0*/  STL [R1+0xc], R10 ;  /* 0x00000c0a01007387 */ /* 0x0005e20000100800 */
[----:B------:R-:W-:Y:S05]  /*26000*/  BRA `(.L_x_3168) ;  /* 0xffffffcc00c87947 */ /* 0x000fea000383ffff */
.L_x_3066:
[----:B------:R-:W-:Y:S01]  /*26010*/  BSSY B0, `(.L_x_3169) ;  /* 0x0000008000007945 */ /* 0x000fe20003800000 */
[----:B------:R-:W-:Y:S02]  /*26020*/  IMAD.MOV.U32 R13, RZ, RZ, R3 ;  /* 0x000000ffff0d7224 */ /* 0x000fe400078e0003 */
[----:B------:R-:W-:Y:S02]  /*26030*/  IMAD.MOV.U32 R12, RZ, RZ, R7 ;  /* 0x000000ffff0c7224 */ /* 0x000fe400078e0007 */
[----:B------:R-:W-:Y:S02]  /*26040*/  IMAD.MOV.U32 R11, RZ, RZ, 0x1f ;  /* 0x0000001fff0b7424 */ /* 0x000fe400078e00ff */
[----:B------:R-:W-:-:S07]  /*26050*/  IMAD.MOV.U32 R15, RZ, RZ, -0x1 ;  /* 0xffffffffff0f7424 */ /* 0x000fce00078e00ff */
[----:B0-2---:R-:W-:Y:S05]  /*26060*/  WARPSYNC.COLLECTIVE R15, `(.L_x_3170) ;  /* 0x000000000f087348 */ /* 0x005fea0003c00000 */
[----:B------:R1:W3:Y:S02]  /*26070*/  SHFL.IDX P6, R14, R13, R12, R11 ;  /* 0x0000000c0d0e7389 */ /* 0x0002e400000c000b */
[----:B0123--:R-:W-:Y:S01]  /*26080*/  ENDCOLLECTIVE ;  /* 0x000000000000791b */ /* 0x00ffe20003800000 */
.L_x_3170:
[----:B------:R-:W-:Y:S05]  /*26090*/  BSYNC B0 ;  /* 0x0000000000007941 */ /* 0x000fea0003800000 */
.L_x_3169:
[----:B------:R-:W-:Y:S01]  /*260a0*/  IMAD.MOV.U32 R8, RZ, RZ, R14 ;  /* 0x000000ffff087224 */ /* 0x000fe200078e000e */
[----:B------:R-:W-:Y:S06]  /*260b0*/  BRA `(.L_x_3065) ;  /* 0xffffffcc00b47947 */ /* 0x000fec000383ffff */
.L_x_3072:
[----:B0-----:R0:W1:Y:S02]  /*260c0*/  SYNCS.PHASECHK.TRANS64.TRYWAIT P0, [R0+URZ+0x28c20], R3 ;  /* 0x028c2003000075a7 */ /* 0x001064000800017f */
[----:B-1----:R-:W-:Y:S05]  /*260d0*/  @!P0 NANOSLEEP.SYNCS 0x989680 ;  /* 0x009896800000895d */ /* 0x002fea0003900000 */
[----:B------:R-:W1:Y:S02]  /*260e0*/  @!P0 SYNCS.PHASECHK.TRANS64 P0, [R0+URZ+0x28c20], R3 ;  /* 0x028c2003000085a7 */ /* 0x000e64000800007f */
[----:B-1----:R-:W-:Y:S05]  /*260f0*/  @!P0 BRA `(.L_x_3072) ;  /* 0xfffffffc00f08947 */ /* 0x002fea000383ffff */
[----:B------:R-:W-:Y:S05]  /*26100*/  BRA `(.L_x_3171) ;  /* 0xffffffd800507947 */ /* 0x000fea000383ffff */
.L_x_3073:
[----:B------:R-:W1:Y:S01]  /*26110*/  S2R R2, SR_TID.X ;  /* 0x0000000000027919 */ /* 0x000e620000002100 */
[----:B------:R-:W-:Y:S01]  /*26120*/  BSSY B0, `(.L_x_3172) ;  /* 0x000000a000007945 */ /* 0x000fe20003800000 */
[----:B------:R-:W-:Y:S02]  /*26130*/  IMAD.MOV.U32 R12, RZ, RZ, RZ ;  /* 0x000000ffff0c7224 */ /* 0x000fe400078e00ff */
[----:B---3--:R-:W-:Y:S02]  /*26140*/  IMAD.MOV.U32 R11, RZ, RZ, 0x1f ;  /* 0x0000001fff0b7424 */ /* 0x008fe400078e00ff */
[----:B------:R-:W-:Y:S01]  /*26150*/  IMAD.MOV.U32 R15, RZ, RZ, -0x1 ;  /* 0xffffffffff0f7424 */ /* 0x000fe200078e00ff */
[----:B-1----:R-:W-:-:S04]  /*26160*/  SHF.R.U32.HI R2, RZ, 0x5, R2 ;  /* 0x00000005ff027819 */ /* 0x002fc80000011602 */
[----:B------:R-:W-:-:S05]  /*26170*/  LOP3.LUT R2, R2, 0x3, RZ, 0xc0, !PT ;  /* 0x0000000302027812 */ /* 0x000fca00078ec0ff */
[----:B------:R-:W-:-:S07]  /*26180*/  IMAD.MOV.U32 R13, RZ, RZ, R2 ;  /* 0x000000ffff0d7224 */ /* 0x000fce00078e0002 */
[----:B0-----:R-:W-:Y:S05]  /*26190*/  WARPSYNC.COLLECTIVE R15, `(.L_x_3173) ;  /* 0x000000000f087348 */ /* 0x001fea0003c00000 */
[----:B------:R1:W2:Y:S02]  /*261a0*/  SHFL.IDX P6, R14, R13, R12, R11 ;  /* 0x0000000c0d0e7389 */ /* 0x0002a400000c000b */
[----:B012---:R-:W-:Y:S01]  /*261b0*/  ENDCOLLECTIVE ;  /* 0x000000000000791b */ /* 0x007fe20003800000 */
.L_x_3173:
[----:B------:R-:W-:Y:S05]  /*261c0*/  BSYNC B0 ;  /* 0x0000000000007941 */ /* 0x000fea0003800000 */
.L_x_3172:
[----:B------:R-:W-:Y:S05]  /*261d0*/  BRA `(.L_x_3174) ;  /* 0xffffffd800387947 */ /* 0x000fea000383ffff */
.L_x_3074:
[----:B------:R-:W-:Y:S01]  /*261e0*/  BSSY B0, `(.L_x_3175) ;  /* 0x0000006000007945 */ /* 0x000fe20003800000 */
[----:B------:R-:W-:-:S07]  /*261f0*/  IMAD.MOV.U32 R15, RZ, RZ, -0x1 ;  /* 0xffffffffff0f7424 */ /* 0x000fce00078e00ff */
[----:B01-3--:R-:W-:Y:S05]  /*26200*/  WARPSYNC.COLLECTIVE R15, `(.L_x_3176) ;  /* 0x000000000f0c7348 */ /* 0x00bfea0003c00000 */
[----:B------:R-:W-:Y:S02]  /*26210*/  ELECT P6, UR62, PT ;  /* 0x00000000003e782f */ /* 0x000fe400038c0000 */
[----:B------:R-:W-:Y:S01]  /*26220*/  MOV R14, UR62 ;  /* 0x0000003e000e7c02 */ /* 0x000fe20008000f00 */
[----:B01-3--:R-:W-:Y:S10]  /*26230*/  ENDCOLLECTIVE ;  /* 0x000000000000791b */ /* 0x00bff40003800000 */
.L_x_3176:
[----:B------:R-:W-:Y:S05]  /*26240*/  BSYNC B0 ;  /* 0x0000000000007941 */ /* 0x000fea0003800000 */
.L_x_3175:
[----:B------:R-:W-:Y:S05]  /*26250*/  BRA `(.L_x_3177) ;  /* 0xffffffd8002c7947 */ /* 0x000fea000383ffff */
.L_x_3076:
[----:B0-----:R0:W1:Y:S02]  /*26260*/  SYNCS.PHASECHK.TRANS64.TRYWAIT P0, [R6+URZ], R5 ;  /* 0x00000005060075a7 */ /* 0x001064000800017f */
[----:B-1----:R-:W-:Y:S05]  /*26270*/  @!P0 NANOSLEEP.SYNCS 0x989680 ;  /* 0x009896800000895d */ /* 0x002fea0003900000 */
[----:B------:R-:W1:Y:S02]  /*26280*/  @!P0 SYNCS.PHASECHK.TRANS64 P0, [R6+URZ], R5 ;  /* 0x00000005060085a7 */ /* 0x000e64000800007f */
[----:B-1----:R-:W-:Y:S05]  /*26290*/  @!P0 BRA `(.L_x_3076) ;  /* 0xfffffffc00f08947 */ /* 0x002fea000383ffff */
[----:B------:R-:W-:Y:S05]  /*262a0*/  BRA `(.L_x_3178) ;  /* 0xffffffd800647947 */ /* 0x000fea000383ffff */
.L_x_3077:
[----:B-1----:R1:W2:Y:S02]  /*262b0*/  SYNCS.PHASECHK.TRANS64.TRYWAIT P0, [R7+URZ], R2 ;  /* 0x00000002070075a7 */ /* 0x0022a4000800017f */
[----:B--2---:R-:W-:Y:S05]  /*262c0*/  @!P0 NANOSLEEP.SYNCS 0x989680 ;  /* 0x009896800000895d */ /* 0x004fea0003900000 */
[----:B------:R-:W2:Y:S02]  /*262d0*/  @!P0 SYNCS.PHASECHK.TRANS64 P0, [R7+URZ], R2 ;  /* 0x00000002070085a7 */ /* 0x000ea4000800007f */
[----:B--2---:R-:W-:Y:S05]  /*262e0*/  @!P0 BRA `(.L_x_3077) ;  /* 0xfffffffc00f08947 */ /* 0x004fea000383ffff */
[----:B------:R-:W-:Y:S05]  /*262f0*/  BRA `(.L_x_3179) ;  /* 0xffffffd800587947 */ /* 0x000fea000383ffff */
.L_x_3079:
[----:B--2---:R2:W4:Y:S02]  /*26300*/  SYNCS.PHASECHK.TRANS64.TRYWAIT P0, [R4+URZ], R5 ;  /* 0x00000005040075a7 */ /* 0x004524000800017f */
[----:B----4-:R-:W-:Y:S05]  /*26310*/  @!P0 NANOSLEEP.SYNCS 0x989680 ;  /* 0x009896800000895d */ /* 0x010fea0003900000 */
[----:B------:R-:W4:Y:S02]  /*26320*/  @!P0 SYNCS.PHASECHK.TRANS64 P0, [R4+URZ], R5 ;  /* 0x00000005040085a7 */ /* 0x000f24000800007f */
[----:B----4-:R-:W-:Y:S05]  /*26330*/  @!P0 BRA `(.L_x_3079) ;  /* 0xfffffffc00f08947 */ /* 0x010fea000383ffff */
[----:B------:R-:W-:Y:S05]  /*26340*/  BRA `(.L_x_3180) ;  /* 0xffffffd8005c7947 */ /* 0x000fea000383ffff */
.L_x_3181:
        /* <DEDUP_REMOVED lines=11> */
.L_x_6048:


//--------------------- .text._ZN7cutlass13device_kernelIN5flash11enable_sm90INS1_16FlashAttnFwdSm90INS1_25CollectiveMainloopFwdSm90ILi2EN4cute5tupleIJNS5_1CILi1EEES8_S8_EEENS6_IJNS7_ILi64EEESA_SA_EEELi512ENS_10bfloat16_tEfNS_4arch4Sm90ELb0ELb1ELb1ELb1ELb0ELb0ELb1ELb0ELb0ELb1ELb1ELb0EEENS1_21CollectiveEpilogueFwdINS6_IJSA_NS7_ILi512EEESA_EEES9_SC_SE_Li256ELb1ELb1ELb1ELb0EEENS1_36VarlenDynamicPersistentTileSchedulerILi64ELi64ELi256ELi128ELb1ELb1ELb1ELb1ELb0ELb1EEEEEEEEEvNT_6ParamsE --------------------------
	.section	.text._ZN7cutlass13device_kernelIN5flash11enable_sm90INS1_16FlashAttnFwdSm90INS1_25CollectiveMainloopFwdSm90ILi2EN4cute5tupleIJNS5_1CILi1EEES8_S8_EEENS6_IJNS7_ILi64EEESA_SA_EEELi512ENS_10bfloat16_tEfNS_4arch4Sm90ELb0ELb1ELb1ELb1ELb0ELb0ELb1ELb0ELb0ELb1ELb1ELb0EEENS1_21CollectiveEpilogueFwdINS6_IJSA_NS7_ILi512EEESA_EEES9_SC_SE_Li256ELb1ELb1ELb1ELb0EEENS1_36VarlenDynamicPersistentTileSchedulerILi64ELi64ELi256ELi128ELb1ELb1ELb1ELb1ELb0ELb1EEEEEEEEEvNT_6ParamsE,"ax",@progbits
	.align	128
.text._ZN7cutlass13device_kernelIN5flash11enable_sm90INS1_16FlashAttnFwdSm90INS1_25CollectiveMainloopFwdSm90ILi2EN4cute5tupleIJNS5_1CILi1EEES8_S8_EEENS6_IJNS7_ILi64EEESA_SA_EEELi512ENS_10bfloat16_tEfNS_4arch4Sm90ELb0ELb1ELb1ELb1ELb0ELb0ELb1ELb0ELb0ELb1ELb1ELb0EEENS1_21CollectiveEpilogueFwdINS6_IJSA_NS7_ILi512EEESA_EEES9_SC_SE_Li256ELb1ELb1ELb1ELb0EEENS1_36VarlenDynamicPersistentTileSchedulerILi64ELi64ELi256ELi128ELb1ELb1ELb1ELb1ELb0ELb1EEEEEEEEEvNT_6ParamsE:
        .type           _ZN7cutlass13device_kernelIN5flash11enable_sm90INS1_16FlashAttnFwdSm90INS1_25CollectiveMainloopFwdSm90ILi2EN4cute5tupleIJNS5_1CILi1EEES8_S8_EEENS6_IJNS7_ILi64EEESA_SA_EEELi512ENS_10bfloat16_tEfNS_4arch4Sm90ELb0ELb1ELb1ELb1ELb0ELb0ELb1ELb0ELb0ELb1ELb1ELb0EEENS1_21CollectiveEpilogueFwdINS6_IJSA_NS7_ILi512EEESA_EEES9_SC_SE_Li256ELb1ELb1ELb1ELb0EEENS1_36VarlenDynamicPersistentTileSchedulerILi64ELi64ELi256ELi128ELb1ELb1ELb1ELb1ELb0ELb1EEEEEEEEEvNT_6ParamsE,@function
        .size           _ZN7cutlass13device_kernelIN5flash11enable_sm90INS1_16FlashAttnFwdSm90INS1_25CollectiveMainloopFwdSm90ILi2EN4cute5tupleIJNS5_1CILi1EEES8_S8_EEENS6_IJNS7_ILi64EEESA_SA_EEELi512ENS_10bfloat16_tEfNS_4arch4Sm90ELb0ELb1ELb1ELb1ELb0ELb0ELb1ELb0ELb0ELb1ELb1ELb0EEENS1_21CollectiveEpilogueFwdINS6_IJSA_NS7_ILi512EEESA_EEES9_SC_SE_Li256ELb1ELb1ELb1ELb0EEENS1_36VarlenDynamicPersistentTileSchedulerILi64ELi64ELi256ELi128ELb1ELb1ELb1ELb1ELb0ELb1EEEEEEEEEvNT_6ParamsE,(.L_x_6049 - _ZN7cutlass13device_kernelIN5flash11enable_sm90INS1_16FlashAttnFwdSm90INS1_25CollectiveMainloopFwdSm90ILi2EN4cute5tupleIJNS5_1CILi1EEES8_S8_EEENS6_IJNS7_ILi64EEESA_SA_EEELi512ENS_10bfloat16_tEfNS_4arch4Sm90ELb0ELb1ELb1ELb1ELb0ELb0ELb1ELb0ELb0ELb1ELb1ELb0EEENS1_21CollectiveEpilogueFwdINS6_IJSA_NS7_ILi512EEESA_EEES9_SC_SE_Li256ELb1ELb1ELb1ELb0EEENS1_36VarlenDynamicPersistentTileSchedulerILi64ELi64ELi256ELi128ELb1ELb1ELb1ELb1ELb0ELb1EEEEEEEEEvNT_6ParamsE)
        .other          _ZN7cutlass13device_kernelIN5flash11enable_sm90INS1_16FlashAttnFwdSm90INS1_25CollectiveMainloopFwdSm90ILi2EN4cute5tupleIJNS5_1CILi1EEES8_S8_EEENS6_IJNS7_ILi64EEESA_SA_EEELi512ENS_10bfloat16_tEfNS_4arch4Sm90ELb0ELb1ELb1ELb1ELb0ELb0ELb1ELb0ELb0ELb1ELb1ELb0EEENS1_21CollectiveEpilogueFwdINS6_IJSA_NS7_ILi512EEESA_EEES9_SC_SE_Li256ELb1ELb1ELb1ELb0EEENS1_36VarlenDynamicPersistentTileSchedulerILi64ELi64ELi256ELi128ELb1ELb1ELb1ELb1ELb0ELb1EEEEEEEEEvNT_6ParamsE,@"STO_CUDA_ENTRY STV_DEFAULT"
_ZN7cutlass13device_kernelIN5flash11enable_sm90INS1_16FlashAttnFwdSm90INS1_25CollectiveMainloopFwdSm90ILi2EN4cute5tupleIJNS5_1CILi1EEES8_S8_EEENS6_IJNS7_ILi64EEESA_SA_EEELi512ENS_10bfloat16_tEfNS_4arch4Sm90ELb0ELb1ELb1ELb1ELb0ELb0ELb1ELb0ELb0ELb1ELb1ELb0EEENS1_21CollectiveEpilogueFwdINS6_IJSA_NS7_ILi512EEESA_EEES9_SC_SE_Li256ELb1ELb1ELb1ELb0EEENS1_36VarlenDynamicPersistentTileSchedulerILi64ELi64ELi256ELi128ELb1ELb1ELb1ELb1ELb0ELb1EEEEEEEEEvNT_6ParamsE:
[----:B------:R-:W0:Y:S02]  /*0000*/  LDC R1, c[0x0][0x28] ;  /* 0x00000a00ff017b82 */ /* 0x000e240000000800 */
[----:B0-----:R-:W-:Y:S01]  /*0010*/  VIADD R1, R1, 0xfffffb40 ;  /* 0xfffffb4001017836 */ /* 0x001fe20000000000 */
[----:B------:R-:W0:Y:S01]  /*0020*/  S2R R4, SR_TID.X ;  /* 0x0000000000047919 */ /* 0x000e220000002100 */
[----:B------:R-:W-:Y:S01]  /*0030*/  ELECT P0, URZ, PT ;  /* 0x00000000003f782f */ /* 0x000fe20003800000 */
[----:B------:R-:W-:Y:S01]  /*0040*/  BSSY B0, `(.L_x_3182) ;  /* 0x0000011000007945 */ /* 0x000fe20003800000 */
[----:B------:R-:W-:Y:S01]  /*0050*/  ULDC UR4, c[0x0][0x20] ;  /* 0x0000080000047ab9 */ /* 0x000fe20000000800 */
[----:B0-----:R-:W-:-:S05]  /*0060*/  SHF.R.U32.HI R0, RZ, 0x5, R4 ;  /* 0x00000005ff007819 */ /* 0x001fca0000011604 */
[----:B------:R-:W0:Y:S02]  /*0070*/  SHFL.IDX PT, R2, R0, RZ, 0x1f ;  /* 0x00001fff00027589 */ /* 0x000e2400000e0000 */
[----:B0-----:R-:W-:Y:S02]  /*0080*/  ISETP.EQ.AND P0, PT, R2, RZ, P0 ;  /* 0x000000ff0200720c */ /* 0x001fe40000702270 */
[----:B------:R-:W-:Y:S01]  /*0090*/  IADD3 R2, P1, R1, UR4, RZ ;  /* 0x0000000401027c10 */ /* 0x000fe2000ff3e0ff */
[----:B------:R-:W-:-:S04]  /*00a0*/  ULDC UR4, c[0x0][0x24] ;  /* 0x0000090000047ab9 */ /* 0x000fc80000000800 */
[----:B------:R-:W-:-:S06]  /*00b0*/  IMAD.X R16, RZ, RZ, UR4, P1 ;  /* 0x00000004ff107e24 */ /* 0x000fcc00088e06ff */
        /* <DEDUP_REMOVED lines=9> */
.L_x_3183:
[----:B------:R-:W-:Y:S05]  /*0150*/  BSYNC B0 ;  /* 0x0000000000007941 */ /* 0x000fea0003800000 */
.L_x_3182:
[----:B------:R-:W-:Y:S01]  /*0160*/  VOTEU.ANY UP0, P0 ;  /* 0x00000000003f7886 */ /* 0x000fe20000000100 */
[----:B------:R-:W0:Y:S01]  /*0170*/  SHFL.IDX PT, R3, R0, RZ, 0x1f ;  /* 0x00001fff00037589 */ /* 0x000e2200000e0000 */
[----:B------:R-:W-:Y:S01]  /*0180*/  UMOV UR4, 0x80 ;  /* 0x0000008000047882 */ /* 0x000fe20000000000 */
[----:B------:R-:W-:Y:S01]  /*0190*/  UMOV UR7, 0x100 ;  /* 0x0000010000077882 */ /* 0x000fe20000000000 */
[----:B------:R-:W-:Y:S01]  /*01a0*/  SHF.R.U32.HI R4, RZ, 0x7, R4 ;  /* 0x00000007ff047819 */ /* 0x000fe20000011604 */
[----:B------:R-:W1:Y:S01]  /*01b0*/  @UP0 S2UR UR8, SR_CgaCtaId ;  /* 0x00000000000809c3 */ /* 0x000e620000008800 */
[----:B------:R-:W-:Y:S01]  /*01c0*/  @UP0 UMOV UR6, 0x400 ;  /* 0x0000040000060882 */ /* 0x000fe20000000000 */
[----:B------:R-:W-:-:S04]  /*01d0*/  @UP0 UIADD3 UR4, -UR4, 0x100000, URZ ;  /* 0x0010000004040890 */ /* 0x000fc8000fffe13f */
[----:B------:R-:W-:Y:S02]  /*01e0*/  @UP0 USHF.L.U32 UR5, UR4, 0xb, URZ ;  /* 0x0000000b04050899 */ /* 0x000fe4000800063f */
[----:B------:R-:W-:Y:S01]  /*01f0*/  @UP0 USHF.L.U32 UR4, UR4, 0x1, URZ ;  /* 0x0000000104040899 */ /* 0x000fe2000800063f */
[----:B------:R-:W-:Y:S01]  /*0200*/  VOTEU.ANY UP1, P0 ;  /* 0x00000000003f7886 */ /* 0x000fe20000020100 */
[----:B------:R-:W-:Y:S01]  /*0210*/  VOTEU.ANY UP2, P0 ;  /* 0x00000000003f7886 */ /* 0x000fe20000040100 */
[----:B------:R-:W2:Y:S01]  /*0220*/  SHFL.IDX PT, R4, R4, RZ, 0x1f ;  /* 0x00001fff04047589 */ /* 0x000ea200000e0000 */
[----:B0-----:R-:W-:Y:S01]  /*0230*/  ISETP.NE.AND P1, PT, R3, RZ, PT ;  /* 0x000000ff0300720c */ /* 0x001fe20003f25270 */
[----:B-1----:R-:W-:Y:S02]  /*0240*/  @UP0 ULEA UR8, UR8, UR6, 0x18 ;  /* 0x0000000608080291 */ /* 0x002fe4000f8ec03f */
[----:B------:R-:W-:-:S04]  /*0250*/  @UP0 UIADD3 UR6, -UR7, 0x100000, URZ ;  /* 0x0010000007060890 */ /* 0x000fc8000fffe13f */
[----:B------:R-:W-:Y:S02]  /*0260*/  @UP0 USHF.L.U32 UR7, UR6, 0xb, URZ ;  /* 0x0000000b06070899 */ /* 0x000fe4000800063f */
[----:B------:R-:W-:Y:S01]  /*0270*/  @UP0 USHF.L.U32 UR6, UR6, 0x1, URZ ;  /* 0x0000000106060899 */ /* 0x000fe2000800063f */
[----:B------:R-:W-:Y:S01]  /*0280*/  VOTEU.ANY UP0, P0 ;  /* 0x00000000003f7886 */ /* 0x000fe20000000100 */
[----:B------:R-:W0:Y:S04]  /*0290*/  FENCE.VIEW.ASYNC.S ;  /* 0x00000000000073c6 */ /* 0x000e280000000000 */
[----:B0-----:R0:W1:Y:S01]  /*02a0*/  @UP0 SYNCS.EXCH.64 URZ, [UR8+0x38800], UR4 ;  /* 0x03880004083f05b2 */ /* 0x0010620008000100 */
[----:B------:R0:W3:Y:S05]  /*02b0*/  @UP1 SYNCS.EXCH.64 URZ, [UR8+0x38810], UR4 ;  /* 0x03881004083f15b2 */ /* 0x0000ea0008000100 */
[----:B------:R0:W4:Y:S01]  /*02c0*/  @UP2 SYNCS.EXCH.64 URZ, [UR8+0x38820], UR6 ;  /* 0x03882006083f25b2 */ /* 0x0001220008000100 */
[----:B--2---:R-:W-:Y:S05]  /*02d0*/  @P1 BRA `(.L_x_3184) ;  /* 0x0000000000381947 */ /* 0x004fea0003800000 */
        /* <DEDUP_REMOVED lines=13> */
[----:B--2---:R-:W-:Y:S01]  /*03b0*/  NOP ;  /* 0x0000000000007918 */ /* 0x004fe20000000000 */
.L_x_3184:
[----:B------:R-:W2:Y:S01]  /*03c0*/  SHFL.IDX PT, R3, R0, RZ, 0x1f ;  /* 0x00001fff00037589 */ /* 0x000ea200000e0000 */
[----:B------:R-:W-:Y:S01]  /*03d0*/  NOP ;  /* 0x0000000000007918 */ /* 0x000fe20000000000 */
[----:B--2---:R-:W-:-:S13]  /*03e0*/  ISETP.NE.AND P0, PT, R3, RZ, PT ;  /* 0x000000ff0300720c */ /* 0x004fda0003f05270 */
        /* <DEDUP_REMOVED lines=18> */
[----:B--2---:R-:W-:Y:S01]  /*0510*/  NOP ;  /* 0x0000000000007918 */ /* 0x004fe20000000000 */
.L_x_3185:
[----:B------:R-:W2:Y:S01]  /*0520*/  SHFL.IDX PT, R3, R0, RZ, 0x1f ;  /* 0x00001fff00037589 */ /* 0x000ea200000e0000 */
[----:B------:R-:W-:Y:S01]  /*0530*/  NOP ;  /* 0x0000000000007918 */ /* 0x000fe20000000000 */
[----:B--2---:R-:W-:-:S13]  /*0540*/  ISETP.NE.AND P0, PT, R3, RZ, PT ;  /* 0x000000ff0300720c */ /* 0x004fda0003f05270 */
        /* <DEDUP_REMOVED lines=15> */
.L_x_3186:
        /* <DEDUP_REMOVED lines=22> */
.L_x_3187:
[----:B------:R-:W2:Y:S01]  /*07a0*/  SHFL.IDX PT, R3, R0, RZ, 0x1f ;  /* 0x00001fff00037589 */ /* 0x000ea200000e0000 */
[----:B------:R-:W-:Y:S01]  /*07b0*/  R2UR UR38, R4 ;  /* 0x00000000042672ca */ /* 0x000fe200000e0000 */
        /* <DEDUP_REMOVED lines=21> */
.L_x_3188:
[----:B------:R-:W-:Y:S01]  /*0910*/  UISETP.NE.AND UP0, UPT, UR38, URZ, UPT ;  /* 0x0000003f2600728c */ /* 0x000fe2000bf05270 */
[----:B------:R-:W-:Y:S01]  /*0920*/  NOP ;  /* 0x0000000000007918 */ /* 0x000fe20000000000 */
[----:B------:R-:W-:Y:S01]  /*0930*/  ULDC.64 UR40, c[0x0][0x208] ;  /* 0x0000820000287ab9 */ /* 0x000fe20000000a00 */
[----:B------:R-:W-:Y:S01]  /*0940*/  IMAD.MOV.U32 R152, RZ, RZ, R2 ;  /* 0x000000ffff987224 */ /* 0x000fe200078e0002 */
[----:B0-----:R-:W-:Y:S01]  /*0950*/  UP2UR UR4, UPR, URZ, 0x1 ;  /* 0x000000013f047883 */ /* 0x001fe20008000000 */
[----:B------:R-:W-:Y:S01]  /*0960*/  IMAD.MOV.U32 R153, RZ, RZ, R16 ;  /* 0x000000ffff997224 */ /* 0x000fe200078e0010 */
[----:B-1-34-:R-:W-:Y:S01]  /*0970*/  BAR.SYNC.DEFER_BLOCKING 0x0 ;  /* 0x0000000000007b1d */ /* 0x01afe20000010000 */
[----:B------:R-:W-:-:S13]  /*0980*/  PLOP3.LUT P0, PT, PT, PT, UP0, 0x40, 0x0 ;  /* 0x000000000000781c */ /* 0x000fda0003f0e808 */
[----:B------:R-:W-:Y:S05]  /*0990*/  @P0 BRA `(.L_x_3189) ;  /* 0x000002c000140947 */ /* 0x000fea0003800000 */
.L_x_3190:
[----:B------:R-:W-:-:S08]  /*09a0*/  NOP ;  /* 0x0000000000007918 */ /* 0x000fd00000000000 */
[----:B------:R-:W0:Y:S02]  /*09b0*/  USETMAXREG.TRY_ALLOC.CTAPOOL UP0, 0xf0 ;  /* 0x000000f0000079c8 */ /* 0x000e240008000600 */
[----:B0-----:R-:W-:-:S13]  /*09c0*/  PLOP3.LUT P0, PT, PT, PT, UP0, 0x80, 0x0 ;  /* 0x000000000000781c */ /* 0x001fda0003f0f008 */
[----:B------:R-:W-:Y:S05]  /*09d0*/  @!P0 BRA `(.L_x_3190) ;  /* 0xfffffffc00f08947 */ /* 0x000fea000383ffff */
[----:B------:R-:W0:Y:S01]  /*09e0*/  S2R R3, SR_TID.X ;  /* 0x0000000000037919 */ /* 0x000e220000002100 */
[----:B------:R-:W1:Y:S01]  /*09f0*/  S2UR UR4, SR_CgaCtaId ;  /* 0x00000000000479c3 */ /* 0x000e620000008800 */
[----:B------:R-:W-:Y:S01]  /*0a00*/  UMOV UR47, 0x400 ;  /* 0x00000400002f7882 */ /* 0x000fe20000000000 */
[----:B------:R-:W-:Y:S01]  /*0a10*/  IADD3 R8, P1, R2, 0x1e8, RZ ;  /* 0x000001e802087810 */ /* 0x000fe20007f3e0ff */
[----:B------:R-:W-:Y:S04]  /*0a20*/  STL.64 [R1+0x1e8], RZ ;  /* 0x0001e8ff01007387 */ /* 0x000fe80000100a00 */
[----:B------:R-:W-:Y:S01]  /*0a30*/  IMAD.X R9, RZ, RZ, R16, P1 ;  /* 0x000000ffff097224 */ /* 0x000fe200008e0610 */
[----:B------:R-:W-:Y:S04]  /*0a40*/  STL [R1+0x1f0], RZ ;  /* 0x0001f0ff01007387 */ /* 0x000fe80000100800 */
[----:B------:R-:W-:Y:S04]  /*0a50*/  STL.64 [R1+0x490], R8 ;  /* 0x0004900801007387 */ /* 0x000fe80000100a00 */
[----:B------:R-:W-:Y:S01]  /*0a60*/  STL [R1+0x1f4], RZ ;  /* 0x0001f4ff01007387 */ /* 0x000fe20000100800 */
[----:B-1----:R-:W-:-:S03]  /*0a70*/  ULEA UR47, UR4, UR47, 0x18 ;  /* 0x0000002f042f7291 */ /* 0x002fc6000f8ec03f */
[----:B------:R-:W-:Y:S01]  /*0a80*/  ULDC UR4, c[0x0][0xd3c] ;  /* 0x00034f0000047ab9 */ /* 0x000fe20000000800 */
[----:B0-----:R-:W-:-:S04]  /*0a90*/  LOP3.LUT R0, R3, 0xffffff80, RZ, 0xc0, !PT ;  /* 0xffffff8003007812 */ /* 0x001fc800078ec0ff */
[----:B------:R-:W-:-:S13]  /*0aa0*/  ISETP.NE.AND P0, PT, R0, 0x80, PT ;  /* 0x000000800000780c */ /* 0x000fda0003f05270 */
[----:B------:R-:W-:Y:S06]  /*0ab0*/  @!P0 BAR.ARV 0x8, 0x100 ;  /* 0x0204000000008b1d */ /* 0x000fec0000002000 */
[----:B------:R-:W-:-:S13]  /*0ac0*/  ISETP.GE.U32.AND P0, PT, R3, 0x100, PT ;  /* 0x000001000300780c */ /* 0x000fda0003f06070 */
[----:B------:R-:W-:Y:S08]  /*0ad0*/  @P0 BAR.ARV 0xf, 0x100 ;  /* 0x03c4000000000b1d */ /* 0x000ff00000002000 */
[----:B------:R-:W-:Y:S01]  /*0ae0*/  BAR.SYNC.DEFER_BLOCKING 0x5, 0x180 ;  /* 0x0146000000007b1d */ /* 0x000fe20000010000 */
[----:B------:R-:W-:-:S05]  /*0af0*/  IADD3 R0, P2, R2, 0x1f4, RZ ;  /* 0x000001f402007810 */ /* 0x000fca0007f5e0ff */
[----:B------:R0:W-:Y:S02]  /*0b00*/  STL [R1+0x498], R0 ;  /* 0x0004980001007387 */ /* 0x0001e40000100800 */
[----:B0-----:R-:W-:-:S05]  /*0b10*/  IMAD.X R0, RZ, RZ, R16, P2 ;  /* 0x000000ffff007224 */ /* 0x001fca00010e0610 */
[----:B------:R-:W-:Y:S04]  /*0b20*/  STL [R1+0x484], R0 ;  /* 0x0004840001007387 */ /* 0x000fe80000100800 */
[----:B------:R-:W0:Y:S01]  /*0b30*/  LDS.128 R4, [UR47+0x388d0] ;  /* 0x0388d02fff047984 */ /* 0x000e220008000c00 */
[----:B------:R-:W-:Y:S06]  /*0b40*/  BAR.ARV 0x4, 0x180 ;  /* 0x0106000000007b1d */ /* 0x000fec0000002000 */
[----:B0-----:R-:W-:-:S13]  /*0b50*/  ISETP.GE.AND P0, PT, R7, UR4, PT ;  /* 0x0000000407007c0c */ /* 0x001fda000bf06270 */
[----:B------:R-:W-:Y:S05]  /*0b60*/  @P0 EXIT ;  /* 0x000000000000094d */ /* 0x000fea0003800000 */
[----:B------:R-:W-:Y:S01]  /*0b70*/  VIADD R218, R3, 0xffffff80 ;  /* 0xffffff8003da7836 */ /* 0x000fe20000000000 */
[----:B------:R-:W-:Y:S01]  /*0b80*/  R2UR UR7, R6 ;  /* 0x00000000060772ca */ /* 0x000fe200000e0000 */
[----:B------:R-:W0:Y:S01]  /*0b90*/  S2UR UR4, SR_SWINHI ;  /* 0x00000000000479c3 */ /* 0x000e220000002f00 */
[----:B------:R-:W-:Y:S02]  /*0ba0*/  R2UR UR5, R5 ;  /* 0x00000000050572ca */ /* 0x000fe400000e0000 */
[----:B------:R-:W-:Y:S02]  /*0bb0*/  SHF.R.S32.HI R3, RZ, 0x1f, R218 ;  /* 0x0000001fff037819 */ /* 0x000fe400000114da */
[----:B------:R-:W-:Y:S02]  /*0bc0*/  R2UR UR6, R7 ;  /* 0x00000000070672ca */ /* 0x000fe400000e0000 */
[CC--:B------:R-:W-:Y:S02]  /*0bd0*/  LEA.HI R6, R3.reuse, R218.reuse, RZ, 0x7 ;  /* 0x000000da03067211 */ /* 0x0c0fe400078f38ff */
[----:B------:R-:W-:-:S02]  /*0be0*/  LEA.HI R5, R3, R218, RZ, 0x2 ;  /* 0x000000da03057211 */ /* 0x000fc400078f10ff */
[-C--:B------:R-:W-:Y:S02]  /*0bf0*/  LEA.HI R0, R3, R218.reuse, RZ, 0x4 ;  /* 0x000000da03007211 */ /* 0x080fe400078f20ff */
[----:B------:R-:W-:Y:S02]  /*0c00*/  LOP3.LUT R7, R6, 0xffffff80, RZ, 0xc0, !PT ;  /* 0xffffff8006077812 */ /* 0x000fe400078ec0ff */
[----:B------:R-:W-:Y:S02]  /*0c10*/  LOP3.LUT R9, R5, 0xfffffffc, RZ, 0xc0, !PT ;  /* 0xfffffffc05097812 */ /* 0x000fe400078ec0ff */
[----:B------:R-:W-:Y:S01]  /*0c20*/  LOP3.LUT R5, R0, 0xfffffff0, RZ, 0xc0, !PT ;  /* 0xfffffff000057812 */ /* 0x000fe200078ec0ff */
[C---:B------:R-:W-:Y:S01]  /*0c30*/  IMAD.IADD R8, R218.reuse, 0x1, -R7 ;  /* 0x00000001da087824 */ /* 0x040fe200078e0a07 */
[----:B------:R-:W-:Y:S01]  /*0c40*/  LEA.HI R4, R3, R218, RZ, 0x5 ;  /* 0x000000da03047211 */ /* 0x000fe200078f28ff */
[C---:B------:R-:W-:Y:S01]  /*0c50*/  IMAD.IADD R12, R218.reuse, 0x1, -R9 ;  /* 0x00000001da0c7824 */ /* 0x040fe200078e0a09 */
[----:B------:R-:W-:Y:S01]  /*0c60*/  SHF.R.S32.HI R7, RZ, 0x4, R0 ;  /* 0x00000004ff077819 */ /* 0x000fe20000011400 */
[----:B------:R-:W-:Y:S01]  /*0c70*/  IMAD.IADD R15, R218, 0x1, -R5 ;  /* 0x00000001da0f7824 */ /* 0x000fe200078e0a05 */
[----:B------:R-:W-:Y:S01]  /*0c80*/  SHF.R.S32.HI R5, RZ, 0x1f, R8 ;  /* 0x0000001fff057819 */ /* 0x000fe20000011408 */
[----:B------:R-:W-:Y:S01]  /*0c90*/  UMOV UR36, UR47 ;  /* 0x0000002f00247c82 */ /* 0x000fe20008000000 */
[----:B0-----:R-:W-:Y:S01]  /*0ca0*/  UMOV UR37, UR4 ;  /* 0x0000000400257c82 */ /* 0x001fe20008000000 */
[----:B------:R-:W-:Y:S01]  /*0cb0*/  SHF.R.S32.HI R219, RZ, 0x7, R6 ;  /* 0x00000007ffdb7819 */ /* 0x000fe20000011406 */
[----:B------:R-:W-:Y:S01]  /*0cc0*/  IMAD.U32 R20, RZ, RZ, UR36 ;  /* 0x00000024ff147e24 */ /* 0x000fe2000f8e00ff */
[--C-:B------:R-:W-:Y:S01]  /*0cd0*/  SHF.R.S32.HI R14, RZ, 0x5, R4.reuse ;  /* 0x00000005ff0e7819 */ /* 0x100fe20000011404 */
[----:B------:R0:W-:Y:S01]  /*0ce0*/  STL [R1+0x4a4], R15 ;  /* 0x0004a40f01007387 */ /* 0x0001e20000100800 */
[----:B------:R-:W-:Y:S01]  /*0cf0*/  SHF.R.S32.HI R4, RZ, 0x1f, R4 ;  /* 0x0000001fff047819 */ /* 0x000fe20000011404 */
[----:B------:R-:W-:Y:S01]  /*0d00*/  IMAD.U32 R21, RZ, RZ, UR37 ;  /* 0x00000025ff157e24 */ /* 0x000fe2000f8e00ff */
[----:B------:R-:W-:Y:S01]  /*0d10*/  LEA.HI R0, R0, R7, RZ, 0x1 ;  /* 0x0000000700007211 */ /* 0x000fe200078f08ff */
[----:B------:R1:W-:Y:S01]  /*0d20*/  STL [R1+0x4a0], R14 ;  /* 0x0004a00e01007387 */ /* 0x0003e20000100800 */
[----:B------:R-:W-:-:S02]  /*0d30*/  LEA.HI R9, R5, R8, RZ, 0x2 ;  /* 0x0000000805097211 */ /* 0x000fc400078f10ff */
[----:B------:R-:W-:Y:S01]  /*0d40*/  LEA.HI R6, R6, R219, RZ, 0x1 ;  /* 0x000000db06067211 */ /* 0x000fe200078f08ff */
[----:B------:R-:W-:Y:S01]  /*0d50*/  STL.64 [R1+0x488], R20 ;  /* 0x0004881401007387 */ /* 0x000fe20000100a00 */
[----:B------:R-:W-:Y:S01]  /*0d60*/  LEA.HI R4, R4, R14, RZ, 0x2 ;  /* 0x0000000e04047211 */ /* 0x000fe200078f10ff */
[----:B0-----:R-:W-:Y:S01]  /*0d70*/  IMAD R15, R219, 0x100, R15 ;  /* 0x00000100db0f7824 */ /* 0x001fe200078e020f */
[----:B------:R-:W-:Y:S02]  /*0d80*/  LOP3.LUT R0, R0, 0x1ffffffe, RZ, 0xc0, !PT ;  /* 0x1ffffffe00007812 */ /* 0x000fe400078ec0ff */
[--C-:B------:R-:W-:Y:S02]  /*0d90*/  SHF.R.S32.HI R10, RZ, 0x2, R9.reuse ;  /* 0x00000002ff0a7819 */ /* 0x100fe40000011409 */
[----:B------:R-:W-:Y:S01]  /*0da0*/  SHF.R.S32.HI R11, RZ, 0x1f, R9 ;  /* 0x0000001fff0b7819 */ /* 0x000fe20000011409 */
[----:B------:R-:W-:Y:S01]  /*0db0*/  IMAD.IADD R0, R7, 0x1, -R0 ;  /* 0x0000000107007824 */ /* 0x000fe200078e0a00 */
[----:B------:R-:W-:-:S02]  /*0dc0*/  LOP3.LUT R9, R9, 0x7ffffffc, RZ, 0xc0, !PT ;  /* 0x7ffffffc09097812 */ /* 0x000fc400078ec0ff */
[----:B------:R-:W-:Y:S01]  /*0dd0*/  LOP3.LUT R6, R6, 0xfffffe, RZ, 0xc0, !PT ;  /* 0x00fffffe06067812 */ /* 0x000fe200078ec0ff */
[----:B------:R-:W-:Y:S01]  /*0de0*/  IMAD.SHL.U32 R18, R0, 0x8, RZ ;  /* 0x0000000800127824 */ /* 0x000fe200078e00ff */
[----:B------:R-:W-:Y:S01]  /*0df0*/  LOP3.LUT R4, R4, 0x3ffffc, RZ, 0xc0, !PT ;  /* 0x003ffffc04047812 */ /* 0x000fe200078ec0ff */
[----:B------:R-:W-:Y:S01]  /*0e00*/  IMAD.IADD R9, R8, 0x1, -R9 ;  /* 0x0000000108097824 */ /* 0x000fe200078e0a09 */
[----:B------:R-:W-:Y:S01]  /*0e10*/  LEA.HI R11, R11, R10, RZ, 0x3 ;  /* 0x0000000a0b0b7211 */ /* 0x000fe200078f18ff */
[----:B------:R-:W-:Y:S01]  /*0e20*/  IMAD.IADD R6, R219, 0x1, -R6 ;  /* 0x00000001db067824 */ /* 0x000fe200078e0a06 */
[----:B------:R-:W-:Y:S01]  /*0e30*/  LEA.HI R13, R12, R12, RZ, 0x1 ;  /* 0x0000000c0c0d7211 */ /* 0x000fe200078f08ff */
[----:B------:R-:W-:Y:S01]  /*0e40*/  IMAD.IADD R4, R14, 0x1, -R4 ;  /* 0x000000010e047824 */ /* 0x000fe200078e0a04 */
[----:B------:R-:W-:Y:S01]  /*0e50*/  LOP3.LUT R11, R11, 0xfffffff8, RZ, 0xc0, !PT ;  /* 0xfffffff80b0b7812 */ /* 0x000fe200078ec0ff */
[----:B-1----:R-:W-:Y:S01]  /*0e60*/  IMAD.SHL.U32 R14, R6, 0x100, RZ ;  /* 0x00000100060e7824 */ /* 0x002fe200078e00ff */
[----:B------:R-:W-:Y:S01]  /*0e70*/  LEA.HI R5, R5, R8, RZ, 0x5 ;  /* 0x0000000805057211 */ /* 0x000fe200078f28ff */
[----:B------:R-:W-:Y:S01]  /*0e80*/  IMAD.SHL.U32 R0, R9, 0x2, RZ ;  /* 0x0000000209007824 */ /* 0x000fe200078e00ff */
[----:B------:R-:W-:Y:S01]  /*0e90*/  LOP3.LUT R13, R13, 0x1ffffffe, RZ, 0xc0, !PT ;  /* 0x1ffffffe0d0d7812 */ /* 0x000fe200078ec0ff */
[----:B------:R-:W-:Y:S01]  /*0ea0*/  IMAD.IADD R22, R10, 0x1, -R11 ;  /* 0x000000010a167824 */ /* 0x000fe200078e0a0b */
[----:B------:R-:W-:Y:S01]  /*0eb0*/  SHF.R.S32.HI R5, RZ, 0x5, R5 ;  /* 0x00000005ff057819 */ /* 0x000fe20000011405 */
[----:B------:R-:W-:Y:S01]  /*0ec0*/  IMAD.IADD R23, R0, 0x1, R14 ;  /* 0x0000000100177824 */ /* 0x000fe200078e020e */
[----:B------:R0:W-:Y:S01]  /*0ed0*/  STL [R1+0x4a8], R0 ;  /* 0x0004a80001007387 */ /* 0x0001e20000100800 */
[----:B------:R-:W-:Y:S01]  /*0ee0*/  IMAD R4, R4, 0x10, R15 ;  /* 0x0000001004047824 */ /* 0x000fe200078e020f */
[----:B------:R-:W-:Y:S01]  /*0ef0*/  LEA.HI R3, R3, R218, RZ, 0x3 ;  /* 0x000000da03037211 */ /* 0x000fe200078f18ff */
[C---:B------:R-:W-:Y:S01]  /*0f00*/  VIADD R207, R23.reuse, 0x8 ;  /* 0x0000000817cf7836 */ /* 0x040fe20000000000 */
[----:B------:R1:W-:Y:S01]  /*0f10*/  STL [R1+0x4ac], R18 ;  /* 0x0004ac1201007387 */ /* 0x0003e20000100800 */
[----:B------:R-:W-:Y:S01]  /*0f20*/  VIADD R206, R23, 0x10 ;  /* 0x0000001017ce7836 */ /* 0x000fe20000000000 */
[----:B------:R-:W-:Y:S01]  /*0f30*/  LOP3.LUT R7, R3, 0xfffffff8, RZ, 0xc0, !PT ;  /* 0xfffffff803077812 */ /* 0x000fe200078ec0ff */
[----:B------:R-:W-:Y:S01]  /*0f40*/  IMAD.IADD R13, R12, 0x1, -R13 ;  /* 0x000000010c0d7824 */ /* 0x000fe200078e0a0d */
[----:B------:R-:W-:Y:S01]  /*0f50*/  SHF.R.S32.HI R210, RZ, 0x3, R3 ;  /* 0x00000003ffd27819 */ /* 0x000fe20000011403 */
[----:B------:R-:W-:Y:S01]  /*0f60*/  IMAD R22, R5, 0x10, R22 ;  /* 0x0000001005167824 */ /* 0x000fe200078e0216 */
[----:B0-----:R-:W-:Y:S01]  /*0f70*/  SHF.R.S32.HI R0, RZ, 0x1f, R23 ;  /* 0x0000001fff007819 */ /* 0x001fe20000011417 */
[C---:B------:R-:W-:Y:S01]  /*0f80*/  VIADD R205, R23.reuse, 0x18 ;  /* 0x0000001817cd7836 */ /* 0x040fe20000000000 */
[----:B------:R-:W-:Y:S01]  /*0f90*/  SHF.R.S32.HI R3, RZ, 0x1f, R207 ;  /* 0x0000001fff037819 */ /* 0x000fe200000114cf */
[----:B------:R-:W-:Y:S01]  /*0fa0*/  VIADD R204, R23, 0x20 ;  /* 0x0000002017cc7836 */ /* 0x000fe20000000000 */
[----:B------:R-:W-:Y:S01]  /*0fb0*/  STL [R1+0x49c], R14 ;  /* 0x00049c0e01007387 */ /* 0x000fe20000100800 */
[----:B-1----:R-:W-:-:S02]  /*0fc0*/  IMAD.U32 R18, R4, 0x40, R18 ;  /* 0x0000004004127824 */ /* 0x002fc400078e0012 */
[----:B------:R-:W-:Y:S01]  /*0fd0*/  IMAD R4, R13, 0x8, R22 ;  /* 0x000000080d047824 */ /* 0x000fe200078e0216 */
[----:B------:R0:W-:Y:S01]  /*0fe0*/  STL [R1+0x47c], R0 ;  /* 0x00047c0001007387 */ /* 0x0001e20000100800 */
[C---:B------:R-:W-:Y:S02]  /*0ff0*/  VIADD R203, R23.reuse, 0x28 ;  /* 0x0000002817cb7836 */ /* 0x040fe40000000000 */
[C---:B------:R-:W-:Y:S01]  /*1000*/  VIADD R202, R23.reuse, 0x30 ;  /* 0x0000003017ca7836 */ /* 0x040fe20000000000 */
[----:B------:R1:W-:Y:S01]  /*1010*/  STL [R1+0x480], R4 ;  /* 0x0004800401007387 */ /* 0x0003e20000100800 */
[C---:B------:R-:W-:Y:S02]  /*1020*/  VIADD R201, R23.reuse, 0x38 ;  /* 0x0000003817c97836 */ /* 0x040fe40000000000 */
[C---:B------:R-:W-:Y:S01]  /*1030*/  VIADD R200, R23.reuse, 0x40 ;  /* 0x0000004017c87836 */ /* 0x040fe20000000000 */
[----:B------:R2:W-:Y:S01]  /*1040*/  STL [R1+0x478], R3 ;  /* 0x0004780301007387 */ /* 0x0005e20000100800 */
[C---:B------:R-:W-:Y:S01]  /*1050*/  VIADD R199, R23.reuse, 0x48 ;  /* 0x0000004817c77836 */ /* 0x040fe20000000000 */
[----:B0-----:R-:W-:Y:S01]  /*1060*/  SHF.R.S32.HI R0, RZ, 0x1f, R206 ;  /* 0x0000001fff007819 */ /* 0x001fe200000114ce */
[----:B------:R-:W-:-:S02]  /*1070*/  VIADD R198, R23, 0x50 ;  /* 0x0000005017c67836 */ /* 0x000fc40000000000 */
[C---:B------:R-:W-:Y:S01]  /*1080*/  VIADD R197, R23.reuse, 0x58 ;  /* 0x0000005817c57836 */ /* 0x040fe20000000000 */
[----:B-1----:R-:W-:Y:S01]  /*1090*/  SHF.R.S32.HI R4, RZ, 0x1f, R205 ;  /* 0x0000001fff047819 */ /* 0x002fe200000114cd */
[----:B------:R0:W-:Y:S01]  /*10a0*/  STL [R1+0x474], R0 ;  /* 0x0004740001007387 */ /* 0x0001e20000100800 */
[C---:B------:R-:W-:Y:S01]  /*10b0*/  VIADD R196, R23.reuse, 0x60 ;  /* 0x0000006017c47836 */ /* 0x040fe20000000000 */
[----:B--2---:R-:W-:Y:S02]  /*10c0*/  SHF.R.S32.HI R3, RZ, 0x1f, R204 ;  /* 0x0000001fff037819 */ /* 0x004fe400000114cc */
[----:B------:R1:W-:Y:S01]  /*10d0*/  STL [R1+0x470], R4 ;  /* 0x0004700401007387 */ /* 0x0003e20000100800 */
[C---:B------:R-:W-:Y:S02]  /*10e0*/  VIADD R195, R23.reuse, 0x68 ;  /* 0x0000006817c37836 */ /* 0x040fe40000000000 */
[C---:B------:R-:W-:Y:S01]  /*10f0*/  VIADD R194, R23.reuse, 0x70 ;  /* 0x0000007017c27836 */ /* 0x040fe20000000000 */
[----:B------:R2:W-:Y:S01]  /*1100*/  STL [R1+0x46c], R3 ;  /* 0x00046c0301007387 */ /* 0x0005e20000100800 */
[----:B------:R-:W-:Y:S01]  /*1110*/  IMAD.IADD R220, R218, 0x1, -R7 ;  /* 0x00000001dadc7824 */ /* 0x000fe200078e0a07 */
[----:B0-----:R-:W-:Y:S01]  /*1120*/  SHF.R.S32.HI R0, RZ, 0x1f, R203 ;  /* 0x0000001fff007819 */ /* 0x001fe200000114cb */
[----:B------:R-:W-:-:S02]  /*1130*/  VIADD R193, R23, 0x78 ;  /* 0x0000007817c17836 */ /* 0x000fc40000000000 */
[----:B------:R-:W-:Y:S01]  /*1140*/  IMAD.SHL.U32 R160, R220, 0x8, RZ ;  /* 0x00000008dca07824 */ /* 0x000fe200078e00ff */
[----:B-1----:R-:W-:Y:S01]  /*1150*/  SHF.R.S32.HI R4, RZ, 0x1f, R202 ;  /* 0x0000001fff047819 */ /* 0x002fe200000114ca */
[----:B------:R0:W-:Y:S01]  /*1160*/  STL [R1+0x468], R0 ;  /* 0x0004680001007387 */ /* 0x0001e20000100800 */
[C---:B------:R-:W-:Y:S01]  /*1170*/  VIADD R192, R23.reuse, 0x80 ;  /* 0x0000008017c07836 */ /* 0x040fe20000000000 */
[----:B------:R-:W-:Y:S01]  /*1180*/  SHF.R.S32.HI R237, RZ, 0x1f, R193 ;  /* 0x0000001fffed7819 */ /* 0x000fe200000114c1 */
[C---:B------:R-:W-:Y:S01]  /*1190*/  VIADD R159, R160.reuse, 0x40 ;  /* 0x00000040a09f7836 */ /* 0x040fe20000000000 */
[----:B--2---:R-:W-:Y:S01]  /*11a0*/  SHF.R.S32.HI R3, RZ, 0x1f, R201 ;  /* 0x0000001fff037819 */ /* 0x004fe200000114c9 */
[----:B------:R1:W-:Y:S01]  /*11b0*/  STL [R1+0x464], R4 ;  /* 0x0004640401007387 */ /* 0x0003e20000100800 */
[C---:B------:R-:W-:Y:S01]  /*11c0*/  VIADD R158, R160.reuse, 0x80 ;  /* 0x00000080a09e7836 */ /* 0x040fe20000000000 */
[----:B------:R-:W-:Y:S01]  /*11d0*/  SHF.R.S32.HI R236, RZ, 0x1f, R192 ;  /* 0x0000001fffec7819 */ /* 0x000fe200000114c0 */
[C---:B------:R-:W-:Y:S01]  /*11e0*/  VIADD R157, R160.reuse, 0xc0 ;  /* 0x000000c0a09d7836 */ /* 0x040fe20000000000 */
[----:B------:R2:W-:Y:S01]  /*11f0*/  STL [R1+0x460], R3 ;  /* 0x0004600301007387 */ /* 0x0005e20000100800 */
[----:B0-----:R-:W-:Y:S01]  /*1200*/  SHF.R.S32.HI R0, RZ, 0x1f, R200 ;  /* 0x0000001fff007819 */ /* 0x001fe200000114c8 */
[C---:B------:R-:W-:Y:S01]  /*1210*/  VIADD R156, R160.reuse, 0x100 ;  /* 0x00000100a09c7836 */ /* 0x040fe20000000000 */
[----:B------:R-:W-:Y:S01]  /*1220*/  SHF.R.S32.HI R217, RZ, 0x1f, R159 ;  /* 0x0000001fffd97819 */ /* 0x000fe2000001149f */
[C---:B------:R-:W-:Y:S01]  /*1230*/  VIADD R17, R160.reuse, 0x140 ;  /* 0x00000140a0117836 */ /* 0x040fe20000000000 */
[----:B------:R-:W-:Y:S01]  /*1240*/  SHF.R.S32.HI R216, RZ, 0x1f, R158 ;  /* 0x0000001fffd87819 */ /* 0x000fe2000001149e */
[----:B------:R0:W-:Y:S01]  /*1250*/  STL [R1+0x45c], R0 ;  /* 0x00045c0001007387 */ /* 0x0001e20000100800 */
[----:B-1----:R-:W-:Y:S01]  /*1260*/  SHF.R.S32.HI R4, RZ, 0x1f, R199 ;  /* 0x0000001fff047819 */ /* 0x002fe200000114c7 */
[C---:B------:R-:W-:Y:S01]  /*1270*/  VIADD R162, R160.reuse, 0x180 ;  /* 0x00000180a0a27836 */ /* 0x040fe20000000000 */
[----:B------:R-:W-:Y:S01]  /*1280*/  SHF.R.S32.HI R215, RZ, 0x1f, R157 ;  /* 0x0000001fffd77819 */ /* 0x000fe2000001149d */
[----:B------:R-:W-:Y:S01]  /*1290*/  VIADD R161, R160, 0x1c0 ;  /* 0x000001c0a0a17836 */ /* 0x000fe20000000000 */
[----:B--2---:R-:W-:Y:S01]  /*12a0*/  SHF.R.S32.HI R3, RZ, 0x1f, R198 ;  /* 0x0000001fff037819 */ /* 0x004fe200000114c6 */
[----:B------:R1:W-:Y:S01]  /*12b0*/  STL [R1+0x458], R4 ;  /* 0x0004580401007387 */ /* 0x0003e20000100800 */
[C---:B------:R-:W-:Y:S01]  /*12c0*/  VIADD R191, R23.reuse, 0x88 ;  /* 0x0000008817bf7836 */ /* 0x040fe20000000000 */
[----:B------:R-:W-:Y:S01]  /*12d0*/  SHF.R.S32.HI R214, RZ, 0x1f, R156 ;  /* 0x0000001fffd67819 */ /* 0x000fe2000001149c */
[C---:B------:R-:W-:Y:S01]  /*12e0*/  VIADD R190, R23.reuse, 0x90 ;  /* 0x0000009017be7836 */ /* 0x040fe20000000000 */
[----:B0-----:R-:W-:Y:S01]  /*12f0*/  SHF.R.S32.HI R0, RZ, 0x1f, R197 ;  /* 0x0000001fff007819 */ /* 0x001fe200000114c5 */
[----:B------:R0:W-:Y:S01]  /*1300*/  STL [R1+0x454], R3 ;  /* 0x0004540301007387 */ /* 0x0001e20000100800 */
[C---:B------:R-:W-:Y:S01]  /*1310*/  VIADD R189, R23.reuse, 0x98 ;  /* 0x0000009817bd7836 */ /* 0x040fe20000000000 */
[----:B------:R-:W-:Y:S01]  /*1320*/  SHF.R.S32.HI R213, RZ, 0x1f, R17 ;  /* 0x0000001fffd57819 */ /* 0x000fe20000011411 */
[C---:B------:R-:W-:Y:S01]  /*1330*/  VIADD R188, R23.reuse, 0xa0 ;  /* 0x000000a017bc7836 */ /* 0x040fe20000000000 */
[----:B------:R2:W-:Y:S01]  /*1340*/  STL [R1+0x450], R0 ;  /* 0x0004500001007387 */ /* 0x0005e20000100800 */
[----:B-1----:R-:W-:Y:S01]  /*1350*/  SHF.R.S32.HI R4, RZ, 0x1f, R196 ;  /* 0x0000001fff047819 */ /* 0x002fe200000114c4 */
[C---:B------:R-:W-:Y:S01]  /*1360*/  VIADD R187, R23.reuse, 0xa8 ;  /* 0x000000a817bb7836 */ /* 0x040fe20000000000 */
[----:B------:R-:W-:Y:S01]  /*1370*/  SHF.R.S32.HI R212, RZ, 0x1f, R162 ;  /* 0x0000001fffd47819 */ /* 0x000fe200000114a2 */
[C---:B------:R-:W-:Y:S01]  /*1380*/  VIADD R186, R23.reuse, 0xb0 ;  /* 0x000000b017ba7836 */ /* 0x040fe20000000000 */
[----:B------:R-:W-:Y:S01]  /*1390*/  SHF.R.S32.HI R211, RZ, 0x1f, R161 ;  /* 0x0000001fffd37819 */ /* 0x000fe200000114a1 */
[----:B------:R1:W-:Y:S01]  /*13a0*/  STL [R1+0x44c], R4 ;  /* 0x00044c0401007387 */ /* 0x0003e20000100800 */
[----:B0-----:R-:W-:Y:S01]  /*13b0*/  SHF.R.S32.HI R3, RZ, 0x1f, R195 ;  /* 0x0000001fff037819 */ /* 0x001fe200000114c3 */
        /* <DEDUP_REMOVED lines=19> */
[----:B------:R-:W-:Y:S01]  /*14f0*/  IMAD.WIDE R18, R18, 0x2, R20 ;  /* 0x0000000212127825 */ /* 0x000fe200078e0214 */
[----:B------:R-:W-:-:S02]  /*1500*/  SHF.R.S32.HI R228, RZ, 0x1f, R184 ;  /* 0x0000001fffe47819 */ /* 0x000fc400000114b8 */
[----:B------:R-:W-:Y:S02]  /*1510*/  SHF.R.S32.HI R227, RZ, 0x1f, R167 ;  /* 0x0000001fffe37819 */ /* 0x000fe400000114a7 */
[----:B------:R-:W-:Y:S02]  /*1520*/  SHF.R.S32.HI R226, RZ, 0x1f, R166 ;  /* 0x0000001fffe27819 */ /* 0x000fe400000114a6 */
[----:B------:R-:W-:Y:S02]  /*1530*/  SHF.R.S32.HI R225, RZ, 0x1f, R165 ;  /* 0x0000001fffe17819 */ /* 0x000fe400000114a5 */
[----:B------:R-:W-:Y:S02]  /*1540*/  SHF.R.S32.HI R224, RZ, 0x1f, R164 ;  /* 0x0000001fffe07819 */ /* 0x000fe400000114a4 */
[----:B------:R-:W-:Y:S02]  /*1550*/  SHF.R.S32.HI R223, RZ, 0x1f, R163 ;  /* 0x0000001fffdf7819 */ /* 0x000fe400000114a3 */
[----:B------:R-:W-:-:S02]  /*1560*/  SHF.R.S32.HI R222, RZ, 0x1f, R209 ;  /* 0x0000001fffde7819 */ /* 0x000fc400000114d1 */
[----:B-1----:R-:W-:-:S07]  /*1570*/  SHF.R.S32.HI R221, RZ, 0x1f, R208 ;  /* 0x0000001fffdd7819 */ /* 0x002fce00000114d0 */
.L_x_3329:
[----:B------:R-:W-:Y:S01]  /*1580*/  ULDC.64 UR8, c[0x0][0xb20] ;  /* 0x0002c80000087ab9 */ /* 0x000fe20000000a00 */
[----:B------:R-:W-:Y:S02]  /*1590*/  ULOP3.LUT UR39, UR7, 0xff0000, URZ, 0xc0, !UPT ;  /* 0x00ff000007277892 */ /* 0x000fe4000f8ec03f */
[----:B------:R-:W-:Y:S01]  /*15a0*/  UISETP.NE.U32.AND UP0, UPT, UR8, URZ, UPT ;  /* 0x0000003f0800728c */ /* 0x000fe2000bf05070 */
[----:B------:R-:W-:-:S03]  /*15b0*/  ULDC UR49, c[0x0][0x2f0] ;  /* 0x0000bc0000317ab9 */ /* 0x000fc60000000800 */
        /* <DEDUP_REMOVED lines=9> */
[----:B0123--:R-:W-:Y:S02]  /*1650*/  IMAD.U32 R4, RZ, RZ, UR8 ;  /* 0x00000008ff047e24 */ /* 0x00ffe4000f8e00ff */
[----:B----4-:R-:W-:Y:S01]  /*1660*/  IMAD.U32 R5, RZ, RZ, UR9 ;  /* 0x00000009ff057e24 */ /* 0x010fe2000f8e00ff */
[----:B------:R-:W-:-:S03]  /*1670*/  @UP1 UIMAD.WIDE UR8, UR6, 0x4, UR10 ;  /* 0x00000004060818a5 */ /* 0x000fc6000f8e020a */
[----:B------:R-:W-:Y:S01]  /*1680*/  ULDC.64 UR10, c[0x0][0xb18] ;  /* 0x0002c600000a7ab9 */ /* 0x000fe20000000a00 */
[----:B------:R-:W2:Y:S02]  /*1690*/  @P0 LDG.E R4, desc[UR40][R4.64] ;  /* 0x0000002804040981 */ /* 0x000ea4000c1e1900 */
[----:B------:R-:W-:Y:S02]  /*16a0*/  IMAD.U32 R6, RZ, RZ, UR8 ;  /* 0x00000008ff067e24 */ /* 0x000fe4000f8e00ff */
[----:B------:R-:W-:Y:S01]  /*16b0*/  IMAD.U32 R7, RZ, RZ, UR9 ;  /* 0x00000009ff077e24 */ /* 0x000fe2000f8e00ff */
[----:B------:R-:W-:-:S04]  /*16c0*/  ULDC.64 UR8, c[0x0][0x418] ;  /* 0x0001060000087ab9 */ /* 0x000fc80000000a00 */
[----:B------:R-:W3:Y:S01]  /*16d0*/  @P2 LDG.E R6, desc[UR40][R6.64] ;  /* 0x0000002806062981 */ /* 0x000ee2000c1e1900 */
[----:B------:R-:W-:Y:S01]  /*16e0*/  UISETP.NE.U32.AND UP0, UPT, UR8, URZ, UPT ;  /* 0x0000003f0800728c */ /* 0x000fe2000bf05070 */
[----:B------:R-:W-:Y:S01]  /*16f0*/  ISETP.NE.U32.AND P1, PT, RZ, UR10, PT ;  /* 0x0000000aff007c0c */ /* 0x000fe2000bf25070 */
[----:B------:R-:W-:Y:S02]  /*1700*/  ULOP3.LUT UR8, UR7, 0xff000000, URZ, 0xc0, !UPT ;  /* 0xff00000007087892 */ /* 0x000fe4000f8ec03f */
[----:B------:R-:W-:Y:S01]  /*1710*/  UISETP.NE.AND.EX UP0, UPT, UR9, URZ, UPT, UP0 ;  /* 0x0000003f0900728c */ /* 0x000fe2000bf05300 */
[----:B------:R-:W-:Y:S01]  /*1720*/  ISETP.NE.AND.EX P1, PT, RZ, UR11, PT, P1 ;  /* 0x0000000bff007c0c */ /* 0x000fe2000bf25310 */
[----:B------:R-:W-:Y:S01]  /*1730*/  USHF.R.U32.HI UR8, URZ, 0x8, UR8 ;  /* 0x000000083f087899 */ /* 0x000fe20008011608 */
[----:B------:R-:W-:Y:S01]  /*1740*/  ULDC UR9, c[0x0][0x424] ;  /* 0x0001090000097ab9 */ /* 0x000fe20000000800 */
[----:B------:R-:W-:Y:S01]  /*1750*/  UMOV UR4, URZ ;  /* 0x0000003f00047c82 */ /* 0x000fe20008000000 */
[----:B------:R-:W-:Y:S01]  /*1760*/  USEL UR9, UR9, 0x1, UP0 ;  /* 0x0000000109097887 */ /* 0x000fe20008000000 */
[----:B------:R-:W-:Y:S01]  /*1770*/  ULDC UR48, c[0x0][0x288] ;  /* 0x0000a20000307ab9 */ /* 0x000fe20000000800 */
[----:B------:R-:W-:-:S02]  /*1780*/  ULEA.HI UR39, UR39, UR8, URZ, 0x10 ;  /* 0x0000000827277291 */ /* 0x000fc4000f8f803f */
[----:B------:R-:W-:Y:S01]  /*1790*/  UIMAD UR49, UR9, UR49, URZ ;  /* 0x00000031093172a4 */ /* 0x000fe2000f8e023f */
[----:B------:R-:W-:Y:S01]  /*17a0*/  UMOV UR42, UR7 ;  /* 0x00000007002a7c82 */ /* 0x000fe20008000000 */
        /* <DEDUP_REMOVED lines=16> */
.L_x_3191:
[----:B------:R-:W-:Y:S01]  /*18b0*/  UMOV UR43, UR5 ;  /* 0x00000005002b7c82 */ /* 0x000fe20008000000 */
        /* <DEDUP_REMOVED lines=9> */
.L_x_3192:
        /* <DEDUP_REMOVED lines=13> */
.L_x_3193:
[----:B------:R-:W0:Y:S01]  /*1a20*/  LDC R0, c[0x0][0xa80] ;  /* 0x0002a000ff007b82 */ /* 0x000e220000000800 */
[----:B------:R-:W-:Y:S01]  /*1a30*/  UISETP.NE.AND UP0, UPT, UR38, 0x1, UPT ;  /* 0x000000012600788c */ /* 0x000fe2000bf05270 */
[----:B------:R1:W-:Y:S01]  /*1a40*/  STL.128 [R1+0x200], RZ ;  /* 0x000200ff01007387 */ /* 0x0003e20000100c00 */
[C---:B------:R-:W-:Y:S01]  /*1a50*/  IADD3 R36, P0, R2.reuse, 0x200, RZ ;  /* 0x0000020002247810 */ /* 0x040fe20007f1e0ff */
[----:B------:R-:W-:Y:S01]  /*1a60*/  UIADD3 UR49, -UR4, UR49, URZ ;  /* 0x0000003104317290 */ /* 0x000fe2000fffe13f */
[----:B------:R-:W-:Y:S01]  /*1a70*/  IADD3 R35, P1, R2, 0x240, RZ ;  /* 0x0000024002237810 */ /* 0x000fe20007f3e0ff */
[----:B------:R1:W-:Y:S01]  /*1a80*/  STL.128 [R1+0x210], RZ ;  /* 0x000210ff01007387 */ /* 0x0003e20000100c00 */
[----:B------:R-:W-:Y:S01]  /*1a90*/  PLOP3.LUT P2, PT, PT, PT, UP0, 0x80, 0x0 ;  /* 0x000000000000781c */ /* 0x000fe20003f4f008 */
[--C-:B------:R-:W-:Y:S02]  /*1aa0*/  IMAD.X R37, RZ, RZ, R16.reuse, P0 ;  /* 0x000000ffff257224 */ /* 0x100fe400000e0610 */
[----:B------:R1:W-:Y:S01]  /*1ab0*/  STL.128 [R1+0x240], RZ ;  /* 0x000240ff01007387 */ /* 0x0003e20000100c00 */
[----:B------:R-:W-:-:S03]  /*1ac0*/  IMAD.X R34, RZ, RZ, R16, P1 ;  /* 0x000000ffff227224 */ /* 0x000fc600008e0610 */
[----:B------:R1:W-:Y:S04]  /*1ad0*/  STL.128 [R1+0x250], RZ ;  /* 0x000250ff01007387 */ /* 0x0003e80000100c00 */
[----:B------:R1:W-:Y:S04]  /*1ae0*/  STL.128 [R1+0x260], RZ ;  /* 0x000260ff01007387 */ /* 0x0003e80000100c00 */
[----:B------:R1:W-:Y:S04]  /*1af0*/  STL.128 [R1+0x270], RZ ;  /* 0x000270ff01007387 */ /* 0x0003e80000100c00 */
[----:B0-----:R1:W-:Y:S04]  /*1b00*/  STL [R1+0x220], R0 ;  /* 0x0002200001007387 */ /* 0x0013e80000100800 */
        /* <DEDUP_REMOVED lines=28> */
[----:B------:R-:W-:Y:S05]  /*1cd0*/  @!P2 BRA `(.L_x_3194) ;  /* 0x0000008000c0a947 */ /* 0x000fea0003800000 */
[----:B------:R-:W-:Y:S01]  /*1ce0*/  ULDC UR4, c[0x0][0x448] ;  /* 0x0001120000047ab9 */ /* 0x000fe20000000800 */
[----:B------:R-:W-:Y:S02]  /*1cf0*/  USHF.L.U32 UR8, UR5, 0x6, URZ ;  /* 0x0000000605087899 */ /* 0x000fe4000800063f */
[----:B------:R-:W-:Y:S02]  /*1d00*/  UISETP.NE.AND UP0, UPT, UR4, 0x1, UPT ;  /* 0x000000010400788c */ /* 0x000fe4000bf05270 */
[----:B------:R-:W-:Y:S01]  /*1d10*/  UIADD3 UR9, UR8, 0x3f, URZ ;  /* 0x0000003f08097890 */ /* 0x000fe2000fffe03f */
[----:B------:R-:W-:Y:S01]  /*1d20*/  ULDC.64 UR4, c[0x0][0xad8] ;  /* 0x0002b60000047ab9 */ /* 0x000fe20000000a00 */
[----:B------:R-:W-:Y:S02]  /*1d30*/  UIADD3 UR10, UR49, 0x1, -UR48 ;  /* 0x00000001310a7890 */ /* 0x000fe4000fffe830 */
[----:B------:R-:W-:-:S05]  /*1d40*/  UISETP.GE.AND UP1, UPT, UR5, 0x1, UPT ;  /* 0x000000010500788c */ /* 0x000fca000bf26270 */
[----:B------:R-:W-:Y:S01]  /*1d50*/  @UP0 UIADD3 UR6, UR8, 0x3f, URZ ;  /* 0x0000003f08060890 */ /* 0x000fe2000fffe03f */
[----:B------:R-:W-:Y:S01]  /*1d60*/  @UP0 ULDC UR7, c[0x0][0x44c] ;  /* 0x0001130000070ab9 */ /* 0x000fe20000000800 */
[----:B------:R-:W-:Y:S02]  /*1d70*/  PLOP3.LUT P1, PT, PT, PT, UP1, 0x80, 0x0 ;  /* 0x000000000000781c */ /* 0x000fe40003f2f018 */
        /* <DEDUP_REMOVED lines=16> */
.L_x_3196:
[----:B------:R-:W-:-:S11]  /*1e80*/  UISETP.NE.AND UP1, UPT, UR5, 0x1, UPT ;  /* 0x000000010500788c */ /* 0x000fd6000bf25270 */
[----:B------:R-:W-:Y:S02]  /*1e90*/  @UP1 ULDC.64 UR10, c[0x0][0xae0] ;  /* 0x0002b800000a1ab9 */ /* 0x000fe40000000a00 */
[----:B------:R-:W-:-:S04]  /*1ea0*/  UIMAD.WIDE.U32 UR6, UR9, UR10, URZ ;  /* 0x0000000a090672a5 */ /* 0x000fc8000f8e003f */
[----:B------:R-:W-:-:S12]  /*1eb0*/  @UP1 USHF.R.U32.HI UR9, URZ, UR11, UR7 ;  /* 0x0000000b3f091299 */ /* 0x000fd80008011607 */
.L_x_3197:
[----:B------:R-:W-:-:S04]  /*1ec0*/  UIMAD UR9, UR9, UR5, UR5 ;  /* 0x00000005090972a4 */ /* 0x000fc8000f8e0205 */
[----:B------:R-:W-:-:S04]  /*1ed0*/  UISETP.LT.AND UP1, UPT, UR4, UR9, UPT ;  /* 0x000000090400728c */ /* 0x000fc8000bf21270 */
[----:B------:R-:W-:-:S12]  /*1ee0*/  USEL UR4, UR4, UR9, UP1 ;  /* 0x0000000904047287 */ /* 0x000fd80008800000 */
.L_x_3195:
[----:B------:R-:W-:Y:S02]  /*1ef0*/  UIADD3 UR9, UR49, 0x3f, URZ ;  /* 0x0000003f31097890 */ /* 0x000fe4000fffe03f */
[----:B------:R-:W-:Y:S02]  /*1f00*/  UIADD3 UR10, UR4, 0x3f, URZ ;  /* 0x0000003f040a7890 */ /* 0x000fe4000fffe03f */
[----:B------:R-:W-:Y:S02]  /*1f10*/  USHF.R.S32.HI UR4, URZ, 0x1f, UR9 ;  /* 0x0000001f3f047899 */ /* 0x000fe40008011409 */
[----:B------:R-:W-:Y:S01]  /*1f20*/  USHF.R.S32.HI UR11, URZ, 0x1f, UR10 ;  /* 0x0000001f3f0b7899 */ /* 0x000fe2000801140a */
[----:B------:R-:W-:Y:S01]  /*1f30*/  @UP0 ULDC UR6, c[0x0][0x44c] ;  /* 0x0001130000060ab9 */ /* 0x000fe20000000800 */
[----:B------:R-:W-:Y:S02]  /*1f40*/  ULEA.HI UR4, UR4, UR9, URZ, 0x6 ;  /* 0x0000000904047291 */ /* 0x000fe4000f8f303f */
[----:B------:R-:W-:-:S02]  /*1f50*/  ULEA.HI UR11, UR11, UR10, URZ, 0x6 ;  /* 0x0000000a0b0b7291 */ /* 0x000fc4000f8f303f */
[----:B------:R-:W-:Y:S01]  /*1f60*/  UIMAD.WIDE.U32 UR6, UR8, UR6, URZ ;  /* 0x00000006080672a5 */ /* 0x000fe2000f8e003f */
[----:B------:R-:W-:Y:S01]  /*1f70*/  @UP0 ULDC UR9, c[0x0][0x450] ;  /* 0x0001140000090ab9 */ /* 0x000fe20000000800 */
[----:B------:R-:W-:Y:S02]  /*1f80*/  USHF.R.S32.HI UR4, URZ, 0x6, UR4 ;  /* 0x000000063f047899 */ /* 0x000fe40008011404 */
[----:B------:R-:W-:Y:S02]  /*1f90*/  USHF.R.S32.HI UR11, URZ, 0x6, UR11 ;  /* 0x000000063f0b7899 */ /* 0x000fe4000801140b */
[----:B------:R-:W-:Y:S02]  /*1fa0*/  @UP0 USHF.R.U32.HI UR8, URZ, UR9, UR7 ;  /* 0x000000093f080299 */ /* 0x000fe40008011607 */
[----:B------:R-:W-:Y:S02]  /*1fb0*/  UISETP.LT.AND UP0, UPT, UR4, UR11, UPT ;  /* 0x0000000b0400728c */ /* 0x000fe4000bf01270 */
[----:B------:R-:W-:Y:S01]  /*1fc0*/  UIADD3 UR8, UR8, UR49, -UR48 ;  /* 0x0000003108087290 */ /* 0x000fe2000fffe830 */
[----:B------:R-:W-:Y:S01]  /*1fd0*/  ULDC UR6, c[0x0][0xad4] ;  /* 0x0002b50000067ab9 */ /* 0x000fe20000000800 */
[----:B------:R-:W-:-:S02]  /*1fe0*/  USEL UR11, UR4, UR11, UP0 ;  /* 0x0000000b040b7287 */ /* 0x000fc40008000000 */
        /* <DEDUP_REMOVED lines=12> */
.L_x_3199:
[----:B------:R-:W-:-:S11]  /*20b0*/  UISETP.NE.AND UP0, UPT, UR5, 0x1, UPT ;  /* 0x000000010500788c */ /* 0x000fd6000bf05270 */
[----:B------:R-:W-:Y:S02]  /*20c0*/  @UP0 ULDC.64 UR12, c[0x0][0xae0] ;  /* 0x0002b800000c0ab9 */ /* 0x000fe40000000a00 */
[----:B------:R-:W-:-:S04]  /*20d0*/  UIMAD.WIDE.U32 UR6, UR8, UR12, URZ ;  /* 0x0000000c080672a5 */ /* 0x000fc8000f8e003f */
[----:B------:R-:W-:-:S12]  /*20e0*/  @UP0 USHF.R.U32.HI UR8, URZ, UR13, UR7 ;  /* 0x0000000d3f080299 */ /* 0x000fd80008011607 */
.L_x_3200:
[----:B------:R-:W-:-:S04]  /*20f0*/  UIMAD UR5, UR8, UR5, URZ ;  /* 0x00000005080572a4 */ /* 0x000fc8000f8e023f */
[----:B------:R-:W-:-:S04]  /*2100*/  UISETP.LT.AND UP0, UPT, UR4, UR5, UPT ;  /* 0x000000050400728c */ /* 0x000fc8000bf01270 */
[----:B------:R-:W-:-:S12]  /*2110*/  USEL UR4, UR4, UR5, !UP0 ;  /* 0x0000000504047287 */ /* 0x000fd8000c000000 */
.L_x_3198:
        /* <DEDUP_REMOVED lines=15> */
[-C--:B-1----:R-:W-:Y:S01]  /*2210*/  IABS R0, R4.reuse ;  /* 0x0000000400007213 */ /* 0x082fe20000000000 */
        /* <DEDUP_REMOVED lines=31> */
.L_x_3201:
[----:B------:R-:W-:Y:S01]  /*2410*/  UIMAD UR20, UR20, UR4, UR9 ;  /* 0x00000004141472a4 */ /* 0x000fe2000f8e0209 */
[----:B-1----:R-:W-:Y:S02]  /*2420*/  IMAD.U32 R0, RZ, RZ, UR11 ;  /* 0x0000000bff007e24 */ /* 0x002fe4000f8e00ff */
[----:B------:R-:W-:-:S05]  /*2430*/  IMAD.U32 R3, RZ, RZ, UR4 ;  /* 0x00000004ff037e24 */ /* 0x000fca000f8e00ff */
[----:B------:R-:W-:-:S04]  /*2440*/  VIADDMNMX R0, R3, UR20, R0, PT ;  /* 0x0000001403007c46 */ /* 0x000fc8000b800100 */
[----:B------:R-:W-:Y:S02]  /*2450*/  R2UR UR21, R0 ;  /* 0x00000000001572ca */ /* 0x000fe400000e0000 */
[----:B------:R-:W-:-:S11]  /*2460*/  PRMT R0, RZ, 0x7610, R0 ;  /* 0x00007610ff007816 */ /* 0x000fd60000000000 */
[----:B------:R-:W-:-:S06]  /*2470*/  UISETP.GT.AND UP0, UPT, UR21, UR20, UPT ;  /* 0x000000141500728c */ /* 0x000fcc000bf04270 */
[----:B------:R-:W-:-:S13]  /*2480*/  PLOP3.LUT P0, PT, PT, PT, UP0, 0x80, 0x0 ;  /* 0x000000000000781c */ /* 0x000fda0003f0f008 */
        /* <DEDUP_REMOVED lines=106> */
[----:B------:R-:W0:Y:S04]  /*2b30*/  SHFL.IDX PT, R3, R219, RZ, 0x1f ;  /* 0x00001fffdb037589 */ /* 0x000e2800000e0000 */
[----:B------:R-:W5:Y:S04]  /*2b40*/  LDL R20, [R1+0x260] ;  /* 0x0002600001147983 */ /* 0x000f680000100800 */
[----:B------:R-:W5:Y:S04]  /*2b50*/  LDL R21, [R1+0x354] ;  /* 0x0003540001157983 */ /* 0x000f680000100800 */
[----:B--2---:R1:W-:Y:S04]  /*2b60*/  STL [R1+0x240], R0 ;  /* 0x0002400001007387 */ /* 0x0043e80000100800 */
[----:B---3--:R-:W-:Y:S04]  /*2b70*/  STL [R1+0x244], R8 ;  /* 0x0002440801007387 */ /* 0x008fe80000100800 */
[----:B----4-:R2:W-:Y:S01]  /*2b80*/  STL [R1+0x250], R6 ;  /* 0x0002500601007387 */ /* 0x0105e20000100800 */
[----:B0-----:R-:W-:-:S03]  /*2b90*/  R2UR UR4, R3 ;  /* 0x00000000030472ca */ /* 0x001fc600000e0000 */
[----:B------:R-:W3:Y:S04]  /*2ba0*/  LDL R154, [R1+0x30c] ;  /* 0x00030c00019a7983 */ /* 0x000ee80000100800 */
        /* <DEDUP_REMOVED lines=15> */
[----:B-1----:R-:W4:Y:S04]  /*2ca0*/  LDL R0, [R1+0x428] ;  /* 0x0004280001007983 */ /* 0x002f280000100800 */
[----:B------:R-:W4:Y:S04]  /*2cb0*/  LDL R3, [R1+0x42c] ;  /* 0x00042c0001037983 */ /* 0x000f280000100800 */
[----:B--2---:R-:W2:Y:S04]  /*2cc0*/  LDL R6, [R1+0x430] ;  /* 0x0004300001067983 */ /* 0x004ea80000100800 */
[----:B------:R-:W2:Y:S04]  /*2cd0*/  LDL R7, [R1+0x434] ;  /* 0x0004340001077983 */ /* 0x000ea80000100800 */
[----:B------:R-:W2:Y:S04]  /*2ce0*/  LDL R8, [R1+0x438] ;  /* 0x0004380001087983 */ /* 0x000ea80000100800 */
[----:B------:R-:W2:Y:S01]  /*2cf0*/  LDL R9, [R1+0x43c] ;  /* 0x00043c0001097983 */ /* 0x000ea20000100800 */
[----:B------:R-:W-:-:S04]  /*2d00*/  ULEA.HI UR5, UR4, UR4, URZ, 0x1 ;  /* 0x0000000404057291 */ /* 0x000fc8000f8f083f */
[----:B------:R-:W-:-:S04]  /*2d10*/  ULOP3.LUT UR5, UR5, 0x1fffe, URZ, 0xc0, !UPT ;  /* 0x0001fffe05057892 */ /* 0x000fc8000f8ec03f */
[----:B------:R-:W-:-:S04]  /*2d20*/  UIADD3 UR5, UR4, -UR5, URZ ;  /* 0x8000000504057290 */ /* 0x000fc8000fffe03f */
[----:B------:R-:W-:-:S04]  /*2d30*/  ULEA UR5, UR5, UR47, 0xf ;  /* 0x0000002f05057291 */ /* 0x000fc8000f8e783f */
[----:B------:R-:W-:-:S04]  /*2d40*/  UIADD3 UR5, UR5, 0x400, URZ ;  /* 0x0000040005057890 */ /* 0x000fc8000fffe03f */
[----:B------:R-:W-:-:S04]  /*2d50*/  USHF.R.U32.HI UR5, URZ, 0x4, UR5 ;  /* 0x000000043f057899 */ /* 0x000fc80008011605 */
[----:B------:R-:W-:Y:S02]  /*2d60*/  ULOP3.LUT UR5, UR5, 0x3fff, URZ, 0xc0, !UPT ;  /* 0x00003fff05057892 */ /* 0x000fe4000f8ec03f */
[----:B------:R-:W-:Y:S02]  /*2d70*/  UIADD3 UR4, UR47, 0x36400, URZ ;  /* 0x000364002f047890 */ /* 0x000fe4000fffe03f */
[----:B------:R-:W-:Y:S01]  /*2d80*/  ULOP3.LUT UR22, UR5, 0x2000000, URZ, 0xfc, !UPT ;  /* 0x0200000005167892 */ /* 0x000fe2000f8efc3f */
[----:B-----5:R0:W-:Y:S01]  /*2d90*/  STL [R1+0x33c], R5 ;  /* 0x00033c0501007387 */ /* 0x0201e20000100800 */
[----:B------:R-:W-:-:S04]  /*2da0*/  USHF.R.U32.HI UR4, URZ, 0x4, UR4 ;  /* 0x000000043f047899 */ /* 0x000fc80008011604 */
[----:B------:R-:W-:Y:S01]  /*2db0*/  LEA R4, R4, UR22, 0xc ;  /* 0x0000001604047c11 */ /* 0x000fe2000f8e60ff */
[----:B0-----:R-:W-:-:S03]  /*2dc0*/  IMAD.MOV.U32 R5, RZ, RZ, 0x40000040 ;  /* 0x40000040ff057424 */ /* 0x001fc600078e00ff */
[----:B------:R-:W-:Y:S01]  /*2dd0*/  R2UR UR14, R4 ;  /* 0x00000000040e72ca */ /* 0x000fe200000e0000 */
[----:B------:R-:W-:Y:S01]  /*2de0*/  ULOP3.LUT UR4, UR4, 0x3fff, URZ, 0xc0, !UPT ;  /* 0x00003fff04047892 */ /* 0x000fe2000f8ec03f */
[----:B------:R-:W-:-:S03]  /*2df0*/  R2UR UR15, R5 ;  /* 0x00000000050f72ca */ /* 0x000fc600000e0000 */
[----:B------:R-:W-:Y:S01]  /*2e00*/  ULOP3.LUT UR12, UR4, 0x10000, URZ, 0xfc, !UPT ;  /* 0x00010000040c7892 */ /* 0x000fe2000f8efc3f */
        /* <DEDUP_REMOVED lines=111> */
[----:B---3--:R-:W-:Y:S04]  /*3500*/  STL [R1+0x30c], R154 ;  /* 0x00030c9a01007387 */ /* 0x008fe80000100800 */
        /* <DEDUP_REMOVED lines=17> */
[----:B--2---:R-:W-:Y:S04]  /*3620*/  STL [R1+0x430], R6 ;  /* 0x0004300601007387 */ /* 0x004fe80000100800 */
[----:B------:R-:W-:Y:S04]  /*3630*/  STL [R1+0x434], R7 ;  /* 0x0004340701007387 */ /* 0x000fe80000100800 */
[----:B------:R-:W-:Y:S04]  /*3640*/  STL [R1+0x438], R8 ;  /* 0x0004380801007387 */ /* 0x000fe80000100800 */
[----:B------:R-:W-:Y:S01]  /*3650*/  STL [R1+0x43c], R9 ;  /* 0x00043c0901007387 */ /* 0x000fe20000100800 */
[----:B------:R-:W-:Y:S01]  /*3660*/  UMOV UR17, 0x40000040 ;  /* 0x4000004000117882 */ /* 0x000fe20000000000 */
[----:B------:R-:W-:-:S02]  /*3670*/  WARPGROUP.DEPBAR.LE gsb0, 0x0 ;  /* 0x00008000000079c5 */ /* 0x000fc40000010000 */
        /* <DEDUP_REMOVED lines=277> */
[----:B------:R-:W0:Y:S03]  /*47d0*/  S2R R169, SR_TID.X ;  /* 0x0000000000a97919 */ /* 0x000e260000002100 */
[----:B------:R1:W-:Y:S04]  /*47e0*/  STL [R1+0x240], R0 ;  /* 0x0002400001007387 */ /* 0x0003e80000100800 */
[----:B------:R1:W-:Y:S04]  /*47f0*/  STL [R1+0x244], R72 ;  /* 0x0002444801007387 */ /* 0x0003e80000100800 */
[----:B------:R1:W-:Y:S04]  /*4800*/  STL [R1+0x248], R74 ;  /* 0x0002484a01007387 */ /* 0x0003e80000100800 */
[----:B------:R1:W-:Y:S04]  /*4810*/  STL [R1+0x24c], R76 ;  /* 0x00024c4c01007387 */ /* 0x0003e80000100800 */
[----:B------:R1:W-:Y:S04]  /*4820*/  STL [R1+0x250], R4 ;  /* 0x0002500401007387 */ /* 0x0003e80000100800 */
[----:B------:R1:W-:Y:S04]  /*4830*/  STL [R1+0x254], R78 ;  /* 0x0002544e01007387 */ /* 0x0003e80000100800 */
[----:B--2---:R1:W-:Y:S04]  /*4840*/  STL [R1+0x258], R80 ;  /* 0x0002585001007387 */ /* 0x0043e80000100800 */
[----:B------:R1:W-:Y:S01]  /*4850*/  STL [R1+0x25c], R82 ;  /* 0x00025c5201007387 */ /* 0x0003e20000100800 */
[----:B0-----:R-:W-:-:S03]  /*4860*/  LOP3.LUT R169, R169, 0x7f, RZ, 0xc0, !PT ;  /* 0x0000007fa9a97812 */ /* 0x001fc600078ec0ff */
        /* <DEDUP_REMOVED lines=120> */
[----:B------:R-:W-:Y:S06]  /*4ff0*/  BAR.ARV 0xf, 0x100 ;  /* 0x03c4000000007b1d */ /* 0x000fec0000002000 */
[----:B------:R-:W-:Y:S01]  /*5000*/  ISETP.NE.AND P1, PT, R169, RZ, PT ;  /* 0x000000ffa900720c */ /* 0x000fe20003f25270 */
[----:B------:R-:W-:-:S12]  /*5010*/  BSSY B0, `(.L_x_3203) ;  /* 0x0000007000007945 */ /* 0x000fd80003800000 */
[----:B-1----:R-:W-:Y:S05]  /*5020*/  @P1 BRA `(.L_x_3204) ;  /* 0x0000000000141947 */ /* 0x002fea0003800000 */
[----:B------:R-:W2:Y:S02]  /*5030*/  LDL R0, [R1+0x1e8] ;  /* 0x0001e80001007983 */ /* 0x000ea40000100800 */
[----:B--2---:R-:W-:-:S05]  /*5040*/  LEA R0, R0, UR47, 0x3 ;  /* 0x0000002f00007c11 */ /* 0x004fca000f8e18ff */
[----:B------:R-:W-:-:S05]  /*5050*/  VIADD R0, R0, 0x38860 ;  /* 0x0003886000007836 */ /* 0x000fca0000000000 */
[----:B------:R-:W-:-:S04]  /*5060*/  PRMT R0, RZ, 0x654, R0 ;  /* 0x00000654ff007816 */ /* 0x000fc80000000000 */
[----:B------:R0:W-:Y:S03]  /*5070*/  SYNCS.ARRIVE.TRANS64.RED.A1T0 RZ, [R0+URZ], RZ ;  /* 0x000000ff00ff79a7 */ /* 0x0001e6000810043f */
.L_x_3204:
[----:B------:R-:W-:Y:S05]  /*5080*/  BSYNC B0 ;  /* 0x0000000000007941 */ /* 0x000fea0003800000 */
.L_x_3203:
[----:B------:R-:W-:-:S04]  /*5090*/  UIADD3 UR6, UR21, -0x2, URZ ;  /* 0xfffffffe15067890 */ /* 0x000fc8000fffe03f */
[----:B------:R-:W-:-:S06]  /*50a0*/  UISETP.GE.AND UP0, UPT, UR6, UR20, UPT ;  /* 0x000000140600728c */ /* 0x000fcc000bf06270 */
[----:B------:R-:W-:-:S13]  /*50b0*/  PLOP3.LUT P0, PT, PT, PT, UP0, 0x80, 0x0 ;  /* 0x000000000000781c */ /* 0x000fda0003f0f008 */
[----:B------:R-:W-:Y:S05]  /*50c0*/  @!P0 BRA `(.L_x_3205) ;  /* 0x0000003c00688947 */ /* 0x000fea0003800000 */
[----:B------:R-:W-:-:S05]  /*50d0*/  UMOV UR21, UR6 ;  /* 0x0000000600157c82 */ /* 0x000fca0008000000 */
.L_x_3208:
[----:B0-----:R-:W2:Y:S04]  /*50e0*/  LDL R0, [R1+0x1e8] ;  /* 0x0001e80001007983 */ /* 0x001ea80000100800 */
        /* <DEDUP_REMOVED lines=63> */
[----:B------:R-:W5:Y:S01]  /*54e0*/  LDL.64 R6, [R1+0x438] ;  /* 0x0004380001067983 */ /* 0x000f620000100a00 */
[----:B--2---:R-:W-:-:S05]  /*54f0*/  IMAD R138, R0, 0x40, R22 ;  /* 0x00000040008a7824 */ /* 0x004fca00078e0216 */
[----:B------:R-:W-:Y:S01]  /*5500*/  LEA R138, R138, UR47, 0x2 ;  /* 0x0000002f8a8a7c11 */ /* 0x000fe2000f8e10ff */
[----:B------:R-:W-:Y:S06]  /*5510*/  BAR.SYNC.DEFER_BLOCKING 0xe, 0x100 ;  /* 0x0384000000007b1d */ /* 0x000fec0000010000 */
[----:B------:R-:W3:Y:S04]  /*5520*/  LDS R3, [R138+0x38400] ;  /* 0x038400008a037984 */ /* 0x000ee80000000800 */
[----:B------:R-:W0:Y:S01]  /*5530*/  LDS R138, [R138+0x38420] ;  /* 0x038420008a8a7984 */ /* 0x000e220000000800 */
        /* <DEDUP_REMOVED lines=60> */
[-C--:B------:R-:W-:Y:S01]  /*5900*/  FMUL.FTZ R80, R80, R3.reuse ;  /* 0x0000000350507220 */ /* 0x080fe20000410000 */
[----:B------:R-:W-:Y:S01]  /*5910*/  FMUL.FTZ R81, R81, R3 ;  /* 0x0000000351517220 */ /* 0x000fe20000410000 */
[C---:B------:R-:W-:Y:S01]  /*5920*/  FMUL.FTZ R79, R3.reuse, R79 ;  /* 0x0000004f034f7220 */ /* 0x040fe20000410000 */
[----:B------:R-:W-:Y:S01]  /*5930*/  FMUL.FTZ R78, R3, R78 ;  /* 0x0000004e034e7220 */ /* 0x000fe20000410000 */
[C---:B0-----:R-:W-:Y:S01]  /*5940*/  FMUL.FTZ R77, R138.reuse, R77 ;  /* 0x0000004d8a4d7220 */ /* 0x041fe20000410000 */
        /* <DEDUP_REMOVED lines=90> */
[----:B------:R0:W-:Y:S01]  /*5ef0*/  STL.64 [R1+0x420], R72 ;  /* 0x0004204801007387 */ /* 0x0001e20000100a00 */
[C---:B------:R-:W-:Y:S01]  /*5f00*/  FMUL.FTZ R7, R138.reuse, R7 ;  /* 0x000000078a077220 */ /* 0x040fe20000410000 */
[----:B------:R-:W-:Y:S02]  /*5f10*/  FMUL.FTZ R6, R138, R6 ;  /* 0x000000068a067220 */ /* 0x000fe40000410000 */
        /* <DEDUP_REMOVED lines=34> */
[----:B0-----:R-:W4:Y:S04]  /*6140*/  LDL R72, [R1+0x244] ;  /* 0x0002440001487983 */ /* 0x001f280000100800 */
[----:B-1----:R-:W5:Y:S04]  /*6150*/  LDL R74, [R1+0x248] ;  /* 0x00024800014a7983 */ /* 0x002f680000100800 */
[----:B------:R-:W5:Y:S04]  /*6160*/  LDL R76, [R1+0x24c] ;  /* 0x00024c00014c7983 */ /* 0x000f680000100800 */
[----:B------:R-:W5:Y:S04]  /*6170*/  LDL R14, [R1+0x250] ;  /* 0x00025000010e7983 */ /* 0x000f680000100800 */
[----:B------:R-:W5:Y:S04]  /*6180*/  LDL R78, [R1+0x254] ;  /* 0x00025400014e7983 */ /* 0x000f680000100800 */
[----:B------:R-:W5:Y:S04]  /*6190*/  LDL R82, [R1+0x258] ;  /* 0x0002580001527983 */ /* 0x000f680000100800 */
[----:B------:R-:W5:Y:S04]  /*61a0*/  LDL R84, [R1+0x25c] ;  /* 0x00025c0001547983 */ /* 0x000f680000100800 */
[----:B--2---:R-:W2:Y:S04]  /*61b0*/  LDL R4, [R1+0x260] ;  /* 0x0002600001047983 */ /* 0x004ea80000100800 */
[----:B------:R-:W2:Y:S04]  /*61c0*/  LDL R86, [R1+0x264] ;  /* 0x0002640001567983 */ /* 0x000ea80000100800 */
[----:B------:R-:W2:Y:S04]  /*61d0*/  LDL R88, [R1+0x268] ;  /* 0x0002680001587983 */ /* 0x000ea80000100800 */
[----:B------:R-:W2:Y:S04]  /*61e0*/  LDL R90, [R1+0x26c] ;  /* 0x00026c00015a7983 */ /* 0x000ea80000100800 */
[----:B---3--:R-:W3:Y:S04]  /*61f0*/  LDL R6, [R1+0x270] ;  /* 0x0002700001067983 */ /* 0x008ee80000100800 */
[----:B------:R-:W3:Y:S04]  /*6200*/  LDL R92, [R1+0x274] ;  /* 0x00027400015c7983 */ /* 0x000ee80000100800 */
        /* <DEDUP_REMOVED lines=114> */
[----:B------:R-:W-:Y:S04]  /*6930*/  STL [R1+0x240], R80 ;  /* 0x0002405001007387 */ /* 0x000fe80000100800 */
[----:B----4-:R-:W-:Y:S04]  /*6940*/  STL [R1+0x244], R72 ;  /* 0x0002444801007387 */ /* 0x010fe80000100800 */
[----:B-----5:R-:W-:Y:S04]  /*6950*/  STL [R1+0x248], R74 ;  /* 0x0002484a01007387 */ /* 0x020fe80000100800 */
        /* <DEDUP_REMOVED lines=8> */
[----:B------:R-:W-:Y:S04]  /*69e0*/  STL [R1+0x26c], R90 ;  /* 0x00026c5a01007387 */ /* 0x000fe80000100800 */
[----:B---3--:R-:W-:Y:S04]  /*69f0*/  STL [R1+0x270], R6 ;  /* 0x0002700601007387 */ /* 0x008fe80000100800 */
        /* <DEDUP_REMOVED lines=158> */
[----:B0-----:R-:W-:Y:S01]  /*73e0*/  @!P0 IMAD.MOV.U32 R0, RZ, RZ, RZ ;  /* 0x000000ffff008224 */ /* 0x001fe200078e00ff */
[----:B------:R-:W3:Y:S04]  /*73f0*/  @!P0 LDL R3, [R1+0x1ec] ;  /* 0x0001ec0001038983 */ /* 0x000ee80000100800 */
[----:B------:R-:W-:Y:S02]  /*7400*/  LEA R4, R0, UR22, 0xc ;  /* 0x0000001600047c11 */ /* 0x000fe4000f8e60ff */
[----:B------:R-:W4:Y:S02]  /*7410*/  LDL R0, [R1+0x1f0] ;  /* 0x0001f00001007983 */ /* 0x000f240000100800 */
[C---:B------:R-:W-:Y:S01]  /*7420*/  R2UR UR14, R4.reuse ;  /* 0x00000000040e72ca */ /* 0x040fe200000e0000 */
[----:B------:R-:W-:-:S05]  /*7430*/  VIADD R6, R4, 0x80 ;  /* 0x0000008004067836 */ /* 0x000fca0000000000 */
[----:B------:R-:W-:Y:S01]  /*7440*/  R2UR UR18, R6 ;  /* 0x00000000061272ca */ /* 0x000fe200000e0000 */
[C---:B------:R-:W-:Y:S02]  /*7450*/  VIADD R6, R4.reuse, 0x100 ;  /* 0x0000010004067836 */ /* 0x040fe40000000000 */
[----:B------:R-:W-:-:S03]  /*7460*/  VIADD R4, R4, 0x180 ;  /* 0x0000018004047836 */ /* 0x000fc60000000000 */
[----:B------:R-:W-:Y:S02]  /*7470*/  R2UR UR6, R6 ;  /* 0x00000000060672ca */ /* 0x000fe400000e0000 */
[----:B------:R-:W-:Y:S01]  /*7480*/  R2UR UR10, R4 ;  /* 0x00000000040a72ca */ /* 0x000fe200000e0000 */
        /* <DEDUP_REMOVED lines=142> */
[----:B------:R-:W4:Y:S04]  /*7d70*/  LDL R78, [R1+0x248] ;  /* 0x00024800014e7983 */ /* 0x000f280000100800 */
[----:B-1----:R-:W4:Y:S04]  /*7d80*/  LDL R80, [R1+0x24c] ;  /* 0x00024c0001507983 */ /* 0x002f280000100800 */
[----:B------:R-:W4:Y:S04]  /*7d90*/  LDL R8, [R1+0x250] ;  /* 0x0002500001087983 */ /* 0x000f280000100800 */
[----:B------:R-:W4:Y:S04]  /*7da0*/  LDL R82, [R1+0x254] ;  /* 0x0002540001527983 */ /* 0x000f280000100800 */
[----:B--2---:R-:W2:Y:S04]  /*7db0*/  LDL R84, [R1+0x258] ;  /* 0x0002580001547983 */ /* 0x004ea80000100800 */
[----:B------:R-:W2:Y:S04]  /*7dc0*/  LDL R86, [R1+0x25c] ;  /* 0x00025c0001567983 */ /* 0x000ea80000100800 */
[----:B------:R-:W2:Y:S04]  /*7dd0*/  LDL R10, [R1+0x260] ;  /* 0x00026000010a7983 */ /* 0x000ea80000100800 */
[----:B-----5:R-:W5:Y:S04]  /*7de0*/  LDL R88, [R1+0x264] ;  /* 0x0002640001587983 */ /* 0x020f680000100800 */
        /* <DEDUP_REMOVED lines=127> */
[----:B-----5:R-:W-:Y:S04]  /*85e0*/  STL [R1+0x264], R88 ;  /* 0x0002645801007387 */ /* 0x020fe80000100800 */
        /* <DEDUP_REMOVED lines=118> */
[----:B------:R-:W-:Y:S01]  /*8d50*/  VIADD R0, R0, 0x1 ;  /* 0x0000000100007836 */ /* 0x000fe20000000000 */
[----:B------:R-:W-:Y:S01]  /*8d60*/  @!P0 LOP3.LUT R4, R3, 0x1, RZ, 0x3c, !PT ;  /* 0x0000000103048812 */ /* 0x000fe200078e3cff */
[----:B------:R-:W-:Y:S03]  /*8d70*/  BSSY B0, `(.L_x_3206) ;  /* 0x000000e000007945 */ /* 0x000fe60003800000 */
[----:B------:R0:W-:Y:S04]  /*8d80*/  STL [R1+0x1f0], R0 ;  /* 0x0001f00001007387 */ /* 0x0001e80000100800 */
[----:B------:R1:W-:Y:S01]  /*8d90*/  @!P0 STL [R1+0x1ec], R4 ;  /* 0x0001ec0401008387 */ /* 0x0003e20000100800 */
[----:B0-----:R-:W-:Y:S01]  /*8da0*/  IMAD.U32 R0, RZ, RZ, UR21 ;  /* 0x00000015ff007e24 */ /* 0x001fe2000f8e00ff */
[----:B------:R-:W-:-:S02]  /*8db0*/  UIADD3 UR21, UR21, -0x1, URZ ;  /* 0xffffffff15157890 */ /* 0x000fc4000fffe03f */
[----:B------:R1:W-:Y:S01]  /*8dc0*/  @!P0 STL [R1+0x1e8], RZ ;  /* 0x0001e8ff01008387 */ /* 0x0003e20000100800 */
[----:B------:R-:W-:Y:S06]  /*8dd0*/  BAR.ARV 0xf, 0x100 ;  /* 0x03c4000000007b1d */ /* 0x000fec0000002000 */
[----:B------:R-:W-:Y:S01]  /*8de0*/  ISETP.GT.AND P0, PT, R0, UR20, PT ;  /* 0x0000001400007c0c */ /* 0x000fe2000bf04270 */
[----:B------:R-:W-:-:S12]  /*8df0*/  @P1 BRA `(.L_x_3207) ;  /* 0x0000000000141947 */ /* 0x000fd80003800000 */
[----:B------:R-:W2:Y:S02]  /*8e00*/  LDL R0, [R1+0x1e8] ;  /* 0x0001e80001007983 */ /* 0x000ea40000100800 */
[----:B--2---:R-:W-:-:S05]  /*8e10*/  LEA R0, R0, UR47, 0x3 ;  /* 0x0000002f00007c11 */ /* 0x004fca000f8e18ff */
[----:B------:R-:W-:-:S05]  /*8e20*/  VIADD R0, R0, 0x38860 ;  /* 0x0003886000007836 */ /* 0x000fca0000000000 */
[----:B------:R-:W-:-:S04]  /*8e30*/  PRMT R0, RZ, 0x654, R0 ;  /* 0x00000654ff007816 */ /* 0x000fc80000000000 */
[----:B------:R0:W-:Y:S03]  /*8e40*/  SYNCS.ARRIVE.TRANS64.RED.A1T0 RZ, [R0+URZ], RZ ;  /* 0x000000ff00ff79a7 */ /* 0x0001e6000810043f */
.L_x_3207:
[----:B------:R-:W-:Y:S05]  /*8e50*/  BSYNC B0 ;  /* 0x0000000000007941 */ /* 0x000fea0003800000 */
.L_x_3206:
[----:B------:R-:W-:Y:S05]  /*8e60*/  @P0 BRA `(.L_x_3208) ;  /* 0xffffffc0009c0947 */ /* 0x000fea000383ffff */
.L_x_3205:
[----:B------:R-:W2:Y:S04]  /*8e70*/  LDL R135, [R1+0x1e8] ;  /* 0x0001e80001877983 */ /* 0x000ea80000100800 */
[----:B------:R-:W3:Y:S04]  /*8e80*/  LDL.64 R6, [R1+0x240] ;  /* 0x0002400001067983 */ /* 0x000ee80000100a00 */
[----:B-1----:R-:W4:Y:S04]  /*8e90*/  LDL.64 R4, [R1+0x250] ;  /* 0x0002500001047983 */ /* 0x002f280000100a00 */
        /* <DEDUP_REMOVED lines=62> */
[----:B--2---:R-:W-:-:S05]  /*9280*/  IMAD R135, R135, 0x40, R22 ;  /* 0x0000004087877824 */ /* 0x004fca00078e0216 */
[----:B------:R-:W-:Y:S01]  /*9290*/  LEA R135, R135, UR47, 0x2 ;  /* 0x0000002f87877c11 */ /* 0x000fe2000f8e10ff */
[----:B------:R-:W-:Y:S06]  /*92a0*/  BAR.SYNC.DEFER_BLOCKING 0xe, 0x100 ;  /* 0x0384000000007b1d */ /* 0x000fec0000010000 */
[----:B0-----:R-:W3:Y:S04]  /*92b0*/  LDS R0, [R135+0x38400] ;  /* 0x0384000087007984 */ /* 0x001ee80000000800 */
[----:B------:R-:W5:Y:S01]  /*92c0*/  LDS R135, [R135+0x38420] ;  /* 0x0384200087877984 */ /* 0x000f620000000800 */
[C---:B---3--:R-:W-:Y:S01]  /*92d0*/  FMUL.FTZ R7, R0.reuse, R7 ;  /* 0x0000000700077220 */ /* 0x048fe20000410000 */
[C---:B------:R-:W-:Y:S01]  /*92e0*/  FMUL.FTZ R6, R0.reuse, R6 ;  /* 0x0000000600067220 */ /* 0x040fe20000410000 */
[C---:B----4-:R-:W-:Y:S01]  /*92f0*/  FMUL.FTZ R5, R0.reuse, R5 ;  /* 0x0000000500057220 */ /* 0x050fe20000410000 */
[----:B------:R-:W-:-:S03]  /*9300*/  FMUL.FTZ R4, R0, R4 ;  /* 0x0000000400047220 */ /* 0x000fc60000410000 */
[----:B------:R0:W-:Y:S04]  /*9310*/  STL.64 [R1+0x240], R6 ;  /* 0x0002400601007387 */ /* 0x0001e80000100a00 */
[----:B------:R1:W-:Y:S04]  /*9320*/  STL.64 [R1+0x250], R4 ;  /* 0x0002500401007387 */ /* 0x0003e80000100a00 */
[----:B0-----:R-:W2:Y:S04]  /*9330*/  LDL.64 R6, [R1+0x438] ;  /* 0x0004380001067983 */ /* 0x001ea80000100a00 */
[----:B-1----:R-:W3:Y:S01]  /*9340*/  LDL.64 R4, [R1+0x418] ;  /* 0x0004180001047983 */ /* 0x002ee20000100a00 */
[C---:B-----5:R-:W-:Y:S01]  /*9350*/  FMUL.FTZ R11, R135.reuse, R11 ;  /* 0x0000000b870b7220 */ /* 0x060fe20000410000 */
[C---:B------:R-:W-:Y:S01]  /*9360*/  FMUL.FTZ R10, R135.reuse, R10 ;  /* 0x0000000a870a7220 */ /* 0x040fe20000410000 */
[C---:B------:R-:W-:Y:S01]  /*9370*/  FMUL.FTZ R133, R0.reuse, R133 ;  /* 0x0000008500857220 */ /* 0x040fe20000410000 */
[C---:B------:R-:W-:Y:S01]  /*9380*/  FMUL.FTZ R132, R0.reuse, R132 ;  /* 0x0000008400847220 */ /* 0x040fe20000410000 */
[C---:B------:R-:W-:Y:S01]  /*9390*/  FMUL.FTZ R131, R0.reuse, R131 ;  /* 0x0000008300837220 */ /* 0x040fe20000410000 */
        /* <DEDUP_REMOVED lines=116> */
[----:B0-----:R-:W-:-:S02]  /*9ae0*/  VIADD R10, R3, 0x1 ;  /* 0x00000001030a7836 */ /* 0x001fc40000000000 */
        /* <DEDUP_REMOVED lines=32> */
[----:B------:R0:W-:Y:S01]  /*9cf0*/  STL.64 [R1+0x258], R72 ;  /* 0x0002584801007387 */ /* 0x0001e20000100a00 */
[C---:B--2---:R-:W-:Y:S01]  /*9d00*/  FMUL.FTZ R7, R135.reuse, R7 ;  /* 0x0000000787077220 */ /* 0x044fe20000410000 */
[C---:B------:R-:W-:Y:S01]  /*9d10*/  FMUL.FTZ R6, R135.reuse, R6 ;  /* 0x0000000687067220 */ /* 0x040fe20000410000 */
[C---:B---3--:R-:W-:Y:S01]  /*9d20*/  FMUL.FTZ R5, R135.reuse, R5 ;  /* 0x0000000587057220 */ /* 0x048fe20000410000 */
[----:B------:R-:W-:Y:S01]  /*9d30*/  FMUL.FTZ R4, R135, R4 ;  /* 0x0000000487047220 */ /* 0x000fe20000410000 */
        /* <DEDUP_REMOVED lines=33> */
[----:B------:R-:W-:Y:S01]  /*9f50*/  BSSY B0, `(.L_x_3209) ;  /* 0x0000007000007945 */ /* 0x000fe20003800000 */
[----:B------:R-:W-:-:S11]  /*9f60*/  IMAD.MOV.U32 R0, RZ, RZ, 0x1 ;  /* 0x00000001ff007424 */ /* 0x000fd600078e00ff */
[----:B0-----:R-:W-:Y:S05]  /*9f70*/  @P0 BRA `(.L_x_3210) ;  /* 0x0000000000100947 */ /* 0x001fea0003800000 */
[----:B------:R-:W2:Y:S04]  /*9f80*/  LDL R4, [R1+0x1ec] ;  /* 0x0001ec0001047983 */ /* 0x000ea80000100800 */
[----:B------:R0:W-:Y:S01]  /*9f90*/  STL [R1+0x1e8], RZ ;  /* 0x0001e8ff01007387 */ /* 0x0001e20000100800 */
[----:B--2---:R-:W-:-:S05]  /*9fa0*/  LOP3.LUT R4, R4, 0x1, RZ, 0x3c, !PT ;  /* 0x0000000104047812 */ /* 0x004fca00078e3cff */
[----:B------:R0:W-:Y:S02]  /*9fb0*/  STL [R1+0x1ec], R4 ;  /* 0x0001ec0401007387 */ /* 0x0001e40000100800 */
.L_x_3210:
[----:B------:R-:W-:Y:S05]  /*9fc0*/  BSYNC B0 ;  /* 0x0000000000007941 */ /* 0x000fea0003800000 */
.L_x_3209:
[----:B------:R-:W-:Y:S05]  /*9fd0*/  BRA `(.L_x_3202) ;  /* 0x000001d800f07947 */ /* 0x000fea0003800000 */
.L_x_3194:
[----:B------:R-:W0:Y:S01]  /*9fe0*/  S2R R3, SR_TID.X ;  /* 0x0000000000037919 */ /* 0x000e220000002100 */
[----:B------:R-:W-:Y:S01]  /*9ff0*/  UISETP.NE.AND UP0, UPT, UR38, URZ, UPT ;  /* 0x0000003f2600728c */ /* 0x000fe2000bf05270 */
[----:B-1----:R-:W-:Y:S01]  /*a000*/  IMAD.U32 R0, RZ, RZ, UR5 ;  /* 0x00000005ff007e24 */ /* 0x002fe2000f8e00ff */
[----:B------:R-:W-:Y:S01]  /*a010*/  UMOV UR4, 0x1 ;  /* 0x0000000100047882 */ /* 0x000fe20000000000 */
[----:B------:R-:W-:Y:S01]  /*a020*/  IMAD.MOV.U32 R5, RZ, RZ, 0x80 ;  /* 0x00000080ff057424 */ /* 0x000fe200078e00ff */
[----:B------:R-:W-:Y:S01]  /*a030*/  USEL UR4, UR4, 0x2, !UP0 ;  /* 0x0000000204047887 */ /* 0x000fe2000c000000 */
[----:B------:R-:W-:Y:S01]  /*a040*/  IMAD.MOV.U32 R6, RZ, RZ, 0x1 ;  /* 0x00000001ff067424 */ /* 0x000fe200078e00ff */
[----:B------:R-:W-:Y:S01]  /*a050*/  UIADD3 UR7, UP1, UR36, 0x38830, URZ ;  /* 0x0003883024077890 */ /* 0x000fe2000ff3e03f */
[----:B------:R-:W-:Y:S01]  /*a060*/  IMAD.MOV.U32 R7, RZ, RZ, RZ ;  /* 0x000000ffff077224 */ /* 0x000fe200078e00ff */
[----:B------:R-:W-:Y:S01]  /*a070*/  UIADD3 UR9, UP0, UR36, 0x38840, URZ ;  /* 0x0003884024097890 */ /* 0x000fe2000ff1e03f */
[----:B------:R1:W-:Y:S01]  /*a080*/  STL [R1+0x70], R0 ;  /* 0x0000700001007387 */ /* 0x0003e20000100800 */
[----:B------:R-:W-:Y:S01]  /*a090*/  IMAD.U32 R13, RZ, RZ, UR4 ;  /* 0x00000004ff0d7e24 */ /* 0x000fe2000f8e00ff */
[----:B------:R-:W-:Y:S01]  /*a0a0*/  UIADD3 UR4, UP2, UR36, 0x38850, URZ ;  /* 0x0003885024047890 */ /* 0x000fe2000ff5e03f */
[----:B------:R-:W-:Y:S01]  /*a0b0*/  IMAD.MOV.U32 R8, RZ, RZ, 0x1 ;  /* 0x00000001ff087424 */ /* 0x000fe200078e00ff */
[----:B------:R-:W-:Y:S01]  /*a0c0*/  UIADD3 UR8, UP3, UR36, 0x38860, URZ ;  /* 0x0003886024087890 */ /* 0x000fe2000ff7e03f */
[----:B------:R-:W-:Y:S01]  /*a0d0*/  IMAD.MOV.U32 R9, RZ, RZ, RZ ;  /* 0x000000ffff097224 */ /* 0x000fe200078e00ff */
[----:B------:R-:W-:Y:S01]  /*a0e0*/  UIADD3.X UR6, URZ, UR37, URZ, UP2, !UPT ;  /* 0x000000253f067290 */ /* 0x000fe200097fe43f */
[----:B------:R-:W-:Y:S01]  /*a0f0*/  IMAD.MOV.U32 R12, RZ, RZ, 0x2000 ;  /* 0x00002000ff0c7424 */ /* 0x000fe200078e00ff */
[----:B------:R-:W-:Y:S01]  /*a100*/  ULDC UR11, c[0x0][0x448] ;  /* 0x00011200000b7ab9 */ /* 0x000fe20000000800 */
[----:B------:R-:W-:Y:S01]  /*a110*/  UIADD3.X UR10, URZ, UR37, URZ, UP3, !UPT ;  /* 0x000000253f0a7290 */ /* 0x000fe20009ffe43f */
[----:B-1----:R-:W-:Y:S01]  /*a120*/  IMAD.U32 R0, RZ, RZ, UR4 ;  /* 0x00000004ff007e24 */ /* 0x002fe2000f8e00ff */
[----:B------:R-:W-:Y:S01]  /*a130*/  UIADD3.X UR4, URZ, UR37, URZ, UP1, !UPT ;  /* 0x000000253f047290 */ /* 0x000fe20008ffe43f */
[----:B------:R1:W-:Y:S01]  /*a140*/  STL.64 [R1+0x60], R8 ;  /* 0x0000600801007387 */ /* 0x0003e20000100a00 */
[----:B------:R-:W-:Y:S01]  /*a150*/  UISETP.NE.AND UP1, UPT, UR11, 0x1, UPT ;  /* 0x000000010b00788c */ /* 0x000fe2000bf25270 */
[----:B------:R-:W-:Y:S01]  /*a160*/  IMAD.MOV.U32 R11, RZ, RZ, 0x100 ;  /* 0x00000100ff0b7424 */ /* 0x000fe200078e00ff */
[----:B------:R-:W-:Y:S01]  /*a170*/  UIADD3 UR45, UR49, 0x1, -UR48 ;  /* 0x00000001312d7890 */ /* 0x000fe2000fffe830 */
[----:B------:R2:W-:Y:S01]  /*a180*/  STL.64 [R1+0x18], R12 ;  /* 0x0000180c01007387 */ /* 0x0005e20000100a00 */
[----:B------:R-:W-:-:S02]  /*a190*/  IMAD.U32 R14, RZ, RZ, UR7 ;  /* 0x00000007ff0e7e24 */ /* 0x000fc4000f8e00ff */
[----:B------:R-:W-:Y:S01]  /*a1a0*/  IMAD.U32 R15, RZ, RZ, UR4 ;  /* 0x00000004ff0f7e24 */ /* 0x000fe2000f8e00ff */
[----:B------:R-:W-:Y:S01]  /*a1b0*/  STL.64 [R1], RZ ;  /* 0x000000ff01007387 */ /* 0x000fe20000100a00 */
[----:B0-----:R-:W-:Y:S01]  /*a1c0*/  LOP3.LUT R3, R3, 0x7f, RZ, 0xc0, !PT ;  /* 0x0000007f03037812 */ /* 0x001fe200078ec0ff */
[----:B-1----:R-:W-:Y:S02]  /*a1d0*/  IMAD.MOV.U32 R9, RZ, RZ, R13 ;  /* 0x000000ffff097224 */ /* 0x002fe400078e000d */
[----:B------:R-:W-:Y:S01]  /*a1e0*/  STL.64 [R1+0x8], R14 ;  /* 0x0000080e01007387 */ /* 0x000fe20000100a00 */
[----:B------:R-:W-:Y:S01]  /*a1f0*/  ISETP.NE.AND P0, PT, R3, RZ, PT ;  /* 0x000000ff0300720c */ /* 0x000fe20003f05270 */
[----:B------:R-:W-:Y:S01]  /*a200*/  IMAD.MOV.U32 R8, RZ, RZ, 0x10000 ;  /* 0x00010000ff087424 */ /* 0x000fe200078e00ff */
[----:B------:R-:W-:Y:S01]  /*a210*/  @UP1 ULDC UR7, c[0x0][0x44c] ;  /* 0x0001130000071ab9 */ /* 0x000fe20000000800 */
[----:B--2---:R-:W-:Y:S01]  /*a220*/  IMAD.U32 R12, RZ, RZ, UR9 ;  /* 0x00000009ff0c7e24 */ /* 0x004fe2000f8e00ff */
[----:B------:R-:W-:Y:S01]  /*a230*/  SEL R4, RZ, 0x1, P0 ;  /* 0x00000001ff047807 */ /* 0x000fe20000000000 */
[----:B------:R-:W-:Y:S01]  /*a240*/  STL.64 [R1+0x38], RZ ;  /* 0x000038ff01007387 */ /* 0x000fe20000100a00 */
[----:B------:R-:W-:-:S03]  /*a250*/  IADD3 R39, P0, R2, 0x38, RZ ;  /* 0x0000003802277810 */ /* 0x000fc60007f1e0ff */
[----:B------:R0:W-:Y:S01]  /*a260*/  STL.128 [R1+0x20], R4 ;  /* 0x0000200401007387 */ /* 0x0001e20000100c00 */
[----:B------:R-:W-:Y:S02]  /*a270*/  IMAD.MOV.U32 R10, RZ, RZ, R4 ;  /* 0x000000ffff0a7224 */ /* 0x000fe400078e0004 */
[----:B------:R-:W-:-:S03]  /*a280*/  IMAD.X R46, RZ, RZ, R16, P0 ;  /* 0x000000ffff2e7224 */ /* 0x000fc600000e0610 */
[----:B------:R1:W-:Y:S01]  /*a290*/  STL.128 [R1+0x50], R8 ;  /* 0x0000500801007387 */ /* 0x0003e20000100c00 */
[----:B0-----:R-:W-:Y:S01]  /*a2a0*/  IMAD.U32 R5, RZ, RZ, UR6 ;  /* 0x00000006ff057e24 */ /* 0x001fe2000f8e00ff */
[----:B------:R-:W-:Y:S01]  /*a2b0*/  UIADD3.X UR6, URZ, UR37, URZ, UP0, !UPT ;  /* 0x000000253f067290 */ /* 0x000fe200087fe43f */
[----:B------:R-:W-:Y:S01]  /*a2c0*/  IMAD.U32 R6, RZ, RZ, UR8 ;  /* 0x00000008ff067e24 */ /* 0x000fe2000f8e00ff */
[----:B------:R-:W-:Y:S01]  /*a2d0*/  USHF.L.U32 UR8, UR5, 0x6, URZ ;  /* 0x0000000605087899 */ /* 0x000fe2000800063f */
[----:B------:R-:W-:Y:S01]  /*a2e0*/  IMAD.U32 R7, RZ, RZ, UR10 ;  /* 0x0000000aff077e24 */ /* 0x000fe2000f8e00ff */
[----:B------:R-:W-:Y:S01]  /*a2f0*/  @UP1 ULDC UR10, c[0x0][0x450] ;  /* 0x00011400000a1ab9 */ /* 0x000fe20000000800 */
[----:B------:R-:W-:Y:S01]  /*a300*/  IMAD.MOV.U32 R4, RZ, RZ, R0 ;  /* 0x000000ffff047224 */ /* 0x000fe200078e0000 */
[----:B------:R-:W-:Y:S01]  /*a310*/  ULDC.64 UR4, c[0x0][0xad8] ;  /* 0x0002b60000047ab9 */ /* 0x000fe20000000a00 */
[----:B------:R-:W-:Y:S01]  /*a320*/  IMAD.U32 R13, RZ, RZ, UR6 ;  /* 0x00000006ff0d7e24 */ /* 0x000fe2000f8e00ff */
[----:B------:R-:W-:Y:S01]  /*a330*/  UISETP.GE.AND UP0, UPT, UR5, 0x1, UPT ;  /* 0x000000010500788c */ /* 0x000fe2000bf06270 */
[----:B------:R1:W-:Y:S01]  /*a340*/  STL.64 [R1+0x68], R6 ;  /* 0x0000680601007387 */ /* 0x0003e20000100a00 */
[----:B------:R-:W-:-:S02]  /*a350*/  @UP1 UIADD3 UR6, UR8, 0x3f, URZ ;  /* 0x0000003f08061890 */ /* 0x000fc4000fffe03f */
[----:B------:R-:W-:Y:S01]  /*a360*/  UIADD3 UR9, UR8, 0x3f, URZ ;  /* 0x0000003f08097890 */ /* 0x000fe2000fffe03f */
[----:B------:R1:W-:Y:S01]  /*a370*/  STL.128 [R1+0x40], R4 ;  /* 0x0000400401007387 */ /* 0x0003e20000100c00 */
[----:B------:R-:W-:Y:S01]  /*a380*/  UIMAD.WIDE.U32 UR6, UR6, UR7, URZ ;  /* 0x00000007060672a5 */ /* 0x000fe2000f8e003f */
[----:B------:R-:W-:Y:S02]  /*a390*/  PLOP3.LUT P1, PT, PT, PT, UP0, 0x80, 0x0 ;  /* 0x000000000000781c */ /* 0x000fe40003f2f008 */
[----:B------:R1:W-:Y:S01]  /*a3a0*/  STL.64 [R1+0x10], R12 ;  /* 0x0000100c01007387 */ /* 0x0003e20000100a00 */
[----:B------:R-:W-:-:S03]  /*a3b0*/  @UP1 USHF.R.U32.HI UR9, URZ, UR10, UR7 ;  /* 0x0000000a3f091299 */ /* 0x000fc60008011607 */
[----:B------:R1:W-:Y:S01]  /*a3c0*/  STL.64 [R1+0x30], R12 ;  /* 0x0000300c01007387 */ /* 0x0003e20000100a00 */
[----:B------:R-:W-:-:S04]  /*a3d0*/  UIADD3 UR6, UR45, UR9, URZ ;  /* 0x000000092d067290 */ /* 0x000fc8000fffe03f */
[----:B------:R-:W-:Y:S02]  /*a3e0*/  UIADD3 UR4, UR6, UR4, URZ ;  /* 0x0000000406047290 */ /* 0x000fe4000fffe03f */
[----:B------:R-:W-:Y:S10]  /*a3f0*/  @!P1 BRA `(.L_x_3211) ;  /* 0x0000000000449947 */ /* 0x000ff40003800000 */
        /* <DEDUP_REMOVED lines=10> */
.L_x_3212:
[----:B------:R-:W-:-:S11]  /*a4a0*/  UISETP.NE.AND UP0, UPT, UR5, 0x1, UPT ;  /* 0x000000010500788c */ /* 0x000fd6000bf05270 */
[----:B------:R-:W-:Y:S02]  /*a4b0*/  @UP0 ULDC.64 UR10, c[0x0][0xae0] ;  /* 0x0002b800000a0ab9 */ /* 0x000fe40000000a00 */
[----:B------:R-:W-:-:S04]  /*a4c0*/  UIMAD.WIDE.U32 UR6, UR9, UR10, URZ ;  /* 0x0000000a090672a5 */ /* 0x000fc8000f8e003f */
[----:B------:R-:W-:-:S12]  /*a4d0*/  @UP0 USHF.R.U32.HI UR9, URZ, UR11, UR7 ;  /* 0x0000000b3f090299 */ /* 0x000fd80008011607 */
.L_x_3213:
[----:B------:R-:W-:-:S04]  /*a4e0*/  UIMAD UR9, UR9, UR5, UR5 ;  /* 0x00000005090972a4 */ /* 0x000fc8000f8e0205 */
[----:B------:R-:W-:-:S04]  /*a4f0*/  UISETP.LT.AND UP0, UPT, UR4, UR9, UPT ;  /* 0x000000090400728c */ /* 0x000fc8000bf01270 */
[----:B------:R-:W-:-:S12]  /*a500*/  USEL UR4, UR4, UR9, UP0 ;  /* 0x0000000904047287 */ /* 0x000fd80008000000 */
.L_x_3211:
[----:B------:R-:W-:Y:S02]  /*a510*/  UIADD3 UR10, UR49, 0x3f, URZ ;  /* 0x0000003f310a7890 */ /* 0x000fe4000fffe03f */
[----:B------:R-:W-:Y:S02]  /*a520*/  UIADD3 UR4, UR4, 0x3f, URZ ;  /* 0x0000003f04047890 */ /* 0x000fe4000fffe03f */
[----:B------:R-:W-:Y:S02]  /*a530*/  USHF.R.S32.HI UR11, URZ, 0x1f, UR10 ;  /* 0x0000001f3f0b7899 */ /* 0x000fe4000801140a */
[----:B------:R-:W-:Y:S01]  /*a540*/  USHF.R.S32.HI UR9, URZ, 0x1f, UR4 ;  /* 0x0000001f3f097899 */ /* 0x000fe20008011404 */
[----:B------:R-:W-:Y:S01]  /*a550*/  @UP1 ULDC UR6, c[0x0][0x44c] ;  /* 0x0001130000061ab9 */ /* 0x000fe20000000800 */
[----:B------:R-:W-:Y:S02]  /*a560*/  ULEA.HI UR11, UR11, UR10, URZ, 0x6 ;  /* 0x0000000a0b0b7291 */ /* 0x000fe4000f8f303f */
[----:B------:R-:W-:-:S02]  /*a570*/  UIMAD.WIDE.U32 UR6, UR8, UR6, URZ ;  /* 0x00000006080672a5 */ /* 0x000fc4000f8e003f */
[----:B------:R-:W-:Y:S01]  /*a580*/  ULEA.HI UR9, UR9, UR4, URZ, 0x6 ;  /* 0x0000000409097291 */ /* 0x000fe2000f8f303f */
[----:B------:R-:W-:Y:S01]  /*a590*/  @UP1 ULDC UR12, c[0x0][0x450] ;  /* 0x00011400000c1ab9 */ /* 0x000fe20000000800 */
[----:B------:R-:W-:Y:S02]  /*a5a0*/  UIADD3 UR51, UR49, -UR48, URZ ;  /* 0x8000003031337290 */ /* 0x000fe4000fffe03f */
[----:B------:R-:W-:Y:S02]  /*a5b0*/  USHF.R.S32.HI UR11, URZ, 0x6, UR11 ;  /* 0x000000063f0b7899 */ /* 0x000fe4000801140b */
[----:B------:R-:W-:Y:S02]  /*a5c0*/  USHF.R.S32.HI UR9, URZ, 0x6, UR9 ;  /* 0x000000063f097899 */ /* 0x000fe40008011409 */
[----:B------:R-:W-:Y:S02]  /*a5d0*/  @UP1 USHF.R.U32.HI UR8, URZ, UR12, UR7 ;  /* 0x0000000c3f081299 */ /* 0x000fe40008011607 */
[----:B------:R-:W-:-:S02]  /*a5e0*/  UISETP.LT.AND UP0, UPT, UR9, UR11, UPT ;  /* 0x0000000b0900728c */ /* 0x000fc4000bf01270 */
[----:B------:R-:W-:Y:S01]  /*a5f0*/  UIADD3 UR8, UR51, UR8, URZ ;  /* 0x0000000833087290 */ /* 0x000fe2000fffe03f */
[----:B------:R-:W-:Y:S01]  /*a600*/  ULDC UR7, c[0x0][0xad4] ;  /* 0x0002b50000077ab9 */ /* 0x000fe20000000800 */
[----:B------:R-:W-:Y:S02]  /*a610*/  USEL UR6, UR9, UR11, UP0 ;  /* 0x0000000b09067287 */ /* 0x000fe40008000000 */
[----:B------:R-:W-:Y:S01]  /*a620*/  UIADD3 UR7, UR8, -UR7, URZ ;  /* 0x8000000708077290 */ /* 0x000fe2000fffe03f */
[----:B------:R-:W-:Y:S11]  /*a630*/  @!P1 BRA `(.L_x_3214) ;  /* 0x0000000000489947 */ /* 0x000ff60003800000 */
        /* <DEDUP_REMOVED lines=11> */
.L_x_3215:
[----:B------:R-:W-:-:S11]  /*a6f0*/  UISETP.NE.AND UP0, UPT, UR5, 0x1, UPT ;  /* 0x000000010500788c */ /* 0x000fd6000bf05270 */
[----:B------:R-:W-:Y:S02]  /*a700*/  @UP0 ULDC.64 UR10, c[0x0][0xae0] ;  /* 0x0002b800000a0ab9 */ /* 0x000fe40000000a00 */
[----:B------:R-:W-:-:S04]  /*a710*/  UIMAD.WIDE.U32 UR8, UR4, UR10, URZ ;  /* 0x0000000a040872a5 */ /* 0x000fc8000f8e003f */
[----:B------:R-:W-:-:S12]  /*a720*/  @UP0 USHF.R.U32.HI UR4, URZ, UR11, UR9 ;  /* 0x0000000b3f040299 */ /* 0x000fd80008011609 */
.L_x_3216:
[----:B------:R-:W-:-:S04]  /*a730*/  UIMAD UR4, UR4, UR5, URZ ;  /* 0x00000005040472a4 */ /* 0x000fc8000f8e023f */
[----:B------:R-:W-:-:S04]  /*a740*/  UISETP.LT.AND UP0, UPT, UR7, UR4, UPT ;  /* 0x000000040700728c */ /* 0x000fc8000bf01270 */
[----:B------:R-:W-:-:S12]  /*a750*/  USEL UR7, UR7, UR4, !UP0 ;  /* 0x0000000407077287 */ /* 0x000fd8000c000000 */
.L_x_3214:
        /* <DEDUP_REMOVED lines=13> */
[----:B-1----:R-:W-:Y:S01]  /*a830*/  IMAD.U32 R4, RZ, RZ, UR12 ;  /* 0x0000000cff047e24 */ /* 0x002fe2000f8e00ff */
        /* <DEDUP_REMOVED lines=33> */
.L_x_3217:
[----:B------:R-:W-:Y:S01]  /*aa50*/  UIMAD UR46, UR10, UR4, UR46 ;  /* 0x000000040a2e72a4 */ /* 0x000fe2000f8e022e */
[----:B------:R-:W-:Y:S02]  /*aa60*/  IMAD.U32 R0, RZ, RZ, UR6 ;  /* 0x00000006ff007e24 */ /* 0x000fe4000f8e00ff */
[----:B------:R-:W-:-:S05]  /*aa70*/  IMAD.U32 R3, RZ, RZ, UR4 ;  /* 0x00000004ff037e24 */ /* 0x000fca000f8e00ff */
[----:B------:R-:W-:-:S04]  /*aa80*/  VIADDMNMX R0, R3, UR46, R0, PT ;  /* 0x0000002e03007c46 */ /* 0x000fc8000b800100 */
[----:B------:R-:W-:Y:S02]  /*aa90*/  R2UR UR50, R0 ;  /* 0x00000000003272ca */ /* 0x000fe400000e0000 */
[----:B------:R-:W-:-:S11]  /*aaa0*/  PRMT R0, RZ, 0x7610, R0 ;  /* 0x00007610ff007816 */ /* 0x000fd60000000000 */
[----:B------:R-:W-:-:S06]  /*aab0*/  UISETP.GT.AND UP0, UPT, UR50, UR46, UPT ;  /* 0x0000002e3200728c */ /* 0x000fcc000bf04270 */
[----:B------:R-:W-:-:S13]  /*aac0*/  PLOP3.LUT P0, PT, PT, PT, UP0, 0x80, 0x0 ;  /* 0x000000000000781c */ /* 0x000fda0003f0f008 */
[----:B------:R-:W-:Y:S05]  /*aad0*/  @!P0 BRA `(.L_x_3202) ;  /* 0x000001d000308947 */ /* 0x000fea0003800000 */
[----:B------:R-:W0:Y:S01]  /*aae0*/  SHFL.IDX PT, R0, R219, RZ, 0x1f ;  /* 0x00001fffdb007589 */ /* 0x000e2200000e0000 */
[----:B------:R-:W-:Y:S01]  /*aaf0*/  UIADD3 UR8, UR47, 0x400, URZ ;  /* 0x000004002f087890 */ /* 0x000fe2000fffe03f */
[----:B-1----:R-:W-:Y:S01]  /*ab00*/  IMAD.MOV.U32 R4, RZ, RZ, 0x1 ;  /* 0x00000001ff047424 */ /* 0x002fe200078e00ff */
[----:B------:R-:W-:Y:S01]  /*ab10*/  UIADD3 UR6, UR47, 0x26400, URZ ;  /* 0x000264002f067890 */ /* 0x000fe2000fffe03f */
[----:B------:R-:W-:Y:S01]  /*ab20*/  IMAD.MOV.U32 R5, RZ, RZ, RZ ;  /* 0x000000ffff057224 */ /* 0x000fe200078e00ff */
[----:B------:R-:W-:Y:S01]  /*ab30*/  UIADD3 UR4, UR47, 0x20400, URZ ;  /* 0x000204002f047890 */ /* 0x000fe2000fffe03f */
[----:B------:R-:W-:Y:S01]  /*ab40*/  IMAD.MOV.U32 R6, RZ, RZ, 0x1 ;  /* 0x00000001ff067424 */ /* 0x000fe200078e00ff */
[----:B------:R-:W-:Y:S01]  /*ab50*/  UIADD3 UR5, UR47, 0x22400, URZ ;  /* 0x000224002f057890 */ /* 0x000fe2000fffe03f */
[----:B------:R-:W-:Y:S01]  /*ab60*/  IMAD.MOV.U32 R7, RZ, RZ, RZ ;  /* 0x000000ffff077224 */ /* 0x000fe200078e00ff */
[----:B------:R-:W-:Y:S01]  /*ab70*/  USHF.R.U32.HI UR6, URZ, 0x4, UR6 ;  /* 0x000000043f067899 */ /* 0x000fe20008011606 */
[----:B------:R-:W-:Y:S01]  /*ab80*/  IMAD.MOV.U32 R11, RZ, RZ, 0x40000040 ;  /* 0x40000040ff0b7424 */ /* 0x000fe200078e00ff */
[----:B------:R-:W-:Y:S01]  /*ab90*/  USHF.R.U32.HI UR7, URZ, 0x4, UR8 ;  /* 0x000000043f077899 */ /* 0x000fe20008011608 */
[----:B------:R-:W1:Y:S01]  /*aba0*/  S2R R53, SR_TID.X ;  /* 0x0000000000357919 */ /* 0x000e620000002100 */
[----:B------:R-:W-:Y:S01]  /*abb0*/  USHF.R.U32.HI UR4, URZ, 0x4, UR4 ;  /* 0x000000043f047899 */ /* 0x000fe20008011604 */
[C---:B------:R-:W-:Y:S01]  /*abc0*/  IADD3 R38, P5, R2.reuse, 0xa8, RZ ;  /* 0x000000a802267810 */ /* 0x040fe20007fbe0ff */
[----:B------:R-:W-:Y:S01]  /*abd0*/  USHF.R.U32.HI UR5, URZ, 0x4, UR5 ;  /* 0x000000043f057899 */ /* 0x000fe20008011605 */
[----:B------:R2:W-:Y:S01]  /*abe0*/  STL.128 [R1+0x80], R4 ;  /* 0x0000800401007387 */ /* 0x0005e20000100c00 */
[----:B------:R-:W-:Y:S01]  /*abf0*/  ULOP3.LUT UR6, UR6, 0x3fff, URZ, 0xc0, !UPT ;  /* 0x00003fff06067892 */ /* 0x000fe2000f8ec03f */
[C---:B------:R-:W-:Y:S01]  /*ac00*/  IADD3 R41, P1, R2.reuse, 0xb8, RZ ;  /* 0x000000b802297810 */ /* 0x040fe20007f3e0ff */
[----:B------:R-:W-:Y:S01]  /*ac10*/  ULOP3.LUT UR7, UR7, 0x3fff, URZ, 0xc0, !UPT ;  /* 0x00003fff07077892 */ /* 0x000fe2000f8ec03f */
[C---:B------:R-:W-:Y:S01]  /*ac20*/  IADD3 R42, P6, R2.reuse, 0xb0, RZ ;  /* 0x000000b0022a7810 */ /* 0x040fe20007fde0ff */
[----:B------:R-:W-:Y:S01]  /*ac30*/  ULOP3.LUT UR4, UR4, 0x3fff, URZ, 0xc0, !UPT ;  /* 0x00003fff04047892 */ /* 0x000fe2000f8ec03f */
[----:B------:R-:W-:Y:S01]  /*ac40*/  IADD3 R47, P0, R2, 0xa0, RZ ;  /* 0x000000a0022f7810 */ /* 0x000fe20007f1e0ff */
[----:B------:R-:W-:Y:S01]  /*ac50*/  ULOP3.LUT UR5, UR5, 0x3fff, URZ, 0xc0, !UPT ;  /* 0x00003fff05057892 */ /* 0x000fe2000f8ec03f */
[----:B0-----:R-:W-:Y:S01]  /*ac60*/  LEA.HI R3, R0, R0, RZ, 0x1 ;  /* 0x0000000000037211 */ /* 0x001fe200078f08ff */
[----:B------:R-:W-:-:S02]  /*ac70*/  ULOP3.LUT UR6, UR6, 0x10000, URZ, 0xfc, !UPT ;  /* 0x0001000006067892 */ /* 0x000fc4000f8efc3f */
[----:B------:R-:W-:Y:S01]  /*ac80*/  UIADD3 UR9, UP0, UR36, 0x38400, URZ ;  /* 0x0003840024097890 */ /* 0x000fe2000ff1e03f */
[----:B------:R-:W-:Y:S01]  /*ac90*/  LOP3.LUT R3, R3, 0x6, RZ, 0xc0, !PT ;  /* 0x0000000603037812 */ /* 0x000fe200078ec0ff */
[----:B------:R-:W-:Y:S01]  /*aca0*/  ULOP3.LUT UR7, UR7, 0x10000, URZ, 0xfc, !UPT ;  /* 0x0001000007077892 */ /* 0x000fe2000f8efc3f */
[----:B------:R-:W-:Y:S01]  /*acb0*/  IMAD.X R45, RZ, RZ, R16, P5 ;  /* 0x000000ffff2d7224 */ /* 0x000fe200028e0610 */
[----:B------:R-:W-:Y:S01]  /*acc0*/  ULOP3.LUT UR5, UR5, 0x10000, URZ, 0xfc, !UPT ;  /* 0x0001000005057892 */ /* 0x000fe2000f8efc3f */
[----:B--2---:R-:W-:Y:S01]  /*acd0*/  IMAD.U32 R4, RZ, RZ, UR6 ;  /* 0x00000006ff047e24 */ /* 0x004fe2000f8e00ff */
[----:B------:R-:W-:Y:S01]  /*ace0*/  ULOP3.LUT UR4, UR4, 0x10000, URZ, 0xfc, !UPT ;  /* 0x0001000004047892 */ /* 0x000fe2000f8efc3f */
[----:B------:R-:W-:Y:S01]  /*acf0*/  IMAD.IADD R0, R0, 0x1, -R3 ;  /* 0x0000000100007824 */ /* 0x000fe200078e0a03 */
[----:B------:R-:W-:Y:S01]  /*ad00*/  UIADD3.X UR10, URZ, UR37, URZ, UP0, !UPT ;  /* 0x000000253f0a7290 */ /* 0x000fe200087fe43f */
[----:B------:R-:W-:Y:S01]  /*ad10*/  IMAD.U32 R6, RZ, RZ, UR7 ;  /* 0x00000007ff067e24 */ /* 0x000fe2000f8e00ff */
[----:B------:R-:W-:Y:S01]  /*ad20*/  IADD3 R154, P4, R2, 0x98, RZ ;  /* 0x00000098029a7810 */ /* 0x000fe20007f9e0ff */
[----:B------:R-:W-:Y:S01]  /*ad30*/  IMAD.MOV.U32 R5, RZ, RZ, 0x40000040 ;  /* 0x40000040ff057424 */ /* 0x000fe200078e00ff */
[----:B------:R-:W-:Y:S01]  /*ad40*/  LEA R0, R0, UR8, 0xf ;  /* 0x0000000800007c11 */ /* 0x000fe2000f8e78ff */
[----:B------:R-:W-:Y:S01]  /*ad50*/  IMAD.MOV.U32 R7, RZ, RZ, 0x40000040 ;  /* 0x40000040ff077424 */ /* 0x000fe200078e00ff */
[----:B------:R-:W-:Y:S01]  /*ad60*/  IADD3 R27, P3, R2, 0x94, RZ ;  /* 0x00000094021b7810 */ /* 0x000fe20007f7e0ff */
[----:B------:R-:W-:Y:S01]  /*ad70*/  IMAD.U32 R3, RZ, RZ, UR5 ;  /* 0x00000005ff037e24 */ /* 0x000fe2000f8e00ff */
[----:B------:R-:W-:Y:S01]  /*ad80*/  SHF.R.U32.HI R0, RZ, 0x4, R0 ;  /* 0x00000004ff007819 */ /* 0x000fe20000011600 */
[----:B------:R-:W-:Y:S01]  /*ad90*/  IMAD.U32 R10, RZ, RZ, UR4 ;  /* 0x00000004ff0a7e24 */ /* 0x000fe2000f8e00ff */
[----:B------:R0:W-:Y:S01]  /*ada0*/  STL.128 [R1+0xb0], R4 ;  /* 0x0000b00401007387 */ /* 0x0001e20000100c00 */
[----:B-1----:R-:W-:Y:S01]  /*adb0*/  VIADD R12, R53, 0xffffff80 ;  /* 0xffffff80350c7836 */ /* 0x002fe20000000000 */
[----:B------:R-:W-:Y:S01]  /*adc0*/  LOP3.LUT R0, R0, 0x3fff, RZ, 0xc0, !PT ;  /* 0x00003fff00007812 */ /* 0x000fe200078ec0ff */
[----:B------:R-:W-:Y:S01]  /*add0*/  IMAD.U32 R8, RZ, RZ, UR9 ;  /* 0x00000009ff087e24 */ /* 0x000fe2000f8e00ff */
[----:B------:R1:W-:Y:S01]  /*ade0*/  STL.64 [R1+0x98], R10 ;  /* 0x0000980a01007387 */ /* 0x0003e20000100a00 */
[----:B------:R-:W-:Y:S01]  /*adf0*/  IMAD.U32 R9, RZ, RZ, UR10 ;  /* 0x0000000aff097e24 */ /* 0x000fe2000f8e00ff */
[----:B------:R-:W-:Y:S01]  /*ae00*/  LOP3.LUT R0, R0, 0x2000000, RZ, 0xfc, !PT ;  /* 0x0200000000007812 */ /* 0x000fe200078efcff */
[----:B------:R-:W-:Y:S01]  /*ae10*/  UIADD3 UR4, UR47, 0x36400, URZ ;  /* 0x000364002f047890 */ /* 0x000fe2000fffe03f */
[----:B------:R2:W-:Y:S01]  /*ae20*/  STL [R1+0x94], R12 ;  /* 0x0000940c01007387 */ /* 0x0005e20000100800 */
[--C-:B------:R-:W-:Y:S01]  /*ae30*/  IMAD.X R40, RZ, RZ, R16.reuse, P1 ;  /* 0x000000ffff287224 */ /* 0x100fe200008e0610 */
[C---:B------:R-:W-:Y:S01]  /*ae40*/  IADD3 R43, P2, R2.reuse, 0x88, RZ ;  /* 0x00000088022b7810 */ /* 0x040fe20007f5e0ff */
[----:B------:R-:W-:Y:S01]  /*ae50*/  ULOP3.LUT UP0, URZ, UR4, 0x3ff, URZ, 0xc0, !UPT ;  /* 0x000003ff043f7892 */ /* 0x000fe2000f80c03f */
[----:B------:R2:W-:Y:S01]  /*ae60*/  STL.64 [R1+0x78], R8 ;  /* 0x0000780801007387 */ /* 0x0005e20000100a00 */
[----:B------:R-:W-:Y:S01]  /*ae70*/  IMAD.X R49, RZ, RZ, R16, P6 ;  /* 0x000000ffff317224 */ /* 0x000fe200030e0610 */
[----:B------:R-:W-:Y:S01]  /*ae80*/  IADD3 R44, P1, R2, 0x80, RZ ;  /* 0x00000080022c7810 */ /* 0x000fe20007f3e0ff */
[----:B0-----:R-:W-:Y:S01]  /*ae90*/  IMAD.MOV.U32 R4, RZ, RZ, R3 ;  /* 0x000000ffff047224 */ /* 0x001fe200078e0003 */
[----:B-1----:R2:W5:Y:S01]  /*aea0*/  LDL R10, [R1+0x4ac] ;  /* 0x0004ac00010a7983 */ /* 0x0025620000100800 */
[----:B------:R-:W-:Y:S01]  /*aeb0*/  IMAD.MOV.U32 R6, RZ, RZ, R0 ;  /* 0x000000ffff067224 */ /* 0x000fe200078e0000 */
[----:B------:R-:W-:-:S02]  /*aec0*/  PLOP3.LUT P5, PT, PT, PT, UP0, 0x80, 0x0 ;  /* 0x000000000000781c */ /* 0x000fc40003faf008 */
[----:B------:R2:W5:Y:S01]  /*aed0*/  LDL R0, [R1+0x4a0] ;  /* 0x0004a00001007983 */ /* 0x0005620000100800 */
[----:B------:R-:W-:-:S03]  /*aee0*/  IADD3 R24, P6, R2, 0x78, RZ ;  /* 0x0000007802187810 */ /* 0x000fc60007fde0ff */
[----:B------:R2:W5:Y:S04]  /*aef0*/  LDL R3, [R1+0x4a4] ;  /* 0x0004a40001037983 */ /* 0x0005680000100800 */
[----:B------:R2:W-:Y:S01]  /*af00*/  STL.128 [R1+0xa0], R4 ;  /* 0x0000a00401007387 */ /* 0x0005e20000100c00 */
[--C-:B------:R-:W-:Y:S02]  /*af10*/  IMAD.X R52, RZ, RZ, R16.reuse, P0 ;  /* 0x000000ffff347224 */ /* 0x100fe400000e0610 */
[--C-:B------:R-:W-:Y:S02]  /*af20*/  IMAD.X R155, RZ, RZ, R16.reuse, P4 ;  /* 0x000000ffff9b7224 */ /* 0x100fe400020e0610 */
[--C-:B------:R-:W-:Y:S02]  /*af30*/  IMAD.X R28, RZ, RZ, R16.reuse, P3 ;  /* 0x000000ffff1c7224 */ /* 0x100fe400018e0610 */
[----:B------:R-:W-:-:S02]  /*af40*/  IMAD.X R48, RZ, RZ, R16, P2 ;  /* 0x000000ffff307224 */ /* 0x000fc400010e0610 */
[--C-:B------:R-:W-:Y:S02]  /*af50*/  IMAD.X R51, RZ, RZ, R16.reuse, P1 ;  /* 0x000000ffff337224 */ /* 0x100fe400008e0610 */
[----:B------:R-:W-:Y:S01]  /*af60*/  IMAD.X R25, RZ, RZ, R16, P6 ;  /* 0x000000ffff197224 */ /* 0x000fe200030e0610 */
[----:B------:R-:W-:Y:S06]  /*af70*/  @!P5 BRA `(.L_x_3218) ;  /* 0x000000000070d947 */ /* 0x000fec0003800000 */
[----:B------:R-:W-:Y:S01]  /*af80*/  MOV R14, 0x0 ;  /* 0x00000000000e7802 */ /* 0x000fe20000000f00 */
[----:B------:R-:W-:Y:S01]  /*af90*/  ULDC.64 UR4, c[0x4][0x90] ;  /* 0x0100240000047ab9 */ /* 0x000fe20000000a00 */
[----:B------:R-:W-:Y:S01]  /*afa0*/  ULDC.64 UR6, c[0x4][0x20] ;  /* 0x0100080000067ab9 */ /* 0x000fe20000000a00 */
[----:B--2---:R-:W-:Y:S02]  /*afb0*/  IMAD.U32 R4, RZ, RZ, UR4 ;  /* 0x00000004ff047e24 */ /* 0x004fe4000f8e00ff */
[----:B------:R-:W-:Y:S01]  /*afc0*/  IMAD.U32 R5, RZ, RZ, UR5 ;  /* 0x00000005ff057e24 */ /* 0x000fe2000f8e00ff */
[----:B------:R-:W0:Y:S01]  /*afd0*/  LDC.64 R14, c[0x4][R14] ;  /* 0x010000000e0e7b82 */ /* 0x000e220000000a00 */
[----:B------:R-:W-:Y:S01]  /*afe0*/  ULDC.64 UR4, c[0x4][0x98] ;  /* 0x0100260000047ab9 */ /* 0x000fe20000000a00 */
[----:B-----5:R-:W-:Y:S02]  /*aff0*/  IMAD.U32 R10, RZ, RZ, UR6 ;  /* 0x00000006ff0a7e24 */ /* 0x020fe4000f8e00ff */
        /* <DEDUP_REMOVED lines=8> */
.L_x_3219:
[----:B------:R-:W2:Y:S02]  /*b080*/  LDL R7, [R1+0x94] ;  /* 0x0000940001077983 */ /* 0x000ea40000100800 */
[----:B--2---:R-:W-:-:S04]  /*b090*/  SHF.R.S32.HI R0, RZ, 0x1f, R7 ;  /* 0x0000001fff007819 */ /* 0x004fc80000011407 */
[CC--:B------:R-:W-:Y:S02]  /*b0a0*/  LEA.HI R3, R0.reuse, R7.reuse, RZ, 0x4 ;  /* 0x0000000700037211 */ /* 0x0c0fe400078f20ff */
[----:B------:R-:W-:Y:S02]  /*b0b0*/  LEA.HI R0, R0, R7, RZ, 0x5 ;  /* 0x0000000700007211 */ /* 0x000fe400078f28ff */
[----:B------:R-:W-:Y:S02]  /*b0c0*/  SHF.R.S32.HI R4, RZ, 0x4, R3 ;  /* 0x00000004ff047819 */ /* 0x000fe40000011403 */
[----:B------:R-:W-:Y:S02]  /*b0d0*/  SHF.R.S32.HI R0, RZ, 0x5, R0 ;  /* 0x00000005ff007819 */ /* 0x000fe40000011400 */
[C---:B------:R-:W-:Y:S02]  /*b0e0*/  LEA.HI R5, R3.reuse, R4, RZ, 0x1 ;  /* 0x0000000403057211 */ /* 0x040fe400078f08ff */
[----:B------:R-:W-:-:S02]  /*b0f0*/  LOP3.LUT R3, R3, 0xfffffff0, RZ, 0xc0, !PT ;  /* 0xfffffff003037812 */ /* 0x000fc400078ec0ff */
[----:B------:R-:W-:-:S03]  /*b100*/  LOP3.LUT R5, R5, 0x1ffffffe, RZ, 0xc0, !PT ;  /* 0x1ffffffe05057812 */ /* 0x000fc600078ec0ff */
[----:B------:R-:W-:Y:S02]  /*b110*/  IMAD.IADD R3, R7, 0x1, -R3 ;  /* 0x0000000107037824 */ /* 0x000fe400078e0a03 */
[----:B------:R-:W-:-:S04]  /*b120*/  IMAD.IADD R5, R4, 0x1, -R5 ;  /* 0x0000000104057824 */ /* 0x000fc800078e0a05 */
[----:B------:R-:W-:-:S07]  /*b130*/  IMAD.SHL.U32 R10, R5, 0x8, RZ ;  /* 0x00000008050a7824 */ /* 0x000fce00078e00ff */
.L_x_3218:
[----:B------:R-:W3:Y:S01]  /*b140*/  LDL R50, [R1+0x1f4] ;  /* 0x0001f40001327983 */ /* 0x000ee20000100800 */
[----:B--2--5:R-:W-:Y:S01]  /*b150*/  SHF.R.S32.HI R4, RZ, 0x1f, R3 ;  /* 0x0000001fff047819 */ /* 0x024fe20000011403 */
[----:B------:R-:W-:Y:S01]  /*b160*/  IMAD.U32 R14, RZ, RZ, UR36 ;  /* 0x00000024ff0e7e24 */ /* 0x000fe2000f8e00ff */
[----:B------:R-:W-:Y:S01]  /*b170*/  IADD3 R7, P0, R2, 0x11c, RZ ;  /* 0x0000011c02077810 */ /* 0x000fe20007f1e0ff */
[----:B------:R-:W-:Y:S01]  /*b180*/  IMAD.U32 R15, RZ, RZ, UR37 ;  /* 0x00000025ff0f7e24 */ /* 0x000fe2000f8e00ff */
[----:B------:R-:W-:Y:S01]  /*b190*/  LEA.HI R4, R4, R3, RZ, 0x3 ;  /* 0x0000000304047211 */ /* 0x000fe200078f18ff */
[----:B------:R-:W-:Y:S01]  /*b1a0*/  IMAD.MOV.U32 R32, RZ, RZ, 0x10 ;  /* 0x00000010ff207424 */ /* 0x000fe200078e00ff */
[----:B------:R-:W-:Y:S01]  /*b1b0*/  IADD3 R26, P3, R2, 0xc0, RZ ;  /* 0x000000c0021a7810 */ /* 0x000fe20007f7e0ff */
[----:B------:R-:W-:Y:S01]  /*b1c0*/  IMAD.X R8, RZ, RZ, R16, P0 ;  /* 0x000000ffff087224 */ /* 0x000fe200000e0610 */
[C---:B------:R-:W-:Y:S01]  /*b1d0*/  LOP3.LUT R6, R4.reuse, 0xfffffff8, RZ, 0xc0, !PT ;  /* 0xfffffff804067812 */ /* 0x040fe200078ec0ff */
[----:B------:R-:W-:Y:S01]  /*b1e0*/  IMAD.SHL.U32 R4, R4, 0x40, RZ ;  /* 0x0000004004047824 */ /* 0x000fe200078e00ff */
[C---:B------:R-:W-:Y:S01]  /*b1f0*/  IADD3 R30, P2, R2.reuse, 0xd0, RZ ;  /* 0x000000d0021e7810 */ /* 0x040fe20007f5e0ff */
[----:B------:R0:W-:Y:S01]  /*b200*/  STL.64 [R1+0xe0], R24 ;  /* 0x0000e01801007387 */ /* 0x0001e20000100a00 */
[----:B------:R-:W-:Y:S01]  /*b210*/  IMAD.MOV.U32 R33, RZ, RZ, 0x20 ;  /* 0x00000020ff217424 */ /* 0x000fe200078e00ff */
[----:B------:R-:W-:Y:S01]  /*b220*/  BSSY B0, `(.L_x_3220) ;  /* 0x000003b000007945 */ /* 0x000fe20003800000 */
[----:B------:R-:W-:Y:S01]  /*b230*/  IMAD.IADD R3, R3, 0x1, -R6 ;  /* 0x0000000103037824 */ /* 0x000fe200078e0a06 */
[----:B------:R-:W-:Y:S01]  /*b240*/  IADD3 R6, P1, R2, 0x90, RZ ;  /* 0x0000009002067810 */ /* 0x000fe20007f3e0ff */
[--C-:B------:R-:W-:Y:S01]  /*b250*/  IMAD.X R31, RZ, RZ, R16.reuse, P2 ;  /* 0x000000ffff1f7224 */ /* 0x100fe200010e0610 */
[----:B------:R-:W-:Y:S01]  /*b260*/  LOP3.LUT R11, R4, 0xfffffe00, RZ, 0xc0, !PT ;  /* 0xfffffe00040b7812 */ /* 0x000fe200078ec0ff */
[C---:B------:R-:W-:Y:S01]  /*b270*/  IMAD.SHL.U32 R5, R3.reuse, 0x40, RZ ;  /* 0x0000004003057824 */ /* 0x040fe200078e00ff */
[C---:B------:R-:W-:Y:S01]  /*b280*/  LOP3.LUT P0, RZ, R3.reuse, 0x2, RZ, 0xc0, !PT ;  /* 0x0000000203ff7812 */ /* 0x040fe2000780c0ff */
[----:B------:R-:W-:Y:S01]  /*b290*/  IMAD.X R13, RZ, RZ, R16, P1 ;  /* 0x000000ffff0d7224 */ /* 0x000fe200008e0610 */
[----:B------:R-:W-:Y:S01]  /*b2a0*/  LOP3.LUT P1, RZ, R3, 0x4, RZ, 0xc0, !PT ;  /* 0x0000000403ff7812 */ /* 0x000fe2000782c0ff */
[----:B------:R-:W-:Y:S01]  /*b2b0*/  IMAD R0, R0, 0x400, R11 ;  /* 0x0000040000007824 */ /* 0x000fe200078e020b */
[----:B------:R-:W-:Y:S01]  /*b2c0*/  LOP3.LUT R5, R5, 0x1c0, RZ, 0xc0, !PT ;  /* 0x000001c005057812 */ /* 0x000fe200078ec0ff */
[----:B0-----:R-:W-:Y:S01]  /*b2d0*/  IMAD.MOV.U32 R24, RZ, RZ, R27 ;  /* 0x000000ffff187224 */ /* 0x001fe200078e001b */
[----:B------:R-:W-:Y:S01]  /*b2e0*/  SEL R32, R32, 0xfffffff0, !P0 ;  /* 0xfffffff020207807 */ /* 0x000fe20004000000 */
[----:B------:R-:W-:Y:S01]  /*b2f0*/  IMAD.MOV.U32 R25, RZ, RZ, R28 ;  /* 0x000000ffff197224 */ /* 0x000fe200078e001c */
[----:B------:R-:W-:Y:S01]  /*b300*/  LOP3.LUT R9, R5, 0x8, R10, 0xf8, !PT ;  /* 0x0000000805097812 */ /* 0x000fe200078ef80a */
[----:B------:R-:W-:Y:S01]  /*b310*/  IMAD.X R27, RZ, RZ, R16, P3 ;  /* 0x000000ffff1b7224 */ /* 0x000fe200018e0610 */
[----:B------:R-:W-:Y:S01]  /*b320*/  SHF.R.U32.HI R4, RZ, 0x3, R5 ;  /* 0x00000003ff047819 */ /* 0x000fe20000011605 */
[----:B------:R-:W-:Y:S01]  /*b330*/  IMAD.MOV.U32 R5, RZ, RZ, R8 ;  /* 0x000000ffff057224 */ /* 0x000fe200078e0008 */
[----:B------:R-:W0:Y:S01]  /*b340*/  LDC.64 R10, c[0x0][0xae0] ;  /* 0x0002b800ff0a7b82 */ /* 0x000e220000000a00 */
[----:B------:R-:W-:Y:S01]  /*b350*/  STL.64 [R1+0xd8], R30 ;  /* 0x0000d81e01007387 */ /* 0x000fe20000100a00 */
[----:B------:R-:W-:Y:S01]  /*b360*/  LOP3.LUT R9, R9, R4, RZ, 0x3c, !PT ;  /* 0x0000000409097212 */ /* 0x000fe200078e3cff */
[----:B------:R-:W-:Y:S01]  /*b370*/  IMAD.MOV.U32 R4, RZ, RZ, R7 ;  /* 0x000000ffff047224 */ /* 0x000fe200078e0007 */
[----:B------:R-:W-:Y:S01]  /*b380*/  SEL R33, R33, 0xffffffe0, !P1 ;  /* 0xffffffe021217807 */ /* 0x000fe20004800000 */
[----:B------:R-:W-:Y:S01]  /*b390*/  IMAD.MOV.U32 R7, RZ, RZ, R13 ;  /* 0x000000ffff077224 */ /* 0x000fe200078e000d */
[----:B------:R1:W-:Y:S01]  /*b3a0*/  STL.128 [R1+0x130], R24 ;  /* 0x0001301801007387 */ /* 0x0003e20000100c00 */
[----:B------:R-:W-:Y:S01]  /*b3b0*/  IMAD.IADD R21, R0, 0x1, R9 ;  /* 0x0000000100157824 */ /* 0x000fe200078e0209 */
[----:B------:R-:W2:Y:S01]  /*b3c0*/  LDC.64 R12, c[0x0][0xad0] ;  /* 0x0002b400ff0c7b82 */ /* 0x000ea20000000a00 */
[----:B------:R-:W-:Y:S01]  /*b3d0*/  IMAD.MOV.U32 R28, RZ, RZ, RZ ;  /* 0x000000ffff1c7224 */ /* 0x000fe200078e00ff */
[----:B------:R4:W-:Y:S01]  /*b3e0*/  STL.128 [R1+0x120], R4 ;  /* 0x0001200401007387 */ /* 0x0009e20000100c00 */
[----:B------:R-:W-:-:S03]  /*b3f0*/  IMAD.WIDE.U32 R20, R21, 0x2, R14 ;  /* 0x0000000215147825 */ /* 0x000fc600078e000e */
[----:B------:R0:W-:Y:S01]  /*b400*/  STL.64 [R1+0xc0], R32 ;  /* 0x0000c02001007387 */ /* 0x0001e20000100a00 */
[----:B------:R-:W-:Y:S01]  /*b410*/  VIADD R218, R53, 0xffffff80 ;  /* 0xffffff8035da7836 */ /* 0x000fe20000000000 */
[----:B------:R-:W2:Y:S01]  /*b420*/  LDC.64 R8, c[0x0][0xad8] ;  /* 0x0002b600ff087b82 */ /* 0x000ea20000000a00 */
[----:B------:R-:W-:Y:S01]  /*b430*/  IADD3 R20, P0, R20, 0x36400, RZ ;  /* 0x0003640014147810 */ /* 0x000fe20007f1e0ff */
[----:B------:R0:W-:Y:S04]  /*b440*/  STL.64 [R1+0xd0], R22 ;  /* 0x0000d01601007387 */ /* 0x0001e80000100a00 */
[----:B------:R-:W-:Y:S01]  /*b450*/  IMAD.X R21, RZ, RZ, R21, P0 ;  /* 0x000000ffff157224 */ /* 0x000fe200000e0615 */
[----:B------:R0:W-:Y:S01]  /*b460*/  STL.U8 [R1+0xe8], RZ ;  /* 0x0000e8ff01007387 */ /* 0x0001e20000100000 */
[----:B-1----:R-:W-:Y:S01]  /*b470*/  IMAD.U32 R25, RZ, RZ, UR49 ;  /* 0x00000031ff197e24 */ /* 0x002fe2000f8e00ff */
[----:B----4-:R-:W1:Y:S01]  /*b480*/  LDC R6, c[0x0][0x450] ;  /* 0x00011400ff067b82 */ /* 0x010e620000000800 */
[----:B------:R-:W-:Y:S01]  /*b490*/  IMAD.U32 R24, RZ, RZ, UR48 ;  /* 0x00000030ff187e24 */ /* 0x000fe2000f8e00ff */
[----:B------:R4:W-:Y:S01]  /*b4a0*/  STL.64 [R1+0xc8], R20 ;  /* 0x0000c81401007387 */ /* 0x0009e20000100a00 */
[----:B0-----:R-:W-:-:S02]  /*b4b0*/  IMAD.MOV.U32 R30, RZ, RZ, R10 ;  /* 0x000000ffff1e7224 */ /* 0x001fc400078e000a */
[----:B------:R-:W-:Y:S01]  /*b4c0*/  IMAD.MOV.U32 R31, RZ, RZ, R11 ;  /* 0x000000ffff1f7224 */ /* 0x000fe200078e000b */
[----:B------:R4:W-:Y:S01]  /*b4d0*/  STL.U8 [R1+0x140], RZ ;  /* 0x000140ff01007387 */ /* 0x0009e20000100000 */
[----:B--2---:R-:W-:Y:S01]  /*b4e0*/  IMAD.MOV.U32 R26, RZ, RZ, R13 ;  /* 0x000000ffff1a7224 */ /* 0x004fe200078e000d */
[----:B------:R-:W1:Y:S01]  /*b4f0*/  LDC.64 R4, c[0x0][0x448] ;  /* 0x00011200ff047b82 */ /* 0x000e620000000a00 */
[----:B------:R-:W-:Y:S01]  /*b500*/  IMAD.MOV.U32 R7, RZ, RZ, R12 ;  /* 0x000000ffff077224 */ /* 0x000fe200078e000c */
[----:B------:R4:W-:Y:S01]  /*b510*/  STL [R1+0xec], R218 ;  /* 0x0000ecda01007387 */ /* 0x0009e20000100800 */
[----:B------:R-:W-:Y:S02]  /*b520*/  IMAD.MOV.U32 R27, RZ, RZ, R8 ;  /* 0x000000ffff1b7224 */ /* 0x000fe400078e0008 */
[----:B------:R-:W-:-:S03]  /*b530*/  IMAD.MOV.U32 R29, RZ, RZ, R9 ;  /* 0x000000ffff1d7224 */ /* 0x000fc600078e0009 */
[----:B------:R4:W-:Y:S04]  /*b540*/  STL.128 [R1+0xf0], R24 ;  /* 0x0000f01801007387 */ /* 0x0009e80000100c00 */
[----:B------:R4:W-:Y:S04]  /*b550*/  STL.128 [R1+0x100], R28 ;  /* 0x0001001c01007387 */ /* 0x0009e80000100c00 */
[----:B-1----:R4:W-:Y:S01]  /*b560*/  STL.128 [R1+0x110], R4 ;  /* 0x0001100401007387 */ /* 0x0029e20000100c00 */
[----:B---3--:R-:W-:-:S04]  /*b570*/  LEA.HI R0, R50, R50, RZ, 0x1 ;  /* 0x0000003232007211 */ /* 0x008fc800078f08ff */
[----:B------:R-:W-:-:S05]  /*b580*/  LOP3.LUT R3, R0, 0xfffffffe, RZ, 0xc0, !PT ;  /* 0xfffffffe00037812 */ /* 0x000fca00078ec0ff */
[----:B------:R-:W-:-:S05]  /*b590*/  IMAD.IADD R0, R50, 0x1, -R3 ;  /* 0x0000000132007824 */ /* 0x000fca00078e0a03 */
[----:B------:R-:W-:-:S04]  /*b5a0*/  SHF.L.U32 R0, R0, 0x1f, RZ ;  /* 0x0000001f00007819 */ /* 0x000fc800000006ff */
[----:B------:R-:W0:Y:S02]  /*b5b0*/  SYNCS.PHASECHK.TRANS64.TRYWAIT P0, [UR47+0x38800], R0 ;  /* 0x03880000ff0075a7 */ /* 0x000e24000800016f */
[----:B0---4-:R-:W-:Y:S05]  /*b5c0*/  @!P0 BRA `(.L_x_3221) ;  /* 0x000002a000c88947 */ /* 0x011fea0003800000 */
.L_x_3484:
[----:B------:R-:W-:Y:S05]  /*b5d0*/  BSYNC B0 ;  /* 0x0000000000007941 */ /* 0x000fea0003800000 */
.L_x_3220:
[----:B------:R-:W2:Y:S04]  /*b5e0*/  LDL R7, [R1+0x484] ;  /* 0x0004840001077983 */ /* 0x000ea80000100800 */
[----:B0-----:R-:W3:Y:S04]  /*b5f0*/  LDL R3, [R1+0x498] ;  /* 0x0004980001037983 */ /* 0x001ee80000100800 */
[----:B------:R-:W4:Y:S04]  /*b600*/  LDL.64 R32, [R1+0x490] ;  /* 0x0004900001207983 */ /* 0x000f280000100a00 */
[----:B------:R-:W4:Y:S04]  /*b610*/  LDL R30, [R1+0x1c] ;  /* 0x00001c00011e7983 */ /* 0x000f280000100800 */
[----:B------:R0:W5:Y:S01]  /*b620*/  LDL.64 R20, [R1+0x1e8] ;  /* 0x0001e80001147983 */ /* 0x0001620000100a00 */
[----:B------:R-:W-:Y:S01]  /*b630*/  IMAD.MOV.U32 R12, RZ, RZ, R47 ;  /* 0x000000ffff0c7224 */ /* 0x000fe200078e002f */
[C---:B------:R-:W-:Y:S01]  /*b640*/  IADD3 R26, P0, R2.reuse, 0xe8, RZ ;  /* 0x000000e8021a7810 */ /* 0x040fe20007f1e0ff */
[----:B------:R-:W-:Y:S01]  /*b650*/  IMAD.MOV.U32 R13, RZ, RZ, R52 ;  /* 0x000000ffff0d7224 */ /* 0x000fe200078e0034 */
[C---:B------:R-:W-:Y:S01]  /*b660*/  IADD3 R28, P1, R2.reuse, 0x120, RZ ;  /* 0x00000120021c7810 */ /* 0x040fe20007f3e0ff */
[----:B------:R-:W-:Y:S01]  /*b670*/  IMAD.MOV.U32 R24, RZ, RZ, R44 ;  /* 0x000000ffff187224 */ /* 0x000fe200078e002c */
[----:B------:R-:W-:Y:S01]  /*b680*/  STL.128 [R1+0x160], R152 ;  /* 0x0001609801007387 */ /* 0x000fe20000100c00 */
[--C-:B------:R-:W-:Y:S01]  /*b690*/  IMAD.X R27, RZ, RZ, R16.reuse, P0 ;  /* 0x000000ffff1b7224 */ /* 0x100fe200000e0610 */
[----:B------:R-:W-:Y:S01]  /*b6a0*/  IADD3 R0, P0, R2, 0x230, RZ ;  /* 0x0000023002007810 */ /* 0x000fe20007f1e0ff */
[----:B------:R-:W-:Y:S01]  /*b6b0*/  IMAD.MOV.U32 R25, RZ, RZ, R51 ;  /* 0x000000ffff197224 */ /* 0x000fe200078e0033 */
[----:B------:R1:W-:Y:S01]  /*b6c0*/  STL.128 [R1+0x170], R12 ;  /* 0x0001700c01007387 */ /* 0x0003e20000100c00 */
[----:B------:R-:W-:Y:S01]  /*b6d0*/  IMAD.X R29, RZ, RZ, R16, P1 ;  /* 0x000000ffff1d7224 */ /* 0x000fe200008e0610 */
[----:B------:R-:W-:Y:S02]  /*b6e0*/  BSSY B0, `(.L_x_3222) ;  /* 0x000002d000007945 */ /* 0x000fe40003800000 */
[----:B------:R0:W-:Y:S01]  /*b6f0*/  STL.128 [R1+0x150], R24 ;  /* 0x0001501801007387 */ /* 0x0001e20000100c00 */
[----:B-1----:R-:W-:-:S02]  /*b700*/  IMAD.MOV.U32 R14, RZ, RZ, R39 ;  /* 0x000000ffff0e7224 */ /* 0x002fc400078e0027 */
[----:B------:R-:W-:Y:S02]  /*b710*/  IMAD.MOV.U32 R15, RZ, RZ, R46 ;  /* 0x000000ffff0f7224 */ /* 0x000fe400078e002e */
[----:B--2---:R-:W-:Y:S01]  /*b720*/  IMAD.MOV.U32 R13, RZ, RZ, R7 ;  /* 0x000000ffff0d7224 */ /* 0x004fe200078e0007 */
[C---:B------:R-:W-:Y:S01]  /*b730*/  IADD3 R7, P2, R2.reuse, 0xd8, RZ ;  /* 0x000000d802077810 */ /* 0x040fe20007f5e0ff */
[----:B---3--:R-:W-:Y:S02]  /*b740*/  IMAD.MOV.U32 R12, RZ, RZ, R3 ;  /* 0x000000ffff0c7224 */ /* 0x008fe400078e0003 */
[--C-:B------:R-:W-:Y:S01]  /*b750*/  IMAD.X R3, RZ, RZ, R16.reuse, P0 ;  /* 0x000000ffff037224 */ /* 0x100fe200000e0610 */
[C---:B0-----:R-:W-:Y:S01]  /*b760*/  IADD3 R25, P0, R2.reuse, 0x128, RZ ;  /* 0x0000012802197810 */ /* 0x041fe20007f1e0ff */
[----:B----4-:R-:W-:Y:S04]  /*b770*/  STL.64 [R1+0x148], R32 ;  /* 0x0001482001007387 */ /* 0x010fe80000100a00 */
[----:B------:R0:W-:Y:S01]  /*b780*/  STL.128 [R1+0x180], R12 ;  /* 0x0001800c01007387 */ /* 0x0001e20000100c00 */
[----:B------:R-:W-:Y:S01]  /*b790*/  IMAD.X R26, RZ, RZ, R16, P0 ;  /* 0x000000ffff1a7224 */ /* 0x000fe200000e0610 */
[----:B------:R-:W-:Y:S01]  /*b7a0*/  IADD3 R24, P0, R2, 0x140, RZ ;  /* 0x0000014002187810 */ /* 0x000fe20007f1e0ff */
[----:B0-----:R-:W-:-:S02]  /*b7b0*/  IMAD.MOV.U32 R12, RZ, RZ, R43 ;  /* 0x000000ffff0c7224 */ /* 0x001fc400078e002b */
[----:B------:R-:W-:Y:S02]  /*b7c0*/  IMAD.MOV.U32 R13, RZ, RZ, R48 ;  /* 0x000000ffff0d7224 */ /* 0x000fe400078e0030 */
[----:B------:R-:W-:Y:S02]  /*b7d0*/  IMAD.MOV.U32 R14, RZ, RZ, R42 ;  /* 0x000000ffff0e7224 */ /* 0x000fe400078e002a */
[----:B------:R-:W-:-:S05]  /*b7e0*/  IMAD.MOV.U32 R15, RZ, RZ, R49 ;  /* 0x000000ffff0f7224 */ /* 0x000fca00078e0031 */
[----:B------:R0:W-:Y:S02]  /*b7f0*/  STL.128 [R1+0x190], R12 ;  /* 0x0001900c01007387 */ /* 0x0001e40000100c00 */
[----:B0-----:R-:W-:Y:S02]  /*b800*/  IMAD.MOV.U32 R12, RZ, RZ, R41 ;  /* 0x000000ffff0c7224 */ /* 0x001fe400078e0029 */
[----:B------:R-:W-:Y:S02]  /*b810*/  IMAD.MOV.U32 R13, RZ, RZ, R40 ;  /* 0x000000ffff0d7224 */ /* 0x000fe400078e0028 */
[----:B------:R-:W-:Y:S02]  /*b820*/  IMAD.MOV.U32 R14, RZ, RZ, R0 ;  /* 0x000000ffff0e7224 */ /* 0x000fe400078e0000 */
[----:B------:R-:W-:Y:S02]  /*b830*/  IMAD.MOV.U32 R15, RZ, RZ, R3 ;  /* 0x000000ffff0f7224 */ /* 0x000fe400078e0003 */
[----:B------:R-:W-:-:S03]  /*b840*/  IMAD.X R0, RZ, RZ, R16, P2 ;  /* 0x000000ffff007224 */ /* 0x000fc600010e0610 */
[----:B------:R0:W-:Y:S02]  /*b850*/  STL.128 [R1+0x1a0], R12 ;  /* 0x0001a00c01007387 */ /* 0x0001e40000100c00 */
[----:B0-----:R-:W-:Y:S02]  /*b860*/  IMAD.MOV.U32 R14, RZ, RZ, R36 ;  /* 0x000000ffff0e7224 */ /* 0x001fe400078e0024 */
[----:B------:R-:W-:Y:S02]  /*b870*/  IMAD.MOV.U32 R15, RZ, RZ, R37 ;  /* 0x000000ffff0f7224 */ /* 0x000fe400078e0025 */
[----:B------:R-:W-:Y:S02]  /*b880*/  IMAD.MOV.U32 R12, RZ, RZ, R28 ;  /* 0x000000ffff0c7224 */ /* 0x000fe400078e001c */
[----:B------:R-:W-:-:S05]  /*b890*/  IMAD.MOV.U32 R13, RZ, RZ, R29 ;  /* 0x000000ffff0d7224 */ /* 0x000fca00078e001d */
[----:B------:R0:W-:Y:S02]  /*b8a0*/  STL.128 [R1+0x1b0], R12 ;  /* 0x0001b00c01007387 */ /* 0x0001e40000100c00 */
[----:B0-----:R-:W-:Y:S02]  /*b8b0*/  IMAD.MOV.U32 R12, RZ, RZ, R7 ;  /* 0x000000ffff0c7224 */ /* 0x001fe400078e0007 */
[----:B------:R-:W-:Y:S01]  /*b8c0*/  IMAD.MOV.U32 R13, RZ, RZ, R0 ;  /* 0x000000ffff0d7224 */ /* 0x000fe200078e0000 */
[----:B------:R-:W-:Y:S01]  /*b8d0*/  LOP3.LUT R0, R30, 0x1, RZ, 0xfc, !PT ;  /* 0x000000011e007812 */ /* 0x000fe200078efcff */
[----:B------:R-:W-:Y:S02]  /*b8e0*/  IMAD.MOV.U32 R14, RZ, RZ, R25 ;  /* 0x000000ffff0e7224 */ /* 0x000fe400078e0019 */
[----:B------:R-:W-:Y:S01]  /*b8f0*/  IMAD.MOV.U32 R15, RZ, RZ, R26 ;  /* 0x000000ffff0f7224 */ /* 0x000fe200078e001a */
[----:B------:R-:W-:Y:S01]  /*b900*/  ISETP.NE.AND P1, PT, R0, 0x3, PT ;  /* 0x000000030000780c */ /* 0x000fe20003f25270 */
[----:B------:R-:W-:-:S03]  /*b910*/  IMAD.X R25, RZ, RZ, R16, P0 ;  /* 0x000000ffff197224 */ /* 0x000fc600000e0610 */
[----:B------:R0:W-:Y:S04]  /*b920*/  STL.128 [R1+0x1c0], R12 ;  /* 0x0001c00c01007387 */ /* 0x0001e80000100c00 */
[----:B------:R1:W-:Y:S01]  /*b930*/  STL.64 [R1+0x1e0], R24 ;  /* 0x0001e01801007387 */ /* 0x0003e20000100a00 */
[----:B0-----:R-:W-:Y:S02]  /*b940*/  IMAD.MOV.U32 R12, RZ, RZ, R35 ;  /* 0x000000ffff0c7224 */ /* 0x001fe400078e0023 */
[----:B------:R-:W-:Y:S02]  /*b950*/  IMAD.MOV.U32 R13, RZ, RZ, R34 ;  /* 0x000000ffff0d7224 */ /* 0x000fe400078e0022 */
[----:B------:R-:W-:Y:S02]  /*b960*/  IMAD.MOV.U32 R14, RZ, RZ, R38 ;  /* 0x000000ffff0e7224 */ /* 0x000fe400078e0026 */
[----:B------:R-:W-:-:S05]  /*b970*/  IMAD.MOV.U32 R15, RZ, RZ, R45 ;  /* 0x000000ffff0f7224 */ /* 0x000fca00078e002d */
[----:B------:R1:W-:Y:S01]  /*b980*/  STL.128 [R1+0x1d0], R12 ;  /* 0x0001d00c01007387 */ /* 0x0003e20000100c00 */
[----:B------:R-:W-:Y:S05]  /*b990*/  @!P1 BRA `(.L_x_3223) ;  /* 0x0000000000049947 */ /* 0x000fea0003800000 */
[----:B------:R-:W-:Y:S01]  /*b9a0*/  BPT.TRAP 0x1 ;  /* 0x000000040000795c */ /* 0x000fe20000300000 */
.L_x_3223:
[----:B------:R-:W-:Y:S05]  /*b9b0*/  BSYNC B0 ;  /* 0x0000000000007941 */ /* 0x000fea0003800000 */
.L_x_3222:
[----:B-1----:R-:W2:Y:S01]  /*b9c0*/  LDL.64 R12, [R1+0x8] ;  /* 0x00000800010c7983 */ /* 0x002ea20000100a00 */
[----:B-----5:R-:W-:Y:S01]  /*b9d0*/  SHF.L.U32 R21, R21, 0x1f, RZ ;  /* 0x0000001f15157819 */ /* 0x020fe200000006ff */
[----:B------:R-:W-:Y:S01]  /*b9e0*/  BSSY B0, `(.L_x_3224) ;  /* 0x0000006000007945 */ /* 0x000fe20003800000 */
[----:B--2---:R-:W-:-:S05]  /*b9f0*/  MOV R3, R12 ;  /* 0x0000000c00037202 */ /* 0x004fca0000000f00 */
[----:B------:R-:W-:-:S04]  /*ba00*/  IMAD R20, R20, 0x8, R3 ;  /* 0x0000000814147824 */ /* 0x000fc800078e0203 */
[----:B------:R0:W1:Y:S01]  /*ba10*/  SYNCS.PHASECHK.TRANS64.TRYWAIT P0, [R20+URZ], R21 ;  /* 0x00000015140075a7 */ /* 0x000062000800017f */
[----:B------:R-:W-:Y:S05]  /*ba20*/  @!P1 BRA `(.L_x_3225) ;  /* 0x0000000000049947 */ /* 0x000fea0003800000 */
[----:B------:R-:W-:Y:S01]  /*ba30*/  BPT.TRAP 0x1 ;  /* 0x000000040000795c */ /* 0x000fe20000300000 */
.L_x_3225:
[----:B------:R-:W-:Y:S05]  /*ba40*/  BSYNC B0 ;  /* 0x0000000000007941 */ /* 0x000fea0003800000 */
.L_x_3224:
[----:B------:R-:W-:Y:S04]  /*ba50*/  BSSY B0, `(.L_x_3226) ;  /* 0x0000004000007945 */ /* 0x000fe80003800000 */
[----:B-1----:R-:W-:Y:S05]  /*ba60*/  @P0 BRA `(.L_x_3227) ;  /* 0x0000000000080947 */ /* 0x002fea0003800000 */
[----:B------:R-:W1:Y:S02]  /*ba70*/  SYNCS.PHASECHK.TRANS64.TRYWAIT P0, [R20+URZ], R21 ;  /* 0x00000015140075a7 */ /* 0x000e64000800017f */
[----:B-1----:R-:W-:Y:S05]  /*ba80*/  @!P0 BRA `(.L_x_3228) ;  /* 0x0000029c00b08947 */ /* 0x002fea0003800000 */
.L_x_3227:
[----:B------:R-:W-:Y:S05]  /*ba90*/  BSYNC B0 ;  /* 0x0000000000007941 */ /* 0x000fea0003800000 */
.L_x_3226:
[----:B------:R-:W2:Y:S04]  /*baa0*/  LDL R7, [R1+0x1e8] ;  /* 0x0001e80001077983 */ /* 0x000ea80000100800 */
[----:B------:R-:W2:Y:S01]  /*bab0*/  LDL.64 R12, [R1+0xa0] ;  /* 0x0000a000010c7983 */ /* 0x000ea20000100a00 */
[----:B------:R-:W-:Y:S05]  /*bac0*/  WARPSYNC.ALL ;  /* 0x0000000000007948 */ /* 0x000fea0003800000 */
[----:B------:R-:W3:Y:S04]  /*bad0*/  LDL.64 R24, [R1+0x98] ;  /* 0x0000980001187983 */ /* 0x000ee80000100a00 */
[----:B------:R-:W4:Y:S04]  /*bae0*/  LDL.64 R14, [R1+0x98] ;  /* 0x00009800010e7983 */ /* 0x000f280000100a00 */
[----:B01----:R-:W5:Y:S04]  /*baf0*/  LDL.64 R20, [R1+0x98] ;  /* 0x0000980001147983 */ /* 0x003f680000100a00 */
[----:B------:R-:W5:Y:S01]  /*bb00*/  LDL.64 R56, [R1+0x98] ;  /* 0x0000980001387983 */ /* 0x000f620000100a00 */
[----:B--2---:R-:W-:Y:S01]  /*bb10*/  IMAD R12, R7, 0x200, R12 ;  /* 0x00000200070c7824 */ /* 0x004fe200078e020c */
[----:B------:R-:W-:-:S02]  /*bb20*/  R2UR UR7, R13 ;  /* 0x000000000d0772ca */ /* 0x000fc400000e0000 */
[----:B------:R-:W2:Y:S01]  /*bb30*/  LDL R3, [R1+0x1f4] ;  /* 0x0001f40001037983 */ /* 0x000ea20000100800 */
[C---:B------:R-:W-:Y:S01]  /*bb40*/  VIADD R58, R12.reuse, 0x2 ;  /* 0x000000020c3a7836 */ /* 0x040fe20000000000 */
[----:B------:R-:W-:Y:S01]  /*bb50*/  R2UR UR6, R12 ;  /* 0x000000000c0672ca */ /* 0x000fe200000e0000 */
[----:B------:R-:W-:Y:S01]  /*bb60*/  IMAD.MOV.U32 R59, RZ, RZ, R13 ;  /* 0x000000ffff3b7224 */ /* 0x000fe200078e000d */
[----:B------:R0:W-:Y:S01]  /*bb70*/  STL [R1+0x80], RZ ;  /* 0x000080ff01007387 */ /* 0x0001e20000100800 */
[----:B------:R-:W-:Y:S01]  /*bb80*/  BSSY B0, `(.L_x_3229) ;  /* 0x000002c000007945 */ /* 0x000fe20003800000 */
[----:B---3--:R-:W-:Y:S02]  /*bb90*/  R2UR UR4, R24 ;  /* 0x00000000180472ca */ /* 0x008fe400000e0000 */
[----:B------:R-:W-:Y:S02]  /*bba0*/  R2UR UR5, R25 ;  /* 0x00000000190572ca */ /* 0x000fe400000e0000 */
[----:B------:R-:W-:Y:S01]  /*bbb0*/  WARPGROUP.ARRIVE ;  /* 0x00000000000079c5 */ /* 0x000fe20000000000 */
[----:B----4-:R-:W-:-:S02]  /*bbc0*/  VIADD R14, R14, 0x2 ;  /* 0x000000020e0e7836 */ /* 0x010fc40000000000 */
[----:B-----5:R-:W-:Y:S02]  /*bbd0*/  VIADD R20, R20, 0x4 ;  /* 0x0000000414147836 */ /* 0x020fe40000000000 */
[----:B------:R-:W-:-:S06]  /*bbe0*/  VIADD R56, R56, 0x6 ;  /* 0x0000000638387836 */ /* 0x000fcc0000000000 */
[----:B------:R-:W-:Y:S01]  /*bbf0*/  HGMMA.64x64x16.F32.BF16 R24, gdesc[UR4], RZ, !UPT, gsb0 ;  /* 0x00e00000041879f0 */ /* 0x000fe2000c0018ff */
[----:B------:R-:W-:Y:S02]  /*bc00*/  R2UR UR6, R58 ;  /* 0x000000003a0672ca */ /* 0x000fe400000e0000 */
[----:B------:R-:W-:Y:S02]  /*bc10*/  R2UR UR7, R59 ;  /* 0x000000003b0772ca */ /* 0x000fe400000e0000 */
[----:B------:R-:W-:Y:S01]  /*bc20*/  R2UR UR4, R14 ;  /* 0x000000000e0472ca */ /* 0x000fe200000e0000 */
[C---:B------:R-:W-:Y:S01]  /*bc30*/  VIADD R14, R12.reuse, 0x4 ;  /* 0x000000040c0e7836 */ /* 0x040fe20000000000 */
[----:B------:R-:W-:Y:S01]  /*bc40*/  R2UR UR5, R15 ;  /* 0x000000000f0572ca */ /* 0x000fe200000e0000 */
[----:B------:R-:W-:Y:S01]  /*bc50*/  IMAD.MOV.U32 R15, RZ, RZ, R13 ;  /* 0x000000ffff0f7224 */ /* 0x000fe200078e000d */
[----:B--2---:R-:W-:Y:S01]  /*bc60*/  LEA.HI R0, R3, R3, RZ, 0x1 ;  /* 0x0000000303007211 */ /* 0x004fe200078f08ff */
[----:B------:R-:W-:Y:S01]  /*bc70*/  VIADD R12, R12, 0x6 ;  /* 0x000000060c0c7836 */ /* 0x000fe20000000000 */
[----:B------:R-:W-:-:S02]  /*bc80*/  WARPGROUP.DEPBAR.LE gsb0, 0x0 ;  /* 0x00008000000079c5 */ /* 0x000fc40000010000 */
        /* <DEDUP_REMOVED lines=13> */
[----:B------:R-:W-:Y:S01]  /*bd60*/  LOP3.LUT R12, R0, 0xfffffffe, RZ, 0xc0, !PT ;  /* 0xfffffffe000c7812 */ /* 0x000fe200078ec0ff */
[----:B------:R-:W-:-:S04]  /*bd70*/  IMAD.MOV.U32 R0, RZ, RZ, 0x1 ;  /* 0x00000001ff007424 */ /* 0x000fc800078e00ff */
[----:B------:R-:W-:Y:S01]  /*bd80*/  IMAD.IADD R3, R3, 0x1, -R12 ;  /* 0x0000000103037824 */ /* 0x000fe200078e0a0c */
[----:B------:R0:W-:Y:S04]  /*bd90*/  STL [R1+0x80], R0 ;  /* 0x0000800001007387 */ /* 0x0001e80000100800 */
[----:B------:R-:W-:Y:S01]  /*bda0*/  SHF.L.U32 R3, R3, 0x1f, RZ ;  /* 0x0000001f03037819 */ /* 0x000fe200000006ff */
[----:B------:R0:W-:Y:S04]  /*bdb0*/  STL [R1+0x80], R0 ;  /* 0x0000800001007387 */ /* 0x0001e80000100800 */
[----:B------:R0:W-:Y:S04]  /*bdc0*/  STL [R1+0x80], R0 ;  /* 0x0000800001007387 */ /* 0x0001e80000100800 */
[----:B------:R0:W-:Y:S01]  /*bdd0*/  STL [R1+0x80], R0 ;  /* 0x0000800001007387 */ /* 0x0001e20000100800 */
[----:B------:R-:W-:-:S02]  /*bde0*/  WARPGROUP.DEPBAR.LE gsb0, 0x0 ;  /* 0x00008000000079c5 */ /* 0x000fc40000010000 */
[----:B------:R-:W-:-:S06]  /*bdf0*/  WARPGROUP.ARRIVE ;  /* 0x00000000000079c5 */ /* 0x000fcc0000000000 */
[----:B------:R-:W-:Y:S03]  /*be00*/  HGMMA.64x64x16.F32.BF16 R24, gdesc[UR4], R24, gsb0 ;  /* 0x00e00000041879f0 */ /* 0x000fe60008001818 */
[----:B------:R-:W-:Y:S02]  /*be10*/  WARPGROUP.DEPBAR.LE gsb0, 0x0 ;  /* 0x00008000000079c5 */ /* 0x000fe40000010000 */
[----:B------:R-:W1:Y:S02]  /*be20*/  SYNCS.PHASECHK.TRANS64.TRYWAIT P0, [UR47+0x38810], R3 ;  /* 0x03881003ff0075a7 */ /* 0x000e64000800016f */
[----:B01----:R-:W-:Y:S05]  /*be30*/  @!P0 BRA `(.L_x_3230) ;  /* 0x0000029800d88947 */ /* 0x003fea0003800000 */
.L_x_3485:
[----:B------:R-:W-:Y:S05]  /*be40*/  BSYNC B0 ;  /* 0x0000000000007941 */ /* 0x000fea0003800000 */
.L_x_3229:
[----:B0-----:R-:W2:Y:S04]  /*be50*/  LDL R3, [R1+0x54] ;  /* 0x0000540001037983 */ /* 0x001ea80000100800 */
[----:B------:R0:W5:Y:S01]  /*be60*/  LDL.64 R12, [R1+0x1e8] ;  /* 0x0001e800010c7983 */ /* 0x0001620000100a00 */
[----:B------:R-:W-:Y:S01]  /*be70*/  BSSY B0, `(.L_x_3231) ;  /* 0x0000005000007945 */ /* 0x000fe20003800000 */
[----:B--2---:R-:W-:-:S04]  /*be80*/  LOP3.LUT R3, R3, 0x1, RZ, 0xfc, !PT ;  /* 0x0000000103037812 */ /* 0x004fc800078efcff */
[----:B------:R-:W-:-:S13]  /*be90*/  ISETP.NE.AND P1, PT, R3, 0x3, PT ;  /* 0x000000030300780c */ /* 0x000fda0003f25270 */
[----:B0-----:R-:W-:Y:S05]  /*bea0*/  @!P1 BRA `(.L_x_3232) ;  /* 0x0000000000049947 */ /* 0x001fea0003800000 */
[----:B------:R-:W-:Y:S01]  /*beb0*/  BPT.TRAP 0x1 ;  /* 0x000000040000795c */ /* 0x000fe20000300000 */
.L_x_3232:
[----:B------:R-:W-:Y:S05]  /*bec0*/  BSYNC B0 ;  /* 0x0000000000007941 */ /* 0x000fea0003800000 */
.L_x_3231:
        /* <DEDUP_REMOVED lines=8> */
.L_x_3234:
[----:B------:R-:W-:Y:S05]  /*bf50*/  BSYNC B0 ;  /* 0x0000000000007941 */ /* 0x000fea0003800000 */
.L_x_3233:
[----:B------:R-:W-:Y:S04]  /*bf60*/  BSSY B0, `(.L_x_3235) ;  /* 0x0000004000007945 */ /* 0x000fe80003800000 */
[----:B-1----:R-:W-:Y:S05]  /*bf70*/  @P0 BRA `(.L_x_3236) ;  /* 0x0000000000080947 */ /* 0x002fea0003800000 */
[----:B------:R-:W1:Y:S02]  /*bf80*/  SYNCS.PHASECHK.TRANS64.TRYWAIT P0, [R12+URZ], R13 ;  /* 0x0000000d0c0075a7 */ /* 0x000e64000800017f */
[----:B-1----:R-:W-:Y:S05]  /*bf90*/  @!P0 BRA `(.L_x_3237) ;  /* 0x0000029800988947 */ /* 0x002fea0003800000 */
.L_x_3236:
[----:B------:R-:W-:Y:S05]  /*bfa0*/  BSYNC B0 ;  /* 0x0000000000007941 */ /* 0x000fea0003800000 */
.L_x_3235:
[----:B------:R-:W2:Y:S01]  /*bfb0*/  S2R R3, SR_TID.X ;  /* 0x0000000000037919 */ /* 0x000ea20000002100 */
[----:B01----:R-:W3:Y:S01]  /*bfc0*/  LDL.64 R12, [R1+0xb8] ;  /* 0x0000b800010c7983 */ /* 0x003ee20000100a00 */
[----:B--2---:R-:W-:-:S03]  /*bfd0*/  LOP3.LUT R7, R3, 0x7f, RZ, 0xc0, !PT ;  /* 0x0000007f03077812 */ /* 0x004fc600078ec0ff */
[----:B------:R-:W3:Y:S01]  /*bfe0*/  LDL R3, [R1+0x1e8] ;  /* 0x0001e80001037983 */ /* 0x000ee20000100800 */
[----:B------:R-:W-:Y:S05]  /*bff0*/  WARPSYNC.ALL ;  /* 0x0000000000007948 */ /* 0x000fea0003800000 */
[----:B------:R-:W-:Y:S02]  /*c000*/  ISETP.NE.AND P0, PT, R7, RZ, PT ;  /* 0x000000ff0700720c */ /* 0x000fe40003f05270 */
[----:B------:R-:W2:Y:S04]  /*c010*/  LDL R7, [R1+0x88] ;  /* 0x0000880001077983 */ /* 0x000ea80000100800 */
[----:B------:R-:W4:Y:S04]  /*c020*/  LDL.64 R20, [R1+0xb0] ;  /* 0x0000b00001147983 */ /* 0x000f280000100a00 */
[----:B------:R-:W5:Y:S04]  /*c030*/  LDL.64 R14, [R1+0xb0] ;  /* 0x0000b000010e7983 */ /* 0x000f680000100a00 */
[----:B------:R-:W5:Y:S04]  /*c040*/  LDL.64 R58, [R1+0xb0] ;  /* 0x0000b000013a7983 */ /* 0x000f680000100a00 */
[----:B------:R-:W5:Y:S01]  /*c050*/  LDL.64 R60, [R1+0xb0] ;  /* 0x0000b000013c7983 */ /* 0x000f620000100a00 */
[----:B---3--:R-:W-:Y:S01]  /*c060*/  IMAD R12, R3, 0x1000, R12 ;  /* 0x00001000030c7824 */ /* 0x008fe200078e020c */
[----:B------:R-:W-:Y:S01]  /*c070*/  R2UR UR7, R13 ;  /* 0x000000000d0772ca */ /* 0x000fe200000e0000 */
[----:B------:R-:W-:Y:S01]  /*c080*/  WARPGROUP.ARRIVE ;  /* 0x00000000000079c5 */ /* 0x000fe20000000000 */
[----:B------:R-:W3:Y:S02]  /*c090*/  LDL.64 R56, [R1+0xb0] ;  /* 0x0000b00001387983 */ /* 0x000ee40000100a00 */
[C---:B------:R-:W-:Y:S01]  /*c0a0*/  R2UR UR6, R12.reuse ;  /* 0x000000000c0672ca */ /* 0x040fe200000e0000 */
[----:B------:R-:W-:Y:S01]  /*c0b0*/  VIADD R62, R12, 0x2 ;  /* 0x000000020c3e7836 */ /* 0x000fe20000000000 */
[----:B------:R-:W3:Y:S01]  /*c0c0*/  LDL.64 R64, [R1+0xb0] ;  /* 0x0000b00001407983 */ /* 0x000ee20000100a00 */
[----:B------:R-:W-:Y:S01]  /*c0d0*/  IMAD.MOV.U32 R63, RZ, RZ, R13 ;  /* 0x000000ffff3f7224 */ /* 0x000fe200078e000d */
[----:B--2---:R-:W-:-:S02]  /*c0e0*/  ISETP.NE.U32.AND P1, PT, R7, RZ, PT ;  /* 0x000000ff0700720c */ /* 0x004fc40003f25070 */
[----:B----4-:R-:W-:Y:S02]  /*c0f0*/  R2UR UR4, R20 ;  /* 0x00000000140472ca */ /* 0x010fe400000e0000 */
[----:B------:R-:W-:Y:S01]  /*c100*/  R2UR UR5, R21 ;  /* 0x00000000150572ca */ /* 0x000fe200000e0000 */
[----:B-----5:R-:W-:Y:S01]  /*c110*/  VIADD R14, R14, 0x2 ;  /* 0x000000020e0e7836 */ /* 0x020fe20000000000 */
[----:B------:R-:W2:Y:S07]  /*c120*/  LDL.64 R20, [R1+0xb0] ;  /* 0x0000b00001147983 */ /* 0x000eae0000100a00 */
[----:B------:R-:W-:-:S05]  /*c130*/  VOTEU.ANY UP0, P1 ;  /* 0x00000000003f7886 */ /* 0x000fca0000800100 */
[----:B------:R-:W-:Y:S01]  /*c140*/  HGMMA.64x64x16.F32.BF16 R24, gdesc[UR4], R24, UP0, gsb0 ;  /* 0x00e00000041879f0 */ /* 0x000fe2000b801818 */
[----:B------:R-:W-:Y:S02]  /*c150*/  R2UR UR6, R62 ;  /* 0x000000003e0672ca */ /* 0x000fe400000e0000 */
[----:B------:R-:W-:Y:S02]  /*c160*/  R2UR UR7, R63 ;  /* 0x000000003f0772ca */ /* 0x000fe400000e0000 */
[----:B------:R-:W-:Y:S02]  /*c170*/  R2UR UR4, R14 ;  /* 0x000000000e0472ca */ /* 0x000fe400000e0000 */
[----:B------:R-:W-:Y:S01]  /*c180*/  R2UR UR5, R15 ;  /* 0x000000000f0572ca */ /* 0x000fe200000e0000 */
[----:B------:R-:W-:Y:S02]  /*c190*/  WARPGROUP.DEPBAR.LE gsb0, 0x0 ;  /* 0x00008000000079c5 */ /* 0x000fe40000010000 */
[----:B------:R-:W-:Y:S01]  /*c1a0*/  WARPGROUP.ARRIVE ;  /* 0x00000000000079c5 */ /* 0x000fe20000000000 */
[----:B------:R-:W-:Y:S01]  /*c1b0*/  VIADD R58, R58, 0x4 ;  /* 0x000000043a3a7836 */ /* 0x000fe20000000000 */
[----:B------:R-:W4:Y:S08]  /*c1c0*/  LDL.64 R14, [R1+0xb0] ;  /* 0x0000b000010e7983 */ /* 0x000f300000100a00 */
[----:B------:R-:W-:Y:S01]  /*c1d0*/  HGMMA.64x64x16.F32.BF16 R24, gdesc[UR4], R24, gsb0 ;  /* 0x00e00000041879f0 */ /* 0x000fe20008001818 */
[----:B------:R-:W-:-:S02]  /*c1e0*/  VIADD R62, R12, 0x4 ;  /* 0x000000040c3e7836 */ /* 0x000fc40000000000 */
[----:B------:R-:W-:Y:S01]  /*c1f0*/  IMAD.MOV.U32 R63, RZ, RZ, R13 ;  /* 0x000000ffff3f7224 */ /* 0x000fe200078e000d */
[----:B------:R-:W-:Y:S02]  /*c200*/  R2UR UR4, R58 ;  /* 0x000000003a0472ca */ /* 0x000fe400000e0000 */
[----:B------:R-:W-:Y:S02]  /*c210*/  R2UR UR6, R62 ;  /* 0x000000003e0672ca */ /* 0x000fe400000e0000 */
[----:B------:R-:W-:Y:S02]  /*c220*/  R2UR UR7, R63 ;  /* 0x000000003f0772ca */ /* 0x000fe400000e0000 */
[----:B------:R-:W-:Y:S01]  /*c230*/  R2UR UR5, R59 ;  /* 0x000000003b0572ca */ /* 0x000fe200000e0000 */
[----:B------:R-:W-:Y:S02]  /*c240*/  WARPGROUP.DEPBAR.LE gsb0, 0x0 ;  /* 0x00008000000079c5 */ /* 0x000fe40000010000 */
[----:B------:R-:W-:Y:S01]  /*c250*/  WARPGROUP.ARRIVE ;  /* 0x00000000000079c5 */ /* 0x000fe20000000000 */
[----:B------:R-:W-:Y:S01]  /*c260*/  VIADD R60, R60, 0x6 ;  /* 0x000000063c3c7836 */ /* 0x000fe20000000000 */
[----:B------:R-:W5:Y:S08]  /*c270*/  LDL.64 R58, [R1+0xb0] ;  /* 0x0000b000013a7983 */ /* 0x000f700000100a00 */
        /* <DEDUP_REMOVED lines=9> */
[----:B---3--:R-:W-:Y:S01]  /*c310*/  VIADD R56, R56, 0x200 ;  /* 0x0000020038387836 */ /* 0x008fe20000000000 */
[----:B------:R-:W3:Y:S08]  /*c320*/  LDL.64 R60, [R1+0xb0] ;  /* 0x0000b000013c7983 */ /* 0x000ef00000100a00 */
        /* <DEDUP_REMOVED lines=9> */
[----:B--2---:R-:W-:Y:S01]  /*c3c0*/  VIADD R20, R20, 0x202 ;  /* 0x0000020214147836 */ /* 0x004fe20000000000 */
[----:B------:R-:W2:Y:S08]  /*c3d0*/  LDL.64 R56, [R1+0xb0] ;  /* 0x0000b00001387983 */ /* 0x000eb00000100a00 */
        /* <DEDUP_REMOVED lines=9> */
[----:B----4-:R-:W-:Y:S01]  /*c470*/  VIADD R14, R14, 0x204 ;  /* 0x000002040e0e7836 */ /* 0x010fe20000000000 */
        /* <DEDUP_REMOVED lines=10> */
[----:B-----5:R-:W-:Y:S01]  /*c520*/  VIADD R58, R58, 0x206 ;  /* 0x000002063a3a7836 */ /* 0x020fe20000000000 */
        /* <DEDUP_REMOVED lines=75> */
[----:B------:R-:W-:-:S10]  /*c9e0*/  WARPGROUP.ARRIVE ;  /* 0x00000000000079c5 */ /* 0x000fd40000000000 */
[----:B------:R-:W-:Y:S01]  /*c9f0*/  HGMMA.64x64x16.F32.BF16 R24, gdesc[UR4], R24, gsb0 ;  /* 0x00e00000041879f0 */ /* 0x000fe20008001818 */
        /* <DEDUP_REMOVED lines=8> */
[----:B------:R-:W-:Y:S01]  /*ca80*/  WARPGROUP.ARRIVE ;  /* 0x00000000000079c5 */ /* 0x000fe20000000000 */
[----:B-----5:R-:W-:-:S05]  /*ca90*/  VIADD R20, R20, 0x606 ;  /* 0x0000060614147836 */ /* 0x020fca0000000000 */
[----:B------:R-:W0:Y:S04]  /*caa0*/  S2R R66, SR_TID.X ;  /* 0x0000000000427919 */ /* 0x000e280000002100 */
[----:B------:R-:W-:Y:S01]  /*cab0*/  HGMMA.64x64x16.F32.BF16 R24, gdesc[UR4], R24, gsb0 ;  /* 0x00e00000041879f0 */ /* 0x000fe20008001818 */
[----:B------:R-:W-:Y:S01]  /*cac0*/  VIADD R56, R12, 0x606 ;  /* 0x000006060c387836 */ /* 0x000fe20000000000 */
[----:B------:R-:W4:Y:S01]  /*cad0*/  LDL.64 R14, [R1+0xb0] ;  /* 0x0000b000010e7983 */ /* 0x000f220000100a00 */
[----:B------:R-:W-:Y:S01]  /*cae0*/  IMAD.MOV.U32 R57, RZ, RZ, R13 ;  /* 0x000000ffff397224 */ /* 0x000fe200078e000d */
[----:B------:R-:W-:Y:S02]  /*caf0*/  R2UR UR4, R20 ;  /* 0x00000000140472ca */ /* 0x000fe400000e0000 */
[----:B------:R-:W-:-:S02]  /*cb00*/  R2UR UR6, R56 ;  /* 0x00000000380672ca */ /* 0x000fc400000e0000 */
[----:B------:R-:W-:Y:S02]  /*cb10*/  R2UR UR7, R57 ;  /* 0x00000000390772ca */ /* 0x000fe400000e0000 */
[----:B------:R-:W-:Y:S02]  /*cb20*/  R2UR UR5, R21 ;  /* 0x00000000150572ca */ /* 0x000fe400000e0000 */
[----:B0-----:R-:W-:Y:S01]  /*cb30*/  SHF.R.U32.HI R66, RZ, 0x7, R66 ;  /* 0x00000007ff427819 */ /* 0x001fe20000011642 */
[----:B------:R-:W-:Y:S01]  /*cb40*/  VIADD R60, R12, 0x800 ;  /* 0x000008000c3c7836 */ /* 0x000fe20000000000 */
[----:B------:R-:W-:Y:S01]  /*cb50*/  R2UR UR9, R65 ;  /* 0x00000000410972ca */ /* 0x000fe200000e0000 */
[----:B------:R-:W5:Y:S04]  /*cb60*/  LDL.64 R56, [R1+0xb0] ;  /* 0x0000b00001387983 */ /* 0x000f680000100a00 */
[----:B------:R0:W1:Y:S01]  /*cb70*/  SHFL.IDX PT, R3, R66, RZ, 0x1f ;  /* 0x00001fff42037589 */ /* 0x00006200000e0000 */
[----:B------:R-:W-:-:S02]  /*cb80*/  WARPGROUP.DEPBAR.LE gsb0, 0x0 ;  /* 0x00008000000079c5 */ /* 0x000fc40000010000 */
[----:B------:R-:W-:Y:S01]  /*cb90*/  WARPGROUP.ARRIVE ;  /* 0x00000000000079c5 */ /* 0x000fe20000000000 */
[----:B------:R-:W-:Y:S01]  /*cba0*/  IMAD.MOV.U32 R21, RZ, RZ, R13 ;  /* 0x000000ffff157224 */ /* 0x000fe200078e000d */
[----:B0-----:R-:W5:Y:S04]  /*cbb0*/  @!P0 LDL R66, [R1+0x1e8] ;  /* 0x0001e80001428983 */ /* 0x001f680000100800 */
[----:B------:R-:W-:Y:S01]  /*cbc0*/  HGMMA.64x64x16.F32.BF16 R24, gdesc[UR4], R24, gsb0 ;  /* 0x00e00000041879f0 */ /* 0x000fe20008001818 */
[----:B-1----:R-:W-:-:S04]  /*cbd0*/  ISETP.GT.AND P1, PT, R3, 0x7f, PT ;  /* 0x0000007f0300780c */ /* 0x002fc80003f24270 */
[----:B------:R-:W-:-:S04]  /*cbe0*/  SEL R3, RZ, 0x2, !P1 ;  /* 0x00000002ff037807 */ /* 0x000fc80004800000 */
[----:B------:R-:W-:Y:S01]  /*cbf0*/  IADD3 R64, R64, 0x800, R3 ;  /* 0x0000080040407810 */ /* 0x000fe20007ffe003 */
[----:B------:R-:W-:Y:S01]  /*cc00*/  IMAD.IADD R20, R3, 0x1, R60 ;  /* 0x0000000103147824 */ /* 0x000fe200078e023c */
[----:B------:R-:W-:Y:S01]  /*cc10*/  R2UR UR11, R21 ;  /* 0x00000000150b72ca */ /* 0x000fe200000e0000 */
[----:B------:R-:W-:Y:S01]  /*cc20*/  UMOV UR4, 0x1 ;  /* 0x0000000100047882 */ /* 0x000fe20000000000 */
[----:B------:R-:W-:Y:S02]  /*cc30*/  R2UR UR8, R64 ;  /* 0x00000000400872ca */ /* 0x000fe400000e0000 */
[----:B------:R-:W-:Y:S01]  /*cc40*/  R2UR UR10, R20 ;  /* 0x00000000140a72ca */ /* 0x000fe200000e0000 */
[----:B------:R-:W-:Y:S01]  /*cc50*/  UISETP.NE.U32.AND UP0, UPT, UR4, URZ, UPT ;  /* 0x0000003f0400728c */ /* 0x000fe2000bf05070 */
[----:B------:R-:W-:Y:S02]  /*cc60*/  WARPGROUP.DEPBAR.LE gsb0, 0x0 ;  /* 0x00008000000079c5 */ /* 0x000fe40000010000 */
[----:B------:R-:W-:Y:S01]  /*cc70*/  WARPGROUP.ARRIVE ;  /* 0x00000000000079c5 */ /* 0x000fe20000000000 */
[----:B------:R-:W-:Y:S01]  /*cc80*/  IMAD.MOV.U32 R67, RZ, RZ, 0x4 ;  /* 0x00000004ff437424 */ /* 0x000fe200078e00ff */
[----:B---3--:R-:W-:Y:S01]  /*cc90*/  R2UR UR5, R63 ;  /* 0x000000003f0572ca */ /* 0x008fe200000e0000 */
[----:B------:R-:W-:Y:S01]  /*cca0*/  IMAD.MOV.U32 R21, RZ, RZ, R13 ;  /* 0x000000ffff157224 */ /* 0x000fe200078e000d */
[----:B------:R-:W3:Y:S05]  /*ccb0*/  LDL.64 R64, [R1+0xb0] ;  /* 0x0000b00001407983 */ /* 0x000eea0000100a00 */
[----:B------:R-:W-:Y:S01]  /*ccc0*/  HGMMA.64x64x16.F32.BF16 R24, gdesc[UR8], R24, UP0, gsb0 ;  /* 0x00e00000081879f0 */ /* 0x000fe2000b801818 */
[----:B------:R-:W-:-:S04]  /*ccd0*/  SEL R7, R67, 0x2, P1 ;  /* 0x0000000243077807 */ /* 0x000fc80000800000 */
[----:B------:R-:W-:Y:S01]  /*cce0*/  IADD3 R62, R7, 0x800, R62 ;  /* 0x00000800073e7810 */ /* 0x000fe20007ffe03e */
[----:B------:R-:W-:Y:S01]  /*ccf0*/  IMAD.IADD R20, R60, 0x1, R7 ;  /* 0x000000013c147824 */ /* 0x000fe200078e0207 */
[----:B------:R-:W-:Y:S02]  /*cd00*/  R2UR UR7, R21 ;  /* 0x00000000150772ca */ /* 0x000fe400000e0000 */
[----:B------:R-:W-:Y:S02]  /*cd10*/  R2UR UR4, R62 ;  /* 0x000000003e0472ca */ /* 0x000fe400000e0000 */
[----:B------:R-:W-:Y:S01]  /*cd20*/  R2UR UR6, R20 ;  /* 0x00000000140672ca */ /* 0x000fe200000e0000 */
[----:B------:R-:W-:Y:S02]  /*cd30*/  WARPGROUP.DEPBAR.LE gsb0, 0x0 ;  /* 0x00008000000079c5 */ /* 0x000fe40000010000 */
[----:B------:R-:W-:Y:S01]  /*cd40*/  WARPGROUP.ARRIVE ;  /* 0x00000000000079c5 */ /* 0x000fe20000000000 */
[----:B------:R-:W-:Y:S01]  /*cd50*/  SEL R67, R67, 0x6, !P1 ;  /* 0x0000000643437807 */ /* 0x000fe20004800000 */
[----:B------:R-:W-:Y:S01]  /*cd60*/  IMAD.MOV.U32 R21, RZ, RZ, R13 ;  /* 0x000000ffff157224 */ /* 0x000fe200078e000d */
[----:B------:R-:W3:Y:S07]  /*cd70*/  LDL.64 R62, [R1+0xb0] ;  /* 0x0000b000013e7983 */ /* 0x000eee0000100a00 */
[----:B------:R-:W-:Y:S01]  /*cd80*/  HGMMA.64x64x16.F32.BF16 R24, gdesc[UR4], R24, gsb0 ;  /* 0x00e00000041879f0 */ /* 0x000fe20008001818 */
[----:B------:R-:W-:Y:S01]  /*cd90*/  IMAD.IADD R20, R60, 0x1, R67 ;  /* 0x000000013c147824 */ /* 0x000fe200078e0243 */
[----:B--2---:R-:W-:Y:S01]  /*cda0*/  IADD3 R58, R67, 0x800, R58 ;  /* 0x00000800433a7810 */ /* 0x004fe20007ffe03a */
[----:B------:R-:W2:Y:S01]  /*cdb0*/  LDL.64 R60, [R1+0xb0] ;  /* 0x0000b000013c7983 */ /* 0x000ea20000100a00 */
[----:B------:R-:W-:-:S02]  /*cdc0*/  R2UR UR7, R21 ;  /* 0x00000000150772ca */ /* 0x000fc400000e0000 */
[----:B------:R-:W-:Y:S02]  /*cdd0*/  R2UR UR6, R20 ;  /* 0x00000000140672ca */ /* 0x000fe400000e0000 */
[----:B------:R-:W-:Y:S02]  /*cde0*/  R2UR UR4, R58 ;  /* 0x000000003a0472ca */ /* 0x000fe400000e0000 */
[----:B------:R-:W-:Y:S01]  /*cdf0*/  R2UR UR5, R59 ;  /* 0x000000003b0572ca */ /* 0x000fe200000e0000 */
[----:B------:R-:W-:Y:S02]  /*ce00*/  IMAD.MOV.U32 R20, RZ, RZ, 0x28 ;  /* 0x00000028ff147424 */ /* 0x000fe400078e00ff */
[----:B------:R-:W-:-:S03]  /*ce10*/  IMAD.MOV.U32 R21, RZ, RZ, 0xa00 ;  /* 0x00000a00ff157424 */ /* 0x000fc600078e00ff */
[----:B------:R-:W-:Y:S02]  /*ce20*/  SEL R20, R20, 0x26, P1 ;  /* 0x0000002614147807 */ /* 0x000fe40000800000 */
[----:B------:R-:W-:Y:S01]  /*ce30*/  SEL R21, R21, 0x980, P1 ;  /* 0x0000098015157807 */ /* 0x000fe20000800000 */
[----:B------:R-:W-:Y:S02]  /*ce40*/  WARPGROUP.DEPBAR.LE gsb0, 0x0 ;  /* 0x00008000000079c5 */ /* 0x000fe40000010000 */
[----:B------:R-:W-:-:S06]  /*ce50*/  WARPGROUP.ARRIVE ;  /* 0x00000000000079c5 */ /* 0x000fcc0000000000 */
[----:B------:R-:W-:Y:S01]  /*ce60*/  HGMMA.64x64x16.F32.BF16 R24, gdesc[UR4], R24, gsb0 ;  /* 0x00e00000041879f0 */ /* 0x000fe20008001818 */
[----:B------:R-:W-:-:S05]  /*ce70*/  IMAD.IADD R20, R20, 0x1, R21 ;  /* 0x0000000114147824 */ /* 0x000fca00078e0215 */
[----:B------:R-:W-:-:S05]  /*ce80*/  LOP3.LUT R21, R20, 0xa06, RZ, 0xc0, !PT ;  /* 0x00000a0614157812 */ /* 0x000fca00078ec0ff */
[----:B----4-:R-:W-:Y:S02]  /*ce90*/  IMAD.IADD R14, R21, 0x1, R14 ;  /* 0x00000001150e7824 */ /* 0x010fe400078e020e */
[----:B------:R-:W-:Y:S02]  /*cea0*/  IMAD.IADD R20, R12, 0x1, R21 ;  /* 0x000000010c147824 */ /* 0x000fe400078e0215 */
[----:B------:R-:W-:Y:S01]  /*ceb0*/  IMAD.MOV.U32 R21, RZ, RZ, R13 ;  /* 0x000000ffff157224 */ /* 0x000fe200078e000d */
[----:B------:R-:W-:Y:S02]  /*cec0*/  R2UR UR4, R14 ;  /* 0x000000000e0472ca */ /* 0x000fe400000e0000 */
[----:B------:R-:W-:Y:S02]  /*ced0*/  R2UR UR6, R20 ;  /* 0x00000000140672ca */ /* 0x000fe400000e0000 */
[----:B------:R-:W-:Y:S02]  /*cee0*/  R2UR UR7, R21 ;  /* 0x00000000150772ca */ /* 0x000fe400000e0000 */
[----:B------:R-:W-:Y:S01]  /*cef0*/  R2UR UR5, R15 ;  /* 0x000000000f0572ca */ /* 0x000fe200000e0000 */
[----:B------:R-:W-:-:S02]  /*cf00*/  WARPGROUP.DEPBAR.LE gsb0, 0x0 ;  /* 0x00008000000079c5 */ /* 0x000fc40000010000 */
[----:B------:R-:W-:Y:S01]  /*cf10*/  WARPGROUP.ARRIVE ;  /* 0x00000000000079c5 */ /* 0x000fe20000000000 */
[----:B------:R-:W-:Y:S01]  /*cf20*/  VIADD R58, R12, 0xa00 ;  /* 0x00000a000c3a7836 */ /* 0x000fe20000000000 */
[C---:B-----5:R-:W-:Y:S01]  /*cf30*/  IADD3 R56, R3.reuse, 0xa00, R56 ;  /* 0x00000a0003387810 */ /* 0x060fe20007ffe038 */
[----:B------:R-:W4:Y:S07]  /*cf40*/  LDL.64 R20, [R1+0xb0] ;  /* 0x0000b00001147983 */ /* 0x000f2e0000100a00 */
[----:B------:R-:W-:Y:S01]  /*cf50*/  HGMMA.64x64x16.F32.BF16 R24, gdesc[UR4], R24, gsb0 ;  /* 0x00e00000041879f0 */ /* 0x000fe20008001818 */
[----:B------:R-:W-:-:S02]  /*cf60*/  IMAD.IADD R14, R3, 0x1, R58 ;  /* 0x00000001030e7824 */ /* 0x000fc400078e023a */
[--C-:B------:R-:W-:Y:S01]  /*cf70*/  IMAD.MOV.U32 R15, RZ, RZ, R13.reuse ;  /* 0x000000ffff0f7224 */ /* 0x100fe200078e000d */
[----:B------:R-:W-:Y:S02]  /*cf80*/  R2UR UR4, R56 ;  /* 0x00000000380472ca */ /* 0x000fe400000e0000 */
[----:B------:R-:W-:Y:S02]  /*cf90*/  R2UR UR6, R14 ;  /* 0x000000000e0672ca */ /* 0x000fe400000e0000 */
[----:B------:R-:W-:Y:S02]  /*cfa0*/  R2UR UR7, R15 ;  /* 0x000000000f0772ca */ /* 0x000fe400000e0000 */
[----:B------:R-:W-:Y:S01]  /*cfb0*/  R2UR UR5, R57 ;  /* 0x00000000390572ca */ /* 0x000fe200000e0000 */
[----:B------:R-:W-:Y:S02]  /*cfc0*/  WARPGROUP.DEPBAR.LE gsb0, 0x0 ;  /* 0x00008000000079c5 */ /* 0x000fe40000010000 */
[----:B------:R-:W-:Y:S01]  /*cfd0*/  WARPGROUP.ARRIVE ;  /* 0x00000000000079c5 */ /* 0x000fe20000000000 */
[C---:B------:R-:W-:Y:S01]  /*cfe0*/  IMAD.IADD R14, R7.reuse, 0x1, R58 ;  /* 0x00000001070e7824 */ /* 0x040fe200078e023a */
[----:B---3--:R-:W-:Y:S01]  /*cff0*/  IADD3 R64, R7, 0xa00, R64 ;  /* 0x00000a0007407810 */ /* 0x008fe20007ffe040 */
[----:B------:R-:W-:Y:S01]  /*d000*/  IMAD.MOV.U32 R15, RZ, RZ, R13 ;  /* 0x000000ffff0f7224 */ /* 0x000fe200078e000d */
[----:B------:R-:W3:Y:S06]  /*d010*/  LDL.64 R56, [R1+0xb0] ;  /* 0x0000b00001387983 */ /* 0x000eec0000100a00 */
[----:B------:R-:W-:Y:S01]  /*d020*/  HGMMA.64x64x16.F32.BF16 R24, gdesc[UR4], R24, gsb0 ;  /* 0x00e00000041879f0 */ /* 0x000fe20008001818 */
[----:B------:R-:W-:-:S02]  /*d030*/  R2UR UR6, R14 ;  /* 0x000000000e0672ca */ /* 0x000fc400000e0000 */
[----:B------:R-:W-:Y:S02]  /*d040*/  R2UR UR7, R15 ;  /* 0x000000000f0772ca */ /* 0x000fe400000e0000 */
[----:B------:R-:W-:Y:S02]  /*d050*/  R2UR UR4, R64 ;  /* 0x00000000400472ca */ /* 0x000fe400000e0000 */
[----:B------:R-:W-:Y:S01]  /*d060*/  R2UR UR5, R65 ;  /* 0x00000000410572ca */ /* 0x000fe200000e0000 */
[----:B------:R-:W-:Y:S02]  /*d070*/  WARPGROUP.DEPBAR.LE gsb0, 0x0 ;  /* 0x00008000000079c5 */ /* 0x000fe40000010000 */
[----:B------:R-:W-:-:S10]  /*d080*/  WARPGROUP.ARRIVE ;  /* 0x00000000000079c5 */ /* 0x000fd40000000000 */
[----:B------:R-:W-:Y:S01]  /*d090*/  HGMMA.64x64x16.F32.BF16 R24, gdesc[UR4], R24, gsb0 ;  /* 0x00e00000041879f0 */ /* 0x000fe20008001818 */
[C---:B------:R-:W-:Y:S01]  /*d0a0*/  IMAD.IADD R14, R67.reuse, 0x1, R58 ;  /* 0x00000001430e7824 */ /* 0x040fe200078e023a */
[----:B--2---:R-:W-:Y:S01]  /*d0b0*/  IADD3 R60, R67, 0xa00, R60 ;  /* 0x00000a00433c7810 */ /* 0x004fe20007ffe03c */
[----:B------:R-:W-:Y:S01]  /*d0c0*/  IMAD.MOV.U32 R15, RZ, RZ, R13 ;  /* 0x000000ffff0f7224 */ /* 0x000fe200078e000d */
[----:B------:R-:W-:Y:S01]  /*d0d0*/  R2UR UR5, R61 ;  /* 0x000000003d0572ca */ /* 0x000fe200000e0000 */
[----:B------:R-:W2:Y:S01]  /*d0e0*/  LDL.64 R58, [R1+0xb0] ;  /* 0x0000b000013a7983 */ /* 0x000ea20000100a00 */
[----:B------:R-:W-:Y:S02]  /*d0f0*/  R2UR UR6, R14 ;  /* 0x000000000e0672ca */ /* 0x000fe400000e0000 */
[----:B------:R-:W-:Y:S02]  /*d100*/  R2UR UR7, R15 ;  /* 0x000000000f0772ca */ /* 0x000fe400000e0000 */
[----:B------:R-:W-:Y:S01]  /*d110*/  R2UR UR4, R60 ;  /* 0x000000003c0472ca */ /* 0x000fe200000e0000 */
[----:B------:R-:W-:Y:S01]  /*d120*/  IMAD.MOV.U32 R14, RZ, RZ, 0x30 ;  /* 0x00000030ff0e7424 */ /* 0x000fe200078e00ff */
[----:B------:R-:W5:Y:S01]  /*d130*/  LDL.64 R60, [R1+0xb0] ;  /* 0x0000b000013c7983 */ /* 0x000f620000100a00 */
        /* <DEDUP_REMOVED lines=18> */
[C---:B----4-:R-:W-:Y:S01]  /*d260*/  IADD3 R20, R3.reuse, 0xc00, R20 ;  /* 0x00000c0003147810 */ /* 0x050fe20007ffe014 */
        /* <DEDUP_REMOVED lines=20> */
[----:B------:R-:W-:Y:S01]  /*d3b0*/  WARPGROUP.ARRIVE ;  /* 0x00000000000079c5 */ /* 0x000fe20000000000 */
[C---:B------:R-:W-:Y:S01]  /*d3c0*/  IMAD.IADD R62, R67.reuse, 0x1, R64 ;  /* 0x00000001433e7824 */ /* 0x040fe200078e0240 */
[----:B--2---:R-:W-:Y:S01]  /*d3d0*/  IADD3 R58, R67, 0xc00, R58 ;  /* 0x00000c00433a7810 */ /* 0x004fe20007ffe03a */
[----:B------:R-:W-:Y:S01]  /*d3e0*/  IMAD.MOV.U32 R63, RZ, RZ, R13 ;  /* 0x000000ffff3f7224 */ /* 0x000fe200078e000d */
[----:B------:R-:W2:Y:S06]  /*d3f0*/  LDL.64 R56, [R1+0xb0] ;  /* 0x0000b00001387983 */ /* 0x000eac0000100a00 */
[----:B------:R-:W-:Y:S01]  /*d400*/  HGMMA.64x64x16.F32.BF16 R24, gdesc[UR4], R24, gsb0 ;  /* 0x00e00000041879f0 */ /* 0x000fe20008001818 */
[----:B------:R-:W-:-:S02]  /*d410*/  R2UR UR6, R62 ;  /* 0x000000003e0672ca */ /* 0x000fc400000e0000 */
[----:B------:R-:W-:Y:S02]  /*d420*/  R2UR UR7, R63 ;  /* 0x000000003f0772ca */ /* 0x000fe400000e0000 */
[----:B------:R-:W-:Y:S01]  /*d430*/  R2UR UR4, R58 ;  /* 0x000000003a0472ca */ /* 0x000fe200000e0000 */
[----:B------:R-:W-:Y:S01]  /*d440*/  IMAD.MOV.U32 R64, RZ, RZ, 0x38 ;  /* 0x00000038ff407424 */ /* 0x000fe200078e00ff */
[----:B------:R-:W-:Y:S01]  /*d450*/  R2UR UR5, R59 ;  /* 0x000000003b0572ca */ /* 0x000fe200000e0000 */
[----:B------:R-:W-:Y:S01]  /*d460*/  IMAD.MOV.U32 R65, RZ, RZ, 0xe00 ;  /* 0x00000e00ff417424 */ /* 0x000fe200078e00ff */
[----:B------:R-:W2:Y:S02]  /*d470*/  LDL.64 R62, [R1+0xb0] ;  /* 0x0000b000013e7983 */ /* 0x000ea40000100a00 */
[----:B------:R-:W-:Y:S02]  /*d480*/  SEL R64, R64, 0x36, P1 ;  /* 0x0000003640407807 */ /* 0x000fe40000800000 */
[----:B------:R-:W-:Y:S01]  /*d490*/  SEL R65, R65, 0xd80, P1 ;  /* 0x00000d8041417807 */ /* 0x000fe20000800000 */
[----:B------:R-:W2:Y:S01]  /*d4a0*/  @!P0 LDL.64 R58, [R1+0x30] ;  /* 0x00003000013a8983 */ /* 0x000ea20000100a00 */
[----:B------:R-:W-:-:S02]  /*d4b0*/  WARPGROUP.DEPBAR.LE gsb0, 0x0 ;  /* 0x00008000000079c5 */ /* 0x000fc40000010000 */
[----:B------:R-:W-:-:S06]  /*d4c0*/  WARPGROUP.ARRIVE ;  /* 0x00000000000079c5 */ /* 0x000fcc0000000000 */
[----:B------:R-:W-:Y:S01]  /*d4d0*/  HGMMA.64x64x16.F32.BF16 R24, gdesc[UR4], R24, gsb0 ;  /* 0x00e00000041879f0 */ /* 0x000fe20008001818 */
[----:B------:R-:W-:-:S05]  /*d4e0*/  IMAD.IADD R64, R64, 0x1, R65 ;  /* 0x0000000140407824 */ /* 0x000fca00078e0241 */
[----:B------:R-:W-:-:S05]  /*d4f0*/  LOP3.LUT R65, R64, 0xe06, RZ, 0xc0, !PT ;  /* 0x00000e0640417812 */ /* 0x000fca00078ec0ff */
[----:B-----5:R-:W-:Y:S02]  /*d500*/  IMAD.IADD R60, R65, 0x1, R60 ;  /* 0x00000001413c7824 */ /* 0x020fe400078e023c */
[----:B------:R-:W-:Y:S02]  /*d510*/  IMAD.IADD R64, R12, 0x1, R65 ;  /* 0x000000010c407824 */ /* 0x000fe400078e0241 */
[----:B------:R-:W-:Y:S01]  /*d520*/  IMAD.MOV.U32 R65, RZ, RZ, R13 ;  /* 0x000000ffff417224 */ /* 0x000fe200078e000d */
[----:B------:R-:W-:Y:S02]  /*d530*/  R2UR UR4, R60 ;  /* 0x000000003c0472ca */ /* 0x000fe400000e0000 */
[----:B------:R-:W-:Y:S02]  /*d540*/  R2UR UR6, R64 ;  /* 0x00000000400672ca */ /* 0x000fe400000e0000 */
[----:B------:R-:W-:Y:S02]  /*d550*/  R2UR UR7, R65 ;  /* 0x00000000410772ca */ /* 0x000fe400000e0000 */
[----:B------:R-:W-:Y:S01]  /*d560*/  R2UR UR5, R61 ;  /* 0x000000003d0572ca */ /* 0x000fe200000e0000 */
[----:B------:R-:W-:-:S02]  /*d570*/  WARPGROUP.DEPBAR.LE gsb0, 0x0 ;  /* 0x00008000000079c5 */ /* 0x000fc40000010000 */
[----:B------:R-:W-:-:S10]  /*d580*/  WARPGROUP.ARRIVE ;  /* 0x00000000000079c5 */ /* 0x000fd40000000000 */
[----:B------:R-:W-:Y:S01]  /*d590*/  HGMMA.64x64x16.F32.BF16 R24, gdesc[UR4], R24, gsb0 ;  /* 0x00e00000041879f0 */ /* 0x000fe20008001818 */
[----:B------:R-:W-:Y:S01]  /*d5a0*/  VIADD R64, R12, 0xe00 ;  /* 0x00000e000c407836 */ /* 0x000fe20000000000 */
[C---:B----4-:R-:W-:Y:S01]  /*d5b0*/  IADD3 R14, R3.reuse, 0xe00, R14 ;  /* 0x00000e00030e7810 */ /* 0x050fe20007ffe00e */
[----:B------:R-:W-:Y:S02]  /*d5c0*/  IMAD.MOV.U32 R61, RZ, RZ, R13 ;  /* 0x000000ffff3d7224 */ /* 0x000fe400078e000d */
[----:B------:R-:W-:Y:S01]  /*d5d0*/  IMAD.IADD R60, R3, 0x1, R64 ;  /* 0x00000001033c7824 */ /* 0x000fe200078e0240 */
[----:B------:R-:W-:Y:S02]  /*d5e0*/  R2UR UR4, R14 ;  /* 0x000000000e0472ca */ /* 0x000fe400000e0000 */
[----:B------:R-:W-:Y:S02]  /*d5f0*/  R2UR UR7, R61 ;  /* 0x000000003d0772ca */ /* 0x000fe400000e0000 */
[----:B------:R-:W-:-:S02]  /*d600*/  R2UR UR6, R60 ;  /* 0x000000003c0672ca */ /* 0x000fc400000e0000 */
[----:B------:R-:W-:Y:S01]  /*d610*/  R2UR UR5, R15 ;  /* 0x000000000f0572ca */ /* 0x000fe200000e0000 */
[----:B------:R-:W-:Y:S02]  /*d620*/  WARPGROUP.DEPBAR.LE gsb0, 0x0 ;  /* 0x00008000000079c5 */ /* 0x000fe40000010000 */
[----:B------:R-:W-:-:S10]  /*d630*/  WARPGROUP.ARRIVE ;  /* 0x00000000000079c5 */ /* 0x000fd40000000000 */
[----:B------:R-:W-:Y:S01]  /*d640*/  HGMMA.64x64x16.F32.BF16 R24, gdesc[UR4], R24, gsb0 ;  /* 0x00e00000041879f0 */ /* 0x000fe20008001818 */
[C---:B------:R-:W-:Y:S01]  /*d650*/  IMAD.IADD R14, R7.reuse, 0x1, R64 ;  /* 0x00000001070e7824 */ /* 0x040fe200078e0240 */
[----:B---3--:R-:W-:Y:S01]  /*d660*/  IADD3 R20, R7, 0xe00, R20 ;  /* 0x00000e0007147810 */ /* 0x008fe20007ffe014 */
        /* <DEDUP_REMOVED lines=8> */
[C---:B------:R-:W-:Y:S01]  /*d6f0*/  IMAD.IADD R14, R67.reuse, 0x1, R64 ;  /* 0x00000001430e7824 */ /* 0x040fe200078e0240 */
[----:B--2---:R-:W-:Y:S01]  /*d700*/  IADD3 R56, R67, 0xe00, R56 ;  /* 0x00000e0043387810 */ /* 0x004fe20007ffe038 */
[----:B------:R-:W-:Y:S01]  /*d710*/  IMAD.MOV.U32 R15, RZ, RZ, R13 ;  /* 0x000000ffff0f7224 */ /* 0x000fe200078e000d */
[----:B------:R-:W-:Y:S02]  /*d720*/  R2UR UR5, R57 ;  /* 0x00000000390572ca */ /* 0x000fe400000e0000 */
[----:B------:R-:W-:Y:S02]  /*d730*/  R2UR UR6, R14 ;  /* 0x000000000e0672ca */ /* 0x000fe400000e0000 */
[----:B------:R-:W-:Y:S02]  /*d740*/  R2UR UR7, R15 ;  /* 0x000000000f0772ca */ /* 0x000fe400000e0000 */
[----:B------:R-:W-:Y:S01]  /*d750*/  R2UR UR4, R56 ;  /* 0x00000000380472ca */ /* 0x000fe200000e0000 */
[----:B------:R-:W-:-:S02]  /*d760*/  IMAD.MOV.U32 R3, RZ, RZ, 0x40 ;  /* 0x00000040ff037424 */ /* 0x000fc400078e00ff */
        /* <DEDUP_REMOVED lines=9> */
[----:B------:R-:W-:Y:S01]  /*d800*/  IMAD.IADD R62, R3, 0x1, R62 ;  /* 0x00000001033e7824 */ /* 0x000fe200078e023e */
[----:B------:R-:W-:Y:S02]  /*d810*/  R2UR UR7, R13 ;  /* 0x000000000d0772ca */ /* 0x000fe400000e0000 */
[----:B------:R-:W-:Y:S02]  /*d820*/  R2UR UR6, R12 ;  /* 0x000000000c0672ca */ /* 0x000fe400000e0000 */
[----:B------:R-:W-:Y:S02]  /*d830*/  R2UR UR4, R62 ;  /* 0x000000003e0472ca */ /* 0x000fe400000e0000 */
[----:B------:R-:W-:Y:S01]  /*d840*/  R2UR UR5, R63 ;  /* 0x000000003f0572ca */ /* 0x000fe200000e0000 */
[----:B------:R-:W-:Y:S01]  /*d850*/  STL [R1+0x88], R0 ;  /* 0x0000880001007387 */ /* 0x000fe20000100800 */
[----:B------:R-:W-:-:S02]  /*d860*/  WARPGROUP.DEPBAR.LE gsb0, 0x0 ;  /* 0x00008000000079c5 */ /* 0x000fc40000010000 */
[----:B------:R-:W-:-:S09]  /*d870*/  WARPGROUP.ARRIVE ;  /* 0x00000000000079c5 */ /* 0x000fd20000000000 */
[----:B------:R-:W-:Y:S01]  /*d880*/  HGMMA.64x64x16.F32.BF16 R24, gdesc[UR4], R24, gsb0 ;  /* 0x00e00000041879f0 */ /* 0x000fe20008001818 */
        /* <DEDUP_REMOVED lines=14> */
[----:B------:R-:W-:-:S03]  /*d970*/  @!P0 MOV R59, R58 ;  /* 0x0000003a003b8202 */ /* 0x000fc60000000f00 */
[----:B------:R-:W-:Y:S04]  /*d980*/  STL [R1+0x88], R0 ;  /* 0x0000880001007387 */ /* 0x000fe80000100800 */
[----:B------:R-:W-:Y:S04]  /*d990*/  STL [R1+0x88], R0 ;  /* 0x0000880001007387 */ /* 0x000fe80000100800 */
[----:B------:R-:W-:Y:S04]  /*d9a0*/  STL [R1+0x88], R0 ;  /* 0x0000880001007387 */ /* 0x000fe80000100800 */
[----:B------:R-:W-:Y:S04]  /*d9b0*/  STL [R1+0x88], R0 ;  /* 0x0000880001007387 */ /* 0x000fe80000100800 */
[----:B------:R-:W-:Y:S01]  /*d9c0*/  STL [R1+0x88], R0 ;  /* 0x0000880001007387 */ /* 0x000fe20000100800 */
[----:B------:R-:W-:-:S03]  /*d9d0*/  @!P0 IMAD R3, R66, 0x8, R59 ;  /* 0x0000000842038824 */ /* 0x000fc600078e023b */
[----:B------:R-:W-:Y:S04]  /*d9e0*/  STL [R1+0x88], R0 ;  /* 0x0000880001007387 */ /* 0x000fe80000100800 */
[----:B------:R-:W-:Y:S04]  /*d9f0*/  STL [R1+0x88], R0 ;  /* 0x0000880001007387 */ /* 0x000fe80000100800 */
[----:B------:R-:W-:Y:S04]  /*da00*/  STL [R1+0x88], R0 ;  /* 0x0000880001007387 */ /* 0x000fe80000100800 */
[----:B------:R-:W-:Y:S04]  /*da10*/  STL [R1+0x88], R0 ;  /* 0x0000880001007387 */ /* 0x000fe80000100800 */
[----:B------:R-:W-:Y:S01]  /*da20*/  STL [R1+0x88], R0 ;  /* 0x0000880001007387 */ /* 0x000fe20000100800 */
[----:B------:R-:W-:-:S03]  /*da30*/  @!P0 PRMT R3, RZ, 0x654, R3 ;  /* 0x00000654ff038816 */ /* 0x000fc60000000003 */
[----:B------:R-:W-:Y:S04]  /*da40*/  STL [R1+0x88], R0 ;  /* 0x0000880001007387 */ /* 0x000fe80000100800 */
[----:B------:R-:W-:Y:S04]  /*da50*/  STL [R1+0x88], R0 ;  /* 0x0000880001007387 */ /* 0x000fe80000100800 */
[----:B------:R-:W-:Y:S01]  /*da60*/  STL [R1+0x88], R0 ;  /* 0x0000880001007387 */ /* 0x000fe20000100800 */
[----:B------:R-:W-:-:S03]  /*da70*/  WARPGROUP.DEPBAR.LE gsb0, 0x0 ;  /* 0x00008000000079c5 */ /* 0x000fc60000010000 */
[----:B------:R-:W-:Y:S04]  /*da80*/  STL [R1+0x88], R0 ;  /* 0x0000880001007387 */ /* 0x000fe80000100800 */
[----:B------:R-:W-:Y:S04]  /*da90*/  STL [R1+0x88], R0 ;  /* 0x0000880001007387 */ /* 0x000fe80000100800 */
[----:B------:R-:W-:Y:S04]  /*daa0*/  STL [R1+0x88], R0 ;  /* 0x0000880001007387 */ /* 0x000fe80000100800 */
[----:B------:R0:W-:Y:S01]  /*dab0*/  STL [R1+0x88], R0 ;  /* 0x0000880001007387 */ /* 0x0001e20000100800 */
[----:B------:R1:W-:Y:S03]  /*dac0*/  @!P0 SYNCS.ARRIVE.TRANS64.RED.A1T0 RZ, [R3+URZ], RZ ;  /* 0x000000ff03ff89a7 */ /* 0x0003e6000810043f */
[----:B------:R-:W2:Y:S04]  /*dad0*/  LDL.64 R12, [R1+0x120] ;  /* 0x00012000010c7983 */ /* 0x000ea80000100a00 */
[----:B------:R-:W3:Y:S04]  /*dae0*/  LDL R62, [R1+0xec] ;  /* 0x0000ec00013e7983 */ /* 0x000ee80000100800 */
[----:B------:R-:W4:Y:S04]  /*daf0*/  LDL.64 R20, [R1+0x110] ;  /* 0x0001100001147983 */ /* 0x000f280000100a00 */
[----:B------:R-:W5:Y:S04]  /*db00*/  LDL R63, [R1+0x70] ;  /* 0x00007000013f7983 */ /* 0x000f680000100800 */
[----:B------:R-:W5:Y:S04]  /*db10*/  LDL R61, [R1+0x118] ;  /* 0x00011800013d7983 */ /* 0x000f680000100800 */
[----:B------:R-:W3:Y:S04]  /*db20*/  LDL.128 R56, [R1+0x100] ;  /* 0x0001000001387983 */ /* 0x000ee80000100c00 */
[----:B--2---:R-:W2:Y:S04]  /*db30*/  LD.E R60, desc[UR40][R12.64] ;  /* 0x000000280c3c7980 */ /* 0x004ea8000c101900 */
[----:B------:R-:W5:Y:S01]  /*db40*/  LDL.128 R12, [R1+0xf0] ;  /* 0x0000f000010c7983 */ /* 0x000f620000100c00 */
[----:B----4-:R-:W-:Y:S01]  /*db50*/  ISETP.NE.AND P1, PT, R20, 0x1, PT ;  /* 0x000000011400780c */ /* 0x010fe20003f25270 */
[----:B------:R-:W-:-:S02]  /*db60*/  UMOV UR4, 0xffffffc0 ;  /* 0xffffffc000047882 */ /* 0x000fc40000000000 */
[----:B------:R-:W-:Y:S01]  /*db70*/  UIMAD UR4, UR50, UR4, 0x41 ;  /* 0x00000041320474a4 */ /* 0x000fe2000f8e0204 */
[----:B---3--:R-:W-:Y:S01]  /*db80*/  ISETP.GE.AND P2, PT, R57, 0x1, PT ;  /* 0x000000013900780c */ /* 0x008fe20003f46270 */
[----:B------:R-:W-:Y:S01]  /*db90*/  BSSY B0, `(.L_x_3238) ;  /* 0x000007b000007945 */ /* 0x000fe20003800000 */
[-C--:B--2---:R-:W-:Y:S01]  /*dba0*/  FMUL.FTZ R7, R27, R60.reuse ;  /* 0x0000003c1b077220 */ /* 0x084fe20000410000 */
[-C--:B------:R-:W-:Y:S01]  /*dbb0*/  FMUL.FTZ R27, R31, R60.reuse ;  /* 0x0000003c1f1b7220 */ /* 0x080fe20000410000 */
[-C--:B------:R-:W-:Y:S01]  /*dbc0*/  FMUL.FTZ R31, R39, R60.reuse ;  /* 0x0000003c271f7220 */ /* 0x080fe20000410000 */
[----:B------:R-:W-:Y:S01]  /*dbd0*/  SHF.R.S32.HI R39, RZ, 0x1f, R62 ;  /* 0x0000001fff277819 */ /* 0x000fe2000001143e */
[----:B------:R-:W-:-:S03]  /*dbe0*/  FMUL.FTZ R65, R36, R60 ;  /* 0x0000003c24417220 */ /* 0x000fc60000410000 */
[----:B------:R-:W-:Y:S01]  /*dbf0*/  LEA.HI R36, R39, R62, RZ, 0x7 ;  /* 0x0000003e27247211 */ /* 0x000fe200078f38ff */
[----:B------:R-:W-:-:S03]  /*dc00*/  FMUL.FTZ R66, R37, R60 ;  /* 0x0000003c25427220 */ /* 0x000fc60000410000 */
[----:B------:R-:W-:Y:S01]  /*dc10*/  LOP3.LUT R37, R36, 0xffffff80, RZ, 0xc0, !PT ;  /* 0xffffff8024257812 */ /* 0x000fe200078ec0ff */
[-C--:B------:R-:W-:Y:S01]  /*dc20*/  FMUL.FTZ R67, R41, R60.reuse ;  /* 0x0000003c29437220 */ /* 0x080fe20000410000 */
[----:B0-----:R-:W-:-:S03]  /*dc30*/  FMUL.FTZ R0, R26, R60 ;  /* 0x0000003c1a007220 */ /* 0x001fc60000410000 */
[----:B------:R-:W-:Y:S02]  /*dc40*/  IMAD.IADD R41, R62, 0x1, -R37 ;  /* 0x000000013e297824 */ /* 0x000fe400078e0a25 */
[-C--:B-1----:R-:W-:Y:S01]  /*dc50*/  FMUL.FTZ R3, R24, R60.reuse ;  /* 0x0000003c18037220 */ /* 0x082fe20000410000 */
[-C--:B------:R-:W-:Y:S01]  /*dc60*/  FMUL.FTZ R26, R30, R60.reuse ;  /* 0x0000003c1e1a7220 */ /* 0x080fe20000410000 */
[-C--:B------:R-:W-:Y:S01]  /*dc70*/  FMUL.FTZ R24, R25, R60.reuse ;  /* 0x0000003c19187220 */ /* 0x080fe20000410000 */
[-C--:B------:R-:W-:Y:S01]  /*dc80*/  FMUL.FTZ R64, R29, R60.reuse ;  /* 0x0000003c1d407220 */ /* 0x080fe20000410000 */
[-C--:B------:R-:W-:Y:S01]  /*dc90*/  FMUL.FTZ R30, R38, R60.reuse ;  /* 0x0000003c261e7220 */ /* 0x080fe20000410000 */
[-C--:B------:R-:W-:Y:S01]  /*dca0*/  FMUL.FTZ R25, R28, R60.reuse ;  /* 0x0000003c1c197220 */ /* 0x080fe20000410000 */
[-C--:B------:R-:W-:Y:S01]  /*dcb0*/  FMUL.FTZ R29, R35, R60.reuse ;  /* 0x0000003c231d7220 */ /* 0x080fe20000410000 */
[----:B------:R-:W-:Y:S01]  /*dcc0*/  SHF.R.S32.HI R38, RZ, 0x1f, R41 ;  /* 0x0000001fff267819 */ /* 0x000fe20000011429 */
[-C--:B------:R-:W-:Y:S01]  /*dcd0*/  FMUL.FTZ R28, R34, R60.reuse ;  /* 0x0000003c221c7220 */ /* 0x080fe20000410000 */
[-C--:B------:R-:W-:Y:S01]  /*dce0*/  FMUL.FTZ R35, R43, R60.reuse ;  /* 0x0000003c2b237220 */ /* 0x080fe20000410000 */
[-C--:B------:R-:W-:Y:S01]  /*dcf0*/  FMUL.FTZ R34, R42, R60.reuse ;  /* 0x0000003c2a227220 */ /* 0x080fe20000410000 */
[-C--:B------:R-:W-:Y:S01]  /*dd00*/  FMUL.FTZ R43, R45, R60.reuse ;  /* 0x0000003c2d2b7220 */ /* 0x080fe20000410000 */
[----:B------:R-:W-:Y:S01]  /*dd10*/  FMUL.FTZ R42, R44, R60 ;  /* 0x0000003c2c2a7220 */ /* 0x000fe20000410000 */
[----:B------:R-:W-:-:S02]  /*dd20*/  LEA.HI R45, R39, R62, RZ, 0x2 ;  /* 0x0000003e272d7211 */ /* 0x000fc400078f10ff */
[-C--:B------:R-:W-:Y:S01]  /*dd30*/  LEA.HI R44, R38, R41.reuse, RZ, 0x2 ;  /* 0x00000029262c7211 */ /* 0x080fe200078f10ff */
[-C--:B------:R-:W-:Y:S01]  /*dd40*/  FMUL.FTZ R36, R46, R60.reuse ;  /* 0x0000003c2e247220 */ /* 0x080fe20000410000 */
[----:B------:R-:W-:Y:S02]  /*dd50*/  LOP3.LUT R45, R45, 0xfffffffc, RZ, 0xc0, !PT ;  /* 0xfffffffc2d2d7812 */ /* 0x000fe400078ec0ff */
[--C-:B------:R-:W-:Y:S02]  /*dd60*/  SHF.R.S32.HI R39, RZ, 0x2, R44.reuse ;  /* 0x00000002ff277819 */ /* 0x100fe4000001142c */
[----:B------:R-:W-:Y:S01]  /*dd70*/  SHF.R.S32.HI R46, RZ, 0x1f, R44 ;  /* 0x0000001fff2e7819 */ /* 0x000fe2000001142c */
[----:B------:R-:W-:Y:S01]  /*dd80*/  IMAD.IADD R45, R62, 0x1, -R45 ;  /* 0x000000013e2d7824 */ /* 0x000fe200078e0a2d */
[----:B------:R-:W-:Y:S02]  /*dd90*/  LEA.HI R38, R38, R41, RZ, 0x5 ;  /* 0x0000002926267211 */ /* 0x000fe400078f28ff */
[----:B------:R-:W-:Y:S01]  /*dda0*/  LEA.HI R46, R46, R39, RZ, 0x3 ;  /* 0x000000272e2e7211 */ /* 0x000fe200078f18ff */
[----:B------:R-:W-:Y:S01]  /*ddb0*/  FMUL.FTZ R37, R47, R60 ;  /* 0x0000003c2f257220 */ /* 0x000fe20000410000 */
[----:B------:R-:W-:-:S02]  /*ddc0*/  LEA.HI R47, R45, R45, RZ, 0x1 ;  /* 0x0000002d2d2f7211 */ /* 0x000fc400078f08ff */
[----:B------:R-:W-:Y:S02]  /*ddd0*/  LOP3.LUT R46, R46, 0xfffffff8, RZ, 0xc0, !PT ;  /* 0xfffffff82e2e7812 */ /* 0x000fe400078ec0ff */
[----:B------:R-:W-:Y:S02]  /*dde0*/  SHF.R.S32.HI R38, RZ, 0x5, R38 ;  /* 0x00000005ff267819 */ /* 0x000fe40000011426 */
[----:B------:R-:W-:Y:S01]  /*ddf0*/  LOP3.LUT R62, R47, 0x1ffffffe, RZ, 0xc0, !PT ;  /* 0x1ffffffe2f3e7812 */ /* 0x000fe200078ec0ff */
[----:B------:R-:W-:Y:S02]  /*de00*/  IMAD.IADD R46, R39, 0x1, -R46 ;  /* 0x00000001272e7824 */ /* 0x000fe400078e0a2e */
[----:B-----5:R-:W-:Y:S02]  /*de10*/  IMAD R39, R63, 0x4, R38 ;  /* 0x000000043f277824 */ /* 0x020fe400078e0226 */
[----:B------:R-:W-:Y:S02]  /*de20*/  IMAD.IADD R62, R45, 0x1, -R62 ;  /* 0x000000012d3e7824 */ /* 0x000fe400078e0a3e */
[----:B------:R-:W-:-:S04]  /*de30*/  IMAD.U32 R39, R39, 0x10, R46 ;  /* 0x0000001027277824 */ /* 0x000fc800078e002e */
[----:B------:R-:W-:-:S04]  /*de40*/  IMAD R68, R62, 0x8, R39 ;  /* 0x000000083e447824 */ /* 0x000fc800078e0227 */
[----:B------:R-:W-:-:S04]  /*de50*/  @P1 IMAD.HI.U32 R46, R68, R21, RZ ;  /* 0x00000015442e1227 */ /* 0x000fc800078e00ff */
[----:B------:R-:W-:Y:S01]  /*de60*/  FMUL.FTZ R48, R48, R60 ;  /* 0x0000003c30307220 */ /* 0x000fe20000410000 */
[----:B------:R-:W-:-:S03]  /*de70*/  @P1 SHF.R.U32.HI R68, RZ, R61, R46 ;  /* 0x0000003dff441219 */ /* 0x000fc6000001162e */
[----:B------:R0:W1:Y:S01]  /*de80*/  MUFU.TANH R69, R48 ;  /* 0x0000003000457308 */ /* 0x0000620000002400 */
[----:B------:R-:W-:Y:S01]  /*de90*/  LOP3.LUT R44, R44, 0x7ffffffc, RZ, 0xc0, !PT ;  /* 0x7ffffffc2c2c7812 */ /* 0x000fe200078ec0ff */
[-C--:B------:R-:W-:Y:S01]  /*dea0*/  FMUL.FTZ R32, R32, R60.reuse ;  /* 0x0000003c20207220 */ /* 0x080fe20000410000 */
[-C--:B------:R-:W-:Y:S01]  /*deb0*/  FMUL.FTZ R33, R33, R60.reuse ;  /* 0x0000003c21217220 */ /* 0x080fe20000410000 */
[----:B0-----:R-:W0:Y:S02]  /*dec0*/  SHFL.IDX PT, R48, R68, RZ, 0x1c1f ;  /* 0x001c1fff44307589 */ /* 0x001e2400000e0000 */
[----:B------:R-:W-:Y:S02]  /*ded0*/  IMAD.IADD R21, R41, 0x1, -R44 ;  /* 0x0000000129157824 */ /* 0x000fe400078e0a2c */
[-C--:B------:R-:W-:Y:S01]  /*dee0*/  FMUL.FTZ R40, R40, R60.reuse ;  /* 0x0000003c28287220 */ /* 0x080fe20000410000 */
[-C--:B------:R-:W-:Y:S01]  /*def0*/  FMUL.FTZ R49, R49, R60.reuse ;  /* 0x0000003c31317220 */ /* 0x080fe20000410000 */
[-C--:B------:R-:W-:Y:S01]  /*df00*/  FMUL.FTZ R20, R50, R60.reuse ;  /* 0x0000003c32147220 */ /* 0x080fe20000410000 */
[-C--:B------:R-:W-:Y:S01]  /*df10*/  FMUL.FTZ R38, R51, R60.reuse ;  /* 0x0000003c33267220 */ /* 0x080fe20000410000 */
[----:B------:R-:W-:Y:S01]  /*df20*/  FMUL.FTZ R39, R54, R60 ;  /* 0x0000003c36277220 */ /* 0x000fe20000410000 */
[----:B------:R-:W-:-:S02]  /*df30*/  VIADD R44, R13, UR4 ;  /* 0x000000040d2c7c36 */ /* 0x000fc40008000000 */
[-C--:B------:R-:W-:Y:S01]  /*df40*/  FMUL.FTZ R41, R55, R60.reuse ;  /* 0x0000003c37297220 */ /* 0x080fe20000410000 */
[-C--:B------:R-:W-:Y:S01]  /*df50*/  FMUL.FTZ R52, R52, R60.reuse ;  /* 0x0000003c34347220 */ /* 0x080fe20000410000 */
[----:B------:R-:W-:Y:S01]  /*df60*/  ULEA UR4, UR50, 0xffffffc0, 0x6 ;  /* 0xffffffc032047891 */ /* 0x000fe2000f8e303f */
[----:B------:R-:W-:Y:S01]  /*df70*/  IMAD R45, R21, -0x2, R44 ;  /* 0xfffffffe152d7824 */ /* 0x000fe200078e022c */
[----:B------:R-:W2:Y:S01]  /*df80*/  MUFU.TANH R3, R3 ;  /* 0x0000000300037308 */ /* 0x000ea20000002400 */
[----:B------:R-:W-:Y:S02]  /*df90*/  FMUL.FTZ R53, R53, R60 ;  /* 0x0000003c35357220 */ /* 0x000fe40000410000 */
[----:B------:R-:W-:Y:S01]  /*dfa0*/  IMAD.IADD R46, R45, 0x1, -R12 ;  /* 0x000000012d2e7824 */ /* 0x000fe200078e0a0c */
[----:B------:R-:W-:Y:S01]  /*dfb0*/  LOP3.LUT R45, RZ, R14, RZ, 0x33, !PT ;  /* 0x0000000eff2d7212 */ /* 0x000fe200078e33ff */
[----:B------:R-:W-:-:S03]  /*dfc0*/  VIADD R44, R13, -UR4 ;  /* 0x800000040d2c7c36 */ /* 0x000fc60008000000 */
[----:B------:R-:W3:Y:S01]  /*dfd0*/  MUFU.TANH R24, R24 ;  /* 0x0000001800187308 */ /* 0x000ee20000002400 */
        /* <DEDUP_REMOVED lines=30> */
[----:B------:R-:W-:Y:S01]  /*e1c0*/  VIADD R55, R56, -UR4 ;  /* 0x8000000438377c36 */ /* 0x000fe20008000000 */
[----:B0-----:R-:W-:-:S06]  /*e1d0*/  VIADDMNMX R14, R48, R70, R51, PT ;  /* 0x00000046300e7246 */ /* 0x001fcc0003800133 */
[----:B------:R0:W1:Y:S02]  /*e1e0*/  MUFU.TANH R50, R53 ;  /* 0x0000003500327308 */ /* 0x0000640000002400 */
[----:B0-----:R-:W-:-:S04]  /*e1f0*/  IMAD.IADD R53, R46, 0x1, R45 ;  /* 0x000000012e357824 */ /* 0x001fc800078e022d */
        /* <DEDUP_REMOVED lines=12> */
.L_x_3241:
[----:B------:R-:W-:-:S13]  /*e2c0*/  ISETP.NE.AND P1, PT, R57, 0x1, PT ;  /* 0x000000013900780c */ /* 0x000fda0003f25270 */
[----:B------:R-:W-:-:S05]  /*e2d0*/  @P1 IMAD.HI.U32 R46, R44, R58, RZ ;  /* 0x0000003a2c2e1227 */ /* 0x000fca00078e00ff */
[----:B------:R-:W-:-:S07]  /*e2e0*/  @P1 SHF.R.U32.HI R44, RZ, R59, R46 ;  /* 0x0000003bff2c1219 */ /* 0x000fce000001162e */
.L_x_3242:
[----:B------:R-:W-:Y:S05]  /*e2f0*/  BSYNC B1 ;  /* 0x0000000000017941 */ /* 0x000fea0003800000 */
.L_x_3240:
[----:B------:R-:W-:-:S04]  /*e300*/  IMAD R44, R44, R57, -UR4 ;  /* 0x800000042c2c7e24 */ /* 0x000fc8000f8e0239 */
[----:B------:R-:W-:-:S05]  /*e310*/  IMAD R44, R21, -0x2, R44 ;  /* 0xfffffffe152c7824 */ /* 0x000fca00078e022c */
[----:B------:R-:W-:Y:S02]  /*e320*/  VIMNMX R15, R15, R44, !PT ;  /* 0x0000002c0f0f7248 */ /* 0x000fe40007fe0100 */
[----:B------:R-:W-:-:S07]  /*e330*/  VIADDMNMX R14, R44, R57, R14, PT ;  /* 0x000000392c0e7246 */ /* 0x000fce000380010e */
.L_x_3239:
[----:B------:R-:W-:Y:S05]  /*e340*/  BSYNC B0 ;  /* 0x0000000000007941 */ /* 0x000fea0003800000 */
.L_x_3238:
        /* <DEDUP_REMOVED lines=14> */
[C---:B------:R-:W-:Y:S02]  /*e430*/  ISETP.LT.OR P4, PT, R14.reuse, 0x9, P4 ;  /* 0x000000090e00780c */ /* 0x040fe40002781670 */
        /* <DEDUP_REMOVED lines=40> */
[----:B------:R-:W-:-:S02]  /*e6c0*/  ISETP.GE.AND P3, PT, R55, 0x31, PT ;  /* 0x000000313700780c */ /* 0x000fc40003f66270 */
[----:B0-----:R-:W-:Y:S02]  /*e6d0*/  VIADDMNMX R66, R68, R70, R51, PT ;  /* 0x0000004644427246 */ /* 0x001fe40003800133 */
[----:B------:R-:W-:-:S04]  /*e6e0*/  ISETP.GT.AND P4, PT, R15, 0x30, !P3 ;  /* 0x000000300f00780c */ /* 0x000fc80005f84270 */
[----:B------:R-:W-:-:S04]  /*e6f0*/  ISETP.LT.OR P4, PT, R14, 0x31, P4 ;  /* 0x000000310e00780c */ /* 0x000fc80002781670 */
[----:B-1----:R-:W-:Y:S02]  /*e700*/  FSEL R42, R69, -INF , !P4 ;  /* 0xff800000452a7808 */ /* 0x002fe40006000000 */
        /* <DEDUP_REMOVED lines=12> */
[----:B------:R-:W-:Y:S01]  /*e7d0*/  FSEL R168, R3, -INF , !P6 ;  /* 0xff80000003a87808 */ /* 0x000fe20007000000 */
[----:B------:R-:W-:Y:S01]  /*e7e0*/  IMAD.IADD R3, R53, 0x1, R68 ;  /* 0x0000000135037824 */ /* 0x000fe200078e0244 */
[----:B------:R-:W-:-:S04]  /*e7f0*/  ISETP.GE.AND P6, PT, R55, 0x3a, PT ;  /* 0x0000003a3700780c */ /* 0x000fc80003fc6270 */
[----:B------:R-:W-:Y:S02]  /*e800*/  P2R R43, PR, RZ, 0x40 ;  /* 0x00000040ff2b7803 */ /* 0x000fe40000000000 */
[----:B------:R-:W-:-:S04]  /*e810*/  ISETP.GT.AND P6, PT, R15, 0x39, !P6 ;  /* 0x000000390f00780c */ /* 0x000fc800077c4270 */
[----:B------:R-:W-:-:S04]  /*e820*/  ISETP.LT.OR P6, PT, R14, 0x3a, P6 ;  /* 0x0000003a0e00780c */ /* 0x000fc800037c1670 */
        /* <DEDUP_REMOVED lines=13> */
.L_x_3246:
[----:B------:R-:W-:-:S13]  /*e900*/  ISETP.NE.AND P6, PT, R57, 0x1, PT ;  /* 0x000000013900780c */ /* 0x000fda0003fc5270 */
[----:B------:R-:W-:-:S05]  /*e910*/  @P6 IMAD.HI.U32 R58, R12, R58, RZ ;  /* 0x0000003a0c3a6227 */ /* 0x000fca00078e00ff */
[----:B------:R-:W-:-:S07]  /*e920*/  @P6 SHF.R.U32.HI R12, RZ, R59, R58 ;  /* 0x0000003bff0c6219 */ /* 0x000fce000001163a */
.L_x_3247:
[----:B------:R-:W-:Y:S05]  /*e930*/  BSYNC B1 ;  /* 0x0000000000017941 */ /* 0x000fea0003800000 */
.L_x_3245:
[----:B------:R-:W-:-:S04]  /*e940*/  IMAD R12, R12, R57, -UR4 ;  /* 0x800000040c0c7e24 */ /* 0x000fc8000f8e0239 */
[----:B------:R-:W-:-:S05]  /*e950*/  IMAD R12, R21, -0x2, R12 ;  /* 0xfffffffe150c7824 */ /* 0x000fca00078e020c */
[----:B------:R-:W-:Y:S02]  /*e960*/  VIADDMNMX R66, R12, R57, R66, PT ;  /* 0x000000390c427246 */ /* 0x000fe40003800142 */
[----:B------:R-:W-:-:S07]  /*e970*/  VIMNMX R3, R3, R12, !PT ;  /* 0x0000000c03037248 */ /* 0x000fce0007fe0100 */
.L_x_3244:
[----:B------:R-:W-:Y:S05]  /*e980*/  BSYNC B0 ;  /* 0x0000000000007941 */ /* 0x000fea0003800000 */
.L_x_3243:
[C---:B------:R-:W-:Y:S01]  /*e990*/  ISETP.GT.AND P1, PT, R3.reuse, 0x1, !P1 ;  /* 0x000000010300780c */ /* 0x040fe20004f24270 */
[----:B------:R-:W-:Y:S01]  /*e9a0*/  BAR.SYNC.DEFER_BLOCKING 0xf, 0x100 ;  /* 0x03c4000000007b1d */ /* 0x000fe20000010000 */
[----:B------:R-:W-:Y:S02]  /*e9b0*/  ISETP.GT.AND P2, PT, R3, 0x8, !P2 ;  /* 0x000000080300780c */ /* 0x000fe40005744270 */
[C---:B------:R-:W-:Y:S02]  /*e9c0*/  ISETP.LT.OR P1, PT, R66.reuse, 0x2, P1 ;  /* 0x000000024200780c */ /* 0x040fe40000f21670 */
[----:B------:R-:W-:Y:S02]  /*e9d0*/  ISETP.LT.OR P2, PT, R66, 0x9, P2 ;  /* 0x000000094200780c */ /* 0x000fe40001741670 */
[----:B------:R-:W-:Y:S01]  /*e9e0*/  FSEL R21, R7, -INF , !P1 ;  /* 0xff80000007157808 */ /* 0x000fe20004800000 */
[----:B------:R-:W2:Y:S01]  /*e9f0*/  LDL R145, [R1+0x1e8] ;  /* 0x0001e80001917983 */ /* 0x000ea20000100800 */
[----:B------:R-:W-:-:S02]  /*ea00*/  ISETP.NE.AND P1, PT, R45, RZ, PT ;  /* 0x000000ff2d00720c */ /* 0x000fc40003f25270 */
[----:B------:R-:W-:Y:S01]  /*ea10*/  ISETP.NE.AND P6, PT, R25, RZ, PT ;  /* 0x000000ff1900720c */ /* 0x000fe20003fc5270 */
[----:B------:R-:W3:Y:S01]  /*ea20*/  LDL R58, [R1+0x2d0] ;  /* 0x0002d000013a7983 */ /* 0x000ee20000100800 */
[----:B------:R-:W-:Y:S02]  /*ea30*/  ISETP.GT.AND P1, PT, R3, 0x9, !P1 ;  /* 0x000000090300780c */ /* 0x000fe40004f24270 */
[----:B------:R-:W-:Y:S01]  /*ea40*/  FSEL R25, R26, -INF , !P2 ;  /* 0xff8000001a197808 */ /* 0x000fe20005000000 */
[----:B------:R-:W4:Y:S01]  /*ea50*/  LDL R68, [R1+0x2f8] ;  /* 0x0002f80001447983 */ /* 0x000f220000100800 */
[----:B------:R-:W-:Y:S02]  /*ea60*/  ISETP.LT.OR P1, PT, R66, 0xa, P1 ;  /* 0x0000000a4200780c */ /* 0x000fe40000f21670 */
[----:B------:R-:W-:Y:S01]  /*ea70*/  ISETP.NE.AND P2, PT, R33, RZ, PT ;  /* 0x000000ff2100720c */ /* 0x000fe20003f45270 */
[----:B------:R-:W5:Y:S01]  /*ea80*/  LDL R69, [R1+0x2fc] ;  /* 0x0002fc0001457983 */ /* 0x000f620000100800 */
[----:B------:R-:W-:-:S02]  /*ea90*/  FSEL R33, R27, -INF , !P1 ;  /* 0xff8000001b217808 */ /* 0x000fc40004800000 */
[----:B------:R-:W-:Y:S01]  /*eaa0*/  ISETP.NE.AND P1, PT, R61, RZ, PT ;  /* 0x000000ff3d00720c */ /* 0x000fe20003f25270 */
[----:B------:R-:W5:Y:S01]  /*eab0*/  LDL R70, [R1+0x300] ;  /* 0x0003000001467983 */ /* 0x000f620000100800 */
[----:B------:R-:W-:Y:S02]  /*eac0*/  FMNMX.FTZ R7, R168, R62, !PT ;  /* 0x0000003ea8077209 */ /* 0x000fe40007810000 */
[----:B------:R-:W-:Y:S01]  /*ead0*/  ISETP.GT.AND P1, PT, R3, 0x10, !P1 ;  /* 0x000000100300780c */ /* 0x000fe20004f24270 */
[----:B------:R-:W5:Y:S01]  /*eae0*/  LDL R74, [R1+0x310] ;  /* 0x00031000014a7983 */ /* 0x000f620000100800 */
[----:B------:R-:W-:Y:S02]  /*eaf0*/  FMNMX.FTZ R7, R170, R7, !PT ;  /* 0x00000007aa077209 */ /* 0x000fe40007810000 */
[----:B------:R-:W-:Y:S01]  /*eb00*/  ISETP.LT.OR P1, PT, R66, 0x11, P1 ;  /* 0x000000114200780c */ /* 0x000fe20000f21670 */
[----:B------:R-:W5:Y:S01]  /*eb10*/  LDL R75, [R1+0x314] ;  /* 0x00031400014b7983 */ /* 0x000f620000100800 */
[----:B------:R-:W-:-:S02]  /*eb20*/  FMNMX.FTZ R7, R64, R7, !PT ;  /* 0x0000000740077209 */ /* 0x000fc40007810000 */
[----:B------:R-:W-:Y:S01]  /*eb30*/  FSEL R28, R28, -INF , !P1 ;  /* 0xff8000001c1c7808 */ /* 0x000fe20004800000 */
[----:B------:R-:W5:Y:S01]  /*eb40*/  LDL R76, [R1+0x318] ;  /* 0x00031800014c7983 */ /* 0x000f620000100800 */
[----:B------:R-:W-:Y:S02]  /*eb50*/  ISETP.NE.AND P1, PT, R63, RZ, PT ;  /* 0x000000ff3f00720c */ /* 0x000fe40003f25270 */
[----:B------:R-:W-:Y:S01]  /*eb60*/  FMNMX.FTZ R7, R60, R7, !PT ;  /* 0x000000073c077209 */ /* 0x000fe20007810000 */
[----:B------:R-:W2:Y:S01]  /*eb70*/  LDL R63, [R1+0x2e4] ;  /* 0x0002e400013f7983 */ /* 0x000ea20000100800 */
[----:B------:R-:W-:Y:S02]  /*eb80*/  ISETP.GT.AND P1, PT, R3, 0x11, !P1 ;  /* 0x000000110300780c */ /* 0x000fe40004f24270 */
[----:B------:R-:W-:Y:S01]  /*eb90*/  FMNMX.FTZ R7, R56, R7, !PT ;  /* 0x0000000738077209 */ /* 0x000fe20007810000 */
[----:B------:R-:W5:Y:S01]  /*eba0*/  LDL R77, [R1+0x31c] ;  /* 0x00031c00014d7983 */ /* 0x000f620000100800 */
[----:B------:R-:W-:-:S02]  /*ebb0*/  ISETP.LT.OR P1, PT, R66, 0x12, P1 ;  /* 0x000000124200780c */ /* 0x000fc40000f21670 */
[----:B------:R-:W-:Y:S01]  /*ebc0*/  FMNMX.FTZ R7, R54, R7, !PT ;  /* 0x0000000736077209 */ /* 0x000fe20007810000 */
[----:B------:R-:W5:Y:S01]  /*ebd0*/  LDL R78, [R1+0x320] ;  /* 0x00032000014e7983 */ /* 0x000f620000100800 */
[----:B------:R-:W-:Y:S02]  /*ebe0*/  FSEL R29, R29, -INF , !P1 ;  /* 0xff8000001d1d7808 */ /* 0x000fe40004800000 */
[----:B------:R-:W-:Y:S01]  /*ebf0*/  ISETP.NE.AND P1, PT, R71, RZ, PT ;  /* 0x000000ff4700720c */ /* 0x000fe20003f25270 */
[----:B------:R-:W5:Y:S01]  /*ec00*/  LDL R79, [R1+0x324] ;  /* 0x00032400014f7983 */ /* 0x000f620000100800 */
[----:B------:R-:W-:Y:S02]  /*ec10*/  FMNMX.FTZ R7, R52, R7, !PT ;  /* 0x0000000734077209 */ /* 0x000fe40007810000 */
[----:B------:R-:W-:Y:S01]  /*ec20*/  ISETP.GT.AND P1, PT, R3, 0x18, !P1 ;  /* 0x000000180300780c */ /* 0x000fe20004f24270 */
[----:B------:R-:W5:Y:S01]  /*ec30*/  LDL R71, [R1+0x304] ;  /* 0x0003040001477983 */ /* 0x000f620000100800 */
[----:B------:R-:W-:-:S02]  /*ec40*/  FMNMX.FTZ R7, R44, R7, !PT ;  /* 0x000000072c077209 */ /* 0x000fc40007810000 */
[----:B------:R-:W-:Y:S01]  /*ec50*/  ISETP.LT.OR P1, PT, R66, 0x19, P1 ;  /* 0x000000194200780c */ /* 0x000fe20000f21670 */
[----:B------:R-:W5:Y:S01]  /*ec60*/  LDL R80, [R1+0x328] ;  /* 0x0003280001507983 */ /* 0x000f620000100800 */
[----:B------:R-:W-:Y:S02]  /*ec70*/  FMNMX.FTZ R7, R32, R7, !PT ;  /* 0x0000000720077209 */ /* 0x000fe40007810000 */
[----:B------:R-:W-:Y:S01]  /*ec80*/  FSEL R30, R30, -INF , !P1 ;  /* 0xff8000001e1e7808 */ /* 0x000fe20004800000 */
[----:B------:R-:W5:Y:S01]  /*ec90*/  LDL R81, [R1+0x32c] ;  /* 0x00032c0001517983 */ /* 0x000f620000100800 */
[----:B------:R-:W-:Y:S02]  /*eca0*/  ISETP.NE.AND P1, PT, R65, RZ, PT ;  /* 0x000000ff4100720c */ /* 0x000fe40003f25270 */
[----:B------:R-:W-:Y:S01]  /*ecb0*/  FMNMX.FTZ R7, R24, R7, !PT ;  /* 0x0000000718077209 */ /* 0x000fe20007810000 */
[----:B------:R-:W4:Y:S01]  /*ecc0*/  LDL R65, [R1+0x2ec] ;  /* 0x0002ec0001417983 */ /* 0x000f220000100800 */
[----:B------:R-:W-:-:S02]  /*ecd0*/  ISETP.GT.AND P1, PT, R3, 0x19, !P1 ;  /* 0x000000190300780c */ /* 0x000fc40004f24270 */
[----:B------:R-:W-:Y:S01]  /*ece0*/  FMNMX.FTZ R7, R48, R7, !PT ;  /* 0x0000000730077209 */ /* 0x000fe20007810000 */
[----:B------:R-:W5:Y:S01]  /*ecf0*/  LDL R82, [R1+0x330] ;  /* 0x0003300001527983 */ /* 0x000f620000100800 */
[----:B------:R-:W-:Y:S02]  /*ed00*/  ISETP.LT.OR P1, PT, R66, 0x1a, P1 ;  /* 0x0000001a4200780c */ /* 0x000fe40000f21670 */
[----:B------:R-:W-:Y:S01]  /*ed10*/  FMNMX.FTZ R7, R42, R7, !PT ;  /* 0x000000072a077209 */ /* 0x000fe20007810000 */
[----:B------:R-:W5:Y:S01]  /*ed20*/  LDL R83, [R1+0x334] ;  /* 0x0003340001537983 */ /* 0x000f620000100800 */
[----:B------:R-:W-:Y:S02]  /*ed30*/  FSEL R31, R31, -INF , !P1 ;  /* 0xff8000001f1f7808 */ /* 0x000fe40004800000 */
[----:B------:R-:W-:Y:S01]  /*ed40*/  ISETP.NE.AND P1, PT, R72, RZ, PT ;  /* 0x000000ff4800720c */ /* 0x000fe20003f25270 */
[----:B------:R-:W5:Y:S01]  /*ed50*/  LDL R84, [R1+0x338] ;  /* 0x0003380001547983 */ /* 0x000f620000100800 */
[----:B------:R-:W-:-:S02]  /*ed60*/  FMNMX.FTZ R7, R46, R7, !PT ;  /* 0x000000072e077209 */ /* 0x000fc40007810000 */
[C---:B------:R-:W-:Y:S01]  /*ed70*/  ISETP.GT.AND P1, PT, R3.reuse, 0x20, !P1 ;  /* 0x000000200300780c */ /* 0x040fe20004f24270 */
[----:B------:R-:W5:Y:S01]  /*ed80*/  LDL R72, [R1+0x308] ;  /* 0x0003080001487983 */ /* 0x000f620000100800 */
[----:B------:R-:W-:Y:S02]  /*ed90*/  FMNMX.FTZ R7, R40, R7, !PT ;  /* 0x0000000728077209 */ /* 0x000fe40007810000 */
[----:B------:R-:W-:Y:S01]  /*eda0*/  ISETP.LT.OR P1, PT, R66, 0x21, P1 ;  /* 0x000000214200780c */ /* 0x000fe20000f21670 */
[----:B------:R-:W5:Y:S01]  /*edb0*/  LDL R85, [R1+0x33c] ;  /* 0x00033c0001557983 */ /* 0x000f620000100800 */
[----:B------:R-:W-:Y:S02]  /*edc0*/  FMNMX.FTZ R14, R50, R7, !PT ;  /* 0x00000007320e7209 */ /* 0x000fe40007810000 */
[----:B------:R-:W-:Y:S01]  /*edd0*/  FSEL R34, R34, -INF , !P1 ;  /* 0xff80000022227808 */ /* 0x000fe20004800000 */
[----:B------:R-:W5:Y:S01]  /*ede0*/  LDL R86, [R1+0x340] ;  /* 0x0003400001567983 */ /* 0x000f620000100800 */
[----:B------:R-:W-:-:S02]  /*edf0*/  ISETP.GT.AND P1, PT, R3, 0x21, !P2 ;  /* 0x000000210300780c */ /* 0x000fc40005724270 */
[----:B------:R-:W-:Y:S01]  /*ee00*/  ISETP.NE.AND P2, PT, R73, RZ, PT ;  /* 0x000000ff4900720c */ /* 0x000fe20003f45270 */
[----:B------:R-:W0:Y:S01]  /*ee10*/  SHFL.BFLY PT, R13, R14, 0x2, 0x1f ;  /* 0x0c401f000e0d7f89 */ /* 0x000e2200000e0000 */
[----:B------:R-:W-:Y:S02]  /*ee20*/  ISETP.LT.OR P1, PT, R66, 0x22, P1 ;  /* 0x000000224200780c */ /* 0x000fe40000f21670 */
[----:B------:R-:W-:Y:S01]  /*ee30*/  ISETP.GT.AND P2, PT, R3, 0x29, !P2 ;  /* 0x000000290300780c */ /* 0x000fe20005744270 */
[----:B------:R-:W5:Y:S01]  /*ee40*/  LDL R73, [R1+0x30c] ;  /* 0x00030c0001497983 */ /* 0x000f620000100800 */
[----:B------:R-:W-:Y:S02]  /*ee50*/  FSEL R35, R35, -INF , !P1 ;  /* 0xff80000023237808 */ /* 0x000fe40004800000 */
[C---:B------:R-:W-:Y:S01]  /*ee60*/  ISETP.GT.AND P1, PT, R3.reuse, RZ, !P6 ;  /* 0x000000ff0300720c */ /* 0x040fe20007724270 */
[----:B------:R-:W5:Y:S01]  /*ee70*/  LDL R87, [R1+0x344] ;  /* 0x0003440001577983 */ /* 0x000f620000100800 */
[----:B------:R-:W-:-:S02]  /*ee80*/  ISETP.GT.AND P3, PT, R3, 0x30, !P3 ;  /* 0x000000300300780c */ /* 0x000fc40005f64270 */
[C---:B------:R-:W-:Y:S01]  /*ee90*/  ISETP.LT.OR P1, PT, R66.reuse, 0x1, P1 ;  /* 0x000000014200780c */ /* 0x040fe20000f21670 */
[----:B------:R-:W5:Y:S01]  /*eea0*/  LDL R88, [R1+0x348] ;  /* 0x0003480001587983 */ /* 0x000f620000100800 */
[----:B------:R-:W-:Y:S02]  /*eeb0*/  ISETP.LT.OR P2, PT, R66, 0x2a, P2 ;  /* 0x0000002a4200780c */ /* 0x000fe40001741670 */
[----:B------:R-:W-:Y:S01]  /*eec0*/  FSEL R45, R0, -INF , !P1 ;  /* 0xff800000002d7808 */ /* 0x000fe20004800000 */
[----:B------:R-:W5:Y:S01]  /*eed0*/  LDL R89, [R1+0x34c] ;  /* 0x00034c0001597983 */ /* 0x000f620000100800 */
[----:B------:R-:W-:Y:S02]  /*eee0*/  ISETP.NE.AND P1, PT, R67, RZ, PT ;  /* 0x000000ff4300720c */ /* 0x000fe40003f25270 */
[----:B------:R-:W-:Y:S01]  /*eef0*/  FMNMX.FTZ R0, R45, R21, !PT ;  /* 0x000000152d007209 */ /* 0x000fe20007810000 */
[----:B------:R-:W5:Y:S01]  /*ef00*/  LDL R67, [R1+0x2f4] ;  /* 0x0002f40001437983 */ /* 0x000f620000100800 */
[----:B------:R-:W-:-:S02]  /*ef10*/  ISETP.GT.AND P1, PT, R3, 0x28, !P1 ;  /* 0x000000280300780c */ /* 0x000fc40004f24270 */
[----:B------:R-:W-:Y:S01]  /*ef20*/  FMNMX.FTZ R0, R25, R0, !PT ;  /* 0x0000000019007209 */ /* 0x000fe20007810000 */
[----:B------:R-:W5:Y:S01]  /*ef30*/  LDL R90, [R1+0x350] ;  /* 0x00035000015a7983 */ /* 0x000f620000100800 */
[----:B------:R-:W-:Y:S02]  /*ef40*/  ISETP.LT.OR P1, PT, R66, 0x29, P1 ;  /* 0x000000294200780c */ /* 0x000fe40000f21670 */
[----:B------:R-:W-:Y:S01]  /*ef50*/  FMNMX.FTZ R7, R33, R0, !PT ;  /* 0x0000000021077209 */ /* 0x000fe20007810000 */
[----:B------:R-:W5:Y:S01]  /*ef60*/  LDL R91, [R1+0x354] ;  /* 0x00035400015b7983 */ /* 0x000f620000100800 */
[----:B------:R-:W-:Y:S02]  /*ef70*/  FSEL R47, R36, -INF , !P1 ;  /* 0xff800000242f7808 */ /* 0x000fe40004800000 */
        /* <DEDUP_REMOVED lines=11> */
[----:B------:R-:W-:-:S02]  /*f030*/  ISETP.NE.AND P6, PT, R43, RZ, PT ;  /* 0x000000ff2b00720c */ /* 0x000fc40003fc5270 */
[----:B------:R-:W-:Y:S01]  /*f040*/  FMNMX.FTZ R0, R34, R7, !PT ;  /* 0x0000000722007209 */ /* 0x000fe20007810000 */
[----:B------:R-:W5:Y:S01]  /*f050*/  LDL R96, [R1+0x368] ;  /* 0x0003680001607983 */ /* 0x000f620000100800 */
[----:B------:R-:W-:Y:S02]  /*f060*/  ISETP.GT.AND P5, PT, R3, 0x38, !P5 ;  /* 0x000000380300780c */ /* 0x000fe40006fa4270 */
[----:B------:R-:W-:Y:S01]  /*f070*/  FMNMX.FTZ R0, R35, R0, !PT ;  /* 0x0000000023007209 */ /* 0x000fe20007810000 */
[----:B------:R-:W5:Y:S01]  /*f080*/  LDL R97, [R1+0x36c] ;  /* 0x00036c0001617983 */ /* 0x000f620000100800 */
[----:B------:R-:W-:Y:S02]  /*f090*/  ISETP.LT.OR P4, PT, R66, 0x32, P4 ;  /* 0x000000324200780c */ /* 0x000fe40002781670 */
[----:B------:R-:W-:Y:S01]  /*f0a0*/  FMNMX.FTZ R0, R47, R0, !PT ;  /* 0x000000002f007209 */ /* 0x000fe20007810000 */
[----:B------:R-:W5:Y:S01]  /*f0b0*/  LDL R98, [R1+0x370] ;  /* 0x0003700001627983 */ /* 0x000f620000100800 */
[----:B------:R-:W-:-:S02]  /*f0c0*/  FSEL R51, R20, -INF , !P3 ;  /* 0xff80000014337808 */ /* 0x000fc40005800000 */
[----:B------:R-:W-:Y:S01]  /*f0d0*/  FMNMX.FTZ R0, R49, R0, !PT ;  /* 0x0000000031007209 */ /* 0x000fe20007810000 */
[----:B------:R-:W5:Y:S01]  /*f0e0*/  LDL R99, [R1+0x374] ;  /* 0x0003740001637983 */ /* 0x000f620000100800 */
[----:B------:R-:W-:Y:S02]  /*f0f0*/  ISETP.GT.AND P1, PT, R3, 0x39, !P6 ;  /* 0x000000390300780c */ /* 0x000fe40007724270 */
[----:B------:R-:W-:Y:S01]  /*f100*/  ISETP.LT.OR P5, PT, R66, 0x39, P5 ;  /* 0x000000394200780c */ /* 0x000fe20002fa1670 */
[----:B------:R-:W5:Y:S01]  /*f110*/  LDL R100, [R1+0x378] ;  /* 0x0003780001647983 */ /* 0x000f620000100800 */
[----:B------:R-:W-:Y:S02]  /*f120*/  FSEL R53, R38, -INF , !P4 ;  /* 0xff80000026357808 */ /* 0x000fe40006000000 */
[----:B------:R-:W-:Y:S01]  /*f130*/  FMNMX.FTZ R0, R51, R0, !PT ;  /* 0x0000000033007209 */ /* 0x000fe20007810000 */
[----:B------:R-:W3:Y:S01]  /*f140*/  LDL R38, [R1+0x220] ;  /* 0x0002200001267983 */ /* 0x000ee20000100800 */
[----:B------:R-:W-:-:S02]  /*f150*/  ISETP.LT.OR P1, PT, R66, 0x3a, P1 ;  /* 0x0000003a4200780c */ /* 0x000fc40000f21670 */
[----:B------:R-:W-:Y:S01]  /*f160*/  FSEL R36, R39, -INF , !P5 ;  /* 0xff80000027247808 */ /* 0x000fe20006800000 */
[----:B------:R-:W5:Y:S01]  /*f170*/  LDL R66, [R1+0x2f0] ;  /* 0x0002f00001427983 */ /* 0x000f620000100800 */
[----:B------:R-:W-:Y:S02]  /*f180*/  FMNMX.FTZ R3, R53, R0, !PT ;  /* 0x0000000035037209 */ /* 0x000fe40007810000 */
[----:B------:R-:W-:Y:S01]  /*f190*/  FSEL R37, R41, -INF , !P1 ;  /* 0xff80000029257808 */ /* 0x000fe20004800000 */
[----:B------:R-:W5:Y:S01]  /*f1a0*/  LDL R101, [R1+0x37c] ;  /* 0x00037c0001657983 */ /* 0x000f620000100800 */
[----:B------:R-:W-:Y:S02]  /*f1b0*/  FMNMX.FTZ R0, R36, R3, !PT ;  /* 0x0000000324007209 */ /* 0x000fe40007810000 */
[----:B0-----:R-:W-:Y:S01]  /*f1c0*/  FMNMX.FTZ R13, R14, R13, !PT ;  /* 0x0000000d0e0d7209 */ /* 0x001fe20007810000 */
[----:B------:R-:W5:Y:S01]  /*f1d0*/  LDL R102, [R1+0x380] ;  /* 0x0003800001667983 */ /* 0x000f620000100800 */
[----:B------:R-:W-:-:S03]  /*f1e0*/  FMNMX.FTZ R15, R37, R0, !PT ;  /* 0x00000000250f7209 */ /* 0x000fc60007810000 */
[----:B------:R-:W0:Y:S04]  /*f1f0*/  SHFL.BFLY PT, R12, R13, 0x1, 0x1f ;  /* 0x0c201f000d0c7f89 */ /* 0x000e2800000e0000 */
[----:B------:R-:W-:Y:S04]  /*f200*/  STL.64 [R1+0x200], R14 ;  /* 0x0002000e01007387 */ /* 0x000fe80000100a00 */
[----:B------:R-:W2:Y:S04]  /*f210*/  LDL R7, [R1+0x204] ;  /* 0x0002040001077983 */ /* 0x000ea80000100800 */
[----:B------:R-:W5:Y:S04]  /*f220*/  LDL R103, [R1+0x384] ;  /* 0x0003840001677983 */ /* 0x000f680000100800 */
[----:B------:R-:W5:Y:S04]  /*f230*/  LDL R104, [R1+0x388] ;  /* 0x0003880001687983 */ /* 0x000f680000100800 */
[----:B------:R-:W5:Y:S01]  /*f240*/  LDL R105, [R1+0x38c] ;  /* 0x00038c0001697983 */ /* 0x000f620000100800 */
[----:B0-----:R-:W-:-:S03]  /*f250*/  FMNMX.FTZ R0, R13, R12, !PT ;  /* 0x0000000c0d007209 */ /* 0x001fc60007810000 */
[----:B------:R-:W5:Y:S04]  /*f260*/  LDL R106, [R1+0x390] ;  /* 0x00039000016a7983 */ /* 0x000f680000100800 */
[----:B------:R-:W-:Y:S04]  /*f270*/  STL [R1+0x200], R0 ;  /* 0x0002000001007387 */ /* 0x000fe80000100800 */
[----:B------:R-:W3:Y:S04]  /*f280*/  LDL R20, [R1+0x200] ;  /* 0x0002000001147983 */ /* 0x000ee80000100800 */
[----:B------:R-:W4:Y:S04]  /*f290*/  LDL.64 R12, [R1+0x138] ;  /* 0x00013800010c7983 */ /* 0x000f280000100a00 */
        /* <DEDUP_REMOVED lines=38> */
[----:B--2---:R-:W0:Y:S02]  /*f500*/  SHFL.BFLY PT, R14, R7, 0x2, 0x1f ;  /* 0x0c401f00070e7f89 */ /* 0x004e2400000e0000 */
[----:B0-----:R-:W-:-:S05]  /*f510*/  FMNMX.FTZ R14, R14, R7, !PT ;  /* 0x000000070e0e7209 */ /* 0x001fca0007810000 */
[----:B------:R-:W0:Y:S01]  /*f520*/  SHFL.BFLY PT, R7, R14, 0x1, 0x1f ;  /* 0x0c201f000e077f89 */ /* 0x000e2200000e0000 */
[----:B---3--:R-:W-:Y:S01]  /*f530*/  FMUL.FTZ R3, R38, R20 ;  /* 0x0000001426037220 */ /* 0x008fe20000410000 */
[----:B------:R-:W-:-:S04]  /*f540*/  FSETP.NEU.FTZ.AND P1, PT, R20, -INF , PT ;  /* 0xff8000001400780b */ /* 0x000fc80003f3d000 */
[----:B------:R-:W-:-:S05]  /*f550*/  FSEL R3, R3, RZ, P1 ;  /* 0x000000ff03037208 */ /* 0x000fca0000800000 */
[----:B------:R-:W-:Y:S01]  /*f560*/  FFMA.FTZ R0, R64, R38, -R3 ;  /* 0x0000002640007223 */ /* 0x000fe20000010803 */
[----:B0-----:R-:W-:-:S03]  /*f570*/  FMNMX.FTZ R26, R14, R7, !PT ;  /* 0x000000070e1a7209 */ /* 0x001fc60007810000 */
[----:B------:R0:W-:Y:S01]  /*f580*/  MUFU.EX2 R39, R0 ;  /* 0x0000000000277308 */ /* 0x0001e20000000800 */
[-CC-:B------:R-:W-:Y:S01]  /*f590*/  FFMA.FTZ R168, R168, R38.reuse, -R3.reuse ;  /* 0x00000026a8a87223 */ /* 0x180fe20000010803 */
[-CC-:B------:R-:W-:Y:S01]  /*f5a0*/  FFMA.FTZ R27, R62, R38.reuse, -R3.reuse ;  /* 0x000000263e1b7223 */ /* 0x180fe20000010803 */
[----:B------:R-:W-:Y:S01]  /*f5b0*/  FSETP.NEU.FTZ.AND P1, PT, R26, -INF , PT ;  /* 0xff8000001a00780b */ /* 0x000fe20003f3d000 */
[-CC-:B------:R-:W-:Y:S01]  /*f5c0*/  FFMA.FTZ R32, R32, R38.reuse, -R3.reuse ;  /* 0x0000002620207223 */ /* 0x180fe20000010803 */
[-CC-:B------:R-:W-:Y:S01]  /*f5d0*/  FFMA.FTZ R170, R170, R38.reuse, -R3.reuse ;  /* 0x00000026aaaa7223 */ /* 0x180fe20000010803 */
[-CC-:B------:R-:W-:Y:S01]  /*f5e0*/  FFMA.FTZ R172, R60, R38.reuse, -R3.reuse ;  /* 0x000000263cac7223 */ /* 0x180fe20000010803 */
[-CC-:B------:R-:W-:Y:S01]  /*f5f0*/  FFMA.FTZ R176, R44, R38.reuse, -R3.reuse ;  /* 0x000000262cb07223 */ /* 0x180fe20000010803 */
[-CC-:B------:R-:W-:Y:S01]  /*f600*/  FFMA.FTZ R41, R56, R38.reuse, -R3.reuse ;  /* 0x0000002638297223 */ /* 0x180fe20000010803 */
[-C--:B0-----:R-:W-:Y:S01]  /*f610*/  FMUL.FTZ R0, R26, R38.reuse ;  /* 0x000000261a007220 */ /* 0x081fe20000410000 */
[----:B------:R-:W-:Y:S01]  /*f620*/  MUFU.EX2 R168, R168 ;  /* 0x000000a800a87308 */ /* 0x000fe20000000800 */
[-CC-:B------:R-:W-:Y:S01]  /*f630*/  FFMA.FTZ R174, R54, R38.reuse, -R3.reuse ;  /* 0x0000002636ae7223 */ /* 0x180fe20000010803 */
[-CC-:B------:R-:W-:Y:S01]  /*f640*/  FFMA.FTZ R43, R52, R38.reuse, -R3.reuse ;  /* 0x00000026342b7223 */ /* 0x180fe20000010803 */
[-CC-:B------:R-:W-:Y:S01]  /*f650*/  FFMA.FTZ R24, R24, R38.reuse, -R3.reuse ;  /* 0x0000002618187223 */ /* 0x180fe20000010803 */
[----:B------:R-:W-:Y:S01]  /*f660*/  FSEL R0, R0, RZ, P1 ;  /* 0x000000ff00007208 */ /* 0x000fe20000800000 */
[-CC-:B------:R-:W-:Y:S01]  /*f670*/  FFMA.FTZ R48, R48, R38.reuse, -R3.reuse ;  /* 0x0000002630307223 */ /* 0x180fe20000010803 */
[-CC-:B------:R-:W-:Y:S01]  /*f680*/  FFMA.FTZ R42, R42, R38.reuse, -R3.reuse ;  /* 0x000000262a2a7223 */ /* 0x180fe20000010803 */
[-CC-:B------:R-:W-:Y:S01]  /*f690*/  FFMA.FTZ R46, R46, R38.reuse, -R3.reuse ;  /* 0x000000262e2e7223 */ /* 0x180fe20000010803 */
[----:B------:R-:W-:Y:S01]  /*f6a0*/  MUFU.EX2 R27, R27 ;  /* 0x0000001b001b7308 */ /* 0x000fe20000000800 */
[-CC-:B------:R-:W-:Y:S01]  /*f6b0*/  FFMA.FTZ R45, R45, R38.reuse, -R0.reuse ;  /* 0x000000262d2d7223 */ /* 0x180fe20000010800 */
[-CC-:B------:R-:W-:Y:S01]  /*f6c0*/  FFMA.FTZ R21, R21, R38.reuse, -R0.reuse ;  /* 0x0000002615157223 */ /* 0x180fe20000010800 */
[-CC-:B------:R-:W-:Y:S01]  /*f6d0*/  FFMA.FTZ R25, R25, R38.reuse, -R0.reuse ;  /* 0x0000002619197223 */ /* 0x180fe20000010800 */
[-C--:B------:R-:W-:Y:S01]  /*f6e0*/  FFMA.FTZ R40, R40, R38.reuse, -R3 ;  /* 0x0000002628287223 */ /* 0x080fe20000010803 */
[----:B------:R0:W-:Y:S03]  /*f6f0*/  STL [R1+0x204], R26 ;  /* 0x0002041a01007387 */ /* 0x0001e60000100800 */
[----:B------:R-:W-:Y:S01]  /*f700*/  MUFU.EX2 R55, R32 ;  /* 0x0000002000377308 */ /* 0x000fe20000000800 */
[-CC-:B------:R-:W-:Y:S01]  /*f710*/  FFMA.FTZ R33, R33, R38.reuse, -R0.reuse ;  /* 0x0000002621217223 */ /* 0x180fe20000010800 */
[-CC-:B------:R-:W-:Y:S01]  /*f720*/  FFMA.FTZ R28, R28, R38.reuse, -R0.reuse ;  /* 0x000000261c1c7223 */ /* 0x180fe20000010800 */
[----:B------:R-:W2:Y:S04]  /*f730*/  LDL R52, [R1+0x2b8] ;  /* 0x0002b80001347983 */ /* 0x000ea80000100800 */
[----:B------:R-:W3:Y:S01]  /*f740*/  LDL R54, [R1+0x2c0] ;  /* 0x0002c00001367983 */ /* 0x000ee20000100800 */
[----:B------:R-:W-:Y:S01]  /*f750*/  MUFU.EX2 R45, R45 ;  /* 0x0000002d002d7308 */ /* 0x000fe20000000800 */
[----:B------:R-:W-:-:S02]  /*f760*/  FFMA.FTZ R29, R29, R38, -R0 ;  /* 0x000000261d1d7223 */ /* 0x000fc40000010800 */
[----:B------:R-:W5:Y:S04]  /*f770*/  LDL R56, [R1+0x2c8] ;  /* 0x0002c80001387983 */ /* 0x000f680000100800 */
[----:B------:R-:W5:Y:S01]  /*f780*/  LDL R60, [R1+0x2d8] ;  /* 0x0002d800013c7983 */ /* 0x000f620000100800 */
[----:B------:R-:W1:Y:S03]  /*f790*/  MUFU.EX2 R32, R21 ;  /* 0x0000001500207308 */ /* 0x000e660000000800 */
[----:B------:R-:W5:Y:S04]  /*f7a0*/  LDL R62, [R1+0x2e0] ;  /* 0x0002e000013e7983 */ /* 0x000f680000100800 */
[----:B------:R-:W5:Y:S01]  /*f7b0*/  LDL R64, [R1+0x2e8] ;  /* 0x0002e80001407983 */ /* 0x000f620000100800 */
[----:B------:R-:W4:Y:S01]  /*f7c0*/  MUFU.EX2 R170, R170 ;  /* 0x000000aa00aa7308 */ /* 0x000f220000000800 */
[-C--:B------:R-:W-:Y:S01]  /*f7d0*/  FFMA.FTZ R3, R50, R38.reuse, -R3 ;  /* 0x0000002632037223 */ /* 0x080fe20000010803 */
[----:B------:R-:W-:-:S06]  /*f7e0*/  FFMA.FTZ R30, R30, R38, -R0 ;  /* 0x000000261e1e7223 */ /* 0x000fcc0000010800 */
[----:B------:R-:W-:Y:S01]  /*f7f0*/  MUFU.EX2 R172, R172 ;  /* 0x000000ac00ac7308 */ /* 0x000fe20000000800 */
[----:B------:R-:W-:-:S07]  /*f800*/  FFMA.FTZ R31, R31, R38, -R0 ;  /* 0x000000261f1f7223 */ /* 0x000fce0000010800 */
[----:B------:R-:W-:Y:S01]  /*f810*/  MUFU.EX2 R41, R41 ;  /* 0x0000002900297308 */ /* 0x000fe20000000800 */
[----:B------:R-:W-:-:S07]  /*f820*/  FFMA.FTZ R34, R34, R38, -R0 ;  /* 0x0000002622227223 */ /* 0x000fce0000010800 */
[----:B------:R-:W-:Y:S01]  /*f830*/  MUFU.EX2 R174, R174 ;  /* 0x000000ae00ae7308 */ /* 0x000fe20000000800 */
[----:B------:R-:W-:-:S07]  /*f840*/  FFMA.FTZ R35, R35, R38, -R0 ;  /* 0x0000002623237223 */ /* 0x000fce0000010800 */
[----:B------:R-:W-:Y:S01]  /*f850*/  MUFU.EX2 R43, R43 ;  /* 0x0000002b002b7308 */ /* 0x000fe20000000800 */
[----:B------:R-:W-:-:S07]  /*f860*/  FFMA.FTZ R47, R47, R38, -R0 ;  /* 0x000000262f2f7223 */ /* 0x000fce0000010800 */
[----:B------:R-:W-:Y:S01]  /*f870*/  MUFU.EX2 R176, R176 ;  /* 0x000000b000b07308 */ /* 0x000fe20000000800 */
[-CC-:B------:R-:W-:Y:S01]  /*f880*/  FFMA.FTZ R49, R49, R38.reuse, -R0.reuse ;  /* 0x0000002631317223 */ /* 0x180fe20000010800 */
[----:B------:R-:W-:-:S06]  /*f890*/  FFMA.FTZ R181, R51, R38, -R0 ;  /* 0x0000002633b57223 */ /* 0x000fcc0000010800 */
[----:B------:R-:W-:Y:S01]  /*f8a0*/  MUFU.EX2 R178, R24 ;  /* 0x0000001800b27308 */ /* 0x000fe20000000800 */
[----:B------:R-:W-:Y:S01]  /*f8b0*/  FFMA.FTZ R183, R36, R38, -R0 ;  /* 0x0000002624b77223 */ /* 0x000fe20000010800 */
[----:B0-----:R-:W5:Y:S06]  /*f8c0*/  LDL R26, [R1+0x250] ;  /* 0x00025000011a7983 */ /* 0x001f6c0000100800 */
[----:B------:R-:W0:Y:S08]  /*f8d0*/  MUFU.EX2 R171, R25 ;  /* 0x0000001900ab7308 */ /* 0x000e300000000800 */
[----:B------:R4:W0:Y:S01]  /*f8e0*/  MUFU.EX2 R44, R33 ;  /* 0x00000021002c7308 */ /* 0x0008220000000800 */
[----:B-1----:R-:W-:-:S07]  /*f8f0*/  FADD.FTZ R14, R45, R32 ;  /* 0x000000202d0e7221 */ /* 0x002fce0000010000 */
[----:B------:R-:W1:Y:S08]  /*f900*/  MUFU.EX2 R28, R28 ;  /* 0x0000001c001c7308 */ /* 0x000e700000000800 */
[----:B------:R-:W1:Y:S08]  /*f910*/  MUFU.EX2 R29, R29 ;  /* 0x0000001d001d7308 */ /* 0x000e700000000800 */
[----:B------:R-:W-:Y:S08]  /*f920*/  MUFU.EX2 R57, R48 ;  /* 0x0000003000397308 */ /* 0x000ff00000000800 */
[----:B------:R-:W-:Y:S08]  /*f930*/  MUFU.EX2 R59, R46 ;  /* 0x0000002e003b7308 */ /* 0x000ff00000000800 */
[----:B------:R-:W-:Y:S08]  /*f940*/  MUFU.EX2 R42, R42 ;  /* 0x0000002a002a7308 */ /* 0x000ff00000000800 */
[----:B------:R-:W-:Y:S01]  /*f950*/  MUFU.EX2 R40, R40 ;  /* 0x0000002800287308 */ /* 0x000fe20000000800 */
[----:B------:R-:W-:Y:S01]  /*f960*/  F2FP.BF16.F32.PACK_AB R169, R32, R45 ;  /* 0x0000002d20a9723e */ /* 0x000fe200000010ff */
[----:B----4-:R-:W4:Y:S04]  /*f970*/  LDL R33, [R1+0x26c] ;  /* 0x00026c0001217983 */ /* 0x010f280000100800 */
[----:B------:R-:W4:Y:S02]  /*f980*/  LDL R36, [R1+0x278] ;  /* 0x0002780001247983 */ /* 0x000f240000100800 */
[----:B------:R0:W-:Y:S02]  /*f990*/  MUFU.EX2 R61, R3 ;  /* 0x00000003003d7308 */ /* 0x0001e40000000800 */
[----:B------:R-:W4:Y:S04]  /*f9a0*/  LDL R50, [R1+0x2b0] ;  /* 0x0002b00001327983 */ /* 0x000f280000100800 */
[----:B------:R-:W4:Y:S01]  /*f9b0*/  LDL R51, [R1+0x2b4] ;  /* 0x0002b40001337983 */ /* 0x000f220000100800 */
[----:B0-----:R-:W-:Y:S01]  /*f9c0*/  FADD.FTZ R3, R168, R27 ;  /* 0x0000001ba8037221 */ /* 0x001fe20000010000 */
[----:B------:R-:W0:Y:S08]  /*f9d0*/  MUFU.EX2 R30, R30 ;  /* 0x0000001e001e7308 */ /* 0x000e300000000800 */
[----:B------:R-:W0:Y:S01]  /*f9e0*/  MUFU.EX2 R31, R31 ;  /* 0x0000001f001f7308 */ /* 0x000e220000000800 */
[----:B------:R-:W-:Y:S01]  /*f9f0*/  FADD.FTZ R20, R170, R3 ;  /* 0x00000003aa147221 */ /* 0x000fe20000010000 */
[----:B------:R-:W-:-:S06]  /*fa00*/  FADD.FTZ R3, R171, R14 ;  /* 0x0000000eab037221 */ /* 0x000fcc0000010000 */
[----:B------:R-:W0:Y:S01]  /*fa10*/  MUFU.EX2 R34, R34 ;  /* 0x0000002200227308 */ /* 0x000e220000000800 */
[----:B------:R-:W-:Y:S01]  /*fa20*/  FADD.FTZ R7, R39, R20 ;  /* 0x0000001427077221 */ /* 0x000fe20000010000 */
[----:B------:R-:W-:-:S06]  /*fa30*/  FADD.FTZ R3, R44, R3 ;  /* 0x000000032c037221 */ /* 0x000fcc0000010000 */
[----:B------:R-:W0:Y:S01]  /*fa40*/  MUFU.EX2 R35, R35 ;  /* 0x0000002300237308 */ /* 0x000e220000000800 */
[----:B------:R-:W-:Y:S01]  /*fa50*/  FADD.FTZ R14, R172, R7 ;  /* 0x00000007ac0e7221 */ /* 0x000fe20000010000 */
[----:B-1----:R-:W-:-:S06]  /*fa60*/  FADD.FTZ R20, R28, R3 ;  /* 0x000000031c147221 */ /* 0x002fcc0000010000 */
[----:B------:R-:W1:Y:S01]  /*fa70*/  MUFU.EX2 R47, R47 ;  /* 0x0000002f002f7308 */ /* 0x000e620000000800 */
[----:B------:R-:W-:Y:S01]  /*fa80*/  FADD.FTZ R3, R41, R14 ;  /* 0x0000000e29037221 */ /* 0x000fe20000010000 */
[----:B------:R-:W-:-:S06]  /*fa90*/  FADD.FTZ R15, R29, R20 ;  /* 0x000000141d0f7221 */ /* 0x000fcc0000010000 */
[----:B------:R-:W-:Y:S01]  /*faa0*/  MUFU.EX2 R181, R181 ;  /* 0x000000b500b57308 */ /* 0x000fe20000000800 */
[----:B------:R-:W-:Y:S01]  /*fab0*/  FADD.FTZ R14, R174, R3 ;  /* 0x00000003ae0e7221 */ /* 0x000fe20000010000 */
[----:B0-----:R-:W-:Y:S01]  /*fac0*/  FADD.FTZ R20, R30, R15 ;  /* 0x0000000f1e147221 */ /* 0x001fe20000010000 */
[----:B------:R-:W-:-:S05]  /*fad0*/  FFMA.FTZ R7, R53, R38, -R0 ;  /* 0x0000002635077223 */ /* 0x000fca0000010800 */
[----:B------:R-:W-:Y:S01]  /*fae0*/  MUFU.EX2 R183, R183 ;  /* 0x000000b700b77308 */ /* 0x000fe20000000800 */
[----:B------:R-:W-:Y:S01]  /*faf0*/  FADD.FTZ R3, R43, R14 ;  /* 0x0000000e2b037221 */ /* 0x000fe20000010000 */
[----:B------:R-:W-:Y:S01]  /*fb00*/  FADD.FTZ R15, R31, R20 ;  /* 0x000000141f0f7221 */ /* 0x000fe20000010000 */
[----:B------:R-:W-:Y:S01]  /*fb10*/  F2FP.BF16.F32.PACK_AB R173, R29, R28 ;  /* 0x0000001c1dad723e */ /* 0x000fe200000010ff */
[----:B------:R-:W4:Y:S04]  /*fb20*/  LDL R32, [R1+0x268] ;  /* 0x0002680001207983 */ /* 0x000f280000100800 */
[----:B------:R-:W0:Y:S01]  /*fb30*/  MUFU.EX2 R46, R49 ;  /* 0x00000031002e7308 */ /* 0x000e220000000800 */
[----:B------:R-:W-:Y:S01]  /*fb40*/  FADD.FTZ R14, R176, R3 ;  /* 0x00000003b00e7221 */ /* 0x000fe20000010000 */
[----:B------:R-:W-:Y:S01]  /*fb50*/  FADD.FTZ R20, R34, R15 ;  /* 0x0000000f22147221 */ /* 0x000fe20000010000 */
[----:B------:R-:W-:Y:S01]  /*fb60*/  FFMA.FTZ R3, R37, R38, -R0 ;  /* 0x0000002625037223 */ /* 0x000fe20000010800 */
[----:B------:R-:W-:Y:S01]  /*fb70*/  F2FP.BF16.F32.PACK_AB R168, R27, R168 ;  /* 0x000000a81ba8723e */ /* 0x000fe200000010ff */
[----:B------:R-:W-:Y:S01]  /*fb80*/  FADD.FTZ R15, R55, R14 ;  /* 0x0000000e370f7221 */ /* 0x000fe20000010000 */
[----:B------:R-:W-:Y:S01]  /*fb90*/  FADD.FTZ R20, R35, R20 ;  /* 0x0000001423147221 */ /* 0x000fe20000010000 */
[----:B------:R-:W-:Y:S01]  /*fba0*/  F2FP.BF16.F32.PACK_AB R170, R39, R170 ;  /* 0x000000aa27aa723e */ /* 0x000fe200000010ff */
[----:B------:R-:W0:Y:S01]  /*fbb0*/  MUFU.EX2 R7, R7 ;  /* 0x0000000700077308 */ /* 0x000e220000000800 */
[----:B------:R-:W-:Y:S01]  /*fbc0*/  FADD.FTZ R0, R178, R15 ;  /* 0x0000000fb2007221 */ /* 0x000fe20000010000 */
[----:B-1----:R-:W-:Y:S01]  /*fbd0*/  FADD.FTZ R15, R47, R20 ;  /* 0x000000142f0f7221 */ /* 0x002fe20000010000 */
[----:B------:R-:W-:Y:S01]  /*fbe0*/  F2FP.BF16.F32.PACK_AB R172, R41, R172 ;  /* 0x000000ac29ac723e */ /* 0x000fe200000010ff */
[----:B------:R-:W4:Y:S01]  /*fbf0*/  LDL R27, [R1+0x254] ;  /* 0x00025400011b7983 */ /* 0x000f220000100800 */
[----:B------:R-:W-:-:S03]  /*fc00*/  FADD.FTZ R21, R57, R0 ;  /* 0x0000000039157221 */ /* 0x000fc60000010000 */
[----:B------:R-:W1:Y:S01]  /*fc10*/  MUFU.EX2 R3, R3 ;  /* 0x0000000300037308 */ /* 0x000e620000000800 */
[----:B0-----:R-:W-:Y:S01]  /*fc20*/  FADD.FTZ R0, R46, R15 ;  /* 0x0000000f2e007221 */ /* 0x001fe20000010000 */
[----:B------:R-:W-:Y:S01]  /*fc30*/  FADD.FTZ R14, R42, R21 ;  /* 0x000000152a0e7221 */ /* 0x000fe20000010000 */
[----:B------:R-:W-:Y:S01]  /*fc40*/  F2FP.BF16.F32.PACK_AB R174, R43, R174 ;  /* 0x000000ae2bae723e */ /* 0x000fe200000010ff */
[----:B------:R-:W4:Y:S01]  /*fc50*/  LDL R28, [R1+0x258] ;  /* 0x00025800011c7983 */ /* 0x000f220000100800 */
[----:B------:R-:W-:Y:S01]  /*fc60*/  FADD.FTZ R0, R181, R0 ;  /* 0x00000000b5007221 */ /* 0x000fe20000010000 */
        /* <DEDUP_REMOVED lines=11> */
[----:B-1----:R-:W-:Y:S01]  /*fd20*/  FADD.FTZ R25, R3, R0 ;  /* 0x0000000003197221 */ /* 0x002fe20000010000 */
[----:B------:R-:W-:-:S02]  /*fd30*/  F2FP.BF16.F32.PACK_AB R182, R61, R40 ;  /* 0x000000283db6723e */ /* 0x000fc400000010ff */
[----:B------:R-:W-:Y:S01]  /*fd40*/  F2FP.BF16.F32.PACK_AB R171, R44, R171 ;  /* 0x000000ab2cab723e */ /* 0x000fe200000010ff */
[----:B------:R-:W4:Y:S04]  /*fd50*/  LDL R39, [R1+0x284] ;  /* 0x0002840001277983 */ /* 0x000f280000100800 */
[----:B------:R0:W-:Y:S04]  /*fd60*/  STL.64 [R1+0x210], R24 ;  /* 0x0002101801007387 */ /* 0x0001e80000100a00 */
[----:B------:R-:W4:Y:S04]  /*fd70*/  LD.E.64 R20, desc[UR40][R12.64+0x8] ;  /* 0x000008280c147980 */ /* 0x000f28000c101b00 */
[----:B------:R-:W4:Y:S01]  /*fd80*/  LD.E.64 R14, desc[UR40][R12.64] ;  /* 0x000000280c0e7980 */ /* 0x000f22000c101b00 */
[----:B------:R-:W-:-:S02]  /*fd90*/  F2FP.BF16.F32.PACK_AB R175, R31, R30 ;  /* 0x0000001e1faf723e */ /* 0x000fc400000010ff */
[----:B------:R-:W-:Y:S01]  /*fda0*/  F2FP.BF16.F32.PACK_AB R177, R35, R34 ;  /* 0x0000002223b1723e */ /* 0x000fe200000010ff */
[----:B0-----:R-:W4:Y:S01]  /*fdb0*/  LDL R24, [R1+0x248] ;  /* 0x0002480001187983 */ /* 0x001f220000100800 */
[----:B------:R-:W-:-:S03]  /*fdc0*/  F2FP.BF16.F32.PACK_AB R179, R46, R47 ;  /* 0x0000002f2eb3723e */ /* 0x000fc600000010ff */
[----:B------:R-:W4:Y:S04]  /*fdd0*/  LDL R25, [R1+0x24c] ;  /* 0x00024c0001197983 */ /* 0x000f280000100800 */
[----:B------:R-:W4:Y:S04]  /*fde0*/  LDL.64 R12, [R1+0xa8] ;  /* 0x0000a800010c7983 */ /* 0x000f280000100a00 */
        /* <DEDUP_REMOVED lines=19> */
[----:B------:R-:W-:-:S02]  /*ff20*/  F2FP.BF16.F32.PACK_AB R181, R7, R181 ;  /* 0x000000b507b5723e */ /* 0x000fc400000010ff */
[----:B------:R-:W-:Y:S01]  /*ff30*/  F2FP.BF16.F32.PACK_AB R183, R3, R183 ;  /* 0x000000b703b7723e */ /* 0x000fe200000010ff */
[----:B------:R-:W4:Y:S04]  /*ff40*/  LDL R7, [R1+0x434] ;  /* 0x0004340001077983 */ /* 0x000f280000100800 */
[----:B------:R-:W4:Y:S04]  /*ff50*/  LDL R3, [R1+0x430] ;  /* 0x0004300001037983 */ /* 0x000f280000100800 */
[----:B--2---:R-:W-:Y:S04]  /*ff60*/  STL [R1+0x2b8], R52 ;  /* 0x0002b83401007387 */ /* 0x004fe80000100800 */
[----:B---3--:R-:W-:Y:S04]  /*ff70*/  STL [R1+0x2c0], R54 ;  /* 0x0002c03601007387 */ /* 0x008fe80000100800 */
        /* <DEDUP_REMOVED lines=11> */
[----:B----4-:R-:W-:-:S03]  /*10030*/  MOV R0, R20 ;  /* 0x0000001400007202 */ /* 0x010fc60000000f00 */
[----:B------:R-:W2:Y:S02]  /*10040*/  LDL R20, [R1+0x240] ;  /* 0x0002400001147983 */ /* 0x000ea40000100800 */
[--C-:B------:R-:W-:Y:S02]  /*10050*/  IMAD R15, R15, 0x2, R0.reuse ;  /* 0x000000020f0f7824 */ /* 0x100fe400078e0200 */
[----:B------:R-:W3:Y:S04]  /*10060*/  LDL R21, [R1+0x244] ;  /* 0x0002440001157983 */ /* 0x000ee80000100800 */
[----:B------:R0:W-:Y:S02]  /*10070*/  STSM.16.M88.4 [R0], R168 ;  /* 0x000000a800007844 */ /* 0x0001e40000000200 */
[----:B0-----:R-:W-:-:S02]  /*10080*/  IMAD R0, R14, 0x2, R0 ;  /* 0x000000020e007824 */ /* 0x001fc400078e0200 */
[----:B------:R-:W-:-:S03]  /*10090*/  IMAD R14, R14, 0x2, R15 ;  /* 0x000000020e0e7824 */ /* 0x000fc600078e020f */
[----:B------:R0:W-:Y:S04]  /*100a0*/  STSM.16.M88.4 [R0], R172 ;  /* 0x000000ac00007844 */ /* 0x0001e80000000200 */
[----:B------:R1:W-:Y:S04]  /*100b0*/  STSM.16.M88.4 [R15], R176 ;  /* 0x000000b00f007844 */ /* 0x0003e80000000200 */
[----:B------:R4:W-:Y:S04]  /*100c0*/  STSM.16.M88.4 [R14], R180 ;  /* 0x000000b40e007844 */ /* 0x0009e80000000200 */
[----:B0-----:R-:W5:Y:S04]  /*100d0*/  LDL R0, [R1+0x42c] ;  /* 0x00042c0001007983 */ /* 0x001f680000100800 */
[----:B-1----:R-:W5:Y:S04]  /*100e0*/  LDL R15, [R1+0x43c] ;  /* 0x00043c00010f7983 */ /* 0x002f680000100800 */
[----:B----4-:R-:W4:Y:S01]  /*100f0*/  LDL R14, [R1+0x438] ;  /* 0x00043800010e7983 */ /* 0x010f220000100800 */
[----:B------:R-:W-:Y:S01]  /*10100*/  IMAD R12, R145, 0x1000, R12 ;  /* 0x00001000910c7824 */ /* 0x000fe200078e020c */
[----:B------:R-:W-:-:S04]  /*10110*/  R2UR UR7, R13 ;  /* 0x000000000d0772ca */ /* 0x000fc800000e0000 */
[----:B------:R-:W-:Y:S01]  /*10120*/  R2UR UR6, R12 ;  /* 0x000000000c0672ca */ /* 0x000fe200000e0000 */
        /* <DEDUP_REMOVED lines=107> */
[----:B------:R0:W-:Y:S02]  /*107e0*/  STL [R1+0x428], R144 ;  /* 0x0004289001007387 */ /* 0x0001e40000100800 */
[----:B0-----:R-:W-:-:S06]  /*107f0*/  WARPGROUP.ARRIVE ;  /* 0x00000000000079c5 */ /* 0x001fcc0000000000 */
[----:B------:R-:W-:Y:S01]  /*10800*/  HGMMA.64x256x16.F32.BF16 R24, R168, gdesc[UR4].tnspB, RZ, !UPT, gsb0 ;  /* 0x43e00004a8187df0 */ /* 0x000fe2000c0018ff */
[----:B--2---:R0:W-:Y:S04]  /*10810*/  STL [R1+0x240], R20 ;  /* 0x0002401401007387 */ /* 0x0041e80000100800 */
[----:B---3--:R1:W-:Y:S01]  /*10820*/  STL [R1+0x244], R21 ;  /* 0x0002441501007387 */ /* 0x0083e20000100800 */
[----:B0-----:R-:W-:Y:S02]  /*10830*/  VIADD R20, R12, 0x80 ;  /* 0x000000800c147836 */ /* 0x001fe40000000000 */
[----:B-1----:R-:W-:-:S03]  /*10840*/  IMAD.MOV.U32 R21, RZ, RZ, R13 ;  /* 0x000000ffff157224 */ /* 0x002fc600078e000d */
[----:B------:R-:W-:Y:S02]  /*10850*/  R2UR UR10, R20 ;  /* 0x00000000140a72ca */ /* 0x000fe400000e0000 */
[----:B------:R-:W-:Y:S01]  /*10860*/  R2UR UR11, R21 ;  /* 0x00000000150b72ca */ /* 0x000fe200000e0000 */
[----:B-----5:R-:W-:Y:S04]  /*10870*/  STL [R1+0x42c], R0 ;  /* 0x00042c0001007387 */ /* 0x020fe80000100800 */
[----:B------:R-:W-:Y:S04]  /*10880*/  STL [R1+0x430], R3 ;  /* 0x0004300301007387 */ /* 0x000fe80000100800 */
[----:B------:R-:W-:Y:S04]  /*10890*/  STL [R1+0x434], R7 ;  /* 0x0004340701007387 */ /* 0x000fe80000100800 */
[----:B----4-:R0:W-:Y:S04]  /*108a0*/  STL [R1+0x438], R14 ;  /* 0x0004380e01007387 */ /* 0x0101e80000100800 */
[----:B------:R1:W-:Y:S01]  /*108b0*/  STL [R1+0x43c], R15 ;  /* 0x00043c0f01007387 */ /* 0x0003e20000100800 */
[----:B0-----:R-:W-:-:S02]  /*108c0*/  VIADD R14, R12, 0x100 ;  /* 0x000001000c0e7836 */ /* 0x001fc40000000000 */
[----:B-1----:R-:W-:-:S03]  /*108d0*/  IMAD.MOV.U32 R15, RZ, RZ, R13 ;  /* 0x000000ffff0f7224 */ /* 0x002fc600078e000d */
        /* <DEDUP_REMOVED lines=37> */
[----:B------:R-:W-:Y:S02]  /*10b30*/  VIADD R12, R12, 0x180 ;  /* 0x000001800c0c7836 */ /* 0x000fe40000000000 */
        /* <DEDUP_REMOVED lines=114> */
[----:B0-----:R-:W5:Y:S04]  /*11260*/  LDL R24, [R1+0x264] ;  /* 0x0002640001187983 */ /* 0x001f680000100800 */
[----:B------:R-:W5:Y:S04]  /*11270*/  LDL R25, [R1+0x268] ;  /* 0x0002680001197983 */ /* 0x000f680000100800 */
[----:B------:R-:W5:Y:S04]  /*11280*/  LDL R26, [R1+0x26c] ;  /* 0x00026c00011a7983 */ /* 0x000f680000100800 */
[----:B------:R-:W5:Y:S04]  /*11290*/  LDL R27, [R1+0x270] ;  /* 0x00027000011b7983 */ /* 0x000f680000100800 */
[----:B-1----:R-:W5:Y:S04]  /*112a0*/  LDL R28, [R1+0x274] ;  /* 0x00027400011c7983 */ /* 0x002f680000100800 */
        /* <DEDUP_REMOVED lines=119> */
[----:B0-----:R-:W0:Y:S04]  /*11a20*/  FENCE.VIEW.ASYNC.S ;  /* 0x00000000000073c6 */ /* 0x001e280000000000 */
[----:B------:R-:W-:Y:S04]  /*11a30*/  STL [R1+0x240], R0 ;  /* 0x0002400001007387 */ /* 0x000fe80000100800 */
[----:B------:R-:W-:Y:S04]  /*11a40*/  STL [R1+0x244], R3 ;  /* 0x0002440301007387 */ /* 0x000fe80000100800 */
[----:B------:R-:W-:Y:S04]  /*11a50*/  STL [R1+0x248], R7 ;  /* 0x0002480701007387 */ /* 0x000fe80000100800 */
[----:B------:R-:W-:Y:S04]  /*11a60*/  STL [R1+0x24c], R12 ;  /* 0x00024c0c01007387 */ /* 0x000fe80000100800 */
        /* <DEDUP_REMOVED lines=16> */
[----:B------:R2:W-:Y:S04]  /*11b70*/  STL [R1+0x290], R35 ;  /* 0x0002902301007387 */ /* 0x0005e80000100800 */
[----:B---3--:R2:W-:Y:S04]  /*11b80*/  STL [R1+0x294], R36 ;  /* 0x0002942401007387 */ /* 0x0085e80000100800 */
[----:B------:R2:W-:Y:S04]  /*11b90*/  STL [R1+0x298], R37 ;  /* 0x0002982501007387 */ /* 0x0005e80000100800 */
[----:B------:R2:W-:Y:S04]  /*11ba0*/  STL [R1+0x29c], R38 ;  /* 0x00029c2601007387 */ /* 0x0005e80000100800 */
[----:B------:R2:W-:Y:S04]  /*11bb0*/  STL [R1+0x2a0], R39 ;  /* 0x0002a02701007387 */ /* 0x0005e80000100800 */
[----:B----4-:R2:W-:Y:S04]  /*11bc0*/  STL [R1+0x2a4], R40 ;  /* 0x0002a42801007387 */ /* 0x0105e80000100800 */
[----:B------:R2:W-:Y:S04]  /*11bd0*/  STL [R1+0x2a8], R41 ;  /* 0x0002a82901007387 */ /* 0x0005e80000100800 */
        /* <DEDUP_REMOVED lines=101> */
[----:B0-----:R-:W-:-:S03]  /*12230*/  NOP ;  /* 0x0000000000007918 */ /* 0x001fc60000000000 */
[----:B-1----:R-:W3:Y:S04]  /*12240*/  @!P0 LDL.64 R12, [R1+0x68] ;  /* 0x00006800010c8983 */ /* 0x002ee80000100a00 */
[----:B------:R-:W4:Y:S01]  /*12250*/  @!P0 LDL R0, [R1+0x1e8] ;  /* 0x0001e80001008983 */ /* 0x000f220000100800 */
[----:B------:R-:W-:Y:S06]  /*12260*/  BAR.ARV 0xe, 0x100 ;  /* 0x0384000000007b1d */ /* 0x000fec0000002000 */
[----:B---3--:R-:W-:-:S05]  /*12270*/  @!P0 MOV R13, R12 ;  /* 0x0000000c000d8202 */ /* 0x008fca0000000f00 */
[----:B----4-:R-:W-:-:S05]  /*12280*/  @!P0 IMAD R0, R0, 0x8, R13 ;  /* 0x0000000800008824 */ /* 0x010fca00078e020d */
[----:B------:R-:W-:-:S04]  /*12290*/  @!P0 PRMT R0, RZ, 0x654, R0 ;  /* 0x00000654ff008816 */ /* 0x000fc80000000000 */
[----:B------:R0:W-:Y:S02]  /*122a0*/  @!P0 SYNCS.ARRIVE.TRANS64.RED.A1T0 RZ, [R0+URZ], RZ ;  /* 0x000000ff00ff89a7 */ /* 0x0001e4000810043f */
[----:B0-----:R-:W3:Y:S01]  /*122b0*/  LDL R0, [R1+0x70] ;  /* 0x0000700001007983 */ /* 0x001ee20000100800 */
[----:B------:R-:W-:Y:S01]  /*122c0*/  ISETP.NE.AND P1, PT, R4, 0x1, PT ;  /* 0x000000010400780c */ /* 0x000fe20003f25270 */
[----:B------:R-:W-:Y:S01]  /*122d0*/  UIADD3 UR50, UR50, -0x2, URZ ;  /* 0xfffffffe32327890 */ /* 0x000fe2000fffe03f */
[----:B---3--:R-:W-:-:S11]  /*122e0*/  IMAD.SHL.U32 R4, R0, 0x40, RZ ;  /* 0x0000004000047824 */ /* 0x008fd600078e00ff */
[----:B------:R-:W-:-:S04]  /*122f0*/  @P1 IMAD.HI.U32 R5, R4, R5, RZ ;  /* 0x0000000504051227 */ /* 0x000fc800078e00ff */
[----:B------:R-:W-:Y:S01]  /*12300*/  IMAD.MOV.U32 R0, RZ, RZ, R4 ;  /* 0x000000ffff007224 */ /* 0x000fe200078e0004 */
[----:B------:R-:W-:Y:S02]  /*12310*/  @P1 SHF.R.U32.HI R0, RZ, R6, R5 ;  /* 0x00000006ff001219 */ /* 0x000fe40000011605 */
[----:B------:R-:W-:-:S03]  /*12320*/  ISETP.GE.AND P1, PT, R9, 0x1, PT ;  /* 0x000000010900780c */ /* 0x000fc60003f26270 */
[----:B------:R-:W-:Y:S02]  /*12330*/  VIADD R3, R0, UR51 ;  /* 0x0000003300037c36 */ /* 0x000fe40008000000 */
[----:B------:R-:W-:Y:S02]  /*12340*/  IMAD.U32 R0, RZ, RZ, UR50 ;  /* 0x00000032ff007e24 */ /* 0x000fe4000f8e00ff */
[----:B------:R-:W-:-:S06]  /*12350*/  IMAD.IADD R8, R3, 0x1, R8 ;  /* 0x0000000103087824 */ /* 0x000fcc00078e0208 */
[----:B--2---:R-:W-:Y:S05]  /*12360*/  @!P1 BRA `(.L_x_3248) ;  /* 0x0000000000409947 */ /* 0x004fea0003800000 */
[C---:B------:R-:W-:Y:S01]  /*12370*/  ISETP.GT.AND P1, PT, R3.reuse, RZ, PT ;  /* 0x000000ff0300720c */ /* 0x040fe20003f24270 */
[----:B------:R-:W-:Y:S01]  /*12380*/  BSSY B0, `(.L_x_3249) ;  /* 0x000000c000007945 */ /* 0x000fe20003800000 */
[----:B------:R-:W-:-:S11]  /*12390*/  VIADD R5, R3, 0xffffffff ;  /* 0xffffffff03057836 */ /* 0x000fd60000000000 */
[----:B------:R-:W-:Y:S05]  /*123a0*/  @P1 BRA `(.L_x_3250) ;  /* 0x0000000000181947 */ /* 0x000fea0003800000 */
[----:B------:R-:W-:Y:S01]  /*123b0*/  ISETP.NE.AND P1, PT, R9, 0x1, PT ;  /* 0x000000010900780c */ /* 0x000fe20003f25270 */
[----:B------:R-:W-:-:S12]  /*123c0*/  IMAD.MOV R3, RZ, RZ, -R3 ;  /* 0x000000ffff037224 */ /* 0x000fd800078e0a03 */
[----:B------:R-:W-:-:S05]  /*123d0*/  @P1 IMAD.HI.U32 R10, R3, R10, RZ ;  /* 0x0000000a030a1227 */ /* 0x000fca00078e00ff */
[----:B------:R-:W-:-:S04]  /*123e0*/  @P1 SHF.R.U32.HI R3, RZ, R11, R10 ;  /* 0x0000000bff031219 */ /* 0x000fc8000001160a */
[----:B------:R-:W-:Y:S01]  /*123f0*/  LOP3.LUT R5, RZ, R3, RZ, 0x33, !PT ;  /* 0x00000003ff057212 */ /* 0x000fe200078e33ff */
[----:B------:R-:W-:Y:S06]  /*12400*/  BRA `(.L_x_3251) ;  /* 0x00000000000c7947 */ /* 0x000fec0003800000 */
.L_x_3250:
[----:B------:R-:W-:-:S13]  /*12410*/  ISETP.NE.AND P1, PT, R9, 0x1, PT ;  /* 0x000000010900780c */ /* 0x000fda0003f25270 */
[----:B------:R-:W-:-:S05]  /*12420*/  @P1 IMAD.HI.U32 R10, R5, R10, RZ ;  /* 0x0000000a050a1227 */ /* 0x000fca00078e00ff */
[----:B------:R-:W-:-:S07]  /*12430*/  @P1 SHF.R.U32.HI R5, RZ, R11, R10 ;  /* 0x0000000bff051219 */ /* 0x000fce000001160a */
.L_x_3251:
[----:B------:R-:W-:Y:S05]  /*12440*/  BSYNC B0 ;  /* 0x0000000000007941 */ /* 0x000fea0003800000 */
.L_x_3249:
[----:B------:R-:W-:-:S05]  /*12450*/  IMAD R5, R5, R9, R9 ;  /* 0x0000000905057224 */ /* 0x000fca00078e0209 */
[----:B------:R-:W-:-:S07]  /*12460*/  VIMNMX R8, R8, R5, PT ;  /* 0x0000000508087248 */ /* 0x000fce0003fe0100 */
.L_x_3248:
[----:B------:R-:W-:Y:S01]  /*12470*/  SHF.R.S32.HI R3, RZ, 0x1f, R8 ;  /* 0x0000001fff037819 */ /* 0x000fe20000011408 */
[----:B------:R-:W-:Y:S03]  /*12480*/  BSSY B2, `(.L_x_3252) ;  /* 0x0000016000027945 */ /* 0x000fe60003800000 */
[----:B------:R-:W-:-:S04]  /*12490*/  LEA.HI R3, R3, R8, RZ, 0x6 ;  /* 0x0000000803037211 */ /* 0x000fc800078f30ff */
[----:B------:R-:W-:-:S04]  /*124a0*/  SHF.R.S32.HI R3, RZ, 0x6, R3 ;  /* 0x00000006ff037819 */ /* 0x000fc80000011403 */
[----:B------:R-:W-:-:S04]  /*124b0*/  VIMNMX R3, R3, UR46, !PT ;  /* 0x0000002e03037c48 */ /* 0x000fc8000ffe0100 */
[----:B------:R-:W-:-:S13]  /*124c0*/  ISETP.GE.AND P1, PT, R0, R3, PT ;  /* 0x000000030000720c */ /* 0x000fda0003f26270 */
[----:B------:R-:W-:Y:S05]  /*124d0*/  @!P1 BRA `(.L_x_3253) ;  /* 0x0000000000409947 */ /* 0x000fea0003800000 */
[----:B------:R-:W-:Y:S01]  /*124e0*/  BSSY B1, `(.L_x_3254) ;  /* 0x000000d000017945 */ /* 0x000fe20003800000 */
.L_x_3256:
[C---:B------:R-:W-:Y:S01]  /*124f0*/  IADD3 R8, P1, R2.reuse, 0x70, RZ ;  /* 0x0000007002087810 */ /* 0x040fe20007f3e0ff */
[----:B------:R-:W-:Y:S01]  /*12500*/  BSSY B0, `(.L_x_3255) ;  /* 0x0000007000007945 */ /* 0x000fe20003800000 */
[C---:B------:R-:W-:Y:S01]  /*12510*/  IADD3 R28, P2, R2.reuse, 0xec, RZ ;  /* 0x000000ec021c7810 */ /* 0x040fe20007f5e0ff */
[----:B------:R-:W-:Y:S01]  /*12520*/  VIADD R12, R2, 0x148 ;  /* 0x00000148020c7836 */ /* 0x000fe20000000000 */
[----:B------:R-:W-:Y:S01]  /*12530*/  MOV R13, 0x12570 ;  /* 0x00012570000d7802 */ /* 0x000fe20000000f00 */
[--C-:B------:R-:W-:Y:S02]  /*12540*/  IMAD.X R7, RZ, RZ, R16.reuse, P1 ;  /* 0x000000ffff077224 */ /* 0x100fe400008e0610 */
[----:B------:R-:W-:-:S08]  /*12550*/  IMAD.X R29, RZ, RZ, R16, P2 ;  /* 0x000000ffff1d7224 */ /* 0x000fd000010e0610 */
[----:B------:R-:W-:Y:S05]  /*12560*/  CALL.REL.NOINC `($_ZN7cutlass13device_kernelIN5flash11enable_sm90INS1_16FlashAttnFwdSm90INS1_25CollectiveMainloopFwdSm90ILi2EN4cute5tupleIJNS5_1CILi1EEES8_S8_EEENS6_IJNS7_ILi64EEESA_SA_EEELi512ENS_10bfloat16_tEfNS_4arch4Sm90ELb0ELb1ELb1ELb1ELb0ELb0ELb1ELb0ELb0ELb1ELb1ELb0EEENS1_21CollectiveEpilogueFwdINS6_IJSA_NS7_ILi512EEESA_EEES9_SC_SE_Li256ELb1ELb1ELb1ELb0EEENS1_36VarlenDynamicPersistentTileSchedulerILi64ELi64ELi256ELi128ELb1ELb1ELb1ELb1ELb0ELb1EEEEEEEEEvNT_6ParamsE$_ZZN5flash25CollectiveMainloopFwdSm90ILi2EN4cute5tupleIJNS1_1CILi1EEES4_S4_EEENS2_IJNS3_ILi64EEES6_S6_EEELi512EN7cutlass10bfloat16_tEfNS8_4arch4Sm90ELb0ELb1ELb1ELb1ELb0ELb0ELb1ELb0ELb0ELb1ELb1ELb0EE3mmaINS_16FlashAttnFwdSm90ISC_NS_21CollectiveEpilogueFwdINS2_IJS6_NS3_ILi512EEES6_EEES5_S9_SB_Li256ELb1ELb1ELb1ELb0EEENS_36VarlenDynamicPersistentTileSchedulerILi64ELi64ELi256ELi128ELb1ELb1ELb1ELb1ELb0ELb1EEEE13SharedStorageENS1_6TensorINS1_11ArrayEngineIfLm128EEENS1_6LayoutINS2_IJNS2_IJNS3_ILi2EEESR_NS3_ILi32EEEEEES4_S4_EEENS2_IJNS2_IJS4_SR_NS3_ILi4EEEEEENS3_ILi0EEESX_EEEEEEENS_7SoftmaxILi2ELi0EEEEEbRKNSC_6ParamsENS8_25PipelineTmaAsyncNoClusterILi2ENS8_16PipelineTmaAsyncILi2EEEEES19_RNS8_13PipelineStateILj2EEERT0_RT1_iRiRKNS_16SeqlenInfoQKNewKILb1ELb0EEENS2_IJiiiiEEERT_ENKUliT_T0_T1_E_clIZSD_ISM_S10_S12_EbS15_S19_S19_S1C_S1E_S1G_iS1H_S1L_S1M_S1O_EUlRS1P_iE1_NS3_ILb0EEENS3_ILb1EEEEEDaiS1P_S1Q_S1R_) ;  /* 0x0000025800207944 */ /* 0x000fea0003c00000 */
[----:B------:R-:W-:Y:S05]  /*12570*/  BSYNC B0 ;  /* 0x0000000000007941 */ /* 0x000fea0003800000 */
.L_x_3255:
[C---:B------:R-:W-:Y:S01]  /*12580*/  ISETP.GT.AND P1, PT, R0.reuse, R3, PT ;  /* 0x000000030000720c */ /* 0x040fe20003f24270 */
[----:B------:R-:W-:-:S12]  /*12590*/  VIADD R0, R0, 0xffffffff ;  /* 0xffffffff00007836 */ /* 0x000fd80000000000 */
[----:B------:R-:W-:Y:S05]  /*125a0*/  @P1 BRA `(.L_x_3256) ;  /* 0xfffffffc00d01947 */ /* 0x000fea000383ffff */
[----:B------:R-:W-:Y:S05]  /*125b0*/  BSYNC B1 ;  /* 0x0000000000017941 */ /* 0x000fea0003800000 */
.L_x_3254:
[----:B------:R-:W2:Y:S02]  /*125c0*/  LDL R4, [R1+0x70] ;  /* 0x0000700001047983 */ /* 0x000ea40000100800 */
[----:B--2---:R-:W-:-:S07]  /*125d0*/  IMAD.SHL.U32 R4, R4, 0x40, RZ ;  /* 0x0000004004047824 */ /* 0x004fce00078e00ff */
.L_x_3253:
[----:B------:R-:W-:Y:S05]  /*125e0*/  BSYNC B2 ;  /* 0x0000000000027941 */ /* 0x000fea0003800000 */
.L_x_3252:
[----:B------:R-:W0:Y:S01]  /*125f0*/  LDC R3, c[0x0][0x448] ;  /* 0x00011200ff037b82 */ /* 0x000e220000000800 */
[----:B------:R-:W-:Y:S01]  /*12600*/  VIADD R4, R4, 0x3f ;  /* 0x0000003f04047836 */ /* 0x000fe20000000000 */
[----:B------:R-:W-:-:S06]  /*12610*/  ULDC UR4, c[0x0][0xad4] ;  /* 0x0002b50000047ab9 */ /* 0x000fcc0000000800 */
[----:B------:R-:W1:Y:S01]  /*12620*/  LDC R7, c[0x0][0xadc] ;  /* 0x0002b700ff077b82 */ /* 0x000e620000000800 */
[----:B0-----:R-:W-:-:S13]  /*12630*/  ISETP.NE.AND P1, PT, R3, 0x1, PT ;  /* 0x000000010300780c */ /* 0x001fda0003f25270 */
[----:B------:R-:W0:Y:S08]  /*12640*/  @P1 LDC R3, c[0x0][0x44c] ;  /* 0x00011300ff031b82 */ /* 0x000e300000000800 */
[----:B------:R-:W2:Y:S01]  /*12650*/  @P1 LDC R6, c[0x0][0x450] ;  /* 0x00011400ff061b82 */ /* 0x000ea20000000800 */
[----:B0-----:R-:W-:-:S05]  /*12660*/  @P1 IMAD.HI.U32 R3, R4, R3, RZ ;  /* 0x0000000304031227 */ /* 0x001fca00078e00ff */
[----:B--2---:R-:W-:Y:S02]  /*12670*/  @P1 SHF.R.U32.HI R4, RZ, R6, R3 ;  /* 0x00000006ff041219 */ /* 0x004fe40000011603 */
[----:B-1----:R-:W-:-:S03]  /*12680*/  ISETP.GE.AND P1, PT, R7, 0x1, PT ;  /* 0x000000010700780c */ /* 0x002fc60003f26270 */
[----:B------:R-:W-:-:S04]  /*12690*/  VIADD R4, R4, UR45 ;  /* 0x0000002d04047c36 */ /* 0x000fc80008000000 */
        /* <DEDUP_REMOVED lines=12> */
.L_x_3259:
[----:B------:R-:W-:-:S13]  /*12760*/  ISETP.NE.AND P1, PT, R7, 0x1, PT ;  /* 0x000000010700780c */ /* 0x000fda0003f25270 */
[----:B------:R-:W0:Y:S02]  /*12770*/  @P1 LDC.64 R8, c[0x0][0xae0] ;  /* 0x0002b800ff081b82 */ /* 0x000e240000000a00 */
[----:B0-----:R-:W-:-:S05]  /*12780*/  @P1 IMAD.HI.U32 R6, R4, R8, RZ ;  /* 0x0000000804061227 */ /* 0x001fca00078e00ff */
[----:B------:R-:W-:-:S07]  /*12790*/  @P1 SHF.R.U32.HI R4, RZ, R9, R6 ;  /* 0x00000009ff041219 */ /* 0x000fce0000011606 */
.L_x_3260:
[----:B------:R-:W-:Y:S05]  /*127a0*/  BSYNC B0 ;  /* 0x0000000000007941 */ /* 0x000fea0003800000 */
.L_x_3258:
[----:B------:R-:W-:-:S05]  /*127b0*/  IMAD R4, R4, R7, RZ ;  /* 0x0000000704047224 */ /* 0x000fca00078e02ff */
[----:B------:R-:W-:-:S07]  /*127c0*/  VIMNMX R3, R3, R4, !PT ;  /* 0x0000000403037248 */ /* 0x000fce0007fe0100 */
.L_x_3257:
[----:B------:R-:W-:-:S05]  /*127d0*/  VIADD R3, R3, 0x3f ;  /* 0x0000003f03037836 */ /* 0x000fca0000000000 */
[----:B------:R-:W-:-:S04]  /*127e0*/  SHF.R.S32.HI R4, RZ, 0x1f, R3 ;  /* 0x0000001fff047819 */ /* 0x000fc80000011403 */
[----:B------:R-:W-:-:S04]  /*127f0*/  LEA.HI R4, R4, R3, RZ, 0x6 ;  /* 0x0000000304047211 */ /* 0x000fc800078f30ff */
[----:B------:R-:W-:-:S04]  /*12800*/  SHF.R.S32.HI R3, RZ, 0x6, R4 ;  /* 0x00000006ff037819 */ /* 0x000fc80000011404 */
[----:B------:R-:W-:-:S04]  /*12810*/  VIMNMX R3, R3, UR46, !PT ;  /* 0x0000002e03037c48 */ /* 0x000fc8000ffe0100 */
[----:B------:R-:W-:-:S13]  /*12820*/  ISETP.GE.AND P1, PT, R0, R3, PT ;  /* 0x000000030000720c */ /* 0x000fda0003f26270 */
[----:B------:R-:W-:Y:S05]  /*12830*/  @!P1 BRA `(.L_x_3261) ;  /* 0x0000009800049947 */ /* 0x000fea0003800000 */
.L_x_3280:
[----:B0-----:R-:W2:Y:S04]  /*12840*/  LD.E R4, desc[UR40][R152.64+0x1e8] ;  /* 0x0001e82898047980 */ /* 0x001ea8000c101900 */
[----:B------:R-:W3:Y:S04]  /*12850*/  LD.E R5, desc[UR40][R152.64+0x1f0] ;  /* 0x0001f02898057980 */ /* 0x000ee8000c101900 */
[----:B------:R-:W4:Y:S01]  /*12860*/  LD.E R7, desc[UR40][R152.64+0x1c] ;  /* 0x00001c2898077980 */ /* 0x000f22000c101900 */
[----:B--2---:R-:W-:-:S05]  /*12870*/  VIADD R9, R4, 0x1 ;  /* 0x0000000104097836 */ /* 0x004fca0000000000 */
[----:B------:R-:W-:-:S13]  /*12880*/  ISETP.NE.AND P2, PT, R9, 0x2, PT ;  /* 0x000000020900780c */ /* 0x000fda0003f45270 */
[----:B------:R0:W5:Y:S04]  /*12890*/  @P2 LD.E R11, desc[UR40][R152.64+0x1ec] ;  /* 0x0001ec28980b2980 */ /* 0x000168000c101900 */
[----:B-1----:R-:W2:Y:S01]  /*128a0*/  @!P2 LD.E R6, desc[UR40][R152.64+0x1ec] ;  /* 0x0001ec289806a980 */ /* 0x002ea2000c101900 */
        /* <DEDUP_REMOVED lines=11> */
[----:B------:R-:W-:Y:S02]  /*12960*/  IMAD.MOV.U32 R6, RZ, RZ, R0 ;  /* 0x000000ffff067224 */ /* 0x000fe400078e0000 */
[----:B------:R-:W-:-:S03]  /*12970*/  VIADD R0, R0, 0xffffffff ;  /* 0xffffffff00007836 */ /* 0x000fc60000000000 */
[----:B------:R-:W-:Y:S01]  /*12980*/  ISETP.GT.AND P1, PT, R6, R3, PT ;  /* 0x000000030600720c */ /* 0x000fe20003f24270 */
[----:B------:R-:W-:-:S12]  /*12990*/  @!P3 BRA `(.L_x_3263) ;  /* 0x000000000004b947 */ /* 0x000fd80003800000 */
[----:B------:R-:W-:Y:S01]  /*129a0*/  BPT.TRAP 0x1 ;  /* 0x000000040000795c */ /* 0x000fe20000300000 */
.L_x_3263:
[----:B------:R-:W-:Y:S05]  /*129b0*/  BSYNC B0 ;  /* 0x0000000000007941 */ /* 0x000fea0003800000 */
.L_x_3262:
        /* <DEDUP_REMOVED lines=13> */
.L_x_3265:
[----:B------:R-:W-:Y:S05]  /*12a90*/  BSYNC B0 ;  /* 0x0000000000007941 */ /* 0x000fea0003800000 */
.L_x_3264:
        /* <DEDUP_REMOVED lines=8> */
.L_x_3267:
[----:B------:R-:W-:Y:S05]  /*12b20*/  BSYNC B0 ;  /* 0x0000000000007941 */ /* 0x000fea0003800000 */
.L_x_3266:
[----:B0----5:R-:W2:Y:S04]  /*12b30*/  LD.E R5, desc[UR40][R152.64+0x1e8] ;  /* 0x0001e82898057980 */ /* 0x021ea8000c101900 */
[----:B------:R-:W2:Y:S01]  /*12b40*/  LD.E.64 R6, desc[UR40][R152.64+0xa0] ;  /* 0x0000a02898067980 */ /* 0x000ea2000c101b00 */
[----:B------:R-:W-:Y:S05]  /*12b50*/  WARPSYNC.ALL ;  /* 0x0000000000007948 */ /* 0x000fea0003800000 */
[----:B------:R-:W3:Y:S04]  /*12b60*/  LD.E.64 R14, desc[UR40][R152.64+0x98] ;  /* 0x00009828980e7980 */ /* 0x000ee8000c101b00 */
[----:B------:R-:W4:Y:S04]  /*12b70*/  LD.E.64 R12, desc[UR40][R152.64+0x98] ;  /* 0x00009828980c7980 */ /* 0x000f28000c101b00 */
[----:B------:R-:W4:Y:S04]  /*12b80*/  LD.E.64 R10, desc[UR40][R152.64+0x98] ;  /* 0x00009828980a7980 */ /* 0x000f28000c101b00 */
[----:B------:R-:W4:Y:S01]  /*12b90*/  LD.E.64 R8, desc[UR40][R152.64+0x98] ;  /* 0x0000982898087980 */ /* 0x000f22000c101b00 */
[----:B--2---:R-:W-:Y:S01]  /*12ba0*/  IMAD R6, R5, 0x200, R6 ;  /* 0x0000020005067824 */ /* 0x004fe200078e0206 */
[----:B------:R-:W-:-:S02]  /*12bb0*/  R2UR UR7, R7 ;  /* 0x00000000070772ca */ /* 0x000fc400000e0000 */
[----:B------:R-:W2:Y:S02]  /*12bc0*/  LD.E R56, desc[UR40][R152.64+0x54] ;  /* 0x0000542898387980 */ /* 0x000ea4000c101900 */
[----:B------:R-:W-:Y:S02]  /*12bd0*/  R2UR UR6, R6 ;  /* 0x00000000060672ca */ /* 0x000fe400000e0000 */
[----:B------:R0:W-:Y:S01]  /*12be0*/  ST.E desc[UR40][R152.64+0x80], RZ ;  /* 0x000080ff98007985 */ /* 0x0001e2000c101928 */
[----:B------:R-:W-:Y:S01]  /*12bf0*/  WARPGROUP.ARRIVE ;  /* 0x00000000000079c5 */ /* 0x000fe20000000000 */
[----:B------:R-:W-:Y:S01]  /*12c00*/  IMAD.MOV.U32 R5, RZ, RZ, 0x1 ;  /* 0x00000001ff057424 */ /* 0x000fe200078e00ff */
        /* <DEDUP_REMOVED lines=11> */
[----:B------:R0:W5:Y:S04]  /*12cc0*/  LD.E R20, desc[UR40][R152.64+0x1e8] ;  /* 0x0001e82898147980 */ /* 0x000168000c101900 */
[----:B------:R0:W5:Y:S04]  /*12cd0*/  LD.E R21, desc[UR40][R152.64+0x1ec] ;  /* 0x0001ec2898157980 */ /* 0x000168000c101900 */
[----:B------:R0:W-:Y:S01]  /*12ce0*/  ST.E desc[UR40][R152.64+0x80], R5 ;  /* 0x0000800598007985 */ /* 0x0001e2000c101928 */
[----:B------:R-:W-:-:S06]  /*12cf0*/  WARPGROUP.ARRIVE ;  /* 0x00000000000079c5 */ /* 0x000fcc0000000000 */
        /* <DEDUP_REMOVED lines=8> */
[----:B------:R-:W-:Y:S02]  /*12d80*/  WARPGROUP.DEPBAR.LE gsb0, 0x0 ;  /* 0x00008000000079c5 */ /* 0x000fe40000010000 */
[----:B------:R0:W-:Y:S01]  /*12d90*/  ST.E desc[UR40][R152.64+0x80], R5 ;  /* 0x0000800598007985 */ /* 0x0001e2000c101928 */
[----:B------:R-:W-:-:S09]  /*12da0*/  WARPGROUP.ARRIVE ;  /* 0x00000000000079c5 */ /* 0x000fd20000000000 */
        /* <DEDUP_REMOVED lines=8> */
[----:B------:R0:W-:Y:S01]  /*12e30*/  ST.E desc[UR40][R152.64+0x80], R5 ;  /* 0x0000800598007985 */ /* 0x0001e2000c101928 */
[----:B------:R-:W-:-:S09]  /*12e40*/  WARPGROUP.ARRIVE ;  /* 0x00000000000079c5 */ /* 0x000fd20000000000 */
[----:B------:R-:W-:Y:S01]  /*12e50*/  HGMMA.64x64x16.F32.BF16 R24, gdesc[UR4], R24, gsb0 ;  /* 0x00e00000041879f0 */ /* 0x000fe20008001818 */
[----:B--2---:R-:W-:-:S04]  /*12e60*/  LOP3.LUT R56, R56, 0x1, RZ, 0xfc, !PT ;  /* 0x0000000138387812 */ /* 0x004fc800078efcff */
[----:B------:R-:W-:Y:S01]  /*12e70*/  ISETP.NE.AND P2, PT, R56, 0x3, PT ;  /* 0x000000033800780c */ /* 0x000fe20003f45270 */
[----:B------:R-:W-:Y:S01]  /*12e80*/  BSSY B0, `(.L_x_3269) ;  /* 0x0000005000007945 */ /* 0x000fe20003800000 */
[----:B------:R-:W-:Y:S02]  /*12e90*/  WARPGROUP.DEPBAR.LE gsb0, 0x0 ;  /* 0x00008000000079c5 */ /* 0x000fe40000010000 */
[----:B------:R0:W-:Y:S09]  /*12ea0*/  ST.E desc[UR40][R152.64+0x80], R5 ;  /* 0x0000800598007985 */ /* 0x0001f2000c101928 */
[----:B------:R-:W-:Y:S05]  /*12eb0*/  @!P2 BRA `(.L_x_3270) ;  /* 0x000000000004a947 */ /* 0x000fea0003800000 */
[----:B------:R-:W-:Y:S01]  /*12ec0*/  BPT.TRAP 0x1 ;  /* 0x000000040000795c */ /* 0x000fe20000300000 */
.L_x_3270:
[----:B------:R-:W-:Y:S05]  /*12ed0*/  BSYNC B0 ;  /* 0x0000000000007941 */ /* 0x000fea0003800000 */
.L_x_3269:
        /* <DEDUP_REMOVED lines=13> */
.L_x_3272:
[----:B------:R-:W-:Y:S05]  /*12fb0*/  BSYNC B0 ;  /* 0x0000000000007941 */ /* 0x000fea0003800000 */
.L_x_3271:
        /* <DEDUP_REMOVED lines=8> */
.L_x_3274:
[----:B------:R-:W-:Y:S05]  /*13040*/  BSYNC B0 ;  /* 0x0000000000007941 */ /* 0x000fea0003800000 */
.L_x_3273:
[----:B------:R-:W2:Y:S04]  /*13050*/  LD.E R13, desc[UR40][R152.64+0x1e8] ;  /* 0x0001e828980d7980 */ /* 0x000ea8000c101900 */
[----:B------:R-:W2:Y:S01]  /*13060*/  LD.E.64 R6, desc[UR40][R152.64+0xb8] ;  /* 0x0000b82898067980 */ /* 0x000ea2000c101b00 */
[----:B------:R-:W-:Y:S05]  /*13070*/  WARPSYNC.ALL ;  /* 0x0000000000007948 */ /* 0x000fea0003800000 */
[----:B------:R-:W3:Y:S04]  /*13080*/  LD.E R12, desc[UR40][R152.64+0x88] ;  /* 0x00008828980c7980 */ /* 0x000ee8000c101900 */
[----:B------:R-:W4:Y:S04]  /*13090*/  LD.E.64 R14, desc[UR40][R152.64+0xb0] ;  /* 0x0000b028980e7980 */ /* 0x000f28000c101b00 */
[----:B------:R-:W4:Y:S04]  /*130a0*/  LD.E.64 R20, desc[UR40][R152.64+0xb0] ;  /* 0x0000b02898147980 */ /* 0x000f28000c101b00 */
[----:B-1---5:R-:W4:Y:S04]  /*130b0*/  LD.E.64 R8, desc[UR40][R152.64+0xb0] ;  /* 0x0000b02898087980 */ /* 0x022f28000c101b00 */
[----:B------:R-:W4:Y:S01]  /*130c0*/  LD.E.64 R10, desc[UR40][R152.64+0xb0] ;  /* 0x0000b028980a7980 */ /* 0x000f22000c101b00 */
[----:B--2---:R-:W-:Y:S01]  /*130d0*/  IMAD R6, R13, 0x1000, R6 ;  /* 0x000010000d067824 */ /* 0x004fe200078e0206 */
[----:B------:R-:W-:-:S04]  /*130e0*/  R2UR UR7, R7 ;  /* 0x00000000070772ca */ /* 0x000fc800000e0000 */
[C---:B------:R-:W-:Y:S01]  /*130f0*/  R2UR UR6, R6.reuse ;  /* 0x00000000060672ca */ /* 0x040fe200000e0000 */
[----:B------:R-:W-:Y:S02]  /*13100*/  VIADD R56, R6, 0x2 ;  /* 0x0000000206387836 */ /* 0x000fe40000000000 */
[----:B------:R-:W-:Y:S01]  /*13110*/  IMAD.MOV.U32 R57, RZ, RZ, R7 ;  /* 0x000000ffff397224 */ /* 0x000fe200078e0007 */
[----:B---3--:R-:W-:Y:S02]  /*13120*/  ISETP.NE.U32.AND P2, PT, R12, RZ, PT ;  /* 0x000000ff0c00720c */ /* 0x008fe40003f45070 */
[----:B------:R-:W2:Y:S01]  /*13130*/  LD.E.64 R12, desc[UR40][R152.64+0xb0] ;  /* 0x0000b028980c7980 */ /* 0x000ea2000c101b00 */
[----:B------:R-:W-:Y:S01]  /*13140*/  WARPGROUP.ARRIVE ;  /* 0x00000000000079c5 */ /* 0x000fe20000000000 */
[----:B----4-:R-:W-:Y:S02]  /*13150*/  R2UR UR4, R14 ;  /* 0x000000000e0472ca */ /* 0x010fe400000e0000 */
[----:B------:R-:W-:Y:S01]  /*13160*/  R2UR UR5, R15 ;  /* 0x000000000f0572ca */ /* 0x000fe200000e0000 */
[----:B------:R-:W-:-:S06]  /*13170*/  VIADD R20, R20, 0x2 ;  /* 0x0000000214147836 */ /* 0x000fcc0000000000 */
[----:B------:R-:W-:-:S06]  /*13180*/  VOTEU.ANY UP0, P2 ;  /* 0x00000000003f7886 */ /* 0x000fcc0001000100 */
[----:B------:R-:W-:Y:S01]  /*13190*/  HGMMA.64x64x16.F32.BF16 R24, gdesc[UR4], R24, UP0, gsb0 ;  /* 0x00e00000041879f0 */ /* 0x000fe2000b801818 */
[----:B------:R-:W-:Y:S02]  /*131a0*/  R2UR UR6, R56 ;  /* 0x00000000380672ca */ /* 0x000fe400000e0000 */
[----:B------:R-:W-:Y:S02]  /*131b0*/  R2UR UR7, R57 ;  /* 0x00000000390772ca */ /* 0x000fe400000e0000 */
[----:B------:R-:W-:Y:S02]  /*131c0*/  R2UR UR4, R20 ;  /* 0x00000000140472ca */ /* 0x000fe400000e0000 */
[----:B------:R-:W-:Y:S01]  /*131d0*/  R2UR UR5, R21 ;  /* 0x00000000150572ca */ /* 0x000fe200000e0000 */
[----:B------:R-:W-:Y:S02]  /*131e0*/  WARPGROUP.DEPBAR.LE gsb0, 0x0 ;  /* 0x00008000000079c5 */ /* 0x000fe40000010000 */
[----:B------:R-:W3:Y:S01]  /*131f0*/  LD.E.64 R14, desc[UR40][R152.64+0xb0] ;  /* 0x0000b028980e7980 */ /* 0x000ee2000c101b00 */
[----:B------:R-:W-:-:S02]  /*13200*/  VIADD R8, R8, 0x4 ;  /* 0x0000000408087836 */ /* 0x000fc40000000000 */
[----:B------:R-:W-:Y:S01]  /*13210*/  VIADD R56, R6, 0x4 ;  /* 0x0000000406387836 */ /* 0x000fe20000000000 */
[----:B------:R-:W-:Y:S01]  /*13220*/  ST.E desc[UR40][R152.64+0x88], R5 ;  /* 0x0000880598007985 */ /* 0x000fe2000c101928 */
[----:B------:R-:W-:-:S06]  /*13230*/  WARPGROUP.ARRIVE ;  /* 0x00000000000079c5 */ /* 0x000fcc0000000000 */
[----:B------:R-:W-:Y:S01]  /*13240*/  HGMMA.64x64x16.F32.BF16 R24, gdesc[UR4], R24, gsb0 ;  /* 0x00e00000041879f0 */ /* 0x000fe20008001818 */
[----:B------:R-:W-:Y:S01]  /*13250*/  IMAD.MOV.U32 R57, RZ, RZ, R7 ;  /* 0x000000ffff397224 */ /* 0x000fe200078e0007 */
[----:B------:R-:W-:Y:S02]  /*13260*/  R2UR UR6, R56 ;  /* 0x00000000380672ca */ /* 0x000fe400000e0000 */
[----:B------:R-:W-:Y:S02]  /*13270*/  R2UR UR4, R8 ;  /* 0x00000000080472ca */ /* 0x000fe400000e0000 */
[----:B------:R-:W-:Y:S02]  /*13280*/  R2UR UR7, R57 ;  /* 0x00000000390772ca */ /* 0x000fe400000e0000 */
[----:B------:R-:W-:Y:S01]  /*13290*/  R2UR UR5, R9 ;  /* 0x00000000090572ca */ /* 0x000fe200000e0000 */
[----:B------:R-:W-:Y:S02]  /*132a0*/  WARPGROUP.DEPBAR.LE gsb0, 0x0 ;  /* 0x00008000000079c5 */ /* 0x000fe40000010000 */
[----:B------:R-:W4:Y:S01]  /*132b0*/  LD.E.64 R20, desc[UR40][R152.64+0xb0] ;  /* 0x0000b02898147980 */ /* 0x000f22000c101b00 */
        /* <DEDUP_REMOVED lines=12> */
[----:B------:R-:W-:-:S03]  /*13380*/  VIADD R56, R6, 0x200 ;  /* 0x0000020006387836 */ /* 0x000fc60000000000 */
[----:B------:R-:W-:Y:S01]  /*13390*/  ST.E desc[UR40][R152.64+0x88], R5 ;  /* 0x0000880598007985 */ /* 0x000fe2000c101928 */
[----:B------:R-:W-:-:S06]  /*133a0*/  WARPGROUP.ARRIVE ;  /* 0x00000000000079c5 */ /* 0x000fcc0000000000 */
[----:B------:R-:W-:Y:S01]  /*133b0*/  HGMMA.64x64x16.F32.BF16 R24, gdesc[UR4], R24, gsb0 ;  /* 0x00e00000041879f0 */ /* 0x000fe20008001818 */
[----:B------:R-:W-:Y:S01]  /*133c0*/  IMAD.MOV.U32 R57, RZ, RZ, R7 ;  /* 0x000000ffff397224 */ /* 0x000fe200078e0007 */
[----:B------:R-:W-:-:S04]  /*133d0*/  R2UR UR6, R56 ;  /* 0x00000000380672ca */ /* 0x000fc800000e0000 */
[----:B------:R-:W-:Y:S01]  /*133e0*/  R2UR UR7, R57 ;  /* 0x00000000390772ca */ /* 0x000fe200000e0000 */
[----:B--2---:R-:W-:Y:S01]  /*133f0*/  VIADD R12, R12, 0x200 ;  /* 0x000002000c0c7836 */ /* 0x004fe20000000000 */
[----:B------:R-:W-:-:S04]  /*13400*/  R2UR UR5, R13 ;  /* 0x000000000d0572ca */ /* 0x000fc800000e0000 */
[----:B------:R-:W-:Y:S01]  /*13410*/  R2UR UR4, R12 ;  /* 0x000000000c0472ca */ /* 0x000fe200000e0000 */
[----:B------:R-:W-:Y:S02]  /*13420*/  WARPGROUP.DEPBAR.LE gsb0, 0x0 ;  /* 0x00008000000079c5 */ /* 0x000fe40000010000 */
[----:B------:R-:W2:Y:S01]  /*13430*/  LD.E.64 R10, desc[UR40][R152.64+0xb0] ;  /* 0x0000b028980a7980 */ /* 0x000ea2000c101b00 */
[----:B------:R-:W-:-:S03]  /*13440*/  VIADD R56, R6, 0x202 ;  /* 0x0000020206387836 */ /* 0x000fc60000000000 */
[----:B------:R-:W-:Y:S01]  /*13450*/  ST.E desc[UR40][R152.64+0x88], R5 ;  /* 0x0000880598007985 */ /* 0x000fe2000c101928 */
[----:B------:R-:W-:-:S06]  /*13460*/  WARPGROUP.ARRIVE ;  /* 0x00000000000079c5 */ /* 0x000fcc0000000000 */
[----:B------:R-:W-:Y:S01]  /*13470*/  HGMMA.64x64x16.F32.BF16 R24, gdesc[UR4], R24, gsb0 ;  /* 0x00e00000041879f0 */ /* 0x000fe20008001818 */
[----:B------:R-:W-:Y:S01]  /*13480*/  IMAD.MOV.U32 R57, RZ, RZ, R7 ;  /* 0x000000ffff397224 */ /* 0x000fe200078e0007 */
[----:B------:R-:W-:-:S04]  /*13490*/  R2UR UR6, R56 ;  /* 0x00000000380672ca */ /* 0x000fc800000e0000 */
[----:B------:R-:W-:Y:S01]  /*134a0*/  R2UR UR7, R57 ;  /* 0x00000000390772ca */ /* 0x000fe200000e0000 */
[----:B---3--:R-:W-:Y:S01]  /*134b0*/  VIADD R14, R14, 0x202 ;  /* 0x000002020e0e7836 */ /* 0x008fe20000000000 */
[----:B------:R-:W-:-:S04]  /*134c0*/  R2UR UR5, R15 ;  /* 0x000000000f0572ca */ /* 0x000fc800000e0000 */
[----:B------:R-:W-:Y:S01]  /*134d0*/  R2UR UR4, R14 ;  /* 0x000000000e0472ca */ /* 0x000fe200000e0000 */
[----:B------:R-:W-:Y:S02]  /*134e0*/  WARPGROUP.DEPBAR.LE gsb0, 0x0 ;  /* 0x00008000000079c5 */ /* 0x000fe40000010000 */
[----:B------:R-:W3:Y:S01]  /*134f0*/  LD.E.64 R12, desc[UR40][R152.64+0xb0] ;  /* 0x0000b028980c7980 */ /* 0x000ee2000c101b00 */
[----:B------:R-:W-:-:S03]  /*13500*/  VIADD R56, R6, 0x204 ;  /* 0x0000020406387836 */ /* 0x000fc60000000000 */
[----:B------:R-:W-:Y:S01]  /*13510*/  ST.E desc[UR40][R152.64+0x88], R5 ;  /* 0x0000880598007985 */ /* 0x000fe2000c101928 */
[----:B------:R-:W-:-:S06]  /*13520*/  WARPGROUP.ARRIVE ;  /* 0x00000000000079c5 */ /* 0x000fcc0000000000 */
[----:B------:R-:W-:Y:S01]  /*13530*/  HGMMA.64x64x16.F32.BF16 R24, gdesc[UR4], R24, gsb0 ;  /* 0x00e00000041879f0 */ /* 0x000fe20008001818 */
[----:B------:R-:W-:Y:S01]  /*13540*/  IMAD.MOV.U32 R57, RZ, RZ, R7 ;  /* 0x000000ffff397224 */ /* 0x000fe200078e0007 */
[----:B------:R-:W-:-:S04]  /*13550*/  R2UR UR6, R56 ;  /* 0x00000000380672ca */ /* 0x000fc800000e0000 */
[----:B------:R-:W-:Y:S01]  /*13560*/  R2UR UR7, R57 ;  /* 0x00000000390772ca */ /* 0x000fe200000e0000 */
[----:B----4-:R-:W-:Y:S01]  /*13570*/  VIADD R20, R20, 0x204 ;  /* 0x0000020414147836 */ /* 0x010fe20000000000 */
[----:B------:R-:W-:-:S04]  /*13580*/  R2UR UR5, R21 ;  /* 0x00000000150572ca */ /* 0x000fc800000e0000 */
        /* <DEDUP_REMOVED lines=10> */
[----:B------:R-:W-:Y:S01]  /*13630*/  VIADD R8, R8, 0x206 ;  /* 0x0000020608087836 */ /* 0x000fe20000000000 */
        /* <DEDUP_REMOVED lines=95> */
[----:B------:R-:W1:Y:S01]  /*13c30*/  S2R R58, SR_TID.X ;  /* 0x00000000003a7919 */ /* 0x000e620000002100 */
[----:B------:R-:W-:Y:S01]  /*13c40*/  VIADD R14, R14, 0x606 ;  /* 0x000006060e0e7836 */ /* 0x000fe20000000000 */
[----:B------:R-:W-:-:S04]  /*13c50*/  R2UR UR5, R15 ;  /* 0x000000000f0572ca */ /* 0x000fc800000e0000 */
[----:B------:R-:W-:Y:S02]  /*13c60*/  R2UR UR4, R14 ;  /* 0x000000000e0472ca */ /* 0x000fe400000e0000 */
[----:B-1----:R-:W-:Y:S01]  /*13c70*/  SHF.R.U32.HI R58, RZ, 0x7, R58 ;  /* 0x00000007ff3a7819 */ /* 0x002fe2000001163a */
[----:B------:R-:W-:Y:S02]  /*13c80*/  WARPGROUP.DEPBAR.LE gsb0, 0x0 ;  /* 0x00008000000079c5 */ /* 0x000fe40000010000 */
[----:B------:R-:W4:Y:S04]  /*13c90*/  LD.E.64 R12, desc[UR40][R152.64+0xb0] ;  /* 0x0000b028980c7980 */ /* 0x000f28000c101b00 */
[----:B------:R-:W-:Y:S01]  /*13ca0*/  ST.E desc[UR40][R152.64+0x88], R5 ;  /* 0x0000880598007985 */ /* 0x000fe2000c101928 */
[----:B------:R-:W-:-:S03]  /*13cb0*/  WARPGROUP.ARRIVE ;  /* 0x00000000000079c5 */ /* 0x000fc60000000000 */
[----:B------:R1:W0:Y:S03]  /*13cc0*/  SHFL.IDX PT, R14, R58, RZ, 0x1f ;  /* 0x00001fff3a0e7589 */ /* 0x00022600000e0000 */
[----:B------:R-:W-:Y:S01]  /*13cd0*/  HGMMA.64x64x16.F32.BF16 R24, gdesc[UR4], R24, gsb0 ;  /* 0x00e00000041879f0 */ /* 0x000fe20008001818 */
[----:B------:R-:W-:Y:S02]  /*13ce0*/  IMAD.MOV.U32 R15, RZ, RZ, R7 ;  /* 0x000000ffff0f7224 */ /* 0x000fe400078e0007 */
[----:B-1----:R-:W-:-:S03]  /*13cf0*/  VIADD R58, R6, 0x800 ;  /* 0x00000800063a7836 */ /* 0x002fc60000000000 */
[----:B------:R-:W-:Y:S01]  /*13d00*/  R2UR UR11, R15 ;  /* 0x000000000f0b72ca */ /* 0x000fe200000e0000 */
[----:B------:R-:W-:Y:S01]  /*13d10*/  UMOV UR4, 0x1 ;  /* 0x0000000100047882 */ /* 0x000fe20000000000 */
[----:B0-----:R-:W-:-:S04]  /*13d20*/  ISETP.GT.AND P2, PT, R14, 0x7f, PT ;  /* 0x0000007f0e00780c */ /* 0x001fc80003f44270 */
[----:B------:R-:W-:-:S04]  /*13d30*/  SEL R59, RZ, 0x2, !P2 ;  /* 0x00000002ff3b7807 */ /* 0x000fc80005000000 */
[----:B--2---:R-:W-:Y:S01]  /*13d40*/  IADD3 R20, R20, 0x800, R59 ;  /* 0x0000080014147810 */ /* 0x004fe20007ffe03b */
[----:B------:R-:W-:Y:S01]  /*13d50*/  IMAD.IADD R14, R59, 0x1, R58 ;  /* 0x000000013b0e7824 */ /* 0x000fe200078e023a */
[----:B------:R-:W-:Y:S02]  /*13d60*/  R2UR UR9, R21 ;  /* 0x00000000150972ca */ /* 0x000fe400000e0000 */
[----:B------:R-:W-:Y:S02]  /*13d70*/  R2UR UR8, R20 ;  /* 0x00000000140872ca */ /* 0x000fe400000e0000 */
[----:B------:R-:W-:Y:S01]  /*13d80*/  R2UR UR10, R14 ;  /* 0x000000000e0a72ca */ /* 0x000fe200000e0000 */
[----:B------:R-:W-:Y:S01]  /*13d90*/  UISETP.NE.U32.AND UP0, UPT, UR4, URZ, UPT ;  /* 0x0000003f0400728c */ /* 0x000fe2000bf05070 */
[----:B------:R-:W-:Y:S02]  /*13da0*/  WARPGROUP.DEPBAR.LE gsb0, 0x0 ;  /* 0x00008000000079c5 */ /* 0x000fe40000010000 */
[----:B------:R-:W2:Y:S01]  /*13db0*/  LD.E.64 R56, desc[UR40][R152.64+0xb0] ;  /* 0x0000b02898387980 */ /* 0x000ea2000c101b00 */
[----:B------:R-:W-:-:S03]  /*13dc0*/  IMAD.MOV.U32 R63, RZ, RZ, 0x4 ;  /* 0x00000004ff3f7424 */ /* 0x000fc600078e00ff */
[----:B------:R-:W-:Y:S01]  /*13dd0*/  ST.E desc[UR40][R152.64+0x88], R5 ;  /* 0x0000880598007985 */ /* 0x000fe2000c101928 */
[----:B------:R-:W-:Y:S01]  /*13de0*/  WARPGROUP.ARRIVE ;  /* 0x00000000000079c5 */ /* 0x000fe20000000000 */
[----:B------:R-:W-:-:S05]  /*13df0*/  SEL R61, R63, 0x2, P2 ;  /* 0x000000023f3d7807 */ /* 0x000fca0001000000 */
[----:B------:R-:W-:Y:S01]  /*13e00*/  HGMMA.64x64x16.F32.BF16 R24, gdesc[UR8], R24, UP0, gsb0 ;  /* 0x00e00000081879f0 */ /* 0x000fe2000b801818 */
        /* <DEDUP_REMOVED lines=8> */
[----:B------:R-:W3:Y:S01]  /*13e90*/  LD.E.64 R14, desc[UR40][R152.64+0xb0] ;  /* 0x0000b028980e7980 */ /* 0x000ee2000c101b00 */
[----:B------:R-:W-:-:S03]  /*13ea0*/  SEL R63, R63, 0x6, !P2 ;  /* 0x000000063f3f7807 */ /* 0x000fc60005000000 */
[----:B------:R-:W-:Y:S01]  /*13eb0*/  ST.E desc[UR40][R152.64+0x88], R5 ;  /* 0x0000880598007985 */ /* 0x000fe2000c101928 */
[----:B------:R-:W-:Y:S01]  /*13ec0*/  WARPGROUP.ARRIVE ;  /* 0x00000000000079c5 */ /* 0x000fe20000000000 */
[----:B------:R-:W-:-:S05]  /*13ed0*/  IMAD.IADD R20, R58, 0x1, R63 ;  /* 0x000000013a147824 */ /* 0x000fca00078e023f */
[----:B------:R-:W-:Y:S01]  /*13ee0*/  HGMMA.64x64x16.F32.BF16 R24, gdesc[UR4], R24, gsb0 ;  /* 0x00e00000041879f0 */ /* 0x000fe20008001818 */
[----:B------:R-:W-:Y:S01]  /*13ef0*/  IMAD.MOV.U32 R21, RZ, RZ, R7 ;  /* 0x000000ffff157224 */ /* 0x000fe200078e0007 */
[----:B------:R-:W-:-:S04]  /*13f00*/  R2UR UR6, R20 ;  /* 0x00000000140672ca */ /* 0x000fc800000e0000 */
[----:B------:R-:W-:Y:S02]  /*13f10*/  R2UR UR7, R21 ;  /* 0x00000000150772ca */ /* 0x000fe400000e0000 */
[----:B----4-:R-:W-:Y:S02]  /*13f20*/  IADD3 R10, R63, 0x800, R10 ;  /* 0x000008003f0a7810 */ /* 0x010fe40007ffe00a */
[----:B------:R-:W-:Y:S02]  /*13f30*/  R2UR UR5, R11 ;  /* 0x000000000b0572ca */ /* 0x000fe400000e0000 */
[----:B------:R-:W-:Y:S01]  /*13f40*/  R2UR UR4, R10 ;  /* 0x000000000a0472ca */ /* 0x000fe200000e0000 */
[----:B------:R-:W-:Y:S02]  /*13f50*/  WARPGROUP.DEPBAR.LE gsb0, 0x0 ;  /* 0x00008000000079c5 */ /* 0x000fe40000010000 */
[----:B------:R-:W4:Y:S01]  /*13f60*/  LD.E.64 R8, desc[UR40][R152.64+0xb0] ;  /* 0x0000b02898087980 */ /* 0x000f22000c101b00 */
[----:B------:R-:W-:-:S02]  /*13f70*/  IMAD.MOV.U32 R10, RZ, RZ, 0x28 ;  /* 0x00000028ff0a7424 */ /* 0x000fc400078e00ff */
[----:B------:R-:W-:Y:S01]  /*13f80*/  IMAD.MOV.U32 R11, RZ, RZ, 0xa00 ;  /* 0x00000a00ff0b7424 */ /* 0x000fe200078e00ff */
[----:B------:R-:W-:Y:S01]  /*13f90*/  ST.E desc[UR40][R152.64+0x88], R5 ;  /* 0x0000880598007985 */ /* 0x000fe2000c101928 */
[----:B------:R-:W-:Y:S01]  /*13fa0*/  WARPGROUP.ARRIVE ;  /* 0x00000000000079c5 */ /* 0x000fe20000000000 */
[----:B------:R-:W-:Y:S02]  /*13fb0*/  SEL R10, R10, 0x26, P2 ;  /* 0x000000260a0a7807 */ /* 0x000fe40001000000 */
[----:B------:R-:W-:-:S03]  /*13fc0*/  SEL R11, R11, 0x980, P2 ;  /* 0x000009800b0b7807 */ /* 0x000fc60001000000 */
[----:B------:R-:W-:Y:S02]  /*13fd0*/  HGMMA.64x64x16.F32.BF16 R24, gdesc[UR4], R24, gsb0 ;  /* 0x00e00000041879f0 */ /* 0x000fe40008001818 */
        /* <DEDUP_REMOVED lines=10> */
[----:B------:R-:W4:Y:S01]  /*14080*/  LD.E.64 R10, desc[UR40][R152.64+0xb0] ;  /* 0x0000b028980a7980 */ /* 0x000f22000c101b00 */
[----:B------:R-:W-:-:S03]  /*14090*/  VIADD R58, R6, 0xa00 ;  /* 0x00000a00063a7836 */ /* 0x000fc60000000000 */
[----:B------:R-:W-:Y:S01]  /*140a0*/  ST.E desc[UR40][R152.64+0x88], R5 ;  /* 0x0000880598007985 */ /* 0x000fe2000c101928 */
[----:B------:R-:W-:Y:S01]  /*140b0*/  WARPGROUP.ARRIVE ;  /* 0x00000000000079c5 */ /* 0x000fe20000000000 */
[----:B------:R-:W-:-:S05]  /*140c0*/  IMAD.IADD R20, R59, 0x1, R58 ;  /* 0x000000013b147824 */ /* 0x000fca00078e023a */
[----:B------:R-:W-:Y:S01]  /*140d0*/  HGMMA.64x64x16.F32.BF16 R24, gdesc[UR4], R24, gsb0 ;  /* 0x00e00000041879f0 */ /* 0x000fe20008001818 */
[----:B------:R-:W-:Y:S01]  /*140e0*/  IMAD.MOV.U32 R21, RZ, RZ, R7 ;  /* 0x000000ffff157224 */ /* 0x000fe200078e0007 */
[----:B------:R-:W-:-:S04]  /*140f0*/  R2UR UR6, R20 ;  /* 0x00000000140672ca */ /* 0x000fc800000e0000 */
[----:B------:R-:W-:Y:S02]  /*14100*/  R2UR UR7, R21 ;  /* 0x00000000150772ca */ /* 0x000fe400000e0000 */
[----:B--2---:R-:W-:Y:S02]  /*14110*/  IADD3 R56, R59, 0xa00, R56 ;  /* 0x00000a003b387810 */ /* 0x004fe40007ffe038 */
[----:B------:R-:W-:Y:S02]  /*14120*/  R2UR UR5, R57 ;  /* 0x00000000390572ca */ /* 0x000fe400000e0000 */
[----:B------:R-:W-:Y:S01]  /*14130*/  R2UR UR4, R56 ;  /* 0x00000000380472ca */ /* 0x000fe200000e0000 */
[----:B------:R-:W-:Y:S02]  /*14140*/  WARPGROUP.DEPBAR.LE gsb0, 0x0 ;  /* 0x00008000000079c5 */ /* 0x000fe40000010000 */
[----:B------:R-:W2:Y:S01]  /*14150*/  LD.E.64 R12, desc[UR40][R152.64+0xb0] ;  /* 0x0000b028980c7980 */ /* 0x000ea2000c101b00 */
[----:B------:R-:W-:-:S03]  /*14160*/  IMAD.IADD R56, R61, 0x1, R58 ;  /* 0x000000013d387824 */ /* 0x000fc600078e023a */
[----:B------:R-:W-:Y:S01]  /*14170*/  ST.E desc[UR40][R152.64+0x88], R5 ;  /* 0x0000880598007985 */ /* 0x000fe2000c101928 */
[----:B------:R-:W-:-:S06]  /*14180*/  WARPGROUP.ARRIVE ;  /* 0x00000000000079c5 */ /* 0x000fcc0000000000 */
[----:B------:R-:W-:Y:S01]  /*14190*/  HGMMA.64x64x16.F32.BF16 R24, gdesc[UR4], R24, gsb0 ;  /* 0x00e00000041879f0 */ /* 0x000fe20008001818 */
[----:B------:R-:W-:Y:S01]  /*141a0*/  IMAD.MOV.U32 R57, RZ, RZ, R7 ;  /* 0x000000ffff397224 */ /* 0x000fe200078e0007 */
[----:B------:R-:W-:-:S04]  /*141b0*/  R2UR UR6, R56 ;  /* 0x00000000380672ca */ /* 0x000fc800000e0000 */
[----:B------:R-:W-:Y:S02]  /*141c0*/  R2UR UR7, R57 ;  /* 0x00000000390772ca */ /* 0x000fe400000e0000 */
[----:B---3--:R-:W-:Y:S02]  /*141d0*/  IADD3 R14, R61, 0xa00, R14 ;  /* 0x00000a003d0e7810 */ /* 0x008fe40007ffe00e */
[----:B------:R-:W-:Y:S02]  /*141e0*/  R2UR UR5, R15 ;  /* 0x000000000f0572ca */ /* 0x000fe400000e0000 */
[----:B------:R-:W-:Y:S01]  /*141f0*/  R2UR UR4, R14 ;  /* 0x000000000e0472ca */ /* 0x000fe200000e0000 */
[----:B------:R-:W-:Y:S02]  /*14200*/  WARPGROUP.DEPBAR.LE gsb0, 0x0 ;  /* 0x00008000000079c5 */ /* 0x000fe40000010000 */
[----:B------:R-:W3:Y:S01]  /*14210*/  LD.E.64 R20, desc[UR40][R152.64+0xb0] ;  /* 0x0000b02898147980 */ /* 0x000ee2000c101b00 */
[----:B------:R-:W-:-:S03]  /*14220*/  IMAD.IADD R56, R63, 0x1, R58 ;  /* 0x000000013f387824 */ /* 0x000fc600078e023a */
[----:B------:R-:W-:Y:S01]  /*14230*/  ST.E desc[UR40][R152.64+0x88], R5 ;  /* 0x0000880598007985 */ /* 0x000fe2000c101928 */
[----:B------:R-:W-:-:S06]  /*14240*/  WARPGROUP.ARRIVE ;  /* 0x00000000000079c5 */ /* 0x000fcc0000000000 */
        /* <DEDUP_REMOVED lines=82> */
[----:B------:R-:W4:Y:S04]  /*14770*/  @!P0 LD.E.64 R8, desc[UR40][R152.64+0x30] ;  /* 0x0000302898088980 */ /* 0x000f28000c101b00 */
[----:B------:R-:W4:Y:S01]  /*14780*/  @!P0 LD.E R60, desc[UR40][R152.64+0x1e8] ;  /* 0x0001e828983c8980 */ /* 0x000f22000c101900 */
[----:B------:R-:W-:Y:S02]  /*14790*/  VIADD R58, R6, 0xe00 ;  /* 0x00000e00063a7836 */ /* 0x000fe40000000000 */
[----:B------:R-:W-:Y:S01]  /*147a0*/  IMAD.MOV.U32 R15, RZ, RZ, R7 ;  /* 0x000000ffff0f7224 */ /* 0x000fe200078e0007 */
[----:B------:R-:W-:Y:S01]  /*147b0*/  ST.E desc[UR40][R152.64+0x88], R5 ;  /* 0x0000880598007985 */ /* 0x000fe2000c101928 */
[----:B------:R-:W-:Y:S01]  /*147c0*/  WARPGROUP.ARRIVE ;  /* 0x00000000000079c5 */ /* 0x000fe20000000000 */
[----:B------:R-:W-:-:S05]  /*147d0*/  IMAD.IADD R14, R59, 0x1, R58 ;  /* 0x000000013b0e7824 */ /* 0x000fca00078e023a */
[----:B------:R-:W-:Y:S01]  /*147e0*/  HGMMA.64x64x16.F32.BF16 R24, gdesc[UR4], R24, gsb0 ;  /* 0x00e00000041879f0 */ /* 0x000fe20008001818 */
[----:B------:R-:W-:Y:S02]  /*147f0*/  R2UR UR6, R14 ;  /* 0x000000000e0672ca */ /* 0x000fe400000e0000 */
[----:B------:R-:W-:Y:S02]  /*14800*/  R2UR UR7, R15 ;  /* 0x000000000f0772ca */ /* 0x000fe400000e0000 */
[----:B--2---:R-:W-:Y:S02]  /*14810*/  IADD3 R10, R59, 0xe00, R10 ;  /* 0x00000e003b0a7810 */ /* 0x004fe40007ffe00a */
[----:B------:R-:W-:Y:S01]  /*14820*/  R2UR UR5, R11 ;  /* 0x000000000b0572ca */ /* 0x000fe200000e0000 */
[----:B------:R-:W-:Y:S01]  /*14830*/  IMAD.MOV.U32 R11, RZ, RZ, R7 ;  /* 0x000000ffff0b7224 */ /* 0x000fe200078e0007 */
[----:B------:R-:W-:Y:S01]  /*14840*/  R2UR UR4, R10 ;  /* 0x000000000a0472ca */ /* 0x000fe200000e0000 */
[----:B------:R-:W-:Y:S01]  /*14850*/  IMAD.IADD R10, R61, 0x1, R58 ;  /* 0x000000013d0a7824 */ /* 0x000fe200078e023a */
[----:B------:R-:W-:-:S02]  /*14860*/  WARPGROUP.DEPBAR.LE gsb0, 0x0 ;  /* 0x00008000000079c5 */ /* 0x000fc40000010000 */
[----:B------:R-:W-:Y:S01]  /*14870*/  ST.E desc[UR40][R152.64+0x88], R5 ;  /* 0x0000880598007985 */ /* 0x000fe2000c101928 */
[----:B------:R-:W-:-:S08]  /*14880*/  WARPGROUP.ARRIVE ;  /* 0x00000000000079c5 */ /* 0x000fd00000000000 */
[----:B------:R-:W-:Y:S01]  /*14890*/  HGMMA.64x64x16.F32.BF16 R24, gdesc[UR4], R24, gsb0 ;  /* 0x00e00000041879f0 */ /* 0x000fe20008001818 */
[----:B------:R-:W-:Y:S01]  /*148a0*/  R2UR UR6, R10 ;  /* 0x000000000a0672ca */ /* 0x000fe200000e0000 */
[----:B------:R-:W-:Y:S01]  /*148b0*/  IMAD.IADD R10, R63, 0x1, R58 ;  /* 0x000000013f0a7824 */ /* 0x000fe200078e023a */
[----:B------:R-:W-:Y:S01]  /*148c0*/  R2UR UR7, R11 ;  /* 0x000000000b0772ca */ /* 0x000fe200000e0000 */
[----:B------:R-:W-:Y:S01]  /*148d0*/  IMAD.MOV.U32 R11, RZ, RZ, R7 ;  /* 0x000000ffff0b7224 */ /* 0x000fe200078e0007 */
[----:B---3--:R-:W-:Y:S02]  /*148e0*/  IADD3 R12, R61, 0xe00, R12 ;  /* 0x00000e003d0c7810 */ /* 0x008fe40007ffe00c */
[----:B------:R-:W-:Y:S02]  /*148f0*/  R2UR UR5, R13 ;  /* 0x000000000d0572ca */ /* 0x000fe400000e0000 */
[----:B------:R-:W-:Y:S01]  /*14900*/  R2UR UR4, R12 ;  /* 0x000000000c0472ca */ /* 0x000fe200000e0000 */
[----:B------:R-:W-:-:S02]  /*14910*/  WARPGROUP.DEPBAR.LE gsb0, 0x0 ;  /* 0x00008000000079c5 */ /* 0x000fc40000010000 */
[----:B------:R-:W-:Y:S01]  /*14920*/  ST.E desc[UR40][R152.64+0x88], R5 ;  /* 0x0000880598007985 */ /* 0x000fe2000c101928 */
[----:B------:R-:W-:-:S09]  /*14930*/  WARPGROUP.ARRIVE ;  /* 0x00000000000079c5 */ /* 0x000fd20000000000 */
[----:B------:R-:W-:Y:S01]  /*14940*/  HGMMA.64x64x16.F32.BF16 R24, gdesc[UR4], R24, gsb0 ;  /* 0x00e00000041879f0 */ /* 0x000fe20008001818 */
[----:B------:R-:W-:Y:S01]  /*14950*/  R2UR UR6, R10 ;  /* 0x000000000a0672ca */ /* 0x000fe200000e0000 */
[----:B------:R-:W-:Y:S01]  /*14960*/  IMAD.MOV.U32 R10, RZ, RZ, 0x40 ;  /* 0x00000040ff0a7424 */ /* 0x000fe200078e00ff */
[----:B------:R-:W-:Y:S01]  /*14970*/  R2UR UR7, R11 ;  /* 0x000000000b0772ca */ /* 0x000fe200000e0000 */
[----:B------:R-:W-:-:S03]  /*14980*/  IMAD.MOV.U32 R11, RZ, RZ, 0x1000 ;  /* 0x00001000ff0b7424 */ /* 0x000fc600078e00ff */
[----:B------:R-:W-:Y:S02]  /*14990*/  SEL R10, R10, 0x3e, P2 ;  /* 0x0000003e0a0a7807 */ /* 0x000fe40001000000 */
[----:B------:R-:W-:-:S05]  /*149a0*/  SEL R11, R11, 0xf80, P2 ;  /* 0x00000f800b0b7807 */ /* 0x000fca0001000000 */
[----:B------:R-:W-:-:S05]  /*149b0*/  IMAD.IADD R10, R10, 0x1, R11 ;  /* 0x000000010a0a7824 */ /* 0x000fca00078e020b */
[----:B------:R-:W-:Y:S02]  /*149c0*/  LOP3.LUT R11, R10, 0x1e06, RZ, 0xc0, !PT ;  /* 0x00001e060a0b7812 */ /* 0x000fe400078ec0ff */
[----:B----4-:R-:W-:Y:S02]  /*149d0*/  IADD3 R20, R63, 0xe00, R20 ;  /* 0x00000e003f147810 */ /* 0x010fe40007ffe014 */
[----:B------:R-:W-:Y:S01]  /*149e0*/  R2UR UR5, R21 ;  /* 0x00000000150572ca */ /* 0x000fe200000e0000 */
[----:B------:R-:W-:Y:S01]  /*149f0*/  IMAD.IADD R6, R6, 0x1, R11 ;  /* 0x0000000106067824 */ /* 0x000fe200078e020b */
[----:B------:R-:W-:Y:S01]  /*14a00*/  R2UR UR4, R20 ;  /* 0x00000000140472ca */ /* 0x000fe200000e0000 */
[----:B------:R-:W-:Y:S02]  /*14a10*/  WARPGROUP.DEPBAR.LE gsb0, 0x0 ;  /* 0x00008000000079c5 */ /* 0x000fe40000010000 */
[----:B------:R-:W-:Y:S01]  /*14a20*/  ST.E desc[UR40][R152.64+0x88], R5 ;  /* 0x0000880598007985 */ /* 0x000fe2000c101928 */
[----:B------:R-:W-:-:S09]  /*14a30*/  WARPGROUP.ARRIVE ;  /* 0x00000000000079c5 */ /* 0x000fd20000000000 */
[----:B------:R-:W-:Y:S01]  /*14a40*/  HGMMA.64x64x16.F32.BF16 R24, gdesc[UR4], R24, gsb0 ;  /* 0x00e00000041879f0 */ /* 0x000fe20008001818 */
[----:B------:R-:W-:Y:S02]  /*14a50*/  R2UR UR6, R6 ;  /* 0x00000000060672ca */ /* 0x000fe400000e0000 */
[----:B------:R-:W-:Y:S01]  /*14a60*/  R2UR UR7, R7 ;  /* 0x00000000070772ca */ /* 0x000fe200000e0000 */
[----:B------:R-:W-:Y:S01]  /*14a70*/  IMAD.IADD R56, R11, 0x1, R56 ;  /* 0x000000010b387824 */ /* 0x000fe200078e0238 */
[----:B------:R-:W-:Y:S02]  /*14a80*/  R2UR UR5, R57 ;  /* 0x00000000390572ca */ /* 0x000fe400000e0000 */
[----:B------:R-:W-:Y:S02]  /*14a90*/  @!P0 MOV R9, R8 ;  /* 0x0000000800098202 */ /* 0x000fe40000000f00 */
[----:B------:R-:W-:-:S03]  /*14aa0*/  R2UR UR4, R56 ;  /* 0x00000000380472ca */ /* 0x000fc600000e0000 */
[----:B------:R-:W-:-:S05]  /*14ab0*/  @!P0 IMAD R60, R60, 0x8, R9 ;  /* 0x000000083c3c8824 */ /* 0x000fca00078e0209 */
[----:B------:R-:W-:Y:S01]  /*14ac0*/  @!P0 PRMT R60, RZ, 0x654, R60 ;  /* 0x00000654ff3c8816 */ /* 0x000fe2000000003c */
[----:B------:R-:W-:Y:S02]  /*14ad0*/  WARPGROUP.DEPBAR.LE gsb0, 0x0 ;  /* 0x00008000000079c5 */ /* 0x000fe40000010000 */
[----:B------:R-:W-:Y:S01]  /*14ae0*/  ST.E desc[UR40][R152.64+0x88], R5 ;  /* 0x0000880598007985 */ /* 0x000fe2000c101928 */
[----:B------:R-:W-:-:S06]  /*14af0*/  WARPGROUP.ARRIVE ;  /* 0x00000000000079c5 */ /* 0x000fcc0000000000 */
[----:B------:R-:W-:Y:S03]  /*14b00*/  HGMMA.64x64x16.F32.BF16 R24, gdesc[UR4], R24, gsb0 ;  /* 0x00e00000041879f0 */ /* 0x000fe60008001818 */
[----:B------:R-:W-:Y:S02]  /*14b10*/  WARPGROUP.DEPBAR.LE gsb0, 0x0 ;  /* 0x00008000000079c5 */ /* 0x000fe40000010000 */
[----:B------:R0:W-:Y:S01]  /*14b20*/  ST.E desc[UR40][R152.64+0x88], R5 ;  /* 0x0000880598007985 */ /* 0x0001e2000c101928 */
[----:B------:R1:W-:Y:S03]  /*14b30*/  @!P0 SYNCS.ARRIVE.TRANS64.RED.A1T0 RZ, [R60+URZ], RZ ;  /* 0x000000ff3cff89a7 */ /* 0x0003e6000810043f */
[----:B------:R-:W2:Y:S04]  /*14b40*/  LD.E.64 R6, desc[UR40][R152.64+0x120] ;  /* 0x0001202898067980 */ /* 0x000ea8000c101b00 */
[----:B--2---:R-:W2:Y:S04]  /*14b50*/  LD.E R8, desc[UR40][R6.64] ;  /* 0x0000002806087980 */ /* 0x004ea8000c101900 */
[----:B------:R-:W0:Y:S01]  /*14b60*/  LD.E.64 R6, desc[UR40][R152.64+0x200] ;  /* 0x0002002898067980 */ /* 0x000e22000c101b00 */
[----:B------:R-:W-:Y:S01]  /*14b70*/  IADD3 R9, P2, R2, 0x200, RZ ;  /* 0x0000020002097810 */ /* 0x000fe20007f5e0ff */
[-C--:B--2---:R-:W-:Y:S01]  /*14b80*/  FMUL.FTZ R57, R24, R8.reuse ;  /* 0x0000000818397220 */ /* 0x084fe20000410000 */
[-C--:B------:R-:W-:Y:S01]  /*14b90*/  FMUL.FTZ R24, R25, R8.reuse ;  /* 0x0000000819187220 */ /* 0x080fe20000410000 */
[-C--:B------:R-:W-:Y:S01]  /*14ba0*/  FMUL.FTZ R14, R26, R8.reuse ;  /* 0x000000081a0e7220 */ /* 0x080fe20000410000 */
[-C--:B------:R-:W-:Y:S01]  /*14bb0*/  FMUL.FTZ R26, R28, R8.reuse ;  /* 0x000000081c1a7220 */ /* 0x080fe20000410000 */
[-C--:B------:R-:W-:Y:S01]  /*14bc0*/  FMUL.FTZ R15, R27, R8.reuse ;  /* 0x000000081b0f7220 */ /* 0x080fe20000410000 */
[-C--:B------:R-:W-:Y:S01]  /*14bd0*/  FMUL.FTZ R27, R29, R8.reuse ;  /* 0x000000081d1b7220 */ /* 0x080fe20000410000 */
[----:B------:R-:W0:Y:S01]  /*14be0*/  MUFU.TANH R57, R57 ;  /* 0x0000003900397308 */ /* 0x000e220000002400 */
[-C--:B------:R-:W-:Y:S01]  /*14bf0*/  FMUL.FTZ R29, R32, R8.reuse ;  /* 0x00000008201d7220 */ /* 0x080fe20000410000 */
[-C--:B------:R-:W-:Y:S01]  /*14c00*/  FMUL.FTZ R20, R30, R8.reuse ;  /* 0x000000081e147220 */ /* 0x080fe20000410000 */
[-C--:B------:R-:W-:Y:S01]  /*14c10*/  FMUL.FTZ R30, R33, R8.reuse ;  /* 0x00000008211e7220 */ /* 0x080fe20000410000 */
[-C--:B------:R-:W-:Y:S01]  /*14c20*/  FMUL.FTZ R33, R36, R8.reuse ;  /* 0x0000000824217220 */ /* 0x080fe20000410000 */
[-C--:B------:R-:W-:Y:S01]  /*14c30*/  FMUL.FTZ R25, R34, R8.reuse ;  /* 0x0000000822197220 */ /* 0x080fe20000410000 */
[-C--:B------:R-:W-:Y:S01]  /*14c40*/  FMUL.FTZ R34, R37, R8.reuse ;  /* 0x0000000825227220 */ /* 0x080fe20000410000 */
[-C--:B------:R-:W-:Y:S01]  /*14c50*/  FMUL.FTZ R36, R40, R8.reuse ;  /* 0x0000000828247220 */ /* 0x080fe20000410000 */
[----:B------:R-:W2:Y:S01]  /*14c60*/  MUFU.TANH R24, R24 ;  /* 0x0000001800187308 */ /* 0x000ea20000002400 */
[-C--:B------:R-:W-:Y:S01]  /*14c70*/  FMUL.FTZ R37, R41, R8.reuse ;  /* 0x0000000829257220 */ /* 0x080fe20000410000 */
[-C--:B------:R-:W-:Y:S01]  /*14c80*/  FMUL.FTZ R21, R31, R8.reuse ;  /* 0x000000081f157220 */ /* 0x080fe20000410000 */
[-C--:B------:R-:W-:Y:S01]  /*14c90*/  FMUL.FTZ R31, R38, R8.reuse ;  /* 0x00000008261f7220 */ /* 0x080fe20000410000 */
[-C--:B------:R-:W-:Y:S01]  /*14ca0*/  FMUL.FTZ R38, R44, R8.reuse ;  /* 0x000000082c267220 */ /* 0x080fe20000410000 */
[-C--:B------:R-:W-:Y:S01]  /*14cb0*/  FMUL.FTZ R40, R45, R8.reuse ;  /* 0x000000082d287220 */ /* 0x080fe20000410000 */
[-C--:B------:R-:W-:Y:S01]  /*14cc0*/  FMUL.FTZ R41, R48, R8.reuse ;  /* 0x0000000830297220 */ /* 0x080fe20000410000 */
[----:B------:R-:W-:Y:S01]  /*14cd0*/  FMUL.FTZ R28, R35, R8 ;  /* 0x00000008231c7220 */ /* 0x000fe20000410000 */
[----:B------:R-:W3:Y:S01]  /*14ce0*/  MUFU.TANH R26, R26 ;  /* 0x0000001a001a7308 */ /* 0x000ee20000002400 */
[----:B0-----:R-:W-:Y:S01]  /*14cf0*/  FMNMX.FTZ R5, R57, R6, !PT ;  /* 0x0000000639057209 */ /* 0x001fe20007810000 */
[-C--:B------:R-:W-:Y:S01]  /*14d00*/  FMUL.FTZ R35, R42, R8.reuse ;  /* 0x000000082a237220 */ /* 0x080fe20000410000 */
[-C--:B------:R-:W-:Y:S01]  /*14d10*/  FMUL.FTZ R42, R49, R8.reuse ;  /* 0x00000008312a7220 */ /* 0x080fe20000410000 */
[-C--:B------:R-:W-:Y:S01]  /*14d20*/  FMUL.FTZ R44, R52, R8.reuse ;  /* 0x00000008342c7220 */ /* 0x080fe20000410000 */
[-C--:B------:R-:W-:Y:S01]  /*14d30*/  FMUL.FTZ R45, R53, R8.reuse ;  /* 0x00000008352d7220 */ /* 0x080fe20000410000 */
[-C--:B------:R-:W-:Y:S01]  /*14d40*/  FMUL.FTZ R32, R39, R8.reuse ;  /* 0x0000000827207220 */ /* 0x080fe20000410000 */
[-C--:B------:R-:W-:Y:S01]  /*14d50*/  FMUL.FTZ R43, R43, R8.reuse ;  /* 0x000000082b2b7220 */ /* 0x080fe20000410000 */
[----:B------:R-:W0:Y:S01]  /*14d60*/  MUFU.TANH R27, R27 ;  /* 0x0000001b001b7308 */ /* 0x000e220000002400 */
[----:B--2---:R-:W-:Y:S01]  /*14d70*/  FMNMX.FTZ R5, R24, R5, !PT ;  /* 0x0000000518057209 */ /* 0x004fe20007810000 */
[-C--:B------:R-:W-:Y:S01]  /*14d80*/  FMUL.FTZ R46, R46, R8.reuse ;  /* 0x000000082e2e7220 */ /* 0x080fe20000410000 */
[-C--:B------:R-:W-:Y:S01]  /*14d90*/  FMUL.FTZ R47, R47, R8.reuse ;  /* 0x000000082f2f7220 */ /* 0x080fe20000410000 */
[-C--:B------:R-:W-:Y:S01]  /*14da0*/  FMUL.FTZ R48, R50, R8.reuse ;  /* 0x0000000832307220 */ /* 0x080fe20000410000 */
[-C--:B------:R-:W-:Y:S01]  /*14db0*/  FMUL.FTZ R50, R51, R8.reuse ;  /* 0x0000000833327220 */ /* 0x080fe20000410000 */
[-C--:B------:R-:W-:Y:S01]  /*14dc0*/  FMUL.FTZ R51, R54, R8.reuse ;  /* 0x0000000836337220 */ /* 0x080fe20000410000 */
[----:B------:R-:W-:Y:S01]  /*14dd0*/  FMUL.FTZ R52, R55, R8 ;  /* 0x0000000837347220 */ /* 0x000fe20000410000 */
[----:B------:R-:W2:Y:S01]  /*14de0*/  MUFU.TANH R29, R29 ;  /* 0x0000001d001d7308 */ /* 0x000ea20000002400 */
[----:B---3--:R-:W-:-:S07]  /*14df0*/  FMNMX.FTZ R10, R26, R5, !PT ;  /* 0x000000051a0a7209 */ /* 0x008fce0007810000 */
[----:B------:R-:W3:Y:S01]  /*14e00*/  MUFU.TANH R30, R30 ;  /* 0x0000001e001e7308 */ /* 0x000ee20000002400 */
[----:B0-----:R-:W-:-:S07]  /*14e10*/  FMNMX.FTZ R10, R27, R10, !PT ;  /* 0x0000000a1b0a7209 */ /* 0x001fce0007810000 */
[----:B------:R-:W0:Y:S01]  /*14e20*/  MUFU.TANH R33, R33 ;  /* 0x0000002100217308 */ /* 0x000e220000002400 */
[----:B--2---:R-:W-:-:S07]  /*14e30*/  FMNMX.FTZ R5, R29, R10, !PT ;  /* 0x0000000a1d057209 */ /* 0x004fce0007810000 */
        /* <DEDUP_REMOVED lines=23> */
[----:B--2---:R-:W-:-:S05]  /*14fb0*/  FMNMX.FTZ R11, R45, R12, !PT ;  /* 0x0000000c2d0b7209 */ /* 0x004fca0007810000 */
[----:B------:R-:W2:Y:S02]  /*14fc0*/  SHFL.BFLY PT, R12, R11, 0x2, 0x1f ;  /* 0x0c401f000b0c7f89 */ /* 0x000ea400000e0000 */
[----:B------:R-:W4:Y:S01]  /*14fd0*/  MUFU.TANH R21, R21 ;  /* 0x0000001500157308 */ /* 0x000f220000002400 */
[----:B---3--:R-:W-:Y:S01]  /*14fe0*/  FMNMX.FTZ R5, R15, R10, !PT ;  /* 0x0000000a0f057209 */ /* 0x008fe20007810000 */
[----:B------:R-:W-:Y:S06]  /*14ff0*/  ST.E desc[UR40][R152.64+0x200], R11 ;  /* 0x0002000b98007985 */ /* 0x000fec000c101928 */
[----:B------:R-:W3:Y:S01]  /*15000*/  MUFU.TANH R25, R25 ;  /* 0x0000001900197308 */ /* 0x000ee20000002400 */
[----:B0-----:R-:W-:-:S07]  /*15010*/  FMNMX.FTZ R10, R20, R5, !PT ;  /* 0x00000005140a7209 */ /* 0x001fce0007810000 */
[----:B------:R-:W0:Y:S01]  /*15020*/  MUFU.TANH R28, R28 ;  /* 0x0000001c001c7308 */ /* 0x000e220000002400 */
[----:B----4-:R-:W-:Y:S02]  /*15030*/  FMNMX.FTZ R10, R21, R10, !PT ;  /* 0x0000000a150a7209 */ /* 0x010fe40007810000 */
[----:B--2---:R-:W-:-:S05]  /*15040*/  FMNMX.FTZ R12, R11, R12, !PT ;  /* 0x0000000c0b0c7209 */ /* 0x004fca0007810000 */
[----:B------:R-:W2:Y:S01]  /*15050*/  MUFU.TANH R31, R31 ;  /* 0x0000001f001f7308 */ /* 0x000ea20000002400 */
[----:B---3--:R-:W-:Y:S01]  /*15060*/  FMNMX.FTZ R5, R25, R10, !PT ;  /* 0x0000000a19057209 */ /* 0x008fe20007810000 */
[----:B------:R-:W3:Y:S06]  /*15070*/  SHFL.BFLY PT, R13, R12, 0x1, 0x1f ;  /* 0x0c201f000c0d7f89 */ /* 0x000eec00000e0000 */
[----:B------:R-:W4:Y:S01]  /*15080*/  MUFU.TANH R32, R32 ;  /* 0x0000002000207308 */ /* 0x000f220000002400 */
[----:B0-----:R-:W-:-:S07]  /*15090*/  FMNMX.FTZ R10, R28, R5, !PT ;  /* 0x000000051c0a7209 */ /* 0x001fce0007810000 */
[----:B------:R-:W0:Y:S01]  /*150a0*/  MUFU.TANH R35, R35 ;  /* 0x0000002300237308 */ /* 0x000e220000002400 */
[----:B--2---:R-:W-:-:S07]  /*150b0*/  FMNMX.FTZ R5, R31, R10, !PT ;  /* 0x0000000a1f057209 */ /* 0x004fce0007810000 */
[----:B------:R-:W2:Y:S01]  /*150c0*/  MUFU.TANH R43, R43 ;  /* 0x0000002b002b7308 */ /* 0x000ea20000002400 */
[----:B----4-:R-:W-:Y:S02]  /*150d0*/  FMNMX.FTZ R10, R32, R5, !PT ;  /* 0x00000005200a7209 */ /* 0x010fe40007810000 */
[----:B---3--:R-:W-:-:S05]  /*150e0*/  FMNMX.FTZ R13, R12, R13, !PT ;  /* 0x0000000d0c0d7209 */ /* 0x008fca0007810000 */
        /* <DEDUP_REMOVED lines=11> */
[----:B---3--:R-:W-:-:S04]  /*151a0*/  FMNMX.FTZ R8, R50, R5, !PT ;  /* 0x0000000532087209 */ /* 0x008fc80007810000 */
[----:B0-----:R-:W-:Y:S02]  /*151b0*/  FMNMX.FTZ R5, R51, R8, !PT ;  /* 0x0000000833057209 */ /* 0x001fe40007810000 */
[----:B------:R-:W-:Y:S01]  /*151c0*/  LOP3.LUT R8, R9, 0x4, RZ, 0xfc, !PT ;  /* 0x0000000409087812 */ /* 0x000fe200078efcff */
[----:B------:R-:W-:Y:S01]  /*151d0*/  IMAD.X R9, RZ, RZ, R16, P2 ;  /* 0x000000ffff097224 */ /* 0x000fe200010e0610 */
[----:B--2---:R-:W-:-:S05]  /*151e0*/  FMNMX.FTZ R5, R52, R5, !PT ;  /* 0x0000000534057209 */ /* 0x004fca0007810000 */
        /* <DEDUP_REMOVED lines=11> */
[----:B------:R-:W4:Y:S04]  /*152a0*/  LD.E R56, desc[UR40][R152.64+0x210] ;  /* 0x0002102898387980 */ /* 0x000f28000c101900 */
[----:B------:R-:W4:Y:S01]  /*152b0*/  LD.E.64 R10, desc[UR40][R152.64+0xd8] ;  /* 0x0000d828980a7980 */ /* 0x000f22000c101b00 */
[----:B------:R-:W-:Y:S01]  /*152c0*/  FADD.FTZ R7, R7, -R49 ;  /* 0x8000003107077221 */ /* 0x000fe20000010000 */
[----:B--2---:R-:W-:-:S03]  /*152d0*/  FADD.FTZ R53, R6, -R53 ;  /* 0x8000003506357221 */ /* 0x004fc60000010000 */
[----:B---3--:R-:W-:Y:S01]  /*152e0*/  FMUL.FTZ R7, R54, R7 ;  /* 0x0000000736077220 */ /* 0x008fe20000410000 */
[----:B------:R-:W-:-:S03]  /*152f0*/  FMUL.FTZ R53, R53, R54 ;  /* 0x0000003635357220 */ /* 0x000fc60000410000 */
[----:B------:R-:W4:Y:S08]  /*15300*/  MUFU.EX2 R39, R7 ;  /* 0x0000000700277308 */ /* 0x000f300000000800 */
[----:B0-----:R-:W0:Y:S01]  /*15310*/  MUFU.EX2 R49, R53 ;  /* 0x0000003500317308 */ /* 0x001e220000000800 */
[----:B----4-:R-:W-:Y:S01]  /*15320*/  FMUL.FTZ R13, R39, R58 ;  /* 0x0000003a270d7220 */ /* 0x010fe20000410000 */
[----:B0-----:R-:W-:-:S04]  /*15330*/  FMUL.FTZ R5, R49, R56 ;  /* 0x0000003831057220 */ /* 0x001fc80000410000 */
[----:B------:R1:W-:Y:S04]  /*15340*/  ST.E desc[UR40][R152.64+0x214], R13 ;  /* 0x0002140d98007985 */ /* 0x0003e8000c101928 */
[----:B------:R1:W-:Y:S04]  /*15350*/  ST.E desc[UR40][R152.64+0x210], R5 ;  /* 0x0002100598007985 */ /* 0x0003e8000c101928 */
[----:B------:R-:W2:Y:S01]  /*15360*/  LD.E R6, desc[UR40][R10.64+0x4] ;  /* 0x000004280a067980 */ /* 0x000ea2000c101900 */
[----:B------:R-:W-:Y:S01]  /*15370*/  BSSY B0, `(.L_x_3276) ;  /* 0x000000c000007945 */ /* 0x000fe20003800000 */
[----:B--2---:R-:W-:-:S13]  /*15380*/  ISETP.NE.AND P2, PT, R6, RZ, PT ;  /* 0x000000ff0600720c */ /* 0x004fda0003f45270 */
[----:B-1----:R-:W-:Y:S05]  /*15390*/  @P2 BRA `(.L_x_3277) ;  /* 0x0000000000242947 */ /* 0x002fea0003800000 */
        /* <DEDUP_REMOVED lines=9> */
.L_x_3277:
[----:B------:R-:W-:Y:S05]  /*15430*/  BSYNC B0 ;  /* 0x0000000000007941 */ /* 0x000fea0003800000 */
.L_x_3276:
        /* <DEDUP_REMOVED lines=8> */
[----:B------:R-:W2:Y:S04]  /*154c0*/  LD.E R53, desc[UR40][R152.64+0x220] ;  /* 0x0002202898357980 */ /* 0x000ea8000c101900 */
[----:B------:R-:W3:Y:S04]  /*154d0*/  LD.E R8, desc[UR40][R8.64] ;  /* 0x0000002808087980 */ /* 0x000ee8000c101900 */
[----:B------:R-:W0:Y:S04]  /*154e0*/  LD.E R55, desc[UR40][R152.64+0x210] ;  /* 0x0002102898377980 */ /* 0x000e28000c101900 */
[----:B------:R-:W4:Y:S01]  /*154f0*/  LD.E R59, desc[UR40][R152.64+0x214] ;  /* 0x00021428983b7980 */ /* 0x000f22000c101900 */
[----:B--2---:R-:W-:Y:S01]  /*15500*/  FMUL.FTZ R12, R12, R53 ;  /* 0x000000350c0c7220 */ /* 0x004fe20000410000 */
[----:B---3--:R-:W-:-:S03]  /*15510*/  FMUL.FTZ R8, R53, R8 ;  /* 0x0000000835087220 */ /* 0x008fc60000410000 */
[-CC-:B------:R-:W-:Y:S01]  /*15520*/  FFMA.FTZ R168, R57, R53.reuse, -R12.reuse ;  /* 0x0000003539a87223 */ /* 0x180fe2000001080c */
[-CC-:B------:R-:W-:Y:S01]  /*15530*/  FFMA.FTZ R11, R24, R53.reuse, -R12.reuse ;  /* 0x00000035180b7223 */ /* 0x180fe2000001080c */
[-C--:B------:R-:W-:Y:S01]  /*15540*/  FFMA.FTZ R170, R26, R53.reuse, -R12 ;  /* 0x000000351aaa7223 */ /* 0x080fe2000001080c */
[-CC-:B------:R-:W-:Y:S01]  /*15550*/  FFMA.FTZ R14, R14, R53.reuse, -R8.reuse ;  /* 0x000000350e0e7223 */ /* 0x180fe20000010808 */
[-CC-:B------:R-:W-:Y:S01]  /*15560*/  FFMA.FTZ R15, R15, R53.reuse, -R8.reuse ;  /* 0x000000350f0f7223 */ /* 0x180fe20000010808 */
[-C--:B------:R-:W-:Y:S01]  /*15570*/  FFMA.FTZ R20, R20, R53.reuse, -R8 ;  /* 0x0000003514147223 */ /* 0x080fe20000010808 */
[----:B------:R-:W0:Y:S01]  /*15580*/  MUFU.EX2 R168, R168 ;  /* 0x000000a800a87308 */ /* 0x000e220000000800 */
[-C--:B------:R-:W-:Y:S01]  /*15590*/  FFMA.FTZ R13, R27, R53.reuse, -R12 ;  /* 0x000000351b0d7223 */ /* 0x080fe2000001080c */
[-C--:B------:R-:W-:Y:S01]  /*155a0*/  FFMA.FTZ R21, R21, R53.reuse, -R8 ;  /* 0x0000003515157223 */ /* 0x080fe20000010808 */
[-C--:B------:R-:W-:Y:S01]  /*155b0*/  FFMA.FTZ R172, R29, R53.reuse, -R12 ;  /* 0x000000351dac7223 */ /* 0x080fe2000001080c */
[-C--:B------:R-:W-:Y:S01]  /*155c0*/  FFMA.FTZ R25, R25, R53.reuse, -R8 ;  /* 0x0000003519197223 */ /* 0x080fe20000010808 */
[-C--:B------:R-:W-:Y:S01]  /*155d0*/  FFMA.FTZ R27, R30, R53.reuse, -R12 ;  /* 0x000000351e1b7223 */ /* 0x080fe2000001080c */
[-C--:B------:R-:W-:Y:S01]  /*155e0*/  FFMA.FTZ R28, R28, R53.reuse, -R8 ;  /* 0x000000351c1c7223 */ /* 0x080fe20000010808 */
[-C--:B------:R-:W-:Y:S01]  /*155f0*/  FFMA.FTZ R174, R33, R53.reuse, -R12 ;  /* 0x0000003521ae7223 */ /* 0x080fe2000001080c */
[----:B------:R-:W4:Y:S01]  /*15600*/  MUFU.EX2 R14, R14 ;  /* 0x0000000e000e7308 */ /* 0x000f220000000800 */
[-C--:B------:R-:W-:Y:S01]  /*15610*/  FFMA.FTZ R31, R31, R53.reuse, -R8 ;  /* 0x000000351f1f7223 */ /* 0x080fe20000010808 */
[-C--:B------:R-:W-:Y:S01]  /*15620*/  FFMA.FTZ R29, R34, R53.reuse, -R12 ;  /* 0x00000035221d7223 */ /* 0x080fe2000001080c */
[-C--:B------:R-:W-:Y:S01]  /*15630*/  FFMA.FTZ R32, R32, R53.reuse, -R8 ;  /* 0x0000003520207223 */ /* 0x080fe20000010808 */
[-C--:B------:R-:W-:Y:S01]  /*15640*/  FFMA.FTZ R176, R36, R53.reuse, -R12 ;  /* 0x0000003524b07223 */ /* 0x080fe2000001080c */
[-C--:B------:R-:W-:Y:S01]  /*15650*/  FFMA.FTZ R35, R35, R53.reuse, -R8 ;  /* 0x0000003523237223 */ /* 0x080fe20000010808 */
[-C--:B------:R-:W-:Y:S01]  /*15660*/  FFMA.FTZ R33, R37, R53.reuse, -R12 ;  /* 0x0000003525217223 */ /* 0x080fe2000001080c */
[-C--:B------:R-:W-:Y:S01]  /*15670*/  FFMA.FTZ R43, R43, R53.reuse, -R8 ;  /* 0x000000352b2b7223 */ /* 0x080fe20000010808 */
[----:B------:R-:W1:Y:S01]  /*15680*/  MUFU.EX2 R11, R11 ;  /* 0x0000000b000b7308 */ /* 0x000e620000000800 */
[----:B0-----:R-:W-:Y:S01]  /*15690*/  FADD.FTZ R4, R168, R55 ;  /* 0x00000037a8047221 */ /* 0x001fe20000010000 */
[-C--:B------:R-:W-:Y:S01]  /*156a0*/  FFMA.FTZ R178, R38, R53.reuse, -R12 ;  /* 0x0000003526b27223 */ /* 0x080fe2000001080c */
[-C--:B------:R-:W-:Y:S01]  /*156b0*/  FFMA.FTZ R46, R46, R53.reuse, -R8 ;  /* 0x000000352e2e7223 */ /* 0x080fe20000010808 */
[-C--:B------:R-:W-:Y:S01]  /*156c0*/  FFMA.FTZ R37, R40, R53.reuse, -R12 ;  /* 0x0000003528257223 */ /* 0x080fe2000001080c */
[-C--:B------:R-:W-:Y:S01]  /*156d0*/  FFMA.FTZ R47, R47, R53.reuse, -R8 ;  /* 0x000000352f2f7223 */ /* 0x080fe20000010808 */
[-C--:B------:R-:W-:Y:S01]  /*156e0*/  FFMA.FTZ R180, R41, R53.reuse, -R12 ;  /* 0x0000003529b47223 */ /* 0x080fe2000001080c */
[-C--:B------:R-:W-:Y:S01]  /*156f0*/  FFMA.FTZ R48, R48, R53.reuse, -R8 ;  /* 0x0000003530307223 */ /* 0x080fe20000010808 */
[----:B------:R-:W0:Y:S01]  /*15700*/  MUFU.EX2 R15, R15 ;  /* 0x0000000f000f7308 */ /* 0x000e220000000800 */
[----:B----4-:R-:W-:Y:S01]  /*15710*/  FADD.FTZ R6, R14, R59 ;  /* 0x0000003b0e067221 */ /* 0x010fe20000010000 */
[-C--:B------:R-:W-:Y:S01]  /*15720*/  FFMA.FTZ R41, R42, R53.reuse, -R12 ;  /* 0x000000352a297223 */ /* 0x080fe2000001080c */
[-C--:B------:R-:W-:Y:S01]  /*15730*/  FFMA.FTZ R50, R50, R53.reuse, -R8 ;  /* 0x0000003532327223 */ /* 0x080fe20000010808 */
[-C--:B------:R-:W-:Y:S01]  /*15740*/  FFMA.FTZ R182, R44, R53.reuse, -R12 ;  /* 0x000000352cb67223 */ /* 0x080fe2000001080c */
[-C--:B------:R-:W-:Y:S01]  /*15750*/  FFMA.FTZ R51, R51, R53.reuse, -R8 ;  /* 0x0000003533337223 */ /* 0x080fe20000010808 */
[-C--:B------:R-:W-:Y:S01]  /*15760*/  FFMA.FTZ R12, R45, R53.reuse, -R12 ;  /* 0x000000352d0c7223 */ /* 0x080fe2000001080c */
[----:B------:R-:W-:Y:S01]  /*15770*/  FFMA.FTZ R8, R52, R53, -R8 ;  /* 0x0000003534087223 */ /* 0x000fe20000010808 */
[----:B------:R-:W2:Y:S01]  /*15780*/  MUFU.EX2 R170, R170 ;  /* 0x000000aa00aa7308 */ /* 0x000ea20000000800 */
[----:B-1----:R-:W-:-:S07]  /*15790*/  FADD.FTZ R5, R11, R4 ;  /* 0x000000040b057221 */ /* 0x002fce0000010000 */
[----:B------:R-:W1:Y:S01]  /*157a0*/  MUFU.EX2 R20, R20 ;  /* 0x0000001400147308 */ /* 0x000e620000000800 */
[----:B0-----:R-:W-:-:S07]  /*157b0*/  FADD.FTZ R7, R15, R6 ;  /* 0x000000060f077221 */ /* 0x001fce0000010000 */
[----:B------:R-:W0:Y:S01]  /*157c0*/  MUFU.EX2 R13, R13 ;  /* 0x0000000d000d7308 */ /* 0x000e220000000800 */
[----:B--2---:R-:W-:-:S07]  /*157d0*/  FADD.FTZ R4, R170, R5 ;  /* 0x00000005aa047221 */ /* 0x004fce0000010000 */
        /* <DEDUP_REMOVED lines=76> */
[----:B------:R0:W-:Y:S01]  /*15ca0*/  STSM.16.M88.4 [R24], R168 ;  /* 0x000000a818007844 */ /* 0x0001e20000000200 */
[C---:B------:R-:W-:Y:S02]  /*15cb0*/  IMAD R7, R6.reuse, 0x2, R24 ;  /* 0x0000000206077824 */ /* 0x040fe400078e0218 */
[----:B------:R-:W-:-:S03]  /*15cc0*/  IMAD R6, R6, 0x2, R55 ;  /* 0x0000000206067824 */ /* 0x000fc600078e0237 */
[----:B------:R-:W-:Y:S04]  /*15cd0*/  STSM.16.M88.4 [R7], R172 ;  /* 0x000000ac07007844 */ /* 0x000fe80000000200 */
[----:B------:R-:W-:Y:S04]  /*15ce0*/  STSM.16.M88.4 [R55], R176 ;  /* 0x000000b037007844 */ /* 0x000fe80000000200 */
[----:B------:R1:W-:Y:S04]  /*15cf0*/  STSM.16.M88.4 [R6], R180 ;  /* 0x000000b406007844 */ /* 0x0003e80000000200 */
[----:B------:R-:W2:Y:S01]  /*15d00*/  LD.E R10, desc[UR40][R152.64+0x240] ;  /* 0x00024028980a7980 */ /* 0x000ea2000c101900 */
[----:B------:R-:W-:-:S04]  /*15d10*/  IADD3 R8, P2, R2, 0x240, RZ ;  /* 0x0000024002087810 */ /* 0x000fc80007f5e0ff */
[----:B------:R-:W-:Y:S01]  /*15d20*/  LOP3.LUT R4, R8, 0x4, RZ, 0xfc, !PT ;  /* 0x0000000408047812 */ /* 0x000fe200078efcff */
[----:B------:R-:W-:Y:S02]  /*15d30*/  IMAD.X R5, RZ, RZ, R16, P2 ;  /* 0x000000ffff057224 */ /* 0x000fe400010e0610 */
[----:B--2---:R-:W-:-:S05]  /*15d40*/  FMUL.FTZ R9, R49, R10 ;  /* 0x0000000a31097220 */ /* 0x004fca0000410000 */
[----:B------:R2:W-:Y:S04]  /*15d50*/  ST.E desc[UR40][R152.64+0x240], R9 ;  /* 0x0002400998007985 */ /* 0x0005e8000c101928 */
[----:B------:R-:W3:Y:S02]  /*15d60*/  LD.E R10, desc[UR40][R4.64] ;  /* 0x00000028040a7980 */ /* 0x000ee4000c101900 */
[----:B---3--:R-:W-:-:S05]  /*15d70*/  FMUL.FTZ R11, R49, R10 ;  /* 0x0000000a310b7220 */ /* 0x008fca0000410000 */
[----:B------:R-:W-:Y:S04]  /*15d80*/  ST.E desc[UR40][R4.64], R11 ;  /* 0x0000000b04007985 */ /* 0x000fe8000c101928 */
[----:B------:R-:W3:Y:S04]  /*15d90*/  LD.E R44, desc[UR40][R152.64+0x250] ;  /* 0x00025028982c7980 */ /* 0x000ee8000c101900 */
[----:B------:R-:W4:Y:S04]  /*15da0*/  LD.E R136, desc[UR40][R152.64+0x434] ;  /* 0x0004342898887980 */ /* 0x000f28000c101900 */
[----:B------:R-:W5:Y:S04]  /*15db0*/  LD.E R58, desc[UR40][R152.64+0x284] ;  /* 0x00028428983a7980 */ /* 0x000f68000c101900 */
[----:B------:R-:W2:Y:S04]  /*15dc0*/  LD.E R46, desc[UR40][R152.64+0x254] ;  /* 0x00025428982e7980 */ /* 0x000ea8000c101900 */
        /* <DEDUP_REMOVED lines=54> */
[----:B0-----:R-:W5:Y:S04]  /*16130*/  LD.E R24, desc[UR40][R152.64+0x410] ;  /* 0x0004102898187980 */ /* 0x001f68000c101900 */
[----:B-1----:R-:W5:Y:S04]  /*16140*/  LD.E R6, desc[UR40][R152.64+0x420] ;  /* 0x0004202898067980 */ /* 0x002f68000c101900 */
[----:B------:R-:W5:Y:S04]  /*16150*/  LD.E R10, desc[UR40][R152.64+0x424] ;  /* 0x00042428980a7980 */ /* 0x000f68000c101900 */
[----:B------:R-:W5:Y:S01]  /*16160*/  LD.E R12, desc[UR40][R152.64+0x430] ;  /* 0x00043028980c7980 */ /* 0x000f62000c101900 */
[C---:B---3--:R-:W-:Y:S01]  /*16170*/  FMUL.FTZ R7, R49.reuse, R44 ;  /* 0x0000002c31077220 */ /* 0x048fe20000410000 */
[----:B----4-:R-:W-:-:S04]  /*16180*/  FMUL.FTZ R27, R49, R136 ;  /* 0x00000088311b7220 */ /* 0x010fc80000410000 */
[----:B------:R5:W-:Y:S04]  /*16190*/  ST.E desc[UR40][R152.64+0x250], R7 ;  /* 0x0002500798007985 */ /* 0x000be8000c101928 */
[----:B------:R0:W-:Y:S01]  /*161a0*/  ST.E desc[UR40][R152.64+0x434], R27 ;  /* 0x0004341b98007985 */ /* 0x0001e2000c101928 */
[C---:B--2---:R-:W-:Y:S01]  /*161b0*/  FMUL.FTZ R9, R49.reuse, R46 ;  /* 0x0000002e31097220 */ /* 0x044fe20000410000 */
[C---:B-----5:R-:W-:Y:S01]  /*161c0*/  FMUL.FTZ R7, R49.reuse, R58 ;  /* 0x0000003a31077220 */ /* 0x060fe20000410000 */
[C---:B------:R-:W-:Y:S01]  /*161d0*/  FMUL.FTZ R11, R49.reuse, R48 ;  /* 0x00000030310b7220 */ /* 0x040fe20000410000 */
[----:B------:R-:W-:-:S03]  /*161e0*/  FMUL.FTZ R13, R49, R50 ;  /* 0x00000032310d7220 */ /* 0x000fc60000410000 */
[----:B------:R1:W-:Y:S01]  /*161f0*/  ST.E desc[UR40][R152.64+0x284], R7 ;  /* 0x0002840798007985 */ /* 0x0003e2000c101928 */
[C---:B------:R-:W-:Y:S01]  /*16200*/  FMUL.FTZ R15, R49.reuse, R52 ;  /* 0x00000034310f7220 */ /* 0x040fe20000410000 */
[C---:B------:R-:W-:Y:S01]  /*16210*/  FMUL.FTZ R21, R49.reuse, R54 ;  /* 0x0000003631157220 */ /* 0x040fe20000410000 */
[C---:B------:R-:W-:Y:S01]  /*16220*/  FMUL.FTZ R25, R49.reuse, R56 ;  /* 0x0000003831197220 */ /* 0x040fe20000410000 */
[C---:B0-----:R-:W-:Y:S01]  /*16230*/  FMUL.FTZ R27, R49.reuse, R62 ;  /* 0x0000003e311b7220 */ /* 0x041fe20000410000 */
[C---:B------:R-:W-:Y:S01]  /*16240*/  FMUL.FTZ R29, R49.reuse, R64 ;  /* 0x00000040311d7220 */ /* 0x040fe20000410000 */
[----:B------:R0:W-:Y:S01]  /*16250*/  ST.E desc[UR40][R152.64+0x254], R9 ;  /* 0x0002540998007985 */ /* 0x0001e2000c101928 */
[----:B-1----:R-:W-:-:S03]  /*16260*/  FMUL.FTZ R7, R49, R78 ;  /* 0x0000004e31077220 */ /* 0x002fc60000410000 */
[----:B------:R1:W-:Y:S04]  /*16270*/  ST.E desc[UR40][R152.64+0x260], R11 ;  /* 0x0002600b98007985 */ /* 0x0003e8000c101928 */
[----:B------:R2:W-:Y:S01]  /*16280*/  ST.E desc[UR40][R152.64+0x264], R13 ;  /* 0x0002640d98007985 */ /* 0x0005e2000c101928 */
[----:B------:R-:W-:-:S03]  /*16290*/  FMUL.FTZ R31, R49, R66 ;  /* 0x00000042311f7220 */ /* 0x000fc60000410000 */
        /* <DEDUP_REMOVED lines=9> */
[C---:B0-----:R-:W-:Y:S01]  /*16330*/  FMUL.FTZ R21, R49.reuse, R74 ;  /* 0x0000004a31157220 */ /* 0x041fe20000410000 */
[C---:B-1----:R-:W-:Y:S02]  /*16340*/  FMUL.FTZ R25, R49.reuse, R76 ;  /* 0x0000004c31197220 */ /* 0x042fe40000410000 */
[----:B------:R0:W-:Y:S01]  /*16350*/  ST.E desc[UR40][R152.64+0x2d4], R7 ;  /* 0x0002d40798007985 */ /* 0x0001e2000c101928 */
[C---:B--2---:R-:W-:Y:S01]  /*16360*/  FMUL.FTZ R27, R49.reuse, R82 ;  /* 0x00000052311b7220 */ /* 0x044fe20000410000 */
[C---:B---3--:R-:W-:Y:S02]  /*16370*/  FMUL.FTZ R29, R49.reuse, R84 ;  /* 0x00000054311d7220 */ /* 0x048fe40000410000 */
[----:B------:R1:W-:Y:S01]  /*16380*/  ST.E desc[UR40][R152.64+0x290], R9 ;  /* 0x0002900998007985 */ /* 0x0003e2000c101928 */
[----:B0-----:R-:W-:-:S03]  /*16390*/  FMUL.FTZ R7, R49, R98 ;  /* 0x0000006231077220 */ /* 0x001fc60000410000 */
[----:B------:R0:W-:Y:S04]  /*163a0*/  ST.E desc[UR40][R152.64+0x2a4], R31 ;  /* 0x0002a41f98007985 */ /* 0x0001e8000c101928 */
[----:B------:R2:W-:Y:S01]  /*163b0*/  ST.E desc[UR40][R152.64+0x2b0], R11 ;  /* 0x0002b00b98007985 */ /* 0x0005e2000c101928 */
[----:B-1----:R-:W-:-:S03]  /*163c0*/  FMUL.FTZ R9, R49, R80 ;  /* 0x0000005031097220 */ /* 0x002fc60000410000 */
[----:B------:R1:W-:Y:S04]  /*163d0*/  ST.E desc[UR40][R152.64+0x2b4], R13 ;  /* 0x0002b40d98007985 */ /* 0x0003e8000c101928 */
[----:B------:R3:W-:Y:S01]  /*163e0*/  ST.E desc[UR40][R152.64+0x2c0], R15 ;  /* 0x0002c00f98007985 */ /* 0x0007e2000c101928 */
[----:B0-----:R-:W-:-:S03]  /*163f0*/  FMUL.FTZ R31, R49, R86 ;  /* 0x00000056311f7220 */ /* 0x001fc60000410000 */
[----:B------:R0:W-:Y:S01]  /*16400*/  ST.E desc[UR40][R152.64+0x2c4], R21 ;  /* 0x0002c41598007985 */ /* 0x0001e2000c101928 */
[----:B--2---:R-:W-:-:S03]  /*16410*/  FMUL.FTZ R11, R49, R88 ;  /* 0x00000058310b7220 */ /* 0x004fc60000410000 */
[----:B------:R2:W-:Y:S01]  /*16420*/  ST.E desc[UR40][R152.64+0x2d0], R25 ;  /* 0x0002d01998007985 */ /* 0x0005e2000c101928 */
[----:B-1----:R-:W-:-:S03]  /*16430*/  FMUL.FTZ R13, R49, R90 ;  /* 0x0000005a310d7220 */ /* 0x002fc60000410000 */
[----:B------:R1:W-:Y:S01]  /*16440*/  ST.E desc[UR40][R152.64+0x2e4], R27 ;  /* 0x0002e41b98007985 */ /* 0x0003e2000c101928 */
[----:B---3--:R-:W-:-:S03]  /*16450*/  FMUL.FTZ R15, R49, R92 ;  /* 0x0000005c310f7220 */ /* 0x008fc60000410000 */
[----:B------:R3:W-:Y:S01]  /*16460*/  ST.E desc[UR40][R152.64+0x2f0], R29 ;  /* 0x0002f01d98007985 */ /* 0x0007e2000c101928 */
[C---:B0-----:R-:W-:Y:S01]  /*16470*/  FMUL.FTZ R21, R49.reuse, R94 ;  /* 0x0000005e31157220 */ /* 0x041fe20000410000 */
[C---:B--2---:R-:W-:Y:S02]  /*16480*/  FMUL.FTZ R25, R49.reuse, R96 ;  /* 0x0000006031197220 */ /* 0x044fe40000410000 */
[----:B------:R0:W-:Y:S01]  /*16490*/  ST.E desc[UR40][R152.64+0x324], R7 ;  /* 0x0003240798007985 */ /* 0x0001e2000c101928 */
[C---:B-1----:R-:W-:Y:S01]  /*164a0*/  FMUL.FTZ R27, R49.reuse, R102 ;  /* 0x00000066311b7220 */ /* 0x042fe20000410000 */
        /* <DEDUP_REMOVED lines=60> */
[C---:B------:R-:W-:Y:S01]  /*16870*/  LOP3.LUT R6, R8.reuse, 0x8, RZ, 0xfc, !PT ;  /* 0x0000000808067812 */ /* 0x040fe200078efcff */
[C---:B---3--:R-:W-:Y:S01]  /*16880*/  FMUL.FTZ R29, R49.reuse, R10 ;  /* 0x0000000a311d7220 */ /* 0x048fe20000410000 */
[----:B------:R-:W-:Y:S01]  /*16890*/  FMUL.FTZ R49, R49, R12 ;  /* 0x0000000c31317220 */ /* 0x000fe20000410000 */
[--C-:B0-----:R-:W-:Y:S01]  /*168a0*/  IMAD.MOV.U32 R7, RZ, RZ, R5.reuse ;  /* 0x000000ffff077224 */ /* 0x101fe200078e0005 */
[----:B------:R0:W-:Y:S04]  /*168b0*/  ST.E desc[UR40][R152.64+0x3d0], R9 ;  /* 0x0003d00998007985 */ /* 0x0001e8000c101928 */
[----:B------:R-:W-:Y:S04]  /*168c0*/  ST.E desc[UR40][R152.64+0x3e4], R31 ;  /* 0x0003e41f98007985 */ /* 0x000fe8000c101928 */
[----:B------:R1:W-:Y:S04]  /*168d0*/  ST.E desc[UR40][R152.64+0x3f0], R11 ;  /* 0x0003f00b98007985 */ /* 0x0003e8000c101928 */
[----:B------:R2:W-:Y:S04]  /*168e0*/  ST.E desc[UR40][R152.64+0x3f4], R13 ;  /* 0x0003f40d98007985 */ /* 0x0005e8000c101928 */
[----:B------:R3:W-:Y:S04]  /*168f0*/  ST.E desc[UR40][R152.64+0x400], R15 ;  /* 0x0004000f98007985 */ /* 0x0007e8000c101928 */
[----:B------:R-:W-:Y:S04]  /*16900*/  ST.E desc[UR40][R152.64+0x404], R21 ;  /* 0x0004041598007985 */ /* 0x000fe8000c101928 */
[----:B------:R-:W-:Y:S04]  /*16910*/  ST.E desc[UR40][R152.64+0x410], R25 ;  /* 0x0004101998007985 */ /* 0x000fe8000c101928 */
[----:B------:R-:W-:Y:S04]  /*16920*/  ST.E desc[UR40][R152.64+0x420], R27 ;  /* 0x0004201b98007985 */ /* 0x000fe8000c101928 */
[----:B------:R-:W-:Y:S04]  /*16930*/  ST.E desc[UR40][R152.64+0x424], R29 ;  /* 0x0004241d98007985 */ /* 0x000fe8000c101928 */
[----:B------:R-:W-:Y:S04]  /*16940*/  ST.E desc[UR40][R152.64+0x430], R49 ;  /* 0x0004303198007985 */ /* 0x000fe8000c101928 */
[----:B------:R-:W1:Y:S01]  /*16950*/  LD.E R10, desc[UR40][R6.64] ;  /* 0x00000028060a7980 */ /* 0x000e62000c101900 */
[----:B------:R-:W-:Y:S01]  /*16960*/  LOP3.LUT R8, R8, 0xc, RZ, 0xfc, !PT ;  /* 0x0000000c08087812 */ /* 0x000fe200078efcff */
[----:B0-----:R-:W-:-:S02]  /*16970*/  IMAD.MOV.U32 R9, RZ, RZ, R5 ;  /* 0x000000ffff097224 */ /* 0x001fc400078e0005 */
[----:B-1----:R-:W-:-:S05]  /*16980*/  FMUL.FTZ R11, R39, R10 ;  /* 0x0000000a270b7220 */ /* 0x002fca0000410000 */
[----:B------:R0:W-:Y:S04]  /*16990*/  ST.E desc[UR40][R6.64], R11 ;  /* 0x0000000b06007985 */ /* 0x0001e8000c101928 */
[----:B------:R-:W2:Y:S02]  /*169a0*/  LD.E R10, desc[UR40][R8.64] ;  /* 0x00000028080a7980 */ /* 0x000ea4000c101900 */
[----:B--2---:R-:W-:-:S05]  /*169b0*/  FMUL.FTZ R13, R39, R10 ;  /* 0x0000000a270d7220 */ /* 0x004fca0000410000 */
[----:B------:R1:W-:Y:S04]  /*169c0*/  ST.E desc[UR40][R8.64], R13 ;  /* 0x0000000d08007985 */ /* 0x0003e8000c101928 */
[----:B------:R-:W2:Y:S04]  /*169d0*/  LD.E R138, desc[UR40][R152.64+0x43c] ;  /* 0x00043c28988a7980 */ /* 0x000ea8000c101900 */
[----:B------:R-:W0:Y:S04]  /*169e0*/  LD.E R52, desc[UR40][R152.64+0x258] ;  /* 0x0002582898347980 */ /* 0x000e28000c101900 */
[----:B------:R-:W1:Y:S04]  /*169f0*/  LD.E R54, desc[UR40][R152.64+0x25c] ;  /* 0x00025c2898367980 */ /* 0x000e68000c101900 */
        /* <DEDUP_REMOVED lines=59> */
[----:B---3--:R-:W3:Y:S01]  /*16db0*/  LD.E R15, desc[UR40][R152.64+0x240] ;  /* 0x00024028980f7980 */ /* 0x008ee2000c101900 */
[C---:B--2---:R-:W-:Y:S01]  /*16dc0*/  FMUL.FTZ R31, R39.reuse, R138 ;  /* 0x0000008a271f7220 */ /* 0x044fe20000410000 */
[----:B0-----:R-:W-:-:S04]  /*16dd0*/  FMUL.FTZ R11, R39, R52 ;  /* 0x00000034270b7220 */ /* 0x001fc80000410000 */
[----:B------:R0:W-:Y:S01]  /*16de0*/  ST.E desc[UR40][R152.64+0x43c], R31 ;  /* 0x00043c1f98007985 */ /* 0x0001e2000c101928 */
[C---:B-1----:R-:W-:Y:S01]  /*16df0*/  FMUL.FTZ R13, R39.reuse, R54 ;  /* 0x00000036270d7220 */ /* 0x042fe20000410000 */
        /* <DEDUP_REMOVED lines=18> */
[----:B----4-:R-:W-:-:S03]  /*16f20*/  FMUL.FTZ R25, R39, R78 ;  /* 0x0000004e27197220 */ /* 0x010fc60000410000 */
[----:B------:R4:W-:Y:S01]  /*16f30*/  ST.E desc[UR40][R152.64+0x298], R33 ;  /* 0x0002982198007985 */ /* 0x0009e2000c101928 */
[----:B0-----:R-:W-:-:S03]  /*16f40*/  FMUL.FTZ R27, R39, R80 ;  /* 0x00000050271b7220 */ /* 0x001fc60000410000 */
[----:B------:R0:W-:Y:S01]  /*16f50*/  ST.E desc[UR40][R152.64+0x29c], R35 ;  /* 0x00029c2398007985 */ /* 0x0001e2000c101928 */
[----:B-1----:R-:W-:-:S03]  /*16f60*/  FMUL.FTZ R29, R39, R82 ;  /* 0x00000052271d7220 */ /* 0x002fc60000410000 */
[----:B------:R1:W-:Y:S01]  /*16f70*/  ST.E desc[UR40][R152.64+0x2a8], R37 ;  /* 0x0002a82598007985 */ /* 0x0003e2000c101928 */
[C---:B--2---:R-:W-:Y:S01]  /*16f80*/  FMUL.FTZ R31, R39.reuse, R86 ;  /* 0x00000056271f7220 */ /* 0x044fe20000410000 */
[C---:B----4-:R-:W-:Y:S01]  /*16f90*/  FMUL.FTZ R33, R39.reuse, R88 ;  /* 0x0000005827217220 */ /* 0x050fe20000410000 */
        /* <DEDUP_REMOVED lines=82> */
[----:B------:R-:W-:Y:S01]  /*174c0*/  FMUL.FTZ R39, R39, R12 ;  /* 0x0000000c27277220 */ /* 0x000fe20000410000 */
[----:B------:R-:W-:Y:S04]  /*174d0*/  ST.E desc[UR40][R152.64+0x3c8], R11 ;  /* 0x0003c80b98007985 */ /* 0x000fe8000c101928 */
[----:B------:R-:W-:Y:S04]  /*174e0*/  ST.E desc[UR40][R152.64+0x3ec], R13 ;  /* 0x0003ec0d98007985 */ /* 0x000fe8000c101928 */
        /* <DEDUP_REMOVED lines=9> */
[----:B---3--:R3:W-:Y:S04]  /*17580*/  ST.E desc[UR40][R152.64+0x240], R15 ;  /* 0x0002400f98007985 */ /* 0x0087e8000c101928 */
[----:B0-----:R-:W4:Y:S04]  /*17590*/  LD.E R25, desc[UR40][R4.64] ;  /* 0x0000002804197980 */ /* 0x001f28000c101900 */
[----:B------:R-:W5:Y:S04]  /*175a0*/  LD.E R12, desc[UR40][R152.64+0x1e8] ;  /* 0x0001e828980c7980 */ /* 0x000f68000c101900 */
[----:B------:R-:W5:Y:S04]  /*175b0*/  LD.E.64 R10, desc[UR40][R152.64+0xa8] ;  /* 0x0000a828980a7980 */ /* 0x000f68000c101b00 */
[----:B----4-:R0:W-:Y:S04]  /*175c0*/  ST.E desc[UR40][R4.64], R25 ;  /* 0x0000001904007985 */ /* 0x0101e8000c101928 */
[----:B-1----:R-:W4:Y:S04]  /*175d0*/  LD.E R27, desc[UR40][R6.64] ;  /* 0x00000028061b7980 */ /* 0x002f28000c101900 */
[----:B----4-:R1:W-:Y:S04]  /*175e0*/  ST.E desc[UR40][R6.64], R27 ;  /* 0x0000001b06007985 */ /* 0x0103e8000c101928 */
[----:B--2---:R-:W2:Y:S04]  /*175f0*/  LD.E R29, desc[UR40][R8.64] ;  /* 0x00000028081d7980 */ /* 0x004ea8000c101900 */
[----:B--2---:R2:W-:Y:S04]  /*17600*/  ST.E desc[UR40][R8.64], R29 ;  /* 0x0000001d08007985 */ /* 0x0045e8000c101928 */
[----:B------:R-:W4:Y:S04]  /*17610*/  LD.E R13, desc[UR40][R152.64+0x250] ;  /* 0x00025028980d7980 */ /* 0x000f28000c101900 */
[----:B------:R-:W5:Y:S04]  /*17620*/  LD.E R14, desc[UR40][R152.64+0x254] ;  /* 0x00025428980e7980 */ /* 0x000f68000c101900 */
[----:B---3--:R-:W3:Y:S04]  /*17630*/  LD.E R15, desc[UR40][R152.64+0x258] ;  /* 0x00025828980f7980 */ /* 0x008ee8000c101900 */
[----:B------:R-:W3:Y:S04]  /*17640*/  LD.E R20, desc[UR40][R152.64+0x25c] ;  /* 0x00025c2898147980 */ /* 0x000ee8000c101900 */
[----:B------:R-:W3:Y:S04]  /*17650*/  LD.E R21, desc[UR40][R152.64+0x260] ;  /* 0x0002602898157980 */ /* 0x000ee8000c101900 */
[----:B------:R-:W3:Y:S04]  /*17660*/  LD.E R24, desc[UR40][R152.64+0x264] ;  /* 0x0002642898187980 */ /* 0x000ee8000c101900 */
[----:B0-----:R-:W3:Y:S04]  /*17670*/  LD.E R25, desc[UR40][R152.64+0x268] ;  /* 0x0002682898197980 */ /* 0x001ee8000c101900 */
[----:B------:R-:W3:Y:S04]  /*17680*/  LD.E R26, desc[UR40][R152.64+0x26c] ;  /* 0x00026c28981a7980 */ /* 0x000ee8000c101900 */
[----:B-1----:R-:W3:Y:S04]  /*17690*/  LD.E R27, desc[UR40][R152.64+0x270] ;  /* 0x00027028981b7980 */ /* 0x002ee8000c101900 */
[----:B------:R-:W3:Y:S04]  /*176a0*/  LD.E R28, desc[UR40][R152.64+0x274] ;  /* 0x00027428981c7980 */ /* 0x000ee8000c101900 */
        /* <DEDUP_REMOVED lines=114> */
[----:B----4-:R-:W-:Y:S04]  /*17dd0*/  ST.E desc[UR40][R152.64+0x250], R13 ;  /* 0x0002500d98007985 */ /* 0x010fe8000c101928 */
[----:B-----5:R-:W-:Y:S04]  /*17de0*/  ST.E desc[UR40][R152.64+0x254], R14 ;  /* 0x0002540e98007985 */ /* 0x020fe8000c101928 */
[----:B---3--:R-:W-:Y:S04]  /*17df0*/  ST.E desc[UR40][R152.64+0x258], R15 ;  /* 0x0002580f98007985 */ /* 0x008fe8000c101928 */
[----:B------:R-:W-:Y:S04]  /*17e00*/  ST.E desc[UR40][R152.64+0x25c], R20 ;  /* 0x00025c1498007985 */ /* 0x000fe8000c101928 */
[----:B------:R-:W-:Y:S04]  /*17e10*/  ST.E desc[UR40][R152.64+0x260], R21 ;  /* 0x0002601598007985 */ /* 0x000fe8000c101928 */
[----:B------:R0:W-:Y:S04]  /*17e20*/  ST.E desc[UR40][R152.64+0x264], R24 ;  /* 0x0002641898007985 */ /* 0x0001e8000c101928 */
[----:B------:R-:W-:Y:S04]  /*17e30*/  ST.E desc[UR40][R152.64+0x268], R25 ;  /* 0x0002681998007985 */ /* 0x000fe8000c101928 */
[----:B------:R-:W-:Y:S04]  /*17e40*/  ST.E desc[UR40][R152.64+0x26c], R26 ;  /* 0x00026c1a98007985 */ /* 0x000fe8000c101928 */
[----:B------:R-:W-:Y:S04]  /*17e50*/  ST.E desc[UR40][R152.64+0x270], R27 ;  /* 0x0002701b98007985 */ /* 0x000fe8000c101928 */
[----:B------:R1:W-:Y:S04]  /*17e60*/  ST.E desc[UR40][R152.64+0x274], R28 ;  /* 0x0002741c98007985 */ /* 0x0003e8000c101928 */
[----:B--2---:R2:W-:Y:S04]  /*17e70*/  ST.E desc[UR40][R152.64+0x278], R29 ;  /* 0x0002781d98007985 */ /* 0x0045e8000c101928 */
        /* <DEDUP_REMOVED lines=115> */
[----:B--2---:R-:W2:Y:S04]  /*185b0*/  LD.E R29, desc[UR40][R152.64+0x254] ;  /* 0x00025428981d7980 */ /* 0x004ea8000c101900 */
[----:B---3--:R-:W2:Y:S04]  /*185c0*/  LD.E R30, desc[UR40][R152.64+0x258] ;  /* 0x00025828981e7980 */ /* 0x008ea8000c101900 */
[----:B----4-:R-:W2:Y:S04]  /*185d0*/  LD.E R31, desc[UR40][R152.64+0x25c] ;  /* 0x00025c28981f7980 */ /* 0x010ea8000c101900 */
        /* <DEDUP_REMOVED lines=536> */
[----:B------:R1:W-:Y:S04]  /*1a760*/  ST.E desc[UR40][R8.64], R27 ;  /* 0x0000001b08007985 */ /* 0x0003e8000c101928 */
[----:B------:R-:W2:Y:S04]  /*1a770*/  LD.E R10, desc[UR40][R152.64+0x240] ;  /* 0x00024028980a7980 */ /* 0x000ea8000c101900 */
[----:B------:R-:W-:Y:S04]  /*1a780*/  ST.E desc[UR40][R152.64+0x250], R28 ;  /* 0x0002501c98007985 */ /* 0x000fe8000c101928 */
[----:B------:R3:W-:Y:S04]  /*1a790*/  ST.E desc[UR40][R152.64+0x254], R29 ;  /* 0x0002541d98007985 */ /* 0x0007e8000c101928 */
[----:B------:R-:W-:Y:S04]  /*1a7a0*/  ST.E desc[UR40][R152.64+0x258], R30 ;  /* 0x0002581e98007985 */ /* 0x000fe8000c101928 */
[----:B------:R4:W-:Y:S04]  /*1a7b0*/  ST.E desc[UR40][R152.64+0x25c], R31 ;  /* 0x00025c1f98007985 */ /* 0x0009e8000c101928 */
        /* <DEDUP_REMOVED lines=121> */
[----:B------:R-:W2:Y:S04]  /*1af50*/  LD.E R11, desc[UR40][R4.64] ;  /* 0x00000028040b7980 */ /* 0x000ea8000c101900 */
[----:B--2---:R2:W-:Y:S04]  /*1af60*/  ST.E desc[UR40][R4.64], R11 ;  /* 0x0000000b04007985 */ /* 0x0045e8000c101928 */
[----:B------:R-:W3:Y:S04]  /*1af70*/  LD.E R13, desc[UR40][R6.64] ;  /* 0x00000028060d7980 */ /* 0x000ee8000c101900 */
[----:B---3--:R3:W-:Y:S04]  /*1af80*/  ST.E desc[UR40][R6.64], R13 ;  /* 0x0000000d06007985 */ /* 0x0087e8000c101928 */
[----:B------:R-:W4:Y:S04]  /*1af90*/  LD.E R15, desc[UR40][R8.64] ;  /* 0x00000028080f7980 */ /* 0x000f28000c101900 */
[----:B----4-:R4:W-:Y:S04]  /*1afa0*/  ST.E desc[UR40][R8.64], R15 ;  /* 0x0000000f08007985 */ /* 0x0109e8000c101928 */
[----:B------:R-:W4:Y:S04]  /*1afb0*/  LD.E R21, desc[UR40][R152.64+0x250] ;  /* 0x0002502898157980 */ /* 0x000f28000c101900 */
[----:B0-----:R-:W4:Y:S04]  /*1afc0*/  LD.E R25, desc[UR40][R152.64+0x254] ;  /* 0x0002542898197980 */ /* 0x001f28000c101900 */
[----:B-1----:R-:W4:Y:S04]  /*1afd0*/  LD.E R27, desc[UR40][R152.64+0x258] ;  /* 0x00025828981b7980 */ /* 0x002f28000c101900 */
[----:B------:R-:W4:Y:S04]  /*1afe0*/  LD.E R29, desc[UR40][R152.64+0x25c] ;  /* 0x00025c28981d7980 */ /* 0x000f28000c101900 */
[----:B------:R-:W4:Y:S04]  /*1aff0*/  LD.E R31, desc[UR40][R152.64+0x260] ;  /* 0x00026028981f7980 */ /* 0x000f28000c101900 */
[----:B-----5:R-:W5:Y:S04]  /*1b000*/  LD.E R33, desc[UR40][R152.64+0x264] ;  /* 0x0002642898217980 */ /* 0x020f68000c101900 */
        /* <DEDUP_REMOVED lines=118> */
[----:B------:R0:W-:Y:S04]  /*1b770*/  ST.E desc[UR40][R152.64+0x250], R21 ;  /* 0x0002501598007985 */ /* 0x0001e8000c101928 */
[----:B------:R0:W-:Y:S04]  /*1b780*/  ST.E desc[UR40][R152.64+0x254], R25 ;  /* 0x0002541998007985 */ /* 0x0001e8000c101928 */
[----:B------:R0:W-:Y:S04]  /*1b790*/  ST.E desc[UR40][R152.64+0x258], R27 ;  /* 0x0002581b98007985 */ /* 0x0001e8000c101928 */
[----:B------:R0:W-:Y:S04]  /*1b7a0*/  ST.E desc[UR40][R152.64+0x25c], R29 ;  /* 0x00025c1d98007985 */ /* 0x0001e8000c101928 */
[----:B------:R0:W-:Y:S04]  /*1b7b0*/  ST.E desc[UR40][R152.64+0x260], R31 ;  /* 0x0002601f98007985 */ /* 0x0001e8000c101928 */
[----:B-----5:R0:W-:Y:S04]  /*1b7c0*/  ST.E desc[UR40][R152.64+0x264], R33 ;  /* 0x0002642198007985 */ /* 0x0201e8000c101928 */
        /* <DEDUP_REMOVED lines=134> */
.L_x_3279:
[----:B------:R-:W-:Y:S05]  /*1c030*/  BSYNC B0 ;  /* 0x0000000000007941 */ /* 0x000fea0003800000 */
.L_x_3278:
[----:B------:R-:W-:Y:S05]  /*1c040*/  @P1 BRA `(.L_x_3280) ;  /* 0xffffff6400fc1947 */ /* 0x000fea000383ffff */
.L_x_3261:
[----:B------:R-:W-:-:S13]  /*1c050*/  ISETP.GE.AND P1, PT, R0, UR46, PT ;  /* 0x0000002e00007c0c */ /* 0x000fda000bf26270 */
[----:B------:R-:W-:Y:S05]  /*1c060*/  @!P1 BRA `(.L_x_3281) ;  /* 0x000000a400a49947 */ /* 0x000fea0003800000 */
.L_x_3310:
[----:B01----:R-:W2:Y:S04]  /*1c070*/  LD.E R3, desc[UR40][R152.64+0x1e8] ;  /* 0x0001e82898037980 */ /* 0x003ea8000c101900 */
[----:B0-----:R-:W3:Y:S04]  /*1c080*/  LD.E R4, desc[UR40][R152.64+0x1f0] ;  /* 0x0001f02898047980 */ /* 0x001ee8000c101900 */
        /* <DEDUP_REMOVED lines=18> */
.L_x_3283:
[----:B------:R-:W-:Y:S05]  /*1c1b0*/  BSYNC B0 ;  /* 0x0000000000007941 */ /* 0x000fea0003800000 */
.L_x_3282:
[----:B0-----:R-:W2:Y:S01]  /*1c1c0*/  LD.E.64 R4, desc[UR40][R152.64+0x8] ;  /* 0x0000082898047980 */ /* 0x001ea2000c101b00 */
[----:B-----5:R-:W-:Y:S02]  /*1c1d0*/  SHF.L.U32 R10, R9, 0x1f, RZ ;  /* 0x0000001f090a7819 */ /* 0x020fe400000006ff */
[----:B--2---:R-:W-:-:S05]  /*1c1e0*/  MOV R4, R4 ;  /* 0x0000000400047202 */ /* 0x004fca0000000f00 */
[----:B------:R-:W-:-:S04]  /*1c1f0*/  IMAD R7, R7, 0x8, R4 ;  /* 0x0000000807077824 */ /* 0x000fc800078e0204 */
[----:B------:R0:W1:Y:S01]  /*1c200*/  SYNCS.PHASECHK.TRANS64.TRYWAIT P1, [R7+URZ], R10 ;  /* 0x0000000a070075a7 */ /* 0x000062000802017f */
[----:B------:R-:W2:Y:S04]  /*1c210*/  LD.E R4, desc[UR40][R152.64+0x1c] ;  /* 0x00001c2898047980 */ /* 0x000ea8000c101900 */
[----:B------:R0:W5:Y:S04]  /*1c220*/  LD.E R6, desc[UR40][R152.64+0x1e8] ;  /* 0x0001e82898067980 */ /* 0x000168000c101900 */
[----:B------:R0:W5:Y:S01]  /*1c230*/  LD.E R8, desc[UR40][R152.64+0x1ec] ;  /* 0x0001ec2898087980 */ /* 0x000162000c101900 */
[----:B------:R-:W-:Y:S01]  /*1c240*/  BSSY B0, `(.L_x_3284) ;  /* 0x0000005000007945 */ /* 0x000fe20003800000 */
[----:B--2---:R-:W-:-:S04]  /*1c250*/  LOP3.LUT R4, R4, 0x1, RZ, 0xfc, !PT ;  /* 0x0000000104047812 */ /* 0x004fc800078efcff */
[----:B------:R-:W-:-:S13]  /*1c260*/  ISETP.NE.AND P2, PT, R4, 0x3, PT ;  /* 0x000000030400780c */ /* 0x000fda0003f45270 */
[----:B01----:R-:W-:Y:S05]  /*1c270*/  @!P2 BRA `(.L_x_3285) ;  /* 0x000000000004a947 */ /* 0x003fea0003800000 */
[----:B------:R-:W-:Y:S01]  /*1c280*/  BPT.TRAP 0x1 ;  /* 0x000000040000795c */ /* 0x000fe20000300000 */
.L_x_3285:
[----:B------:R-:W-:Y:S05]  /*1c290*/  BSYNC B0 ;  /* 0x0000000000007941 */ /* 0x000fea0003800000 */
.L_x_3284:
        /* <DEDUP_REMOVED lines=8> */
.L_x_3287:
[----:B------:R-:W-:Y:S05]  /*1c320*/  BSYNC B0 ;  /* 0x0000000000007941 */ /* 0x000fea0003800000 */
.L_x_3286:
[----:B------:R-:W2:Y:S04]  /*1c330*/  LD.E R13, desc[UR40][R152.64+0x1e8] ;  /* 0x0001e828980d7980 */ /* 0x000ea8000c101900 */
[----:B0----5:R-:W2:Y:S01]  /*1c340*/  LD.E.64 R6, desc[UR40][R152.64+0xa0] ;  /* 0x0000a02898067980 */ /* 0x021ea2000c101b00 */
        /* <DEDUP_REMOVED lines=8> */
[C---:B------:R-:W-:Y:S02]  /*1c3d0*/  R2UR UR6, R6.reuse ;  /* 0x00000000060672ca */ /* 0x040fe400000e0000 */
[----:B------:R0:W-:Y:S01]  /*1c3e0*/  ST.E desc[UR40][R152.64+0x80], RZ ;  /* 0x000080ff98007985 */ /* 0x0001e2000c101928 */
[----:B------:R-:W-:Y:S01]  /*1c3f0*/  WARPGROUP.ARRIVE ;  /* 0x00000000000079c5 */ /* 0x000fe20000000000 */
[----:B------:R-:W-:Y:S02]  /*1c400*/  VIADD R12, R6, 0x2 ;  /* 0x00000002060c7836 */ /* 0x000fe40000000000 */
[----:B------:R-:W-:Y:S01]  /*1c410*/  IMAD.MOV.U32 R13, RZ, RZ, R7 ;  /* 0x000000ffff0d7224 */ /* 0x000fe200078e0007 */
[----:B---3--:R-:W-:Y:S02]  /*1c420*/  R2UR UR4, R14 ;  /* 0x000000000e0472ca */ /* 0x008fe400000e0000 */
[----:B------:R-:W-:-:S13]  /*1c430*/  R2UR UR5, R15 ;  /* 0x000000000f0572ca */ /* 0x000fda00000e0000 */
[----:B------:R-:W-:Y:S01]  /*1c440*/  HGMMA.64x64x16.F32.BF16 R24, gdesc[UR4], RZ, !UPT, gsb0 ;  /* 0x00e00000041879f0 */ /* 0x000fe2000c0018ff */
[----:B----4-:R-:W-:Y:S01]  /*1c450*/  VIADD R4, R4, 0x2 ;  /* 0x0000000204047836 */ /* 0x010fe20000000000 */
[----:B------:R-:W-:Y:S02]  /*1c460*/  R2UR UR6, R12 ;  /* 0x000000000c0672ca */ /* 0x000fe400000e0000 */
[----:B------:R-:W-:Y:S02]  /*1c470*/  R2UR UR7, R13 ;  /* 0x000000000d0772ca */ /* 0x000fe400000e0000 */
[----:B------:R-:W-:Y:S01]  /*1c480*/  R2UR UR4, R4 ;  /* 0x00000000040472ca */ /* 0x000fe200000e0000 */
[----:B------:R-:W-:Y:S01]  /*1c490*/  IMAD.MOV.U32 R4, RZ, RZ, 0x1 ;  /* 0x00000001ff047424 */ /* 0x000fe200078e00ff */
        /* <DEDUP_REMOVED lines=35> */
.L_x_3290:
[----:B------:R-:W-:Y:S05]  /*1c6d0*/  BSYNC B0 ;  /* 0x0000000000007941 */ /* 0x000fea0003800000 */
.L_x_3289:
        /* <DEDUP_REMOVED lines=13> */
.L_x_3292:
[----:B------:R-:W-:Y:S05]  /*1c7b0*/  BSYNC B0 ;  /* 0x0000000000007941 */ /* 0x000fea0003800000 */
.L_x_3291:
        /* <DEDUP_REMOVED lines=8> */
.L_x_3294:
[----:B------:R-:W-:Y:S05]  /*1c840*/  BSYNC B0 ;  /* 0x0000000000007941 */ /* 0x000fea0003800000 */
.L_x_3293:
[----:B------:R-:W2:Y:S04]  /*1c850*/  LD.E R12, desc[UR40][R152.64+0x88] ;  /* 0x00008828980c7980 */ /* 0x000ea8000c101900 */
[----:B-1---5:R-:W3:Y:S04]  /*1c860*/  LD.E R5, desc[UR40][R152.64+0x1e8] ;  /* 0x0001e82898057980 */ /* 0x022ee8000c101900 */
[----:B------:R-:W3:Y:S04]  /*1c870*/  LD.E.64 R6, desc[UR40][R152.64+0xb8] ;  /* 0x0000b82898067980 */ /* 0x000ee8000c101b00 */
[----:B------:R-:W4:Y:S04]  /*1c880*/  LD.E.64 R14, desc[UR40][R152.64+0xb0] ;  /* 0x0000b028980e7980 */ /* 0x000f28000c101b00 */
[----:B------:R-:W4:Y:S04]  /*1c890*/  LD.E.64 R20, desc[UR40][R152.64+0xb0] ;  /* 0x0000b02898147980 */ /* 0x000f28000c101b00 */
[----:B------:R-:W4:Y:S04]  /*1c8a0*/  LD.E.64 R8, desc[UR40][R152.64+0xb0] ;  /* 0x0000b02898087980 */ /* 0x000f28000c101b00 */
[----:B------:R-:W4:Y:S01]  /*1c8b0*/  LD.E.64 R10, desc[UR40][R152.64+0xb0] ;  /* 0x0000b028980a7980 */ /* 0x000f22000c101b00 */
[----:B------:R-:W-:Y:S05]  /*1c8c0*/  WARPSYNC.ALL ;  /* 0x0000000000007948 */ /* 0x000fea0003800000 */
[----:B--2---:R-:W-:-:S02]  /*1c8d0*/  ISETP.NE.U32.AND P1, PT, R12, RZ, PT ;  /* 0x000000ff0c00720c */ /* 0x004fc40003f25070 */
[----:B------:R-:W2:Y:S01]  /*1c8e0*/  LD.E.64 R12, desc[UR40][R152.64+0xb0] ;  /* 0x0000b028980c7980 */ /* 0x000ea2000c101b00 */
[----:B---3--:R-:W-:Y:S01]  /*1c8f0*/  IMAD R6, R5, 0x1000, R6 ;  /* 0x0000100005067824 */ /* 0x008fe200078e0206 */
[----:B------:R-:W-:Y:S02]  /*1c900*/  R2UR UR7, R7 ;  /* 0x00000000070772ca */ /* 0x000fe400000e0000 */
[----:B----4-:R-:W-:Y:S02]  /*1c910*/  R2UR UR4, R14 ;  /* 0x000000000e0472ca */ /* 0x010fe400000e0000 */
[----:B------:R-:W-:Y:S02]  /*1c920*/  R2UR UR6, R6 ;  /* 0x00000000060672ca */ /* 0x000fe400000e0000 */
[----:B------:R-:W-:Y:S01]  /*1c930*/  R2UR UR5, R15 ;  /* 0x000000000f0572ca */ /* 0x000fe200000e0000 */
[----:B------:R-:W-:Y:S02]  /*1c940*/  WARPGROUP.ARRIVE ;  /* 0x00000000000079c5 */ /* 0x000fe40000000000 */
[----:B------:R-:W-:-:S10]  /*1c950*/  VOTEU.ANY UP0, P1 ;  /* 0x00000000003f7886 */ /* 0x000fd40000800100 */
[----:B------:R-:W-:Y:S01]  /*1c960*/  HGMMA.64x64x16.F32.BF16 R24, gdesc[UR4], R24, UP0, gsb0 ;  /* 0x00e00000041879f0 */ /* 0x000fe2000b801818 */
        /* <DEDUP_REMOVED lines=37> */
[----:B------:R-:W-:Y:S02]  /*1cbc0*/  IMAD.MOV.U32 R57, RZ, RZ, R7 ;  /* 0x000000ffff397224 */ /* 0x000fe400078e0007 */
[----:B--2---:R-:W-:Y:S01]  /*1cbd0*/  VIADD R12, R12, 0x200 ;  /* 0x000002000c0c7836 */ /* 0x004fe20000000000 */
[----:B------:R-:W-:Y:S02]  /*1cbe0*/  R2UR UR6, R56 ;  /* 0x00000000380672ca */ /* 0x000fe400000e0000 */
[----:B------:R-:W-:Y:S02]  /*1cbf0*/  R2UR UR7, R57 ;  /* 0x00000000390772ca */ /* 0x000fe400000e0000 */
[----:B------:R-:W-:-:S02]  /*1cc00*/  R2UR UR4, R12 ;  /* 0x000000000c0472ca */ /* 0x000fc400000e0000 */
        /* <DEDUP_REMOVED lines=10> */
[----:B---3--:R-:W-:Y:S01]  /*1ccb0*/  VIADD R14, R14, 0x202 ;  /* 0x000002020e0e7836 */ /* 0x008fe20000000000 */
[----:B------:R-:W-:-:S04]  /*1ccc0*/  R2UR UR5, R15 ;  /* 0x000000000f0572ca */ /* 0x000fc800000e0000 */
        /* <DEDUP_REMOVED lines=10> */
[----:B----4-:R-:W-:Y:S01]  /*1cd70*/  VIADD R20, R20, 0x204 ;  /* 0x0000020414147836 */ /* 0x010fe20000000000 */
[----:B------:R-:W-:-:S04]  /*1cd80*/  R2UR UR5, R21 ;  /* 0x00000000150572ca */ /* 0x000fc800000e0000 */
        /* <DEDUP_REMOVED lines=10> */
[----:B------:R-:W-:Y:S01]  /*1ce30*/  VIADD R8, R8, 0x206 ;  /* 0x0000020608087836 */ /* 0x000fe20000000000 */
        /* <DEDUP_REMOVED lines=11> */
[----:B--2---:R-:W-:Y:S01]  /*1cef0*/  VIADD R10, R10, 0x400 ;  /* 0x000004000a0a7836 */ /* 0x004fe20000000000 */
[----:B------:R-:W-:-:S04]  /*1cf00*/  R2UR UR5, R11 ;  /* 0x000000000b0572ca */ /* 0x000fc800000e0000 */
        /* <DEDUP_REMOVED lines=85> */
[----:B------:R-:W1:Y:S01]  /*1d460*/  S2R R58, SR_TID.X ;  /* 0x00000000003a7919 */ /* 0x000e620000002100 */
[----:B------:R-:W-:Y:S02]  /*1d470*/  WARPGROUP.DEPBAR.LE gsb0, 0x0 ;  /* 0x00008000000079c5 */ /* 0x000fe40000010000 */
[----:B------:R-:W4:Y:S04]  /*1d480*/  LD.E.64 R12, desc[UR40][R152.64+0xb0] ;  /* 0x0000b028980c7980 */ /* 0x000f28000c101b00 */
[----:B------:R-:W-:Y:S01]  /*1d490*/  ST.E desc[UR40][R152.64+0x88], R4 ;  /* 0x0000880498007985 */ /* 0x000fe2000c101928 */
[----:B------:R-:W-:-:S06]  /*1d4a0*/  WARPGROUP.ARRIVE ;  /* 0x00000000000079c5 */ /* 0x000fcc0000000000 */
[----:B------:R-:W-:Y:S01]  /*1d4b0*/  HGMMA.64x64x16.F32.BF16 R24, gdesc[UR4], R24, gsb0 ;  /* 0x00e00000041879f0 */ /* 0x000fe20008001818 */
[----:B-1----:R-:W-:-:S05]  /*1d4c0*/  SHF.R.U32.HI R58, RZ, 0x7, R58 ;  /* 0x00000007ff3a7819 */ /* 0x002fca000001163a */
[----:B------:R1:W0:Y:S01]  /*1d4d0*/  SHFL.IDX PT, R5, R58, RZ, 0x1f ;  /* 0x00001fff3a057589 */ /* 0x00022200000e0000 */
        /* <DEDUP_REMOVED lines=13> */
[----:B------:R-:W2:Y:S04]  /*1d5b0*/  LD.E.64 R56, desc[UR40][R152.64+0xb0] ;  /* 0x0000b02898387980 */ /* 0x000ea8000c101b00 */
        /* <DEDUP_REMOVED lines=8> */
[----:B------:R-:W-:Y:S02]  /*1d640*/  R2UR UR6, R20 ;  /* 0x00000000140672ca */ /* 0x000fe400000e0000 */
[----:B---3--:R-:W-:Y:S02]  /*1d650*/  IADD3 R8, R59, 0x800, R8 ;  /* 0x000008003b087810 */ /* 0x008fe40007ffe008 */
[----:B------:R-:W-:Y:S02]  /*1d660*/  R2UR UR5, R9 ;  /* 0x00000000090572ca */ /* 0x000fe400000e0000 */
[----:B------:R-:W-:Y:S01]  /*1d670*/  R2UR UR4, R8 ;  /* 0x00000000080472ca */ /* 0x000fe200000e0000 */
[----:B------:R-:W-:Y:S02]  /*1d680*/  WARPGROUP.DEPBAR.LE gsb0, 0x0 ;  /* 0x00008000000079c5 */ /* 0x000fe40000010000 */
[----:B------:R-:W3:Y:S04]  /*1d690*/  LD.E.64 R14, desc[UR40][R152.64+0xb0] ;  /* 0x0000b028980e7980 */ /* 0x000ee8000c101b00 */
[----:B------:R-:W-:Y:S01]  /*1d6a0*/  ST.E desc[UR40][R152.64+0x88], R4 ;  /* 0x0000880498007985 */ /* 0x000fe2000c101928 */
[----:B------:R-:W-:-:S06]  /*1d6b0*/  WARPGROUP.ARRIVE ;  /* 0x00000000000079c5 */ /* 0x000fcc0000000000 */
[----:B------:R-:W-:Y:S01]  /*1d6c0*/  HGMMA.64x64x16.F32.BF16 R24, gdesc[UR4], R24, gsb0 ;  /* 0x00e00000041879f0 */ /* 0x000fe20008001818 */
[----:B------:R-:W-:Y:S01]  /*1d6d0*/  SEL R61, R61, 0x6, !P1 ;  /* 0x000000063d3d7807 */ /* 0x000fe20004800000 */
[----:B------:R-:W-:-:S04]  /*1d6e0*/  IMAD.MOV.U32 R21, RZ, RZ, R7 ;  /* 0x000000ffff157224 */ /* 0x000fc800078e0007 */
[----:B------:R-:W-:Y:S01]  /*1d6f0*/  IMAD.IADD R20, R58, 0x1, R61 ;  /* 0x000000013a147824 */ /* 0x000fe200078e023d */
[----:B------:R-:W-:-:S04]  /*1d700*/  R2UR UR7, R21 ;  /* 0x00000000150772ca */ /* 0x000fc800000e0000 */
[----:B------:R-:W-:Y:S02]  /*1d710*/  R2UR UR6, R20 ;  /* 0x00000000140672ca */ /* 0x000fe400000e0000 */
[----:B----4-:R-:W-:Y:S02]  /*1d720*/  IADD3 R10, R61, 0x800, R10 ;  /* 0x000008003d0a7810 */ /* 0x010fe40007ffe00a */
[----:B------:R-:W-:Y:S02]  /*1d730*/  R2UR UR5, R11 ;  /* 0x000000000b0572ca */ /* 0x000fe400000e0000 */
[----:B------:R-:W-:Y:S01]  /*1d740*/  R2UR UR4, R10 ;  /* 0x000000000a0472ca */ /* 0x000fe200000e0000 */
[----:B------:R-:W-:Y:S02]  /*1d750*/  WARPGROUP.DEPBAR.LE gsb0, 0x0 ;  /* 0x00008000000079c5 */ /* 0x000fe40000010000 */
[----:B------:R-:W4:Y:S04]  /*1d760*/  LD.E.64 R8, desc[UR40][R152.64+0xb0] ;  /* 0x0000b02898087980 */ /* 0x000f28000c101b00 */
        /* <DEDUP_REMOVED lines=25> */
[----:B------:R-:W-:Y:S02]  /*1d900*/  R2UR UR6, R20 ;  /* 0x00000000140672ca */ /* 0x000fe400000e0000 */
[----:B--2---:R-:W-:Y:S02]  /*1d910*/  IADD3 R56, R5, 0xa00, R56 ;  /* 0x00000a0005387810 */ /* 0x004fe40007ffe038 */
        /* <DEDUP_REMOVED lines=162> */
[----:B------:R-:W2:Y:S04]  /*1e340*/  LDL R64, [R1+0xec] ;  /* 0x0000ec0001407983 */ /* 0x000ea80000100800 */
[----:B------:R-:W3:Y:S04]  /*1e350*/  LDL.64 R12, [R1+0x110] ;  /* 0x00011000010c7983 */ /* 0x000ee80000100a00 */
[----:B0-----:R-:W4:Y:S04]  /*1e360*/  LD.E.64 R4, desc[UR40][R152.64+0x120] ;  /* 0x0001202898047980 */ /* 0x001f28000c101b00 */
[----:B------:R-:W2:Y:S04]  /*1e370*/  LDL R56, [R1+0x70] ;  /* 0x0000700001387983 */ /* 0x000ea80000100800 */
[----:B------:R-:W2:Y:S04]  /*1e380*/  LDL R57, [R1+0x118] ;  /* 0x0001180001397983 */ /* 0x000ea80000100800 */
[----:B------:R-:W2:Y:S04]  /*1e390*/  LDL.128 R8, [R1+0x100] ;  /* 0x0001000001087983 */ /* 0x000ea80000100c00 */
[----:B----4-:R-:W4:Y:S04]  /*1e3a0*/  LD.E R59, desc[UR40][R4.64] ;  /* 0x00000028043b7980 */ /* 0x010f28000c101900 */
[----:B------:R-:W4:Y:S01]  /*1e3b0*/  LDL.128 R4, [R1+0xf0] ;  /* 0x0000f00001047983 */ /* 0x000f220000100c00 */
[----:B---3--:R-:W-:-:S02]  /*1e3c0*/  ISETP.NE.AND P1, PT, R12, 0x1, PT ;  /* 0x000000010c00780c */ /* 0x008fc40003f25270 */
[----:B--2---:R-:W-:Y:S01]  /*1e3d0*/  ISETP.GE.AND P2, PT, R9, 0x1, PT ;  /* 0x000000010900780c */ /* 0x004fe20003f46270 */
[----:B------:R-:W-:Y:S01]  /*1e3e0*/  BSSY B0, `(.L_x_3296) ;  /* 0x0000079000007945 */ /* 0x000fe20003800000 */
[-C--:B----4-:R-:W-:Y:S01]  /*1e3f0*/  FMUL.FTZ R14, R24, R59.reuse ;  /* 0x0000003b180e7220 */ /* 0x090fe20000410000 */
[-C--:B------:R-:W-:Y:S01]  /*1e400*/  FMUL.FTZ R24, R28, R59.reuse ;  /* 0x0000003b1c187220 */ /* 0x080fe20000410000 */
[-C--:B------:R-:W-:Y:S01]  /*1e410*/  FMUL.FTZ R28, R35, R59.reuse ;  /* 0x0000003b231c7220 */ /* 0x080fe20000410000 */
[----:B------:R-:W-:Y:S01]  /*1e420*/  SHF.R.S32.HI R35, RZ, 0x1f, R64 ;  /* 0x0000001fff237819 */ /* 0x000fe20000011440 */
[-C--:B------:R-:W-:Y:S01]  /*1e430*/  FMUL.FTZ R61, R33, R59.reuse ;  /* 0x0000003b213d7220 */ /* 0x080fe20000410000 */
[-C--:B------:R-:W-:Y:S02]  /*1e440*/  FMUL.FTZ R21, R25, R59.reuse ;  /* 0x0000003b19157220 */ /* 0x080fe40000410000 */
[----:B------:R-:W-:Y:S01]  /*1e450*/  LEA.HI R33, R35, R64, RZ, 0x7 ;  /* 0x0000004023217211 */ /* 0x000fe200078f38ff */
[-C--:B------:R-:W-:Y:S01]  /*1e460*/  FMUL.FTZ R25, R30, R59.reuse ;  /* 0x0000003b1e197220 */ /* 0x080fe20000410000 */
[----:B------:R-:W-:-:S02]  /*1e470*/  FMUL.FTZ R30, R39, R59 ;  /* 0x0000003b271e7220 */ /* 0x000fc40000410000 */
[----:B------:R-:W-:Y:S01]  /*1e480*/  LOP3.LUT R39, R33, 0xffffff80, RZ, 0xc0, !PT ;  /* 0xffffff8021277812 */ /* 0x000fe200078ec0ff */
[----:B------:R-:W-:-:S04]  /*1e490*/  FMUL.FTZ R58, R29, R59 ;  /* 0x0000003b1d3a7220 */ /* 0x000fc80000410000 */
[----:B------:R-:W-:Y:S02]  /*1e4a0*/  IMAD.IADD R39, R64, 0x1, -R39 ;  /* 0x0000000140277824 */ /* 0x000fe400078e0a27 */
[-C--:B------:R-:W-:Y:S01]  /*1e4b0*/  FMUL.FTZ R29, R38, R59.reuse ;  /* 0x0000003b261d7220 */ /* 0x080fe20000410000 */
[-C--:B------:R-:W-:Y:S01]  /*1e4c0*/  FMUL.FTZ R63, R41, R59.reuse ;  /* 0x0000003b293f7220 */ /* 0x080fe20000410000 */
[----:B------:R-:W-:Y:S02]  /*1e4d0*/  LEA.HI R41, R35, R64, RZ, 0x2 ;  /* 0x0000004023297211 */ /* 0x000fe400078f10ff */
[----:B------:R-:W-:Y:S01]  /*1e4e0*/  SHF.R.S32.HI R38, RZ, 0x1f, R39 ;  /* 0x0000001fff267819 */ /* 0x000fe20000011427 */
[-C--:B------:R-:W-:Y:S01]  /*1e4f0*/  FMUL.FTZ R62, R40, R59.reuse ;  /* 0x0000003b283e7220 */ /* 0x080fe20000410000 */
[----:B------:R-:W-:Y:S02]  /*1e500*/  FMUL.FTZ R15, R26, R59 ;  /* 0x0000003b1a0f7220 */ /* 0x000fe40000410000 */
[----:B------:R-:W-:Y:S01]  /*1e510*/  LEA.HI R40, R38, R39, RZ, 0x2 ;  /* 0x0000002726287211 */ /* 0x000fe200078f10ff */
[-C--:B------:R-:W-:Y:S01]  /*1e520*/  FMUL.FTZ R26, R31, R59.reuse ;  /* 0x0000003b1f1a7220 */ /* 0x080fe20000410000 */
[----:B------:R-:W-:Y:S01]  /*1e530*/  LOP3.LUT R41, R41, 0xfffffffc, RZ, 0xc0, !PT ;  /* 0xfffffffc29297812 */ /* 0x000fe200078ec0ff */
[----:B------:R-:W-:Y:S01]  /*1e540*/  FMUL.FTZ R31, R42, R59 ;  /* 0x0000003b2a1f7220 */ /* 0x000fe20000410000 */
[----:B------:R-:W-:-:S02]  /*1e550*/  SHF.R.S32.HI R35, RZ, 0x2, R40 ;  /* 0x00000002ff237819 */ /* 0x000fc40000011428 */
[----:B------:R-:W-:Y:S01]  /*1e560*/  SHF.R.S32.HI R42, RZ, 0x1f, R40 ;  /* 0x0000001fff2a7819 */ /* 0x000fe20000011428 */
[----:B------:R-:W-:Y:S01]  /*1e570*/  IMAD.IADD R64, R64, 0x1, -R41 ;  /* 0x0000000140407824 */ /* 0x000fe200078e0a29 */
[----:B------:R-:W-:Y:S02]  /*1e580*/  LEA.HI R38, R38, R39, RZ, 0x5 ;  /* 0x0000002726267211 */ /* 0x000fe400078f28ff */
[----:B------:R-:W-:Y:S01]  /*1e590*/  LEA.HI R42, R42, R35, RZ, 0x3 ;  /* 0x000000232a2a7211 */ /* 0x000fe200078f18ff */
[-C--:B-1----:R-:W-:Y:S01]  /*1e5a0*/  FMUL.FTZ R60, R32, R59.reuse ;  /* 0x0000003b203c7220 */ /* 0x082fe20000410000 */
[----:B------:R-:W-:Y:S01]  /*1e5b0*/  FMUL.FTZ R32, R43, R59 ;  /* 0x0000003b2b207220 */ /* 0x000fe20000410000 */
[----:B------:R-:W-:Y:S02]  /*1e5c0*/  LEA.HI R43, R64, R64, RZ, 0x1 ;  /* 0x00000040402b7211 */ /* 0x000fe400078f08ff */
[----:B------:R-:W-:Y:S02]  /*1e5d0*/  LOP3.LUT R42, R42, 0xfffffff8, RZ, 0xc0, !PT ;  /* 0xfffffff82a2a7812 */ /* 0x000fe400078ec0ff */
[----:B------:R-:W-:-:S02]  /*1e5e0*/  SHF.R.S32.HI R41, RZ, 0x5, R38 ;  /* 0x00000005ff297819 */ /* 0x000fc40000011426 */
[----:B------:R-:W-:Y:S01]  /*1e5f0*/  LOP3.LUT R43, R43, 0x1ffffffe, RZ, 0xc0, !PT ;  /* 0x1ffffffe2b2b7812 */ /* 0x000fe200078ec0ff */
[----:B------:R-:W-:Y:S02]  /*1e600*/  IMAD.IADD R42, R35, 0x1, -R42 ;  /* 0x00000001232a7824 */ /* 0x000fe400078e0a2a */
[----:B------:R-:W-:Y:S02]  /*1e610*/  IMAD R41, R56, 0x4, R41 ;  /* 0x0000000438297824 */ /* 0x000fe400078e0229 */
[----:B------:R-:W-:Y:S02]  /*1e620*/  IMAD.IADD R43, R64, 0x1, -R43 ;  /* 0x00000001402b7824 */ /* 0x000fe400078e0a2b */
[----:B------:R-:W-:-:S04]  /*1e630*/  IMAD.U32 R42, R41, 0x10, R42 ;  /* 0x00000010292a7824 */ /* 0x000fc800078e002a */
[----:B------:R-:W-:-:S04]  /*1e640*/  IMAD R56, R43, 0x8, R42 ;  /* 0x000000082b387824 */ /* 0x000fc800078e022a */
[----:B------:R-:W-:-:S05]  /*1e650*/  @P1 IMAD.HI.U32 R38, R56, R13, RZ ;  /* 0x0000000d38261227 */ /* 0x000fca00078e00ff */
[----:B------:R-:W-:Y:S01]  /*1e660*/  @P1 SHF.R.U32.HI R56, RZ, R57, R38 ;  /* 0x00000039ff381219 */ /* 0x000fe20000011626 */
[----:B------:R-:W-:Y:S02]  /*1e670*/  IMAD.SHL.U32 R57, R0, 0x40, RZ ;  /* 0x0000004000397824 */ /* 0x000fe400078e00ff */
[-C--:B------:R-:W-:Y:S01]  /*1e680*/  FMUL.FTZ R48, R48, R59.reuse ;  /* 0x0000003b30307220 */ /* 0x080fe20000410000 */
[----:B------:R-:W-:Y:S01]  /*1e690*/  LOP3.LUT R40, R40, 0x7ffffffc, RZ, 0xc0, !PT ;  /* 0x7ffffffc28287812 */ /* 0x000fe200078ec0ff */
[-C--:B------:R-:W-:Y:S01]  /*1e6a0*/  FMUL.FTZ R20, R27, R59.reuse ;  /* 0x0000003b1b147220 */ /* 0x080fe20000410000 */
[----:B------:R-:W0:Y:S01]  /*1e6b0*/  SHFL.IDX PT, R41, R56, RZ, 0x1c1f ;  /* 0x001c1fff38297589 */ /* 0x000e2200000e0000 */
[-C--:B------:R-:W-:Y:S01]  /*1e6c0*/  FMUL.FTZ R27, R34, R59.reuse ;  /* 0x0000003b221b7220 */ /* 0x080fe20000410000 */
[-C--:B------:R-:W-:Y:S01]  /*1e6d0*/  FMUL.FTZ R34, R47, R59.reuse ;  /* 0x0000003b2f227220 */ /* 0x080fe20000410000 */
[----:B------:R-:W-:Y:S01]  /*1e6e0*/  IADD3 R13, -R57, 0x1, RZ ;  /* 0x00000001390d7810 */ /* 0x000fe20007ffe1ff */
[----:B------:R1:W2:Y:S01]  /*1e6f0*/  MUFU.TANH R47, R48 ;  /* 0x00000030002f7308 */ /* 0x0002a20000002400 */
        /* <DEDUP_REMOVED lines=8> */
[----:B-1----:R-:W-:-:S02]  /*1e780*/  IMAD.IADD R48, R39, 0x1, -R40 ;  /* 0x0000000127307824 */ /* 0x002fc400078e0a28 */
[-C--:B------:R-:W-:Y:S01]  /*1e790*/  FMUL.FTZ R50, R54, R59.reuse ;  /* 0x0000003b36327220 */ /* 0x080fe20000410000 */
[-C--:B------:R-:W-:Y:S01]  /*1e7a0*/  FMUL.FTZ R51, R55, R59.reuse ;  /* 0x0000003b37337220 */ /* 0x080fe20000410000 */
[-C--:B------:R-:W-:Y:S01]  /*1e7b0*/  FMUL.FTZ R44, R44, R59.reuse ;  /* 0x0000003b2c2c7220 */ /* 0x080fe20000410000 */
[----:B------:R-:W-:Y:S01]  /*1e7c0*/  FMUL.FTZ R45, R45, R59 ;  /* 0x0000003b2d2d7220 */ /* 0x000fe20000410000 */
[----:B------:R-:W-:Y:S01]  /*1e7d0*/  IMAD R13, R48, -0x2, R13 ;  /* 0xfffffffe300d7824 */ /* 0x000fe200078e020d */
[----:B------:R-:W1:Y:S04]  /*1e7e0*/  MUFU.TANH R14, R14 ;  /* 0x0000000e000e7308 */ /* 0x000e680000002400 */
[----:B------:R-:W-:-:S04]  /*1e7f0*/  IADD3 R38, -R4, R13, R5 ;  /* 0x0000000d04267210 */ /* 0x000fc80007ffe105 */
[----:B------:R-:W3:Y:S01]  /*1e800*/  MUFU.TANH R21, R21 ;  /* 0x0000001500157308 */ /* 0x000ee20000002400 */
[----:B------:R-:W-:-:S07]  /*1e810*/  LOP3.LUT R13, RZ, R6, RZ, 0x33, !PT ;  /* 0x00000006ff0d7212 */ /* 0x000fce00078e33ff */
        /* <DEDUP_REMOVED lines=19> */
[----:B------:R0:W0:Y:S08]  /*1e950*/  MUFU.TANH R66, R45 ;  /* 0x0000002d00427308 */ /* 0x0000300000002400 */
        /* <DEDUP_REMOVED lines=10> */
[----:B------:R-:W-:Y:S02]  /*1ea00*/  IMAD.IADD R55, R38, 0x1, R13 ;  /* 0x0000000126377824 */ /* 0x000fe400078e020d */
        /* <DEDUP_REMOVED lines=14> */
.L_x_3299:
[----:B------:R-:W-:-:S13]  /*1eaf0*/  ISETP.NE.AND P1, PT, R9, 0x1, PT ;  /* 0x000000010900780c */ /* 0x000fda0003f25270 */
[----:B------:R-:W-:-:S05]  /*1eb00*/  @P1 IMAD.HI.U32 R38, R8, R10, RZ ;  /* 0x0000000a08261227 */ /* 0x000fca00078e00ff */
[----:B------:R-:W-:-:S07]  /*1eb10*/  @P1 SHF.R.U32.HI R8, RZ, R11, R38 ;  /* 0x0000000bff081219 */ /* 0x000fce0000011626 */
.L_x_3300:
[----:B------:R-:W-:Y:S05]  /*1eb20*/  BSYNC B1 ;  /* 0x0000000000017941 */ /* 0x000fea0003800000 */
.L_x_3298:
[----:B------:R-:W-:-:S04]  /*1eb30*/  IMAD R13, R8, R9, -R57 ;  /* 0x00000009080d7224 */ /* 0x000fc800078e0a39 */
[----:B------:R-:W-:-:S05]  /*1eb40*/  IMAD R8, R48, -0x2, R13 ;  /* 0xfffffffe30087824 */ /* 0x000fca00078e020d */
[----:B------:R-:W-:Y:S02]  /*1eb50*/  VIMNMX R7, R7, R8, !PT ;  /* 0x0000000807077248 */ /* 0x000fe40007fe0100 */
[----:B------:R-:W-:-:S07]  /*1eb60*/  VIADDMNMX R6, R8, R9, R6, PT ;  /* 0x0000000908067246 */ /* 0x000fce0003800106 */
.L_x_3297:
[----:B------:R-:W-:Y:S05]  /*1eb70*/  BSYNC B0 ;  /* 0x0000000000007941 */ /* 0x000fea0003800000 */
.L_x_3296:
[C---:B------:R-:W-:Y:S01]  /*1eb80*/  ISETP.GE.AND P1, PT, R59.reuse, 0x2, PT ;  /* 0x000000023b00780c */ /* 0x040fe20003f26270 */
[----:B------:R-:W0:Y:S01]  /*1eb90*/  SHFL.IDX PT, R56, R56, 0x1, 0x1c1f ;  /* 0x003c1f0038387f89 */ /* 0x000e2200000e0000 */
[----:B------:R-:W-:Y:S01]  /*1eba0*/  ISETP.GE.AND P3, PT, R59, 0xa, PT ;  /* 0x0000000a3b00780c */ /* 0x000fe20003f66270 */
[----:B------:R-:W-:Y:S01]  /*1ebb0*/  BSSY B0, `(.L_x_3301) ;  /* 0x0000060000007945 */ /* 0x000fe20003800000 */
[----:B------:R-:W-:Y:S02]  /*1ebc0*/  P2R R64, PR, RZ, 0x2 ;  /* 0x00000002ff407803 */ /* 0x000fe40000000000 */
[----:B------:R-:W-:Y:S02]  /*1ebd0*/  ISETP.GT.AND P1, PT, R7, 0x1, !P1 ;  /* 0x000000010700780c */ /* 0x000fe40004f24270 */
[----:B------:R-:W-:Y:S02]  /*1ebe0*/  ISETP.GE.AND P2, PT, R59, 0x9, PT ;  /* 0x000000093b00780c */ /* 0x000fe40003f46270 */
[----:B------:R-:W-:-:S02]  /*1ebf0*/  ISETP.LT.OR P1, PT, R6, 0x2, P1 ;  /* 0x000000020600780c */ /* 0x000fc40000f21670 */
[----:B------:R-:W-:Y:S02]  /*1ec00*/  P2R R67, PR, RZ, 0x4 ;  /* 0x00000004ff437803 */ /* 0x000fe40000000000 */
[----:B------:R-:W-:Y:S02]  /*1ec10*/  FSEL R38, R21, -INF , !P1 ;  /* 0xff80000015267808 */ /* 0x000fe40004800000 */
[C---:B------:R-:W-:Y:S02]  /*1ec20*/  ISETP.GT.AND P1, PT, R7.reuse, 0x9, !P3 ;  /* 0x000000090700780c */ /* 0x040fe40005f24270 */
[----:B------:R-:W-:Y:S02]  /*1ec30*/  P2R R68, PR, RZ, 0x8 ;  /* 0x00000008ff447803 */ /* 0x000fe40000000000 */
[----:B------:R-:W-:Y:S02]  /*1ec40*/  ISETP.LT.OR P1, PT, R6, 0xa, P1 ;  /* 0x0000000a0600780c */ /* 0x000fe40000f21670 */
[----:B------:R-:W-:-:S02]  /*1ec50*/  ISETP.GT.AND P2, PT, R7, 0x8, !P2 ;  /* 0x000000080700780c */ /* 0x000fc40005744270 */
[----:B------:R-:W-:Y:S01]  /*1ec60*/  ISETP.GE.AND P3, PT, R59, 0x11, PT ;  /* 0x000000113b00780c */ /* 0x000fe20003f66270 */
[----:B0-----:R-:W-:Y:S01]  /*1ec70*/  IMAD.IADD R8, R54, 0x1, R56 ;  /* 0x0000000136087824 */ /* 0x001fe200078e0238 */
[----:B------:R-:W-:Y:S02]  /*1ec80*/  FSEL R40, R58, -INF , !P1 ;  /* 0xff8000003a287808 */ /* 0x000fe40004800000 */
[----:B------:R-:W-:Y:S02]  /*1ec90*/  ISETP.LT.OR P2, PT, R6, 0x9, P2 ;  /* 0x000000090600780c */ /* 0x000fe40001741670 */
[----:B------:R-:W-:Y:S02]  /*1eca0*/  ISETP.GT.AND P1, PT, R7, 0x10, !P3 ;  /* 0x000000100700780c */ /* 0x000fe40005f24270 */
[----:B------:R-:W-:Y:S02]  /*1ecb0*/  FSEL R39, R24, -INF , !P2 ;  /* 0xff80000018277808 */ /* 0x000fe40005000000 */
        /* <DEDUP_REMOVED lines=48> */
[----:B------:R-:W-:Y:S01]  /*1efc0*/  FSEL R21, R52, -INF , !P5 ;  /* 0xff80000034157808 */ /* 0x000fe20006800000 */
[----:B------:R-:W-:Y:S01]  /*1efd0*/  IMAD.IADD R52, R55, 0x1, R56 ;  /* 0x0000000137347824 */ /* 0x000fe200078e0238 */
[----:B------:R-:W-:-:S04]  /*1efe0*/  ISETP.GE.AND P5, PT, R59, 0x1, PT ;  /* 0x000000013b00780c */ /* 0x000fc80003fa6270 */
[----:B------:R-:W-:-:S04]  /*1eff0*/  ISETP.GT.AND P6, PT, R7, RZ, !P5 ;  /* 0x000000ff0700720c */ /* 0x000fc80006fc4270 */
[----:B------:R-:W-:-:S04]  /*1f000*/  ISETP.LT.OR P6, PT, R6, 0x1, P6 ;  /* 0x000000010600780c */ /* 0x000fc800037c1670 */
[----:B-1----:R-:W-:Y:S02]  /*1f010*/  FSEL R47, R14, -INF , !P6 ;  /* 0xff8000000e2f7808 */ /* 0x002fe40007000000 */
        /* <DEDUP_REMOVED lines=17> */
.L_x_3304:
[----:B------:R-:W-:-:S13]  /*1f130*/  ISETP.NE.AND P6, PT, R9, 0x1, PT ;  /* 0x000000010900780c */ /* 0x000fda0003fc5270 */
[----:B------:R-:W-:-:S05]  /*1f140*/  @P6 IMAD.HI.U32 R10, R4, R10, RZ ;  /* 0x0000000a040a6227 */ /* 0x000fca00078e00ff */
[----:B------:R-:W-:-:S07]  /*1f150*/  @P6 SHF.R.U32.HI R4, RZ, R11, R10 ;  /* 0x0000000bff046219 */ /* 0x000fce000001160a */
.L_x_3305:
[----:B------:R-:W-:Y:S05]  /*1f160*/  BSYNC B1 ;  /* 0x0000000000017941 */ /* 0x000fea0003800000 */
.L_x_3303:
[----:B------:R-:W-:-:S04]  /*1f170*/  IMAD R5, R4, R9, -R57 ;  /* 0x0000000904057224 */ /* 0x000fc800078e0a39 */
[----:B------:R-:W-:-:S05]  /*1f180*/  IMAD R5, R48, -0x2, R5 ;  /* 0xfffffffe30057824 */ /* 0x000fca00078e0205 */
[----:B------:R-:W-:Y:S02]  /*1f190*/  VIADDMNMX R8, R5, R9, R8, PT ;  /* 0x0000000905087246 */ /* 0x000fe40003800108 */
[----:B------:R-:W-:-:S07]  /*1f1a0*/  VIMNMX R52, R52, R5, !PT ;  /* 0x0000000534347248 */ /* 0x000fce0007fe0100 */
.L_x_3302:
[----:B------:R-:W-:Y:S05]  /*1f1b0*/  BSYNC B0 ;  /* 0x0000000000007941 */ /* 0x000fea0003800000 */
.L_x_3301:
[----:B------:R-:W2:Y:S01]  /*1f1c0*/  LD.E.64 R6, desc[UR40][R152.64+0x200] ;  /* 0x0002002898067980 */ /* 0x000ea2000c101b00 */
[----:B------:R-:W-:Y:S02]  /*1f1d0*/  ISETP.GT.AND P5, PT, R52, RZ, !P5 ;  /* 0x000000ff3400720c */ /* 0x000fe40006fa4270 */
        /* <DEDUP_REMOVED lines=36> */
[----:B------:R-:W-:Y:S02]  /*1f420*/  ISETP.GT.AND P1, PT, R52, 0x29, !P1 ;  /* 0x000000293400780c */ /* 0x000fe40004f24270 */
[----:B------:R-:W-:Y:S02]  /*1f430*/  ISETP.LT.OR P5, PT, R8, 0x22, P5 ;  /* 0x000000220800780c */ /* 0x000fe40002fa1670 */
[----:B------:R-:W-:Y:S02]  /*1f440*/  ISETP.NE.AND P6, PT, R49, RZ, PT ;  /* 0x000000ff3100720c */ /* 0x000fe40003fc5270 */
[----:B------:R-:W-:-:S02]  /*1f450*/  FSEL R32, R32, -INF , !P5 ;  /* 0xff80000020207808 */ /* 0x000fc40006800000 */
[----:B------:R-:W-:-:S04]  /*1f460*/  ISETP.NE.AND P5, PT, R63, RZ, PT ;  /* 0x000000ff3f00720c */ /* 0x000fc80003fa5270 */
[----:B------:R-:W-:-:S04]  /*1f470*/  ISETP.GT.AND P5, PT, R52, 0x28, !P5 ;  /* 0x000000283400780c */ /* 0x000fc80006fa4270 */
[----:B------:R-:W-:Y:S02]  /*1f480*/  ISETP.LT.OR P5, PT, R8, 0x29, P5 ;  /* 0x000000290800780c */ /* 0x000fe40002fa1670 */
[----:B------:R-:W-:Y:S02]  /*1f490*/  ISETP.GT.AND P2, PT, R52, 0x30, !P2 ;  /* 0x000000303400780c */ /* 0x000fe40005744270 */
[----:B------:R-:W-:Y:S02]  /*1f4a0*/  ISETP.LT.OR P1, PT, R8, 0x2a, P1 ;  /* 0x0000002a0800780c */ /* 0x000fe40000f21670 */
[----:B------:R-:W-:Y:S02]  /*1f4b0*/  FSEL R49, R33, -INF , !P5 ;  /* 0xff80000021317808 */ /* 0x000fe40006800000 */
[----:B------:R-:W-:Y:S02]  /*1f4c0*/  ISETP.GT.AND P3, PT, R52, 0x31, !P3 ;  /* 0x000000313400780c */ /* 0x000fe40005f64270 */
[----:B------:R-:W-:-:S02]  /*1f4d0*/  ISETP.LT.OR P2, PT, R8, 0x31, P2 ;  /* 0x000000310800780c */ /* 0x000fc40001741670 */
[----:B------:R-:W-:Y:S02]  /*1f4e0*/  FSEL R34, R34, -INF , !P1 ;  /* 0xff80000022227808 */ /* 0x000fe40004800000 */
[----:B------:R-:W-:Y:S02]  /*1f4f0*/  ISETP.GT.AND P4, PT, R52, 0x38, !P4 ;  /* 0x000000383400780c */ /* 0x000fe40006784270 */
[----:B------:R-:W-:Y:S02]  /*1f500*/  ISETP.LT.OR P3, PT, R8, 0x32, P3 ;  /* 0x000000320800780c */ /* 0x000fe40001f61670 */
[----:B------:R-:W-:Y:S02]  /*1f510*/  FSEL R12, R12, -INF , !P2 ;  /* 0xff8000000c0c7808 */ /* 0x000fe40005000000 */
[----:B------:R-:W-:Y:S02]  /*1f520*/  ISETP.GT.AND P1, PT, R52, 0x39, !P6 ;  /* 0x000000393400780c */ /* 0x000fe40007724270 */
[----:B------:R-:W-:-:S02]  /*1f530*/  ISETP.LT.OR P4, PT, R8, 0x39, P4 ;  /* 0x000000390800780c */ /* 0x000fc40002781670 */
[----:B------:R-:W-:Y:S02]  /*1f540*/  FSEL R35, R35, -INF , !P3 ;  /* 0xff80000023237808 */ /* 0x000fe40005800000 */
[----:B------:R-:W-:Y:S02]  /*1f550*/  ISETP.LT.OR P1, PT, R8, 0x3a, P1 ;  /* 0x0000003a0800780c */ /* 0x000fe40000f21670 */
[----:B------:R-:W-:Y:S02]  /*1f560*/  FSEL R50, R50, -INF , !P4 ;  /* 0xff80000032327808 */ /* 0x000fe40006000000 */
[----:B------:R-:W-:Y:S02]  /*1f570*/  FSEL R51, R51, -INF , !P1 ;  /* 0xff80000033337808 */ /* 0x000fe40004800000 */
        /* <DEDUP_REMOVED lines=32> */
[----:B------:R-:W-:Y:S02]  /*1f780*/  FMNMX.FTZ R5, R35, R4, !PT ;  /* 0x0000000423057209 */ /* 0x000fe40007810000 */
[----:B------:R-:W-:Y:S02]  /*1f790*/  IADD3 R4, P2, R2, 0x200, RZ ;  /* 0x0000020002047810 */ /* 0x000fe40007f5e0ff */
[----:B------:R-:W-:Y:S02]  /*1f7a0*/  FMNMX.FTZ R8, R50, R5, !PT ;  /* 0x0000000532087209 */ /* 0x000fe40007810000 */
[----:B------:R-:W-:Y:S01]  /*1f7b0*/  LOP3.LUT R4, R4, 0x4, RZ, 0xfc, !PT ;  /* 0x0000000404047812 */ /* 0x000fe200078efcff */
[----:B------:R-:W-:Y:S01]  /*1f7c0*/  IMAD.X R5, RZ, RZ, R16, P2 ;  /* 0x000000ffff057224 */ /* 0x000fe200010e0610 */
        /* <DEDUP_REMOVED lines=13> */
[----:B------:R-:W0:Y:S04]  /*1f8a0*/  LD.E R58, desc[UR40][R152.64+0x214] ;  /* 0x00021428983a7980 */ /* 0x000e28000c101900 */
[----:B------:R-:W4:Y:S04]  /*1f8b0*/  LD.E R56, desc[UR40][R152.64+0x210] ;  /* 0x0002102898387980 */ /* 0x000f28000c101900 */
[----:B------:R-:W5:Y:S01]  /*1f8c0*/  LD.E.64 R8, desc[UR40][R152.64+0xd8] ;  /* 0x0000d82898087980 */ /* 0x000f62000c101b00 */
[----:B------:R-:W-:-:S04]  /*1f8d0*/  FSETP.NEU.FTZ.AND P1, PT, R53, -INF , PT ;  /* 0xff8000003500780b */ /* 0x000fc80003f3d000 */
[----:B------:R-:W-:-:S05]  /*1f8e0*/  FSEL R10, R53, RZ, P1 ;  /* 0x000000ff350a7208 */ /* 0x000fca0000800000 */
[----:B------:R-:W-:Y:S01]  /*1f8f0*/  FADD.FTZ R11, R7, -R10 ;  /* 0x8000000a070b7221 */ /* 0x000fe20000010000 */
[----:B--2---:R-:W-:-:S04]  /*1f900*/  FSETP.NEU.FTZ.AND P1, PT, R52, -INF , PT ;  /* 0xff8000003400780b */ /* 0x004fc80003f3d000 */
[----:B------:R-:W-:Y:S01]  /*1f910*/  FSEL R7, R52, RZ, P1 ;  /* 0x000000ff34077208 */ /* 0x000fe20000800000 */
[----:B---3--:R-:W-:-:S04]  /*1f920*/  FMUL.FTZ R15, R54, R11 ;  /* 0x0000000b360f7220 */ /* 0x008fc80000410000 */
[----:B------:R-:W-:-:S04]  /*1f930*/  FADD.FTZ R7, R6, -R7 ;  /* 0x8000000706077221 */ /* 0x000fc80000010000 */
[----:B------:R-:W-:Y:S01]  /*1f940*/  FMUL.FTZ R7, R7, R54 ;  /* 0x0000003607077220 */ /* 0x000fe20000410000 */
[----:B------:R-:W0:Y:S08]  /*1f950*/  MUFU.EX2 R15, R15 ;  /* 0x0000000f000f7308 */ /* 0x000e300000000800 */
[----:B------:R-:W4:Y:S01]  /*1f960*/  MUFU.EX2 R33, R7 ;  /* 0x0000000700217308 */ /* 0x000f220000000800 */
[----:B0-----:R-:W-:Y:S01]  /*1f970*/  FMUL.FTZ R53, R15, R58 ;  /* 0x0000003a0f357220 */ /* 0x001fe20000410000 */
[----:B----4-:R-:W-:-:S04]  /*1f980*/  FMUL.FTZ R11, R33, R56 ;  /* 0x00000038210b7220 */ /* 0x010fc80000410000 */
[----:B------:R0:W-:Y:S04]  /*1f990*/  ST.E desc[UR40][R152.64+0x214], R53 ;  /* 0x0002143598007985 */ /* 0x0001e8000c101928 */
[----:B------:R0:W-:Y:S04]  /*1f9a0*/  ST.E desc[UR40][R152.64+0x210], R11 ;  /* 0x0002100b98007985 */ /* 0x0001e8000c101928 */
[----:B-----5:R-:W2:Y:S01]  /*1f9b0*/  LD.E R6, desc[UR40][R8.64+0x4] ;  /* 0x0000042808067980 */ /* 0x020ea2000c101900 */
        /* <DEDUP_REMOVED lines=12> */
.L_x_3307:
[----:B------:R-:W-:Y:S05]  /*1fa80*/  BSYNC B0 ;  /* 0x0000000000007941 */ /* 0x000fea0003800000 */
.L_x_3306:
        /* <DEDUP_REMOVED lines=18> */
[----:B------:R-:W-:Y:S01]  /*1fbb0*/  FSEL R4, R5, RZ, P1 ;  /* 0x000000ff05047208 */ /* 0x000fe20000800000 */
[-CC-:B------:R-:W-:Y:S01]  /*1fbc0*/  FFMA.FTZ R3, R38, R53.reuse, -R8.reuse ;  /* 0x0000003526037223 */ /* 0x180fe20000010808 */
[-CC-:B------:R-:W-:Y:S01]  /*1fbd0*/  FFMA.FTZ R170, R39, R53.reuse, -R8.reuse ;  /* 0x0000003527aa7223 */ /* 0x180fe20000010808 */
[-CC-:B0-----:R-:W-:Y:S01]  /*1fbe0*/  FFMA.FTZ R11, R40, R53.reuse, -R8.reuse ;  /* 0x00000035280b7223 */ /* 0x181fe20000010808 */
[-C--:B------:R-:W-:Y:S01]  /*1fbf0*/  FFMA.FTZ R172, R41, R53.reuse, -R8 ;  /* 0x0000003529ac7223 */ /* 0x080fe20000010808 */
[-CC-:B------:R-:W-:Y:S01]  /*1fc00*/  FFMA.FTZ R48, R48, R53.reuse, -R4.reuse ;  /* 0x0000003530307223 */ /* 0x180fe20000010804 */
[----:B------:R-:W5:Y:S01]  /*1fc10*/  MUFU.EX2 R168, R168 ;  /* 0x000000a800a87308 */ /* 0x000f620000000800 */
[-CC-:B------:R-:W-:Y:S01]  /*1fc20*/  FFMA.FTZ R20, R20, R53.reuse, -R4.reuse ;  /* 0x0000003514147223 */ /* 0x180fe20000010804 */
[-CC-:B------:R-:W-:Y:S01]  /*1fc30*/  FFMA.FTZ R25, R25, R53.reuse, -R4.reuse ;  /* 0x0000003519197223 */ /* 0x180fe20000010804 */
[-C--:B------:R-:W-:Y:S01]  /*1fc40*/  FFMA.FTZ R26, R26, R53.reuse, -R4 ;  /* 0x000000351a1a7223 */ /* 0x080fe20000010804 */
[-CC-:B------:R-:W-:Y:S01]  /*1fc50*/  FFMA.FTZ R174, R43, R53.reuse, -R8.reuse ;  /* 0x000000352bae7223 */ /* 0x180fe20000010808 */
[-C--:B------:R-:W-:Y:S01]  /*1fc60*/  FFMA.FTZ R178, R37, R53.reuse, -R8 ;  /* 0x0000003525b27223 */ /* 0x080fe20000010808 */
[-C--:B------:R-:W-:Y:S01]  /*1fc70*/  FFMA.FTZ R27, R27, R53.reuse, -R4 ;  /* 0x000000351b1b7223 */ /* 0x080fe20000010804 */
        /* <DEDUP_REMOVED lines=9> */
[----:B------:R-:W0:Y:S01]  /*1fd10*/  MUFU.EX2 R3, R3 ;  /* 0x0000000300037308 */ /* 0x000e220000000800 */
[-C--:B------:R-:W-:Y:S01]  /*1fd20*/  FFMA.FTZ R8, R14, R53.reuse, -R8 ;  /* 0x000000350e087223 */ /* 0x080fe20000010808 */
[-CC-:B------:R-:W-:Y:S01]  /*1fd30*/  FFMA.FTZ R28, R28, R53.reuse, -R4.reuse ;  /* 0x000000351c1c7223 */ /* 0x180fe20000010804 */
[----:B-----5:R-:W-:Y:S01]  /*1fd40*/  FADD.FTZ R6, R168, R55 ;  /* 0x00000037a8067221 */ /* 0x020fe20000010000 */
        /* <DEDUP_REMOVED lines=10> */
[----:B------:R-:W-:-:S02]  /*1fdf0*/  FFMA.FTZ R4, R51, R53, -R4 ;  /* 0x0000003533047223 */ /* 0x000fc40000010804 */
[----:B------:R-:W1:Y:S01]  /*1fe00*/  MUFU.EX2 R170, R170 ;  /* 0x000000aa00aa7308 */ /* 0x000e620000000800 */
[----:B0-----:R-:W-:-:S07]  /*1fe10*/  FADD.FTZ R5, R3, R6 ;  /* 0x0000000603057221 */ /* 0x001fce0000010000 */
[----:B------:R-:W-:Y:S08]  /*1fe20*/  MUFU.EX2 R25, R25 ;  /* 0x0000001900197308 */ /* 0x000ff00000000800 */
[----:B------:R-:W0:Y:S01]  /*1fe30*/  MUFU.EX2 R11, R11 ;  /* 0x0000000b000b7308 */ /* 0x000e220000000800 */
[----:B-1----:R-:W-:-:S07]  /*1fe40*/  FADD.FTZ R6, R170, R5 ;  /* 0x00000005aa067221 */ /* 0x002fce0000010000 */
[----:B------:R-:W-:Y:S08]  /*1fe50*/  MUFU.EX2 R26, R26 ;  /* 0x0000001a001a7308 */ /* 0x000ff00000000800 */
[----:B------:R-:W1:Y:S01]  /*1fe60*/  MUFU.EX2 R172, R172 ;  /* 0x000000ac00ac7308 */ /* 0x000e620000000800 */
[----:B0-----:R-:W-:-:S07]  /*1fe70*/  FADD.FTZ R7, R11, R6 ;  /* 0x000000060b077221 */ /* 0x001fce0000010000 */
[----:B------:R0:W-:Y:S08]  /*1fe80*/  MUFU.EX2 R182, R8 ;  /* 0x0000000800b67308 */ /* 0x0001f00000000800 */
[----:B------:R-:W2:Y:S01]  /*1fe90*/  MUFU.EX2 R27, R27 ;  /* 0x0000001b001b7308 */ /* 0x000ea20000000800 */
[----:B0-----:R-:W-:-:S04]  /*1fea0*/  FADD.FTZ R8, R48, R57 ;  /* 0x0000003930087221 */ /* 0x001fc80000010000 */
[----:B------:R-:W-:-:S03]  /*1feb0*/  FADD.FTZ R8, R169, R8 ;  /* 0x00000008a9087221 */ /* 0x000fc60000010000 */
[----:B------:R-:W0:Y:S01]  /*1fec0*/  MUFU.EX2 R39, R39 ;  /* 0x0000002700277308 */ /* 0x000e220000000800 */
[----:B------:R-:W-:Y:S01]  /*1fed0*/  FADD.FTZ R5, R25, R8 ;  /* 0x0000000819057221 */ /* 0x000fe20000010000 */
[----:B-1----:R-:W-:-:S03]  /*1fee0*/  FADD.FTZ R8, R172, R7 ;  /* 0x00000007ac087221 */ /* 0x002fc60000010000 */
[----:B------:R-:W-:-:S03]  /*1fef0*/  FADD.FTZ R6, R26, R5 ;  /* 0x000000051a067221 */ /* 0x000fc60000010000 */
[----:B------:R-:W1:Y:S01]  /*1ff00*/  MUFU.EX2 R28, R28 ;  /* 0x0000001c001c7308 */ /* 0x000e620000000800 */
[----:B--2---:R-:W-:-:S07]  /*1ff10*/  FADD.FTZ R5, R27, R6 ;  /* 0x000000061b057221 */ /* 0x004fce0000010000 */
[----:B------:R-:W2:Y:S01]  /*1ff20*/  MUFU.EX2 R174, R174 ;  /* 0x000000ae00ae7308 */ /* 0x000ea20000000800 */
[----:B0-----:R-:W-:-:S07]  /*1ff30*/  FADD.FTZ R7, R39, R8 ;  /* 0x0000000827077221 */ /* 0x001fce0000010000 */
[----:B------:R-:W0:Y:S01]  /*1ff40*/  MUFU.EX2 R29, R29 ;  /* 0x0000001d001d7308 */ /* 0x000e220000000800 */
[----:B-1----:R-:W-:-:S07]  /*1ff50*/  FADD.FTZ R6, R28, R5 ;  /* 0x000000051c067221 */ /* 0x002fce0000010000 */
        /* <DEDUP_REMOVED lines=33> */
[----:B0-----:R-:W-:-:S04]  /*20170*/  FADD.FTZ R7, R21, R6 ;  /* 0x0000000615077221 */ /* 0x001fc80000010000 */
[----:B------:R-:W-:Y:S01]  /*20180*/  FADD.FTZ R45, R182, R7 ;  /* 0x00000007b62d7221 */ /* 0x000fe20000010000 */
[----:B-1----:R-:W-:-:S04]  /*20190*/  FADD.FTZ R6, R50, R5 ;  /* 0x0000000532067221 */ /* 0x002fc80000010000 */
        /* <DEDUP_REMOVED lines=36> */
[----:B------:R-:W-:Y:S04]  /*203e0*/  ST.E desc[UR40][R152.64+0x240], R9 ;  /* 0x0002400998007985 */ /* 0x000fe8000c101928 */
[----:B------:R-:W2:Y:S02]  /*203f0*/  LD.E R10, desc[UR40][R4.64] ;  /* 0x00000028040a7980 */ /* 0x000ea4000c101900 */
[----:B--2---:R-:W-:-:S05]  /*20400*/  FMUL.FTZ R11, R33, R10 ;  /* 0x0000000a210b7220 */ /* 0x004fca0000410000 */
[----:B------:R-:W-:Y:S04]  /*20410*/  ST.E desc[UR40][R4.64], R11 ;  /* 0x0000000b04007985 */ /* 0x000fe8000c101928 */
[----:B------:R-:W2:Y:S04]  /*20420*/  LD.E R42, desc[UR40][R152.64+0x254] ;  /* 0x00025428982a7980 */ /* 0x000ea8000c101900 */
        /* <DEDUP_REMOVED lines=64> */
[----:B----4-:R-:W-:-:S03]  /*20830*/  FMUL.FTZ R3, R33, R40 ;  /* 0x0000002821037220 */ /* 0x010fc60000410000 */
[----:B------:R-:W-:Y:S04]  /*20840*/  ST.E desc[UR40][R152.64+0x434], R27 ;  /* 0x0004341b98007985 */ /* 0x000fe8000c101928 */
[----:B------:R0:W-:Y:S01]  /*20850*/  ST.E desc[UR40][R152.64+0x250], R3 ;  /* 0x0002500398007985 */ /* 0x0001e2000c101928 */
        /* <DEDUP_REMOVED lines=11> */
[----:B------:R1:W-:Y:S01]  /*20910*/  ST.E desc[UR40][R152.64+0x264], R11 ;  /* 0x0002640b98007985 */ /* 0x0003e2000c101928 */
[----:B------:R-:W-:-:S03]  /*20920*/  FMUL.FTZ R29, R33, R60 ;  /* 0x0000003c211d7220 */ /* 0x000fc60000410000 */
        /* <DEDUP_REMOVED lines=12> */
[C---:B-1----:R-:W-:Y:S01]  /*209f0*/  FMUL.FTZ R3, R33.reuse, R74 ;  /* 0x0000004a21037220 */ /* 0x042fe20000410000 */
[C---:B--2---:R-:W-:Y:S01]  /*20a00*/  FMUL.FTZ R27, R33.reuse, R78 ;  /* 0x0000004e211b7220 */ /* 0x044fe20000410000 */
[----:B------:R0:W-:Y:S01]  /*20a10*/  ST.E desc[UR40][R152.64+0x2a0], R29 ;  /* 0x0002a01d98007985 */ /* 0x0001e2000c101928 */
[----:B---3--:R-:W-:-:S03]  /*20a20*/  FMUL.FTZ R7, R33, R96 ;  /* 0x0000006021077220 */ /* 0x008fc60000410000 */
        /* <DEDUP_REMOVED lines=13> */
[C---:B-1----:R-:W-:Y:S01]  /*20b00*/  FMUL.FTZ R21, R33.reuse, R90 ;  /* 0x0000005a21157220 */ /* 0x042fe20000410000 */
[C---:B--2---:R-:W-:Y:S02]  /*20b10*/  FMUL.FTZ R25, R33.reuse, R92 ;  /* 0x0000005c21197220 */ /* 0x044fe40000410000 */
[----:B------:R1:W-:Y:S01]  /*20b20*/  ST.E desc[UR40][R152.64+0x330], R7 ;  /* 0x0003300798007985 */ /* 0x0003e2000c101928 */
[C---:B---3--:R-:W-:Y:S01]  /*20b30*/  FMUL.FTZ R3, R33.reuse, R94 ;  /* 0x0000005e21037220 */ /* 0x048fe20000410000 */
[C---:B0-----:R-:W-:Y:S02]  /*20b40*/  FMUL.FTZ R27, R33.reuse, R98 ;  /* 0x00000062211b7220 */ /* 0x041fe40000410000 */
[----:B------:R0:W-:Y:S01]  /*20b50*/  ST.E desc[UR40][R152.64+0x2f0], R29 ;  /* 0x0002f01d98007985 */ /* 0x0001e2000c101928 */
[----:B-1----:R-:W-:-:S03]  /*20b60*/  FMUL.FTZ R7, R33, R116 ;  /* 0x0000007421077220 */ /* 0x002fc60000410000 */
[----:B------:R1:W-:Y:S04]  /*20b70*/  ST.E desc[UR40][R152.64+0x2f4], R31 ;  /* 0x0002f41f98007985 */ /* 0x0003e8000c101928 */
[----:B------:R2:W-:Y:S01]  /*20b80*/  ST.E desc[UR40][R152.64+0x300], R9 ;  /* 0x0003000998007985 */ /* 0x0005e2000c101928 */
[----:B0-----:R-:W-:-:S03]  /*20b90*/  FMUL.FTZ R29, R33, R100 ;  /* 0x00000064211d7220 */ /* 0x001fc60000410000 */
[----:B------:R0:W-:Y:S04]  /*20ba0*/  ST.E desc[UR40][R152.64+0x304], R11 ;  /* 0x0003040b98007985 */ /* 0x0001e8000c101928 */
[----:B------:R3:W-:Y:S01]  /*20bb0*/  ST.E desc[UR40][R152.64+0x310], R13 ;  /* 0x0003100d98007985 */ /* 0x0007e2000c101928 */
[----:B-1----:R-:W-:-:S03]  /*20bc0*/  FMUL.FTZ R31, R33, R102 ;  /* 0x00000066211f7220 */ /* 0x002fc60000410000 */
[----:B------:R1:W-:Y:S01]  /*20bd0*/  ST.E desc[UR40][R152.64+0x314], R21 ;  /* 0x0003141598007985 */ /* 0x0003e2000c101928 */
[----:B--2---:R-:W-:-:S03]  /*20be0*/  FMUL.FTZ R9, R33, R104 ;  /* 0x0000006821097220 */ /* 0x004fc60000410000 */
[----:B------:R2:W-:Y:S01]  /*20bf0*/  ST.E desc[UR40][R152.64+0x320], R25 ;  /* 0x0003201998007985 */ /* 0x0005e2000c101928 */
[----:B0-----:R-:W-:-:S03]  /*20c00*/  FMUL.FTZ R11, R33, R106 ;  /* 0x0000006a210b7220 */ /* 0x001fc60000410000 */
[----:B------:R0:W-:Y:S01]  /*20c10*/  ST.E desc[UR40][R152.64+0x324], R3 ;  /* 0x0003240398007985 */ /* 0x0001e2000c101928 */
[----:B---3--:R-:W-:-:S03]  /*20c20*/  FMUL.FTZ R13, R33, R108 ;  /* 0x0000006c210d7220 */ /* 0x008fc60000410000 */
[----:B------:R3:W-:Y:S01]  /*20c30*/  ST.E desc[UR40][R152.64+0x334], R27 ;  /* 0x0003341b98007985 */ /* 0x0007e2000c101928 */
[C---:B-1----:R-:W-:Y:S01]  /*20c40*/  FMUL.FTZ R21, R33.reuse, R110 ;  /* 0x0000006e21157220 */ /* 0x042fe20000410000 */
[C---:B--2---:R-:W-:Y:S02]  /*20c50*/  FMUL.FTZ R25, R33.reuse, R112 ;  /* 0x0000007021197220 */ /* 0x044fe40000410000 */
[----:B------:R1:W-:Y:S01]  /*20c60*/  ST.E desc[UR40][R152.64+0x380], R7 ;  /* 0x0003800798007985 */ /* 0x0003e2000c101928 */
[C---:B0-----:R-:W-:Y:S01]  /*20c70*/  FMUL.FTZ R3, R33.reuse, R114 ;  /* 0x0000007221037220 */ /* 0x041fe20000410000 */
[C---:B---3--:R-:W-:Y:S02]  /*20c80*/  FMUL.FTZ R27, R33.reuse, R118 ;  /* 0x00000076211b7220 */ /* 0x048fe40000410000 */
        /* <DEDUP_REMOVED lines=22> */
[----:B------:R1:W-:Y:S01]  /*20df0*/  ST.E desc[UR40][R152.64+0x394], R31 ;  /* 0x0003941f98007985 */ /* 0x0003e2000c101928 */
[----:B------:R-:W-:-:S03]  /*20e00*/  LOP3.LUT R6, R8, 0x8, RZ, 0xfc, !PT ;  /* 0x0000000808067812 */ /* 0x000fc600078efcff */
        /* <DEDUP_REMOVED lines=16> */
[C---:B---3--:R-:W-:Y:S01]  /*20f10*/  FMUL.FTZ R27, R33.reuse, R10 ;  /* 0x0000000a211b7220 */ /* 0x048fe20000410000 */
[----:B------:R-:W-:Y:S01]  /*20f20*/  FMUL.FTZ R33, R33, R12 ;  /* 0x0000000c21217220 */ /* 0x000fe20000410000 */
[--C-:B-1----:R-:W-:Y:S01]  /*20f30*/  IMAD.MOV.U32 R7, RZ, RZ, R5.reuse ;  /* 0x000000ffff077224 */ /* 0x102fe200078e0005 */
[----:B------:R-:W-:Y:S04]  /*20f40*/  ST.E desc[UR40][R152.64+0x3e0], R29 ;  /* 0x0003e01d98007985 */ /* 0x000fe8000c101928 */
[----:B------:R-:W-:Y:S04]  /*20f50*/  ST.E desc[UR40][R152.64+0x3e4], R31 ;  /* 0x0003e41f98007985 */ /* 0x000fe8000c101928 */
[----:B------:R0:W-:Y:S04]  /*20f60*/  ST.E desc[UR40][R152.64+0x3f0], R9 ;  /* 0x0003f00998007985 */ /* 0x0001e8000c101928 */
[----:B------:R1:W-:Y:S04]  /*20f70*/  ST.E desc[UR40][R152.64+0x3f4], R11 ;  /* 0x0003f40b98007985 */ /* 0x0003e8000c101928 */
[----:B------:R-:W-:Y:S04]  /*20f80*/  ST.E desc[UR40][R152.64+0x400], R13 ;  /* 0x0004000d98007985 */ /* 0x000fe8000c101928 */
[----:B------:R-:W-:Y:S04]  /*20f90*/  ST.E desc[UR40][R152.64+0x404], R21 ;  /* 0x0004041598007985 */ /* 0x000fe8000c101928 */
[----:B------:R-:W-:Y:S04]  /*20fa0*/  ST.E desc[UR40][R152.64+0x410], R25 ;  /* 0x0004101998007985 */ /* 0x000fe8000c101928 */
[----:B------:R2:W-:Y:S04]  /*20fb0*/  ST.E desc[UR40][R152.64+0x414], R3 ;  /* 0x0004140398007985 */ /* 0x0005e8000c101928 */
[----:B------:R-:W-:Y:S04]  /*20fc0*/  ST.E desc[UR40][R152.64+0x424], R27 ;  /* 0x0004241b98007985 */ /* 0x000fe8000c101928 */
[----:B------:R-:W-:Y:S04]  /*20fd0*/  ST.E desc[UR40][R152.64+0x430], R33 ;  /* 0x0004302198007985 */ /* 0x000fe8000c101928 */
[----:B------:R-:W1:Y:S01]  /*20fe0*/  LD.E R10, desc[UR40][R6.64] ;  /* 0x00000028060a7980 */ /* 0x000e62000c101900 */
[----:B------:R-:W-:Y:S01]  /*20ff0*/  LOP3.LUT R8, R8, 0xc, RZ, 0xfc, !PT ;  /* 0x0000000c08087812 */ /* 0x000fe200078efcff */
[----:B0-----:R-:W-:-:S02]  /*21000*/  IMAD.MOV.U32 R9, RZ, RZ, R5 ;  /* 0x000000ffff097224 */ /* 0x001fc400078e0005 */
[----:B-1----:R-:W-:-:S05]  /*21010*/  FMUL.FTZ R11, R15, R10 ;  /* 0x0000000a0f0b7220 */ /* 0x002fca0000410000 */
[----:B------:R-:W-:Y:S04]  /*21020*/  ST.E desc[UR40][R6.64], R11 ;  /* 0x0000000b06007985 */ /* 0x000fe8000c101928 */
[----:B------:R-:W2:Y:S02]  /*21030*/  LD.E R10, desc[UR40][R8.64] ;  /* 0x00000028080a7980 */ /* 0x000ea4000c101900 */
[----:B--2---:R-:W-:-:S05]  /*21040*/  FMUL.FTZ R3, R15, R10 ;  /* 0x0000000a0f037220 */ /* 0x004fca0000410000 */
[----:B------:R0:W-:Y:S04]  /*21050*/  ST.E desc[UR40][R8.64], R3 ;  /* 0x0000000308007985 */ /* 0x0001e8000c101928 */
[----:B------:R-:W2:Y:S04]  /*21060*/  LD.E R138, desc[UR40][R152.64+0x43c] ;  /* 0x00043c28988a7980 */ /* 0x000ea8000c101900 */
[----:B------:R-:W0:Y:S04]  /*21070*/  LD.E R48, desc[UR40][R152.64+0x258] ;  /* 0x0002582898307980 */ /* 0x000e28000c101900 */
        /* <DEDUP_REMOVED lines=62> */
[----:B0-----:R-:W-:-:S04]  /*21460*/  FMUL.FTZ R3, R15, R48 ;  /* 0x000000300f037220 */ /* 0x001fc80000410000 */
[----:B------:R0:W-:Y:S01]  /*21470*/  ST.E desc[UR40][R152.64+0x43c], R31 ;  /* 0x00043c1f98007985 */ /* 0x0001e2000c101928 */
[C---:B---3--:R-:W-:Y:S01]  /*21480*/  FMUL.FTZ R11, R15.reuse, R50 ;  /* 0x000000320f0b7220 */ /* 0x048fe20000410000 */
        /* <DEDUP_REMOVED lines=119> */
[----:B------:R3:W-:Y:S04]  /*21c00*/  ST.E desc[UR40][R152.64+0x438], R15 ;  /* 0x0004380f98007985 */ /* 0x0007e8000c101928 */
[----:B------:R4:W-:Y:S04]  /*21c10*/  ST.E desc[UR40][R152.64+0x240], R21 ;  /* 0x0002401598007985 */ /* 0x0009e8000c101928 */
[----:B0-----:R-:W5:Y:S04]  /*21c20*/  LD.E R25, desc[UR40][R4.64] ;  /* 0x0000002804197980 */ /* 0x001f68000c101900 */
[----:B------:R-:W4:Y:S04]  /*21c30*/  LD.E R3, desc[UR40][R152.64+0x1e8] ;  /* 0x0001e82898037980 */ /* 0x000f28000c101900 */
[----:B------:R-:W4:Y:S04]  /*21c40*/  LD.E.64 R10, desc[UR40][R152.64+0xa8] ;  /* 0x0000a828980a7980 */ /* 0x000f28000c101b00 */
[----:B-----5:R0:W-:Y:S04]  /*21c50*/  ST.E desc[UR40][R4.64], R25 ;  /* 0x0000001904007985 */ /* 0x0201e8000c101928 */
[----:B-1----:R-:W5:Y:S04]  /*21c60*/  LD.E R27, desc[UR40][R6.64] ;  /* 0x00000028061b7980 */ /* 0x002f68000c101900 */
[----:B-----5:R1:W-:Y:S04]  /*21c70*/  ST.E desc[UR40][R6.64], R27 ;  /* 0x0000001b06007985 */ /* 0x0203e8000c101928 */
[----:B--2---:R-:W2:Y:S04]  /*21c80*/  LD.E R29, desc[UR40][R8.64] ;  /* 0x00000028081d7980 */ /* 0x004ea8000c101900 */
[----:B--2---:R2:W-:Y:S04]  /*21c90*/  ST.E desc[UR40][R8.64], R29 ;  /* 0x0000001d08007985 */ /* 0x0045e8000c101928 */
[----:B------:R-:W5:Y:S04]  /*21ca0*/  LD.E R12, desc[UR40][R152.64+0x250] ;  /* 0x00025028980c7980 */ /* 0x000f68000c101900 */
[----:B------:R-:W5:Y:S04]  /*21cb0*/  LD.E R13, desc[UR40][R152.64+0x254] ;  /* 0x00025428980d7980 */ /* 0x000f68000c101900 */
[----:B------:R-:W5:Y:S04]  /*21cc0*/  LD.E R14, desc[UR40][R152.64+0x258] ;  /* 0x00025828980e7980 */ /* 0x000f68000c101900 */
[----:B---3--:R-:W3:Y:S04]  /*21cd0*/  LD.E R15, desc[UR40][R152.64+0x25c] ;  /* 0x00025c28980f7980 */ /* 0x008ee8000c101900 */
[----:B------:R-:W3:Y:S04]  /*21ce0*/  LD.E R20, desc[UR40][R152.64+0x260] ;  /* 0x0002602898147980 */ /* 0x000ee8000c101900 */
[----:B----4-:R-:W4:Y:S04]  /*21cf0*/  LD.E R21, desc[UR40][R152.64+0x264] ;  /* 0x0002642898157980 */ /* 0x010f28000c101900 */
[----:B------:R-:W4:Y:S04]  /*21d00*/  LD.E R24, desc[UR40][R152.64+0x268] ;  /* 0x0002682898187980 */ /* 0x000f28000c101900 */
[----:B0-----:R-:W4:Y:S04]  /*21d10*/  LD.E R25, desc[UR40][R152.64+0x26c] ;  /* 0x00026c2898197980 */ /* 0x001f28000c101900 */
[----:B------:R-:W4:Y:S04]  /*21d20*/  LD.E R26, desc[UR40][R152.64+0x270] ;  /* 0x00027028981a7980 */ /* 0x000f28000c101900 */
[----:B-1----:R-:W4:Y:S04]  /*21d30*/  LD.E R27, desc[UR40][R152.64+0x274] ;  /* 0x00027428981b7980 */ /* 0x002f28000c101900 */
[----:B------:R-:W4:Y:S04]  /*21d40*/  LD.E R28, desc[UR40][R152.64+0x278] ;  /* 0x00027828981c7980 */ /* 0x000f28000c101900 */
        /* <DEDUP_REMOVED lines=113> */
[----:B-----5:R-:W-:Y:S04]  /*22460*/  ST.E desc[UR40][R152.64+0x250], R12 ;  /* 0x0002500c98007985 */ /* 0x020fe8000c101928 */
[----:B------:R-:W-:Y:S04]  /*22470*/  ST.E desc[UR40][R152.64+0x254], R13 ;  /* 0x0002540d98007985 */ /* 0x000fe8000c101928 */
[----:B------:R-:W-:Y:S04]  /*22480*/  ST.E desc[UR40][R152.64+0x258], R14 ;  /* 0x0002580e98007985 */ /* 0x000fe8000c101928 */
[----:B---3--:R-:W-:Y:S04]  /*22490*/  ST.E desc[UR40][R152.64+0x25c], R15 ;  /* 0x00025c0f98007985 */ /* 0x008fe8000c101928 */
[----:B------:R-:W-:Y:S04]  /*224a0*/  ST.E desc[UR40][R152.64+0x260], R20 ;  /* 0x0002601498007985 */ /* 0x000fe8000c101928 */
[----:B----4-:R-:W-:Y:S04]  /*224b0*/  ST.E desc[UR40][R152.64+0x264], R21 ;  /* 0x0002641598007985 */ /* 0x010fe8000c101928 */
        /* <DEDUP_REMOVED lines=786> */
[----:B------:R-:W4:Y:S04]  /*255e0*/  LD.E R11, desc[UR40][R4.64] ;  /* 0x00000028040b7980 */ /* 0x000f28000c101900 */
[----:B----4-:R4:W-:Y:S04]  /*255f0*/  ST.E desc[UR40][R4.64], R11 ;  /* 0x0000000b04007985 */ /* 0x0109e8000c101928 */
[----:B------:R-:W5:Y:S04]  /*25600*/  LD.E R13, desc[UR40][R6.64] ;  /* 0x00000028060d7980 */ /* 0x000f68000c101900 */
[----:B-----5:R5:W-:Y:S04]  /*25610*/  ST.E desc[UR40][R6.64], R13 ;  /* 0x0000000d06007985 */ /* 0x020be8000c101928 */
[----:B------:R-:W3:Y:S04]  /*25620*/  LD.E R15, desc[UR40][R8.64] ;  /* 0x00000028080f7980 */ /* 0x000ee8000c101900 */
[----:B---3--:R3:W-:Y:S04]  /*25630*/  ST.E desc[UR40][R8.64], R15 ;  /* 0x0000000f08007985 */ /* 0x0087e8000c101928 */
[----:B------:R-:W3:Y:S04]  /*25640*/  LD.E R21, desc[UR40][R152.64+0x250] ;  /* 0x0002502898157980 */ /* 0x000ee8000c101900 */
[----:B0-----:R-:W3:Y:S04]  /*25650*/  LD.E R25, desc[UR40][R152.64+0x254] ;  /* 0x0002542898197980 */ /* 0x001ee8000c101900 */
[----:B-1----:R-:W3:Y:S04]  /*25660*/  LD.E R27, desc[UR40][R152.64+0x258] ;  /* 0x00025828981b7980 */ /* 0x002ee8000c101900 */
[----:B------:R-:W3:Y:S04]  /*25670*/  LD.E R29, desc[UR40][R152.64+0x25c] ;  /* 0x00025c28981d7980 */ /* 0x000ee8000c101900 */
[----:B--2---:R-:W2:Y:S04]  /*25680*/  LD.E R3, desc[UR40][R152.64+0x260] ;  /* 0x0002602898037980 */ /* 0x004ea8000c101900 */
[----:B------:R-:W2:Y:S04]  /*25690*/  LD.E R31, desc[UR40][R152.64+0x264] ;  /* 0x00026428981f7980 */ /* 0x000ea8000c101900 */
[----:B----4-:R-:W4:Y:S04]  /*256a0*/  LD.E R5, desc[UR40][R152.64+0x268] ;  /* 0x0002682898057980 */ /* 0x010f28000c101900 */
[----:B------:R-:W4:Y:S04]  /*256b0*/  LD.E R11, desc[UR40][R152.64+0x26c] ;  /* 0x00026c28980b7980 */ /* 0x000f28000c101900 */
[----:B-----5:R-:W5:Y:S04]  /*256c0*/  LD.E R7, desc[UR40][R152.64+0x270] ;  /* 0x0002702898077980 */ /* 0x020f68000c101900 */
[----:B------:R-:W5:Y:S04]  /*256d0*/  LD.E R13, desc[UR40][R152.64+0x274] ;  /* 0x00027428980d7980 */ /* 0x000f68000c101900 */
[----:B---3--:R-:W3:Y:S04]  /*256e0*/  LD.E R9, desc[UR40][R152.64+0x278] ;  /* 0x0002782898097980 */ /* 0x008ee8000c101900 */
        /* <DEDUP_REMOVED lines=113> */
[----:B------:R0:W-:Y:S04]  /*25e00*/  ST.E desc[UR40][R152.64+0x250], R21 ;  /* 0x0002501598007985 */ /* 0x0001e8000c101928 */
[----:B------:R0:W-:Y:S04]  /*25e10*/  ST.E desc[UR40][R152.64+0x254], R25 ;  /* 0x0002541998007985 */ /* 0x0001e8000c101928 */
[----:B------:R0:W-:Y:S04]  /*25e20*/  ST.E desc[UR40][R152.64+0x258], R27 ;  /* 0x0002581b98007985 */ /* 0x0001e8000c101928 */
[----:B------:R0:W-:Y:S04]  /*25e30*/  ST.E desc[UR40][R152.64+0x25c], R29 ;  /* 0x00025c1d98007985 */ /* 0x0001e8000c101928 */
[----:B--2---:R0:W-:Y:S04]  /*25e40*/  ST.E desc[UR40][R152.64+0x260], R3 ;  /* 0x0002600398007985 */ /* 0x0041e8000c101928 */
[----:B------:R0:W-:Y:S04]  /*25e50*/  ST.E desc[UR40][R152.64+0x264], R31 ;  /* 0x0002641f98007985 */ /* 0x0001e8000c101928 */
[----:B----4-:R0:W-:Y:S04]  /*25e60*/  ST.E desc[UR40][R152.64+0x268], R5 ;  /* 0x0002680598007985 */ /* 0x0101e8000c101928 */
[----:B------:R0:W-:Y:S04]  /*25e70*/  ST.E desc[UR40][R152.64+0x26c], R11 ;  /* 0x00026c0b98007985 */ /* 0x0001e8000c101928 */
[----:B-----5:R0:W-:Y:S04]  /*25e80*/  ST.E desc[UR40][R152.64+0x270], R7 ;  /* 0x0002700798007985 */ /* 0x0201e8000c101928 */
[----:B------:R0:W-:Y:S04]  /*25e90*/  ST.E desc[UR40][R152.64+0x274], R13 ;  /* 0x0002740d98007985 */ /* 0x0001e8000c101928 */
[----:B---3--:R0:W-:Y:S04]  /*25ea0*/  ST.E desc[UR40][R152.64+0x278], R9 ;  /* 0x0002780998007985 */ /* 0x0081e8000c101928 */
        /* <DEDUP_REMOVED lines=129> */
.L_x_3309:
[----:B------:R-:W-:Y:S05]  /*266c0*/  BSYNC B0 ;  /* 0x0000000000007941 */ /* 0x000fea0003800000 */
.L_x_3308:
[C---:B------:R-:W-:Y:S01]  /*266d0*/  ISETP.GT.AND P1, PT, R0.reuse, UR46, PT ;  /* 0x0000002e00007c0c */ /* 0x040fe2000bf24270 */
[----:B------:R-:W-:-:S12]  /*266e0*/  VIADD R0, R0, 0xffffffff ;  /* 0xffffffff00007836 */ /* 0x000fd80000000000 */
[----:B------:R-:W-:Y:S05]  /*266f0*/  @P1 BRA `(.L_x_3310) ;  /* 0xffffff58005c1947 */ /* 0x000fea000383ffff */
.L_x_3281:
[----:B------:R-:W-:Y:S05]  /*26700*/  WARPSYNC.ALL ;  /* 0x0000000000007948 */ /* 0x000fea0003800000 */
[----:B0-----:R-:W2:Y:S04]  /*26710*/  LDL R5, [R1+0x210] ;  /* 0x0002100001057983 */ /* 0x001ea80000100800 */
[----:B------:R-:W3:Y:S04]  /*26720*/  LDL R8, [R1+0x214] ;  /* 0x0002140001087983 */ /* 0x000ee80000100800 */
[----:B------:R-:W4:Y:S01]  /*26730*/  LDL.64 R10, [R1+0xd8] ;  /* 0x0000d800010a7983 */ /* 0x000f220000100a00 */
[----:B------:R-:W-:Y:S08]  /*26740*/  BAR.ARV 0x8, 0x100 ;  /* 0x0204000000007b1d */ /* 0x000ff00000002000 */
[----:B------:R-:W-:Y:S06]  /*26750*/  BAR.SYNC.DEFER_BLOCKING 0xf, 0x100 ;  /* 0x03c4000000007b1d */ /* 0x000fec0000010000 */
[----:B--2---:R-:W0:Y:S02]  /*26760*/  SHFL.BFLY PT, R0, R5, 0x2, 0x1f ;  /* 0x0c401f0005007f89 */ /* 0x004e2400000e0000 */
[----:B0-----:R-:W-:-:S05]  /*26770*/  FADD.FTZ R0, R5, R0 ;  /* 0x0000000005007221 */ /* 0x001fca0000010000 */
[----:B-1----:R-:W0:Y:S02]  /*26780*/  SHFL.BFLY PT, R3, R0, 0x1, 0x1f ;  /* 0x0c201f0000037f89 */ /* 0x002e2400000e0000 */
        /* <DEDUP_REMOVED lines=16> */
[----:B------:R-:W-:Y:S02]  /*26890*/  IMAD.MOV.U32 R8, RZ, RZ, -0x800000 ;  /* 0xff800000ff087424 */ /* 0x000fe400078e00ff */
[----:B0-----:R-:W-:Y:S01]  /*268a0*/  @P2 FMUL.FTZ R20, R9, 0.69314718246459960938 ;  /* 0x3f31721809142820 */ /* 0x001fe20000410000 */
[----:B-1----:R-:W-:Y:S01]  /*268b0*/  @P1 FMUL.FTZ R3, R6, 0.69314718246459960938 ;  /* 0x3f31721806031820 */ /* 0x002fe20000410000 */
[----:B------:R-:W-:Y:S01]  /*268c0*/  STL [R1+0x214], R12 ;  /* 0x0002140c01007387 */ /* 0x000fe20000100800 */
[----:B---3--:R-:W-:-:S04]  /*268d0*/  @P2 FMUL.FTZ R7, R7, 0.69314718246459960938 ;  /* 0x3f31721807072820 */ /* 0x008fc80000410000 */
[----:B-----5:R-:W-:-:S05]  /*268e0*/  @P2 FFMA.FTZ R8, R7, R14, R20 ;  /* 0x0000000e07082223 */ /* 0x020fca0000010014 */
[----:B------:R-:W-:Y:S01]  /*268f0*/  STL [R1+0x214], R8 ;  /* 0x0002140801007387 */ /* 0x000fe20000100800 */
[----:B--2---:R-:W-:-:S04]  /*26900*/  @P1 FMUL.FTZ R0, R0, 0.69314718246459960938 ;  /* 0x3f31721800001820 */ /* 0x004fc80000410000 */
[----:B----4-:R-:W-:Y:S02]  /*26910*/  @P1 FFMA.FTZ R4, R0, R5, R3 ;  /* 0x0000000500041223 */ /* 0x010fe40000010003 */
[----:B------:R-:W2:Y:S04]  /*26920*/  LDL R5, [R1+0x1e8] ;  /* 0x0001e80001057983 */ /* 0x000ea80000100800 */
[----:B------:R0:W-:Y:S04]  /*26930*/  STL [R1+0x210], R4 ;  /* 0x0002100401007387 */ /* 0x0001e80000100800 */
[----:B------:R-:W3:Y:S02]  /*26940*/  LD.E R0, desc[UR40][R10.64+0x4] ;  /* 0x000004280a007980 */ /* 0x000ee4000c101900 */
[----:B---3--:R-:W-:-:S13]  /*26950*/  ISETP.NE.AND P0, PT, R0, RZ, PT ;  /* 0x000000ff0000720c */ /* 0x008fda0003f05270 */
[----:B------:R-:W3:Y:S04]  /*26960*/  @!P0 LDL.64 R14, [R1+0xe0] ;  /* 0x0000e000010e8983 */ /* 0x000ee80000100a00 */
[----:B------:R-:W2:Y:S01]  /*26970*/  @!P0 LD.E R6, desc[UR40][R10.64] ;  /* 0x000000280a068980 */ /* 0x000ea2000c101900 */
[----:B------:R-:W-:-:S06]  /*26980*/  IMAD.MOV.U32 R0, RZ, RZ, RZ ;  /* 0x000000ffff007224 */ /* 0x000fcc00078e00ff */
[----:B------:R-:W1:Y:S01]  /*26990*/  @P1 MUFU.RCP R0, R13 ;  /* 0x0000000d00001308 */ /* 0x000e620000001000 */
[----:B---3--:R-:W3:Y:S01]  /*269a0*/  @!P0 LD.E.64 R14, desc[UR40][R14.64] ;  /* 0x000000280e0e8980 */ /* 0x008ee2000c101b00 */
[----:B--2---:R-:W-:-:S04]  /*269b0*/  @!P0 IMAD R6, R5, 0x40, R6 ;  /* 0x0000004005068824 */ /* 0x004fc800078e0206 */
[----:B---3--:R-:W-:-:S05]  /*269c0*/  @!P0 IMAD.WIDE R6, R6, 0x4, R14 ;  /* 0x0000000406068825 */ /* 0x008fca00078e020e */
[----:B-1----:R1:W-:Y:S04]  /*269d0*/  @!P0 ST.E desc[UR40][R6.64], R0 ;  /* 0x0000000006008985 */ /* 0x0023e8000c101928 */
[----:B------:R-:W2:Y:S04]  /*269e0*/  @!P0 LDL.64 R10, [R1+0xd8] ;  /* 0x0000d800010a8983 */ /* 0x000ea80000100a00 */
[----:B--2---:R-:W2:Y:S02]  /*269f0*/  @!P0 LD.E R3, desc[UR40][R10.64+0x4] ;  /* 0x000004280a038980 */ /* 0x004ea4000c101900 */
[----:B--2---:R-:W-:-:S13]  /*26a00*/  @!P0 ISETP.NE.AND P0, PT, R3, RZ, PT ;  /* 0x000000ff0300820c */ /* 0x004fda0003f05270 */
[----:B------:R-:W2:Y:S04]  /*26a10*/  @!P0 LDL.64 R20, [R1+0xe0] ;  /* 0x0000e00001148983 */ /* 0x000ea80000100a00 */
[----:B0-----:R-:W3:Y:S01]  /*26a20*/  @!P0 LD.E R4, desc[UR40][R10.64] ;  /* 0x000000280a048980 */ /* 0x001ee2000c101900 */
[----:B------:R-:W-:-:S06]  /*26a30*/  IMAD.MOV.U32 R3, RZ, RZ, RZ ;  /* 0x000000ffff037224 */ /* 0x000fcc00078e00ff */
[----:B------:R-:W0:Y:S01]  /*26a40*/  @P2 MUFU.RCP R3, R12 ;  /* 0x0000000c00032308 */ /* 0x000e220000001000 */
[----:B--2---:R-:W2:Y:S01]  /*26a50*/  @!P0 LD.E.64 R20, desc[UR40][R20.64] ;  /* 0x0000002814148980 */ /* 0x004ea2000c101b00 */
[----:B---3--:R-:W-:-:S04]  /*26a60*/  @!P0 IMAD R4, R5, 0x40, R4 ;  /* 0x0000004005048824 */ /* 0x008fc800078e0204 */
[----:B------:R-:W-:-:S04]  /*26a70*/  @!P0 VIADD R4, R4, 0x8 ;  /* 0x0000000804048836 */ /* 0x000fc80000000000 */
[----:B--2---:R-:W-:-:S05]  /*26a80*/  @!P0 IMAD.WIDE R14, R4, 0x4, R20 ;  /* 0x00000004040e8825 */ /* 0x004fca00078e0214 */
[----:B0-----:R0:W-:Y:S04]  /*26a90*/  @!P0 ST.E desc[UR40][R14.64], R3 ;  /* 0x000000030e008985 */ /* 0x0011e8000c101928 */
[----:B------:R-:W2:Y:S04]  /*26aa0*/  LDL R134, [R1+0x1e8] ;  /* 0x0001e80001867983 */ /* 0x000ea80000100800 */
[----:B------:R-:W3:Y:S04]  /*26ab0*/  LDL.64 R8, [R1+0x430] ;  /* 0x0004300001087983 */ /* 0x000ee80000100a00 */
[----:B-1----:R-:W4:Y:S04]  /*26ac0*/  LDL.64 R6, [R1+0x438] ;  /* 0x0004380001067983 */ /* 0x002f280000100a00 */
[----:B------:R-:W5:Y:S04]  /*26ad0*/  LDL.64 R4, [R1+0x240] ;  /* 0x0002400001047983 */ /* 0x000f680000100a00 */
[----:B0-----:R-:W5:Y:S04]  /*26ae0*/  LDL.64 R14, [R1+0x398] ;  /* 0x00039800010e7983 */ /* 0x001f680000100a00 */
        /* <DEDUP_REMOVED lines=60> */
[----:B------:R-:W-:Y:S01]  /*26eb0*/  ISETP.NE.AND P0, PT, R134, 0x2, PT ;  /* 0x000000028600780c */ /* 0x000fe20003f05270 */
[-C--:B---3--:R-:W-:Y:S01]  /*26ec0*/  FMUL.FTZ R9, R9, R0.reuse ;  /* 0x0000000009097220 */ /* 0x088fe20000410000 */
[-C--:B------:R-:W-:Y:S01]  /*26ed0*/  FMUL.FTZ R8, R8, R0.reuse ;  /* 0x0000000008087220 */ /* 0x080fe20000410000 */
[-C--:B----4-:R-:W-:Y:S01]  /*26ee0*/  FMUL.FTZ R7, R7, R3.reuse ;  /* 0x0000000307077220 */ /* 0x090fe20000410000 */
[-C--:B------:R-:W-:Y:S01]  /*26ef0*/  FMUL.FTZ R6, R6, R3.reuse ;  /* 0x0000000306067220 */ /* 0x080fe20000410000 */
[-C--:B-----5:R-:W-:Y:S01]  /*26f00*/  FMUL.FTZ R5, R5, R0.reuse ;  /* 0x0000000005057220 */ /* 0x0a0fe20000410000 */
[-C--:B------:R-:W-:Y:S01]  /*26f10*/  FMUL.FTZ R4, R4, R0.reuse ;  /* 0x0000000004047220 */ /* 0x080fe20000410000 */
[----:B------:R0:W-:Y:S04]  /*26f20*/  STL.64 [R1+0x430], R8 ;  /* 0x0004300801007387 */ /* 0x0001e80000100a00 */
[----:B------:R1:W-:Y:S04]  /*26f30*/  STL.64 [R1+0x438], R6 ;  /* 0x0004380601007387 */ /* 0x0003e80000100a00 */
[----:B------:R2:W-:Y:S04]  /*26f40*/  STL.64 [R1+0x240], R4 ;  /* 0x0002400401007387 */ /* 0x0005e80000100a00 */
[----:B0-----:R-:W3:Y:S04]  /*26f50*/  LDL.64 R8, [R1+0x428] ;  /* 0x0004280001087983 */ /* 0x001ee80000100a00 */
[----:B-1----:R-:W4:Y:S04]  /*26f60*/  LDL.64 R6, [R1+0x3f8] ;  /* 0x0003f80001067983 */ /* 0x002f280000100a00 */
[----:B--2---:R-:W2:Y:S04]  /*26f70*/  LDL.64 R4, [R1+0x418] ;  /* 0x0004180001047983 */ /* 0x004ea80000100a00 */
[----:B------:R-:W5:Y:S01]  /*26f80*/  @!P0 LDL R133, [R1+0x1ec] ;  /* 0x0001ec0001858983 */ /* 0x000f620000100800 */
        /* <DEDUP_REMOVED lines=118> */
[----:B0-----:R-:W-:-:S02]  /*276f0*/  VIADD R14, R135, 0x1 ;  /* 0x00000001870e7836 */ /* 0x001fc40000000000 */
[----:B------:R-:W-:Y:S01]  /*27700*/  VIADD R132, R132, 0x1 ;  /* 0x0000000184847836 */ /* 0x000fe20000000000 */
[----:B------:R0:W-:Y:S04]  /*27710*/  STL [R1+0x1e8], R134 ;  /* 0x0001e88601007387 */ /* 0x0001e80000100800 */
        /* <DEDUP_REMOVED lines=17> */
[-C--:B---3--:R-:W-:Y:S01]  /*27830*/  FMUL.FTZ R9, R9, R3.reuse ;  /* 0x0000000309097220 */ /* 0x088fe20000410000 */
[-C--:B------:R-:W-:Y:S01]  /*27840*/  FMUL.FTZ R8, R8, R3.reuse ;  /* 0x0000000308087220 */ /* 0x080fe20000410000 */
[-C--:B----4-:R-:W-:Y:S01]  /*27850*/  FMUL.FTZ R7, R7, R3.reuse ;  /* 0x0000000307077220 */ /* 0x090fe20000410000 */
[-C--:B------:R-:W-:Y:S01]  /*27860*/  FMUL.FTZ R6, R6, R3.reuse ;  /* 0x0000000306067220 */ /* 0x080fe20000410000 */
[-C--:B--2---:R-:W-:Y:S01]  /*27870*/  FMUL.FTZ R5, R5, R3.reuse ;  /* 0x0000000305057220 */ /* 0x084fe20000410000 */
[----:B------:R-:W-:Y:S01]  /*27880*/  FMUL.FTZ R4, R4, R3 ;  /* 0x0000000304047220 */ /* 0x000fe20000410000 */
[----:B-----5:R-:W-:Y:S01]  /*27890*/  @!P0 LOP3.LUT R20, R133, 0x1, RZ, 0x3c, !PT ;  /* 0x0000000185148812 */ /* 0x020fe200078e3cff */
        /* <DEDUP_REMOVED lines=43> */
[----:B------:R0:W-:Y:S04]  /*27b50*/  @!P0 STL [R1+0x1ec], R20 ;  /* 0x0001ec1401008387 */ /* 0x0001e80000100800 */
[----:B------:R0:W-:Y:S04]  /*27b60*/  STL [R1+0x1f4], R132 ;  /* 0x0001f48401007387 */ /* 0x0001e80000100800 */
[----:B------:R0:W-:Y:S01]  /*27b70*/  @!P0 STL [R1+0x1e8], RZ ;  /* 0x0001e8ff01008387 */ /* 0x0001e20000100800 */
[----:B------:R-:W-:Y:S01]  /*27b80*/  IMAD.MOV.U32 R0, RZ, RZ, 0x1 ;  /* 0x00000001ff007424 */ /* 0x000fe200078e00ff */
[----:B------:R-:W-:Y:S06]  /*27b90*/  BAR.ARV 0xe, 0x100 ;  /* 0x0384000000007b1d */ /* 0x000fec0000002000 */
.L_x_3202:
[----:B------:R-:W2:Y:S08]  /*27ba0*/  S2UR UR4, SR_CgaCtaId ;  /* 0x00000000000479c3 */ /* 0x000eb00000008800 */
[----:B------:R-:W-:Y:S01]  /*27bb0*/  BAR.SYNC.DEFER_BLOCKING 0x5, 0x180 ;  /* 0x0146000000007b1d */ /* 0x000fe20000010000 */
[----:B------:R-:W-:Y:S01]  /*27bc0*/  PRMT R0, R0, 0x9910, RZ ;  /* 0x0000991000007816 */ /* 0x000fe200000000ff */
[----:B------:R-:W-:-:S03]  /*27bd0*/  USHF.R.U32.HI UR8, URZ, 0x10, UR39 ;  /* 0x000000103f087899 */ /* 0x000fc60008011627 */
[----:B------:R-:W-:Y:S01]  /*27be0*/  ISETP.NE.AND P0, PT, R0, RZ, PT ;  /* 0x000000ff0000720c */ /* 0x000fe20003f05270 */
[----:B------:R-:W-:Y:S01]  /*27bf0*/  UMOV UR47, 0x400 ;  /* 0x00000400002f7882 */ /* 0x000fe20000000000 */
[----:B------:R-:W-:Y:S01]  /*27c00*/  BSSY B0, `(.L_x_3311) ;  /* 0x00004d9000007945 */ /* 0x000fe20003800000 */
[----:B--2---:R-:W-:-:S09]  /*27c10*/  ULEA UR47, UR4, UR47, 0x18 ;  /* 0x0000002f042f7291 */ /* 0x004fd2000f8ec03f */
[----:B01----:R-:W0:Y:S02]  /*27c20*/  LDS.128 R4, [UR47+0x388d0] ;  /* 0x0388d02fff047984 */ /* 0x003e240008000c00 */
[----:B0-----:R-:W-:Y:S02]  /*27c30*/  R2UR UR5, R5 ;  /* 0x00000000050572ca */ /* 0x001fe400000e0000 */
[----:B------:R-:W-:Y:S02]  /*27c40*/  R2UR UR7, R6 ;  /* 0x00000000060772ca */ /* 0x000fe400000e0000 */
[----:B------:R-:W-:Y:S01]  /*27c50*/  R2UR UR6, R7 ;  /* 0x00000000070672ca */ /* 0x000fe200000e0000 */
[----:B------:R-:W-:Y:S06]  /*27c60*/  BAR.ARV 0x4, 0x180 ;  /* 0x0106000000007b1d */ /* 0x000fec0000002000 */
[----:B------:R-:W-:Y:S08]  /*27c70*/  @!P0 BRA `(.L_x_3312) ;  /* 0x0000003c00748947 */ /* 0x000ff00003800000 */
[----:B------:R-:W2:Y:S04]  /*27c80*/  LDL.128 R12, [R1+0x240] ;  /* 0x00024000010c7983 */ /* 0x000ea80000100c00 */
[----:B------:R-:W3:Y:S04]  /*27c90*/  LDL.128 R4, [R1+0x260] ;  /* 0x0002600001047983 */ /* 0x000ee80000100c00 */
[----:B------:R-:W4:Y:S04]  /*27ca0*/  LDL.128 R24, [R1+0x250] ;  /* 0x0002500001187983 */ /* 0x000f280000100c00 */
[----:B------:R-:W4:Y:S01]  /*27cb0*/  LDL.128 R8, [R1+0x270] ;  /* 0x0002700001087983 */ /* 0x000f220000100c00 */
[C---:B------:R-:W-:Y:S01]  /*27cc0*/  IADD3 R35, P1, R18.reuse, 0x20, RZ ;  /* 0x0000002012237810 */ /* 0x040fe20007f3e0ff */
[----:B------:R-:W-:Y:S01]  /*27cd0*/  ULDC.64 UR10, c[0x0][0xd00] ;  /* 0x00034000000a7ab9 */ /* 0x000fe20000000a00 */
[C---:B------:R-:W-:Y:S01]  /*27ce0*/  LOP3.LUT R37, R18.reuse, 0x380, RZ, 0xc0, !PT ;  /* 0x0000038012257812 */ /* 0x040fe200078ec0ff */
[----:B------:R-:W4:Y:S01]  /*27cf0*/  LDL.128 R120, [R1+0x280] ;  /* 0x0002800001787983 */ /* 0x000f220000100c00 */
[----:B------:R-:W-:Y:S01]  /*27d00*/  LOP3.LUT R34, R35, 0x380, RZ, 0xc0, !PT ;  /* 0x0000038023227812 */ /* 0x000fe200078ec0ff */
[----:B------:R-:W-:Y:S01]  /*27d10*/  ULDC.64 UR18, c[0x0][0xd00] ;  /* 0x0003400000127ab9 */ /* 0x000fe20000000a00 */
[C---:B------:R-:W-:Y:S01]  /*27d20*/  IADD3 R33, P0, R18.reuse, 0x40, RZ ;  /* 0x0000004012217810 */ /* 0x040fe20007f1e0ff */
[----:B------:R-:W4:Y:S01]  /*27d30*/  LDL.128 R112, [R1+0x2a0] ;  /* 0x0002a00001707983 */ /* 0x000f220000100c00 */
[----:B------:R-:W-:-:S02]  /*27d40*/  IADD3 R30, P4, R18, 0x60, RZ ;  /* 0x00000060121e7810 */ /* 0x000fc40007f9e0ff */
[----:B------:R-:W-:Y:S01]  /*27d50*/  IADD3 R28, P3, R18, 0x2000, RZ ;  /* 0x00002000121c7810 */ /* 0x000fe20007f7e0ff */
[----:B------:R-:W4:Y:S01]  /*27d60*/  LDL.128 R116, [R1+0x290] ;  /* 0x0002900001747983 */ /* 0x000f220000100c00 */
[----:B------:R-:W-:-:S03]  /*27d70*/  SHF.R.U64 R37, R37, 0x3, RZ ;  /* 0x0000000325257819 */ /* 0x000fc600000012ff */
[----:B------:R-:W4:Y:S01]  /*27d80*/  LDL.128 R104, [R1+0x2c0] ;  /* 0x0002c00001687983 */ /* 0x000f220000100c00 */
[----:B------:R-:W-:-:S03]  /*27d90*/  SHF.R.U64 R34, R34, 0x3, RZ ;  /* 0x0000000322227819 */ /* 0x000fc600000012ff */
[----:B------:R-:W4:Y:S01]  /*27da0*/  LDL.128 R108, [R1+0x2b0] ;  /* 0x0002b000016c7983 */ /* 0x000f220000100c00 */
[----:B------:R-:W-:-:S03]  /*27db0*/  LOP3.LUT R32, R33, 0x380, RZ, 0xc0, !PT ;  /* 0x0000038021207812 */ /* 0x000fc600078ec0ff */
[----:B------:R-:W4:Y:S01]  /*27dc0*/  LDL.128 R96, [R1+0x2e0] ;  /* 0x0002e00001607983 */ /* 0x000f220000100c00 */
[----:B------:R-:W-:-:S03]  /*27dd0*/  LOP3.LUT R0, R30, 0x380, RZ, 0xc0, !PT ;  /* 0x000003801e007812 */ /* 0x000fc600078ec0ff */
[----:B------:R-:W4:Y:S01]  /*27de0*/  LDL.128 R100, [R1+0x2d0] ;  /* 0x0002d00001647983 */ /* 0x000f220000100c00 */
[----:B------:R-:W-:Y:S01]  /*27df0*/  LOP3.LUT R36, R37, R18, RZ, 0x3c, !PT ;  /* 0x0000001225247212 */ /* 0x000fe200078e3cff */
[--C-:B------:R-:W-:Y:S01]  /*27e00*/  IMAD.MOV.U32 R37, RZ, RZ, R19.reuse ;  /* 0x000000ffff257224 */ /* 0x100fe200078e0013 */
[----:B------:R-:W-:Y:S01]  /*27e10*/  LOP3.LUT R3, R28, 0x380, RZ, 0xc0, !PT ;  /* 0x000003801c037812 */ /* 0x000fe200078ec0ff */
[----:B------:R-:W4:Y:S01]  /*27e20*/  LDL.128 R88, [R1+0x300] ;  /* 0x0003000001587983 */ /* 0x000f220000100c00 */
[----:B------:R-:W-:Y:S01]  /*27e30*/  LOP3.LUT R34, R34, R35, RZ, 0x3c, !PT ;  /* 0x0000002322227212 */ /* 0x000fe200078e3cff */
[----:B------:R-:W-:Y:S01]  /*27e40*/  IMAD.X R35, RZ, RZ, R19, P1 ;  /* 0x000000ffff237224 */ /* 0x000fe200008e0613 */
[----:B------:R-:W-:Y:S01]  /*27e50*/  SHF.R.U64 R32, R32, 0x3, RZ ;  /* 0x0000000320207819 */ /* 0x000fe200000012ff */
[----:B------:R-:W4:Y:S01]  /*27e60*/  LDL.128 R92, [R1+0x2f0] ;  /* 0x0002f000015c7983 */ /* 0x000f220000100c00 */
[----:B------:R-:W-:-:S03]  /*27e70*/  SHF.R.U64 R31, R0, 0x3, RZ ;  /* 0x00000003001f7819 */ /* 0x000fc600000012ff */
[----:B------:R-:W4:Y:S01]  /*27e80*/  LDL.128 R80, [R1+0x320] ;  /* 0x0003200001507983 */ /* 0x000f220000100c00 */
[----:B------:R-:W-:-:S03]  /*27e90*/  SHF.R.U64 R3, R3, 0x3, RZ ;  /* 0x0000000303037819 */ /* 0x000fc600000012ff */
[----:B------:R-:W4:Y:S01]  /*27ea0*/  LDL.128 R84, [R1+0x310] ;  /* 0x0003100001547983 */ /* 0x000f220000100c00 */
[----:B------:R-:W-:Y:S01]  /*27eb0*/  LOP3.LUT R32, R32, R33, RZ, 0x3c, !PT ;  /* 0x0000002120207212 */ /* 0x000fe200078e3cff */
[--C-:B------:R-:W-:Y:S01]  /*27ec0*/  IMAD.X R33, RZ, RZ, R19.reuse, P0 ;  /* 0x000000ffff217224 */ /* 0x100fe200000e0613 */
[----:B------:R-:W-:Y:S01]  /*27ed0*/  MOV R36, R36 ;  /* 0x0000002400247202 */ /* 0x000fe20000000f00 */
[----:B------:R-:W4:Y:S01]  /*27ee0*/  LDL.128 R72, [R1+0x340] ;  /* 0x0003400001487983 */ /* 0x000f220000100c00 */
[----:B------:R-:W-:Y:S01]  /*27ef0*/  MOV R34, R34 ;  /* 0x0000002200227202 */ /* 0x000fe20000000f00 */
[--C-:B------:R-:W-:Y:S01]  /*27f00*/  IMAD.X R29, RZ, RZ, R19.reuse, P3 ;  /* 0x000000ffff1d7224 */ /* 0x100fe200018e0613 */
[----:B------:R-:W-:Y:S01]  /*27f10*/  LOP3.LUT R30, R31, R30, RZ, 0x3c, !PT ;  /* 0x0000001e1f1e7212 */ /* 0x000fe200078e3cff */
[----:B------:R-:W-:Y:S01]  /*27f20*/  IMAD.X R31, RZ, RZ, R19, P4 ;  /* 0x000000ffff1f7224 */ /* 0x000fe200020e0613 */
[----:B------:R-:W-:Y:S01]  /*27f30*/  LOP3.LUT R28, R3, R28, RZ, 0x3c, !PT ;  /* 0x0000001c031c7212 */ /* 0x000fe200078e3cff */
[----:B------:R-:W4:Y:S01]  /*27f40*/  LDL.128 R76, [R1+0x330] ;  /* 0x00033000014c7983 */ /* 0x000f220000100c00 */
[----:B------:R-:W-:-:S03]  /*27f50*/  MOV R0, R32 ;  /* 0x0000002000007202 */ /* 0x000fc60000000f00 */
[----:B------:R-:W4:Y:S04]  /*27f60*/  LDL.128 R64, [R1+0x360] ;  /* 0x0003600001407983 */ /* 0x000f280000100c00 */
[----:B------:R-:W4:Y:S04]  /*27f70*/  LDL.128 R68, [R1+0x350] ;  /* 0x0003500001447983 */ /* 0x000f280000100c00 */
[----:B------:R-:W4:Y:S01]  /*27f80*/  LDL.128 R56, [R1+0x380] ;  /* 0x0003800001387983 */ /* 0x000f220000100c00 */
[----:B------:R-:W-:-:S03]  /*27f90*/  MOV R3, R30 ;  /* 0x0000001e00037202 */ /* 0x000fc60000000f00 */
[----:B------:R-:W4:Y:S01]  /*27fa0*/  LDL.128 R60, [R1+0x370] ;  /* 0x00037000013c7983 */ /* 0x000f220000100c00 */
[----:B------:R-:W-:-:S03]  /*27fb0*/  MOV R144, R28 ;  /* 0x0000001c00907202 */ /* 0x000fc60000000f00 */
[----:B------:R-:W4:Y:S04]  /*27fc0*/  LDL.128 R48, [R1+0x3a0] ;  /* 0x0003a00001307983 */ /* 0x000f280000100c00 */
[----:B------:R-:W4:Y:S04]  /*27fd0*/  LDL.128 R52, [R1+0x390] ;  /* 0x0003900001347983 */ /* 0x000f280000100c00 */
[----:B------:R-:W4:Y:S04]  /*27fe0*/  LDL.128 R40, [R1+0x3c0] ;  /* 0x0003c00001287983 */ /* 0x000f280000100c00 */
[----:B------:R-:W4:Y:S01]  /*27ff0*/  LDL.128 R44, [R1+0x3b0] ;  /* 0x0003b000012c7983 */ /* 0x000f220000100c00 */
[----:B------:R-:W-:Y:S01]  /*28000*/  BAR.SYNC.DEFER_BLOCKING 0x1, 0x100 ;  /* 0x0044000000007b1d */ /* 0x000fe20000010000 */
[----:B------:R-:W-:-:S02]  /*28010*/  IADD3 R143, P6, R18, 0x2020, RZ ;  /* 0x00002020128f7810 */ /* 0x000fc40007fde0ff */
[C---:B------:R-:W-:Y:S02]  /*28020*/  IADD3 R139, P5, R18.reuse, 0x2040, RZ ;  /* 0x00002040128b7810 */ /* 0x040fe40007fbe0ff */
[----:B------:R-:W-:Y:S01]  /*28030*/  IADD3 R141, P2, R18, 0x2060, RZ ;  /* 0x00002060128d7810 */ /* 0x000fe20007f5e0ff */
[----:B------:R-:W-:Y:S01]  /*28040*/  ULDC UR4, c[0x0][0xb88] ;  /* 0x0002e20000047ab9 */ /* 0x000fe20000000800 */
[----:B------:R-:W-:Y:S01]  /*28050*/  ULDC UR9, c[0x0][0xbd4] ;  /* 0x0002f50000097ab9 */ /* 0x000fe20000000800 */
[----:B------:R-:W4:Y:S01]  /*28060*/  LDL.128 R28, [R1+0x3f0] ;  /* 0x0003f000011c7983 */ /* 0x000f220000100c00 */
[----:B--2---:R-:W-:Y:S02]  /*28070*/  F2FP.BF16.F32.PACK_AB R12, R13, R12 ;  /* 0x0000000c0d0c723e */ /* 0x004fe400000010ff */
[----:B------:R-:W-:Y:S02]  /*28080*/  F2FP.BF16.F32.PACK_AB R13, R15, R14 ;  /* 0x0000000e0f0d723e */ /* 0x000fe400000010ff */
[----:B---3--:R-:W-:-:S02]  /*28090*/  F2FP.BF16.F32.PACK_AB R4, R5, R4 ;  /* 0x000000040504723e */ /* 0x008fc400000010ff */
[----:B------:R-:W-:Y:S02]  /*280a0*/  F2FP.BF16.F32.PACK_AB R5, R7, R6 ;  /* 0x000000060705723e */ /* 0x000fe400000010ff */
[----:B----4-:R-:W-:Y:S02]  /*280b0*/  F2FP.BF16.F32.PACK_AB R14, R25, R24 ;  /* 0x00000018190e723e */ /* 0x010fe400000010ff */
[----:B------:R-:W-:Y:S02]  /*280c0*/  F2FP.BF16.F32.PACK_AB R15, R27, R26 ;  /* 0x0000001a1b0f723e */ /* 0x000fe400000010ff */
[----:B------:R-:W-:Y:S01]  /*280d0*/  F2FP.BF16.F32.PACK_AB R6, R9, R8 ;  /* 0x000000080906723e */ /* 0x000fe200000010ff */
[----:B------:R-:W2:Y:S01]  /*280e0*/  LDL.128 R24, [R1+0x400] ;  /* 0x0004000001187983 */ /* 0x000ea20000100c00 */
[----:B------:R-:W-:-:S03]  /*280f0*/  F2FP.BF16.F32.PACK_AB R7, R11, R10 ;  /* 0x0000000a0b07723e */ /* 0x000fc600000010ff */
[----:B------:R0:W-:Y:S04]  /*28100*/  STSM.16.M88.4 [R36], R12 ;  /* 0x0000000c24007844 */ /* 0x0001e80000000200 */
[----:B------:R1:W-:Y:S04]  /*28110*/  STSM.16.M88.4 [R34], R4 ;  /* 0x0000000422007844 */ /* 0x0003e80000000200 */
[----:B------:R-:W3:Y:S04]  /*28120*/  LDL.128 R8, [R1+0x420] ;  /* 0x0004200001087983 */ /* 0x000ee80000100c00 */
[----:B0-----:R-:W4:Y:S04]  /*28130*/  LDL.128 R36, [R1+0x3d0] ;  /* 0x0003d00001247983 */ /* 0x001f280000100c00 */
[----:B-1----:R-:W4:Y:S04]  /*28140*/  LDL.128 R32, [R1+0x3e0] ;  /* 0x0003e00001207983 */ /* 0x002f280000100c00 */
[----:B------:R-:W4:Y:S04]  /*28150*/  LDL.128 R4, [R1+0x430] ;  /* 0x0004300001047983 */ /* 0x000f280000100c00 */
[----:B------:R-:W4:Y:S01]  /*28160*/  LDL.128 R12, [R1+0x410] ;  /* 0x00041000010c7983 */ /* 0x000f220000100c00 */
[----:B------:R-:W-:-:S02]  /*28170*/  IADD3 R21, P1, R18, 0x4000, RZ ;  /* 0x0000400012157810 */ /* 0x000fc40007f3e0ff */
[----:B------:R-:W-:Y:S02]  /*28180*/  LOP3.LUT R142, R143, 0x380, RZ, 0xc0, !PT ;  /* 0x000003808f8e7812 */ /* 0x000fe400078ec0ff */
[----:B------:R-:W-:Y:S02]  /*28190*/  LOP3.LUT R138, R139, 0x380, RZ, 0xc0, !PT ;  /* 0x000003808b8a7812 */ /* 0x000fe400078ec0ff */
[----:B------:R-:W-:Y:S02]  /*281a0*/  LOP3.LUT R140, R141, 0x380, RZ, 0xc0, !PT ;  /* 0x000003808d8c7812 */ /* 0x000fe400078ec0ff */
[----:B------:R-:W-:Y:S02]  /*281b0*/  LOP3.LUT R20, R21, 0x380, RZ, 0xc0, !PT ;  /* 0x0000038015147812 */ /* 0x000fe400078ec0ff */
[----:B------:R-:W-:Y:S02]  /*281c0*/  SHF.R.U64 R142, R142, 0x3, RZ ;  /* 0x000000038e8e7819 */ /* 0x000fe400000012ff */
[----:B------:R-:W-:-:S02]  /*281d0*/  SHF.R.U64 R138, R138, 0x3, RZ ;  /* 0x000000038a8a7819 */ /* 0x000fc400000012ff */
[----:B------:R-:W-:Y:S02]  /*281e0*/  SHF.R.U64 R140, R140, 0x3, RZ ;  /* 0x000000038c8c7819 */ /* 0x000fe400000012ff */
[----:B------:R-:W-:Y:S02]  /*281f0*/  SHF.R.U64 R20, R20, 0x3, RZ ;  /* 0x0000000314147819 */ /* 0x000fe400000012ff */
[----:B------:R-:W-:Y:S02]  /*28200*/  IADD3 R125, P0, R18, 0x4020, RZ ;  /* 0x00004020127d7810 */ /* 0x000fe40007f1e0ff */
[----:B------:R-:W-:Y:S01]  /*28210*/  LOP3.LUT R142, R142, R143, RZ, 0x3c, !PT ;  /* 0x0000008f8e8e7212 */ /* 0x000fe200078e3cff */
[--C-:B------:R-:W-:Y:S01]  /*28220*/  IMAD.X R143, RZ, RZ, R19.reuse, P6 ;  /* 0x000000ffff8f7224 */ /* 0x100fe200030e0613 */
[----:B------:R-:W-:Y:S02]  /*28230*/  IADD3 R127, P4, R18, 0x4040, RZ ;  /* 0x00004040127f7810 */ /* 0x000fe40007f9e0ff */
[----:B------:R-:W-:Y:S01]  /*28240*/  LOP3.LUT R138, R138, R139, RZ, 0x3c, !PT ;  /* 0x0000008b8a8a7212 */ /* 0x000fe200078e3cff */
[----:B------:R-:W-:Y:S01]  /*28250*/  IMAD.X R139, RZ, RZ, R19, P5 ;  /* 0x000000ffff8b7224 */ /* 0x000fe200028e0613 */
[----:B------:R-:W-:-:S02]  /*28260*/  IADD3 R129, P3, R18, 0x4060, RZ ;  /* 0x0000406012817810 */ /* 0x000fc40007f7e0ff */
[----:B------:R-:W-:Y:S01]  /*28270*/  LOP3.LUT R140, R140, R141, RZ, 0x3c, !PT ;  /* 0x0000008d8c8c7212 */ /* 0x000fe200078e3cff */
[--C-:B------:R-:W-:Y:S01]  /*28280*/  IMAD.X R141, RZ, RZ, R19.reuse, P2 ;  /* 0x000000ffff8d7224 */ /* 0x100fe200010e0613 */
[----:B------:R-:W-:Y:S02]  /*28290*/  IADD3 R131, P6, R18, 0x6000, RZ ;  /* 0x0000600012837810 */ /* 0x000fe40007fde0ff */
[----:B------:R-:W-:Y:S01]  /*282a0*/  LOP3.LUT R20, R20, R21, RZ, 0x3c, !PT ;  /* 0x0000001514147212 */ /* 0x000fe200078e3cff */
[----:B------:R-:W-:Y:S01]  /*282b0*/  IMAD.X R21, RZ, RZ, R19, P1 ;  /* 0x000000ffff157224 */ /* 0x000fe200008e0613 */
[----:B------:R-:W-:Y:S02]  /*282c0*/  LOP3.LUT R124, R125, 0x380, RZ, 0xc0, !PT ;  /* 0x000003807d7c7812 */ /* 0x000fe400078ec0ff */
[----:B------:R-:W-:Y:S02]  /*282d0*/  IADD3 R133, P5, R18, 0x6020, RZ ;  /* 0x0000602012857810 */ /* 0x000fe40007fbe0ff */
[----:B------:R-:W-:-:S02]  /*282e0*/  LOP3.LUT R126, R127, 0x380, RZ, 0xc0, !PT ;  /* 0x000003807f7e7812 */ /* 0x000fc400078ec0ff */
[C---:B------:R-:W-:Y:S02]  /*282f0*/  IADD3 R135, P2, R18.reuse, 0x6040, RZ ;  /* 0x0000604012877810 */ /* 0x040fe40007f5e0ff */
[----:B------:R-:W-:Y:S02]  /*28300*/  LOP3.LUT R128, R129, 0x380, RZ, 0xc0, !PT ;  /* 0x0000038081807812 */ /* 0x000fe400078ec0ff */
[----:B------:R-:W-:Y:S02]  /*28310*/  IADD3 R137, P1, R18, 0x6060, RZ ;  /* 0x0000606012897810 */ /* 0x000fe40007f3e0ff */
[----:B------:R-:W-:Y:S02]  /*28320*/  LOP3.LUT R130, R131, 0x380, RZ, 0xc0, !PT ;  /* 0x0000038083827812 */ /* 0x000fe400078ec0ff */
[----:B------:R-:W-:Y:S02]  /*28330*/  SHF.R.U64 R124, R124, 0x3, RZ ;  /* 0x000000037c7c7819 */ /* 0x000fe400000012ff */
[----:B------:R-:W-:-:S02]  /*28340*/  LOP3.LUT R132, R133, 0x380, RZ, 0xc0, !PT ;  /* 0x0000038085847812 */ /* 0x000fc400078ec0ff */
[----:B------:R-:W-:Y:S02]  /*28350*/  SHF.R.U64 R126, R126, 0x3, RZ ;  /* 0x000000037e7e7819 */ /* 0x000fe400000012ff */
[----:B------:R-:W-:Y:S02]  /*28360*/  LOP3.LUT R134, R135, 0x380, RZ, 0xc0, !PT ;  /* 0x0000038087867812 */ /* 0x000fe400078ec0ff */
[----:B------:R-:W-:Y:S02]  /*28370*/  F2FP.BF16.F32.PACK_AB R120, R121, R120 ;  /* 0x000000787978723e */ /* 0x000fe400000010ff */
[----:B------:R-:W-:Y:S02]  /*28380*/  SHF.R.U64 R128, R128, 0x3, RZ ;  /* 0x0000000380807819 */ /* 0x000fe400000012ff */
[----:B------:R-:W-:Y:S02]  /*28390*/  LOP3.LUT R136, R137, 0x380, RZ, 0xc0, !PT ;  /* 0x0000038089887812 */ /* 0x000fe400078ec0ff */
[----:B------:R-:W-:-:S02]  /*283a0*/  F2FP.BF16.F32.PACK_AB R121, R123, R122 ;  /* 0x0000007a7b79723e */ /* 0x000fc400000010ff */
[----:B------:R-:W-:Y:S02]  /*283b0*/  F2FP.BF16.F32.PACK_AB R112, R113, R112 ;  /* 0x000000707170723e */ /* 0x000fe400000010ff */
[----:B------:R-:W-:Y:S02]  /*283c0*/  SHF.R.U64 R130, R130, 0x3, RZ ;  /* 0x0000000382827819 */ /* 0x000fe400000012ff */
[----:B------:R-:W-:Y:S02]  /*283d0*/  F2FP.BF16.F32.PACK_AB R122, R117, R116 ;  /* 0x00000074757a723e */ /* 0x000fe400000010ff */
[----:B------:R-:W-:Y:S02]  /*283e0*/  F2FP.BF16.F32.PACK_AB R123, R119, R118 ;  /* 0x00000076777b723e */ /* 0x000fe400000010ff */
[----:B------:R-:W-:Y:S02]  /*283f0*/  F2FP.BF16.F32.PACK_AB R113, R115, R114 ;  /* 0x000000727371723e */ /* 0x000fe400000010ff */
[----:B------:R-:W-:-:S02]  /*28400*/  F2FP.BF16.F32.PACK_AB R104, R105, R104 ;  /* 0x000000686968723e */ /* 0x000fc400000010ff */
[----:B------:R-:W-:Y:S01]  /*28410*/  LOP3.LUT R124, R124, R125, RZ, 0x3c, !PT ;  /* 0x0000007d7c7c7212 */ /* 0x000fe200078e3cff */
[----:B------:R-:W-:Y:S01]  /*28420*/  IMAD.X R125, RZ, RZ, R19, P0 ;  /* 0x000000ffff7d7224 */ /* 0x000fe200000e0613 */
        /* <DEDUP_REMOVED lines=15> */
[----:B------:R-:W-:Y:S02]  /*28520*/  MOV R142, R142 ;  /* 0x0000008e008e7202 */ /* 0x000fe40000000f00 */
[----:B------:R-:W-:Y:S02]  /*28530*/  F2FP.BF16.F32.PACK_AB R98, R93, R92 ;  /* 0x0000005c5d62723e */ /* 0x000fe400000010ff */
[----:B------:R-:W-:Y:S02]  /*28540*/  F2FP.BF16.F32.PACK_AB R99, R95, R94 ;  /* 0x0000005e5f63723e */ /* 0x000fe400000010ff */
[----:B------:R-:W-:-:S02]  /*28550*/  F2FP.BF16.F32.PACK_AB R89, R91, R90 ;  /* 0x0000005a5b59723e */ /* 0x000fc400000010ff */
[----:B------:R-:W-:Y:S01]  /*28560*/  F2FP.BF16.F32.PACK_AB R80, R81, R80 ;  /* 0x000000505150723e */ /* 0x000fe200000010ff */
[----:B------:R0:W-:Y:S01]  /*28570*/  STSM.16.M88.4 [R0], R120 ;  /* 0x0000007800007844 */ /* 0x0001e20000000200 */
[----:B------:R-:W-:Y:S01]  /*28580*/  LOP3.LUT R130, R130, R131, RZ, 0x3c, !PT ;  /* 0x0000008382827212 */ /* 0x000fe200078e3cff */
[----:B------:R-:W-:Y:S01]  /*28590*/  IMAD.X R131, RZ, RZ, R19, P6 ;  /* 0x000000ffff837224 */ /* 0x000fe200030e0613 */
        /* <DEDUP_REMOVED lines=8> */
[----:B------:R-:W-:Y:S01]  /*28620*/  MOV R140, R140 ;  /* 0x0000008c008c7202 */ /* 0x000fe20000000f00 */
[----:B------:R-:W-:Y:S01]  /*28630*/  UIMAD.WIDE UR10, UR44, 0x4, UR10 ;  /* 0x000000042c0a78a5 */ /* 0x000fe2000f8e020a */
        /* <DEDUP_REMOVED lines=21> */
[----:B------:R-:W-:Y:S02]  /*28790*/  MOV R126, R126 ;  /* 0x0000007e007e7202 */ /* 0x000fe40000000f00 */
[----:B------:R-:W-:Y:S02]  /*287a0*/  F2FP.BF16.F32.PACK_AB R58, R53, R52 ;  /* 0x00000034353a723e */ /* 0x000fe400000010ff */
[----:B------:R-:W-:Y:S02]  /*287b0*/  F2FP.BF16.F32.PACK_AB R59, R55, R54 ;  /* 0x00000036373b723e */ /* 0x000fe400000010ff */
[----:B------:R-:W-:Y:S02]  /*287c0*/  F2FP.BF16.F32.PACK_AB R49, R51, R50 ;  /* 0x000000323331723e */ /* 0x000fe400000010ff */
[----:B------:R-:W-:Y:S01]  /*287d0*/  F2FP.BF16.F32.PACK_AB R40, R41, R40 ;  /* 0x000000282928723e */ /* 0x000fe200000010ff */
[----:B------:R1:W-:Y:S01]  /*287e0*/  STSM.16.M88.4 [R140], R80 ;  /* 0x000000508c007844 */ /* 0x0003e20000000200 */
[----:B------:R-:W-:-:S02]  /*287f0*/  MOV R128, R128 ;  /* 0x0000008000807202 */ /* 0x000fc40000000f00 */
[----:B------:R-:W-:Y:S02]  /*28800*/  F2FP.BF16.F32.PACK_AB R50, R45, R44 ;  /* 0x0000002c2d32723e */ /* 0x000fe400000010ff */
[----:B------:R-:W-:Y:S02]  /*28810*/  F2FP.BF16.F32.PACK_AB R51, R47, R46 ;  /* 0x0000002e2f33723e */ /* 0x000fe400000010ff */
[----:B------:R-:W-:Y:S01]  /*28820*/  F2FP.BF16.F32.PACK_AB R41, R43, R42 ;  /* 0x0000002a2b29723e */ /* 0x000fe200000010ff */
[----:B------:R1:W-:Y:S01]  /*28830*/  STSM.16.M88.4 [R20], R72 ;  /* 0x0000004814007844 */ /* 0x0003e20000000200 */
[----:B------:R-:W-:Y:S02]  /*28840*/  MOV R130, R130 ;  /* 0x0000008200827202 */ /* 0x000fe40000000f00 */
[----:B------:R-:W-:Y:S01]  /*28850*/  MOV R132, R132 ;  /* 0x0000008400847202 */ /* 0x000fe20000000f00 */
[----:B------:R1:W-:Y:S01]  /*28860*/  STSM.16.M88.4 [R124], R64 ;  /* 0x000000407c007844 */ /* 0x0003e20000000200 */
[----:B------:R-:W-:-:S02]  /*28870*/  MOV R134, R134 ;  /* 0x0000008600867202 */ /* 0x000fc40000000f00 */
[----:B------:R-:W-:Y:S01]  /*28880*/  MOV R136, R136 ;  /* 0x0000008800887202 */ /* 0x000fe20000000f00 */
[----:B------:R1:W-:Y:S04]  /*28890*/  STSM.16.M88.4 [R126], R56 ;  /* 0x000000387e007844 */ /* 0x0003e80000000200 */
[----:B------:R1:W-:Y:S01]  /*288a0*/  STSM.16.M88.4 [R128], R48 ;  /* 0x0000003080007844 */ /* 0x0003e20000000200 */
[----:B------:R-:W-:-:S04]  /*288b0*/  ISETP.NE.U32.AND P0, PT, RZ, UR18, PT ;  /* 0x00000012ff007c0c */ /* 0x000fc8000bf05070 */
[----:B------:R-:W-:Y:S01]  /*288c0*/  ISETP.NE.AND.EX P0, PT, RZ, UR19, PT, P0 ;  /* 0x00000013ff007c0c */ /* 0x000fe2000bf05300 */
[----:B------:R-:W-:Y:S01]  /*288d0*/  IMAD.U32 R76, RZ, RZ, UR4 ;  /* 0x00000004ff4c7e24 */ /* 0x000fe2000f8e00ff */
[----:B--2---:R-:W-:Y:S02]  /*288e0*/  F2FP.BF16.F32.PACK_AB R24, R25, R24 ;  /* 0x000000181918723e */ /* 0x004fe400000010ff */
[----:B------:R-:W-:Y:S02]  /*288f0*/  F2FP.BF16.F32.PACK_AB R25, R27, R26 ;  /* 0x0000001a1b19723e */ /* 0x000fe400000010ff */
[----:B---3--:R-:W-:Y:S02]  /*28900*/  F2FP.BF16.F32.PACK_AB R8, R9, R8 ;  /* 0x000000080908723e */ /* 0x008fe400000010ff */
[----:B------:R-:W-:Y:S02]  /*28910*/  F2FP.BF16.F32.PACK_AB R9, R11, R10 ;  /* 0x0000000a0b09723e */ /* 0x000fe400000010ff */
[----:B----4-:R-:W-:-:S02]  /*28920*/  F2FP.BF16.F32.PACK_AB R42, R37, R36 ;  /* 0x00000024252a723e */ /* 0x010fc400000010ff */
[----:B------:R-:W-:Y:S02]  /*28930*/  F2FP.BF16.F32.PACK_AB R43, R39, R38 ;  /* 0x00000026272b723e */ /* 0x000fe400000010ff */
[----:B------:R-:W-:Y:S02]  /*28940*/  F2FP.BF16.F32.PACK_AB R32, R33, R32 ;  /* 0x000000202120723e */ /* 0x000fe400000010ff */
[----:B------:R-:W-:Y:S02]  /*28950*/  F2FP.BF16.F32.PACK_AB R33, R35, R34 ;  /* 0x000000222321723e */ /* 0x000fe400000010ff */
[----:B------:R-:W-:Y:S02]  /*28960*/  F2FP.BF16.F32.PACK_AB R34, R29, R28 ;  /* 0x0000001c1d22723e */ /* 0x000fe400000010ff */
[----:B------:R-:W-:Y:S02]  /*28970*/  F2FP.BF16.F32.PACK_AB R35, R31, R30 ;  /* 0x0000001e1f23723e */ /* 0x000fe400000010ff */
[----:B------:R-:W-:Y:S01]  /*28980*/  F2FP.BF16.F32.PACK_AB R10, R5, R4 ;  /* 0x00000004050a723e */ /* 0x000fe200000010ff */
[----:B------:R-:W-:Y:S01]  /*28990*/  IMAD.U32 R4, RZ, RZ, UR10 ;  /* 0x0000000aff047e24 */ /* 0x000fe2000f8e00ff */
[----:B------:R-:W-:Y:S01]  /*289a0*/  F2FP.BF16.F32.PACK_AB R26, R13, R12 ;  /* 0x0000000c0d1a723e */ /* 0x000fe200000010ff */
[----:B------:R-:W-:Y:S01]  /*289b0*/  IMAD.U32 R5, RZ, RZ, UR11 ;  /* 0x0000000bff057e24 */ /* 0x000fe2000f8e00ff */
[----:B------:R-:W-:Y:S01]  /*289c0*/  F2FP.BF16.F32.PACK_AB R27, R15, R14 ;  /* 0x0000000e0f1b723e */ /* 0x000fe200000010ff */
[----:B------:R-:W-:Y:S01]  /*289d0*/  ULDC.64 UR10, c[0x0][0xd08] ;  /* 0x00034200000a7ab9 */ /* 0x000fe20000000a00 */
[----:B------:R-:W-:Y:S01]  /*289e0*/  F2FP.BF16.F32.PACK_AB R11, R7, R6 ;  /* 0x00000006070b723e */ /* 0x000fe200000010ff */
[----:B------:R1:W-:Y:S01]  /*289f0*/  STSM.16.M88.4 [R130], R40 ;  /* 0x0000002882007844 */ /* 0x0003e20000000200 */
[----:B------:R-:W-:-:S03]  /*28a00*/  UISETP.NE.U32.AND UP0, UPT, UR10, URZ, UPT ;  /* 0x0000003f0a00728c */ /* 0x000fc6000bf05070 */
[----:B------:R1:W-:Y:S01]  /*28a10*/  STSM.16.M88.4 [R132], R32 ;  /* 0x0000002084007844 */ /* 0x0003e20000000200 */
[----:B------:R-:W-:-:S03]  /*28a20*/  UISETP.NE.AND.EX UP0, UPT, UR11, URZ, UPT, UP0 ;  /* 0x0000003f0b00728c */ /* 0x000fc6000bf05300 */
[----:B------:R1:W-:Y:S04]  /*28a30*/  STSM.16.M88.4 [R134], R24 ;  /* 0x0000001886007844 */ /* 0x0003e80000000200 */
[----:B------:R1:W-:Y:S01]  /*28a40*/  STSM.16.M88.4 [R136], R8 ;  /* 0x0000000888007844 */ /* 0x0003e20000000200 */
[----:B------:R-:W-:Y:S01]  /*28a50*/  BAR.SYNC.DEFER_BLOCKING 0x1, 0x100 ;  /* 0x0044000000007b1d */ /* 0x000fe20000010000 */
[----:B------:R-:W-:-:S05]  /*28a60*/  PLOP3.LUT P1, PT, PT, PT, UP0, 0x80, 0x0 ;  /* 0x000000000000781c */ /* 0x000fca0003f2f008 */
[----:B------:R-:W-:Y:S02]  /*28a70*/  @UP0 ULDC.64 UR10, c[0x0][0xd08] ;  /* 0x00034200000a0ab9 */ /* 0x000fe40000000a00 */
[----:B------:R-:W-:-:S06]  /*28a80*/  @UP0 UIMAD.WIDE UR10, UR44, 0x4, UR10 ;  /* 0x000000042c0a08a5 */ /* 0x000fcc000f8e020a */
[----:B------:R-:W-:Y:S02]  /*28a90*/  IMAD.U32 R6, RZ, RZ, UR10 ;  /* 0x0000000aff067e24 */ /* 0x000fe4000f8e00ff */
[----:B------:R-:W-:Y:S01]  /*28aa0*/  IMAD.U32 R7, RZ, RZ, UR11 ;  /* 0x0000000bff077e24 */ /* 0x000fe2000f8e00ff */
[----:B0-----:R1:W5:Y:S04]  /*28ab0*/  @P0 LDG.E R0, desc[UR40][R4.64] ;  /* 0x0000002804000981 */ /* 0x001368000c1e1900 */
[----:B------:R1:W5:Y:S01]  /*28ac0*/  @P1 LDG.E R76, desc[UR40][R6.64] ;  /* 0x00000028064c1981 */ /* 0x000362000c1e1900 */
[----:B------:R-:W-:Y:S02]  /*28ad0*/  UISETP.NE.AND UP0, UPT, UR8, URZ, UPT ;  /* 0x0000003f0800728c */ /* 0x000fe4000bf05270 */
[----:B------:R-:W-:Y:S01]  /*28ae0*/  ULOP3.LUT UR39, UR39, 0xff, URZ, 0xc0, !UPT ;  /* 0x000000ff27277892 */ /* 0x000fe2000f8ec03f */
[----:B------:R-:W-:Y:S01]  /*28af0*/  UMOV UR4, URZ ;  /* 0x0000003f00047c82 */ /* 0x000fe20008000000 */
[----:B------:R-:W-:Y:S01]  /*28b00*/  USEL UR22, UR8, UR9, UP0 ;  /* 0x0000000908167287 */ /* 0x000fe20008000000 */
[----:B------:R-:W-:Y:S11]  /*28b10*/  @P1 BRA `(.L_x_3313) ;  /* 0x0000000000101947 */ /* 0x000ff60003800000 */
[----:B------:R-:W-:Y:S05]  /*28b20*/  @!P0 BRA `(.L_x_3313) ;  /* 0x00000000000c8947 */ /* 0x000fea0003800000 */
[----:B-1----:R-:W2:Y:S04]  /*28b30*/  LDG.E R3, desc[UR40][R4.64] ;  /* 0x0000002804037981 */ /* 0x002ea8000c1e1900 */
[----:B-----5:R-:W2:Y:S02]  /*28b40*/  LDG.E R76, desc[UR40][R4.64+0x4] ;  /* 0x00000428044c7981 */ /* 0x020ea4000c1e1900 */
[----:B--2---:R-:W-:-:S07]  /*28b50*/  IMAD.IADD R76, R76, 0x1, -R3 ;  /* 0x000000014c4c7824 */ /* 0x004fce00078e0a03 */
.L_x_3313:
[----:B-1----:R-:W0:Y:S01]  /*28b60*/  SHFL.IDX PT, R3, R219, RZ, 0x1f ;  /* 0x00001fffdb037589 */ /* 0x002e2200000e0000 */
[----:B-----5:R-:W-:Y:S01]  /*28b70*/  @P0 R2UR UR4, R0 ;  /* 0x00000000000402ca */ /* 0x020fe200000e0000 */
[----:B------:R-:W-:-:S12]  /*28b80*/  ULOP3.LUT UR8, UR42, 0xffff, URZ, 0xc0, !UPT ;  /* 0x0000ffff2a087892 */ /* 0x000fd8000f8ec03f */
[----:B------:R-:W-:Y:S01]  /*28b90*/  USHF.R.S32.HI UR23, URZ, 0x1f, UR4 ;  /* 0x0000001f3f177899 */ /* 0x000fe20008011404 */
[----:B0-----:R-:W-:-:S13]  /*28ba0*/  ISETP.NE.AND P0, PT, R3, RZ, PT ;  /* 0x000000ff0300720c */ /* 0x001fda0003f05270 */
[----:B------:R-:W-:Y:S05]  /*28bb0*/  @P0 BRA `(.L_x_3314) ;  /* 0x0000000400280947 */ /* 0x000fea0003800000 */
[----:B------:R-:W2:Y:S01]  /*28bc0*/  LDL R6, [R1+0x49c] ;  /* 0x00049c0001067983 */ /* 0x000ea20000100800 */
[----:B------:R-:W0:Y:S03]  /*28bd0*/  LDC R11, c[0x0][0xce8] ;  /* 0x00033a00ff0b7b82 */ /* 0x000e260000000800 */
[----:B------:R-:W3:Y:S04]  /*28be0*/  LDL R5, [R1+0x4a8] ;  /* 0x0004a80001057983 */ /* 0x000ee80000100800 */
[----:B------:R-:W4:Y:S01]  /*28bf0*/  LDL R4, [R1+0x480] ;  /* 0x0004800001047983 */ /* 0x000f220000100800 */
[----:B------:R-:W-:-:S04]  /*28c00*/  IMAD.U32 R3, RZ, RZ, UR43 ;  /* 0x0000002bff037e24 */ /* 0x000fc8000f8e00ff */
[----:B------:R-:W-:Y:S02]  /*28c10*/  IMAD R10, R3, 0x40, R22 ;  /* 0x00000040030a7824 */ /* 0x000fe400078e0216 */
[----:B0-----:R-:W-:Y:S01]  /*28c20*/  IMAD R15, R76, R11, RZ ;  /* 0x0000000b4c0f7224 */ /* 0x001fe200078e02ff */
[----:B------:R-:W-:Y:S01]  /*28c30*/  ISETP.NE.AND P2, PT, R11, 0x1, PT ;  /* 0x000000010b00780c */ /* 0x000fe20003f45270 */
[----:B------:R-:W-:Y:S01]  /*28c40*/  UISETP.GT.AND UP1, UPT, UR22, 0x1, UPT ;  /* 0x000000011600788c */ /* 0x000fe2000bf24270 */
[----:B------:R-:W-:-:S03]  /*28c50*/  UMOV UR21, 0xab8 ;  /* 0x00000ab800157882 */ /* 0x000fc60000000000 */
[----:B------:R-:W-:-:S08]  /*28c60*/  USEL UR21, UR21, 0xa78, UP1 ;  /* 0x00000a7815157887 */ /* 0x000fd00008800000 */
[----:B------:R-:W0:Y:S01]  /*28c70*/  @P2 LDC R3, c[0x0][0xcf0] ;  /* 0x00033c00ff032b82 */ /* 0x000e220000000800 */
[----:B------:R-:W-:Y:S01]  /*28c80*/  UISETP.NE.U32.AND UP0, UPT, UR18, URZ, UPT ;  /* 0x0000003f1200728c */ /* 0x000fe2000bf05070 */
[----:B------:R-:W-:-:S03]  /*28c90*/  IMAD.U32 R13, RZ, RZ, UR43 ;  /* 0x0000002bff0d7e24 */ /* 0x000fc6000f8e00ff */
[----:B------:R-:W-:Y:S01]  /*28ca0*/  UISETP.NE.AND.EX UP0, UPT, UR19, URZ, UPT, UP0 ;  /* 0x0000003f1300728c */ /* 0x000fe2000bf05300 */
[----:B--2---:R-:W-:-:S05]  /*28cb0*/  IMAD.MOV R0, RZ, RZ, -R6 ;  /* 0x000000ffff007224 */ /* 0x004fca00078e0a06 */
[----:B---3--:R-:W-:Y:S02]  /*28cc0*/  ISETP.NE.AND P0, PT, R5, R0, PT ;  /* 0x000000000500720c */ /* 0x008fe40003f05270 */
[----:B------:R-:W1:Y:S02]  /*28cd0*/  @P2 LDC R0, c[0x0][0xcec] ;  /* 0x00033b00ff002b82 */ /* 0x000e640000000800 */
[----:B------:R-:W-:-:S13]  /*28ce0*/  ISETP.GE.OR P1, PT, R10, R15, P0 ;  /* 0x0000000f0a00720c */ /* 0x000fda0000726670 */
[----:B------:R-:W2:Y:S01]  /*28cf0*/  @!P1 LDL R9, [R1+0x210] ;  /* 0x0002100001099983 */ /* 0x000ea20000100800 */
[----:B----4-:R-:W-:Y:S01]  /*28d00*/  IMAD R13, R13, 0x40, R4 ;  /* 0x000000400d0d7824 */ /* 0x010fe200078e0204 */
[----:B------:R-:W-:Y:S01]  /*28d10*/  USHF.R.S32.HI UR16, URZ, 0x1f, UR44 ;  /* 0x0000001f3f107899 */ /* 0x000fe2000801142c */
[----:B------:R-:W-:Y:S01]  /*28d20*/  BSSY B1, `(.L_x_3314) ;  /* 0x0000033000017945 */ /* 0x000fe20003800000 */
[----:B------:R-:W-:Y:S01]  /*28d30*/  USEL UR9, UR39, URZ, UP1 ;  /* 0x0000003f27097287 */ /* 0x000fe20008800000 */
[----:B------:R-:W-:Y:S01]  /*28d40*/  IMAD.MOV.U32 R7, RZ, RZ, R13 ;  /* 0x000000ffff077224 */ /* 0x000fe200078e000d */
[----:B------:R-:W-:Y:S01]  /*28d50*/  USEL UR17, UR44, URZ, !UP0 ;  /* 0x0000003f2c117287 */ /* 0x000fe2000c000000 */
[----:B------:R-:W-:Y:S01]  /*28d60*/  ULDC.64 UR10, c[0x0][UR21+0x220] ;  /* 0x00008800150a7abb */ /* 0x000fe20008000a00 */
[----:B------:R-:W-:Y:S01]  /*28d70*/  ULDC.64 UR12, c[0x0][UR21+0x228] ;  /* 0x00008a00150c7abb */ /* 0x000fe20008000a00 */
[----:B-1----:R-:W-:Y:S01]  /*28d80*/  @P2 IMAD.HI.U32 R0, R13, R0, RZ ;  /* 0x000000000d002227 */ /* 0x002fe200078e00ff */
[----:B------:R-:W-:-:S02]  /*28d90*/  USEL UR20, UR16, URZ, !UP0 ;  /* 0x0000003f10147287 */ /* 0x000fc4000c000000 */
[----:B------:R-:W-:Y:S02]  /*28da0*/  UIMAD.WIDE.U32 UR24, UR12, UR9, URZ ;  /* 0x000000090c1872a5 */ /* 0x000fe4000f8e003f */
[----:B------:R-:W-:Y:S01]  /*28db0*/  UIMAD UR11, UR11, UR17, URZ ;  /* 0x000000110b0b72a4 */ /* 0x000fe2000f8e023f */
[----:B0-----:R-:W-:Y:S01]  /*28dc0*/  @P2 SHF.R.U32.HI R7, RZ, R3, R0 ;  /* 0x00000003ff072219 */ /* 0x001fe20000011600 */
[----:B------:R-:W-:Y:S01]  /*28dd0*/  ULDC.64 UR14, c[0x0][UR21+0x218] ;  /* 0x00008600150e7abb */ /* 0x000fe20008000a00 */
[----:B------:R-:W-:Y:S01]  /*28de0*/  UIMAD UR9, UR13, UR9, URZ ;  /* 0x000000090d0972a4 */ /* 0x000fe2000f8e023f */
[----:B------:R-:W-:Y:S01]  /*28df0*/  IMAD.U32 R4, RZ, RZ, UR24 ;  /* 0x00000018ff047e24 */ /* 0x000fe2000f8e00ff */
[----:B------:R-:W-:Y:S01]  /*28e00*/  UIMAD.WIDE.U32 UR12, UR10, UR17, URZ ;  /* 0x000000110a0c72a5 */ /* 0x000fe2000f8e003f */
[----:B------:R-:W-:Y:S01]  /*28e10*/  IMAD.MOV R0, RZ, RZ, -R7 ;  /* 0x000000ffff007224 */ /* 0x000fe200078e0a07 */
[----:B------:R-:W-:Y:S01]  /*28e20*/  UIMAD.WIDE.U32 UR16, UR14, UR8, URZ ;  /* 0x000000080e1072a5 */ /* 0x000fe2000f8e003f */
[----:B------:R-:W-:Y:S01]  /*28e30*/  IMAD.U32 R5, RZ, RZ, UR25 ;  /* 0x00000019ff057e24 */ /* 0x000fe2000f8e00ff */
[----:B------:R-:W-:Y:S01]  /*28e40*/  UIMAD UR14, UR15, UR8, URZ ;  /* 0x000000080f0e72a4 */ /* 0x000fe2000f8e023f */
[----:B------:R-:W-:Y:S01]  /*28e50*/  IMAD R3, R11, R0, R13 ;  /* 0x000000000b037224 */ /* 0x000fe200078e020d */
[----:B------:R-:W-:-:S02]  /*28e60*/  UIMAD UR11, UR10, UR20, UR11 ;  /* 0x000000140a0b72a4 */ /* 0x000fc4000f8e020b */
[----:B------:R-:W-:Y:S02]  /*28e70*/  UIADD3 UR15, UR25, UR9, URZ ;  /* 0x00000009190f7290 */ /* 0x000fe4000fffe03f */
[----:B------:R-:W-:Y:S01]  /*28e80*/  UIADD3 UR16, UP0, UP2, UR12, UR16, UR4 ;  /* 0x000000100c107290 */ /* 0x000fe2000fa1e004 */
[----:B------:R-:W-:Y:S01]  /*28e90*/  SHF.R.S32.HI R0, RZ, 0x1f, R3 ;  /* 0x0000001fff007819 */ /* 0x000fe20000011403 */
[----:B------:R-:W-:Y:S02]  /*28ea0*/  UIADD3 UR14, UR17, UR14, URZ ;  /* 0x0000000e110e7290 */ /* 0x000fe4000fffe03f */
[----:B------:R-:W-:Y:S01]  /*28eb0*/  UIADD3 UR9, UR13, UR11, URZ ;  /* 0x0000000b0d097290 */ /* 0x000fe2000fffe03f */
[----:B------:R-:W-:Y:S01]  /*28ec0*/  IMAD.U32 R6, RZ, RZ, UR15 ;  /* 0x0000000fff067e24 */ /* 0x000fe2000f8e00ff */
[----:B------:R-:W-:Y:S01]  /*28ed0*/  IADD3 R4, P2, P3, R7, UR16, R4 ;  /* 0x0000001007047c10 */ /* 0x000fe2000fb5e004 */
[----:B------:R-:W-:Y:S01]  /*28ee0*/  ULDC.64 UR10, c[0x0][UR21+0x210] ;  /* 0x00008400150a7abb */ /* 0x000fe20008000a00 */
[----:B------:R-:W-:Y:S01]  /*28ef0*/  UIADD3.X UR9, UR9, UR14, UR23, UP0, UP2 ;  /* 0x0000000e09097290 */ /* 0x000fe200087e4417 */
[----:B------:R-:W-:Y:S01]  /*28f00*/  SHF.R.S32.HI R7, RZ, 0x1f, R7 ;  /* 0x0000001fff077819 */ /* 0x000fe20000011407 */
[----:B------:R-:W-:Y:S01]  /*28f10*/  IMAD R11, R3, UR11, RZ ;  /* 0x0000000b030b7c24 */ /* 0x000fe2000f8e02ff */
[----:B------:R-:W-:Y:S01]  /*28f20*/  ULDC.64 UR12, c[0x0][0xca8] ;  /* 0x00032a00000c7ab9 */ /* 0x000fe20000000a00 */
[----:B------:R-:W-:Y:S01]  /*28f30*/  @!UP1 ULDC UR12, c[0x0][0xc50] ;  /* 0x00031400000c9ab9 */ /* 0x000fe20000000800 */
[----:B------:R-:W-:Y:S01]  /*28f40*/  @!UP1 ULDC UR13, c[0x0][0xc54] ;  /* 0x00031500000d9ab9 */ /* 0x000fe20000000800 */
[----:B------:R-:W-:Y:S01]  /*28f50*/  IADD3.X R5, R7, UR9, R6, P2, P3 ;  /* 0x0000000907057c10 */ /* 0x000fe200097e6406 */
[----:B------:R-:W-:-:S02]  /*28f60*/  IMAD R11, R0, UR10, R11 ;  /* 0x0000000a000b7c24 */ /* 0x000fc4000f8e020b */
[----:B------:R-:W-:Y:S02]  /*28f70*/  VIADD R0, R10, 0x8 ;  /* 0x000000080a007836 */ /* 0x000fe40000000000 */
[----:B------:R-:W-:-:S03]  /*28f80*/  IMAD.WIDE.U32 R4, R3, UR10, R4 ;  /* 0x0000000a03047c25 */ /* 0x000fc6000f8e0004 */
[----:B------:R-:W-:Y:S01]  /*28f90*/  ISETP.GE.OR P0, PT, R0, R15, P0 ;  /* 0x0000000f0000720c */ /* 0x000fe20000706670 */
[----:B------:R-:W-:Y:S01]  /*28fa0*/  IMAD.IADD R3, R5, 0x1, R11 ;  /* 0x0000000105037824 */ /* 0x000fe200078e020b */
[----:B------:R-:W-:-:S04]  /*28fb0*/  LEA R8, P2, R4, UR12, 0x2 ;  /* 0x0000000c04087c11 */ /* 0x000fc8000f8410ff */
[----:B------:R-:W-:Y:S01]  /*28fc0*/  LEA.HI.X R3, R4, UR13, R3, 0x2, P2 ;  /* 0x0000000d04037c11 */ /* 0x000fe200090f1403 */
[----:B------:R-:W-:Y:S04]  /*28fd0*/  SHFL.IDX PT, R6, R8, 0x1, 0x1c1f ;  /* 0x003c1f0008067f89 */ /* 0x000fe800000e0000 */
[----:B------:R-:W-:Y:S04]  /*28fe0*/  SHFL.IDX PT, R4, R8, RZ, 0x1c1f ;  /* 0x001c1fff08047589 */ /* 0x000fe800000e0000 */
[----:B------:R-:W2:Y:S04]  /*28ff0*/  SHFL.IDX PT, R5, R3, RZ, 0x1c1f ;  /* 0x001c1fff03057589 */ /* 0x000ea800000e0000 */
[----:B------:R0:W1:Y:S04]  /*29000*/  SHFL.IDX PT, R7, R3, 0x1, 0x1c1f ;  /* 0x003c1f0003077f89 */ /* 0x00006800000e0000 */
[----:B--2---:R0:W-:Y:S01]  /*29010*/  @!P1 ST.E desc[UR40][R4.64], R9 ;  /* 0x0000000904009985 */ /* 0x0041e2000c101928 */
[----:B-1----:R-:W-:Y:S05]  /*29020*/  @P0 BRA `(.L_x_3315) ;  /* 0x0000000000080947 */ /* 0x002fea0003800000 */
[----:B0-----:R-:W2:Y:S04]  /*29030*/  LDL R3, [R1+0x214] ;  /* 0x0002140001037983 */ /* 0x001ea80000100800 */
[----:B--2---:R1:W-:Y:S02]  /*29040*/  ST.E desc[UR40][R6.64], R3 ;  /* 0x0000000306007985 */ /* 0x0043e4000c101928 */
.L_x_3315:
[----:B------:R-:W-:Y:S05]  /*29050*/  BSYNC B1 ;  /* 0x0000000000017941 */ /* 0x000fea0003800000 */
.L_x_3314:
[----:B------:R-:W-:Y:S02]  /*29060*/  UISETP.GT.AND UP1, UPT, UR22, 0x1, UPT ;  /* 0x000000011600788c */ /* 0x000fe4000bf24270 */
[----:B------:R-:W-:-:S04]  /*29070*/  UISETP.NE.U32.AND UP0, UPT, UR18, URZ, UPT ;  /* 0x0000003f1200728c */ /* 0x000fc8000bf05070 */
[----:B------:R-:W-:Y:S01]  /*29080*/  PLOP3.LUT P0, PT, PT, PT, UP1, 0x80, 0x0 ;  /* 0x000000000000781c */ /* 0x000fe20003f0f018 */
[----:B------:R-:W-:-:S04]  /*29090*/  UISETP.NE.AND.EX UP0, UPT, UR19, URZ, UPT, UP0 ;  /* 0x0000003f1300728c */ /* 0x000fc8000bf05300 */
[----:B------:R-:W-:-:S08]  /*290a0*/  USEL UR14, UR44, URZ, !UP0 ;  /* 0x0000003f2c0e7287 */ /* 0x000fd0000c000000 */
[----:B------:R-:W-:Y:S05]  /*290b0*/  @P0 BRA `(.L_x_3316) ;  /* 0x0000001000080947 */ /* 0x000fea0003800000 */
[----:B-1----:R-:W2:Y:S01]  /*290c0*/  LDL.64 R6, [R1+0x488] ;  /* 0x0004880001067983 */ /* 0x002ea20000100a00 */
[----:B0-----:R-:W-:Y:S01]  /*290d0*/  IMAD R4, R210, 0x40, R160 ;  /* 0x00000040d2047824 */ /* 0x001fe200078e02a0 */
[----:B------:R-:W0:Y:S01]  /*290e0*/  LDC R81, c[0x0][0xce8] ;  /* 0x00033a00ff517b82 */ /* 0x000e220000000800 */
[----:B------:R-:W-:Y:S02]  /*290f0*/  ULDC.64 UR12, c[0x0][0xba0] ;  /* 0x0002e800000c7ab9 */ /* 0x000fe40000000a00 */
[----:B------:R-:W-:Y:S02]  /*29100*/  UIMAD UR9, UR23, UR12, URZ ;  /* 0x0000000c170972a4 */ /* 0x000fe4000f8e023f */
[----:B------:R-:W-:Y:S02]  /*29110*/  UIMAD.WIDE.U32 UR10, UR4, UR12, URZ ;  /* 0x0000000c040a72a5 */ /* 0x000fe4000f8e003f */
[----:B------:R-:W-:-:S03]  /*29120*/  UIMAD UR9, UR4, UR13, UR9 ;  /* 0x0000000d040972a4 */ /* 0x000fc6000f8e0209 */
[----:B------:R-:W-:Y:S01]  /*29130*/  ULDC.64 UR12, c[0x0][0xbe8] ;  /* 0x0002fa00000c7ab9 */ /* 0x000fe20000000a00 */
[----:B------:R-:W-:-:S04]  /*29140*/  UIADD3 UR11, UR11, UR9, URZ ;  /* 0x000000090b0b7290 */ /* 0x000fc8000fffe03f */
[----:B------:R-:W-:-:S04]  /*29150*/  UIMAD.WIDE.U32 UR10, UR8, UR12, UR10 ;  /* 0x0000000c080a72a5 */ /* 0x000fc8000f8e000a */
[----:B------:R-:W-:-:S03]  /*29160*/  UIMAD UR9, UR8, UR13, UR11 ;  /* 0x0000000d080972a4 */ /* 0x000fc6000f8e020b */
[----:B------:R-:W-:Y:S01]  /*29170*/  ULDC UR11, c[0x0][0xbc8] ;  /* 0x0002f200000b7ab9 */ /* 0x000fe20000000800 */
[----:B------:R-:W-:Y:S01]  /*29180*/  IMAD.U32 R21, RZ, RZ, UR43 ;  /* 0x0000002bff157e24 */ /* 0x000fe2000f8e00ff */
[----:B------:R-:W-:Y:S01]  /*29190*/  USHF.R.S32.HI UR4, URZ, 0x1f, UR14 ;  /* 0x0000001f3f047899 */ /* 0x000fe2000801140e */
[----:B------:R-:W-:-:S03]  /*291a0*/  ULDC.64 UR12, c[0x0][0xbf0] ;  /* 0x0002fc00000c7ab9 */ /* 0x000fc60000000a00 */
[----:B------:R-:W-:Y:S01]  /*291b0*/  UIMAD UR4, UR4, UR12, URZ ;  /* 0x0000000c040472a4 */ /* 0x000fe2000f8e023f */
[----:B------:R-:W-:-:S03]  /*291c0*/  UMOV UR8, UR10 ;  /* 0x0000000a00087c82 */ /* 0x000fc60008000000 */
[----:B------:R-:W-:Y:S02]  /*291d0*/  UIMAD UR4, UR14, UR13, UR4 ;  /* 0x0000000d0e0472a4 */ /* 0x000fe4000f8e0204 */
[----:B------:R-:W-:-:S04]  /*291e0*/  UIMAD.WIDE.U32 UR8, UR14, UR12, UR8 ;  /* 0x0000000c0e0872a5 */ /* 0x000fc8000f8e0008 */
[----:B------:R-:W-:Y:S01]  /*291f0*/  UIADD3 UR4, UR9, UR4, URZ ;  /* 0x0000000409047290 */ /* 0x000fe2000fffe03f */
[----:B------:R-:W-:Y:S01]  /*29200*/  BSSY B1, `(.L_x_3317) ;  /* 0x00000c7000017945 */ /* 0x000fe20003800000 */
[----:B--2---:R-:W-:-:S03]  /*29210*/  IMAD.WIDE R4, R4, 0x2, R6 ;  /* 0x0000000204047825 */ /* 0x004fc600078e0206 */
[C---:B------:R-:W-:Y:S02]  /*29220*/  IADD3 R41, P2, R4.reuse, 0x7000, RZ ;  /* 0x0000700004297810 */ /* 0x040fe40007f5e0ff */
[----:B------:R-:W-:Y:S02]  /*29230*/  IADD3 R9, P3, R4, 0x1000, RZ ;  /* 0x0000100004097810 */ /* 0x000fe40007f7e0ff */
[----:B------:R-:W-:Y:S02]  /*29240*/  LOP3.LUT R40, R41, 0x380, RZ, 0xc0, !PT ;  /* 0x0000038029287812 */ /* 0x000fe400078ec0ff */
[----:B------:R-:W-:Y:S02]  /*29250*/  LOP3.LUT R8, R9, 0x380, RZ, 0xc0, !PT ;  /* 0x0000038009087812 */ /* 0x000fe400078ec0ff */
[----:B------:R-:W-:Y:S02]  /*29260*/  SHF.R.U64 R40, R40, 0x3, RZ ;  /* 0x0000000328287819 */ /* 0x000fe400000012ff */
[----:B------:R-:W-:-:S02]  /*29270*/  SHF.R.U64 R8, R8, 0x3, RZ ;  /* 0x0000000308087819 */ /* 0x000fc400000012ff */
[----:B------:R-:W-:Y:S01]  /*29280*/  LOP3.LUT R40, R40, R41, RZ, 0x3c, !PT ;  /* 0x0000002928287212 */ /* 0x000fe200078e3cff */
[----:B------:R-:W-:Y:S01]  /*29290*/  IMAD.X R41, RZ, RZ, R5, P2 ;  /* 0x000000ffff297224 */ /* 0x000fe200010e0605 */
[C---:B------:R-:W-:Y:S02]  /*292a0*/  IADD3 R69, P2, R4.reuse, 0xe000, RZ ;  /* 0x0000e00004457810 */ /* 0x040fe40007f5e0ff */
[C---:B------:R-:W-:Y:S02]  /*292b0*/  IADD3 R37, P1, R4.reuse, 0x6000, RZ ;  /* 0x0000600004257810 */ /* 0x040fe40007f3e0ff */
[----:B------:R-:W-:Y:S01]  /*292c0*/  LOP3.LUT R68, R69, 0x380, RZ, 0xc0, !PT ;  /* 0x0000038045447812 */ /* 0x000fe200078ec0ff */
[----:B------:R-:W5:Y:S01]  /*292d0*/  LD.E.128 R40, desc[UR40][R40.64] ;  /* 0x0000002828287980 */ /* 0x000f62000c101d00 */
[----:B------:R-:W-:Y:S02]  /*292e0*/  IADD3 R33, P0, R4, 0x5000, RZ ;  /* 0x0000500004217810 */ /* 0x000fe40007f1e0ff */
[----:B------:R-:W-:-:S02]  /*292f0*/  SHF.R.U64 R68, R68, 0x3, RZ ;  /* 0x0000000344447819 */ /* 0x000fc400000012ff */
[----:B------:R-:W-:Y:S01]  /*29300*/  LOP3.LUT R8, R8, R9, RZ, 0x3c, !PT ;  /* 0x0000000908087212 */ /* 0x000fe200078e3cff */
[--C-:B------:R-:W-:Y:S01]  /*29310*/  IMAD.X R9, RZ, RZ, R5.reuse, P3 ;  /* 0x000000ffff097224 */ /* 0x100fe200018e0605 */
[----:B------:R-:W-:Y:S02]  /*29320*/  LOP3.LUT R36, R37, 0x380, RZ, 0xc0, !PT ;  /* 0x0000038025247812 */ /* 0x000fe400078ec0ff */
[----:B------:R-:W-:Y:S01]  /*29330*/  LOP3.LUT R68, R68, R69, RZ, 0x3c, !PT ;  /* 0x0000004544447212 */ /* 0x000fe200078e3cff */
[----:B------:R-:W-:Y:S01]  /*29340*/  IMAD.X R69, RZ, RZ, R5, P2 ;  /* 0x000000ffff457224 */ /* 0x000fe200010e0605 */
[----:B------:R-:W-:Y:S01]  /*29350*/  LOP3.LUT R32, R33, 0x380, RZ, 0xc0, !PT ;  /* 0x0000038021207812 */ /* 0x000fe200078ec0ff */
[----:B------:R-:W5:Y:S01]  /*29360*/  LD.E.128 R8, desc[UR40][R8.64] ;  /* 0x0000002808087980 */ /* 0x000f62000c101d00 */
[----:B------:R-:W-:Y:S02]  /*29370*/  IADD3 R45, P3, R4, 0x8000, RZ ;  /* 0x00008000042d7810 */ /* 0x000fe40007f7e0ff */
[----:B0-----:R-:W-:Y:S01]  /*29380*/  ISETP.NE.AND P2, PT, R81, 0x1, PT ;  /* 0x000000015100780c */ /* 0x001fe20003f45270 */
[----:B------:R-:W5:Y:S01]  /*29390*/  LD.E.128 R68, desc[UR40][R68.64] ;  /* 0x0000002844447980 */ /* 0x000f62000c101d00 */
[----:B------:R-:W-:-:S02]  /*293a0*/  SHF.R.U64 R36, R36, 0x3, RZ ;  /* 0x0000000324247819 */ /* 0x000fc400000012ff */
[----:B------:R-:W-:Y:S02]  /*293b0*/  SHF.R.U64 R32, R32, 0x3, RZ ;  /* 0x0000000320207819 */ /* 0x000fe400000012ff */
[----:B------:R-:W-:Y:S02]  /*293c0*/  LOP3.LUT R44, R45, 0x380, RZ, 0xc0, !PT ;  /* 0x000003802d2c7812 */ /* 0x000fe400078ec0ff */
[----:B------:R-:W-:Y:S01]  /*293d0*/  LOP3.LUT R36, R36, R37, RZ, 0x3c, !PT ;  /* 0x0000002524247212 */ /* 0x000fe200078e3cff */
[--C-:B------:R-:W-:Y:S01]  /*293e0*/  IMAD.X R37, RZ, RZ, R5.reuse, P1 ;  /* 0x000000ffff257224 */ /* 0x100fe200008e0605 */
[----:B------:R-:W-:Y:S01]  /*293f0*/  LOP3.LUT R32, R32, R33, RZ, 0x3c, !PT ;  /* 0x0000002120207212 */ /* 0x000fe200078e3cff */
[----:B------:R-:W-:Y:S01]  /*29400*/  IMAD.X R33, RZ, RZ, R5, P0 ;  /* 0x000000ffff217224 */ /* 0x000fe200000e0605 */
[----:B------:R-:W-:Y:S01]  /*29410*/  SHF.R.U64 R44, R44, 0x3, RZ ;  /* 0x000000032c2c7819 */ /* 0x000fe200000012ff */
[----:B------:R-:W0:Y:S01]  /*29420*/  @P2 LDC R77, c[0x0][0xcec] ;  /* 0x00033b00ff4d2b82 */ /* 0x000e220000000800 */
[C---:B------:R-:W-:Y:S01]  /*29430*/  IADD3 R65, P1, R4.reuse, 0xd000, RZ ;  /* 0x0000d00004417810 */ /* 0x040fe20007f3e0ff */
[----:B------:R-:W5:Y:S01]  /*29440*/  LD.E.128 R36, desc[UR40][R36.64] ;  /* 0x0000002824247980 */ /* 0x000f62000c101d00 */
[----:B------:R-:W-:-:S02]  /*29450*/  IADD3 R61, P0, R4, 0xc000, RZ ;  /* 0x0000c000043d7810 */ /* 0x000fc40007f1e0ff */
[----:B------:R-:W-:Y:S01]  /*29460*/  LOP3.LUT R44, R44, R45, RZ, 0x3c, !PT ;  /* 0x0000002d2c2c7212 */ /* 0x000fe200078e3cff */
[--C-:B------:R-:W-:Y:S01]  /*29470*/  IMAD.X R45, RZ, RZ, R5.reuse, P3 ;  /* 0x000000ffff2d7224 */ /* 0x100fe200018e0605 */
[----:B------:R-:W-:Y:S01]  /*29480*/  LOP3.LUT R64, R65, 0x380, RZ, 0xc0, !PT ;  /* 0x0000038041407812 */ /* 0x000fe200078ec0ff */
[----:B------:R-:W1:Y:S01]  /*29490*/  @P2 LDC R79, c[0x0][0xcf0] ;  /* 0x00033c00ff4f2b82 */ /* 0x000e620000000800 */
[----:B------:R-:W-:Y:S01]  /*294a0*/  LOP3.LUT R60, R61, 0x380, RZ, 0xc0, !PT ;  /* 0x000003803d3c7812 */ /* 0x000fe200078ec0ff */
[----:B------:R-:W5:Y:S01]  /*294b0*/  LD.E.128 R32, desc[UR40][R32.64] ;  /* 0x0000002820207980 */ /* 0x000f62000c101d00 */
[----:B------:R-:W-:Y:S02]  /*294c0*/  IADD3 R3, P3, R4, 0xf000, RZ ;  /* 0x0000f00004037810 */ /* 0x000fe40007f7e0ff */
[----:B------:R-:W-:Y:S01]  /*294d0*/  SHF.R.U64 R64, R64, 0x3, RZ ;  /* 0x0000000340407819 */ /* 0x000fe200000012ff */
[----:B------:R-:W5:Y:S01]  /*294e0*/  LD.E.128 R44, desc[UR40][R44.64] ;  /* 0x000000282c2c7980 */ /* 0x000f62000c101d00 */
[----:B------:R-:W-:Y:S01]  /*294f0*/  SHF.R.U64 R60, R60, 0x3, RZ ;  /* 0x000000033c3c7819 */ /* 0x000fe200000012ff */
[----:B------:R-:W-:Y:S01]  /*29500*/  IMAD.X R73, RZ, RZ, R5, P3 ;  /* 0x000000ffff497224 */ /* 0x000fe200018e0605 */
[----:B------:R-:W-:-:S02]  /*29510*/  LOP3.LUT R0, R3, 0x380, RZ, 0xc0, !PT ;  /* 0x0000038003007812 */ /* 0x000fc400078ec0ff */
[----:B------:R-:W-:Y:S01]  /*29520*/  LOP3.LUT R64, R64, R65, RZ, 0x3c, !PT ;  /* 0x0000004140407212 */ /* 0x000fe200078e3cff */
[--C-:B------:R-:W-:Y:S01]  /*29530*/  IMAD.X R65, RZ, RZ, R5.reuse, P1 ;  /* 0x000000ffff417224 */ /* 0x100fe200008e0605 */
[----:B------:R-:W-:Y:S01]  /*29540*/  LOP3.LUT R60, R60, R61, RZ, 0x3c, !PT ;  /* 0x0000003d3c3c7212 */ /* 0x000fe200078e3cff */
[----:B------:R-:W-:Y:S01]  /*29550*/  IMAD.X R61, RZ, RZ, R5, P0 ;  /* 0x000000ffff3d7224 */ /* 0x000fe200000e0605 */
[----:B------:R-:W-:Y:S02]  /*29560*/  SHF.R.U64 R0, R0, 0x3, RZ ;  /* 0x0000000300007819 */ /* 0x000fe400000012ff */
[----:B------:R-:W-:Y:S01]  /*29570*/  ISETP.GE.AND P1, PT, R160, UR11, PT ;  /* 0x0000000ba0007c0c */ /* 0x000fe2000bf26270 */
[----:B------:R-:W5:Y:S01]  /*29580*/  LD.E.128 R64, desc[UR40][R64.64] ;  /* 0x0000002840407980 */ /* 0x000f62000c101d00 */
[----:B------:R-:W-:Y:S02]  /*29590*/  ISETP.GE.AND P0, PT, R159, UR11, PT ;  /* 0x0000000b9f007c0c */ /* 0x000fe4000bf06270 */
[----:B------:R-:W-:Y:S01]  /*295a0*/  LOP3.LUT R72, R0, R3, RZ, 0x3c, !PT ;  /* 0x0000000300487212 */ /* 0x000fe200078e3cff */
[----:B------:R-:W-:Y:S01]  /*295b0*/  IMAD R0, R220, 0x20, R210 ;  /* 0x00000020dc007824 */ /* 0x000fe200078e02d2 */
[----:B------:R-:W-:Y:S01]  /*295c0*/  SEL R3, RZ, 0x1, P1 ;  /* 0x00000001ff037807 */ /* 0x000fe20000800000 */
[----:B------:R-:W5:Y:S01]  /*295d0*/  LD.E.128 R60, desc[UR40][R60.64] ;  /* 0x000000283c3c7980 */ /* 0x000f62000c101d00 */
[----:B------:R-:W-:-:S02]  /*295e0*/  SEL R20, RZ, 0xffffffff, P0 ;  /* 0xffffffffff147807 */ /* 0x000fc40000000000 */
[----:B------:R-:W-:Y:S01]  /*295f0*/  ISETP.GE.AND P1, PT, R158, UR11, PT ;  /* 0x0000000b9e007c0c */ /* 0x000fe2000bf26270 */
[----:B------:R-:W-:Y:S01]  /*29600*/  IMAD R82, R21, 0x40, R0 ;  /* 0x0000004015527824 */ /* 0x000fe200078e0200 */
[C---:B------:R-:W-:Y:S02]  /*29610*/  IADD3 R13, P4, R4.reuse, 0x2000, RZ ;  /* 0x00002000040d7810 */ /* 0x040fe40007f9e0ff */
[C---:B------:R-:W-:Y:S02]  /*29620*/  IADD3 R25, P5, R4.reuse, 0x3000, RZ ;  /* 0x0000300004197810 */ /* 0x040fe40007fbe0ff */
[----:B------:R-:W-:Y:S01]  /*29630*/  IADD3 R29, P6, R4, 0x4000, RZ ;  /* 0x00004000041d7810 */ /* 0x000fe20007fde0ff */
[----:B------:R-:W-:Y:S01]  /*29640*/  IMAD.SHL.U32 R20, R20, 0x2, RZ ;  /* 0x0000000214147824 */ /* 0x000fe200078e00ff */
[----:B------:R-:W-:Y:S01]  /*29650*/  ISETP.GE.AND P0, PT, R157, UR11, PT ;  /* 0x0000000b9d007c0c */ /* 0x000fe2000bf06270 */
[----:B------:R-:W5:Y:S01]  /*29660*/  LD.E.128 R72, desc[UR40][R72.64] ;  /* 0x0000002848487980 */ /* 0x000f62000c101d00 */
[----:B------:R-:W-:-:S02]  /*29670*/  SEL R0, RZ, 0xffffffff, P1 ;  /* 0xffffffffff007807 */ /* 0x000fc40000800000 */
[----:B------:R-:W-:Y:S02]  /*29680*/  LOP3.LUT R12, R13, 0x380, RZ, 0xc0, !PT ;  /* 0x000003800d0c7812 */ /* 0x000fe400078ec0ff */
[----:B------:R-:W-:Y:S02]  /*29690*/  LOP3.LUT R24, R25, 0x380, RZ, 0xc0, !PT ;  /* 0x0000038019187812 */ /* 0x000fe400078ec0ff */
[----:B------:R-:W-:Y:S01]  /*296a0*/  LOP3.LUT R28, R29, 0x380, RZ, 0xc0, !PT ;  /* 0x000003801d1c7812 */ /* 0x000fe200078ec0ff */
[----:B------:R-:W-:Y:S01]  /*296b0*/  IMAD.SHL.U32 R83, R0, 0x4, RZ ;  /* 0x0000000400537824 */ /* 0x000fe200078e00ff */
[----:B------:R-:W-:Y:S01]  /*296c0*/  SEL R21, RZ, 0xffffffff, P0 ;  /* 0xffffffffff157807 */ /* 0x000fe20000000000 */
[----:B0-----:R-:W-:Y:S01]  /*296d0*/  @P2 IMAD.HI.U32 R0, R82, R77, RZ ;  /* 0x0000004d52002227 */ /* 0x001fe200078e00ff */
[----:B------:R-:W-:Y:S02]  /*296e0*/  LOP3.LUT R20, R20, 0x2, R3, 0xe2, !PT ;  /* 0x0000000214147812 */ /* 0x000fe400078ee203 */
[----:B------:R-:W-:-:S02]  /*296f0*/  SHF.R.U64 R12, R12, 0x3, RZ ;  /* 0x000000030c0c7819 */ /* 0x000fc400000012ff */
[----:B------:R-:W-:Y:S02]  /*29700*/  SHF.R.U64 R24, R24, 0x3, RZ ;  /* 0x0000000318187819 */ /* 0x000fe400000012ff */
[----:B------:R-:W-:Y:S01]  /*29710*/  SHF.R.U64 R28, R28, 0x3, RZ ;  /* 0x000000031c1c7819 */ /* 0x000fe200000012ff */
[----:B------:R-:W-:Y:S01]  /*29720*/  IMAD.SHL.U32 R78, R21, 0x8, RZ ;  /* 0x00000008154e7824 */ /* 0x000fe200078e00ff */
[----:B------:R-:W-:Y:S01]  /*29730*/  LOP3.LUT R77, R83, 0x4, R20, 0xe2, !PT ;  /* 0x00000004534d7812 */ /* 0x000fe200078ee214 */
[----:B------:R-:W-:Y:S01]  /*29740*/  IMAD.MOV.U32 R3, RZ, RZ, R82 ;  /* 0x000000ffff037224 */ /* 0x000fe200078e0052 */
[----:B------:R-:W-:Y:S01]  /*29750*/  LOP3.LUT R12, R12, R13, RZ, 0x3c, !PT ;  /* 0x0000000d0c0c7212 */ /* 0x000fe200078e3cff */
[--C-:B------:R-:W-:Y:S01]  /*29760*/  IMAD.X R13, RZ, RZ, R5.reuse, P4 ;  /* 0x000000ffff0d7224 */ /* 0x100fe200020e0605 */
[----:B------:R-:W-:Y:S01]  /*29770*/  LOP3.LUT R24, R24, R25, RZ, 0x3c, !PT ;  /* 0x0000001918187212 */ /* 0x000fe200078e3cff */
[--C-:B------:R-:W-:Y:S01]  /*29780*/  IMAD.X R25, RZ, RZ, R5.reuse, P5 ;  /* 0x000000ffff197224 */ /* 0x100fe200028e0605 */
[----:B------:R-:W-:Y:S01]  /*29790*/  LOP3.LUT R28, R28, R29, RZ, 0x3c, !PT ;  /* 0x0000001d1c1c7212 */ /* 0x000fe200078e3cff */
[----:B------:R-:W-:Y:S01]  /*297a0*/  IMAD.X R29, RZ, RZ, R5, P6 ;  /* 0x000000ffff1d7224 */ /* 0x000fe200030e0605 */
[----:B-1----:R-:W-:Y:S01]  /*297b0*/  @P2 SHF.R.U32.HI R3, RZ, R79, R0 ;  /* 0x0000004fff032219 */ /* 0x002fe20000011600 */
[----:B------:R-:W-:Y:S01]  /*297c0*/  IMAD.U32 R20, RZ, RZ, UR8 ;  /* 0x00000008ff147e24 */ /* 0x000fe2000f8e00ff */
[C---:B------:R-:W-:Y:S01]  /*297d0*/  IADD3 R49, P4, R4.reuse, 0x9000, RZ ;  /* 0x0000900004317810 */ /* 0x040fe20007f9e0ff */
[----:B------:R-:W-:Y:S01]  /*297e0*/  IMAD.U32 R21, RZ, RZ, UR9 ;  /* 0x00000009ff157e24 */ /* 0x000fe2000f8e00ff */
[C---:B------:R-:W-:Y:S01]  /*297f0*/  IADD3 R53, P5, R4.reuse, 0xa000, RZ ;  /* 0x0000a00004357810 */ /* 0x040fe20007fbe0ff */
[----:B------:R-:W-:Y:S01]  /*29800*/  ULDC.64 UR8, c[0x0][0xbe0] ;  /* 0x0002f80000087ab9 */ /* 0x000fe20000000a00 */
[----:B------:R-:W-:Y:S01]  /*29810*/  IADD3 R57, P6, R4, 0xb000, RZ ;  /* 0x0000b00004397810 */ /* 0x000fe20007fde0ff */
[----:B------:R-:W5:Y:S01]  /*29820*/  LD.E.128 R12, desc[UR40][R12.64] ;  /* 0x000000280c0c7980 */ /* 0x000f62000c101d00 */
[----:B------:R-:W-:-:S02]  /*29830*/  LOP3.LUT R0, R78, 0x8, R77, 0xe2, !PT ;  /* 0x000000084e007812 */ /* 0x000fc400078ee24d */
[--C-:B------:R-:W-:Y:S01]  /*29840*/  SHF.R.S32.HI R77, RZ, 0x1f, R3.reuse ;  /* 0x0000001fff4d7819 */ /* 0x100fe20000011403 */
[----:B------:R-:W5:Y:S01]  /*29850*/  LD.E.128 R24, desc[UR40][R24.64] ;  /* 0x0000002818187980 */ /* 0x000f62000c101d00 */
[----:B------:R-:W-:Y:S02]  /*29860*/  ISETP.GE.AND P0, PT, R156, UR11, PT ;  /* 0x0000000b9c007c0c */ /* 0x000fe4000bf06270 */
[----:B------:R-:W-:Y:S01]  /*29870*/  LOP3.LUT R48, R49, 0x380, RZ, 0xc0, !PT ;  /* 0x0000038031307812 */ /* 0x000fe200078ec0ff */
[----:B------:R-:W5:Y:S01]  /*29880*/  LD.E.128 R28, desc[UR40][R28.64] ;  /* 0x000000281c1c7980 */ /* 0x000f62000c101d00 */
[----:B------:R-:W-:Y:S02]  /*29890*/  LOP3.LUT R52, R53, 0x380, RZ, 0xc0, !PT ;  /* 0x0000038035347812 */ /* 0x000fe400078ec0ff */
[----:B------:R-:W-:Y:S01]  /*298a0*/  LOP3.LUT R56, R57, 0x380, RZ, 0xc0, !PT ;  /* 0x0000038039387812 */ /* 0x000fe200078ec0ff */
[----:B------:R-:W-:Y:S01]  /*298b0*/  IMAD.MOV R79, RZ, RZ, -R3 ;  /* 0x000000ffff4f7224 */ /* 0x000fe200078e0a03 */
[----:B------:R-:W-:Y:S01]  /*298c0*/  LOP3.LUT R7, R4, 0x380, RZ, 0xc0, !PT ;  /* 0x0000038004077812 */ /* 0x000fe200078ec0ff */
[----:B------:R-:W-:Y:S01]  /*298d0*/  IMAD.U32 R21, RZ, RZ, UR4 ;  /* 0x00000004ff157e24 */ /* 0x000fe2000f8e00ff */
[----:B------:R-:W-:Y:S01]  /*298e0*/  SEL R78, RZ, 0xffffffff, P0 ;  /* 0xffffffffff4e7807 */ /* 0x000fe20000000000 */
[----:B------:R-:W-:Y:S01]  /*298f0*/  IMAD R80, R77, UR8, RZ ;  /* 0x000000084d507c24 */ /* 0x000fe2000f8e02ff */
[----:B------:R-:W-:-:S02]  /*29900*/  SHF.R.U64 R48, R48, 0x3, RZ ;  /* 0x0000000330307819 */ /* 0x000fc400000012ff */
[----:B------:R-:W-:Y:S02]  /*29910*/  SHF.R.U64 R52, R52, 0x3, RZ ;  /* 0x0000000334347819 */ /* 0x000fe400000012ff */
[----:B------:R-:W-:Y:S02]  /*29920*/  SHF.R.U64 R56, R56, 0x3, RZ ;  /* 0x0000000338387819 */ /* 0x000fe400000012ff */
[----:B------:R-:W-:Y:S01]  /*29930*/  ISETP.GE.AND P0, PT, R17, UR11, PT ;  /* 0x0000000b11007c0c */ /* 0x000fe2000bf06270 */
[----:B------:R-:W-:Y:S01]  /*29940*/  IMAD R77, R81, R79, R82 ;  /* 0x0000004f514d7224 */ /* 0x000fe200078e0252 */
[----:B------:R-:W-:Y:S01]  /*29950*/  SHF.R.U64 R7, R7, 0x3, RZ ;  /* 0x0000000307077819 */ /* 0x000fe200000012ff */
[C---:B------:R-:W-:Y:S01]  /*29960*/  IMAD R79, R3.reuse, UR9, R80 ;  /* 0x00000009034f7c24 */ /* 0x040fe2000f8e0250 */
[----:B------:R-:W-:Y:S01]  /*29970*/  LOP3.LUT R48, R48, R49, RZ, 0x3c, !PT ;  /* 0x0000003130307212 */ /* 0x000fe200078e3cff */
[----:B------:R-:W-:Y:S01]  /*29980*/  IMAD.WIDE.U32 R20, R3, UR8, R20 ;  /* 0x0000000803147c25 */ /* 0x000fe2000f8e0014 */
[----:B------:R-:W-:Y:S01]  /*29990*/  LOP3.LUT R52, R52, R53, RZ, 0x3c, !PT ;  /* 0x0000003534347212 */ /* 0x000fe200078e3cff */
[----:B------:R-:W-:Y:S01]  /*299a0*/  ULDC.64 UR8, c[0x0][0xbd8] ;  /* 0x0002f60000087ab9 */ /* 0x000fe20000000a00 */
[----:B------:R-:W-:Y:S01]  /*299b0*/  LOP3.LUT R56, R56, R57, RZ, 0x3c, !PT ;  /* 0x0000003938387212 */ /* 0x000fe200078e3cff */
[--C-:B------:R-:W-:Y:S01]  /*299c0*/  IMAD.X R49, RZ, RZ, R5.reuse, P4 ;  /* 0x000000ffff317224 */ /* 0x100fe200020e0605 */
[----:B------:R-:W-:Y:S01]  /*299d0*/  SEL R3, RZ, 0xffffffff, P0 ;  /* 0xffffffffff037807 */ /* 0x000fe20000000000 */
[--C-:B------:R-:W-:Y:S01]  /*299e0*/  IMAD.X R53, RZ, RZ, R5.reuse, P5 ;  /* 0x000000ffff357224 */ /* 0x100fe200028e0605 */
[----:B------:R-:W-:Y:S01]  /*299f0*/  LOP3.LUT R4, R7, R4, RZ, 0x3c, !PT ;  /* 0x0000000407047212 */ /* 0x000fe200078e3cff */
[----:B------:R-:W-:-:S02]  /*29a00*/  IMAD.X R57, RZ, RZ, R5, P6 ;  /* 0x000000ffff397224 */ /* 0x000fc400030e0605 */
[----:B------:R-:W-:Y:S01]  /*29a10*/  IMAD.SHL.U32 R83, R78, 0x10, RZ ;  /* 0x000000104e537824 */ /* 0x000fe200078e00ff */
[----:B------:R-:W5:Y:S01]  /*29a20*/  LD.E.128 R48, desc[UR40][R48.64] ;  /* 0x0000002830307980 */ /* 0x000f62000c101d00 */
[----:B------:R-:W-:-:S03]  /*29a30*/  IMAD.SHL.U32 R3, R3, 0x20, RZ ;  /* 0x0000002003037824 */ /* 0x000fc600078e00ff */
[----:B------:R-:W-:Y:S01]  /*29a40*/  LOP3.LUT R0, R83, 0x10, R0, 0xe2, !PT ;  /* 0x0000001053007812 */ /* 0x000fe200078ee200 */
[----:B------:R-:W5:Y:S01]  /*29a50*/  LD.E.128 R4, desc[UR40][R4.64] ;  /* 0x0000002804047980 */ /* 0x000f62000c101d00 */
[----:B------:R-:W-:-:S03]  /*29a60*/  SHF.R.S32.HI R78, RZ, 0x1f, R77 ;  /* 0x0000001fff4e7819 */ /* 0x000fc6000001144d */
[----:B------:R-:W5:Y:S01]  /*29a70*/  LD.E.128 R52, desc[UR40][R52.64] ;  /* 0x0000002834347980 */ /* 0x000f62000c101d00 */
[----:B------:R-:W-:-:S03]  /*29a80*/  LOP3.LUT R0, R3, 0x20, R0, 0xe2, !PT ;  /* 0x0000002003007812 */ /* 0x000fc600078ee200 */
        /* <DEDUP_REMOVED lines=8> */
[----:B------:R-:W-:Y:S01]  /*29b10*/  IMAD.IADD R21, R21, 0x1, R79 ;  /* 0x0000000115157824 */ /* 0x000fe200078e024f */
[----:B------:R-:W-:Y:S01]  /*29b20*/  ISETP.GE.AND P0, PT, R162, UR11, PT ;  /* 0x0000000ba2007c0c */ /* 0x000fe2000bf06270 */
[----:B------:R-:W-:-:S02]  /*29b30*/  IMAD R78, R78, UR8, RZ ;  /* 0x000000084e4e7c24 */ /* 0x000fc4000f8e02ff */
[----:B------:R-:W-:Y:S02]  /*29b40*/  IMAD R83, R76, R81, RZ ;  /* 0x000000514c537224 */ /* 0x000fe400078e02ff */
[----:B------:R-:W-:Y:S01]  /*29b50*/  IMAD R82, R3, 0x40, R210 ;  /* 0x0000004003527824 */ /* 0x000fe200078e02d2 */
[----:B------:R-:W-:Y:S01]  /*29b60*/  UIADD3 UR4, UR47, 0x38820, URZ ;  /* 0x000388202f047890 */ /* 0x000fe2000fffe03f */
[C---:B------:R-:W-:Y:S01]  /*29b70*/  IMAD R79, R77.reuse, UR9, R78 ;  /* 0x000000094d4f7c24 */ /* 0x040fe2000f8e024e */
[----:B------:R-:W-:Y:S01]  /*29b80*/  SEL R3, RZ, 0x40, P0 ;  /* 0x00000040ff037807 */ /* 0x000fe20000000000 */
[----:B------:R-:W-:Y:S01]  /*29b90*/  IMAD.WIDE.U32 R20, R77, UR8, R20 ;  /* 0x000000084d147c25 */ /* 0x000fe2000f8e0014 */
[----:B------:R-:W-:Y:S01]  /*29ba0*/  ISETP.GE.AND P0, PT, R82, R83, PT ;  /* 0x000000535200720c */ /* 0x000fe20003f06270 */
[----:B------:R-:W-:Y:S01]  /*29bb0*/  ULDC.64 UR8, c[0x0][0xb80] ;  /* 0x0002e00000087ab9 */ /* 0x000fe20000000a00 */
[----:B------:R-:W-:Y:S01]  /*29bc0*/  UPRMT UR4, URZ, 0x654, UR4 ;  /* 0x000006543f047896 */ /* 0x000fe20008000004 */
[----:B------:R-:W-:Y:S01]  /*29bd0*/  IMAD.IADD R21, R21, 0x1, R79 ;  /* 0x0000000115157824 */ /* 0x000fe200078e024f */
[----:B------:R-:W-:-:S02]  /*29be0*/  LEA R80, P2, R20, UR8, 0x1 ;  /* 0x0000000814507c11 */ /* 0x000fc4000f8408ff */
[----:B------:R-:W-:Y:S02]  /*29bf0*/  ISETP.GE.AND P1, PT, R161, UR11, PT ;  /* 0x0000000ba1007c0c */ /* 0x000fe4000bf26270 */
[----:B------:R-:W-:Y:S02]  /*29c00*/  LEA.HI.X R81, R20, UR9, R21, 0x1, P2 ;  /* 0x0000000914517c11 */ /* 0x000fe400090f0c15 */
[----:B------:R-:W-:Y:S01]  /*29c10*/  LOP3.LUT R0, R0, R3, RZ, 0xfc, !PT ;  /* 0x0000000300007212 */ /* 0x000fe200078efcff */
[----:B0-----:R0:W1:Y:S01]  /*29c20*/  SHFL.IDX PT, R20, R80, RZ, 0x181f ;  /* 0x00181fff50147589 */ /* 0x00106200000e0000 */
[----:B------:R-:W-:Y:S01]  /*29c30*/  SEL R3, RZ, 0x80, P1 ;  /* 0x00000080ff037807 */ /* 0x000fe20000800000 */
[----:B------:R-:W-:Y:S02]  /*29c40*/  SYNCS.ARRIVE.TRANS64.RED.A1T0 RZ, [UR4], RZ ;  /* 0x000000ffffff79a7 */ /* 0x000fe40008100404 */
[----:B------:R0:W2:Y:S01]  /*29c50*/  SHFL.IDX PT, R21, R81, RZ, 0x181f ;  /* 0x00181fff51157589 */ /* 0x0000a200000e0000 */
[----:B------:R-:W-:Y:S01]  /*29c60*/  LOP3.LUT R3, R0, R3, RZ, 0xfc, !PT ;  /* 0x0000000300037212 */ /* 0x000fe200078efcff */
[----:B------:R-:W-:Y:S06]  /*29c70*/  @P0 BRA `(.L_x_3318) ;  /* 0x00000000007c0947 */ /* 0x000fec0003800000 */
[----:B------:R-:W-:Y:S02]  /*29c80*/  ISETP.GE.AND P1, PT, R159, UR11, PT ;  /* 0x0000000b9f007c0c */ /* 0x000fe4000bf26270 */
[----:B------:R-:W-:Y:S02]  /*29c90*/  ISETP.GE.AND P0, PT, R160, UR11, PT ;  /* 0x0000000ba0007c0c */ /* 0x000fe4000bf06270 */
[----:B------:R-:W-:Y:S02]  /*29ca0*/  ISETP.GE.AND P5, PT, R158, UR11, PT ;  /* 0x0000000b9e007c0c */ /* 0x000fe4000bfa6270 */
[----:B------:R-:W-:-:S07]  /*29cb0*/  ISETP.GE.AND P3, PT, R157, UR11, PT ;  /* 0x0000000b9d007c0c */ /* 0x000fce000bf66270 */
[C---:B-1----:R-:W-:Y:S02]  /*29cc0*/  @!P1 LEA R76, P2, R159.reuse, R20, 0x1 ;  /* 0x000000149f4c9211 */ /* 0x042fe400078408ff */
[----:B--2---:R-:W-:Y:S02]  /*29cd0*/  @!P0 IMAD.WIDE R78, R160, 0x2, R20 ;  /* 0x00000002a04e8825 */ /* 0x004fe400078e0214 */
[----:B------:R-:W-:Y:S02]  /*29ce0*/  @!P1 LEA.HI.X R77, R159, R21, R217, 0x1, P2 ;  /* 0x000000159f4d9211 */ /* 0x000fe400010f0cd9 */
[----:B------:R-:W-:Y:S01]  /*29cf0*/  ISETP.GE.AND P2, PT, R156, UR11, PT ;  /* 0x0000000b9c007c0c */ /* 0x000fe2000bf46270 */
[----:B-----5:R1:W-:Y:S01]  /*29d00*/  @!P0 ST.E.128 desc[UR40][R78.64], R4 ;  /* 0x000000044e008985 */ /* 0x0203e2000c101d28 */
[----:B------:R-:W-:-:S03]  /*29d10*/  LOP3.LUT P0, RZ, R0, 0x40, RZ, 0xc0, !PT ;  /* 0x0000004000ff7812 */ /* 0x000fc6000780c0ff */
[----:B------:R2:W-:Y:S01]  /*29d20*/  @!P1 ST.E.128 desc[UR40][R76.64], R12 ;  /* 0x0000000c4c009985 */ /* 0x0005e2000c101d28 */
[----:B------:R-:W-:Y:S02]  /*29d30*/  ISETP.GE.AND P1, PT, R17, UR11, PT ;  /* 0x0000000b11007c0c */ /* 0x000fe4000bf26270 */
[CC--:B-1----:R-:W-:Y:S02]  /*29d40*/  @!P5 LEA R4, P4, R158.reuse, R20.reuse, 0x1 ;  /* 0x000000149e04d211 */ /* 0x0c2fe400078808ff */
[-C--:B------:R-:W-:Y:S02]  /*29d50*/  @!P3 LEA R6, P6, R157, R20.reuse, 0x1 ;  /* 0x000000149d06b211 */ /* 0x080fe400078c08ff */
[-C--:B------:R-:W-:Y:S02]  /*29d60*/  @!P5 LEA.HI.X R5, R158, R21.reuse, R216, 0x1, P4 ;  /* 0x000000159e05d211 */ /* 0x080fe400020f0cd8 */
[----:B------:R-:W-:Y:S02]  /*29d70*/  LOP3.LUT P4, RZ, R3, 0x80, RZ, 0xc0, !PT ;  /* 0x0000008003ff7812 */ /* 0x000fe4000788c0ff */
[----:B------:R-:W-:Y:S01]  /*29d80*/  @!P3 LEA.HI.X R7, R157, R21, R215, 0x1, P6 ;  /* 0x000000159d07b211 */ /* 0x000fe200030f0cd7 */
[----:B------:R1:W-:Y:S02]  /*29d90*/  @!P5 ST.E.128 desc[UR40][R4.64], R28 ;  /* 0x0000001c0400d985 */ /* 0x0003e4000c101d28 */
[----:B--2---:R-:W-:-:S02]  /*29da0*/  @!P1 LEA R12, P6, R17, R20, 0x1 ;  /* 0x00000014110c9211 */ /* 0x004fc400078c08ff */
[----:B------:R2:W-:Y:S02]  /*29db0*/  @!P3 ST.E.128 desc[UR40][R6.64], R36 ;  /* 0x000000240600b985 */ /* 0x0005e4000c101d28 */
[-C--:B------:R-:W-:Y:S02]  /*29dc0*/  @!P1 LEA.HI.X R13, R17, R21.reuse, R213, 0x1, P6 ;  /* 0x00000015110d9211 */ /* 0x080fe400030f0cd5 */
[-C--:B-1----:R-:W-:Y:S02]  /*29dd0*/  @!P2 LEA R4, P5, R156, R20.reuse, 0x1 ;  /* 0x000000149c04a211 */ /* 0x082fe400078a08ff */
[-C--:B--2---:R-:W-:Y:S02]  /*29de0*/  @P0 LEA R6, P3, R162, R20.reuse, 0x1 ;  /* 0x00000014a2060211 */ /* 0x084fe400078608ff */
[----:B------:R-:W-:Y:S02]  /*29df0*/  @!P2 LEA.HI.X R5, R156, R21, R214, 0x1, P5 ;  /* 0x000000159c05a211 */ /* 0x000fe400028f0cd6 */
[----:B------:R-:W-:-:S02]  /*29e00*/  @P4 LEA R14, P5, R161, R20, 0x1 ;  /* 0x00000014a10e4211 */ /* 0x000fc400078a08ff */
[-C--:B------:R-:W-:Y:S01]  /*29e10*/  @P0 LEA.HI.X R7, R162, R21.reuse, R212, 0x1, P3 ;  /* 0x00000015a2070211 */ /* 0x080fe200018f0cd4 */
[----:B------:R3:W-:Y:S01]  /*29e20*/  @!P2 ST.E.128 desc[UR40][R4.64], R44 ;  /* 0x0000002c0400a985 */ /* 0x0007e2000c101d28 */
[----:B------:R-:W-:-:S03]  /*29e30*/  @P4 LEA.HI.X R15, R161, R21, R211, 0x1, P5 ;  /* 0x00000015a10f4211 */ /* 0x000fc600028f0cd3 */
[----:B------:R3:W-:Y:S04]  /*29e40*/  @!P1 ST.E.128 desc[UR40][R12.64], R52 ;  /* 0x000000340c009985 */ /* 0x0007e8000c101d28 */
[----:B------:R3:W-:Y:S04]  /*29e50*/  @P0 ST.E.128 desc[UR40][R6.64], R60 ;  /* 0x0000003c06000985 */ /* 0x0007e8000c101d28 */
[----:B------:R3:W-:Y:S02]  /*29e60*/  @P4 ST.E.128 desc[UR40][R14.64], R68 ;  /* 0x000000440e004985 */ /* 0x0007e4000c101d28 */
.L_x_3318:
[----:B------:R-:W-:Y:S05]  /*29e70*/  BSYNC B1 ;  /* 0x0000000000017941 */ /* 0x000fea0003800000 */
.L_x_3317:
        /* <DEDUP_REMOVED lines=9> */
[----:B------:R-:W-:-:S05]  /*29f10*/  ISETP.GE.AND P1, PT, R156, UR11, PT ;  /* 0x0000000b9c007c0c */ /* 0x000fca000bf26270 */
[----:B0---4-:R-:W-:Y:S02]  /*29f20*/  @!P0 IMAD.WIDE R6, R160, 0x2, R4 ;  /* 0x00000002a0068825 */ /* 0x011fe400078e0204 */
[-C--:B------:R-:W-:Y:S02]  /*29f30*/  @!P5 LEA R14, P4, R159, R4.reuse, 0x1 ;  /* 0x000000049f0ed211 */ /* 0x080fe400078808ff */
[----:B------:R-:W-:Y:S01]  /*29f40*/  @!P3 LEA R12, P6, R158, R4, 0x1 ;  /* 0x000000049e0cb211 */ /* 0x000fe200078c08ff */
[----:B------:R0:W-:Y:S01]  /*29f50*/  @!P0 ST.E.128 desc[UR40][R6.64], R8 ;  /* 0x0000000806008985 */ /* 0x0001e2000c101d28 */
[----:B------:R-:W-:Y:S02]  /*29f60*/  ISETP.GE.AND P0, PT, R17, UR11, PT ;  /* 0x0000000b11007c0c */ /* 0x000fe4000bf06270 */
[----:B------:R-:W-:Y:S02]  /*29f70*/  @!P5 LEA.HI.X R15, R159, R5, R217, 0x1, P4 ;  /* 0x000000059f0fd211 */ /* 0x000fe400020f0cd9 */
[----:B------:R-:W-:-:S02]  /*29f80*/  LOP3.LUT P4, RZ, R0, 0x40, RZ, 0xc0, !PT ;  /* 0x0000004000ff7812 */ /* 0x000fc4000788c0ff */
[----:B------:R-:W-:Y:S01]  /*29f90*/  @!P3 LEA.HI.X R13, R158, R5, R216, 0x1, P6 ;  /* 0x000000059e0db211 */ /* 0x000fe200030f0cd8 */
[----:B------:R3:W-:Y:S01]  /*29fa0*/  @!P5 ST.E.128 desc[UR40][R14.64], R24 ;  /* 0x000000180e00d985 */ /* 0x0007e2000c101d28 */
[----:B-1----:R-:W-:-:S03]  /*29fb0*/  @!P2 LEA R20, P5, R157, R4, 0x1 ;  /* 0x000000049d14a211 */ /* 0x002fc600078a08ff */
[----:B------:R3:W-:Y:S01]  /*29fc0*/  @!P3 ST.E.128 desc[UR40][R12.64], R32 ;  /* 0x000000200c00b985 */ /* 0x0007e2000c101d28 */
[----:B--2---:R-:W-:Y:S02]  /*29fd0*/  @!P2 LEA.HI.X R21, R157, R5, R215, 0x1, P5 ;  /* 0x000000059d15a211 */ /* 0x004fe400028f0cd7 */
[----:B0-----:R-:W-:-:S03]  /*29fe0*/  @!P1 LEA R6, P6, R156, R4, 0x1 ;  /* 0x000000049c069211 */ /* 0x001fc600078c08ff */
[----:B------:R3:W-:Y:S01]  /*29ff0*/  @!P2 ST.E.128 desc[UR40][R20.64], R40 ;  /* 0x000000281400a985 */ /* 0x0007e2000c101d28 */
[CC--:B------:R-:W-:Y:S02]  /*2a000*/  @!P0 LEA R8, P3, R17.reuse, R4.reuse, 0x1 ;  /* 0x0000000411088211 */ /* 0x0c0fe400078608ff */
[----:B------:R-:W-:Y:S02]  /*2a010*/  @P4 LEA R10, P5, R162, R4, 0x1 ;  /* 0x00000004a20a4211 */ /* 0x000fe400078a08ff */
[-C--:B------:R-:W-:Y:S02]  /*2a020*/  @!P1 LEA.HI.X R7, R156, R5.reuse, R214, 0x1, P6 ;  /* 0x000000059c079211 */ /* 0x080fe400030f0cd6 */
[-C--:B------:R-:W-:Y:S02]  /*2a030*/  @!P0 LEA.HI.X R9, R17, R5.reuse, R213, 0x1, P3 ;  /* 0x0000000511098211 */ /* 0x080fe400018f0cd5 */
[----:B------:R-:W-:Y:S01]  /*2a040*/  @P4 LEA.HI.X R11, R162, R5, R212, 0x1, P5 ;  /* 0x00000005a20b4211 */ /* 0x000fe200028f0cd4 */
[----:B------:R3:W-:Y:S04]  /*2a050*/  @!P1 ST.E.128 desc[UR40][R6.64], R48 ;  /* 0x0000003006009985 */ /* 0x0007e8000c101d28 */
[----:B------:R3:W-:Y:S01]  /*2a060*/  @!P0 ST.E.128 desc[UR40][R8.64], R56 ;  /* 0x0000003808008985 */ /* 0x0007e2000c101d28 */
[----:B------:R-:W-:-:S03]  /*2a070*/  LOP3.LUT P0, RZ, R3, 0x80, RZ, 0xc0, !PT ;  /* 0x0000008003ff7812 */ /* 0x000fc6000780c0ff */
[----:B------:R3:W-:Y:S10]  /*2a080*/  @P4 ST.E.128 desc[UR40][R10.64], R64 ;  /* 0x000000400a004985 */ /* 0x0007f4000c101d28 */
[----:B------:R-:W-:Y:S05]  /*2a090*/  @!P0 BRA `(.L_x_3319) ;  /* 0x00000028003c8947 */ /* 0x000fea0003800000 */
[----:B------:R-:W-:-:S04]  /*2a0a0*/  LEA R4, P0, R161, R4, 0x1 ;  /* 0x00000004a1047211 */ /* 0x000fc800078008ff */
[----:B------:R-:W-:-:S05]  /*2a0b0*/  LEA.HI.X R5, R161, R5, R211, 0x1, P0 ;  /* 0x00000005a1057211 */ /* 0x000fca00000f0cd3 */
[----:B------:R0:W-:Y:S01]  /*2a0c0*/  ST.E.128 desc[UR40][R4.64], R72 ;  /* 0x0000004804007985 */ /* 0x0001e2000c101d28 */
[----:B------:R-:W-:Y:S05]  /*2a0d0*/  BRA `(.L_x_3319) ;  /* 0x00000028002c7947 */ /* 0x000fea0003800000 */
.L_x_3316:
[----:B------:R-:W2:Y:S01]  /*2a0e0*/  LDL R0, [R1+0x480] ;  /* 0x0004800001007983 */ /* 0x000ea20000100800 */
[----:B------:R-:W3:Y:S01]  /*2a0f0*/  LDC R11, c[0x0][0xce8] ;  /* 0x00033a00ff0b7b82 */ /* 0x000ee20000000800 */
[----:B------:R-:W-:Y:S01]  /*2a100*/  ULDC.64 UR12, c[0x0][0xc08] ;  /* 0x00030200000c7ab9 */ /* 0x000fe20000000a00 */
[----:B0-----:R-:W-:Y:S01]  /*2a110*/  IMAD.U32 R4, RZ, RZ, UR43 ;  /* 0x0000002bff047e24 */ /* 0x001fe2000f8e00ff */
[----:B------:R0:W5:Y:S01]  /*2a120*/  LDL R40, [R1+0x47c] ;  /* 0x00047c0001287983 */ /* 0x0001620000100800 */
[----:B------:R-:W-:Y:S02]  /*2a130*/  UIMAD UR9, UR23, UR12, URZ ;  /* 0x0000000c170972a4 */ /* 0x000fe4000f8e023f */
[----:B------:R-:W-:Y:S01]  /*2a140*/  UIMAD.WIDE.U32 UR10, UR4, UR12, URZ ;  /* 0x0000000c040a72a5 */ /* 0x000fe2000f8e003f */
[----:B------:R0:W5:Y:S01]  /*2a150*/  LDL R39, [R1+0x478] ;  /* 0x0004780001277983 */ /* 0x0001620000100800 */
[----:B------:R-:W-:Y:S02]  /*2a160*/  UIMAD UR9, UR4, UR13, UR9 ;  /* 0x0000000d040972a4 */ /* 0x000fe4000f8e0209 */
[----:B------:R-:W-:Y:S01]  /*2a170*/  USHF.R.S32.HI UR4, URZ, 0x1f, UR14 ;  /* 0x0000001f3f047899 */ /* 0x000fe2000801140e */
[----:B------:R0:W5:Y:S01]  /*2a180*/  LDL R38, [R1+0x474] ;  /* 0x0004740001267983 */ /* 0x0001620000100800 */
[----:B------:R-:W-:Y:S01]  /*2a190*/  UIADD3 UR11, UR11, UR9, URZ ;  /* 0x000000090b0b7290 */ /* 0x000fe2000fffe03f */
[----:B------:R-:W-:-:S02]  /*2a1a0*/  ULDC.64 UR12, c[0x0][0xc38] ;  /* 0x00030e00000c7ab9 */ /* 0x000fc40000000a00 */
[----:B------:R0:W5:Y:S01]  /*2a1b0*/  LDL R37, [R1+0x470] ;  /* 0x0004700001257983 */ /* 0x0001620000100800 */
[----:B------:R-:W-:-:S03]  /*2a1c0*/  UIMAD.WIDE.U32 UR10, UR8, UR12, UR10 ;  /* 0x0000000c080a72a5 */ /* 0x000fc6000f8e000a */
[----:B------:R0:W5:Y:S01]  /*2a1d0*/  LDL R36, [R1+0x46c] ;  /* 0x00046c0001247983 */ /* 0x0001620000100800 */
[----:B------:R-:W-:-:S03]  /*2a1e0*/  UIMAD UR9, UR8, UR13, UR11 ;  /* 0x0000000d080972a4 */ /* 0x000fc6000f8e020b */
[----:B------:R0:W5:Y:S01]  /*2a1f0*/  LDL R35, [R1+0x468] ;  /* 0x0004680001237983 */ /* 0x0001620000100800 */
[----:B---3--:R-:W-:Y:S01]  /*2a200*/  ISETP.NE.AND P0, PT, R11, 0x1, PT ;  /* 0x000000010b00780c */ /* 0x008fe20003f05270 */
[----:B------:R-:W-:Y:S02]  /*2a210*/  ULDC.64 UR12, c[0x0][0xc40] ;  /* 0x00031000000c7ab9 */ /* 0x000fe40000000a00 */
[----:B------:R0:W5:Y:S01]  /*2a220*/  LDL R34, [R1+0x464] ;  /* 0x0004640001227983 */ /* 0x0001620000100800 */
[----:B------:R-:W-:-:S03]  /*2a230*/  UIMAD UR4, UR4, UR12, URZ ;  /* 0x0000000c040472a4 */ /* 0x000fc6000f8e023f */
[----:B------:R0:W5:Y:S04]  /*2a240*/  LDL R33, [R1+0x460] ;  /* 0x0004600001217983 */ /* 0x0001680000100800 */
[----:B------:R0:W5:Y:S02]  /*2a250*/  LDL R32, [R1+0x45c] ;  /* 0x00045c0001207983 */ /* 0x0001640000100800 */
[----:B-1----:R-:W1:Y:S02]  /*2a260*/  @P0 LDC R3, c[0x0][0xcec] ;  /* 0x00033b00ff030b82 */ /* 0x002e640000000800 */
[----:B------:R0:W5:Y:S04]  /*2a270*/  LDL R31, [R1+0x458] ;  /* 0x00045800011f7983 */ /* 0x0001680000100800 */
[----:B------:R0:W5:Y:S02]  /*2a280*/  LDL R30, [R1+0x454] ;  /* 0x00045400011e7983 */ /* 0x0001640000100800 */
[----:B------:R-:W3:Y:S02]  /*2a290*/  @P0 LDC R5, c[0x0][0xcf0] ;  /* 0x00033c00ff050b82 */ /* 0x000ee40000000800 */
[----:B------:R0:W5:Y:S04]  /*2a2a0*/  LDL R29, [R1+0x450] ;  /* 0x00045000011d7983 */ /* 0x0001680000100800 */
[----:B------:R0:W5:Y:S04]  /*2a2b0*/  LDL R28, [R1+0x44c] ;  /* 0x00044c00011c7983 */ /* 0x0001680000100800 */
[----:B------:R0:W5:Y:S04]  /*2a2c0*/  LDL R27, [R1+0x448] ;  /* 0x00044800011b7983 */ /* 0x0001680000100800 */
[----:B------:R0:W5:Y:S01]  /*2a2d0*/  LDL R25, [R1+0x444] ;  /* 0x0004440001197983 */ /* 0x0001620000100800 */
[----:B------:R-:W-:Y:S01]  /*2a2e0*/  UMOV UR8, UR10 ;  /* 0x0000000a00087c82 */ /* 0x000fe20008000000 */
[----:B------:R-:W-:-:S02]  /*2a2f0*/  UIMAD UR4, UR14, UR13, UR4 ;  /* 0x0000000d0e0472a4 */ /* 0x000fc4000f8e0204 */
[----:B------:R-:W-:Y:S01]  /*2a300*/  UIMAD.WIDE.U32 UR8, UR14, UR12, UR8 ;  /* 0x0000000c0e0872a5 */ /* 0x000fe2000f8e0008 */
[----:B------:R-:W-:-:S03]  /*2a310*/  ULDC.64 UR10, c[0x0][0xc48] ;  /* 0x00031200000a7ab9 */ /* 0x000fc60000000a00 */
[----:B------:R-:W-:-:S04]  /*2a320*/  UIADD3 UR9, UR9, UR4, URZ ;  /* 0x0000000409097290 */ /* 0x000fc8000fffe03f */
[----:B------:R-:W-:-:S04]  /*2a330*/  UIMAD.WIDE.U32 UR8, UR39, UR10, UR8 ;  /* 0x0000000a270872a5 */ /* 0x000fc8000f8e0008 */
[----:B------:R-:W-:-:S03]  /*2a340*/  UIMAD UR39, UR39, UR11, UR9 ;  /* 0x0000000b272772a4 */ /* 0x000fc6000f8e0209 */
[----:B------:R-:W-:Y:S01]  /*2a350*/  ULDC.64 UR10, c[0x0][0xc30] ;  /* 0x00030c00000a7ab9 */ /* 0x000fe20000000a00 */
[----:B------:R-:W-:-:S04]  /*2a360*/  UIADD3 UR4, UR47, 0x38820, URZ ;  /* 0x000388202f047890 */ /* 0x000fc8000fffe03f */
[----:B------:R-:W-:Y:S01]  /*2a370*/  UPRMT UR4, URZ, 0x654, UR4 ;  /* 0x000006543f047896 */ /* 0x000fe20008000004 */
[----:B------:R-:W-:Y:S08]  /*2a380*/  BSSY B1, `(.L_x_3320) ;  /* 0x00000c1000017945 */ /* 0x000ff00003800000 */
[----:B------:R-:W-:Y:S01]  /*2a390*/  SYNCS.ARRIVE.TRANS64.RED.A1T0 RZ, [UR4], RZ ;  /* 0x000000ffffff79a7 */ /* 0x000fe20008100404 */
[----:B--2---:R-:W-:-:S04]  /*2a3a0*/  IMAD R4, R4, 0x40, R0 ;  /* 0x0000004004047824 */ /* 0x004fc800078e0200 */
[----:B-1----:R-:W-:-:S04]  /*2a3b0*/  @P0 IMAD.HI.U32 R0, R4, R3, RZ ;  /* 0x0000000304000227 */ /* 0x002fc800078e00ff */
[----:B------:R-:W-:Y:S01]  /*2a3c0*/  IMAD.MOV.U32 R3, RZ, RZ, R4 ;  /* 0x000000ffff037224 */ /* 0x000fe200078e0004 */
[----:B---3--:R-:W-:-:S04]  /*2a3d0*/  @P0 SHF.R.U32.HI R3, RZ, R5, R0 ;  /* 0x00000005ff030219 */ /* 0x008fc80000011600 */
[--C-:B------:R-:W-:Y:S01]  /*2a3e0*/  SHF.R.S32.HI R0, RZ, 0x1f, R3.reuse ;  /* 0x0000001fff007819 */ /* 0x100fe20000011403 */
[----:B------:R-:W-:-:S04]  /*2a3f0*/  IMAD.MOV R7, RZ, RZ, -R3 ;  /* 0x000000ffff077224 */ /* 0x000fc800078e0a03 */
[----:B------:R-:W-:Y:S02]  /*2a400*/  IMAD R7, R11, R7, R4 ;  /* 0x000000070b077224 */ /* 0x000fe400078e0204 */
[----:B------:R-:W-:Y:S02]  /*2a410*/  IMAD R0, R0, UR10, RZ ;  /* 0x0000000a00007c24 */ /* 0x000fe4000f8e02ff */
[----:B------:R-:W-:Y:S02]  /*2a420*/  IMAD.U32 R5, RZ, RZ, UR9 ;  /* 0x00000009ff057e24 */ /* 0x000fe4000f8e00ff */
[----:B------:R-:W-:Y:S01]  /*2a430*/  IMAD R9, R3, UR11, R0 ;  /* 0x0000000b03097c24 */ /* 0x000fe2000f8e0200 */
[----:B------:R-:W-:Y:S01]  /*2a440*/  SHF.R.S32.HI R0, RZ, 0x1f, R7 ;  /* 0x0000001fff007819 */ /* 0x000fe20000011407 */
[----:B------:R-:W-:Y:S01]  /*2a450*/  IMAD.U32 R4, RZ, RZ, UR8 ;  /* 0x00000008ff047e24 */ /* 0x000fe2000f8e00ff */
[----:B------:R-:W-:Y:S01]  /*2a460*/  ULDC.64 UR8, c[0x0][0xc28] ;  /* 0x00030a0000087ab9 */ /* 0x000fe20000000a00 */
[----:B------:R-:W-:-:S02]  /*2a470*/  IMAD.U32 R5, RZ, RZ, UR39 ;  /* 0x00000027ff057e24 */ /* 0x000fc4000f8e00ff */
[----:B------:R-:W-:Y:S02]  /*2a480*/  IMAD R0, R0, UR8, RZ ;  /* 0x0000000800007c24 */ /* 0x000fe4000f8e02ff */
[----:B------:R-:W-:-:S04]  /*2a490*/  IMAD.WIDE.U32 R4, R3, UR10, R4 ;  /* 0x0000000a03047c25 */ /* 0x000fc8000f8e0004 */
[----:B------:R-:W-:Y:S02]  /*2a4a0*/  IMAD.U32 R3, RZ, RZ, UR43 ;  /* 0x0000002bff037e24 */ /* 0x000fe4000f8e00ff */
[----:B------:R-:W-:Y:S02]  /*2a4b0*/  IMAD.IADD R5, R5, 0x1, R9 ;  /* 0x0000000105057824 */ /* 0x000fe400078e0209 */
[----:B------:R-:W-:Y:S02]  /*2a4c0*/  IMAD R21, R7, UR9, R0 ;  /* 0x0000000907157c24 */ /* 0x000fe4000f8e0200 */
[----:B------:R-:W-:Y:S02]  /*2a4d0*/  IMAD R0, R76, R11, RZ ;  /* 0x0000000b4c007224 */ /* 0x000fe400078e02ff */
[----:B------:R-:W-:Y:S02]  /*2a4e0*/  IMAD R3, R3, 0x40, R22 ;  /* 0x0000004003037824 */ /* 0x000fe400078e0216 */
[----:B------:R-:W-:Y:S01]  /*2a4f0*/  IMAD.WIDE.U32 R4, R7, UR8, R4 ;  /* 0x0000000807047c25 */ /* 0x000fe2000f8e0004 */
[----:B------:R-:W-:-:S02]  /*2a500*/  ULDC.64 UR8, c[0x0][0xc00] ;  /* 0x0003000000087ab9 */ /* 0x000fc40000000a00 */
[----:B------:R-:W-:Y:S01]  /*2a510*/  ISETP.GE.AND P0, PT, R3, R0, PT ;  /* 0x000000000300720c */ /* 0x000fe20003f06270 */
[----:B------:R-:W-:Y:S01]  /*2a520*/  IMAD.IADD R21, R5, 0x1, R21 ;  /* 0x0000000105157824 */ /* 0x000fe200078e0215 */
[----:B------:R-:W-:-:S04]  /*2a530*/  LEA R20, P1, R4, UR8, 0x2 ;  /* 0x0000000804147c11 */ /* 0x000fc8000f8210ff */
[----:B------:R-:W-:Y:S01]  /*2a540*/  LEA.HI.X R21, R4, UR9, R21, 0x2, P1 ;  /* 0x0000000904157c11 */ /* 0x000fe200088f1415 */
[----:B------:R0:W1:Y:S04]  /*2a550*/  SHFL.IDX PT, R26, R20, RZ, 0x1c1f ;  /* 0x001c1fff141a7589 */ /* 0x00006800000e0000 */
[----:B------:R0:W2:Y:S02]  /*2a560*/  SHFL.IDX PT, R24, R21, RZ, 0x1c1f ;  /* 0x001c1fff15187589 */ /* 0x0000a400000e0000 */
[----:B------:R-:W-:Y:S05]  /*2a570*/  @P0 BRA `(.L_x_3321) ;  /* 0x0000000800840947 */ /* 0x000fea0003800000 */
[----:B------:R-:W-:Y:S02]  /*2a580*/  ULDC UR4, c[0x0][0xbc8] ;  /* 0x0002f20000047ab9 */ /* 0x000fe40000000800 */
[----:B------:R-:W-:-:S13]  /*2a590*/  ISETP.GE.AND P0, PT, R23, UR4, PT ;  /* 0x0000000417007c0c */ /* 0x000fda000bf06270 */
[----:B------:R-:W3:Y:S01]  /*2a5a0*/  @!P0 LDL.64 R14, [R1+0x240] ;  /* 0x00024000010e8983 */ /* 0x000ee20000100a00 */
[----:B------:R-:W-:Y:S02]  /*2a5b0*/  ISETP.GE.AND P1, PT, R207, UR4, PT ;  /* 0x00000004cf007c0c */ /* 0x000fe4000bf26270 */
[----:B-1----:R-:W-:-:S04]  /*2a5c0*/  @!P0 LEA R8, P2, R23, R26, 0x2 ;  /* 0x0000001a17088211 */ /* 0x002fc800078410ff */
[----:B--2--5:R-:W-:-:S05]  /*2a5d0*/  @!P0 LEA.HI.X R9, R23, R24, R40, 0x2, P2 ;  /* 0x0000001817098211 */ /* 0x024fca00010f1428 */
[----:B---3--:R1:W-:Y:S04]  /*2a5e0*/  @!P0 ST.E.64 desc[UR40][R8.64], R14 ;  /* 0x0000000e08008985 */ /* 0x0083e8000c101b28 */
[----:B------:R-:W2:Y:S01]  /*2a5f0*/  @!P1 LDL.64 R4, [R1+0x250] ;  /* 0x0002500001049983 */ /* 0x000ea20000100a00 */
[----:B------:R-:W-:Y:S02]  /*2a600*/  ISETP.GE.AND P0, PT, R206, UR4, PT ;  /* 0x00000004ce007c0c */ /* 0x000fe4000bf06270 */
[----:B------:R-:W-:-:S04]  /*2a610*/  @!P1 LEA R10, P2, R207, R26, 0x2 ;  /* 0x0000001acf0a9211 */ /* 0x000fc800078410ff */
[----:B------:R-:W-:-:S05]  /*2a620*/  @!P1 LEA.HI.X R11, R207, R24, R39, 0x2, P2 ;  /* 0x00000018cf0b9211 */ /* 0x000fca00010f1427 */
[----:B--2---:R2:W-:Y:S04]  /*2a630*/  @!P1 ST.E.64 desc[UR40][R10.64], R4 ;  /* 0x000000040a009985 */ /* 0x0045e8000c101b28 */
[----:B------:R-:W3:Y:S01]  /*2a640*/  @!P0 LDL.64 R6, [R1+0x260] ;  /* 0x0002600001068983 */ /* 0x000ee20000100a00 */
[----:B------:R-:W-:Y:S02]  /*2a650*/  ISETP.GE.AND P1, PT, R205, UR4, PT ;  /* 0x00000004cd007c0c */ /* 0x000fe4000bf26270 */
[----:B------:R-:W-:-:S04]  /*2a660*/  @!P0 LEA R12, P2, R206, R26, 0x2 ;  /* 0x0000001ace0c8211 */ /* 0x000fc800078410ff */
[----:B------:R-:W-:-:S05]  /*2a670*/  @!P0 LEA.HI.X R13, R206, R24, R38, 0x2, P2 ;  /* 0x00000018ce0d8211 */ /* 0x000fca00010f1426 */
[----:B---3--:R3:W-:Y:S04]  /*2a680*/  @!P0 ST.E.64 desc[UR40][R12.64], R6 ;  /* 0x000000060c008985 */ /* 0x0087e8000c101b28 */
[----:B-1----:R-:W4:Y:S01]  /*2a690*/  @!P1 LDL.64 R8, [R1+0x270] ;  /* 0x0002700001089983 */ /* 0x002f220000100a00 */
[----:B------:R-:W-:Y:S02]  /*2a6a0*/  ISETP.GE.AND P0, PT, R204, UR4, PT ;  /* 0x00000004cc007c0c */ /* 0x000fe4000bf06270 */
[----:B------:R-:W-:-:S04]  /*2a6b0*/  @!P1 LEA R14, P2, R205, R26, 0x2 ;  /* 0x0000001acd0e9211 */ /* 0x000fc800078410ff */
[----:B------:R-:W-:-:S05]  /*2a6c0*/  @!P1 LEA.HI.X R15, R205, R24, R37, 0x2, P2 ;  /* 0x00000018cd0f9211 */ /* 0x000fca00010f1425 */
[----:B----4-:R1:W-:Y:S04]  /*2a6d0*/  @!P1 ST.E.64 desc[UR40][R14.64], R8 ;  /* 0x000000080e009985 */ /* 0x0103e8000c101b28 */
[----:B--2---:R-:W2:Y:S01]  /*2a6e0*/  @!P0 LDL.64 R4, [R1+0x280] ;  /* 0x0002800001048983 */ /* 0x004ea20000100a00 */
[----:B------:R-:W-:Y:S02]  /*2a6f0*/  ISETP.GE.AND P1, PT, R203, UR4, PT ;  /* 0x00000004cb007c0c */ /* 0x000fe4000bf26270 */
[----:B------:R-:W-:-:S04]  /*2a700*/  @!P0 LEA R10, P2, R204, R26, 0x2 ;  /* 0x0000001acc0a8211 */ /* 0x000fc800078410ff */
[----:B------:R-:W-:-:S05]  /*2a710*/  @!P0 LEA.HI.X R11, R204, R24, R36, 0x2, P2 ;  /* 0x00000018cc0b8211 */ /* 0x000fca00010f1424 */
[----:B--2---:R2:W-:Y:S04]  /*2a720*/  @!P0 ST.E.64 desc[UR40][R10.64], R4 ;  /* 0x000000040a008985 */ /* 0x0045e8000c101b28 */
[----:B---3--:R-:W3:Y:S01]  /*2a730*/  @!P1 LDL.64 R6, [R1+0x290] ;  /* 0x0002900001069983 */ /* 0x008ee20000100a00 */
        /* <DEDUP_REMOVED lines=130> */
[----:B------:R-:W-:-:S04]  /*2af60*/  @!P1 LEA R10, P0, R208, R26, 0x2 ;  /* 0x0000001ad00a9211 */ /* 0x000fc800078010ff */
[----:B------:R-:W-:-:S05]  /*2af70*/  @!P1 LEA.HI.X R11, R208, R24, R221, 0x2, P0 ;  /* 0x00000018d00b9211 */ /* 0x000fca00000f14dd */
[----:B--2---:R3:W-:Y:S04]  /*2af80*/  @!P1 ST.E.64 desc[UR40][R10.64], R4 ;  /* 0x000000040a009985 */ /* 0x0047e8000c101b28 */
.L_x_3321:
[----:B------:R-:W-:Y:S05]  /*2af90*/  BSYNC B1 ;  /* 0x0000000000017941 */ /* 0x000fea0003800000 */
.L_x_3320:
[----:B------:R-:W-:Y:S01]  /*2afa0*/  VIADD R3, R3, 0x8 ;  /* 0x0000000803037836 */ /* 0x000fe20000000000 */
[----:B--2---:R2:W4:Y:S04]  /*2afb0*/  SHFL.IDX PT, R24, R21, 0x1, 0x1c1f ;  /* 0x003c1f0015187f89 */ /* 0x00452800000e0000 */
[----:B------:R-:W-:Y:S01]  /*2afc0*/  ISETP.GE.AND P0, PT, R3, R0, PT ;  /* 0x000000000300720c */ /* 0x000fe20003f06270 */
[----:B0-----:R-:W0:-:S12]  /*2afd0*/  SHFL.IDX PT, R20, R20, 0x1, 0x1c1f ;  /* 0x003c1f0014147f89 */ /* 0x001e1800000e0000 */
[----:B--2---:R-:W-:Y:S05]  /*2afe0*/  @P0 BRA `(.L_x_3319) ;  /* 0x0000001800680947 */ /* 0x004fea0003800000 */
[----:B------:R-:W2:Y:S02]  /*2aff0*/  LDC R0, c[0x0][0xbc8] ;  /* 0x0002f200ff007b82 */ /* 0x000ea40000000800 */
[----:B--2---:R-:W-:-:S13]  /*2b000*/  ISETP.GE.AND P1, PT, R23, R0, PT ;  /* 0x000000001700720c */ /* 0x004fda0003f26270 */
[----:B---3--:R-:W2:Y:S01]  /*2b010*/  @!P1 LDL.64 R14, [R1+0x248] ;  /* 0x00024800010e9983 */ /* 0x008ea20000100a00 */
[----:B------:R-:W-:Y:S02]  /*2b020*/  ISETP.GE.AND P2, PT, R207, R0, PT ;  /* 0x00000000cf00720c */ /* 0x000fe40003f46270 */
[----:B0-----:R-:W-:-:S04]  /*2b030*/  @!P1 LEA R8, P0, R23, R20, 0x2 ;  /* 0x0000001417089211 */ /* 0x001fc800078010ff */
[----:B----45:R-:W-:-:S05]  /*2b040*/  @!P1 LEA.HI.X R9, R23, R24, R40, 0x2, P0 ;  /* 0x0000001817099211 */ /* 0x030fca00000f1428 */
[----:B--2---:R0:W-:Y:S04]  /*2b050*/  @!P1 ST.E.64 desc[UR40][R8.64], R14 ;  /* 0x0000000e08009985 */ /* 0x0041e8000c101b28 */
[----:B------:R-:W2:Y:S01]  /*2b060*/  @!P2 LDL.64 R4, [R1+0x258] ;  /* 0x000258000104a983 */ /* 0x000ea20000100a00 */
[----:B------:R-:W-:Y:S02]  /*2b070*/  ISETP.GE.AND P1, PT, R206, R0, PT ;  /* 0x00000000ce00720c */ /* 0x000fe40003f26270 */
[----:B------:R-:W-:-:S04]  /*2b080*/  @!P2 LEA R10, P0, R207, R20, 0x2 ;  /* 0x00000014cf0aa211 */ /* 0x000fc800078010ff */
[----:B------:R-:W-:-:S05]  /*2b090*/  @!P2 LEA.HI.X R11, R207, R24, R39, 0x2, P0 ;  /* 0x00000018cf0ba211 */ /* 0x000fca00000f1427 */
[----:B--2---:R2:W-:Y:S04]  /*2b0a0*/  @!P2 ST.E.64 desc[UR40][R10.64], R4 ;  /* 0x000000040a00a985 */ /* 0x0045e8000c101b28 */
[----:B------:R-:W3:Y:S01]  /*2b0b0*/  @!P1 LDL.64 R6, [R1+0x268] ;  /* 0x0002680001069983 */ /* 0x000ee20000100a00 */
[----:B------:R-:W-:Y:S02]  /*2b0c0*/  ISETP.GE.AND P2, PT, R205, R0, PT ;  /* 0x00000000cd00720c */ /* 0x000fe40003f46270 */
[----:B------:R-:W-:-:S04]  /*2b0d0*/  @!P1 LEA R12, P0, R206, R20, 0x2 ;  /* 0x00000014ce0c9211 */ /* 0x000fc800078010ff */
[----:B------:R-:W-:-:S05]  /*2b0e0*/  @!P1 LEA.HI.X R13, R206, R24, R38, 0x2, P0 ;  /* 0x00000018ce0d9211 */ /* 0x000fca00000f1426 */
[----:B---3--:R3:W-:Y:S04]  /*2b0f0*/  @!P1 ST.E.64 desc[UR40][R12.64], R6 ;  /* 0x000000060c009985 */ /* 0x0087e8000c101b28 */
[----:B0-----:R-:W4:Y:S01]  /*2b100*/  @!P2 LDL.64 R8, [R1+0x278] ;  /* 0x000278000108a983 */ /* 0x001f220000100a00 */
[----:B------:R-:W-:Y:S02]  /*2b110*/  ISETP.GE.AND P1, PT, R204, R0, PT ;  /* 0x00000000cc00720c */ /* 0x000fe40003f26270 */
[----:B------:R-:W-:-:S04]  /*2b120*/  @!P2 LEA R14, P0, R205, R20, 0x2 ;  /* 0x00000014cd0ea211 */ /* 0x000fc800078010ff */
[----:B------:R-:W-:-:S05]  /*2b130*/  @!P2 LEA.HI.X R15, R205, R24, R37, 0x2, P0 ;  /* 0x00000018cd0fa211 */ /* 0x000fca00000f1425 */
[----:B----4-:R0:W-:Y:S04]  /*2b140*/  @!P2 ST.E.64 desc[UR40][R14.64], R8 ;  /* 0x000000080e00a985 */ /* 0x0101e8000c101b28 */
[----:B--2---:R-:W2:Y:S01]  /*2b150*/  @!P1 LDL.64 R4, [R1+0x288] ;  /* 0x0002880001049983 */ /* 0x004ea20000100a00 */
[----:B------:R-:W-:Y:S02]  /*2b160*/  ISETP.GE.AND P2, PT, R203, R0, PT ;  /* 0x00000000cb00720c */ /* 0x000fe40003f46270 */
[----:B------:R-:W-:-:S04]  /*2b170*/  @!P1 LEA R10, P0, R204, R20, 0x2 ;  /* 0x00000014cc0a9211 */ /* 0x000fc800078010ff */
[----:B------:R-:W-:-:S05]  /*2b180*/  @!P1 LEA.HI.X R11, R204, R24, R36, 0x2, P0 ;  /* 0x00000018cc0b9211 */ /* 0x000fca00000f1424 */
[----:B--2---:R2:W-:Y:S04]  /*2b190*/  @!P1 ST.E.64 desc[UR40][R10.64], R4 ;  /* 0x000000040a009985 */ /* 0x0045e8000c101b28 */
[----:B---3--:R-:W3:Y:S01]  /*2b1a0*/  @!P2 LDL.64 R6, [R1+0x298] ;  /* 0x000298000106a983 */ /* 0x008ee20000100a00 */
        /* <DEDUP_REMOVED lines=119> */
[----:B---3--:R-:W2:Y:S01]  /*2b920*/  @!P2 LDL.64 R6, [R1+0x418] ;  /* 0x000418000106a983 */ /* 0x008ea20000100a00 */
[C---:B------:R-:W-:Y:S01]  /*2b930*/  @!P2 LEA R12, P0, R163.reuse, R20, 0x2 ;  /* 0x00000014a30ca211 */ /* 0x040fe200078010ff */
[----:B------:R-:W-:Y:S01]  /*2b940*/  BSSY B1, `(.L_x_3322) ;  /* 0x000000a000017945 */ /* 0x000fe20003800000 */
[----:B------:R-:W-:Y:S02]  /*2b950*/  ISETP.GE.AND P1, PT, R208, R0, PT ;  /* 0x00000000d000720c */ /* 0x000fe40003f26270 */
[----:B------:R-:W-:Y:S02]  /*2b960*/  @!P2 LEA.HI.X R13, R163, R24, R223, 0x2, P0 ;  /* 0x00000018a30da211 */ /* 0x000fe400000f14df */
[----:B------:R-:W-:-:S03]  /*2b970*/  ISETP.GE.AND P0, PT, R209, R0, PT ;  /* 0x00000000d100720c */ /* 0x000fc60003f06270 */
[----:B--2---:R0:W-:Y:S10]  /*2b980*/  @!P2 ST.E.64 desc[UR40][R12.64], R6 ;  /* 0x000000060c00a985 */ /* 0x0041f4000c101b28 */
[----:B------:R-:W-:Y:S05]  /*2b990*/  @P0 BRA `(.L_x_3323) ;  /* 0x0000000000100947 */ /* 0x000fea0003800000 */
[----:B0-----:R-:W2:Y:S01]  /*2b9a0*/  LDL.64 R6, [R1+0x428] ;  /* 0x0004280001067983 */ /* 0x001ea20000100a00 */
[----:B------:R-:W-:-:S04]  /*2b9b0*/  LEA R4, P0, R209, R20, 0x2 ;  /* 0x00000014d1047211 */ /* 0x000fc800078010ff */
[----:B------:R-:W-:-:S05]  /*2b9c0*/  LEA.HI.X R5, R209, R24, R222, 0x2, P0 ;  /* 0x00000018d1057211 */ /* 0x000fca00000f14de */
[----:B--2---:R2:W-:Y:S04]  /*2b9d0*/  ST.E.64 desc[UR40][R4.64], R6 ;  /* 0x0000000604007985 */ /* 0x0045e8000c101b28 */
.L_x_3323:
[----:B------:R-:W-:Y:S05]  /*2b9e0*/  BSYNC B1 ;  /* 0x0000000000017941 */ /* 0x000fea0003800000 */
.L_x_3322:
[----:B------:R-:W-:Y:S05]  /*2b9f0*/  @P1 BRA `(.L_x_3319) ;  /* 0x0000000c00e41947 */ /* 0x000fea0003800000 */
[----:B0-2---:R-:W2:Y:S01]  /*2ba00*/  LDL.64 R6, [R1+0x438] ;  /* 0x0004380001067983 */ /* 0x005ea20000100a00 */
[----:B------:R-:W-:-:S04]  /*2ba10*/  LEA R4, P0, R208, R20, 0x2 ;  /* 0x00000014d0047211 */ /* 0x000fc800078010ff */
[----:B------:R-:W-:-:S05]  /*2ba20*/  LEA.HI.X R5, R208, R24, R221, 0x2, P0 ;  /* 0x00000018d0057211 */ /* 0x000fca00000f14dd */
[----:B--2---:R0:W-:Y:S01]  /*2ba30*/  ST.E.64 desc[UR40][R4.64], R6 ;  /* 0x0000000604007985 */ /* 0x0041e2000c101b28 */
[----:B------:R-:W-:Y:S05]  /*2ba40*/  BRA `(.L_x_3319) ;  /* 0x0000000c00d07947 */ /* 0x000fea0003800000 */
.L_x_3312:
        /* <DEDUP_REMOVED lines=11> */
[----:B------:R-:W2:Y:S01]  /*2bb00*/  @P1 LDG.E R3, desc[UR40][R4.64] ;  /* 0x0000002804031981 */ /* 0x000ea2000c1e1900 */
        /* <DEDUP_REMOVED lines=9> */
[----:B------:R-:W-:Y:S01]  /*2bba0*/  ISETP.GT.AND P0, PT, R218, 0x3f, PT ;  /* 0x0000003fda00780c */ /* 0x000fe20003f04270 */
[----:B------:R-:W-:Y:S01]  /*2bbb0*/  UMOV UR4, URZ ;  /* 0x0000003f00047c82 */ /* 0x000fe20008000000 */
[----:B------:R-:W-:-:S08]  /*2bbc0*/  ULOP3.LUT UR11, UR42, 0xffff, URZ, 0xc0, !UPT ;  /* 0x0000ffff2a0b7892 */ /* 0x000fd0000f8ec03f */
[----:B------:R-:W-:Y:S01]  /*2bbd0*/  @!UP1 ULDC UR8, c[0x0][0xbd4] ;  /* 0x0002f50000089ab9 */ /* 0x000fe20000000800 */
[----:B--2---:R-:W-:Y:S01]  /*2bbe0*/  @P1 R2UR UR4, R3 ;  /* 0x00000000030412ca */ /* 0x004fe200000e0000 */
[----:B0-----:R-:W-:-:S14]  /*2bbf0*/  @P2 BRA `(.L_x_3324) ;  /* 0x0000000000102947 */ /* 0x001fdc0003800000 */
[----:B------:R-:W-:Y:S05]  /*2bc00*/  @!P1 BRA `(.L_x_3324) ;  /* 0x00000000000c9947 */ /* 0x000fea0003800000 */
[----:B------:R-:W2:Y:S04]  /*2bc10*/  LDG.E R3, desc[UR40][R4.64] ;  /* 0x0000002804037981 */ /* 0x000ea8000c1e1900 */
[----:B-----5:R-:W2:Y:S02]  /*2bc20*/  LDG.E R0, desc[UR40][R4.64+0x4] ;  /* 0x0000042804007981 */ /* 0x020ea4000c1e1900 */
[----:B--2---:R-:W-:-:S07]  /*2bc30*/  IMAD.IADD R0, R0, 0x1, -R3 ;  /* 0x0000000100007824 */ /* 0x004fce00078e0a03 */
.L_x_3324:
[----:B------:R-:W-:Y:S01]  /*2bc40*/  USHF.R.S32.HI UR10, URZ, 0x1f, UR44 ;  /* 0x0000001f3f0a7899 */ /* 0x000fe2000801142c */
[----:B------:R-:W-:Y:S01]  /*2bc50*/  BSSY B1, `(.L_x_3325) ;  /* 0x000003c000017945 */ /* 0x000fe20003800000 */
[----:B------:R-:W-:Y:S02]  /*2bc60*/  USHF.R.S32.HI UR23, URZ, 0x1f, UR4 ;  /* 0x0000001f3f177899 */ /* 0x000fe40008011404 */
[----:B------:R-:W-:Y:S02]  /*2bc70*/  USEL UR9, UR44, URZ, !UP0 ;  /* 0x0000003f2c097287 */ /* 0x000fe4000c000000 */
[----:B------:R-:W-:Y:S01]  /*2bc80*/  USEL UR10, UR10, URZ, !UP0 ;  /* 0x0000003f0a0a7287 */ /* 0x000fe2000c000000 */
[----:B------:R-:W-:Y:S11]  /*2bc90*/  @P0 BRA `(.L_x_3326) ;  /* 0x0000000000dc0947 */ /* 0x000ff60003800000 */
        /* <DEDUP_REMOVED lines=17> */
[----:B------:R-:W-:Y:S02]  /*2bdb0*/  UIMAD UR15, UR15, UR9, URZ ;  /* 0x000000090f0f72a4 */ /* 0x000fe4000f8e023f */
[----:B------:R-:W1:Y:S01]  /*2bdc0*/  @P0 LDC R5, c[0x0][0xcf0] ;  /* 0x00033c00ff050b82 */ /* 0x000e620000000800 */
[----:B------:R-:W-:Y:S01]  /*2bdd0*/  ULDC.64 UR12, c[0x0][UR21+0x218] ;  /* 0x00008600150c7abb */ /* 0x000fe20008000a00 */
[----:B------:R-:W-:-:S02]  /*2bde0*/  UIMAD.WIDE.U32 UR24, UR16, UR20, URZ ;  /* 0x00000014101872a5 */ /* 0x000fc4000f8e003f */
[----:B------:R-:W-:Y:S02]  /*2bdf0*/  UIMAD.WIDE.U32 UR18, UR12, UR11, URZ ;  /* 0x0000000b0c1272a5 */ /* 0x000fe4000f8e003f */
[----:B------:R-:W-:Y:S02]  /*2be00*/  UIMAD UR22, UR13, UR11, URZ ;  /* 0x0000000b0d1672a4 */ /* 0x000fe4000f8e023f */
[----:B------:R-:W-:Y:S02]  /*2be10*/  UIMAD UR16, UR17, UR20, URZ ;  /* 0x00000014111072a4 */ /* 0x000fe4000f8e023f */
[----:B------:R-:W-:Y:S02]  /*2be20*/  UIMAD.WIDE.U32 UR12, UR14, UR9, URZ ;  /* 0x000000090e0c72a5 */ /* 0x000fe4000f8e003f */
[----:B------:R-:W-:Y:S02]  /*2be30*/  UIMAD UR15, UR14, UR10, UR15 ;  /* 0x0000000a0e0f72a4 */ /* 0x000fe4000f8e020f */
[----:B------:R-:W-:Y:S01]  /*2be40*/  UIADD3 UR16, UR25, UR16, URZ ;  /* 0x0000001019107290 */ /* 0x000fe2000fffe03f */
[----:B0-----:R-:W-:Y:S01]  /*2be50*/  @P0 IMAD.HI.U32 R4, R6, R3, RZ ;  /* 0x0000000306040227 */ /* 0x001fe200078e00ff */
[----:B------:R-:W-:-:S02]  /*2be60*/  UIADD3 UR22, UR19, UR22, URZ ;  /* 0x0000001613167290 */ /* 0x000fc4000fffe03f */
[----:B------:R-:W-:Y:S01]  /*2be70*/  UIADD3 UR18, UP1, UP2, UR12, UR18, UR4 ;  /* 0x000000120c127290 */ /* 0x000fe2000fa3e004 */
[----:B------:R-:W-:Y:S01]  /*2be80*/  IMAD.MOV.U32 R3, RZ, RZ, R6 ;  /* 0x000000ffff037224 */ /* 0x000fe200078e0006 */
[----:B------:R-:W-:Y:S01]  /*2be90*/  UIADD3 UR14, UR13, UR15, URZ ;  /* 0x0000000f0d0e7290 */ /* 0x000fe2000fffe03f */
        /* <DEDUP_REMOVED lines=23> */
.L_x_3326:
[----:B------:R-:W-:Y:S05]  /*2c010*/  BSYNC B1 ;  /* 0x0000000000017941 */ /* 0x000fea0003800000 */
.L_x_3325:
        /* <DEDUP_REMOVED lines=8> */
[----:B------:R-:W-:Y:S01]  /*2c0a0*/  ISETP.GE.AND P2, PT, R160, UR16, PT ;  /* 0x00000010a0007c0c */ /* 0x000fe2000bf46270 */
[----:B------:R-:W-:Y:S01]  /*2c0b0*/  UIMAD.WIDE.U32 UR12, UR4, UR14, URZ ;  /* 0x0000000e040c72a5 */ /* 0x000fe2000f8e003f */
[----:B0-----:R-:W-:Y:S01]  /*2c0c0*/  SEL R6, RZ, 0xffffffff, P1 ;  /* 0xffffffffff067807 */ /* 0x001fe20000800000 */
[----:B------:R-:W-:Y:S01]  /*2c0d0*/  UIMAD UR8, UR4, UR15, UR8 ;  /* 0x0000000f040872a4 */ /* 0x000fe2000f8e0208 */
[----:B------:R-:W-:Y:S01]  /*2c0e0*/  SEL R4, RZ, 0x1, P2 ;  /* 0x00000001ff047807 */ /* 0x000fe20001000000 */
[----:B------:R-:W-:Y:S01]  /*2c0f0*/  IMAD R3, R220, 0x20, R210 ;  /* 0x00000020dc037824 */ /* 0x000fe200078e02d2 */
[----:B------:R-:W-:Y:S01]  /*2c100*/  ISETP.GE.AND P2, PT, R158, UR16, PT ;  /* 0x000000109e007c0c */ /* 0x000fe2000bf46270 */
[----:B------:R-:W-:Y:S01]  /*2c110*/  IMAD.SHL.U32 R9, R6, 0x2, RZ ;  /* 0x0000000206097824 */ /* 0x000fe200078e00ff */
[----:B------:R-:W-:Y:S01]  /*2c120*/  UIADD3 UR13, UR13, UR8, URZ ;  /* 0x000000080d0d7290 */ /* 0x000fe2000fffe03f */
[----:B------:R-:W-:Y:S01]  /*2c130*/  IMAD.U32 R8, RZ, RZ, UR43 ;  /* 0x0000002bff087e24 */ /* 0x000fe2000f8e00ff */
[----:B------:R-:W-:Y:S01]  /*2c140*/  ULDC.64 UR14, c[0x0][0xbe8] ;  /* 0x0002fa00000e7ab9 */ /* 0x000fe20000000a00 */
[----:B------:R-:W-:Y:S01]  /*2c150*/  ISETP.GE.AND P1, PT, R157, UR16, PT ;  /* 0x000000109d007c0c */ /* 0x000fe2000bf26270 */
[----:B------:R-:W-:Y:S01]  /*2c160*/  UIMAD.WIDE.U32 UR12, UR11, UR14, UR12 ;  /* 0x0000000e0b0c72a5 */ /* 0x000fe2000f8e000c */
[----:B------:R-:W-:Y:S01]  /*2c170*/  LOP3.LUT R6, R9, 0x2, R4, 0xe2, !PT ;  /* 0x0000000209067812 */ /* 0x000fe200078ee204 */
[----:B------:R-:W-:Y:S01]  /*2c180*/  IMAD R8, R8, 0x40, R3 ;  /* 0x0000004008087824 */ /* 0x000fe200078e0203 */
[----:B------:R-:W-:Y:S01]  /*2c190*/  SEL R4, RZ, 0xffffffff, P2 ;  /* 0xffffffffff047807 */ /* 0x000fe20001000000 */
[----:B------:R-:W-:Y:S01]  /*2c1a0*/  UIMAD UR13, UR11, UR15, UR13 ;  /* 0x0000000f0b0d72a4 */ /* 0x000fe2000f8e020d */
[----:B------:R-:W-:Y:S01]  /*2c1b0*/  SEL R9, RZ, 0xffffffff, P1 ;  /* 0xffffffffff097807 */ /* 0x000fe20000800000 */
[----:B------:R-:W-:Y:S01]  /*2c1c0*/  IMAD.MOV.U32 R3, RZ, RZ, R8 ;  /* 0x000000ffff037224 */ /* 0x000fe200078e0008 */
[----:B-1----:R-:W-:Y:S01]  /*2c1d0*/  ISETP.NE.AND P0, PT, R11, 0x1, PT ;  /* 0x000000010b00780c */ /* 0x002fe20003f05270 */
[----:B------:R-:W-:Y:S01]  /*2c1e0*/  ULDC.64 UR14, c[0x0][0xbf0] ;  /* 0x0002fc00000e7ab9 */ /* 0x000fe20000000a00 */
[----:B------:R-:W-:Y:S01]  /*2c1f0*/  IMAD.SHL.U32 R13, R4, 0x4, RZ ;  /* 0x00000004040d7824 */ /* 0x000fe200078e00ff */
[----:B------:R-:W-:Y:S01]  /*2c200*/  UIMAD UR10, UR10, UR14, URZ ;  /* 0x0000000e0a0a72a4 */ /* 0x000fe2000f8e023f */
[----:B------:R-:W-:Y:S01]  /*2c210*/  IMAD.SHL.U32 R9, R9, 0x8, RZ ;  /* 0x0000000809097824 */ /* 0x000fe200078e00ff */
[----:B------:R-:W-:Y:S01]  /*2c220*/  ISETP.GE.AND P2, PT, R161, UR16, PT ;  /* 0x00000010a1007c0c */ /* 0x000fe2000bf46270 */
[----:B-----5:R-:W-:Y:S01]  /*2c230*/  IMAD R25, R0, R11, RZ ;  /* 0x0000000b00197224 */ /* 0x020fe200078e02ff */
[----:B------:R-:W-:Y:S01]  /*2c240*/  UIMAD UR4, UR9, UR15, UR10 ;  /* 0x0000000f090472a4 */ /* 0x000fe2000f8e020a */
[----:B------:R-:W-:Y:S01]  /*2c250*/  LOP3.LUT R6, R13, 0x4, R6, 0xe2, !PT ;  /* 0x000000040d067812 */ /* 0x000fe200078ee206 */
[----:B------:R-:W-:Y:S01]  /*2c260*/  UIMAD.WIDE.U32 UR8, UR9, UR14, UR12 ;  /* 0x0000000e090872a5 */ /* 0x000fe2000f8e000c */
[----:B------:R-:W-:Y:S01]  /*2c270*/  SEL R0, RZ, 0x80, P2 ;  /* 0x00000080ff007807 */ /* 0x000fe20001000000 */
[----:B------:R-:W-:Y:S01]  /*2c280*/  BSSY B1, `(.L_x_3327) ;  /* 0x000004c000017945 */ /* 0x000fe20003800000 */
[----:B------:R-:W-:Y:S01]  /*2c290*/  LOP3.LUT R10, R9, 0x8, R6, 0xe2, !PT ;  /* 0x00000008090a7812 */ /* 0x000fe200078ee206 */
[----:B------:R-:W0:Y:S01]  /*2c2a0*/  @P0 LDC R5, c[0x0][0xcec] ;  /* 0x00033b00ff050b82 */ /* 0x000e220000000800 */
[----:B------:R-:W-:-:S07]  /*2c2b0*/  UIADD3 UR4, UR9, UR4, URZ ;  /* 0x0000000409047290 */ /* 0x000fce000fffe03f */
[----:B------:R-:W1:Y:S01]  /*2c2c0*/  @P0 LDC R7, c[0x0][0xcf0] ;  /* 0x00033c00ff070b82 */ /* 0x000e620000000800 */
        /* <DEDUP_REMOVED lines=13> */
[----:B------:R-:W-:Y:S02]  /*2c3a0*/  IMAD R7, R11, R7, R8 ;  /* 0x000000070b077224 */ /* 0x000fe400078e0208 */
[----:B------:R-:W-:Y:S02]  /*2c3b0*/  IMAD.SHL.U32 R13, R9, 0x10, RZ ;  /* 0x00000010090d7824 */ /* 0x000fe400078e00ff */
[----:B------:R-:W-:Y:S01]  /*2c3c0*/  IMAD R9, R3, UR9, R6 ;  /* 0x0000000903097c24 */ /* 0x000fe2000f8e0206 */
[----:B------:R-:W-:Y:S01]  /*2c3d0*/  SEL R6, RZ, 0xffffffff, P0 ;  /* 0xffffffffff067807 */ /* 0x000fe20000000000 */
[----:B------:R-:W-:Y:S01]  /*2c3e0*/  ULDC.64 UR8, c[0x0][0xbd8] ;  /* 0x0002f60000087ab9 */ /* 0x000fe20000000a00 */
[----:B------:R-:W-:Y:S01]  /*2c3f0*/  SHF.R.S32.HI R3, RZ, 0x1f, R7 ;  /* 0x0000001fff037819 */ /* 0x000fe20000011407 */
[----:B------:R-:W-:Y:S01]  /*2c400*/  IMAD.IADD R5, R5, 0x1, R9 ;  /* 0x0000000105057824 */ /* 0x000fe200078e0209 */
[----:B------:R-:W-:Y:S01]  /*2c410*/  LOP3.LUT R10, R13, 0x10, R10, 0xe2, !PT ;  /* 0x000000100d0a7812 */ /* 0x000fe200078ee20a */
[----:B------:R-:W-:Y:S01]  /*2c420*/  IMAD.SHL.U32 R13, R6, 0x20, RZ ;  /* 0x00000020060d7824 */ /* 0x000fe200078e00ff */
[----:B------:R-:W-:Y:S01]  /*2c430*/  ISETP.GE.AND P0, PT, R162, UR16, PT ;  /* 0x00000010a2007c0c */ /* 0x000fe2000bf06270 */
[----:B------:R-:W-:-:S02]  /*2c440*/  IMAD R6, R3, UR8, RZ ;  /* 0x0000000803067c24 */ /* 0x000fc4000f8e02ff */
[----:B------:R-:W-:Y:S01]  /*2c450*/  IMAD.WIDE.U32 R4, R7, UR8, R4 ;  /* 0x0000000807047c25 */ /* 0x000fe2000f8e0004 */
[----:B------:R-:W-:-:S03]  /*2c460*/  LOP3.LUT R10, R13, 0x20, R10, 0xe2, !PT ;  /* 0x000000200d0a7812 */ /* 0x000fc600078ee20a */
[----:B------:R-:W-:Y:S01]  /*2c470*/  IMAD R3, R7, UR9, R6 ;  /* 0x0000000907037c24 */ /* 0x000fe2000f8e0206 */
[----:B------:R-:W-:Y:S01]  /*2c480*/  ULDC.64 UR8, c[0x0][0xb80] ;  /* 0x0002e00000087ab9 */ /* 0x000fe20000000a00 */
[----:B------:R-:W-:Y:S01]  /*2c490*/  IMAD.U32 R7, RZ, RZ, UR43 ;  /* 0x0000002bff077e24 */ /* 0x000fe2000f8e00ff */
[C---:B------:R-:W-:Y:S01]  /*2c4a0*/  LEA R20, P1, R4.reuse, UR8, 0x1 ;  /* 0x0000000804147c11 */ /* 0x040fe2000f8208ff */
[----:B------:R-:W-:Y:S02]  /*2c4b0*/  IMAD.IADD R3, R5, 0x1, R3 ;  /* 0x0000000105037824 */ /* 0x000fe400078e0203 */
[----:B------:R-:W-:Y:S01]  /*2c4c0*/  IMAD R26, R7, 0x40, R210 ;  /* 0x00000040071a7824 */ /* 0x000fe200078e02d2 */
[----:B------:R-:W-:Y:S01]  /*2c4d0*/  SEL R7, RZ, 0x40, P0 ;  /* 0x00000040ff077807 */ /* 0x000fe20000000000 */
[----:B------:R0:W1:Y:S01]  /*2c4e0*/  SHFL.IDX PT, R6, R20, RZ, 0x181f ;  /* 0x00181fff14067589 */ /* 0x00006200000e0000 */
[----:B------:R-:W-:Y:S02]  /*2c4f0*/  LEA.HI.X R3, R4, UR9, R3, 0x1, P1 ;  /* 0x0000000904037c11 */ /* 0x000fe400088f0c03 */
[----:B------:R-:W-:-:S02]  /*2c500*/  ISETP.GE.AND P0, PT, R26, R25, PT ;  /* 0x000000191a00720c */ /* 0x000fc40003f06270 */
[----:B------:R-:W-:Y:S02]  /*2c510*/  LOP3.LUT R21, R10, R7, RZ, 0xfc, !PT ;  /* 0x000000070a157212 */ /* 0x000fe400078efcff */
[----:B------:R0:W2:Y:S02]  /*2c520*/  SHFL.IDX PT, R7, R3, RZ, 0x181f ;  /* 0x00181fff03077589 */ /* 0x0000a400000e0000 */
        /* <DEDUP_REMOVED lines=33> */
.L_x_3328:
[----:B------:R-:W-:Y:S05]  /*2c740*/  BSYNC B1 ;  /* 0x0000000000017941 */ /* 0x000fea0003800000 */
.L_x_3327:
        /* <DEDUP_REMOVED lines=9> */
[----:B------:R-:W-:-:S05]  /*2c7e0*/  LOP3.LUT P1, RZ, R21, 0x40, RZ, 0xc0, !PT ;  /* 0x0000004015ff7812 */ /* 0x000fca000782c0ff */
[CC--:B-1----:R-:W-:Y:S02]  /*2c7f0*/  @!P2 LEA R8, P0, R159.reuse, R6.reuse, 0x1 ;  /* 0x000000069f08a211 */ /* 0x0c2fe400078008ff */
[----:B--2---:R-:W-:Y:S02]  /*2c800*/  @!P3 IMAD.WIDE R4, R160, 0x2, R6 ;  /* 0x00000002a004b825 */ /* 0x004fe400078e0206 */
[-C--:B------:R-:W-:Y:S02]  /*2c810*/  @!P2 LEA.HI.X R9, R159, R7.reuse, R217, 0x1, P0 ;  /* 0x000000079f09a211 */ /* 0x080fe400000f0cd9 */
[----:B------:R-:W-:Y:S01]  /*2c820*/  @!P5 LEA R10, P0, R158, R6, 0x1 ;  /* 0x000000069e0ad211 */ /* 0x000fe200078008ff */
[----:B------:R0:W-:Y:S01]  /*2c830*/  @!P3 ST.E.128 desc[UR40][R4.64], RZ ;  /* 0x000000ff0400b985 */ /* 0x0001e2000c101d28 */
[----:B------:R-:W-:Y:S02]  /*2c840*/  ISETP.GE.AND P3, PT, R156, UR16, PT ;  /* 0x000000109c007c0c */ /* 0x000fe4000bf66270 */
[----:B------:R-:W-:Y:S01]  /*2c850*/  @!P5 LEA.HI.X R11, R158, R7, R216, 0x1, P0 ;  /* 0x000000079e0bd211 */ /* 0x000fe200000f0cd8 */
[----:B------:R1:W-:Y:S01]  /*2c860*/  @!P2 ST.E.128 desc[UR40][R8.64], RZ ;  /* 0x000000ff0800a985 */ /* 0x0003e2000c101d28 */
[----:B------:R-:W-:-:S02]  /*2c870*/  ISETP.GE.AND P2, PT, R17, UR16, PT ;  /* 0x0000001011007c0c */ /* 0x000fc4000bf46270 */
[----:B------:R-:W-:Y:S01]  /*2c880*/  LOP3.LUT P0, RZ, R24, 0x80, RZ, 0xc0, !PT ;  /* 0x0000008018ff7812 */ /* 0x000fe2000780c0ff */
[----:B------:R1:W-:Y:S01]  /*2c890*/  @!P5 ST.E.128 desc[UR40][R10.64], RZ ;  /* 0x000000ff0a00d985 */ /* 0x0003e2000c101d28 */
[----:B------:R-:W-:-:S04]  /*2c8a0*/  @!P4 LEA R12, P6, R157, R6, 0x1 ;  /* 0x000000069d0cc211 */ /* 0x000fc800078c08ff */
[----:B------:R-:W-:Y:S02]  /*2c8b0*/  @!P4 LEA.HI.X R13, R157, R7, R215, 0x1, P6 ;  /* 0x000000079d0dc211 */ /* 0x000fe400030f0cd7 */
[----:B------:R-:W-:-:S03]  /*2c8c0*/  @!P3 LEA R14, P5, R156, R6, 0x1 ;  /* 0x000000069c0eb211 */ /* 0x000fc600078a08ff */
[----:B------:R1:W-:Y:S01]  /*2c8d0*/  @!P4 ST.E.128 desc[UR40][R12.64], RZ ;  /* 0x000000ff0c00c985 */ /* 0x0003e2000c101d28 */
[-C--:B0-----:R-:W-:Y:S02]  /*2c8e0*/  @!P2 LEA R4, P6, R17, R6.reuse, 0x1 ;  /* 0x000000061104a211 */ /* 0x081fe400078c08ff */
        /* <DEDUP_REMOVED lines=10> */
.L_x_3319:
[----:B------:R-:W-:Y:S05]  /*2c990*/  BSYNC B0 ;  /* 0x0000000000007941 */ /* 0x000fea0003800000 */
.L_x_3311:
[----:B------:R-:W-:Y:S02]  /*2c9a0*/  ULDC UR4, c[0x0][0xd3c] ;  /* 0x00034f0000047ab9 */ /* 0x000fe40000000800 */
[----:B------:R-:W-:-:S06]  /*2c9b0*/  UISETP.GE.AND UP0, UPT, UR6, UR4, UPT ;  /* 0x000000040600728c */ /* 0x000fcc000bf06270 */
[----:B------:R-:W-:-:S13]  /*2c9c0*/  PLOP3.LUT P0, PT, PT, PT, UP0, 0x80, 0x0 ;  /* 0x000000000000781c */ /* 0x000fda0003f0f008 */
[----:B------:R-:W-:Y:S05]  /*2c9d0*/  @!P0 BRA `(.L_x_3329) ;  /* 0xfffffd4800e88947 */ /* 0x000fea000383ffff */
[----:B------:R-:W-:Y:S05]  /*2c9e0*/  EXIT ;  /* 0x000000000000794d */ /* 0x000fea0003800000 */
.L_x_3189:
        /* <DEDUP_REMOVED lines=14> */
[----:B0-----:R0:W-:Y:S01]  /*2cad0*/  STL.128 [R1+0x440], R4 ;  /* 0x0004400401007387 */ /* 0x0011e20000100c00 */
[----:B------:R-:W-:Y:S06]  /*2cae0*/  BAR.ARV 0x4, 0x180 ;  /* 0x0106000000007b1d */ /* 0x000fec0000002000 */
[----:B------:R-:W-:Y:S05]  /*2caf0*/  BRA `(.L_x_3331) ;  /* 0x0000000c00b47947 */ /* 0x000fea0003800000 */
.L_x_3330:
[----:B------:R-:W0:Y:S01]  /*2cb00*/  S2R R0, SR_TID.X ;  /* 0x0000000000007919 */ /* 0x000e220000002100 */
[----:B------:R-:W-:Y:S01]  /*2cb10*/  ULDC UR4, c[0x0][0xd3c] ;  /* 0x00034f0000047ab9 */ /* 0x000fe20000000800 */
[----:B------:R-:W1:Y:S01]  /*2cb20*/  S2UR UR6, SR_CTAID.X ;  /* 0x00000000000679c3 */ /* 0x000e620000002500 */
[----:B------:R-:W-:Y:S01]  /*2cb30*/  ULDC UR5, c[0x0][0xd38] ;  /* 0x00034e0000057ab9 */ /* 0x000fe20000000800 */
[----:B0-----:R-:W-:-:S04]  /*2cb40*/  LOP3.LUT R0, R0, 0x1f, RZ, 0xc0, !PT ;  /* 0x0000001f00007812 */ /* 0x001fc800078ec0ff */
[----:B------:R-:W-:-:S04]  /*2cb50*/  ISETP.NE.AND P0, PT, R0, 0x1f, PT ;  /* 0x0000001f0000780c */ /* 0x000fc80003f05270 */
[----:B------:R-:W-:-:S13]  /*2cb60*/  ISETP.GE.OR P1, PT, R0, UR4, !P0 ;  /* 0x0000000400007c0c */ /* 0x000fda000c726670 */
[----:B------:R-:W0:Y:S08]  /*2cb70*/  @!P1 LDC.64 R2, c[0x0][0xd80] ;  /* 0x00036000ff029b82 */ /* 0x000e300000000a00 */
[----:B------:R-:W2:Y:S01]  /*2cb80*/  @!P1 LDC.64 R4, c[0x0][0xd78] ;  /* 0x00035e00ff049b82 */ /* 0x000ea20000000a00 */
[----:B0-----:R-:W-:-:S05]  /*2cb90*/  @!P1 IMAD.WIDE.U32 R2, R0, 0x4, R2 ;  /* 0x0000000400029825 */ /* 0x001fca00078e0002 */
[----:B------:R2:W3:Y:S02]  /*2cba0*/  @!P1 LDG.E R6, desc[UR40][R2.64] ;  /* 0x0000002802069981 */ /* 0x0004e4000c1e1900 */
[----:B--2---:R-:W-:-:S04]  /*2cbb0*/  @!P1 IMAD.WIDE.U32 R2, R0, 0x4, R4 ;  /* 0x0000000400029825 */ /* 0x004fc800078e0004 */
[----:B------:R-:W-:-:S06]  /*2cbc0*/  IMAD.MOV.U32 R5, RZ, RZ, RZ ;  /* 0x000000ffff057224 */ /* 0x000fcc00078e00ff */
        /* <DEDUP_REMOVED lines=31> */
.L_x_3334:
        /* <DEDUP_REMOVED lines=12> */
[----:B0-----:R-:W-:-:S05]  /*2ce80*/  @!P6 IMAD.WIDE R2, R9, 0x4, R2 ;  /* 0x000000040902e825 */ /* 0x001fca00078e0202 */
[----:B------:R1:W2:Y:S02]  /*2ce90*/  @!P6 LDG.E R6, desc[UR40][R2.64] ;  /* 0x000000280206e981 */ /* 0x0002a4000c1e1900 */
[----:B-1----:R-:W-:-:S04]  /*2cea0*/  @!P6 IMAD.WIDE R2, R9, 0x4, R4 ;  /* 0x000000040902e825 */ /* 0x002fc800078e0204 */
[----:B------:R-:W-:-:S06]  /*2ceb0*/  IMAD.MOV.U32 R5, RZ, RZ, RZ ;  /* 0x000000ffff057224 */ /* 0x000fcc00078e00ff */
        /* <DEDUP_REMOVED lines=23> */
.L_x_3332:
        /* <DEDUP_REMOVED lines=10> */
[----:B------:R-:W-:-:S06]  /*2d0d0*/  VIADD R8, R10, 0xffffffff ;  /* 0xffffffff0a087836 */ /* 0x000fcc0000000000 */
[----:B------:R3:W4:Y:S02]  /*2d0e0*/  SHFL.IDX PT, R8, R3, R8, 0x1f ;  /* 0x00001f0803087589 */ /* 0x00072400000e0000 */
.L_x_3335:
[----:B----4-:R-:W-:Y:S01]  /*2d0f0*/  IMAD R2, R8, UR5, R9 ;  /* 0x0000000508027c24 */ /* 0x010fe2000f8e0209 */
[----:B-1----:R-:W-:Y:S01]  /*2d100*/  ISETP.NE.AND P0, PT, R7, 0x1, PT ;  /* 0x000000010700780c */ /* 0x002fe20003f05270 */
[----:B------:R-:W-:-:S03]  /*2d110*/  VIADD R12, R10, UR4 ;  /* 0x000000040a0c7c36 */ /* 0x000fc60008000000 */
[----:B------:R1:W-:Y:S01]  /*2d120*/  STL [R1+0x440], R2 ;  /* 0x0004400201007387 */ /* 0x0003e20000100800 */
[----:B0-----:R-:W-:-:S03]  /*2d130*/  IADD3 R5, -R2, UR6, RZ ;  /* 0x0000000602057c10 */ /* 0x001fc6000fffe1ff */
[----:B------:R1:W-:Y:S05]  /*2d140*/  STL [R1+0x44c], R12 ;  /* 0x00044c0c01007387 */ /* 0x0003ea0000100800 */
[----:B------:R-:W-:Y:S05]  /*2d150*/  @!P0 BRA `(.L_x_3336) ;  /* 0x0000000000e08947 */ /* 0x000fea0003800000 */
[-C--:B--2---:R-:W-:Y:S02]  /*2d160*/  IABS R6, R4.reuse ;  /* 0x0000000400067213 */ /* 0x084fe40000000000 */
[----:B------:R-:W-:Y:S02]  /*2d170*/  IABS R8, R7 ;  /* 0x0000000700087213 */ /* 0x000fe40000000000 */
[----:B------:R-:W0:Y:S08]  /*2d180*/  I2F.RP R9, R6 ;  /* 0x0000000600097306 */ /* 0x000e300000209400 */
[----:B------:R-:W2:Y:S08]  /*2d190*/  I2F.RP R10, R8 ;  /* 0x00000008000a7306 */ /* 0x000eb00000209400 */
[----:B0-----:R-:W1:Y:S08]  /*2d1a0*/  MUFU.RCP R9, R9 ;  /* 0x0000000900097308 */ /* 0x001e700000001000 */
[----:B--2---:R-:W-:Y:S01]  /*2d1b0*/  MUFU.RCP R10, R10 ;  /* 0x0000000a000a7308 */ /* 0x004fe20000001000 */
[----:B-1----:R-:W-:Y:S01]  /*2d1c0*/  VIADD R2, R9, 0xffffffe ;  /* 0x0ffffffe09027836 */ /* 0x002fe20000000000 */
[----:B------:R-:W-:-:S06]  /*2d1d0*/  IABS R9, R4 ;  /* 0x0000000400097213 */ /* 0x000fcc0000000000 */
[----:B---3--:R0:W1:Y:S02]  /*2d1e0*/  F2I.FTZ.U32.TRUNC.NTZ R3, R2 ;  /* 0x0000000200037305 */ /* 0x008064000021f000 */
        /* <DEDUP_REMOVED lines=8> */
[----:B------:R-:W-:Y:S02]  /*2d270*/  VIADD R3, R10, 0xffffffe ;  /* 0x0ffffffe0a037836 */ /* 0x000fe40000000000 */
[----:B------:R-:W-:Y:S01]  /*2d280*/  IMAD.MOV.U32 R2, RZ, RZ, RZ ;  /* 0x000000ffff027224 */ /* 0x000fe200078e00ff */
[----:B------:R-:W-:-:S03]  /*2d290*/  ISETP.GT.U32.AND P1, PT, R6, R11, PT ;  /* 0x0000000b0600720c */ /* 0x000fc60003f24070 */
[----:B------:R-:W0:Y:S10]  /*2d2a0*/  F2I.FTZ.U32.TRUNC.NTZ R3, R3 ;  /* 0x0000000300037305 */ /* 0x000e34000021f000 */
[----:B------:R-:W-:-:S02]  /*2d2b0*/  @!P1 IMAD.IADD R11, R11, 0x1, -R6 ;  /* 0x000000010b0b9824 */ /* 0x000fc400078e0a06 */
[----:B------:R-:W-:Y:S01]  /*2d2c0*/  @!P1 VIADD R9, R9, 0x1 ;  /* 0x0000000109099836 */ /* 0x000fe20000000000 */
[----:B------:R-:W-:Y:S02]  /*2d2d0*/  ISETP.NE.AND P1, PT, R4, RZ, PT ;  /* 0x000000ff0400720c */ /* 0x000fe40003f25270 */
[----:B------:R-:W-:Y:S01]  /*2d2e0*/  ISETP.GE.U32.AND P0, PT, R11, R6, PT ;  /* 0x000000060b00720c */ /* 0x000fe20003f06070 */
[----:B0-----:R-:W-:-:S04]  /*2d2f0*/  IMAD.MOV R11, RZ, RZ, -R3 ;  /* 0x000000ffff0b7224 */ /* 0x001fc800078e0a03 */
[----:B------:R-:W-:-:S04]  /*2d300*/  IMAD R11, R11, R8, RZ ;  /* 0x000000080b0b7224 */ /* 0x000fc800078e02ff */
[----:B------:R-:W-:Y:S01]  /*2d310*/  IMAD.HI.U32 R6, R3, R11, R2 ;  /* 0x0000000b03067227 */ /* 0x000fe200078e0002 */
[----:B------:R-:W-:-:S03]  /*2d320*/  LOP3.LUT R2, R5, R4, RZ, 0x3c, !PT ;  /* 0x0000000405027212 */ /* 0x000fc600078e3cff */
[----:B------:R-:W-:Y:S01]  /*2d330*/  @P0 VIADD R9, R9, 0x1 ;  /* 0x0000000109090836 */ /* 0x000fe20000000000 */
[----:B------:R-:W-:Y:S02]  /*2d340*/  ISETP.GE.AND P2, PT, R2, RZ, PT ;  /* 0x000000ff0200720c */ /* 0x000fe40003f46270 */
[----:B------:R-:W-:-:S05]  /*2d350*/  IABS R2, R7 ;  /* 0x0000000700027213 */ /* 0x000fca0000000000 */
[----:B------:R-:W-:-:S06]  /*2d360*/  IMAD.MOV R2, RZ, RZ, -R2 ;  /* 0x000000ffff027224 */ /* 0x000fcc00078e0a02 */
[----:B------:R-:W-:Y:S01]  /*2d370*/  @!P2 IMAD.MOV R9, RZ, RZ, -R9 ;  /* 0x000000ffff09a224 */ /* 0x000fe200078e0a09 */
[----:B------:R-:W-:-:S04]  /*2d380*/  @!P1 LOP3.LUT R9, RZ, R4, RZ, 0x33, !PT ;  /* 0x00000004ff099212 */ /* 0x000fc800078e33ff */
[----:B------:R-:W-:-:S05]  /*2d390*/  IABS R3, R9 ;  /* 0x0000000900037213 */ /* 0x000fca0000000000 */
        /* <DEDUP_REMOVED lines=12> */
[--C-:B------:R-:W-:Y:S02]  /*2d460*/  IMAD.MOV R2, RZ, RZ, -R6.reuse ;  /* 0x000000ffff027224 */ /* 0x100fe400078e0a06 */
[C---:B------:R-:W-:Y:S02]  /*2d470*/  IMAD R6, R7.reuse, 0x1000000, R6 ;  /* 0x0100000007067824 */ /* 0x040fe400078e0206 */
[--C-:B------:R-:W-:Y:S02]  /*2d480*/  IMAD R7, R7, R2, R9.reuse ;  /* 0x0000000207077224 */ /* 0x100fe400078e0209 */
[----:B------:R-:W-:Y:S02]  /*2d490*/  IMAD.MOV R2, RZ, RZ, -R9 ;  /* 0x000000ffff027224 */ /* 0x000fe400078e0a09 */
[----:B------:R-:W-:Y:S02]  /*2d4a0*/  IMAD R3, R7, 0x10000, R6 ;  /* 0x0001000007037824 */ /* 0x000fe400078e0206 */
[----:B------:R-:W-:-:S03]  /*2d4b0*/  IMAD R2, R4, R2, R5 ;  /* 0x0000000204027224 */ /* 0x000fc600078e0205 */
[----:B------:R0:W-:Y:S01]  /*2d4c0*/  STL [R1+0x448], R3 ;  /* 0x0004480301007387 */ /* 0x0001e20000100800 */
[----:B------:R-:W-:Y:S05]  /*2d4d0*/  BRA `(.L_x_3337) ;  /* 0x0000000000f47947 */ /* 0x000fea0003800000 */
.L_x_3336:
[----:B-1-3--:R-:W0:Y:S02]  /*2d4e0*/  LDC.64 R2, c[0x0][0xd90] ;  /* 0x00036400ff027b82 */ /* 0x00ae240000000a00 */
[----:B0-----:R-:W-:-:S05]  /*2d4f0*/  IMAD.WIDE R2, R12, 0x4, R2 ;  /* 0x000000040c027825 */ /* 0x001fca00078e0202 */
[----:B------:R0:W2:Y:S02]  /*2d500*/  LDG.E R7, desc[UR40][R2.64] ;  /* 0x0000002802077981 */ /* 0x0000a4000c1e1900 */
        /* <DEDUP_REMOVED lines=29> */
[----:B------:R-:W-:-:S04]  /*2d6e0*/  VIADDMNMX R7, R10, UR5, R7, PT ;  /* 0x000000050a077c46 */ /* 0x000fc8000b800107 */
[-C--:B------:R-:W-:Y:S02]  /*2d6f0*/  IABS R9, R7.reuse ;  /* 0x0000000700097213 */ /* 0x080fe40000000000 */
        /* <DEDUP_REMOVED lines=11> */
[----:B------:R-:W-:Y:S02]  /*2d7b0*/  LOP3.LUT R3, R5, R7, RZ, 0x3c, !PT ;  /* 0x0000000705037212 */ /* 0x000fe400078e3cff */
[----:B------:R-:W-:Y:S01]  /*2d7c0*/  IADD3 R5, R8, 0x1000000, R5 ;  /* 0x0100000008057810 */ /* 0x000fe20007ffe005 */
        /* <DEDUP_REMOVED lines=10> */
[----:B------:R-:W-:Y:S01]  /*2d870*/  @!P1 LOP3.LUT R2, RZ, R7, RZ, 0x33, !PT ;  /* 0x00000007ff029212 */ /* 0x000fe200078e33ff */
[----:B------:R-:W-:-:S04]  /*2d880*/  IMAD.MOV R7, RZ, RZ, -R7 ;  /* 0x000000ffff077224 */ /* 0x000fc800078e0a07 */
[----:B------:R-:W-:-:S05]  /*2d890*/  IMAD R3, R2, R7, R5 ;  /* 0x0000000702037224 */ /* 0x000fca00078e0205 */
[----:B------:R1:W-:Y:S02]  /*2d8a0*/  STL [R1+0x448], R3 ;  /* 0x0004480301007387 */ /* 0x0003e40000100800 */
.L_x_3337:
[----:B01----:R-:W-:-:S05]  /*2d8b0*/  LOP3.LUT R3, RZ, R2, RZ, 0x33, !PT ;  /* 0x00000002ff037212 */ /* 0x003fca00078e33ff */
[----:B------:R-:W-:-:S05]  /*2d8c0*/  IMAD.IADD R2, R4, 0x1, R3 ;  /* 0x0000000104027824 */ /* 0x000fca00078e0203 */
[----:B------:R1:W-:Y:S01]  /*2d8d0*/  STL [R1+0x444], R2 ;  /* 0x0004440201007387 */ /* 0x0003e20000100800 */
[----:B------:R-:W-:Y:S05]  /*2d8e0*/  BRA `(.L_x_3338) ;  /* 0x0000000000107947 */ /* 0x000fea0003800000 */
.L_x_3333:
[----:B------:R-:W-:Y:S01]  /*2d8f0*/  IMAD.U32 R2, RZ, RZ, UR6 ;  /* 0x00000006ff027e24 */ /* 0x000fe2000f8e00ff */
[----:B------:R0:W-:Y:S04]  /*2d900*/  STL [R1+0x444], RZ ;  /* 0x000444ff01007387 */ /* 0x0001e80000100800 */
[----:B------:R0:W-:Y:S04]  /*2d910*/  STL [R1+0x448], RZ ;  /* 0x000448ff01007387 */ /* 0x0001e80000100800 */
[----:B------:R0:W-:Y:S02]  /*2d920*/  STL [R1+0x440], R2 ;  /* 0x0004400201007387 */ /* 0x0001e40000100800 */
.L_x_3338:
[----:B------:R-:W2:Y:S04]  /*2d930*/  LDL R4, [R1+0x440] ;  /* 0x0004400001047983 */ /* 0x000ea80000100800 */
        /* <DEDUP_REMOVED lines=9> */
.L_x_3331:
[----:B--2---:R-:W2:Y:S01]  /*2d9d0*/  LDL R0, [R1+0x44c] ;  /* 0x00044c0001007983 */ /* 0x004ea20000100800 */
[----:B------:R-:W-:-:S03]  /*2d9e0*/  ULDC UR4, c[0x0][0xd3c] ;  /* 0x00034f0000047ab9 */ /* 0x000fc60000000800 */
[----:B------:R3:W-:Y:S04]  /*2d9f0*/  STL [R1+0x450], RZ ;  /* 0x000450ff01007387 */ /* 0x0007e80000100800 */
[----:B------:R3:W-:Y:S01]  /*2da00*/  STL [R1+0x4a4], RZ ;  /* 0x0004a4ff01007387 */ /* 0x0007e20000100800 */
[----:B--2---:R-:W-:Y:S01]  /*2da10*/  ISETP.GE.AND P0, PT, R0, UR4, PT ;  /* 0x0000000400007c0c */ /* 0x004fe2000bf06270 */
[----:B------:R-:W-:-:S05]  /*2da20*/  IMAD.MOV.U32 R0, RZ, RZ, 0x1 ;  /* 0x00000001ff007424 */ /* 0x000fca00078e00ff */
[----:B------:R3:W-:Y:S07]  /*2da30*/  STL [R1+0x458], R0 ;  /* 0x0004580001007387 */ /* 0x0007ee0000100800 */
[----:B------:R-:W-:Y:S05]  /*2da40*/  @P0 BRA `(.L_x_3339) ;  /* 0x0000007800d00947 */ /* 0x000fea0003800000 */
[----:B0-----:R-:W0:Y:S01]  /*2da50*/  S2R R5, SR_TID.X ;  /* 0x0000000000057919 */ /* 0x001e220000002100 */
[----:B------:R-:W2:Y:S01]  /*2da60*/  S2UR UR5, SR_CgaCtaId ;  /* 0x00000000000579c3 */ /* 0x000ea20000008800 */
[----:B------:R-:W-:Y:S01]  /*2da70*/  UMOV UR4, 0x400 ;  /* 0x0000040000047882 */ /* 0x000fe20000000000 */
[----:B------:R-:W-:Y:S01]  /*2da80*/  BSSY B8, `(.L_x_3339) ;  /* 0x00007b0000087945 */ /* 0x000fe20003800000 */
[----:B------:R-:W-:Y:S01]  /*2da90*/  STL [R1+0x4a4], RZ ;  /* 0x0004a4ff01007387 */ /* 0x000fe20000100800 */
[----:B------:R-:W-:Y:S01]  /*2daa0*/  ULDC UR36, c[0x0][0xc] ;  /* 0x0000030000247ab9 */ /* 0x000fe20000000800 */
[----:B------:R-:W-:Y:S02]  /*2dab0*/  ULDC.64 UR38, c[0x0][0x198] ;  /* 0x0000660000267ab9 */ /* 0x000fe40000000a00 */
[----:B------:R-:W-:Y:S01]  /*2dac0*/  STL [R1+0x450], RZ ;  /* 0x000450ff01007387 */ /* 0x000fe20000100800 */
[----:B--2---:R-:W-:-:S06]  /*2dad0*/  ULEA UR4, UR5, UR4, 0x18 ;  /* 0x0000000405047291 */ /* 0x004fcc000f8ec03f */
[----:B------:R-:W-:Y:S01]  /*2dae0*/  IMAD.U32 R18, RZ, RZ, UR4 ;  /* 0x00000004ff127e24 */ /* 0x000fe2000f8e00ff */
[C---:B0-----:R-:W-:Y:S01]  /*2daf0*/  LOP3.LUT R4, R5.reuse, 0x7f, RZ, 0xc0, !PT ;  /* 0x0000007f05047812 */ /* 0x041fe200078ec0ff */
[----:B---3--:R-:W-:-:S05]  /*2db00*/  IMAD.SHL.U32 R0, R5, 0x8, RZ ;  /* 0x0000000805007824 */ /* 0x008fca00078e00ff */
[C---:B-1----:R-:W-:Y:S02]  /*2db10*/  LOP3.LUT R2, R0.reuse, 0x1f8, RZ, 0xc0, !PT ;  /* 0x000001f800027812 */ /* 0x042fe400078ec0ff */
[----:B------:R-:W-:Y:S02]  /*2db20*/  LOP3.LUT R0, R0, 0x38, RZ, 0xc0, !PT ;  /* 0x0000003800007812 */ /* 0x000fe400078ec0ff */
[----:B------:R-:W-:Y:S01]  /*2db30*/  LOP3.LUT R3, R2, 0x38, R5, 0x78, !PT ;  /* 0x0000003802037812 */ /* 0x000fe200078e7805 */
[----:B------:R-:W-:Y:S01]  /*2db40*/  IMAD.SHL.U32 R2, R4, 0x8, RZ ;  /* 0x0000000804027824 */ /* 0x000fe200078e00ff */
[----:B------:R-:W-:-:S04]  /*2db50*/  SHF.R.U32.HI R4, RZ, 0x3, R4 ;  /* 0x00000003ff047819 */ /* 0x000fc80000011604 */
[----:B------:R-:W-:Y:S01]  /*2db60*/  LOP3.LUT R3, R3, 0x200, R2, 0xf8, !PT ;  /* 0x0000020003037812 */ /* 0x000fe200078ef802 */
[----:B------:R-:W-:-:S04]  /*2db70*/  IMAD.SHL.U32 R2, R5, 0x10, RZ ;  /* 0x0000001005027824 */ /* 0x000fc800078e00ff */
[----:B------:R-:W-:Y:S01]  /*2db80*/  IMAD R3, R3, 0x2, R18 ;  /* 0x0000000203037824 */ /* 0x000fe200078e0212 */
[----:B------:R-:W-:Y:S01]  /*2db90*/  LOP3.LUT R4, R4, 0x70, R2, 0xf8, !PT ;  /* 0x0000007004047812 */ /* 0x000fe200078ef802 */
[----:B------:R-:W-:Y:S01]  /*2dba0*/  IMAD.MOV.U32 R2, RZ, RZ, 0x1 ;  /* 0x00000001ff027424 */ /* 0x000fe200078e00ff */
[C---:B------:R-:W-:Y:S02]  /*2dbb0*/  LOP3.LUT R4, R0.reuse, 0x40, RZ, 0xfc, !PT ;  /* 0x0000004000047812 */ /* 0x040fe400078efcff */
[----:B------:R0:W-:Y:S01]  /*2dbc0*/  STL [R1+0x454], R3 ;  /* 0x0004540301007387 */ /* 0x0001e20000100800 */
[----:B------:R-:W-:-:S03]  /*2dbd0*/  LOP3.LUT R4, R0, 0x100, RZ, 0xfc, !PT ;  /* 0x0000010000047812 */ /* 0x000fc600078efcff */
[----:B------:R1:W-:Y:S01]  /*2dbe0*/  STL [R1+0x458], R2 ;  /* 0x0004580201007387 */ /* 0x0003e20000100800 */
[C---:B0-----:R-:W-:Y:S02]  /*2dbf0*/  LOP3.LUT R3, R0.reuse, 0x80, RZ, 0xfc, !PT ;  /* 0x0000008000037812 */ /* 0x041fe400078efcff */
[C---:B------:R-:W-:Y:S02]  /*2dc00*/  LOP3.LUT R3, R0.reuse, 0x140, RZ, 0xfc, !PT ;  /* 0x0000014000037812 */ /* 0x040fe400078efcff */
[C---:B-1----:R-:W-:Y:S02]  /*2dc10*/  LOP3.LUT R2, R0.reuse, 0xc0, RZ, 0xfc, !PT ;  /* 0x000000c000027812 */ /* 0x042fe400078efcff */
[C---:B------:R-:W-:Y:S02]  /*2dc20*/  LOP3.LUT R2, R0.reuse, 0x180, RZ, 0xfc, !PT ;  /* 0x0000018000027812 */ /* 0x040fe400078efcff */
[----:B------:R-:W-:-:S07]  /*2dc30*/  LOP3.LUT R0, R0, 0x1c0, RZ, 0xfc, !PT ;  /* 0x000001c000007812 */ /* 0x000fce00078efcff */
.L_x_3473:
[----:B0-----:R-:W2:Y:S01]  /*2dc40*/  LDL R9, [R1+0x44c] ;  /* 0x00044c0001097983 */ /* 0x001ea20000100800 */
[----:B------:R-:W-:Y:S05]  /*2dc50*/  YIELD ;  /* 0x0000000000007946 */ /* 0x000fea0003800000 */
[----:B------:R-:W-:Y:S01]  /*2dc60*/  ULDC.64 UR4, c[0x0][0xb20] ;  /* 0x0002c80000047ab9 */ /* 0x000fe20000000a00 */
[----:B------:R-:W-:Y:S01]  /*2dc70*/  IMAD.MOV.U32 R0, RZ, RZ, RZ ;  /* 0x000000ffff007224 */ /* 0x000fe200078e00ff */
[----:B------:R-:W-:Y:S01]  /*2dc80*/  ISETP.NE.U32.AND P0, PT, RZ, UR4, PT ;  /* 0x00000004ff007c0c */ /* 0x000fe2000bf05070 */
[----:B-1--4-:R-:W0:Y:S01]  /*2dc90*/  LDC.64 R4, c[0x0][0xaf8] ;  /* 0x0002be00ff047b82 */ /* 0x012e220000000a00 */
        /* <DEDUP_REMOVED lines=41> */
.L_x_3340:
        /* <DEDUP_REMOVED lines=16> */
.L_x_3341:
[----:B------:R-:W-:Y:S05]  /*2e030*/  @!P1 BRA `(.L_x_3342) ;  /* 0x00000000000c9947 */ /* 0x000fea0003800000 */
[----:B------:R-:W3:Y:S04]  /*2e040*/  LDG.E R6, desc[UR40][R2.64] ;  /* 0x0000002802067981 */ /* 0x000ee8000c1e1900 */
[----:B------:R-:W3:Y:S02]  /*2e050*/  LDG.E R2, desc[UR40][R2.64+0x4] ;  /* 0x0000042802027981 */ /* 0x000ee4000c1e1900 */
[----:B---3--:R-:W-:-:S07]  /*2e060*/  IMAD.IADD R6, R2, 0x1, -R6 ;  /* 0x0000000102067824 */ /* 0x008fce00078e0a06 */
.L_x_3342:
        /* <DEDUP_REMOVED lines=34> */
.L_x_3345:
[----:B------:R-:W-:-:S13]  /*2e290*/  ISETP.NE.AND P0, PT, R3, 0x1, PT ;  /* 0x000000010300780c */ /* 0x000fda0003f05270 */
[----:B------:R-:W2:Y:S02]  /*2e2a0*/  @P0 LDC.64 R4, c[0x0][0xae0] ;  /* 0x0002b800ff040b82 */ /* 0x000ea40000000a00 */
[----:B--2---:R-:W-:-:S05]  /*2e2b0*/  @P0 IMAD.HI.U32 R4, R8, R4, RZ ;  /* 0x0000000408040227 */ /* 0x004fca00078e00ff */
[----:B------:R-:W-:-:S07]  /*2e2c0*/  @P0 SHF.R.U32.HI R8, RZ, R5, R4 ;  /* 0x00000005ff080219 */ /* 0x000fce0000011604 */
.L_x_3346:
[----:B------:R-:W-:Y:S05]  /*2e2d0*/  BSYNC B0 ;  /* 0x0000000000007941 */ /* 0x000fea0003800000 */
.L_x_3344:
[----:B------:R-:W-:-:S05]  /*2e2e0*/  IMAD R8, R8, R3, R3 ;  /* 0x0000000308087224 */ /* 0x000fca00078e0203 */
[----:B------:R-:W-:-:S07]  /*2e2f0*/  VIMNMX R2, R2, R8, PT ;  /* 0x0000000802027248 */ /* 0x000fce0003fe0100 */
.L_x_3343:
        /* <DEDUP_REMOVED lines=25> */
.L_x_3349:
[----:B------:R-:W-:-:S13]  /*2e490*/  ISETP.NE.AND P0, PT, R3, 0x1, PT ;  /* 0x000000010300780c */ /* 0x000fda0003f05270 */
[----:B--2---:R-:W2:Y:S02]  /*2e4a0*/  @P0 LDC.64 R4, c[0x0][0xae0] ;  /* 0x0002b800ff040b82 */ /* 0x004ea40000000a00 */
[----:B--2---:R-:W-:-:S05]  /*2e4b0*/  @P0 IMAD.HI.U32 R4, R6, R4, RZ ;  /* 0x0000000406040227 */ /* 0x004fca00078e00ff */
[----:B------:R-:W-:-:S07]  /*2e4c0*/  @P0 SHF.R.U32.HI R6, RZ, R5, R4 ;  /* 0x00000005ff060219 */ /* 0x000fce0000011604 */
.L_x_3350:
[----:B------:R-:W-:Y:S05]  /*2e4d0*/  BSYNC B0 ;  /* 0x0000000000007941 */ /* 0x000fea0003800000 */
.L_x_3348:
[----:B------:R-:W-:-:S05]  /*2e4e0*/  IMAD R3, R6, R3, RZ ;  /* 0x0000000306037224 */ /* 0x000fca00078e02ff */
[----:B------:R-:W-:-:S07]  /*2e4f0*/  VIMNMX R2, R2, R3, !PT ;  /* 0x0000000302027248 */ /* 0x000fce0007fe0100 */
.L_x_3347:
[----:B------:R-:W-:Y:S01]  /*2e500*/  SHF.R.S32.HI R3, RZ, 0x1f, R2 ;  /* 0x0000001fff037819 */ /* 0x000fe20000011402 */
[----:B------:R-:W-:Y:S01]  /*2e510*/  IMAD.MOV.U32 R5, RZ, RZ, RZ ;  /* 0x000000ffff057224 */ /* 0x000fe200078e00ff */
[----:B--2---:R-:W-:Y:S01]  /*2e520*/  SHF.R.U32.HI R4, RZ, 0x10, R7 ;  /* 0x00000010ff047819 */ /* 0x004fe20000011607 */
[----:B------:R-:W-:Y:S01]  /*2e530*/  BSSY B0, `(.L_x_3351) ;  /* 0x0000029000007945 */ /* 0x000fe20003800000 */
[----:B------:R-:W-:Y:S01]  /*2e540*/  LEA.HI R3, R3, R2, RZ, 0x6 ;  /* 0x0000000203037211 */ /* 0x000fe200078f30ff */
[----:B01----:R-:W-:Y:S01]  /*2e550*/  IMAD.MOV.U32 R10, RZ, RZ, R5 ;  /* 0x000000ffff0a7224 */ /* 0x003fe200078e0005 */
[----:B------:R-:W-:Y:S01]  /*2e560*/  ISETP.NE.AND P0, PT, R4, RZ, PT ;  /* 0x000000ff0400720c */ /* 0x000fe20003f05270 */
[----:B------:R0:W-:Y:S01]  /*2e570*/  STL [R1+0x488], R5 ;  /* 0x0004880501007387 */ /* 0x0001e20000100800 */
[----:B------:R-:W-:Y:S02]  /*2e580*/  SHF.R.S32.HI R3, RZ, 0x6, R3 ;  /* 0x00000006ff037819 */ /* 0x000fe40000011403 */
[----:B------:R-:W-:-:S02]  /*2e590*/  LOP3.LUT R8, R7, 0xff, RZ, 0xc0, !PT ;  /* 0x000000ff07087812 */ /* 0x000fc400078ec0ff */
[----:B------:R-:W-:-:S03]  /*2e5a0*/  VIMNMX R9, RZ, R3, !PT ;  /* 0x00000003ff097248 */ /* 0x000fc60007fe0100 */
[----:B------:R0:W-:Y:S01]  /*2e5b0*/  STL [R1+0x4a8], R8 ;  /* 0x0004a80801007387 */ /* 0x0001e20000100800 */
[----:B------:R-:W-:-:S03]  /*2e5c0*/  ISETP.GT.AND P1, PT, R0, R9, PT ;  /* 0x000000090000720c */ /* 0x000fc60003f24270 */
[----:B------:R0:W-:Y:S01]  /*2e5d0*/  STL [R1+0x484], R9 ;  /* 0x0004840901007387 */ /* 0x0001e20000100800 */
[----:B------:R-:W1:Y:S09]  /*2e5e0*/  @!P0 LDC R4, c[0x0][0xae8] ;  /* 0x0002ba00ff048b82 */ /* 0x000e720000000800 */
[----:B0-----:R-:W-:Y:S05]  /*2e5f0*/  @!P1 BRA `(.L_x_3352) ;  /* 0x0000000000709947 */ /* 0x001fea0003800000 */
[-C--:B-1----:R-:W-:Y:S02]  /*2e600*/  IABS R5, R4.reuse ;  /* 0x0000000400057213 */ /* 0x082fe40000000000 */
        /* <DEDUP_REMOVED lines=27> */
.L_x_3352:
[----:B------:R-:W-:Y:S05]  /*2e7c0*/  BSYNC B0 ;  /* 0x0000000000007941 */ /* 0x000fea0003800000 */
.L_x_3351:
[----:B------:R-:W-:Y:S01]  /*2e7d0*/  IMAD.MOV.U32 R3, RZ, RZ, R10 ;  /* 0x000000ffff037224 */ /* 0x000fe200078e000a */
[----:B------:R-:W-:Y:S03]  /*2e7e0*/  BSSY B7, `(.L_x_3353) ;  /* 0x00005bd000077945 */ /* 0x000fe60003800000 */
[----:B------:R-:W-:-:S05]  /*2e7f0*/  IMAD R2, R8, R3, R9 ;  /* 0x0000000308027224 */ /* 0x000fca00078e0209 */
        /* <DEDUP_REMOVED lines=10> */
[----:B------:R-:W-:Y:S02]  /*2e8a0*/  VOTEU.ANY UR4, UPT, PT ;  /* 0x0000000000047886 */ /* 0x000fe400038e0100 */
[----:B------:R-:W2:Y:S08]  /*2e8b0*/  FLO.U32 R0, UR4 ;  /* 0x0000000400007d00 */ /* 0x000eb000080e0000 */
[----:B-1----:R-:W1:Y:S01]  /*2e8c0*/  POPC R4, UR4 ;  /* 0x0000000400047d09 */ /* 0x002e620008000000 */
[----:B--2---:R-:W-:-:S02]  /*2e8d0*/  ISETP.EQ.U32.AND P0, PT, R0, R2, PT ;  /* 0x000000020000720c */ /* 0x004fc40003f02070 */
[----:B------:R-:W1:Y:S11]  /*2e8e0*/  LDC.64 R2, c[0x0][0xd60] ;  /* 0x00035800ff027b82 */ /* 0x000e760000000a00 */
[----:B-1----:R-:W2:Y:S04]  /*2e8f0*/  @P0 ATOMG.E.ADD.STRONG.GPU PT, R2, desc[UR40][R2.64], R4 ;  /* 0x00000004020209a8 */ /* 0x002ea800081ee1e8 */
[----:B--2---:R1:W2:Y:S02]  /*2e900*/  SHFL.IDX PT, R2, R2, R0, 0x1f ;  /* 0x00001f0002027589 */ /* 0x0042a400000e0000 */
[----:B-1----:R-:W1:Y:S02]  /*2e910*/  S2R R0, SR_LTMASK ;  /* 0x0000000000007919 */ /* 0x002e640000003900 */
[----:B-1----:R-:W-:-:S06]  /*2e920*/  LOP3.LUT R0, R0, UR4, RZ, 0xc0, !PT ;  /* 0x0000000400007c12 */ /* 0x002fcc000f8ec0ff */
[----:B------:R-:W2:Y:S02]  /*2e930*/  POPC R0, R0 ;  /* 0x0000000000007309 */ /* 0x000ea40000000000 */
[----:B--2---:R-:W-:-:S05]  /*2e940*/  IADD3 R0, R2, UR36, R0 ;  /* 0x0000002402007c10 */ /* 0x004fca000fffe000 */
[----:B------:R2:W-:Y:S01]  /*2e950*/  STL [R1+0x440], R0 ;  /* 0x0004400001007387 */ /* 0x0005e20000100800 */
[----:B------:R-:W-:Y:S05]  /*2e960*/  BRA `(.L_x_3355) ;  /* 0x0000005800907947 */ /* 0x000fea0003800000 */
.L_x_3354:
        /* <DEDUP_REMOVED lines=13> */
[----:B0-----:R-:W-:Y:S02]  /*2ea40*/  IMAD.U32 R10, RZ, RZ, UR4 ;  /* 0x00000004ff0a7e24 */ /* 0x001fe4000f8e00ff */
[----:B------:R-:W-:Y:S02]  /*2ea50*/  IMAD.U32 R11, RZ, RZ, UR5 ;  /* 0x00000005ff0b7e24 */ /* 0x000fe4000f8e00ff */
[----:B------:R-:W-:Y:S02]  /*2ea60*/  IMAD.MOV.U32 R8, RZ, RZ, 0x70 ;  /* 0x00000070ff087424 */ /* 0x000fe400078e00ff */
[----:B------:R-:W-:Y:S02]  /*2ea70*/  IMAD.MOV.U32 R12, RZ, RZ, 0x1 ;  /* 0x00000001ff0c7424 */ /* 0x000fe400078e00ff */
[----:B------:R-:W-:-:S07]  /*2ea80*/  IMAD.MOV.U32 R13, RZ, RZ, RZ ;  /* 0x000000ffff0d7224 */ /* 0x000fce00078e00ff */
[----:B------:R-:W-:-:S07]  /*2ea90*/  LEPC R20, `(.L_x_3357) ;  /* 0x000000001014794e */ /* 0x000fce0000000000 */
[----:B-1----:R-:W-:Y:S05]  /*2eaa0*/  CALL.ABS.NOINC R2 ;  /* 0x0000000002007343 */ /* 0x002fea0003c00000 */
.L_x_3357:
[----:B------:R-:W-:Y:S05]  /*2eab0*/  BSYNC B6 ;  /* 0x0000000000067941 */ /* 0x000fea0003800000 */
.L_x_3356:
        /* <DEDUP_REMOVED lines=13> */
[----:B0-----:R-:W-:Y:S02]  /*2eb90*/  IMAD.U32 R10, RZ, RZ, UR4 ;  /* 0x00000004ff0a7e24 */ /* 0x001fe4000f8e00ff */
[----:B------:R-:W-:Y:S02]  /*2eba0*/  IMAD.U32 R11, RZ, RZ, UR5 ;  /* 0x00000005ff0b7e24 */ /* 0x000fe4000f8e00ff */
[----:B------:R-:W-:Y:S02]  /*2ebb0*/  IMAD.MOV.U32 R8, RZ, RZ, 0x70 ;  /* 0x00000070ff087424 */ /* 0x000fe400078e00ff */
[----:B------:R-:W-:Y:S02]  /*2ebc0*/  IMAD.MOV.U32 R12, RZ, RZ, 0x1 ;  /* 0x00000001ff0c7424 */ /* 0x000fe400078e00ff */
[----:B--2---:R-:W-:-:S07]  /*2ebd0*/  IMAD.MOV.U32 R13, RZ, RZ, RZ ;  /* 0x000000ffff0d7224 */ /* 0x004fce00078e00ff */
[----:B------:R-:W-:-:S07]  /*2ebe0*/  LEPC R20, `(.L_x_3360) ;  /* 0x000000001014794e */ /* 0x000fce0000000000 */
[----:B---3--:R-:W-:Y:S05]  /*2ebf0*/  CALL.ABS.NOINC R2 ;  /* 0x0000000002007343 */ /* 0x008fea0003c00000 */
.L_x_3360:
        /* <DEDUP_REMOVED lines=15> */
.L_x_3359:
[----:B------:R-:W-:Y:S05]  /*2ecf0*/  BSYNC B6 ;  /* 0x0000000000067941 */ /* 0x000fea0003800000 */
.L_x_3358:
        /* <DEDUP_REMOVED lines=24> */
.L_x_3488:
        /* <DEDUP_REMOVED lines=9> */
.L_x_3491:
        /* <DEDUP_REMOVED lines=24> */
.L_x_3364:
[----:B------:R-:W4:Y:S04]  /*2f090*/  LDL R0, [R1+0x450] ;  /* 0x0004500001007983 */ /* 0x000f280000100800 */
[----:B---3--:R-:W3:Y:S01]  /*2f0a0*/  LDL R2, [R1+0x458] ;  /* 0x0004580001027983 */ /* 0x008ee20000100800 */
[----:B----4-:R-:W-:Y:S01]  /*2f0b0*/  IMAD R0, R0, 0x8, R18 ;  /* 0x0000000800007824 */ /* 0x010fe200078e0212 */
[----:B---3--:R-:W-:-:S04]  /*2f0c0*/  SHF.L.U32 R2, R2, 0x1f, RZ ;  /* 0x0000001f02027819 */ /* 0x008fc800000006ff */
[----:B------:R-:W3:Y:S02]  /*2f0d0*/  SYNCS.PHASECHK.TRANS64.TRYWAIT P0, [R0+URZ+0x38840], R2 ;  /* 0x03884002000075a7 */ /* 0x000ee4000800017f */
[----:B---3--:R-:W-:Y:S05]  /*2f0e0*/  @!P0 BRA `(.L_x_3365) ;  /* 0x0000006800fc8947 */ /* 0x008fea0003800000 */
.L_x_3492:
        /* <DEDUP_REMOVED lines=11> */
.L_x_3366:
        /* <DEDUP_REMOVED lines=23> */
.L_x_3362:
[----:B------:R-:W3:Y:S04]  /*2f310*/  LDL R2, [R1+0x44c] ;  /* 0x00044c0001027983 */ /* 0x000ee80000100800 */
        /* <DEDUP_REMOVED lines=8> */
[----:B------:R-:W-:Y:S01]  /*2f3a0*/  BSSY B6, `(.L_x_3367) ;  /* 0x0000019000067945 */ /* 0x000fe20003800000 */
[----:B---3--:R-:W-:-:S04]  /*2f3b0*/  SHF.R.S32.HI R0, RZ, 0x1f, R2 ;  /* 0x0000001fff007819 */ /* 0x008fc80000011402 */
[----:B-1----:R-:W-:Y:S02]  /*2f3c0*/  SEL R4, R0, RZ, !P0 ;  /* 0x000000ff00047207 */ /* 0x002fe40004000000 */
[----:B----4-:R-:W-:Y:S02]  /*2f3d0*/  SHF.R.S32.HI R3, RZ, 0x1f, R3 ;  /* 0x0000001fff037819 */ /* 0x010fe40000011403 */
[----:B------:R-:W-:Y:S01]  /*2f3e0*/  SEL R0, R2, RZ, !P0 ;  /* 0x000000ff02007207 */ /* 0x000fe20004000000 */
[----:B------:R1:W-:Y:S04]  /*2f3f0*/  STL [R1+0x498], R4 ;  /* 0x0004980401007387 */ /* 0x0003e80000100800 */
[----:B------:R1:W-:Y:S04]  /*2f400*/  STL [R1+0x478], R0 ;  /* 0x0004780001007387 */ /* 0x0003e80000100800 */
[----:B------:R1:W-:Y:S01]  /*2f410*/  STL [R1+0x490], R3 ;  /* 0x0004900301007387 */ /* 0x0003e20000100800 */
        /* <DEDUP_REMOVED lines=10> */
[----:B0-----:R-:W-:Y:S02]  /*2f4c0*/  IMAD.U32 R10, RZ, RZ, UR8 ;  /* 0x00000008ff0a7e24 */ /* 0x001fe4000f8e00ff */
[----:B------:R-:W-:Y:S02]  /*2f4d0*/  IMAD.U32 R11, RZ, RZ, UR9 ;  /* 0x00000009ff0b7e24 */ /* 0x000fe4000f8e00ff */
[----:B------:R-:W-:Y:S02]  /*2f4e0*/  IMAD.MOV.U32 R8, RZ, RZ, 0x70 ;  /* 0x00000070ff087424 */ /* 0x000fe400078e00ff */
[----:B------:R-:W-:Y:S02]  /*2f4f0*/  IMAD.MOV.U32 R12, RZ, RZ, 0x1 ;  /* 0x00000001ff0c7424 */ /* 0x000fe400078e00ff */
[----:B------:R-:W-:-:S07]  /*2f500*/  IMAD.MOV.U32 R13, RZ, RZ, RZ ;  /* 0x000000ffff0d7224 */ /* 0x000fce00078e00ff */
[----:B------:R-:W-:-:S07]  /*2f510*/  LEPC R20, `(.L_x_3368) ;  /* 0x000000001014794e */ /* 0x000fce0000000000 */
[----:B-1----:R-:W-:Y:S05]  /*2f520*/  CALL.ABS.NOINC R2 ;  /* 0x0000000002007343 */ /* 0x002fea0003c00000 */
.L_x_3368:
[----:B------:R-:W-:Y:S05]  /*2f530*/  BSYNC B6 ;  /* 0x0000000000067941 */ /* 0x000fea0003800000 */
.L_x_3367:
[----:B------:R-:W3:Y:S01]  /*2f540*/  LDL R11, [R1+0x474] ;  /* 0x00047400010b7983 */ /* 0x000ee20000100800 */
[----:B--2---:R-:W2:Y:S01]  /*2f550*/  LDC R7, c[0x0][0x448] ;  /* 0x00011200ff077b82 */ /* 0x004ea20000000800 */
[----:B------:R-:W-:Y:S01]  /*2f560*/  ULDC.64 UR4, c[0x0][0x298] ;  /* 0x0000a60000047ab9 */ /* 0x000fe20000000a00 */
[----:B------:R-:W-:Y:S01]  /*2f570*/  ULDC.64 UR6, c[0x0][0x280] ;  /* 0x0000a00000067ab9 */ /* 0x000fe20000000a00 */
[----:B-1----:R-:W4:Y:S04]  /*2f580*/  LDL R4, [R1+0x490] ;  /* 0x0004900001047983 */ /* 0x002f280000100800 */
[----:B------:R-:W4:Y:S04]  /*2f590*/  LDL R9, [R1+0x468] ;  /* 0x0004680001097983 */ /* 0x000f280000100800 */
[----:B------:R-:W4:Y:S01]  /*2f5a0*/  LDL R8, [R1+0x498] ;  /* 0x0004980001087983 */ /* 0x000f220000100800 */
[----:B------:R-:W1:Y:S01]  /*2f5b0*/  S2R R2, SR_TID.X ;  /* 0x0000000000027919 */ /* 0x000e620000002100 */
[----:B------:R-:W0:Y:S02]  /*2f5c0*/  S2R R0, SR_TID.X ;  /* 0x0000000000007919 */ /* 0x000e240000002100 */
[----:B------:R-:W4:Y:S01]  /*2f5d0*/  LDL R6, [R1+0x478] ;  /* 0x0004780001067983 */ /* 0x000f220000100800 */
[----:B--2---:R-:W-:-:S13]  /*2f5e0*/  ISETP.NE.AND P0, PT, R7, 0x1, PT ;  /* 0x000000010700780c */ /* 0x004fda0003f05270 */
[----:B------:R-:W2:Y:S01]  /*2f5f0*/  @P0 LDC R3, c[0x0][0x450] ;  /* 0x00011400ff030b82 */ /* 0x000ea20000000800 */
[----:B-1----:R-:W-:-:S04]  /*2f600*/  LOP3.LUT R2, R2, 0x7f, RZ, 0xc0, !PT ;  /* 0x0000007f02027812 */ /* 0x002fc800078ec0ff */
[----:B------:R-:W-:Y:S01]  /*2f610*/  SHF.R.U32.HI R2, RZ, 0x3, R2 ;  /* 0x00000003ff027819 */ /* 0x000fe20000011602 */
[----:B0-----:R-:W-:-:S05]  /*2f620*/  IMAD.SHL.U32 R0, R0, 0x10, RZ ;  /* 0x0000001000007824 */ /* 0x001fca00078e00ff */
[----:B------:R-:W-:Y:S02]  /*2f630*/  LOP3.LUT R0, R2, 0x70, R0, 0xf8, !PT ;  /* 0x0000007002007812 */ /* 0x000fe400078ef800 */
[----:B------:R-:W0:Y:S03]  /*2f640*/  @P0 LDC R2, c[0x0][0x44c] ;  /* 0x00011300ff020b82 */ /* 0x000e260000000800 */
[----:B---3--:R-:W-:-:S04]  /*2f650*/  IMAD.IADD R5, R0, 0x1, R11 ;  /* 0x0000000100057824 */ /* 0x008fc800078e020b */
[----:B0-----:R-:W-:-:S04]  /*2f660*/  @P0 IMAD.HI.U32 R2, R5, R2, RZ ;  /* 0x0000000205020227 */ /* 0x001fc800078e00ff */
[----:B------:R-:W-:Y:S01]  /*2f670*/  IMAD.MOV.U32 R0, RZ, RZ, R5 ;  /* 0x000000ffff007224 */ /* 0x000fe200078e0005 */
[----:B--2---:R-:W-:Y:S01]  /*2f680*/  @P0 SHF.R.U32.HI R0, RZ, R3, R2 ;  /* 0x00000003ff000219 */ /* 0x004fe20000011602 */
[----:B----4-:R-:W-:-:S04]  /*2f690*/  IMAD R2, R4, UR4, RZ ;  /* 0x0000000404027c24 */ /* 0x010fc8000f8e02ff */
[C---:B------:R-:W-:Y:S02]  /*2f6a0*/  IMAD R4, R9.reuse, UR5, R2 ;  /* 0x0000000509047c24 */ /* 0x040fe4000f8e0202 */
[----:B------:R-:W-:Y:S01]  /*2f6b0*/  IMAD.WIDE.U32 R2, R9, UR4, RZ ;  /* 0x0000000409027c25 */ /* 0x000fe2000f8e00ff */
[----:B------:R-:W-:-:S03]  /*2f6c0*/  ULDC.64 UR4, c[0x0][0x2d8] ;  /* 0x0000b60000047ab9 */ /* 0x000fc60000000a00 */
[----:B------:R-:W-:Y:S02]  /*2f6d0*/  IMAD.IADD R3, R3, 0x1, R4 ;  /* 0x0000000103037824 */ /* 0x000fe400078e0204 */
[----:B------:R-:W-:-:S04]  /*2f6e0*/  IMAD.WIDE.U32 R2, R17, UR4, R2 ;  /* 0x0000000411027c25 */ /* 0x000fc8000f8e0002 */
[----:B------:R-:W-:Y:S01]  /*2f6f0*/  IMAD R3, R17, UR5, R3 ;  /* 0x0000000511037c24 */ /* 0x000fe2000f8e0203 */
[----:B------:R-:W-:Y:S02]  /*2f700*/  ULDC.64 UR4, c[0x0][0x2e0] ;  /* 0x0000b80000047ab9 */ /* 0x000fe40000000a00 */
[----:B------:R-:W-:Y:S02]  /*2f710*/  IMAD R4, R8, UR4, RZ ;  /* 0x0000000408047c24 */ /* 0x000fe4000f8e02ff */
[----:B------:R0:W5:Y:S01]  /*2f720*/  LDL R8, [R1+0x454] ;  /* 0x0004540001087983 */ /* 0x0001620000100800 */
[C---:B------:R-:W-:Y:S01]  /*2f730*/  IMAD.WIDE.U32 R2, R6.reuse, UR4, R2 ;  /* 0x0000000406027c25 */ /* 0x040fe2000f8e0002 */
[----:B------:R-:W1:Y:S03]  /*2f740*/  S2R R10, SR_TID.X ;  /* 0x00000000000a7919 */ /* 0x000e660000002100 */
        /* <DEDUP_REMOVED lines=11> */
[----:B------:R-:W-:Y:S01]  /*2f800*/  IMAD.IADD R3, R3, 0x1, R4 ;  /* 0x0000000103037824 */ /* 0x000fe200078e0204 */
[----:B------:R2:W-:Y:S01]  /*2f810*/  STL [R1+0x464], R5 ;  /* 0x0004640501007387 */ /* 0x0005e20000100800 */
[----:B-1----:R-:W-:Y:S02]  /*2f820*/  IMAD.SHL.U32 R9, R10, 0x8, RZ ;  /* 0x000000080a097824 */ /* 0x002fe400078e00ff */
[----:B------:R-:W-:-:S03]  /*2f830*/  IMAD R6, R6, UR4, RZ ;  /* 0x0000000406067c24 */ /* 0x000fc6000f8e02ff */
[----:B------:R-:W-:Y:S01]  /*2f840*/  LOP3.LUT R9, R9, 0x38, RZ, 0xc0, !PT ;  /* 0x0000003809097812 */ /* 0x000fe200078ec0ff */
[----:B--2---:R-:W-:Y:S01]  /*2f850*/  IMAD.WIDE.U32 R4, R0, UR4, R2 ;  /* 0x0000000400047c25 */ /* 0x004fe2000f8e0002 */
[----:B------:R-:W-:-:S03]  /*2f860*/  ULDC UR4, c[0x0][0x2b8] ;  /* 0x0000ae0000047ab9 */ /* 0x000fc60000000800 */
[----:B------:R-:W-:Y:S01]  /*2f870*/  IMAD R0, R0, UR5, R6 ;  /* 0x0000000500007c24 */ /* 0x000fe2000f8e0206 */
[----:B------:R-:W-:-:S03]  /*2f880*/  LEA R3, P1, R4, UR6, 0x1 ;  /* 0x0000000604037c11 */ /* 0x000fc6000f8208ff */
[----:B------:R-:W-:Y:S01]  /*2f890*/  IMAD.IADD R0, R5, 0x1, R0 ;  /* 0x0000000105007824 */ /* 0x000fe200078e0200 */
[----:B------:R-:W-:Y:S01]  /*2f8a0*/  ISETP.GE.AND P0, PT, R9, UR4, PT ;  /* 0x0000000409007c0c */ /* 0x000fe2000bf06270 */
[----:B------:R-:W-:Y:S01]  /*2f8b0*/  UMOV UR4, 0xffffffff ;  /* 0xffffffff00047882 */ /* 0x000fe20000000000 */
[----:B------:R-:W-:Y:S02]  /*2f8c0*/  LOP3.LUT R10, R10, 0x7f, RZ, 0xc0, !PT ;  /* 0x0000007f0a0a7812 */ /* 0x000fe400078ec0ff */
[----:B------:R-:W-:Y:S02]  /*2f8d0*/  LEA.HI.X R2, R4, UR7, R0, 0x1, P1 ;  /* 0x0000000704027c11 */ /* 0x000fe400088f0c00 */
[----:B------:R-:W-:Y:S01]  /*2f8e0*/  SHF.R.U32.HI R10, RZ, 0x3, R10 ;  /* 0x00000003ff0a7819 */ /* 0x000fe2000001160a */
[----:B0-----:R-:W-:Y:S06]  /*2f8f0*/  BRA.DIV UR4, `(.L_x_3369) ;  /* 0x00000066040c7947 */ /* 0x001fec000b800000 */
[----:B------:R-:W2:Y:S04]  /*2f900*/  LDL R11, [R1+0x470] ;  /* 0x00047000010b7983 */ /* 0x000ea80000100800 */
[----:B------:R-:W3:Y:S04]  /*2f910*/  LDL.LU R6, [R1+0x474] ;  /* 0x0004740001067983 */ /* 0x000ee80000300800 */
[----:B------:R-:W0:Y:S04]  /*2f920*/  SHFL.IDX PT, R5, R3, RZ, 0x181f ;  /* 0x00181fff03057589 */ /* 0x000e2800000e0000 */
[----:B------:R-:W1:Y:S01]  /*2f930*/  SHFL.IDX PT, R4, R2, RZ, 0x181f ;  /* 0x00181fff02047589 */ /* 0x000e6200000e0000 */
[----:B--2---:R-:W-:-:S02]  /*2f940*/  IMAD R0, R11, R7, RZ ;  /* 0x000000070b007224 */ /* 0x004fc400078e02ff */
[----:B---3--:R-:W-:Y:S02]  /*2f950*/  IMAD.IADD R10, R10, 0x1, R6 ;  /* 0x000000010a0a7824 */ /* 0x008fe400078e0206 */
[----:B------:R-:W-:Y:S02]  /*2f960*/  SHFL.IDX PT, R6, R2, 0x1, 0x181f ;  /* 0x00381f0002067f89 */ /* 0x000fe400000e0000 */
[C---:B------:R-:W-:Y:S01]  /*2f970*/  VIADD R7, R10.reuse, 0x10 ;  /* 0x000000100a077836 */ /* 0x040fe20000000000 */
[----:B------:R-:W-:Y:S01]  /*2f980*/  ISETP.GE.AND P1, PT, R10, R0, PT ;  /* 0x000000000a00720c */ /* 0x000fe20003f26270 */
[----:B------:R-:W-:Y:S04]  /*2f990*/  STL [R1+0x474], R10 ;  /* 0x0004740a01007387 */ /* 0x000fe80000100800 */
[----:B------:R2:W-:Y:S08]  /*2f9a0*/  STL [R1+0x48c], R7 ;  /* 0x00048c0701007387 */ /* 0x0005f00000100800 */
[----:B0-----:R-:W-:-:S05]  /*2f9b0*/  @!P1 LEA R5, P2, R9, R5, 0x1 ;  /* 0x0000000509059211 */ /* 0x001fca00078408ff */
[----:B-1----:R-:W-:-:S05]  /*2f9c0*/  @!P1 IMAD.X R4, RZ, RZ, R4, P2 ;  /* 0x000000ffff049224 */ /* 0x002fca00010e0604 */
[----:B------:R-:W-:-:S04]  /*2f9d0*/  @!P1 LOP3.LUT R5, R5, R4, RZ, 0x3c, !PT ;  /* 0x0000000405059212 */ /* 0x000fc800078e3cff */
[----:B------:R-:W-:-:S04]  /*2f9e0*/  @!P1 LOP3.LUT R4, R5, R4, RZ, 0x3c, !PT ;  /* 0x0000000405049212 */ /* 0x000fc800078e3cff */
[----:B------:R-:W-:-:S05]  /*2f9f0*/  @!P1 LOP3.LUT R5, R5, R4, RZ, 0x3c, !PT ;  /* 0x0000000405059212 */ /* 0x000fca00078e3cff */
[----:B-----5:R0:W-:Y:S01]  /*2fa00*/  @!P1 LDGSTS.E.BYPASS.LTC128B.128 [R8+0x20400], desc[UR40][R4.64], !P0 ;  /* 0x2040000004089fae */ /* 0x0201e2000c101d68 */
[----:B------:R-:W-:Y:S01]  /*2fa10*/  ISETP.GE.AND P1, PT, R7, R0, PT ;  /* 0x000000000700720c */ /* 0x000fe20003f26270 */
[----:B--2---:R-:W-:-:S05]  /*2fa20*/  VIADD R7, R10, 0x20 ;  /* 0x000000200a077836 */ /* 0x004fca0000000000 */
[----:B------:R-:W-:Y:S04]  /*2fa30*/  STL [R1+0x49c], R7 ;  /* 0x00049c0701007387 */ /* 0x000fe80000100800 */
[----:B0-----:R-:W0:Y:S03]  /*2fa40*/  SHFL.IDX PT, R4, R3, 0x1, 0x181f ;  /* 0x00381f0003047f89 */ /* 0x001e2600000e0000 */
[----:B0-----:R-:W-:-:S05]  /*2fa50*/  @!P1 LEA R5, P2, R9, R4, 0x1 ;  /* 0x0000000409059211 */ /* 0x001fca00078408ff */
[----:B------:R-:W-:Y:S02]  /*2fa60*/  @!P1 IMAD.X R4, RZ, RZ, R6, P2 ;  /* 0x000000ffff049224 */ /* 0x000fe400010e0606 */
[----:B------:R-:W-:Y:S03]  /*2fa70*/  SHFL.IDX PT, R6, R2, 0x2, 0x181f ;  /* 0x00581f0002067f89 */ /* 0x000fe600000e0000 */
[----:B------:R-:W-:-:S04]  /*2fa80*/  @!P1 LOP3.LUT R5, R5, R4, RZ, 0x3c, !PT ;  /* 0x0000000405059212 */ /* 0x000fc800078e3cff */
[----:B------:R-:W-:-:S04]  /*2fa90*/  @!P1 LOP3.LUT R4, R5, R4, RZ, 0x3c, !PT ;  /* 0x0000000405049212 */ /* 0x000fc800078e3cff */
[----:B------:R-:W-:-:S05]  /*2faa0*/  @!P1 LOP3.LUT R5, R5, R4, RZ, 0x3c, !PT ;  /* 0x0000000405059212 */ /* 0x000fca00078e3cff */
[----:B------:R0:W-:Y:S01]  /*2fab0*/  @!P1 LDGSTS.E.BYPASS.LTC128B.128 [R8+0x20c00], desc[UR40][R4.64], !P0 ;  /* 0x20c0000004089fae */ /* 0x0001e2000c101d68 */
[----:B------:R-:W-:-:S03]  /*2fac0*/  ISETP.GE.AND P1, PT, R7, R0, PT ;  /* 0x000000000700720c */ /* 0x000fc60003f26270 */
[----:B0-----:R-:W0:Y:S04]  /*2fad0*/  SHFL.IDX PT, R4, R3, 0x2, 0x181f ;  /* 0x00581f0003047f89 */ /* 0x001e2800000e0000 */
[----:B------:R-:W1:Y:S06]  /*2fae0*/  SHFL.IDX PT, R3, R3, 0x3, 0x181f ;  /* 0x00781f0003037f89 */ /* 0x000e6c00000e0000 */
[----:B0-----:R-:W-:-:S05]  /*2faf0*/  @!P1 LEA R5, P2, R9, R4, 0x1 ;  /* 0x0000000409059211 */ /* 0x001fca00078408ff */
[----:B------:R-:W-:-:S05]  /*2fb00*/  @!P1 IMAD.X R4, RZ, RZ, R6, P2 ;  /* 0x000000ffff049224 */ /* 0x000fca00010e0606 */
[----:B------:R-:W-:-:S04]  /*2fb10*/  @!P1 LOP3.LUT R5, R5, R4, RZ, 0x3c, !PT ;  /* 0x0000000405059212 */ /* 0x000fc800078e3cff */
[----:B------:R-:W-:-:S04]  /*2fb20*/  @!P1 LOP3.LUT R4, R5, R4, RZ, 0x3c, !PT ;  /* 0x0000000405049212 */ /* 0x000fc800078e3cff */
[----:B------:R-:W-:-:S05]  /*2fb30*/  @!P1 LOP3.LUT R5, R5, R4, RZ, 0x3c, !PT ;  /* 0x0000000405059212 */ /* 0x000fca00078e3cff */
[----:B------:R0:W-:Y:S04]  /*2fb40*/  @!P1 LDGSTS.E.BYPASS.LTC128B.128 [R8+0x21400], desc[UR40][R4.64], !P0 ;  /* 0x2140000004089fae */ /* 0x0001e8000c101d68 */
[----:B01----:R0:W2:Y:S02]  /*2fb50*/  SHFL.IDX PT, R4, R2, 0x3, 0x181f ;  /* 0x00781f0002047f89 */ /* 0x0030a400000e0000 */
.L_x_3501:
[----:B0-----:R-:W3:Y:S02]  /*2fb60*/  LDL R2, [R1+0x474] ;  /* 0x0004740001027983 */ /* 0x001ee40000100800 */
[----:B---3--:R-:W-:-:S05]  /*2fb70*/  VIADD R2, R2, 0x30 ;  /* 0x0000003002027836 */ /* 0x008fca0000000000 */
[----:B------:R-:W-:Y:S01]  /*2fb80*/  ISETP.GE.AND P1, PT, R2, R0, PT ;  /* 0x000000000200720c */ /* 0x000fe20003f26270 */
[----:B------:R0:W-:-:S12]  /*2fb90*/  STL [R1+0x4a0], R2 ;  /* 0x0004a00201007387 */ /* 0x0001d80000100800 */
[----:B0-----:R-:W-:-:S05]  /*2fba0*/  @!P1 LEA R2, P2, R9, R3, 0x1 ;  /* 0x0000000309029211 */ /* 0x001fca00078408ff */
[----:B--2---:R-:W-:-:S05]  /*2fbb0*/  @!P1 IMAD.X R3, RZ, RZ, R4, P2 ;  /* 0x000000ffff039224 */ /* 0x004fca00010e0604 */
[----:B------:R-:W-:Y:S01]  /*2fbc0*/  @!PT LDS RZ, [RZ] ;  /* 0x00000000fffff984 */ /* 0x000fe20000000800 */
[----:B------:R-:W-:Y:S01]  /*2fbd0*/  @!PT LDS RZ, [RZ] ;  /* 0x00000000fffff984 */ /* 0x000fe20000000800 */
[----:B------:R-:W-:Y:S01]  /*2fbe0*/  @!PT LDS RZ, [RZ] ;  /* 0x00000000fffff984 */ /* 0x000fe20000000800 */
[----:B------:R0:W-:Y:S01]  /*2fbf0*/  @!P1 LDGSTS.E.BYPASS.LTC128B.128 [R8+0x21c00], desc[UR40][R2.64], !P0 ;  /* 0x21c0000002089fae */ /* 0x0001e2000c101d68 */
[----:B------:R-:W-:Y:S01]  /*2fc00*/  PLOP3.LUT P0, PT, PT, PT, PT, 0x80, 0x0 ;  /* 0x000000000000781c */ /* 0x000fe20003f0f070 */
[----:B------:R-:W-:-:S12]  /*2fc10*/  NOP ;  /* 0x0000000000007918 */ /* 0x000fd80000000000 */
.L_x_3370:
        /* <DEDUP_REMOVED lines=37> */
.L_x_3372:
[----:B------:R-:W-:Y:S05]  /*2fe70*/  BSYNC B6 ;  /* 0x0000000000067941 */ /* 0x000fea0003800000 */
.L_x_3371:
        /* <DEDUP_REMOVED lines=11> */
[----:B------:R-:W-:-:S04]  /*2ff30*/  LOP3.LUT R8, R8, 0x38, RZ, 0xc0, !PT ;  /* 0x0000003808087812 */ /* 0x000fc800078ec0ff */
[C---:B------:R-:W-:Y:S02]  /*2ff40*/  LOP3.LUT R9, R8.reuse, 0x80, RZ, 0xfc, !PT ;  /* 0x0000008008097812 */ /* 0x040fe400078efcff */
[----:B------:R-:W-:Y:S01]  /*2ff50*/  LOP3.LUT R8, R8, 0x40, RZ, 0xfc, !PT ;  /* 0x0000004008087812 */ /* 0x000fe200078efcff */
[----:B--2---:R-:W-:Y:S02]  /*2ff60*/  IMAD.MOV.U32 R3, RZ, RZ, R5 ;  /* 0x000000ffff037224 */ /* 0x004fe400078e0005 */
        /* <DEDUP_REMOVED lines=16> */
[----:B------:R-:W-:Y:S02]  /*30070*/  IMAD R5, R5, UR4, RZ ;  /* 0x0000000405057c24 */ /* 0x000fe4000f8e02ff */
[----:B------:R-:W-:Y:S02]  /*30080*/  IMAD R0, R7, R0, R6 ;  /* 0x0000000007007224 */ /* 0x000fe400078e0206 */
[----:B------:R-:W-:Y:S01]  /*30090*/  IMAD R4, R4, UR5, R5 ;  /* 0x0000000504047c24 */ /* 0x000fe2000f8e0205 */
[----:B------:R-:W-:Y:S01]  /*300a0*/  ULDC.64 UR4, c[0x0][0x3c8] ;  /* 0x0000f20000047ab9 */ /* 0x000fe20000000a00 */
[----:B------:R-:W0:Y:S02]  /*300b0*/  S2R R6, SR_TID.X ;  /* 0x0000000000067919 */ /* 0x000e240000002100 */
        /* <DEDUP_REMOVED lines=10> */
[----:B------:R-:W1:Y:S01]  /*30160*/  S2R R8, SR_TID.X ;  /* 0x0000000000087919 */ /* 0x000e620000002100 */
[----:B------:R-:W-:Y:S02]  /*30170*/  ISETP.GE.AND P2, PT, R9, UR4, PT ;  /* 0x0000000409007c0c */ /* 0x000fe4000bf46270 */
[----:B------:R-:W-:Y:S02]  /*30180*/  LEA.HI.X R4, R2, UR5, R4, 0x1, P0 ;  /* 0x0000000502047c11 */ /* 0x000fe400080f0c04 */
[----:B------:R-:W-:-:S02]  /*30190*/  SEL R3, RZ, 0x4, P2 ;  /* 0x00000004ff037807 */ /* 0x000fc40001000000 */
[----:B------:R-:W-:Y:S01]  /*301a0*/  SEL R2, RZ, 0x2, P1 ;  /* 0x00000002ff027807 */ /* 0x000fe20000800000 */
[----:B0-----:R-:W-:-:S05]  /*301b0*/  IMAD.SHL.U32 R10, R6, 0x8, RZ ;  /* 0x00000008060a7824 */ /* 0x001fca00078e00ff */
[----:B------:R-:W-:-:S04]  /*301c0*/  LOP3.LUT R10, R10, 0x38, RZ, 0xc0, !PT ;  /* 0x000000380a0a7812 */ /* 0x000fc800078ec0ff */
[----:B------:R-:W-:-:S04]  /*301d0*/  ISETP.GE.AND P3, PT, R10, UR4, PT ;  /* 0x000000040a007c0c */ /* 0x000fc8000bf66270 */
[----:B------:R-:W-:-:S04]  /*301e0*/  SEL R5, RZ, 0x1, P3 ;  /* 0x00000001ff057807 */ /* 0x000fc80001800000 */
[----:B------:R-:W-:-:S05]  /*301f0*/  IADD3 R2, R3, R2, R5 ;  /* 0x0000000203027210 */ /* 0x000fca0007ffe005 */
[----:B------:R-:W-:Y:S01]  /*30200*/  @P3 LOP3.LUT R19, R19, 0x8, RZ, 0xfc, !PT ;  /* 0x0000000813133812 */ /* 0x000fe200078efcff */
[----:B-1----:R-:W-:-:S03]  /*30210*/  IMAD.SHL.U32 R8, R8, 0x8, RZ ;  /* 0x0000000808087824 */ /* 0x002fc600078e00ff */
[----:B------:R-:W-:Y:S02]  /*30220*/  LOP3.LUT R19, R19, 0xfffffffd, RZ, 0xc0, !PT ;  /* 0xfffffffd13137812 */ /* 0x000fe400078ec0ff */
[----:B------:R-:W-:Y:S02]  /*30230*/  LOP3.LUT R8, R8, 0x38, RZ, 0xc0, !PT ;  /* 0x0000003808087812 */ /* 0x000fe400078ec0ff */
[----:B------:R-:W-:Y:S02]  /*30240*/  @P2 LOP3.LUT R19, R19, 0x2, RZ, 0xfc, !PT ;  /* 0x0000000213132812 */ /* 0x000fe400078efcff */
[C---:B------:R-:W-:Y:S02]  /*30250*/  LOP3.LUT R9, R8.reuse, 0x100, RZ, 0xfc, !PT ;  /* 0x0000010008097812 */ /* 0x040fe400078efcff */
[----:B------:R-:W-:Y:S02]  /*30260*/  LOP3.LUT R8, R8, 0xc0, RZ, 0xfc, !PT ;  /* 0x000000c008087812 */ /* 0x000fe400078efcff */
[----:B------:R-:W-:-:S02]  /*30270*/  LOP3.LUT R19, R19, 0xfffffffb, RZ, 0xc0, !PT ;  /* 0xfffffffb13137812 */ /* 0x000fc400078ec0ff */
[----:B------:R-:W-:Y:S01]  /*30280*/  ISETP.GE.AND P5, PT, R8, UR4, PT ;  /* 0x0000000408007c0c */ /* 0x000fe2000bfa6270 */
[C---:B------:R-:W-:Y:S01]  /*30290*/  IMAD.SHL.U32 R8, R6.reuse, 0x8, RZ ;  /* 0x0000000806087824 */ /* 0x040fe200078e00ff */
[----:B------:R-:W-:Y:S01]  /*302a0*/  ISETP.GE.AND P0, PT, R9, UR4, PT ;  /* 0x0000000409007c0c */ /* 0x000fe2000bf06270 */
[----:B------:R-:W-:Y:S01]  /*302b0*/  IMAD.SHL.U32 R6, R6, 0x8, RZ ;  /* 0x0000000806067824 */ /* 0x000fe200078e00ff */
[----:B------:R-:W-:Y:S02]  /*302c0*/  @P1 LOP3.LUT R19, R19, 0x4, RZ, 0xfc, !PT ;  /* 0x0000000413131812 */ /* 0x000fe400078efcff */
[----:B------:R-:W-:Y:S02]  /*302d0*/  LOP3.LUT R8, R8, 0x38, RZ, 0xc0, !PT ;  /* 0x0000003808087812 */ /* 0x000fe400078ec0ff */
[----:B------:R-:W-:Y:S02]  /*302e0*/  LOP3.LUT R6, R6, 0x38, RZ, 0xc0, !PT ;  /* 0x0000003806067812 */ /* 0x000fe400078ec0ff */
[----:B------:R-:W-:-:S02]  /*302f0*/  LOP3.LUT R9, R8, 0x180, RZ, 0xfc, !PT ;  /* 0x0000018008097812 */ /* 0x000fc400078efcff */
[----:B------:R-:W-:Y:S02]  /*30300*/  SEL R5, RZ, 0x10, P0 ;  /* 0x00000010ff057807 */ /* 0x000fe40000000000 */
[----:B------:R-:W-:Y:S02]  /*30310*/  SEL R3, RZ, 0x8, P5 ;  /* 0x00000008ff037807 */ /* 0x000fe40002800000 */
[----:B------:R-:W-:Y:S02]  /*30320*/  ISETP.GE.AND P1, PT, R9, UR4, PT ;  /* 0x0000000409007c0c */ /* 0x000fe4000bf26270 */
[----:B------:R-:W-:Y:S02]  /*30330*/  LOP3.LUT R8, R6, 0x140, RZ, 0xfc, !PT ;  /* 0x0000014006087812 */ /* 0x000fe400078efcff */
[----:B------:R-:W-:Y:S02]  /*30340*/  IADD3 R2, R5, R2, R3 ;  /* 0x0000000205027210 */ /* 0x000fe40007ffe003 */
[----:B------:R-:W-:-:S02]  /*30350*/  SEL R5, RZ, 0x40, P1 ;  /* 0x00000040ff057807 */ /* 0x000fc40000800000 */
[----:B------:R-:W-:Y:S02]  /*30360*/  LOP3.LUT R6, R6, 0x1c0, RZ, 0xfc, !PT ;  /* 0x000001c006067812 */ /* 0x000fe400078efcff */
        /* <DEDUP_REMOVED lines=14> */
[----:B------:R-:W-:-:S04]  /*30450*/  @P1 LOP3.LUT R19, R19, 0x10000, RZ, 0xfc, !PT ;  /* 0x0001000013131812 */ /* 0x000fc800078efcff */
[C---:B------:R-:W-:Y:S02]  /*30460*/  LOP3.LUT P1, RZ, R19.reuse, 0x8, RZ, 0xc0, !PT ;  /* 0x0000000813ff7812 */ /* 0x040fe4000782c0ff */
[C---:B------:R-:W-:Y:S02]  /*30470*/  LOP3.LUT P4, RZ, R19.reuse, 0x2, RZ, 0xc0, !PT ;  /* 0x0000000213ff7812 */ /* 0x040fe4000788c0ff */
[----:B------:R-:W-:Y:S01]  /*30480*/  LOP3.LUT R19, R19, 0xffffbfff, RZ, 0xc0, !PT ;  /* 0xffffbfff13137812 */ /* 0x000fe200078ec0ff */
[----:B------:R-:W-:Y:S01]  /*30490*/  SHFL.IDX PT, R14, R0, 0x1, 0x181f ;  /* 0x00381f00000e7f89 */ /* 0x000fe200000e0000 */
[----:B--2---:R-:W-:-:S05]  /*304a0*/  IMAD R7, R8, R7, RZ ;  /* 0x0000000708077224 */ /* 0x004fca00078e02ff */
[-C--:B---3--:R-:W-:Y:S02]  /*304b0*/  ISETP.GE.AND P2, PT, R3, R7.reuse, PT ;  /* 0x000000070300720c */ /* 0x088fe40003f46270 */
[----:B------:R-:W0:Y:S01]  /*304c0*/  S2R R3, SR_TID.X ;  /* 0x0000000000037919 */ /* 0x000e220000002100 */
[----:B----4-:R-:W-:-:S10]  /*304d0*/  ISETP.GE.AND P3, PT, R2, R7, PT ;  /* 0x000000070200720c */ /* 0x010fd40003f66270 */
[----:B------:R-:W-:-:S03]  /*304e0*/  @!P2 LOP3.LUT R2, R5, 0x40, RZ, 0xc0, !PT ;  /* 0x000000400502a812 */ /* 0x000fc600078ec0ff */
[----:B------:R-:W-:Y:S02]  /*304f0*/  @P3 LOP3.LUT R19, R19, 0x4000, RZ, 0xfc, !PT ;  /* 0x0000400013133812 */ /* 0x000fe400078efcff */
[----:B------:R-:W-:Y:S02]  /*30500*/  @!P2 SHF.R.U32.HI R2, RZ, 0x2, R2 ;  /* 0x00000002ff02a819 */ /* 0x000fe40000011602 */
[----:B------:R-:W-:Y:S02]  /*30510*/  LOP3.LUT R19, R19, 0xffffffdf, RZ, 0xc0, !PT ;  /* 0xffffffdf13137812 */ /* 0x000fe400078ec0ff */
[----:B------:R-:W-:Y:S02]  /*30520*/  @!P2 ISETP.NE.U32.AND P3, PT, R2, RZ, PT ;  /* 0x000000ff0200a20c */ /* 0x000fe40003f65070 */
[----:B------:R-:W-:-:S04]  /*30530*/  @!P2 LOP3.LUT R2, R6, 0x80, RZ, 0xc0, !PT ;  /* 0x000000800602a812 */ /* 0x000fc800078ec0ff */
[----:B------:R-:W-:Y:S01]  /*30540*/  @!P2 SHF.R.U32.HI R2, RZ, 0x3, R2 ;  /* 0x00000003ff02a819 */ /* 0x000fe20000011602 */
[----:B0-----:R-:W-:-:S06]  /*30550*/  IMAD.SHL.U32 R12, R3, 0x8, RZ ;  /* 0x00000008030c7824 */ /* 0x001fcc00078e00ff */
[----:B------:R-:W-:Y:S01]  /*30560*/  @P3 LOP3.LUT R19, R19, 0x20, RZ, 0xfc, !PT ;  /* 0x0000002013133812 */ /* 0x000fe200078efcff */
[----:B------:R-:W0:Y:S01]  /*30570*/  SHFL.IDX PT, R3, R0, RZ, 0x181f ;  /* 0x00181fff00037589 */ /* 0x000e2200000e0000 */
[----:B------:R-:W-:Y:S02]  /*30580*/  @!P2 ISETP.NE.U32.AND P3, PT, R2, RZ, PT ;  /* 0x000000ff0200a20c */ /* 0x000fe40003f65070 */
[----:B------:R-:W-:Y:S01]  /*30590*/  LOP3.LUT R12, R12, 0x38, RZ, 0xc0, !PT ;  /* 0x000000380c0c7812 */ /* 0x000fe200078ec0ff */
[----:B------:R-:W1:Y:S01]  /*305a0*/  SHFL.IDX PT, R2, R4, RZ, 0x181f ;  /* 0x00181fff04027589 */ /* 0x000e6200000e0000 */
[----:B------:R-:W-:-:S09]  /*305b0*/  LOP3.LUT R19, R19, 0xffff7fff, RZ, 0xc0, !PT ;  /* 0xffff7fff13137812 */ /* 0x000fd200078ec0ff */
[----:B------:R-:W-:Y:S02]  /*305c0*/  @P3 LOP3.LUT R19, R19, 0x8000, RZ, 0xfc, !PT ;  /* 0x0000800013133812 */ /* 0x000fe400078efcff */
[----:B0-----:R-:W-:-:S05]  /*305d0*/  @!P2 LEA R3, P6, R12, R3, 0x1 ;  /* 0x000000030c03a211 */ /* 0x001fca00078c08ff */
[----:B-1----:R-:W-:-:S05]  /*305e0*/  @!P2 IMAD.X R2, RZ, RZ, R2, P6 ;  /* 0x000000ffff02a224 */ /* 0x002fca00030e0602 */
[----:B------:R-:W-:-:S04]  /*305f0*/  @!P2 LOP3.LUT R3, R3, R2, RZ, 0x3c, !PT ;  /* 0x000000020303a212 */ /* 0x000fc800078e3cff */
        /* <DEDUP_REMOVED lines=61> */
.L_x_3511:
        /* <DEDUP_REMOVED lines=15> */
[----:B--2---:R-:W-:Y:S01]  /*30ac0*/  LEA R2, P2, R2, R0, 0x1 ;  /* 0x0000000002027211 */ /* 0x004fe200078408ff */
[----:B---3--:R-:W-:-:S04]  /*30ad0*/  IMAD.MOV.U32 R8, RZ, RZ, R3 ;  /* 0x000000ffff087224 */ /* 0x008fc800078e0003 */
[----:B-1----:R-:W-:Y:S01]  /*30ae0*/  IMAD.X R3, RZ, RZ, R4, P2 ;  /* 0x000000ffff037224 */ /* 0x002fe200010e0604 */
[----:B------:R-:W-:-:S04]  /*30af0*/  ISETP.NE.U32.AND P2, PT, R5, RZ, PT ;  /* 0x000000ff0500720c */ /* 0x000fc80003f45070 */
        /* <DEDUP_REMOVED lines=12> */
.L_x_3375:
[----:B------:R-:W-:Y:S05]  /*30bc0*/  BSYNC B0 ;  /* 0x0000000000007941 */ /* 0x000fea0003800000 */
.L_x_3374:
[----:B------:R-:W-:Y:S01]  /*30bd0*/  NOP ;  /* 0x0000000000007918 */ /* 0x000fe20000000000 */
[----:B------:R-:W-:-:S13]  /*30be0*/  PLOP3.LUT P0, PT, PT, PT, PT, 0x80, 0x0 ;  /* 0x000000000000781c */ /* 0x000fda0003f0f070 */
.L_x_3376:
        /* <DEDUP_REMOVED lines=18> */
.L_x_3512:
[----:B------:R-:W-:Y:S05]  /*30d10*/  BSYNC B0 ;  /* 0x0000000000007941 */ /* 0x000fea0003800000 */
.L_x_3377:
[----:B------:R-:W-:Y:S01]  /*30d20*/  LOP3.LUT P0, RZ, R19, 0x1, RZ, 0xc0, !PT ;  /* 0x0000000113ff7812 */ /* 0x000fe2000780c0ff */
[----:B------:R-:W-:-:S12]  /*30d30*/  BSSY B0, `(.L_x_3379) ;  /* 0x0000097000007945 */ /* 0x000fd80003800000 */
[----:B------:R-:W-:Y:S05]  /*30d40*/  @!P0 BRA `(.L_x_3380) ;  /* 0x0000000800548947 */ /* 0x000fea0003800000 */
[----:B-1----:R-:W0:Y:S04]  /*30d50*/  LDL R4, [R1+0x450] ;  /* 0x0004500001047983 */ /* 0x002e280000100800 */
[----:B------:R-:W2:Y:S01]  /*30d60*/  LDL R2, [R1+0x458] ;  /* 0x0004580001027983 */ /* 0x000ea20000100800 */
[----:B------:R-:W1:Y:S01]  /*30d70*/  S2R R3, SR_TID.X ;  /* 0x0000000000037919 */ /* 0x000e620000002100 */
[----:B------:R-:W-:Y:S01]  /*30d80*/  BSSY B1, `(.L_x_3381) ;  /* 0x0000007000017945 */ /* 0x000fe20003800000 */
[----:B-1----:R-:W-:-:S04]  /*30d90*/  LOP3.LUT R3, R3, 0x7f, RZ, 0xc0, !PT ;  /* 0x0000007f03037812 */ /* 0x002fc800078ec0ff */
[----:B------:R-:W-:Y:S01]  /*30da0*/  ISETP.NE.AND P1, PT, R3, RZ, PT ;  /* 0x000000ff0300720c */ /* 0x000fe20003f25270 */
[----:B0-----:R-:W-:Y:S01]  /*30db0*/  IMAD R0, R4, 0x8, R18 ;  /* 0x0000000804007824 */ /* 0x001fe200078e0212 */
[----:B--2---:R-:W-:-:S04]  /*30dc0*/  SHF.L.U32 R2, R2, 0x1f, RZ ;  /* 0x0000001f02027819 */ /* 0x004fc800000006ff */
[----:B------:R-:W0:Y:S02]  /*30dd0*/  SYNCS.PHASECHK.TRANS64.TRYWAIT P0, [R0+URZ+0x38860], R2 ;  /* 0x03886002000075a7 */ /* 0x000e24000800017f */
[----:B0-----:R-:W-:Y:S05]  /*30de0*/  @!P0 BRA `(.L_x_3382) ;  /* 0x0000006000088947 */ /* 0x001fea0003800000 */
.L_x_3513:
[----:B------:R-:W-:Y:S05]  /*30df0*/  BSYNC B1 ;  /* 0x0000000000017941 */ /* 0x000fea0003800000 */
.L_x_3381:
        /* <DEDUP_REMOVED lines=9> */
.L_x_3384:
[----:B------:R-:W-:Y:S05]  /*30e90*/  BSYNC B1 ;  /* 0x0000000000017941 */ /* 0x000fea0003800000 */
.L_x_3383:
[----:B0-----:R-:W2:Y:S04]  /*30ea0*/  LDL R2, [R1+0x450] ;  /* 0x0004500001027983 */ /* 0x001ea80000100800 */
[----:B------:R-:W3:Y:S04]  /*30eb0*/  LDL R4, [R1+0x45c] ;  /* 0x00045c0001047983 */ /* 0x000ee80000100800 */
[----:B------:R-:W3:Y:S01]  /*30ec0*/  LDL.LU R3, [R1+0x46c] ;  /* 0x00046c0001037983 */ /* 0x000ee20000300800 */
        /* <DEDUP_REMOVED lines=8> */
[----:B---3--:R-:W-:Y:S02]  /*30f50*/  IMAD R3, R3, 0x40, R4 ;  /* 0x0000004003037824 */ /* 0x008fe400078e0204 */
[----:B------:R-:W-:-:S07]  /*30f60*/  VIADD R4, R2, 0x400 ;  /* 0x0000040002047836 */ /* 0x000fce0000000000 */
.L_x_3385:
        /* <DEDUP_REMOVED lines=15> */
.L_x_3386:
        /* <DEDUP_REMOVED lines=15> */
.L_x_3387:
        /* <DEDUP_REMOVED lines=15> */
.L_x_3388:
        /* <DEDUP_REMOVED lines=15> */
.L_x_3389:
        /* <DEDUP_REMOVED lines=15> */
.L_x_3390:
        /* <DEDUP_REMOVED lines=15> */
.L_x_3391:
        /* <DEDUP_REMOVED lines=15> */
.L_x_3392:
        /* <DEDUP_REMOVED lines=10> */
.L_x_3380:
[----:B------:R-:W-:Y:S05]  /*316a0*/  BSYNC B0 ;  /* 0x0000000000007941 */ /* 0x000fea0003800000 */
.L_x_3379:
        /* <DEDUP_REMOVED lines=61> */
.L_x_3399:
[----:B------:R-:W2:Y:S01]  /*31a80*/  S2R R2, SR_TID.X ;  /* 0x0000000000027919 */ /* 0x000ea20000002100 */
[----:B------:R-:W-:Y:S01]  /*31a90*/  IMAD R3, R10, 0x8, R18 ;  /* 0x000000080a037824 */ /* 0x000fe200078e0212 */
[----:B------:R-:W-:Y:S01]  /*31aa0*/  BSSY B3, `(.L_x_3400) ;  /* 0x0000006000037945 */ /* 0x000fe20003800000 */
[----:B--2---:R-:W-:Y:S02]  /*31ab0*/  LOP3.LUT R5, R2, 0x7f, RZ, 0xc0, !PT ;  /* 0x0000007f02057812 */ /* 0x004fe400078ec0ff */
[----:B------:R-:W-:Y:S02]  /*31ac0*/  SHF.L.U32 R2, R9, 0x1f, RZ ;  /* 0x0000001f09027819 */ /* 0x000fe400000006ff */
[----:B------:R-:W-:Y:S02]  /*31ad0*/  ISETP.NE.AND P1, PT, R5, RZ, PT ;  /* 0x000000ff0500720c */ /* 0x000fe40003f25270 */
[----:B------:R-:W2:Y:S02]  /*31ae0*/  SYNCS.PHASECHK.TRANS64.TRYWAIT P0, [R3+URZ+0x38840], R2 ;  /* 0x03884002030075a7 */ /* 0x000ea4000800017f */
[----:B--2---:R-:W-:Y:S09]  /*31af0*/  @!P0 BRA `(.L_x_3401) ;  /* 0x0000005000d88947 */ /* 0x004ff20003800000 */
.L_x_3514:
[----:B------:R-:W-:Y:S05]  /*31b00*/  BSYNC B3 ;  /* 0x0000000000037941 */ /* 0x000fea0003800000 */
.L_x_3400:
[----:B------:R-:W-:Y:S04]  /*31b10*/  BSSY B3, `(.L_x_3402) ;  /* 0x0000009000037945 */ /* 0x000fe80003800000 */
[----:B------:R-:W-:Y:S05]  /*31b20*/  @P1 BRA `(.L_x_3403) ;  /* 0x00000000001c1947 */ /* 0x000fea0003800000 */
[----:B------:R-:W1:Y:S02]  /*31b30*/  S2R R5, SR_TID.X ;  /* 0x0000000000057919 */ /* 0x000e640000002100 */
[----:B-1----:R-:W-:Y:S01]  /*31b40*/  LOP3.LUT R6, R5, 0x1f, RZ, 0xc0, !PT ;  /* 0x0000001f05067812 */ /* 0x002fe200078ec0ff */
[----:B------:R-:W-:-:S03]  /*31b50*/  IMAD.MOV.U32 R5, RZ, RZ, 0x2000 ;  /* 0x00002000ff057424 */ /* 0x000fc600078e00ff */
[----:B------:R-:W-:Y:S01]  /*31b60*/  ISETP.NE.AND P0, PT, R6, RZ, PT ;  /* 0x000000ff0600720c */ /* 0x000fe20003f05270 */
[----:B------:R3:W-:-:S12]  /*31b70*/  SYNCS.ARRIVE.TRANS64 RZ, [R3+URZ+0x38830], R5 ;  /* 0x0388300503ff79a7 */ /* 0x0007d8000800003f */
[----:B---3--:R-:W-:Y:S05]  /*31b80*/  @!P0 BRA `(.L_x_3403) ;  /* 0x0000000000048947 */ /* 0x008fea0003800000 */
[----:B------:R-:W-:Y:S01]  /*31b90*/  BPT.TRAP 0x1 ;  /* 0x000000040000795c */ /* 0x000fe20000300000 */
.L_x_3403:
[----:B------:R-:W-:Y:S05]  /*31ba0*/  BSYNC B3 ;  /* 0x0000000000037941 */ /* 0x000fea0003800000 */
.L_x_3402:
        /* <DEDUP_REMOVED lines=13> */
.L_x_3404:
        /* <DEDUP_REMOVED lines=13> */
.L_x_3515:
[----:B------:R-:W-:Y:S05]  /*31d50*/  BSYNC B3 ;  /* 0x0000000000037941 */ /* 0x000fea0003800000 */
.L_x_3405:
        /* <DEDUP_REMOVED lines=11> */
.L_x_3408:
[----:B------:R-:W-:Y:S05]  /*31e10*/  BSYNC B3 ;  /* 0x0000000000037941 */ /* 0x000fea0003800000 */
.L_x_3407:
        /* <DEDUP_REMOVED lines=10> */
.L_x_3409:
        /* <DEDUP_REMOVED lines=15> */
.L_x_3410:
        /* <DEDUP_REMOVED lines=15> */
.L_x_3411:
        /* <DEDUP_REMOVED lines=15> */
.L_x_3412:
        /* <DEDUP_REMOVED lines=15> */
.L_x_3413:
        /* <DEDUP_REMOVED lines=15> */
.L_x_3414:
        /* <DEDUP_REMOVED lines=15> */
.L_x_3415:
        /* <DEDUP_REMOVED lines=15> */
.L_x_3416:
        /* <DEDUP_REMOVED lines=10> */
.L_x_3398:
[----:B------:R-:W-:Y:S05]  /*325f0*/  BSYNC B1 ;  /* 0x0000000000017941 */ /* 0x000fea0003800000 */
.L_x_3397:
[----:B------:R-:W2:Y:S02]  /*32600*/  LDL.LU R5, [R1+0x480] ;  /* 0x0004800001057983 */ /* 0x000ea40000300800 */
[----:B--2---:R-:W-:-:S07]  /*32610*/  VIADD R0, R5, 0xfffffffd ;  /* 0xfffffffd05007836 */ /* 0x004fce0000000000 */
.L_x_3396:
[----:B------:R-:W-:Y:S05]  /*32620*/  BSYNC B2 ;  /* 0x0000000000027941 */ /* 0x000fea0003800000 */
.L_x_3395:
[----:B------:R-:W-:-:S05]  /*32630*/  VIADD R8, R8, 0xfffffffe ;  /* 0xfffffffe08087836 */ /* 0x000fca0000000000 */
[----:B------:R-:W-:-:S13]  /*32640*/  ISETP.NE.AND P0, PT, R8, R4, PT ;  /* 0x000000040800720c */ /* 0x000fda0003f05270 */
[----:B------:R-:W-:Y:S05]  /*32650*/  @!P0 BRA `(.L_x_3394) ;  /* 0x0000001800e08947 */ /* 0x000fea0003800000 */
.L_x_3457:
        /* <DEDUP_REMOVED lines=35> */
.L_x_3419:
[----:B------:R-:W2:Y:S01]  /*32890*/  S2R R2, SR_TID.X ;  /* 0x0000000000027919 */ /* 0x000ea20000002100 */
[----:B-1----:R-:W-:Y:S01]  /*328a0*/  IMAD R4, R7, 0x8, R18 ;  /* 0x0000000807047824 */ /* 0x002fe200078e0212 */
[----:B------:R-:W-:Y:S01]  /*328b0*/  BSSY B2, `(.L_x_3420) ;  /* 0x0000006000027945 */ /* 0x000fe20003800000 */
[----:B--2---:R-:W-:Y:S02]  /*328c0*/  LOP3.LUT R3, R2, 0x7f, RZ, 0xc0, !PT ;  /* 0x0000007f02037812 */ /* 0x004fe400078ec0ff */
[----:B------:R-:W-:Y:S02]  /*328d0*/  SHF.L.U32 R2, R6, 0x1f, RZ ;  /* 0x0000001f06027819 */ /* 0x000fe400000006ff */
[----:B------:R-:W-:Y:S02]  /*328e0*/  ISETP.NE.AND P1, PT, R3, RZ, PT ;  /* 0x000000ff0300720c */ /* 0x000fe40003f25270 */
[----:B------:R-:W1:Y:S02]  /*328f0*/  SYNCS.PHASECHK.TRANS64.TRYWAIT P0, [R4+URZ+0x38840], R2 ;  /* 0x03884002040075a7 */ /* 0x000e64000800017f */
[----:B-1----:R-:W-:Y:S09]  /*32900*/  @!P0 BRA `(.L_x_3421) ;  /* 0x00000044007c8947 */ /* 0x002ff20003800000 */
.L_x_3516:
[----:B------:R-:W-:Y:S05]  /*32910*/  BSYNC B2 ;  /* 0x0000000000027941 */ /* 0x000fea0003800000 */
.L_x_3420:
[----:B------:R-:W-:Y:S04]  /*32920*/  BSSY B2, `(.L_x_3422) ;  /* 0x0000009000027945 */ /* 0x000fe80003800000 */
[----:B------:R-:W-:Y:S05]  /*32930*/  @P1 BRA `(.L_x_3423) ;  /* 0x00000000001c1947 */ /* 0x000fea0003800000 */
[----:B------:R-:W2:Y:S02]  /*32940*/  S2R R3, SR_TID.X ;  /* 0x0000000000037919 */ /* 0x000ea40000002100 */
[----:B--2---:R-:W-:Y:S01]  /*32950*/  LOP3.LUT R5, R3, 0x1f, RZ, 0xc0, !PT ;  /* 0x0000001f03057812 */ /* 0x004fe200078ec0ff */
[----:B------:R-:W-:-:S03]  /*32960*/  IMAD.MOV.U32 R3, RZ, RZ, 0x2000 ;  /* 0x00002000ff037424 */ /* 0x000fc600078e00ff */
[----:B------:R-:W-:Y:S01]  /*32970*/  ISETP.NE.AND P0, PT, R5, RZ, PT ;  /* 0x000000ff0500720c */ /* 0x000fe20003f05270 */
[----:B------:R2:W-:-:S12]  /*32980*/  SYNCS.ARRIVE.TRANS64 RZ, [R4+URZ+0x38830], R3 ;  /* 0x0388300304ff79a7 */ /* 0x0005d8000800003f */
[----:B--2---:R-:W-:Y:S05]  /*32990*/  @!P0 BRA `(.L_x_3423) ;  /* 0x0000000000048947 */ /* 0x004fea0003800000 */
[----:B------:R-:W-:Y:S01]  /*329a0*/  BPT.TRAP 0x1 ;  /* 0x000000040000795c */ /* 0x000fe20000300000 */
.L_x_3423:
[----:B------:R-:W-:Y:S05]  /*329b0*/  BSYNC B2 ;  /* 0x0000000000027941 */ /* 0x000fea0003800000 */
.L_x_3422:
        /* <DEDUP_REMOVED lines=12> */
.L_x_3424:
        /* <DEDUP_REMOVED lines=13> */
.L_x_3517:
[----:B------:R-:W-:Y:S05]  /*32b50*/  BSYNC B2 ;  /* 0x0000000000027941 */ /* 0x000fea0003800000 */
.L_x_3425:
[----:B------:R-:W-:Y:S01]  /*32b60*/  BSSY B2, `(.L_x_3427) ;  /* 0x000000b000027945 */ /* 0x000fe20003800000 */
[----:B01----:R-:W-:Y:S02]  /*32b70*/  IMAD.MOV.U32 R2, RZ, RZ, 0x0 ;  /* 0x00000000ff027424 */ /* 0x003fe400078e00ff */
[----:B------:R-:W-:Y:S01]  /*32b80*/  IMAD.MOV.U32 R3, RZ, RZ, 0x14f00000 ;  /* 0x14f00000ff037424 */ /* 0x000fe200078e00ff */
[----:B------:R-:W-:Y:S06]  /*32b90*/  @P1 BRA `(.L_x_3428) ;  /* 0x00000000001c1947 */ /* 0x000fec0003800000 */
[----:B------:R-:W0:Y:S02]  /*32ba0*/  S2R R5, SR_TID.X ;  /* 0x0000000000057919 */ /* 0x000e240000002100 */
[----:B0-----:R-:W-:Y:S01]  /*32bb0*/  LOP3.LUT R10, R5, 0x1f, RZ, 0xc0, !PT ;  /* 0x0000001f050a7812 */ /* 0x001fe200078ec0ff */
[----:B------:R-:W-:-:S03]  /*32bc0*/  IMAD.MOV.U32 R5, RZ, RZ, 0x10000 ;  /* 0x00010000ff057424 */ /* 0x000fc600078e00ff */
[----:B------:R-:W-:Y:S01]  /*32bd0*/  ISETP.NE.AND P0, PT, R10, RZ, PT ;  /* 0x000000ff0a00720c */ /* 0x000fe20003f05270 */
[----:B------:R0:W-:-:S12]  /*32be0*/  SYNCS.ARRIVE.TRANS64 RZ, [R4+URZ+0x38850], R5 ;  /* 0x0388500504ff79a7 */ /* 0x0001d8000800003f */
[----:B0-----:R-:W-:Y:S05]  /*32bf0*/  @!P0 BRA `(.L_x_3428) ;  /* 0x0000000000048947 */ /* 0x001fea0003800000 */
[----:B------:R-:W-:Y:S01]  /*32c00*/  BPT.TRAP 0x1 ;  /* 0x000000040000795c */ /* 0x000fe20000300000 */
.L_x_3428:
[----:B------:R-:W-:Y:S05]  /*32c10*/  BSYNC B2 ;  /* 0x0000000000027941 */ /* 0x000fea0003800000 */
.L_x_3427:
        /* <DEDUP_REMOVED lines=9> */
.L_x_3429:
        /* <DEDUP_REMOVED lines=15> */
.L_x_3430:
        /* <DEDUP_REMOVED lines=15> */
.L_x_3431:
        /* <DEDUP_REMOVED lines=15> */
.L_x_3432:
        /* <DEDUP_REMOVED lines=15> */
.L_x_3433:
        /* <DEDUP_REMOVED lines=15> */
.L_x_3434:
        /* <DEDUP_REMOVED lines=15> */
.L_x_3435:
        /* <DEDUP_REMOVED lines=15> */
.L_x_3436:
        /* <DEDUP_REMOVED lines=10> */
.L_x_3418:
[----:B------:R-:W-:Y:S05]  /*333e0*/  BSYNC B1 ;  /* 0x0000000000017941 */ /* 0x000fea0003800000 */
.L_x_3417:
[----:B------:R-:W-:Y:S01]  /*333f0*/  VIADD R7, R7, 0x1 ;  /* 0x0000000107077836 */ /* 0x000fe20000000000 */
[----:B------:R-:W-:Y:S01]  /*33400*/  LOP3.LUT P2, RZ, R19, 0x1, RZ, 0xc0, !PT ;  /* 0x0000000113ff7812 */ /* 0x000fe2000784c0ff */
[----:B------:R-:W-:Y:S03]  /*33410*/  BSSY B1, `(.L_x_3437) ;  /* 0x00000d8000017945 */ /* 0x000fe60003800000 */
[----:B------:R-:W-:-:S04]  /*33420*/  ISETP.NE.AND P0, PT, R7, 0x2, PT ;  /* 0x000000020700780c */ /* 0x000fc80003f05270 */
[----:B------:R-:W-:Y:S02]  /*33430*/  SEL R2, RZ, 0x1, P0 ;  /* 0x00000001ff027807 */ /* 0x000fe40000000000 */
[----:B0-----:R-:W-:Y:S02]  /*33440*/  SEL R9, R7, RZ, P0 ;  /* 0x000000ff07097207 */ /* 0x001fe40000000000 */
[----:B------:R-:W-:Y:S01]  /*33450*/  LOP3.LUT R8, R6, R2, RZ, 0x3c, !PT ;  /* 0x0000000206087212 */ /* 0x000fe200078e3cff */
[----:B------:R-:W-:Y:S02]  /*33460*/  VIADD R6, R0, 0xffffffff ;  /* 0xffffffff00067836 */ /* 0x000fe40000000000 */
        /* <DEDUP_REMOVED lines=27> */
.L_x_3439:
        /* <DEDUP_REMOVED lines=8> */
.L_x_3518:
[----:B------:R-:W-:Y:S05]  /*336a0*/  BSYNC B2 ;  /* 0x0000000000027941 */ /* 0x000fea0003800000 */
.L_x_3440:
        /* <DEDUP_REMOVED lines=9> */
.L_x_3443:
[----:B------:R-:W-:Y:S05]  /*33740*/  BSYNC B2 ;  /* 0x0000000000027941 */ /* 0x000fea0003800000 */
.L_x_3442:
        /* <DEDUP_REMOVED lines=13> */
.L_x_3444:
        /* <DEDUP_REMOVED lines=13> */
.L_x_3519:
[----:B------:R-:W-:Y:S05]  /*338f0*/  BSYNC B2 ;  /* 0x0000000000027941 */ /* 0x000fea0003800000 */
.L_x_3445:
        /* <DEDUP_REMOVED lines=11> */
.L_x_3448:
[----:B------:R-:W-:Y:S05]  /*339b0*/  BSYNC B2 ;  /* 0x0000000000027941 */ /* 0x000fea0003800000 */
.L_x_3447:
        /* <DEDUP_REMOVED lines=10> */
.L_x_3449:
        /* <DEDUP_REMOVED lines=15> */
.L_x_3450:
        /* <DEDUP_REMOVED lines=15> */
.L_x_3451:
        /* <DEDUP_REMOVED lines=15> */
.L_x_3452:
        /* <DEDUP_REMOVED lines=15> */
.L_x_3453:
        /* <DEDUP_REMOVED lines=15> */
.L_x_3454:
        /* <DEDUP_REMOVED lines=15> */
.L_x_3455:
        /* <DEDUP_REMOVED lines=15> */
.L_x_3456:
        /* <DEDUP_REMOVED lines=10> */
.L_x_3438:
[----:B------:R-:W-:Y:S05]  /*34190*/  BSYNC B1 ;  /* 0x0000000000017941 */ /* 0x000fea0003800000 */
.L_x_3437:
[----:B------:R-:W2:Y:S01]  /*341a0*/  LDL R2, [R1+0x460] ;  /* 0x0004600001027983 */ /* 0x000ea20000100800 */
[----:B------:R-:W-:Y:S01]  /*341b0*/  VIADD R0, R0, 0xfffffffe ;  /* 0xfffffffe00007836 */ /* 0x000fe20000000000 */
[----:B--2---:R-:W-:-:S13]  /*341c0*/  ISETP.GT.AND P0, PT, R6, R2, PT ;  /* 0x000000020600720c */ /* 0x004fda0003f04270 */
[----:B------:R-:W-:Y:S05]  /*341d0*/  @P0 BRA `(.L_x_3457) ;  /* 0xffffffe400200947 */ /* 0x000fea000383ffff */
.L_x_3394:
[----:B------:R-:W-:Y:S05]  /*341e0*/  BSYNC B0 ;  /* 0x0000000000007941 */ /* 0x000fea0003800000 */
.L_x_3393:
        /* <DEDUP_REMOVED lines=24> */
[----:B------:R2:W-:Y:S02]  /*34370*/  STL [R1+0x440], R2 ;  /* 0x0004400201007387 */ /* 0x0005e40000100800 */
.L_x_3459:
[----:B------:R-:W-:Y:S05]  /*34380*/  BSYNC B0 ;  /* 0x0000000000007941 */ /* 0x000fea0003800000 */
.L_x_3458:
[----:B------:R-:W-:-:S05]  /*34390*/  SEL R0, R0, RZ, P0 ;  /* 0x000000ff00007207 */ /* 0x000fca0000000000 */
[----:B------:R3:W-:Y:S02]  /*343a0*/  STL [R1+0x450], R0 ;  /* 0x0004500001007387 */ /* 0x0007e40000100800 */
.L_x_3355:
[----:B------:R-:W-:Y:S05]  /*343b0*/  BSYNC B7 ;  /* 0x0000000000077941 */ /* 0x000fea0003800000 */
.L_x_3353:
[----:B------:R-:W-:-:S13]  /*343c0*/  LOP3.LUT P0, RZ, R19, 0x40, RZ, 0xc0, !PT ;  /* 0x0000004013ff7812 */ /* 0x000fda000780c0ff */
[----:B------:R-:W-:Y:S05]  /*343d0*/  @!P0 BRA `(.L_x_3460) ;  /* 0x0000000000288947 */ /* 0x000fea0003800000 */
[----:B------:R-:W-:Y:S05]  /*343e0*/  WARPSYNC.ALL ;  /* 0x0000000000007948 */ /* 0x000fea0003800000 */
[----:B------:R-:W4:Y:S08]  /*343f0*/  S2UR UR5, SR_CgaCtaId ;  /* 0x00000000000579c3 */ /* 0x000f300000008800 */
[----:B------:R-:W-:Y:S06]  /*34400*/  BAR.SYNC.DEFER_BLOCKING 0x5, 0x180 ;  /* 0x0146000000007b1d */ /* 0x000fec0000010000 */
[----:B------:R-:W-:-:S02]  /*34410*/  UMOV UR4, 0x400 ;  /* 0x0000040000047882 */ /* 0x000fc40000000000 */
[----:B----4-:R-:W-:-:S06]  /*34420*/  ULEA UR4, UR5, UR4, 0x18 ;  /* 0x0000000405047291 */ /* 0x010fcc000f8ec03f */
[----:B------:R-:W-:-:S05]  /*34430*/  IMAD.U32 R18, RZ, RZ, UR4 ;  /* 0x00000004ff127e24 */ /* 0x000fca000f8e00ff */
[----:B-1----:R-:W1:Y:S04]  /*34440*/  LDS.128 R4, [R18+0x388d0] ;  /* 0x0388d00012047984 */ /* 0x002e680000000c00 */
[----:B-1----:R1:W-:Y:S01]  /*34450*/  STL.128 [R1+0x440], R4 ;  /* 0x0004400401007387 */ /* 0x0023e20000100c00 */
[----:B------:R-:W-:Y:S06]  /*34460*/  BAR.ARV 0x4, 0x180 ;  /* 0x0106000000007b1d */ /* 0x000fec0000002000 */
[----:B------:R-:W-:Y:S05]  /*34470*/  BRA `(.L_x_3461) ;  /* 0x0000001000307947 */ /* 0x000fea0003800000 */
.L_x_3460:
[----:B--23--:R-:W2:Y:S01]  /*34480*/  S2R R0, SR_TID.X ;  /* 0x0000000000007919 */ /* 0x00cea20000002100 */
[----:B------:R-:W-:Y:S01]  /*34490*/  UMOV UR4, 0xffffffff ;  /* 0xffffffff00047882 */ /* 0x000fe20000000000 */
[----:B--2---:R-:W-:-:S04]  /*344a0*/  LOP3.LUT R16, R0, 0x1f, RZ, 0xc0, !PT ;  /* 0x0000001f00107812 */ /* 0x004fc800078ec0ff */
[----:B------:R-:W-:Y:S01]  /*344b0*/  ISETP.NE.AND P0, PT, R16, 0x1f, PT ;  /* 0x0000001f1000780c */ /* 0x000fe20003f05270 */
[----:B------:R-:W-:-:S12]  /*344c0*/  BRA.DIV UR4, `(.L_x_3462) ;  /* 0x0000002a04dc7947 */ /* 0x000fd8000b800000 */
[----:B-1----:R-:W2:Y:S01]  /*344d0*/  LDL R4, [R1+0x44c] ;  /* 0x00044c0001047983 */ /* 0x002ea20000100800 */
[----:B------:R-:W-:-:S03]  /*344e0*/  ULDC UR4, c[0x0][0xd3c] ;  /* 0x00034f0000047ab9 */ /* 0x000fc60000000800 */
[----:B------:R-:W0:Y:S01]  /*344f0*/  LDL.LU R3, [R1+0x440] ;  /* 0x0004400001037983 */ /* 0x000e220000300800 */
[----:B--2---:R-:W-:-:S05]  /*34500*/  IMAD.IADD R0, R4, 0x1, R16 ;  /* 0x0000000104007824 */ /* 0x004fca00078e0210 */
[----:B------:R-:W-:Y:S01]  /*34510*/  ISETP.GE.OR P1, PT, R0, UR4, !P0 ;  /* 0x0000000400007c0c */ /* 0x000fe2000c726670 */
[----:B0-----:R-:W-:-:S12]  /*34520*/  IMAD.MOV.U32 R8, RZ, RZ, R3 ;  /* 0x000000ffff087224 */ /* 0x001fd800078e0003 */
        /* <DEDUP_REMOVED lines=11> */
[----:B------:R-:W-:Y:S04]  /*345e0*/  SHFL.IDX PT, R0, R8, RZ, 0x1f ;  /* 0x00001fff08007589 */ /* 0x000fe800000e0000 */
[----:B------:R-:W-:Y:S01]  /*345f0*/  SHFL.IDX PT, R9, R8, 0x1, 0x1f ;  /* 0x00201f0008097f89 */ /* 0x000fe200000e0000 */
[----:B--2---:R-:W-:Y:S01]  /*34600*/  @!P1 IMAD.MOV.U32 R5, RZ, RZ, R6 ;  /* 0x000000ffff059224 */ /* 0x004fe200078e0006 */
[----:B------:R-:W-:-:S02]  /*34610*/  CS2R R6, SRZ ;  /* 0x0000000000067805 */ /* 0x000fc4000001ff00 */
[----:B---3--:R-:W-:-:S04]  /*34620*/  @!P1 IMAD.MOV.U32 R7, RZ, RZ, R2 ;  /* 0x000000ffff079224 */ /* 0x008fc800078e0002 */
[----:B------:R-:W-:-:S05]  /*34630*/  IMAD R2, R7, R5, RZ ;  /* 0x0000000507027224 */ /* 0x000fca00078e02ff */
[----:B------:R-:W0:Y:S01]  /*34640*/  SHFL.UP PT, R3, R2, 0x1, RZ ;  /* 0x0420000002037989 */ /* 0x000e2200000e00ff */
[----:B------:R-:W-:-:S04]  /*34650*/  ISETP.NE.AND P1, PT, R16, RZ, PT ;  /* 0x000000ff1000720c */ /* 0x000fc80003f25270 */
        /* <DEDUP_REMOVED lines=15> */
.L_x_3529:
[----:B------:R-:W-:Y:S02]  /*34750*/  ULDC UR4, c[0x0][0xd38] ;  /* 0x00034e0000047ab9 */ /* 0x000fe40000000800 */
[----:B------:R-:W-:-:S04]  /*34760*/  IMAD.U32 R8, RZ, RZ, UR4 ;  /* 0x00000004ff087e24 */ /* 0x000fc8000f8e00ff */
[----:B-1----:R-:W-:-:S04]  /*34770*/  IMAD R10, R10, R8, RZ ;  /* 0x000000080a0a7224 */ /* 0x002fc800078e02ff */
[----:B------:R-:W-:-:S05]  /*34780*/  IMAD.IADD R4, R9, 0x1, R10 ;  /* 0x0000000109047824 */ /* 0x000fca00078e020a */
[----:B------:R-:W-:-:S13]  /*34790*/  ISETP.GT.AND P6, PT, R4, R0, PT ;  /* 0x000000000400720c */ /* 0x000fda0003fc4270 */
[----:B------:R-:W-:Y:S05]  /*347a0*/  @P6 BRA `(.L_x_3463) ;  /* 0x0000000000ac6947 */ /* 0x000fea0003800000 */
.L_x_3466:
        /* <DEDUP_REMOVED lines=37> */
.L_x_3537:
[----:B------:R-:W-:Y:S02]  /*34a00*/  ULDC UR4, c[0x0][0xd38] ;  /* 0x00034e0000047ab9 */ /* 0x000fe40000000800 */
[----:B------:R-:W-:-:S04]  /*34a10*/  IMAD.U32 R8, RZ, RZ, UR4 ;  /* 0x00000004ff087e24 */ /* 0x000fc8000f8e00ff */
[----:B-1----:R-:W-:-:S04]  /*34a20*/  IMAD R10, R10, R8, RZ ;  /* 0x000000080a0a7224 */ /* 0x002fc800078e02ff */
[----:B------:R-:W-:-:S05]  /*34a30*/  IMAD.IADD R4, R10, 0x1, R4 ;  /* 0x000000010a047824 */ /* 0x000fca00078e0204 */
[----:B------:R-:W-:-:S13]  /*34a40*/  ISETP.GT.AND P6, PT, R4, R0, PT ;  /* 0x000000000400720c */ /* 0x000fda0003fc4270 */
[----:B------:R-:W-:Y:S05]  /*34a50*/  @!P6 BRA `(.L_x_3466) ;  /* 0xfffffffc0054e947 */ /* 0x000fea000383ffff */
.L_x_3463:
        /* <DEDUP_REMOVED lines=12> */
.L_x_3542:
[----:B------:R-:W-:-:S13]  /*34b20*/  ISETP.NE.AND P0, PT, R3, RZ, PT ;  /* 0x000000ff0300720c */ /* 0x000fda0003f05270 */
[----:B------:R-:W-:Y:S05]  /*34b30*/  @!P0 BRA `(.L_x_3468) ;  /* 0x0000000000148947 */ /* 0x000fea0003800000 */
[----:B------:R-:W-:Y:S01]  /*34b40*/  UMOV UR4, 0xffffffff ;  /* 0xffffffff00047882 */ /* 0x000fe20000000000 */
[----:B---3--:R-:W-:Y:S02]  /*34b50*/  VIADD R9, R9, 0xffffffff ;  /* 0xffffffff09097836 */ /* 0x008fe40000000000 */
[----:B------:R-:W-:Y:S05]  /*34b60*/  BRA.DIV UR4, `(.L_x_3469) ;  /* 0x0000002e04d07947 */ /* 0x000fea000b800000 */
[----:B0-----:R0:W2:Y:S02]  /*34b70*/  SHFL.IDX PT, R2, R2, R9, 0x1f ;  /* 0x00001f0902027589 */ /* 0x0010a400000e0000 */
.L_x_3545:
[----:B--2---:R-:W-:-:S07]  /*34b80*/  IMAD.MOV.U32 R6, RZ, RZ, R2 ;  /* 0x000000ffff067224 */ /* 0x004fce00078e0002 */
.L_x_3468:
[----:B0-----:R-:W-:Y:S01]  /*34b90*/  IMAD R2, R6, R8, R10 ;  /* 0x0000000806027224 */ /* 0x001fe200078e020a */
[----:B------:R-:W-:-:S03]  /*34ba0*/  ISETP.NE.AND P0, PT, R7, 0x1, PT ;  /* 0x000000010700780c */ /* 0x000fc60003f05270 */
[----:B------:R-:W-:Y:S01]  /*34bb0*/  IMAD.IADD R0, R0, 0x1, -R2 ;  /* 0x0000000100007824 */ /* 0x000fe200078e0a02 */
[----:B------:R0:W-:Y:S09]  /*34bc0*/  STL [R1+0x440], R2 ;  /* 0x0004400201007387 */ /* 0x0001f20000100800 */
[----:B------:R-:W-:Y:S05]  /*34bd0*/  @!P0 BRA `(.L_x_3470) ;  /* 0x0000000000e48947 */ /* 0x000fea0003800000 */
[----:B-1-3--:R-:W-:-:S04]  /*34be0*/  IABS R5, R4 ;  /* 0x0000000400057213 */ /* 0x00afc80000000000 */
[----:B0-----:R-:W0:Y:S08]  /*34bf0*/  I2F.RP R2, R5 ;  /* 0x0000000500027306 */ /* 0x001e300000209400 */
        /* <DEDUP_REMOVED lines=55> */
.L_x_3470:
[----:B-1-3--:R-:W2:Y:S01]  /*34f70*/  LDL R5, [R1+0x44c] ;  /* 0x00044c0001057983 */ /* 0x00aea20000100800 */
[----:B0-----:R-:W2:Y:S02]  /*34f80*/  LDC.64 R2, c[0x0][0xd90] ;  /* 0x00036400ff027b82 */ /* 0x001ea40000000a00 */
[----:B--2---:R-:W-:-:S05]  /*34f90*/  IMAD.WIDE R2, R5, 0x4, R2 ;  /* 0x0000000405027825 */ /* 0x004fca00078e0202 */
        /* <DEDUP_REMOVED lines=30> */
[----:B------:R-:W-:-:S04]  /*35180*/  VIADDMNMX R6, R3, R8, R6, PT ;  /* 0x0000000803067246 */ /* 0x000fc80003800106 */
        /* <DEDUP_REMOVED lines=19> */
[----:B------:R-:W-:Y:S02]  /*352c0*/  LOP3.LUT R3, R0, R6, RZ, 0x3c, !PT ;  /* 0x0000000600037212 */ /* 0x000fe400078e3cff */
[----:B------:R-:W-:Y:S02]  /*352d0*/  IADD3 R0, R7, 0x1000000, R0 ;  /* 0x0100000007007810 */ /* 0x000fe40007ffe000 */
        /* <DEDUP_REMOVED lines=8> */
.L_x_3471:
[----:B------:R-:W-:-:S05]  /*35360*/  LOP3.LUT R0, RZ, R0, RZ, 0x33, !PT ;  /* 0x00000000ff007212 */ /* 0x000fca00078e33ff */
[----:B------:R-:W-:-:S05]  /*35370*/  IMAD.IADD R0, R4, 0x1, R0 ;  /* 0x0000000104007824 */ /* 0x000fca00078e0200 */
[----:B------:R2:W-:Y:S01]  /*35380*/  STL [R1+0x444], R0 ;  /* 0x0004440001007387 */ /* 0x0005e20000100800 */
[----:B------:R-:W-:Y:S05]  /*35390*/  BRA `(.L_x_3472) ;  /* 0x0000000000287947 */ /* 0x000fea0003800000 */
.L_x_3464:
[----:B------:R-:W-:Y:S01]  /*353a0*/  UMOV UR4, URZ ;  /* 0x0000003f00047c82 */ /* 0x000fe20008000000 */
[----:B------:R-:W-:Y:S01]  /*353b0*/  UMOV UR5, URZ ;  /* 0x0000003f00057c82 */ /* 0x000fe20008000000 */
[----:B------:R-:W-:Y:S01]  /*353c0*/  ULDC UR6, c[0x0][0xd3c] ;  /* 0x00034f0000067ab9 */ /* 0x000fe20000000800 */
[----:B------:R0:W-:Y:S01]  /*353d0*/  STL [R1+0x440], R0 ;  /* 0x0004400001007387 */ /* 0x0001e20000100800 */
[----:B------:R-:W-:Y:S02]  /*353e0*/  IMAD.U32 R3, RZ, RZ, UR4 ;  /* 0x00000004ff037e24 */ /* 0x000fe4000f8e00ff */
[----:B------:R-:W-:-:S03]  /*353f0*/  IMAD.U32 R2, RZ, RZ, UR5 ;  /* 0x00000005ff027e24 */ /* 0x000fc6000f8e00ff */
[----:B------:R1:W-:Y:S01]  /*35400*/  STL [R1+0x444], R3 ;  /* 0x0004440301007387 */ /* 0x0003e20000100800 */
[----:B0-----:R-:W-:-:S03]  /*35410*/  IMAD.U32 R0, RZ, RZ, UR6 ;  /* 0x00000006ff007e24 */ /* 0x001fc6000f8e00ff */
[----:B------:R1:W-:Y:S04]  /*35420*/  STL [R1+0x448], R2 ;  /* 0x0004480201007387 */ /* 0x0003e80000100800 */
[----:B------:R1:W-:Y:S02]  /*35430*/  STL [R1+0x44c], R0 ;  /* 0x00044c0001007387 */ /* 0x0003e40000100800 */
.L_x_3472:
[----:B-1----:R-:W3:Y:S04]  /*35440*/  LDL R2, [R1+0x44c] ;  /* 0x00044c0001027983 */ /* 0x002ee80000100800 */
[----:B0-----:R-:W4:Y:S04]  /*35450*/  LDL R3, [R1+0x448] ;  /* 0x0004480001037983 */ /* 0x001f280000100800 */
[----:B------:R-:W5:Y:S04]  /*35460*/  LDL R4, [R1+0x440] ;  /* 0x0004400001047983 */ /* 0x000f680000100800 */
[----:B------:R-:W5:Y:S01]  /*35470*/  LDL R5, [R1+0x444] ;  /* 0x0004440001057983 */ /* 0x000f620000100800 */
[----:B--2---:R-:W0:Y:S01]  /*35480*/  S2R R0, SR_TID.X ;  /* 0x0000000000007919 */ /* 0x004e220000002100 */
[----:B------:R-:W-:Y:S05]  /*35490*/  WARPSYNC.ALL ;  /* 0x0000000000007948 */ /* 0x000fea0003800000 */
[----:B0-----:R-:W-:Y:S01]  /*354a0*/  LOP3.LUT R0, R0, 0x1f, RZ, 0xc0, !PT ;  /* 0x0000001f00007812 */ /* 0x001fe200078ec0ff */
[----:B------:R-:W-:Y:S03]  /*354b0*/  BAR.SYNC.DEFER_BLOCKING 0x4, 0x180 ;  /* 0x0106000000007b1d */ /* 0x000fe60000010000 */
[----:B------:R-:W-:-:S13]  /*354c0*/  ISETP.NE.AND P0, PT, R0, RZ, PT ;  /* 0x000000ff0000720c */ /* 0x000fda0003f05270 */
[----:B------:R-:W0:Y:S01]  /*354d0*/  @!P0 S2R R0, SR_CgaCtaId ;  /* 0x0000000000008919 */ /* 0x000e220000008800 */
[----:B---3--:R-:W-:Y:S01]  /*354e0*/  IMAD.MOV.U32 R7, RZ, RZ, R2 ;  /* 0x000000ffff077224 */ /* 0x008fe200078e0002 */
[----:B------:R-:W-:Y:S01]  /*354f0*/  @!P0 MOV R2, 0x400 ;  /* 0x0000040000028802 */ /* 0x000fe20000000f00 */
[----:B----4-:R-:W-:-:S03]  /*35500*/  IMAD.MOV.U32 R6, RZ, RZ, R3 ;  /* 0x000000ffff067224 */ /* 0x010fc600078e0003 */
[----:B0-----:R-:W-:-:S05]  /*35510*/  @!P0 LEA R18, R0, R2, 0x18 ;  /* 0x0000000200128211 */ /* 0x001fca00078ec0ff */
[----:B-----5:R4:W-:Y:S01]  /*35520*/  @!P0 STS.128 [R18+0x388d0], R4 ;  /* 0x0388d00412008388 */ /* 0x0209e20000000c00 */
[----:B------:R-:W-:Y:S06]  /*35530*/  BAR.ARV 0x5, 0x180 ;  /* 0x0146000000007b1d */ /* 0x000fec0000002000 */
.L_x_3461:
[----:B--23--:R-:W2:Y:S01]  /*35540*/  LDL R0, [R1+0x44c] ;  /* 0x00044c0001007983 */ /* 0x00cea20000100800 */
[----:B------:R-:W-:Y:S02]  /*35550*/  ULDC UR4, c[0x0][0xd3c] ;  /* 0x00034f0000047ab9 */ /* 0x000fe40000000800 */
[----:B--2---:R-:W-:-:S13]  /*35560*/  ISETP.GE.AND P0, PT, R0, UR4, PT ;  /* 0x0000000400007c0c */ /* 0x004fda000bf06270 */
[----:B------:R-:W-:Y:S05]  /*35570*/  @!P0 BRA `(.L_x_3473) ;  /* 0xffffff8400b08947 */ /* 0x000fea000383ffff */
[----:B------:R-:W-:Y:S05]  /*35580*/  BSYNC B8 ;  /* 0x0000000000087941 */ /* 0x000fea0003800000 */
.L_x_3339:
[----:B---3--:R-:W2:Y:S01]  /*35590*/  LDL.LU R0, [R1+0x4a4] ;  /* 0x0004a40001007983 */ /* 0x008ea20000300800 */
[----:B------:R-:W-:Y:S01]  /*355a0*/  BSSY B0, `(.L_x_3474) ;  /* 0x000000b000007945 */ /* 0x000fe20003800000 */
[----:B01--4-:R-:W0:Y:S01]  /*355b0*/  S2R R5, SR_CgaCtaId ;  /* 0x0000000000057919 */ /* 0x013e220000008800 */
[----:B--2---:R-:W-:-:S05]  /*355c0*/  VIADD R0, R0, 0x1 ;  /* 0x0000000100007836 */ /* 0x004fca0000000000 */
[----:B------:R-:W-:-:S04]  /*355d0*/  LEA.HI R2, R0, R0, RZ, 0x1 ;  /* 0x0000000000027211 */ /* 0x000fc800078f08ff */
[----:B------:R-:W-:Y:S02]  /*355e0*/  LOP3.LUT R3, R2, 0xfffffffe, RZ, 0xc0, !PT ;  /* 0xfffffffe02037812 */ /* 0x000fe400078ec0ff */
[----:B------:R-:W-:-:S03]  /*355f0*/  MOV R2, 0x400 ;  /* 0x0000040000027802 */ /* 0x000fc60000000f00 */
[----:B------:R-:W-:Y:S01]  /*35600*/  IMAD.IADD R0, R0, 0x1, -R3 ;  /* 0x0000000100007824 */ /* 0x000fe200078e0a03 */
[----:B0-----:R-:W-:-:S04]  /*35610*/  LEA R9, R5, R2, 0x18 ;  /* 0x0000000205097211 */ /* 0x001fc800078ec0ff */
[----:B------:R-:W-:-:S04]  /*35620*/  SHF.L.U32 R0, R0, 0x1f, RZ ;  /* 0x0000001f00007819 */ /* 0x000fc800000006ff */
[----:B------:R-:W0:Y:S02]  /*35630*/  SYNCS.PHASECHK.TRANS64.TRYWAIT P0, [R9+URZ+0x38820], R0 ;  /* 0x03882000090075a7 */ /* 0x000e24000800017f */
[----:B0-----:R-:W-:Y:S05]  /*35640*/  @!P0 BRA `(.L_x_3475) ;  /* 0x0000002400448947 */ /* 0x001fea0003800000 */
.L_x_3546:
[----:B------:R-:W-:Y:S05]  /*35650*/  BSYNC B0 ;  /* 0x0000000000007941 */ /* 0x000fea0003800000 */
.L_x_3474:
[----:B------:R-:W-:-:S03]  /*35660*/  UMOV UR4, 0xffffffff ;  /* 0xffffffff00047882 */ /* 0x000fc60000000000 */
[----:B------:R-:W-:Y:S05]  /*35670*/  BRA.DIV UR4, `(.L_x_3476) ;  /* 0x00000026044c7947 */ /* 0x000fea000b800000 */
[----:B0-----:R-:W0:Y:S02]  /*35680*/  S2R R0, SR_TID.X ;  /* 0x0000000000007919 */ /* 0x001e240000002100 */
[----:B0-----:R-:W-:-:S04]  /*35690*/  SHF.R.U32.HI R0, RZ, 0x5, R0 ;  /* 0x00000005ff007819 */ /* 0x001fc80000011600 */
[----:B------:R-:W-:-:S05]  /*356a0*/  LOP3.LUT R0, R0, 0x3, RZ, 0xc0, !PT ;  /* 0x0000000300007812 */ /* 0x000fca00078ec0ff */
[----:B------:R0:W1:Y:S02]  /*356b0*/  SHFL.IDX PT, R14, R0, RZ, 0x1f ;  /* 0x00001fff000e7589 */ /* 0x00006400000e0000 */
.L_x_3549:
[----:B-1----:R-:W-:Y:S01]  /*356c0*/  ISETP.NE.AND P0, PT, R14, RZ, PT ;  /* 0x000000ff0e00720c */ /* 0x002fe20003f05270 */
[----:B------:R-:W-:-:S12]  /*356d0*/  BSSY B0, `(.L_x_3477) ;  /* 0x0000020000007945 */ /* 0x000fd80003800000 */
[----:B------:R-:W-:Y:S05]  /*356e0*/  @P0 BRA `(.L_x_3478) ;  /* 0x0000000000780947 */ /* 0x000fea0003800000 */
[----:B------:R-:W-:-:S03]  /*356f0*/  UMOV UR4, 0xffffffff ;  /* 0xffffffff00047882 */ /* 0x000fc60000000000 */
[----:B------:R-:W-:Y:S05]  /*35700*/  BRA.DIV UR4, `(.L_x_3479) ;  /* 0x00000026045c7947 */ /* 0x000fea000b800000 */
[----:B------:R-:W-:-:S13]  /*35710*/  ELECT P6, URZ, PT ;  /* 0x00000000003f782f */ /* 0x000fda00038c0000 */
.L_x_3552:
        /* <DEDUP_REMOVED lines=15> */
.L_x_3553:
[----:B------:R-:W0:Y:S01]  /*35810*/  LDL.LU R6, [R1+0x450] ;  /* 0x0004500001067983 */ /* 0x000e220000300800 */
[----:B------:R-:W1:Y:S01]  /*35820*/  SYNCS.PHASECHK.TRANS64.TRYWAIT P0, [R7+URZ], R2 ;  /* 0x00000002070075a7 */ /* 0x000e62000800017f */
[----:B------:R-:W-:-:S04]  /*35830*/  VIADD R0, R9, 0x38860 ;  /* 0x0003886009007836 */ /* 0x000fc80000000000 */
[----:B0-----:R-:W-:Y:S01]  /*35840*/  IMAD R5, R6, 0x8, R0 ;  /* 0x0000000806057824 */ /* 0x001fe200078e0200 */
[----:B-1----:R-:W-:Y:S06]  /*35850*/  @!P0 BRA `(.L_x_3481) ;  /* 0x00000024003c8947 */ /* 0x002fec0003800000 */
.L_x_3554:
[----:B------:R-:W1:Y:S02]  /*35860*/  SYNCS.PHASECHK.TRANS64.TRYWAIT P0, [R5+URZ], R4 ;  /* 0x00000004050075a7 */ /* 0x000e64000800017f */
[----:B-1----:R-:W-:Y:S05]  /*35870*/  @!P0 BRA `(.L_x_3482) ;  /* 0x0000002400488947 */ /* 0x002fea0003800000 */
.L_x_3555:
[----:B------:R-:W-:-:S07]  /*35880*/  IMAD R3, R3, 0x8, R0 ;  /* 0x0000000803037824 */ /* 0x000fce00078e0200 */
.L_x_3483:
[----:B--2---:R2:W3:Y:S02]  /*35890*/  SYNCS.PHASECHK.TRANS64.TRYWAIT P0, [R3+URZ], R2 ;  /* 0x00000002030075a7 */ /* 0x0044e4000800017f */
[----:B---3--:R-:W-:Y:S05]  /*358a0*/  @!P0 NANOSLEEP.SYNCS 0x989680 ;  /* 0x009896800000895d */ /* 0x008fea0003900000 */
[----:B------:R-:W3:Y:S02]  /*358b0*/  @!P0 SYNCS.PHASECHK.TRANS64 P0, [R3+URZ], R2 ;  /* 0x00000002030085a7 */ /* 0x000ee4000800007f */
[----:B---3--:R-:W-:Y:S05]  /*358c0*/  @!P0 BRA `(.L_x_3483) ;  /* 0xfffffffc00f08947 */ /* 0x008fea000383ffff */
.L_x_3478:
[----:B------:R-:W-:Y:S05]  /*358d0*/  BSYNC B0 ;  /* 0x0000000000007941 */ /* 0x000fea0003800000 */
.L_x_3477:
[----:B------:R-:W-:Y:S05]  /*358e0*/  EXIT ;  /* 0x000000000000794d */ /* 0x000fea0003800000 */
.L_x_3221:
[----:B0-----:R-:W-:-:S04]  /*358f0*/  IMAD.U32 R3, RZ, RZ, UR47 ;  /* 0x0000002fff037e24 */ /* 0x001fc8000f8e00ff */
[----:B------:R0:W1:Y:S03]  /*35900*/  SYNCS.PHASECHK.TRANS64.TRYWAIT P0, [R3+URZ+0x38800], R0 ;  /* 0x03880000030075a7 */ /* 0x000066000800017f */
[----:B-1----:R-:W-:Y:S05]  /*35910*/  @!P0 NANOSLEEP.SYNCS 0x989680 ;  /* 0x009896800000895d */ /* 0x002fea0003900000 */
[----:B------:R-:W1:Y:S02]  /*35920*/  @!P0 SYNCS.PHASECHK.TRANS64 P0, [R3+URZ+0x38800], R0 ;  /* 0x03880000030085a7 */ /* 0x000e64000800007f */
[----:B-1----:R-:W-:Y:S05]  /*35930*/  @!P0 BRA `(.L_x_3221) ;  /* 0xfffffffc00ec8947 */ /* 0x002fea000383ffff */
[----:B------:R-:W-:Y:S05]  /*35940*/  BRA `(.L_x_3484) ;  /* 0xfffffd5c00207947 */ /* 0x000fea000383ffff */
.L_x_3228:
[----:B-1----:R1:W2:Y:S02]  /*35950*/  SYNCS.PHASECHK.TRANS64.TRYWAIT P0, [R20+URZ], R21 ;  /* 0x00000015140075a7 */ /* 0x0022a4000800017f */
[----:B--2---:R-:W-:Y:S05]  /*35960*/  @!P0 NANOSLEEP.SYNCS 0x989680 ;  /* 0x009896800000895d */ /* 0x004fea0003900000 */
[----:B------:R-:W2:Y:S02]  /*35970*/  @!P0 SYNCS.PHASECHK.TRANS64 P0, [R20+URZ], R21 ;  /* 0x00000015140085a7 */ /* 0x000ea4000800007f */
[----:B--2---:R-:W-:Y:S05]  /*35980*/  @!P0 BRA `(.L_x_3228) ;  /* 0xfffffffc00f08947 */ /* 0x004fea000383ffff */
[----:B------:R-:W-:Y:S05]  /*35990*/  BRA `(.L_x_3227) ;  /* 0xfffffd60003c7947 */ /* 0x000fea000383ffff */
.L_x_3230:
[----:B0-----:R-:W-:-:S04]  /*359a0*/  IMAD.U32 R12, RZ, RZ, UR47 ;  /* 0x0000002fff0c7e24 */ /* 0x001fc8000f8e00ff */
[----:B------:R0:W1:Y:S03]  /*359b0*/  SYNCS.PHASECHK.TRANS64.TRYWAIT P0, [R12+URZ+0x38810], R3 ;  /* 0x038810030c0075a7 */ /* 0x000066000800017f */
[----:B-1----:R-:W-:Y:S05]  /*359c0*/  @!P0 NANOSLEEP.SYNCS 0x989680 ;  /* 0x009896800000895d */ /* 0x002fea0003900000 */
[----:B------:R-:W1:Y:S02]  /*359d0*/  @!P0 SYNCS.PHASECHK.TRANS64 P0, [R12+URZ+0x38810], R3 ;  /* 0x038810030c0085a7 */ /* 0x000e64000800007f */
[----:B-1----:R-:W-:Y:S05]  /*359e0*/  @!P0 BRA `(.L_x_3230) ;  /* 0xfffffffc00ec8947 */ /* 0x002fea000383ffff */
[----:B------:R-:W-:Y:S05]  /*359f0*/  BRA `(.L_x_3485) ;  /* 0xfffffd6400107947 */ /* 0x000fea000383ffff */
.L_x_3237:
[----:B-1----:R1:W2:Y:S02]  /*35a00*/  SYNCS.PHASECHK.TRANS64.TRYWAIT P0, [R12+URZ], R13 ;  /* 0x0000000d0c0075a7 */ /* 0x0022a4000800017f */
[----:B--2---:R-:W-:Y:S05]  /*35a10*/  @!P0 NANOSLEEP.SYNCS 0x989680 ;  /* 0x009896800000895d */ /* 0x004fea0003900000 */
[----:B------:R-:W2:Y:S02]  /*35a20*/  @!P0 SYNCS.PHASECHK.TRANS64 P0, [R12+URZ], R13 ;  /* 0x0000000d0c0085a7 */ /* 0x000ea4000800007f */
[----:B--2---:R-:W-:Y:S05]  /*35a30*/  @!P0 BRA `(.L_x_3237) ;  /* 0xfffffffc00f08947 */ /* 0x004fea000383ffff */
[----:B------:R-:W-:Y:S05]  /*35a40*/  BRA `(.L_x_3236) ;  /* 0xfffffd6400547947 */ /* 0x000fea000383ffff */
.L_x_3268:
[----:B0-----:R0:W1:Y:S02]  /*35a50*/  SYNCS.PHASECHK.TRANS64.TRYWAIT P2, [R5+URZ], R8 ;  /* 0x00000008050075a7 */ /* 0x001064000804017f */
[----:B-1----:R-:W-:Y:S05]  /*35a60*/  @!P2 NANOSLEEP.SYNCS 0x989680 ;  /* 0x009896800000a95d */ /* 0x002fea0003900000 */
[----:B------:R-:W1:Y:S02]  /*35a70*/  @!P2 SYNCS.PHASECHK.TRANS64 P2, [R5+URZ], R8 ;  /* 0x000000080500a5a7 */ /* 0x000e64000804007f */
[----:B-1----:R-:W-:Y:S05]  /*35a80*/  @!P2 BRA `(.L_x_3268) ;  /* 0xfffffffc00f0a947 */ /* 0x002fea000383ffff */
[----:B------:R-:W-:Y:S05]  /*35a90*/  BRA `(.L_x_3267) ;  /* 0xfffffdd000207947 */ /* 0x000fea000383ffff */
.L_x_3275:
[----:B-1----:R1:W2:Y:S02]  /*35aa0*/  SYNCS.PHASECHK.TRANS64.TRYWAIT P2, [R8+URZ], R9 ;  /* 0x00000009080075a7 */ /* 0x0022a4000804017f */
[----:B--2---:R-:W-:Y:S05]  /*35ab0*/  @!P2 NANOSLEEP.SYNCS 0x989680 ;  /* 0x009896800000a95d */ /* 0x004fea0003900000 */
[----:B------:R-:W2:Y:S02]  /*35ac0*/  @!P2 SYNCS.PHASECHK.TRANS64 P2, [R8+URZ], R9 ;  /* 0x000000090800a5a7 */ /* 0x000ea4000804007f */
[----:B--2---:R-:W-:Y:S05]  /*35ad0*/  @!P2 BRA `(.L_x_3275) ;  /* 0xfffffffc00f0a947 */ /* 0x004fea000383ffff */
[----:B------:R-:W-:Y:S05]  /*35ae0*/  BRA `(.L_x_3274) ;  /* 0xfffffdd400547947 */ /* 0x000fea000383ffff */
.L_x_3288:
[----:B0-----:R0:W1:Y:S02]  /*35af0*/  SYNCS.PHASECHK.TRANS64.TRYWAIT P1, [R6+URZ], R7 ;  /* 0x00000007060075a7 */ /* 0x001064000802017f */
[----:B-1----:R-:W-:Y:S05]  /*35b00*/  @!P1 NANOSLEEP.SYNCS 0x989680 ;  /* 0x009896800000995d */ /* 0x002fea0003900000 */
[----:B------:R-:W1:Y:S02]  /*35b10*/  @!P1 SYNCS.PHASECHK.TRANS64 P1, [R6+URZ], R7 ;  /* 0x00000007060095a7 */ /* 0x000e64000802007f */
[----:B-1----:R-:W-:Y:S05]  /*35b20*/  @!P1 BRA `(.L_x_3288) ;  /* 0xfffffffc00f09947 */ /* 0x002fea000383ffff */
[----:B------:R-:W-:Y:S05]  /*35b30*/  BRA `(.L_x_3287) ;  /* 0xfffffe6400f87947 */ /* 0x000fea000383ffff */
.L_x_3295:
[----:B-1----:R1:W2:Y:S02]  /*35b40*/  SYNCS.PHASECHK.TRANS64.TRYWAIT P1, [R5+URZ], R8 ;  /* 0x00000008050075a7 */ /* 0x0022a4000802017f */
[----:B--2---:R-:W-:Y:S05]  /*35b50*/  @!P1 NANOSLEEP.SYNCS 0x989680 ;  /* 0x009896800000995d */ /* 0x004fea0003900000 */
[----:B------:R-:W2:Y:S02]  /*35b60*/  @!P1 SYNCS.PHASECHK.TRANS64 P1, [R5+URZ], R8 ;  /* 0x00000008050095a7 */ /* 0x000ea4000802007f */
[----:B--2---:R-:W-:Y:S05]  /*35b70*/  @!P1 BRA `(.L_x_3295) ;  /* 0xfffffffc00f09947 */ /* 0x004fea000383ffff */
[----:B------:R-:W-:Y:S05]  /*35b80*/  BRA `(.L_x_3294) ;  /* 0xfffffe6c002c7947 */ /* 0x000fea000383ffff */
.L_x_3361:
        /* <DEDUP_REMOVED lines=11> */
.L_x_3487:
[----:B------:R-:W-:Y:S05]  /*35c40*/  BSYNC B0 ;  /* 0x0000000000007941 */ /* 0x000fea0003800000 */
.L_x_3486:
[----:B------:R-:W-:Y:S05]  /*35c50*/  BRA `(.L_x_3488) ;  /* 0xffffff9000887947 */ /* 0x000fea000383ffff */
.L_x_3363:
[----:B------:R-:W-:Y:S01]  /*35c60*/  BSSY B0, `(.L_x_3489) ;  /* 0x0000006000007945 */ /* 0x000fe20003800000 */
[----:B------:R-:W-:-:S07]  /*35c70*/  IMAD.MOV.U32 R15, RZ, RZ, -0x1 ;  /* 0xffffffffff0f7424 */ /* 0x000fce00078e00ff */
[----:B012---:R-:W-:Y:S05]  /*35c80*/  WARPSYNC.COLLECTIVE R15, `(.L_x_3490) ;  /* 0x000000000f0c7348 */ /* 0x007fea0003c00000 */
[----:B------:R-:W-:Y:S02]  /*35c90*/  ELECT P6, UR62, PT ;  /* 0x00000000003e782f */ /* 0x000fe400038c0000 */
[----:B------:R-:W-:Y:S01]  /*35ca0*/  MOV R14, UR62 ;  /* 0x0000003e000e7c02 */ /* 0x000fe20008000f00 */
[----:B012---:R-:W-:Y:S10]  /*35cb0*/  ENDCOLLECTIVE ;  /* 0x000000000000791b */ /* 0x007ff40003800000 */
.L_x_3490:
[----:B------:R-:W-:Y:S05]  /*35cc0*/  BSYNC B0 ;  /* 0x0000000000007941 */ /* 0x000fea0003800000 */
.L_x_3489:
[----:B------:R-:W-:Y:S05]  /*35cd0*/  BRA `(.L_x_3491) ;  /* 0xffffff90008c7947 */ /* 0x000fea000383ffff */
.L_x_3365:
[----:B---3--:R3:W4:Y:S02]  /*35ce0*/  SYNCS.PHASECHK.TRANS64.TRYWAIT P0, [R0+URZ+0x38840], R2 ;  /* 0x03884002000075a7 */ /* 0x008724000800017f */
[----:B----4-:R-:W-:Y:S05]  /*35cf0*/  @!P0 NANOSLEEP.SYNCS 0x989680 ;  /* 0x009896800000895d */ /* 0x010fea0003900000 */
[----:B------:R-:W4:Y:S02]  /*35d00*/  @!P0 SYNCS.PHASECHK.TRANS64 P0, [R0+URZ+0x38840], R2 ;  /* 0x03884002000085a7 */ /* 0x000f24000800007f */
[----:B----4-:R-:W-:Y:S05]  /*35d10*/  @!P0 BRA `(.L_x_3365) ;  /* 0xfffffffc00f08947 */ /* 0x010fea000383ffff */
[----:B------:R-:W-:Y:S05]  /*35d20*/  BRA `(.L_x_3492) ;  /* 0xffffff9000f07947 */ /* 0x000fea000383ffff */
.L_x_3369:
[----:B------:R0:W5:Y:S01]  /*35d30*/  LDL R0, [R1+0x470] ;  /* 0x0004700001007983 */ /* 0x0001620000100800 */
[----:B------:R-:W-:Y:S02]  /*35d40*/  IMAD.MOV.U32 R6, RZ, RZ, R11 ;  /* 0x000000ffff067224 */ /* 0x000fe400078e000b */
[----:B------:R-:W-:Y:S02]  /*35d50*/  IMAD.MOV.U32 R13, RZ, RZ, R2 ;  /* 0x000000ffff0d7224 */ /* 0x000fe400078e0002 */
[----:B------:R-:W-:Y:S02]  /*35d60*/  IMAD.MOV.U32 R12, RZ, RZ, RZ ;  /* 0x000000ffff0c7224 */ /* 0x000fe400078e00ff */
[----:B------:R-:W-:Y:S02]  /*35d70*/  IMAD.MOV.U32 R11, RZ, RZ, 0x181f ;  /* 0x0000181fff0b7424 */ /* 0x000fe400078e00ff */
[----:B------:R-:W-:Y:S02]  /*35d80*/  IMAD.MOV.U32 R15, RZ, RZ, -0x1 ;  /* 0xffffffffff0f7424 */ /* 0x000fe400078e00ff */
[----:B0-----:R-:W-:-:S07]  /*35d90*/  IMAD.IADD R10, R10, 0x1, R6 ;  /* 0x000000010a0a7824 */ /* 0x001fce00078e0206 */
[----:B-----5:R-:W-:Y:S05]  /*35da0*/  WARPSYNC.COLLECTIVE R15, `(.L_x_3493) ;  /* 0x000000000f087348 */ /* 0x020fea0003c00000 */
[----:B------:R0:W1:Y:S02]  /*35db0*/  SHFL.IDX P6, R14, R13, R12, R11 ;  /* 0x0000000c0d0e7389 */ /* 0x00006400000c000b */
[----:B01---5:R-:W-:Y:S01]  /*35dc0*/  ENDCOLLECTIVE ;  /* 0x000000000000791b */ /* 0x023fe20003800000 */
.L_x_3493:
[----:B------:R0:W-:Y:S01]  /*35dd0*/  STL [R1+0x474], R10 ;  /* 0x0004740a01007387 */ /* 0x0001e20000100800 */
[----:B------:R-:W-:Y:S02]  /*35de0*/  IMAD.MOV.U32 R13, RZ, RZ, R3 ;  /* 0x000000ffff0d7224 */ /* 0x000fe400078e0003 */
[----:B------:R-:W-:-:S07]  /*35df0*/  IMAD.MOV.U32 R4, RZ, RZ, R14 ;  /* 0x000000ffff047224 */ /* 0x000fce00078e000e */
[----:B0-----:R-:W-:Y:S05]  /*35e00*/  WARPSYNC.COLLECTIVE R15, `(.L_x_3494) ;  /* 0x000000000f087348 */ /* 0x001fea0003c00000 */
[----:B------:R1:W2:Y:S02]  /*35e10*/  SHFL.IDX P6, R14, R13, R12, R11 ;  /* 0x0000000c0d0e7389 */ /* 0x0002a400000c000b */
[----:B012---:R-:W-:Y:S01]  /*35e20*/  ENDCOLLECTIVE ;  /* 0x000000000000791b */ /* 0x007fe20003800000 */
.L_x_3494:
[----:B------:R-:W-:Y:S02]  /*35e30*/  IMAD.MOV.U32 R13, RZ, RZ, R2 ;  /* 0x000000ffff0d7224 */ /* 0x000fe400078e0002 */
[----:B------:R-:W-:Y:S02]  /*35e40*/  IMAD.MOV.U32 R12, RZ, RZ, 0x1 ;  /* 0x00000001ff0c7424 */ /* 0x000fe400078e00ff */
[----:B------:R-:W-:-:S07]  /*35e50*/  IMAD.MOV.U32 R5, RZ, RZ, R14 ;  /* 0x000000ffff057224 */ /* 0x000fce00078e000e */
[----:B------:R-:W-:Y:S05]  /*35e60*/  WARPSYNC.COLLECTIVE R15, `(.L_x_3495) ;  /* 0x000000000f087348 */ /* 0x000fea0003c00000 */
[----:B------:R0:W1:Y:S02]  /*35e70*/  SHFL.IDX P6, R14, R13, R12, R11 ;  /* 0x0000000c0d0e7389 */ /* 0x00006400000c000b */
[----:B01----:R-:W-:Y:S01]  /*35e80*/  ENDCOLLECTIVE ;  /* 0x000000000000791b */ /* 0x003fe20003800000 */
.L_x_3495:
[----:B------:R-:W-:Y:S02]  /*35e90*/  IMAD.MOV.U32 R13, RZ, RZ, R3 ;  /* 0x000000ffff0d7224 */ /* 0x000fe400078e0003 */
[----:B------:R-:W-:-:S07]  /*35ea0*/  IMAD.MOV.U32 R6, RZ, RZ, R14 ;  /* 0x000000ffff067224 */ /* 0x000fce00078e000e */
[----:B------:R-:W-:Y:S05]  /*35eb0*/  WARPSYNC.COLLECTIVE R15, `(.L_x_3496) ;  /* 0x000000000f087348 */ /* 0x000fea0003c00000 */
[----:B------:R0:W1:Y:S02]  /*35ec0*/  SHFL.IDX P6, R14, R13, R12, R11 ;  /* 0x0000000c0d0e7389 */ /* 0x00006400000c000b */
[----:B01----:R-:W-:Y:S01]  /*35ed0*/  ENDCOLLECTIVE ;  /* 0x000000000000791b */ /* 0x003fe20003800000 */
.L_x_3496:
        /* <DEDUP_REMOVED lines=22> */
.L_x_3497:
        /* <DEDUP_REMOVED lines=10> */
.L_x_3498:
        /* <DEDUP_REMOVED lines=11> */
.L_x_3499:
        /* <DEDUP_REMOVED lines=14> */
.L_x_3500:
[----:B------:R-:W-:Y:S01]  /*36270*/  IMAD.MOV.U32 R3, RZ, RZ, R14 ;  /* 0x000000ffff037224 */ /* 0x000fe200078e000e */
[----:B------:R-:W-:Y:S06]  /*36280*/  BRA `(.L_x_3501) ;  /* 0xffffff9800347947 */ /* 0x000fec000383ffff */
.L_x_3373:
        /* <DEDUP_REMOVED lines=26> */
.L_x_3503:
[----:B------:R-:W-:Y:S05]  /*36430*/  BSYNC B0 ;  /* 0x0000000000007941 */ /* 0x000fea0003800000 */
.L_x_3502:
        /* <DEDUP_REMOVED lines=13> */
.L_x_3504:
        /* <DEDUP_REMOVED lines=41> */
.L_x_3505:
        /* <DEDUP_REMOVED lines=16> */
.L_x_3506:
[----:B------:R-:W-:Y:S02]  /*368a0*/  IMAD.MOV.U32 R13, RZ, RZ, R4 ;  /* 0x000000ffff0d7224 */ /* 0x000fe400078e0004 */
[----:B------:R-:W-:Y:S01]  /*368b0*/  IMAD.MOV.U32 R12, RZ, RZ, 0x2 ;  /* 0x00000002ff0c7424 */ /* 0x000fe200078e00ff */
[----:B------:R-:W-:Y:S02]  /*368c0*/  @!P3 LEA R21, P2, R10, R14, 0x1 ;  /* 0x0000000e0a15b211 */ /* 0x000fe400078408ff */
[----:B------:R-:W-:-:S03]  /*368d0*/  LOP3.LUT P6, RZ, R19, 0x20, RZ, 0xc0, !PT ;  /* 0x0000002013ff7812 */ /* 0x000fc600078cc0ff */
[----:B------:R-:W-:Y:S01]  /*368e0*/  @!P3 IMAD.X R8, RZ, RZ, R8, P2 ;  /* 0x000000ffff08b224 */ /* 0x000fe200010e0608 */
[C---:B------:R-:W-:Y:S01]  /*368f0*/  LOP3.LUT P2, RZ, R19.reuse, 0x2, RZ, 0xc0, !PT ;  /* 0x0000000213ff7812 */ /* 0x040fe2000784c0ff */
[----:B------:R-:W-:Y:S02]  /*36900*/  @!P3 IMAD.MOV.U32 R2, RZ, RZ, R21 ;  /* 0x000000ffff02b224 */ /* 0x000fe400078e0015 */
[----:B------:R-:W-:Y:S02]  /*36910*/  @!P3 IMAD.MOV.U32 R3, RZ, RZ, R8 ;  /* 0x000000ffff03b224 */ /* 0x000fe400078e0008 */
[----:B------:R-:W0:Y:S03]  /*36920*/  S2R R8, SR_TID.X ;  /* 0x0000000000087919 */ /* 0x000e260000002100 */
        /* <DEDUP_REMOVED lines=17> */
[----:B0-----:R-:W-:-:S13]  /*36a40*/  LOP3.LUT P2, RZ, R19, 0x8, RZ, 0xc0, !PT ;  /* 0x0000000813ff7812 */ /* 0x001fda000784c0ff */
[----:B-1----:R-:W-:Y:S05]  /*36a50*/  WARPSYNC.COLLECTIVE R15, `(.L_x_3507) ;  /* 0x000000000f087348 */ /* 0x002fea0003c00000 */
[----:B------:R0:W2:Y:S02]  /*36a60*/  SHFL.IDX P6, R14, R13, R12, R11 ;  /* 0x0000000c0d0e7389 */ /* 0x0000a400000c000b */
[----:B012---:R-:W-:Y:S01]  /*36a70*/  ENDCOLLECTIVE ;  /* 0x000000000000791b */ /* 0x007fe20003800000 */
.L_x_3507:
        /* <DEDUP_REMOVED lines=12> */
.L_x_3508:
[----:B------:R-:W-:-:S04]  /*36b40*/  @!P4 LOP3.LUT R2, R5, 0x40, RZ, 0xc0, !PT ;  /* 0x000000400502c812 */ /* 0x000fc800078ec0ff */
[----:B------:R-:W-:Y:S01]  /*36b50*/  @!P4 SHF.R.U32.HI R9, RZ, 0x2, R2 ;  /* 0x00000002ff09c819 */ /* 0x000fe20000011602 */
[----:B------:R-:W-:Y:S01]  /*36b60*/  IMAD.SHL.U32 R15, R8, 0x8, RZ ;  /* 0x00000008080f7824 */ /* 0x000fe200078e00ff */
[----:B------:R-:W-:-:S04]  /*36b70*/  @!P4 LOP3.LUT R8, R6, 0x80, RZ, 0xc0, !PT ;  /* 0x000000800608c812 */ /* 0x000fc800078ec0ff */
[----:B------:R-:W-:Y:S02]  /*36b80*/  @!P4 SHF.R.U32.HI R8, RZ, 0x3, R8 ;  /* 0x00000003ff08c819 */ /* 0x000fe40000011608 */
[----:B------:R-:W-:Y:S02]  /*36b90*/  LOP3.LUT R15, R15, 0x38, RZ, 0xc0, !PT ;  /* 0x000000380f0f7812 */ /* 0x000fe400078ec0ff */
[----:B------:R-:W-:Y:S01]  /*36ba0*/  @!P4 ISETP.NE.U32.AND P3, PT, R8, RZ, PT ;  /* 0x000000ff0800c20c */ /* 0x000fe20003f65070 */
[----:B------:R-:W-:Y:S01]  /*36bb0*/  IMAD.MOV.U32 R3, RZ, RZ, R14 ;  /* 0x000000ffff037224 */ /* 0x000fe200078e000e */
[----:B------:R-:W-:-:S04]  /*36bc0*/  @!P4 ISETP.NE.U32.AND P6, PT, R9, RZ, PT ;  /* 0x000000ff0900c20c */ /* 0x000fc80003fc5070 */
        /* <DEDUP_REMOVED lines=24> */
.L_x_3509:
[----:B------:R-:W-:Y:S02]  /*36d50*/  IMAD.MOV.U32 R13, RZ, RZ, R0 ;  /* 0x000000ffff0d7224 */ /* 0x000fe400078e0000 */
[----:B------:R-:W-:-:S07]  /*36d60*/  IMAD.MOV.U32 R4, RZ, RZ, R14 ;  /* 0x000000ffff047224 */ /* 0x000fce00078e000e */
[----:B------:R-:W-:Y:S05]  /*36d70*/  WARPSYNC.COLLECTIVE R15, `(.L_x_3510) ;  /* 0x000000000f087348 */ /* 0x000fea0003c00000 */
[----:B------:R0:W1:Y:S02]  /*36d80*/  SHFL.IDX P6, R14, R13, R12, R11 ;  /* 0x0000000c0d0e7389 */ /* 0x00006400000c000b */
[----:B01----:R-:W-:Y:S01]  /*36d90*/  ENDCOLLECTIVE ;  /* 0x000000000000791b */ /* 0x003fe20003800000 */
.L_x_3510:
[----:B------:R-:W-:Y:S01]  /*36da0*/  IMAD.MOV.U32 R0, RZ, RZ, R14 ;  /* 0x000000ffff007224 */ /* 0x000fe200078e000e */
[----:B------:R-:W-:Y:S06]  /*36db0*/  BRA `(.L_x_3511) ;  /* 0xffffff9c00047947 */ /* 0x000fec000383ffff */
.L_x_3378:
[----:B0-----:R0:W2:Y:S02]  /*36dc0*/  SYNCS.PHASECHK.TRANS64.TRYWAIT P0, [R18+URZ+0x38820], R0 ;  /* 0x03882000120075a7 */ /* 0x0010a4000800017f */
[----:B--2---:R-:W-:Y:S05]  /*36dd0*/  @!P0 NANOSLEEP.SYNCS 0x989680 ;  /* 0x009896800000895d */ /* 0x004fea0003900000 */
[----:B------:R-:W2:Y:S02]  /*36de0*/  @!P0 SYNCS.PHASECHK.TRANS64 P0, [R18+URZ+0x38820], R0 ;  /* 0x03882000120085a7 */ /* 0x000ea4000800007f */
[----:B--2---:R-:W-:Y:S05]  /*36df0*/  @!P0 BRA `(.L_x_3378) ;  /* 0xfffffffc00f08947 */ /* 0x004fea000383ffff */
[----:B------:R-:W-:Y:S05]  /*36e00*/  BRA `(.L_x_3512) ;  /* 0xffffff9c00c07947 */ /* 0x000fea000383ffff */
.L_x_3382:
[----:B0-----:R0:W1:Y:S02]  /*36e10*/  SYNCS.PHASECHK.TRANS64.TRYWAIT P0, [R0+URZ+0x38860], R2 ;  /* 0x03886002000075a7 */ /* 0x001064000800017f */
[----:B-1----:R-:W-:Y:S05]  /*36e20*/  @!P0 NANOSLEEP.SYNCS 0x989680 ;  /* 0x009896800000895d */ /* 0x002fea0003900000 */
[----:B------:R-:W1:Y:S02]  /*36e30*/  @!P0 SYNCS.PHASECHK.TRANS64 P0, [R0+URZ+0x38860], R2 ;  /* 0x03886002000085a7 */ /* 0x000e64000800007f */
[----:B-1----:R-:W-:Y:S05]  /*36e40*/  @!P0 BRA `(.L_x_3382) ;  /* 0xfffffffc00f08947 */ /* 0x002fea000383ffff */
[----:B------:R-:W-:Y:S05]  /*36e50*/  BRA `(.L_x_3513) ;  /* 0xffffff9c00e47947 */ /* 0x000fea000383ffff */
.L_x_3401:
[----:B--2---:R2:W3:Y:S02]  /*36e60*/  SYNCS.PHASECHK.TRANS64.TRYWAIT P0, [R3+URZ+0x38840], R2 ;  /* 0x03884002030075a7 */ /* 0x0044e4000800017f */
[----:B---3--:R-:W-:Y:S05]  /*36e70*/  @!P0 NANOSLEEP.SYNCS 0x989680 ;  /* 0x009896800000895d */ /* 0x008fea0003900000 */
[----:B------:R-:W3:Y:S02]  /*36e80*/  @!P0 SYNCS.PHASECHK.TRANS64 P0, [R3+URZ+0x38840], R2 ;  /* 0x03884002030085a7 */ /* 0x000ee4000800007f */
[----:B---3--:R-:W-:Y:S05]  /*36e90*/  @!P0 BRA `(.L_x_3401) ;  /* 0xfffffffc00f08947 */ /* 0x008fea000383ffff */
[----:B------:R-:W-:Y:S05]  /*36ea0*/  BRA `(.L_x_3514) ;  /* 0xffffffac00147947 */ /* 0x000fea000383ffff */
.L_x_3406:
[----:B0-----:R0:W1:Y:S02]  /*36eb0*/  SYNCS.PHASECHK.TRANS64.TRYWAIT P0, [R3+URZ+0x38860], R2 ;  /* 0x03886002030075a7 */ /* 0x001064000800017f */
[----:B-1----:R-:W-:Y:S05]  /*36ec0*/  @!P0 NANOSLEEP.SYNCS 0x989680 ;  /* 0x009896800000895d */ /* 0x002fea0003900000 */
[----:B------:R-:W1:Y:S02]  /*36ed0*/  @!P0 SYNCS.PHASECHK.TRANS64 P0, [R3+URZ+0x38860], R2 ;  /* 0x03886002030085a7 */ /* 0x000e64000800007f */
[----:B-1----:R-:W-:Y:S05]  /*36ee0*/  @!P0 BRA `(.L_x_3406) ;  /* 0xfffffffc00f08947 */ /* 0x002fea000383ffff */
[----:B------:R-:W-:Y:S05]  /*36ef0*/  BRA `(.L_x_3515) ;  /* 0xffffffac00947947 */ /* 0x000fea000383ffff */
.L_x_3421:
[----:B-1----:R1:W2:Y:S02]  /*36f00*/  SYNCS.PHASECHK.TRANS64.TRYWAIT P0, [R4+URZ+0x38840], R2 ;  /* 0x03884002040075a7 */ /* 0x0022a4000800017f */
[----:B--2---:R-:W-:Y:S05]  /*36f10*/  @!P0 NANOSLEEP.SYNCS 0x989680 ;  /* 0x009896800000895d */ /* 0x004fea0003900000 */
[----:B------:R-:W2:Y:S02]  /*36f20*/  @!P0 SYNCS.PHASECHK.TRANS64 P0, [R4+URZ+0x38840], R2 ;  /* 0x03884002040085a7 */ /* 0x000ea4000800007f */
[----:B--2---:R-:W-:Y:S05]  /*36f30*/  @!P0 BRA `(.L_x_3421) ;  /* 0xfffffffc00f08947 */ /* 0x004fea000383ffff */
[----:B------:R-:W-:Y:S05]  /*36f40*/  BRA `(.L_x_3516) ;  /* 0xffffffb800707947 */ /* 0x000fea000383ffff */
.L_x_3426:
[----:B0-----:R0:W2:Y:S02]  /*36f50*/  SYNCS.PHASECHK.TRANS64.TRYWAIT P0, [R4+URZ+0x38860], R2 ;  /* 0x03886002040075a7 */ /* 0x0010a4000800017f */
[----:B--2---:R-:W-:Y:S05]  /*36f60*/  @!P0 NANOSLEEP.SYNCS 0x989680 ;  /* 0x009896800000895d */ /* 0x004fea0003900000 */
[----:B------:R-:W2:Y:S02]  /*36f70*/  @!P0 SYNCS.PHASECHK.TRANS64 P0, [R4+URZ+0x38860], R2 ;  /* 0x03886002040085a7 */ /* 0x000ea4000800007f */
[----:B--2---:R-:W-:Y:S05]  /*36f80*/  @!P0 BRA `(.L_x_3426) ;  /* 0xfffffffc00f08947 */ /* 0x004fea000383ffff */
[----:B------:R-:W-:Y:S05]  /*36f90*/  BRA `(.L_x_3517) ;  /* 0xffffffb800ec7947 */ /* 0x000fea000383ffff */
.L_x_3441:
[----:B-1----:R1:W2:Y:S02]  /*36fa0*/  SYNCS.PHASECHK.TRANS64.TRYWAIT P0, [R4+URZ+0x38840], R2 ;  /* 0x03884002040075a7 */ /* 0x0022a4000800017f */
[----:B--2---:R-:W-:Y:S05]  /*36fb0*/  @!P0 NANOSLEEP.SYNCS 0x989680 ;  /* 0x009896800000895d */ /* 0x004fea0003900000 */
[----:B------:R-:W2:Y:S02]  /*36fc0*/  @!P0 SYNCS.PHASECHK.TRANS64 P0, [R4+URZ+0x38840], R2 ;  /* 0x03884002040085a7 */ /* 0x000ea4000800007f */
[----:B--2---:R-:W-:Y:S05]  /*36fd0*/  @!P0 BRA `(.L_x_3441) ;  /* 0xfffffffc00f08947 */ /* 0x004fea000383ffff */
[----:B------:R-:W-:Y:S05]  /*36fe0*/  BRA `(.L_x_3518) ;  /* 0xffffffc400ac7947 */ /* 0x000fea000383ffff */
.L_x_3446:
[----:B0-----:R0:W2:Y:S02]  /*36ff0*/  SYNCS.PHASECHK.TRANS64.TRYWAIT P0, [R4+URZ+0x38860], R2 ;  /* 0x03886002040075a7 */ /* 0x0010a4000800017f */
[----:B--2---:R-:W-:Y:S05]  /*37000*/  @!P0 NANOSLEEP.SYNCS 0x989680 ;  /* 0x009896800000895d */ /* 0x004fea0003900000 */
[----:B------:R-:W2:Y:S02]  /*37010*/  @!P0 SYNCS.PHASECHK.TRANS64 P0, [R4+URZ+0x38860], R2 ;  /* 0x03886002040085a7 */ /* 0x000ea4000800007f */
[----:B--2---:R-:W-:Y:S05]  /*37020*/  @!P0 BRA `(.L_x_3446) ;  /* 0xfffffffc00f08947 */ /* 0x004fea000383ffff */
[----:B------:R-:W-:Y:S05]  /*37030*/  BRA `(.L_x_3519) ;  /* 0xffffffc8002c7947 */ /* 0x000fea000383ffff */
.L_x_3462:
[----:B-1----:R-:W2:Y:S01]  /*37040*/  LDL R3, [R1+0x440] ;  /* 0x0004400001037983 */ /* 0x002ea20000100800 */
[----:B------:R-:W-:Y:S01]  /*37050*/  BSSY B0, `(.L_x_3520) ;  /* 0x0000008000007945 */ /* 0x000fe20003800000 */
[----:B------:R-:W-:Y:S02]  /*37060*/  IMAD.MOV.U32 R12, RZ, RZ, RZ ;  /* 0x000000ffff0c7224 */ /* 0x000fe400078e00ff */
[----:B------:R-:W-:Y:S02]  /*37070*/  IMAD.MOV.U32 R11, RZ, RZ, 0x1f ;  /* 0x0000001fff0b7424 */ /* 0x000fe400078e00ff */
[----:B------:R-:W-:Y:S02]  /*37080*/  IMAD.MOV.U32 R15, RZ, RZ, -0x1 ;  /* 0xffffffffff0f7424 */ /* 0x000fe400078e00ff */
[----:B--2---:R-:W-:-:S07]  /*37090*/  IMAD.MOV.U32 R13, RZ, RZ, R3 ;  /* 0x000000ffff0d7224 */ /* 0x004fce00078e0003 */
[----:B0-----:R-:W-:Y:S05]  /*370a0*/  WARPSYNC.COLLECTIVE R15, `(.L_x_3521) ;  /* 0x000000000f087348 */ /* 0x001fea0003c00000 */
[----:B------:R1:W2:Y:S02]  /*370b0*/  SHFL.IDX P6, R14, R13, R12, R11 ;  /* 0x0000000c0d0e7389 */ /* 0x0002a400000c000b */
[----:B012---:R-:W-:Y:S01]  /*370c0*/  ENDCOLLECTIVE ;  /* 0x000000000000791b */ /* 0x007fe20003800000 */
.L_x_3521:
[----:B------:R-:W-:Y:S05]  /*370d0*/  BSYNC B0 ;  /* 0x0000000000007941 */ /* 0x000fea0003800000 */
.L_x_3520:
        /* <DEDUP_REMOVED lines=9> */
.L_x_3522:
        /* <DEDUP_REMOVED lines=25> */
.L_x_3523:
        /* <DEDUP_REMOVED lines=8> */
.L_x_3524:
        /* <DEDUP_REMOVED lines=8> */
.L_x_3525:
        /* <DEDUP_REMOVED lines=8> */
.L_x_3526:
        /* <DEDUP_REMOVED lines=8> */
.L_x_3527:
        /* <DEDUP_REMOVED lines=9> */
.L_x_3528:
[----:B------:R-:W-:Y:S01]  /*37590*/  IMAD.MOV.U32 R10, RZ, RZ, R14 ;  /* 0x000000ffff0a7224 */ /* 0x000fe200078e000e */
[----:B------:R-:W-:Y:S06]  /*375a0*/  BRA `(.L_x_3529) ;  /* 0xffffffd000687947 */ /* 0x000fec000383ffff */
.L_x_3465:
        /* <DEDUP_REMOVED lines=8> */
.L_x_3531:
[----:B------:R-:W-:Y:S05]  /*37630*/  BSYNC B0 ;  /* 0x0000000000007941 */ /* 0x000fea0003800000 */
.L_x_3530:
        /* <DEDUP_REMOVED lines=10> */
.L_x_3532:
        /* <DEDUP_REMOVED lines=8> */
.L_x_3533:
        /* <DEDUP_REMOVED lines=8> */
.L_x_3534:
        /* <DEDUP_REMOVED lines=8> */
.L_x_3535:
        /* <DEDUP_REMOVED lines=9> */
.L_x_3536:
[----:B------:R-:W-:Y:S01]  /*378f0*/  IMAD.MOV.U32 R10, RZ, RZ, R14 ;  /* 0x000000ffff0a7224 */ /* 0x000fe200078e000e */
[----:B------:R-:W-:Y:S06]  /*37900*/  BRA `(.L_x_3537) ;  /* 0xffffffd0003c7947 */ /* 0x000fec000383ffff */
.L_x_3467:
[----:B------:R-:W-:Y:S01]  /*37910*/  BSSY B0, `(.L_x_3538) ;  /* 0x0000006000007945 */ /* 0x000fe20003800000 */
[----:B------:R-:W-:Y:S01]  /*37920*/  PLOP3.LUT P6, PT, P6, PT, PT, 0x8, 0x0 ;  /* 0x000000000000781c */ /* 0x000fe200037ce170 */
[----:B------:R-:W-:-:S12]  /*37930*/  IMAD.MOV.U32 R15, RZ, RZ, -0x1 ;  /* 0xffffffffff0f7424 */ /* 0x000fd800078e00ff */
[----:B0-----:R-:W-:Y:S05]  /*37940*/  WARPSYNC.COLLECTIVE R15, `(.L_x_3539) ;  /* 0x000000000f087348 */ /* 0x001fea0003c00000 */
[----:B------:R-:W-:Y:S01]  /*37950*/  VOTE.ANY R14, PT, P6 ;  /* 0x00000000000e7806 */ /* 0x000fe200030e0100 */
[----:B0-----:R-:W-:Y:S06]  /*37960*/  ENDCOLLECTIVE ;  /* 0x000000000000791b */ /* 0x001fec0003800000 */
.L_x_3539:
[----:B------:R-:W-:Y:S05]  /*37970*/  BSYNC B0 ;  /* 0x0000000000007941 */ /* 0x000fea0003800000 */
.L_x_3538:
        /* <DEDUP_REMOVED lines=10> */
.L_x_3540:
[----:B------:R-:W-:Y:S02]  /*37a20*/  IMAD.MOV.U32 R13, RZ, RZ, R7 ;  /* 0x000000ffff0d7224 */ /* 0x000fe400078e0007 */
[----:B------:R-:W-:-:S07]  /*37a30*/  IMAD.MOV.U32 R4, RZ, RZ, R14 ;  /* 0x000000ffff047224 */ /* 0x000fce00078e000e */
[----:B------:R-:W-:Y:S05]  /*37a40*/  WARPSYNC.COLLECTIVE R15, `(.L_x_3541) ;  /* 0x000000000f087348 */ /* 0x000fea0003c00000 */
[----:B------:R0:W1:Y:S02]  /*37a50*/  SHFL.IDX P6, R14, R13, R12, R11 ;  /* 0x0000000c0d0e7389 */ /* 0x00006400000c000b */
[----:B01----:R-:W-:Y:S01]  /*37a60*/  ENDCOLLECTIVE ;  /* 0x000000000000791b */ /* 0x003fe20003800000 */
.L_x_3541:
[----:B------:R-:W-:Y:S02]  /*37a70*/  IMAD.MOV.U32 R7, RZ, RZ, R14 ;  /* 0x000000ffff077224 */ /* 0x000fe400078e000e */
[----:B------:R-:W-:-:S05]  /*37a80*/  IMAD.IADD R5, R9, 0x1, R16 ;  /* 0x0000000109057824 */ /* 0x000fca00078e0210 */
[----:B------:R1:W-:Y:S01]  /*37a90*/  STL [R1+0x44c], R5 ;  /* 0x00044c0501007387 */ /* 0x0003e20000100800 */
[----:B------:R-:W-:Y:S05]  /*37aa0*/  BRA `(.L_x_3542) ;  /* 0xffffffd0001c7947 */ /* 0x000fea000383ffff */
.L_x_3469:
[----:B------:R-:W-:Y:S01]  /*37ab0*/  BSSY B0, `(.L_x_3543) ;  /* 0x0000008000007945 */ /* 0x000fe20003800000 */
[----:B------:R-:W-:Y:S02]  /*37ac0*/  IMAD.MOV.U32 R13, RZ, RZ, R2 ;  /* 0x000000ffff0d7224 */ /* 0x000fe400078e0002 */
[----:B------:R-:W-:Y:S02]  /*37ad0*/  IMAD.MOV.U32 R12, RZ, RZ, R9 ;  /* 0x000000ffff0c7224 */ /* 0x000fe400078e0009 */
[----:B------:R-:W-:Y:S02]  /*37ae0*/  IMAD.MOV.U32 R11, RZ, RZ, 0x1f ;  /* 0x0000001fff0b7424 */ /* 0x000fe400078e00ff */
[----:B------:R-:W-:-:S07]  /*37af0*/  IMAD.MOV.U32 R15, RZ, RZ, -0x1 ;  /* 0xffffffffff0f7424 */ /* 0x000fce00078e00ff */
[----:B01----:R-:W-:Y:S05]  /*37b00*/  WARPSYNC.COLLECTIVE R15, `(.L_x_3544) ;  /* 0x000000000f087348 */ /* 0x003fea0003c00000 */
[----:B------:R2:W3:Y:S02]  /*37b10*/  SHFL.IDX P6, R14, R13, R12, R11 ;  /* 0x0000000c0d0e7389 */ /* 0x0004e400000c000b */
[----:B0123--:R-:W-:Y:S01]  /*37b20*/  ENDCOLLECTIVE ;  /* 0x000000000000791b */ /* 0x00ffe20003800000 */
.L_x_3544:
[----:B------:R-:W-:Y:S05]  /*37b30*/  BSYNC B0 ;  /* 0x0000000000007941 */ /* 0x000fea0003800000 */
.L_x_3543:
[----:B------:R-:W-:Y:S01]  /*37b40*/  IMAD.MOV.U32 R2, RZ, RZ, R14 ;  /* 0x000000ffff027224 */ /* 0x000fe200078e000e */
[----:B------:R-:W-:Y:S06]  /*37b50*/  BRA `(.L_x_3545) ;  /* 0xffffffd000087947 */ /* 0x000fec000383ffff */
.L_x_3475:
[----:B0-----:R0:W1:Y:S02]  /*37b60*/  SYNCS.PHASECHK.TRANS64.TRYWAIT P0, [R9+URZ+0x38820], R0 ;  /* 0x03882000090075a7 */ /* 0x001064000800017f */
[----:B-1----:R-:W-:Y:S05]  /*37b70*/  @!P0 NANOSLEEP.SYNCS 0x989680 ;  /* 0x009896800000895d */ /* 0x002fea0003900000 */
[----:B------:R-:W1:Y:S02]  /*37b80*/  @!P0 SYNCS.PHASECHK.TRANS64 P0, [R9+URZ+0x38820], R0 ;  /* 0x03882000090085a7 */ /* 0x000e64000800007f */
[----:B-1----:R-:W-:Y:S05]  /*37b90*/  @!P0 BRA `(.L_x_3475) ;  /* 0xfffffffc00f08947 */ /* 0x002fea000383ffff */
[----:B------:R-:W-:Y:S05]  /*37ba0*/  BRA `(.L_x_3546) ;  /* 0xffffffd800a87947 */ /* 0x000fea000383ffff */
.L_x_3476:
        /* <DEDUP_REMOVED lines=11> */
.L_x_3548:
[----:B------:R-:W-:Y:S05]  /*37c60*/  BSYNC B0 ;  /* 0x0000000000007941 */ /* 0x000fea0003800000 */
.L_x_3547:
[----:B------:R-:W-:Y:S05]  /*37c70*/  BRA `(.L_x_3549) ;  /* 0xffffffd800907947 */ /* 0x000fea000383ffff */
.L_x_3479:
[----:B------:R-:W-:Y:S01]  /*37c80*/  BSSY B1, `(.L_x_3550) ;  /* 0x0000006000017945 */ /* 0x000fe20003800000 */
[----:B------:R-:W-:-:S07]  /*37c90*/  IMAD.MOV.U32 R15, RZ, RZ, -0x1 ;  /* 0xffffffffff0f7424 */ /* 0x000fce00078e00ff */
[----:B0-----:R-:W-:Y:S05]  /*37ca0*/  WARPSYNC.COLLECTIVE R15, `(.L_x_3551) ;  /* 0x000000000f0c7348 */ /* 0x001fea0003c00000 */
[----:B------:R-:W-:Y:S02]  /*37cb0*/  ELECT P6, UR62, PT ;  /* 0x00000000003e782f */ /* 0x000fe400038c0000 */
[----:B------:R-:W-:Y:S01]  /*37cc0*/  MOV R14, UR62 ;  /* 0x0000003e000e7c02 */ /* 0x000fe20008000f00 */
[----:B0-----:R-:W-:Y:S10]  /*37cd0*/  ENDCOLLECTIVE ;  /* 0x000000000000791b */ /* 0x001ff40003800000 */
.L_x_3551:
[----:B------:R-:W-:Y:S05]  /*37ce0*/  BSYNC B1 ;  /* 0x0000000000017941 */ /* 0x000fea0003800000 */
.L_x_3550:
[----:B------:R-:W-:Y:S05]  /*37cf0*/  BRA `(.L_x_3552) ;  /* 0xffffffd800887947 */ /* 0x000fea000383ffff */
.L_x_3480:
[----:B0-----:R0:W1:Y:S02]  /*37d00*/  SYNCS.PHASECHK.TRANS64.TRYWAIT P0, [R5+URZ], R4 ;  /* 0x00000004050075a7 */ /* 0x001064000800017f */
[----:B-1----:R-:W-:Y:S05]  /*37d10*/  @!P0 NANOSLEEP.SYNCS 0x989680 ;  /* 0x009896800000895d */ /* 0x002fea0003900000 */
[----:B------:R-:W1:Y:S02]  /*37d20*/  @!P0 SYNCS.PHASECHK.TRANS64 P0, [R5+URZ], R4 ;  /* 0x00000004050085a7 */ /* 0x000e64000800007f */
[----:B-1----:R-:W-:Y:S05]  /*37d30*/  @!P0 BRA `(.L_x_3480) ;  /* 0xfffffffc00f08947 */ /* 0x002fea000383ffff */
[----:B------:R-:W-:Y:S05]  /*37d40*/  BRA `(.L_x_3553) ;  /* 0xffffffd800b07947 */ /* 0x000fea000383ffff */
.L_x_3481:
[----:B0-----:R0:W1:Y:S02]  /*37d50*/  SYNCS.PHASECHK.TRANS64.TRYWAIT P0, [R7+URZ], R2 ;  /* 0x00000002070075a7 */ /* 0x001064000800017f */
[----:B-1----:R-:W-:Y:S05]  /*37d60*/  @!P0 NANOSLEEP.SYNCS 0x989680 ;  /* 0x009896800000895d */ /* 0x002fea0003900000 */
[----:B------:R-:W1:Y:S02]  /*37d70*/  @!P0 SYNCS.PHASECHK.TRANS64 P0, [R7+URZ], R2 ;  /* 0x00000002070085a7 */ /* 0x000e64000800007f */
[----:B-1----:R-:W-:Y:S05]  /*37d80*/  @!P0 BRA `(.L_x_3481) ;  /* 0xfffffffc00f08947 */ /* 0x002fea000383ffff */
[----:B------:R-:W-:Y:S05]  /*37d90*/  BRA `(.L_x_3554) ;  /* 0xffffffd800b07947 */ /* 0x000fea000383ffff */
.L_x_3482:
[----:B-1----:R1:W2:Y:S02]  /*37da0*/  SYNCS.PHASECHK.TRANS64.TRYWAIT P0, [R5+URZ], R4 ;  /* 0x00000004050075a7 */ /* 0x0022a4000800017f */
[----:B--2---:R-:W-:Y:S05]  /*37db0*/  @!P0 NANOSLEEP.SYNCS 0x989680 ;  /* 0x009896800000895d */ /* 0x004fea0003900000 */
[----:B------:R-:W2:Y:S02]  /*37dc0*/  @!P0 SYNCS.PHASECHK.TRANS64 P0, [R5+URZ], R4 ;  /* 0x00000004050085a7 */ /* 0x000ea4000800007f */
[----:B--2---:R-:W-:Y:S05]  /*37dd0*/  @!P0 BRA `(.L_x_3482) ;  /* 0xfffffffc00f08947 */ /* 0x004fea000383ffff */
[----:B------:R-:W-:Y:S05]  /*37de0*/  BRA `(.L_x_3555) ;  /* 0xffffffd800a47947 */ /* 0x000fea000383ffff */
        .type           $_ZN7cutlass13device_kernelIN5flash11enable_sm90INS1_16FlashAttnFwdSm90INS1_25CollectiveMainloopFwdSm90ILi2EN4cute5tupleIJNS5_1CILi1EEES8_S8_EEENS6_IJNS7_ILi64EEESA_SA_EEELi512ENS_10bfloat16_tEfNS_4arch4Sm90ELb0ELb1ELb1ELb1ELb0ELb0ELb1ELb0ELb0ELb1ELb1ELb0EEENS1_21CollectiveEpilogueFwdINS6_IJSA_NS7_ILi512EEESA_EEES9_SC_SE_Li256ELb1ELb1ELb1ELb0EEENS1_36VarlenDynamicPersistentTileSchedulerILi64ELi64ELi256ELi128ELb1ELb1ELb1ELb1ELb0ELb1EEEEEEEEEvNT_6ParamsE$_ZZN5flash25CollectiveMainloopFwdSm90ILi2EN4cute5tupleIJNS1_1CILi1EEES4_S4_EEENS2_IJNS3_ILi64EEES6_S6_EEELi512EN7cutlass10bfloat16_tEfNS8_4arch4Sm90ELb0ELb1ELb1ELb1ELb0ELb0ELb1ELb0ELb0ELb1ELb1ELb0EE3mmaINS_16FlashAttnFwdSm90ISC_NS_21CollectiveEpilogueFwdINS2_IJS6_NS3_ILi512EEES6_EEES5_S9_SB_Li256ELb1ELb1ELb1ELb0EEENS_36VarlenDynamicPersistentTileSchedulerILi64ELi64ELi256ELi128ELb1ELb1ELb1ELb1ELb0ELb1EEEE13SharedStorageENS1_6TensorINS1_11ArrayEngineIfLm128EEENS1_6LayoutINS2_IJNS2_IJNS3_ILi2EEESR_NS3_ILi32EEEEEES4_S4_EEENS2_IJNS2_IJS4_SR_NS3_ILi4EEEEEENS3_ILi0EEESX_EEEEEEENS_7SoftmaxILi2ELi0EEEEEbRKNSC_6ParamsENS8_25PipelineTmaAsyncNoClusterILi2ENS8_16PipelineTmaAsyncILi2EEEEES19_RNS8_13PipelineStateILj2EEERT0_RT1_iRiRKNS_16SeqlenInfoQKNewKILb1ELb0EEENS2_IJiiiiEEERT_ENKUliT_T0_T1_E_clIZSD_ISM_S10_S12_EbS15_S19_S19_S1C_S1E_S1G_iS1H_S1L_S1M_S1O_EUlRS1P_iE1_NS3_ILb0EEENS3_ILb1EEEEEDaiS1P_S1Q_S1R_,@function
        .size           $_ZN7cutlass13device_kernelIN5flash11enable_sm90INS1_16FlashAttnFwdSm90INS1_25CollectiveMainloopFwdSm90ILi2EN4cute5tupleIJNS5_1CILi1EEES8_S8_EEENS6_IJNS7_ILi64EEESA_SA_EEELi512ENS_10bfloat16_tEfNS_4arch4Sm90ELb0ELb1ELb1ELb1ELb0ELb0ELb1ELb0ELb0ELb1ELb1ELb0EEENS1_21CollectiveEpilogueFwdINS6_IJSA_NS7_ILi512EEESA_EEES9_SC_SE_Li256ELb1ELb1ELb1ELb0EEENS1_36VarlenDynamicPersistentTileSchedulerILi64ELi64ELi256ELi128ELb1ELb1ELb1ELb1ELb0ELb1EEEEEEEEEvNT_6ParamsE$_ZZN5flash25CollectiveMainloopFwdSm90ILi2EN4cute5tupleIJNS1_1CILi1EEES4_S4_EEENS2_IJNS3_ILi64EEES6_S6_EEELi512EN7cutlass10bfloat16_tEfNS8_4arch4Sm90ELb0ELb1ELb1ELb1ELb0ELb0ELb1ELb0ELb0ELb1ELb1ELb0EE3mmaINS_16FlashAttnFwdSm90ISC_NS_21CollectiveEpilogueFwdINS2_IJS6_NS3_ILi512EEES6_EEES5_S9_SB_Li256ELb1ELb1ELb1ELb0EEENS_36VarlenDynamicPersistentTileSchedulerILi64ELi64ELi256ELi128ELb1ELb1ELb1ELb1ELb0ELb1EEEE13SharedStorageENS1_6TensorINS1_11ArrayEngineIfLm128EEENS1_6LayoutINS2_IJNS2_IJNS3_ILi2EEESR_NS3_ILi32EEEEEES4_S4_EEENS2_IJNS2_IJS4_SR_NS3_ILi4EEEEEENS3_ILi0EEESX_EEEEEEENS_7SoftmaxILi2ELi0EEEEEbRKNSC_6ParamsENS8_25PipelineTmaAsyncNoClusterILi2ENS8_16PipelineTmaAsyncILi2EEEEES19_RNS8_13PipelineStateILj2EEERT0_RT1_iRiRKNS_16SeqlenInfoQKNewKILb1ELb0EEENS2_IJiiiiEEERT_ENKUliT_T0_T1_E_clIZSD_ISM_S10_S12_EbS15_S19_S19_S1C_S1E_S1G_iS1H_S1L_S1M_S1O_EUlRS1P_iE1_NS3_ILb0EEENS3_ILb1EEEEEDaiS1P_S1Q_S1R_,(.L_x_6049 - $_ZN7cutlass13device_kernelIN5flash11enable_sm90INS1_16FlashAttnFwdSm90INS1_25CollectiveMainloopFwdSm90ILi2EN4cute5tupleIJNS5_1CILi1EEES8_S8_EEENS6_IJNS7_ILi64EEESA_SA_EEELi512ENS_10bfloat16_tEfNS_4arch4Sm90ELb0ELb1ELb1ELb1ELb0ELb0ELb1ELb0ELb0ELb1ELb1ELb0EEENS1_21CollectiveEpilogueFwdINS6_IJSA_NS7_ILi512EEESA_EEES9_SC_SE_Li256ELb1ELb1ELb1ELb0EEENS1_36VarlenDynamicPersistentTileSchedulerILi64ELi64ELi256ELi128ELb1ELb1ELb1ELb1ELb0ELb1EEEEEEEEEvNT_6ParamsE$_ZZN5flash25CollectiveMainloopFwdSm90ILi2EN4cute5tupleIJNS1_1CILi1EEES4_S4_EEENS2_IJNS3_ILi64EEES6_S6_EEELi512EN7cutlass10bfloat16_tEfNS8_4arch4Sm90ELb0ELb1ELb1ELb1ELb0ELb0ELb1ELb0ELb0ELb1ELb1ELb0EE3mmaINS_16FlashAttnFwdSm90ISC_NS_21CollectiveEpilogueFwdINS2_IJS6_NS3_ILi512EEES6_EEES5_S9_SB_Li256ELb1ELb1ELb1ELb0EEENS_36VarlenDynamicPersistentTileSchedulerILi64ELi64ELi256ELi128ELb1ELb1ELb1ELb1ELb0ELb1EEEE13SharedStorageENS1_6TensorINS1_11ArrayEngineIfLm128EEENS1_6LayoutINS2_IJNS2_IJNS3_ILi2EEESR_NS3_ILi32EEEEEES4_S4_EEENS2_IJNS2_IJS4_SR_NS3_ILi4EEEEEENS3_ILi0EEESX_EEEEEEENS_7SoftmaxILi2ELi0EEEEEbRKNSC_6ParamsENS8_25PipelineTmaAsyncNoClusterILi2ENS8_16PipelineTmaAsyncILi2EEEEES19_RNS8_13PipelineStateILj2EEERT0_RT1_iRiRKNS_16SeqlenInfoQKNewKILb1ELb0EEENS2_IJiiiiEEERT_ENKUliT_T0_T1_E_clIZSD_ISM_S10_S12_EbS15_S19_S19_S1C_S1E_S1G_iS1H_S1L_S1M_S1O_EUlRS1P_iE1_NS3_ILb0EEENS3_ILb1EEEEEDaiS1P_S1Q_S1R_)
$_ZN7cutlass13device_kernelIN5flash11enable_sm90INS1_16FlashAttnFwdSm90INS1_25CollectiveMainloopFwdSm90ILi2EN4cute5tupleIJNS5_1CILi1EEES8_S8_EEENS6_IJNS7_ILi64EEESA_SA_EEELi512ENS_10bfloat16_tEfNS_4arch4Sm90ELb0ELb1ELb1ELb1ELb0ELb0ELb1ELb0ELb0ELb1ELb1ELb0EEENS1_21CollectiveEpilogueFwdINS6_IJSA_NS7_ILi512EEESA_EEES9_SC_SE_Li256ELb1ELb1ELb1ELb0EEENS1_36VarlenDynamicPersistentTileSchedulerILi64ELi64ELi256ELi128ELb1ELb1ELb1ELb1ELb0ELb1EEEEEEEEEvNT_6ParamsE$_ZZN5flash25CollectiveMainloopFwdSm90ILi2EN4cute5tupleIJNS1_1CILi1EEES4_S4_EEENS2_IJNS3_ILi64EEES6_S6_EEELi512EN7cutlass10bfloat16_tEfNS8_4arch4Sm90ELb0ELb1ELb1ELb1ELb0ELb0ELb1ELb0ELb0ELb1ELb1ELb0EE3mmaINS_16FlashAttnFwdSm90ISC_NS_21CollectiveEpilogueFwdINS2_IJS6_NS3_ILi512EEES6_EEES5_S9_SB_Li256ELb1ELb1ELb1ELb0EEENS_36VarlenDynamicPersistentTileSchedulerILi64ELi64ELi256ELi128ELb1ELb1ELb1ELb1ELb0ELb1EEEE13SharedStorageENS1_6TensorINS1_11ArrayEngineIfLm128EEENS1_6LayoutINS2_IJNS2_IJNS3_ILi2EEESR_NS3_ILi32EEEEEES4_S4_EEENS2_IJNS2_IJS4_SR_NS3_ILi4EEEEEENS3_ILi0EEESX_EEEEEEENS_7SoftmaxILi2ELi0EEEEEbRKNSC_6ParamsENS8_25PipelineTmaAsyncNoClusterILi2ENS8_16PipelineTmaAsyncILi2EEEEES19_RNS8_13PipelineStateILj2EEERT0_RT1_iRiRKNS_16SeqlenInfoQKNewKILb1ELb0EEENS2_IJiiiiEEERT_ENKUliT_T0_T1_E_clIZSD_ISM_S10_S12_EbS15_S19_S19_S1C_S1E_S1G_iS1H_S1L_S1M_S1O_EUlRS1P_iE1_NS3_ILb0EEENS3_ILb1EEEEEDaiS1P_S1Q_S1R_:
[----:B------:R-:W-:Y:S05]  /*37df0*/  YIELD ;  /* 0x0000000000007946 */ /* 0x000fea0003800000 */
[----:B------:R-:W-:Y:S02]  /*37e00*/  ULDC UR4, c[0x0][0x20] ;  /* 0x0000080000047ab9 */ /* 0x000fe40000000800 */
[----:B------:R-:W-:-:S05]  /*37e10*/  VIADD R12, R12, -UR4 ;  /* 0x800000040c0c7c36 */ /* 0x000fca0008000000 */
[----:B------:R-:W2:Y:S01]  /*37e20*/  LDL.64 R14, [R12] ;  /* 0x000000000c0e7983 */ /* 0x000ea20000100a00 */
[----:B------:R-:W0:Y:S02]  /*37e30*/  LDC.64 R4, c[0x0][0x208] ;  /* 0x00008200ff047b82 */ /* 0x000e240000000a00 */
[----:B0-----:R-:W-:Y:S02]  /*37e40*/  R2UR UR4, R4 ;  /* 0x00000000040472ca */ /* 0x001fe400000e0000 */
[----:B------:R-:W-:-:S13]  /*37e50*/  R2UR UR5, R5 ;  /* 0x00000000050572ca */ /* 0x000fda00000e0000 */
[----:B--2---:R-:W2:Y:S01]  /*37e60*/  LD.E R6, desc[UR4][R14.64] ;  /* 0x000000040e067980 */ /* 0x004ea2000c101900 */
[----:B------:R-:W-:Y:S02]  /*37e70*/  R2UR UR4, R4 ;  /* 0x00000000040472ca */ /* 0x000fe400000e0000 */
[----:B------:R-:W-:-:S13]  /*37e80*/  R2UR UR5, R5 ;  /* 0x00000000050572ca */ /* 0x000fda00000e0000 */
[----:B------:R-:W3:Y:S01]  /*37e90*/  LD.E R10, desc[UR4][R14.64+0x8] ;  /* 0x000008040e0a7980 */ /* 0x000ee2000c101900 */
[----:B--2---:R-:W-:-:S05]  /*37ea0*/  VIADD R9, R6, 0x1 ;  /* 0x0000000106097836 */ /* 0x004fca0000000000 */
[----:B------:R-:W-:-:S13]  /*37eb0*/  ISETP.NE.AND P1, PT, R9, 0x2, PT ;  /* 0x000000020900780c */ /* 0x000fda0003f25270 */
[----:B------:R-:W-:Y:S02]  /*37ec0*/  @!P1 R2UR UR6, R4 ;  /* 0x00000000040692ca */ /* 0x000fe400000e0000 */
[----:B------:R-:W-:-:S13]  /*37ed0*/  @!P1 R2UR UR7, R5 ;  /* 0x00000000050792ca */ /* 0x000fda00000e0000 */
[----:B------:R-:W2:Y:S01]  /*37ee0*/  @!P1 LD.E R11, desc[UR6][R14.64+0x4] ;  /* 0x000004060e0b9980 */ /* 0x000ea2000c101900 */
[C---:B------:R-:W-:Y:S02]  /*37ef0*/  R2UR UR4, R4.reuse ;  /* 0x00000000040472ca */ /* 0x040fe400000e0000 */
[C---:B------:R-:W-:Y:S02]  /*37f00*/  R2UR UR5, R5.reuse ;  /* 0x00000000050572ca */ /* 0x040fe400000e0000 */
[C---:B------:R-:W-:Y:S02]  /*37f10*/  R2UR UR6, R4.reuse ;  /* 0x00000000040672ca */ /* 0x040fe400000e0000 */
[C---:B------:R-:W-:Y:S02]  /*37f20*/  R2UR UR7, R5.reuse ;  /* 0x00000000050772ca */ /* 0x040fe400000e0000 */
[----:B------:R-:W-:Y:S02]  /*37f30*/  @!P1 R2UR UR8, R4 ;  /* 0x00000000040892ca */ /* 0x000fe400000e0000 */
[----:B------:R-:W-:-:S02]  /*37f40*/  @!P1 R2UR UR9, R5 ;  /* 0x00000000050992ca */ /* 0x000fc400000e0000 */
[----:B------:R-:W-:Y:S02]  /*37f50*/  @!P1 R2UR UR10, R4 ;  /* 0x00000000040a92ca */ /* 0x000fe400000e0000 */
[----:B------:R-:W-:Y:S01]  /*37f60*/  @!P1 R2UR UR11, R5 ;  /* 0x00000000050b92ca */ /* 0x000fe200000e0000 */
[----:B---3--:R-:W-:Y:S01]  /*37f70*/  VIADD R25, R10, 0x1 ;  /* 0x000000010a197836 */ /* 0x008fe20000000000 */
[----:B------:R-:W-:Y:S04]  /*37f80*/  ST.E desc[UR4][R14.64], R9 ;  /* 0x000000090e007985 */ /* 0x000fe8000c101904 */
[----:B------:R-:W-:Y:S04]  /*37f90*/  ST.E desc[UR6][R14.64+0x8], R25 ;  /* 0x000008190e007985 */ /* 0x000fe8000c101906 */
[----:B------:R-:W-:Y:S01]  /*37fa0*/  @!P1 ST.E desc[UR8][R14.64], RZ ;  /* 0x000000ff0e009985 */ /* 0x000fe2000c101908 */
[----:B--2---:R-:W-:-:S05]  /*37fb0*/  @!P1 LOP3.LUT R27, R11, 0x1, RZ, 0x3c, !PT ;  /* 0x000000010b1b9812 */ /* 0x004fca00078e3cff */
[----:B------:R0:W-:Y:S04]  /*37fc0*/  @!P1 ST.E desc[UR10][R14.64+0x4], R27 ;  /* 0x0000041b0e009985 */ /* 0x0001e8000c10190a */
[----:B------:R-:W2:Y:S01]  /*37fd0*/  LDL.64 R10, [R12+0x18] ;  /* 0x000018000c0a7983 */ /* 0x000ea20000100a00 */
[----:B------:R-:W-:Y:S02]  /*37fe0*/  R2UR UR4, R4 ;  /* 0x00000000040472ca */ /* 0x000fe400000e0000 */
[----:B------:R-:W-:Y:S01]  /*37ff0*/  R2UR UR5, R5 ;  /* 0x00000000050572ca */ /* 0x000fe200000e0000 */
[----:B------:R-:W3:-:S12]  /*38000*/  LDL.64 R20, [R12] ;  /* 0x000000000c147983 */ /* 0x000ed80000100a00 */
[----:B--2---:R-:W2:Y:S01]  /*38010*/  LD.E R24, desc[UR4][R10.64+0x1c] ;  /* 0x00001c040a187980 */ /* 0x004ea2000c101900 */
[C---:B------:R-:W-:Y:S02]  /*38020*/  R2UR UR4, R4.reuse ;  /* 0x00000000040472ca */ /* 0x040fe400000e0000 */
[C---:B------:R-:W-:Y:S02]  /*38030*/  R2UR UR5, R5.reuse ;  /* 0x00000000050572ca */ /* 0x040fe400000e0000 */
[----:B------:R-:W-:Y:S02]  /*38040*/  R2UR UR6, R4 ;  /* 0x00000000040672ca */ /* 0x000fe400000e0000 */
[----:B------:R-:W-:Y:S01]  /*38050*/  R2UR UR7, R5 ;  /* 0x00000000050772ca */ /* 0x000fe200000e0000 */
[----:B------:R-:W-:Y:S01]  /*38060*/  BSSY B3, `(.L_x_3556) ;  /* 0x0000009000037945 */ /* 0x000fe20003800000 */
[----:B0-----:R-:W-:Y:S02]  /*38070*/  IMAD.MOV.U32 R14, RZ, RZ, R28 ;  /* 0x000000ffff0e7224 */ /* 0x001fe400078e001c */
[----:B------:R-:W-:-:S05]  /*38080*/  IMAD.MOV.U32 R15, RZ, RZ, R29 ;  /* 0x000000ffff0f7224 */ /* 0x000fca00078e001d */
[----:B---3--:R0:W5:Y:S04]  /*38090*/  LD.E R26, desc[UR4][R20.64] ;  /* 0x00000004141a7980 */ /* 0x008168000c101900 */
[----:B------:R0:W5:Y:S01]  /*380a0*/  LD.E R9, desc[UR6][R20.64+0x4] ;  /* 0x0000040614097980 */ /* 0x000162000c101900 */
[----:B--2---:R-:W-:-:S04]  /*380b0*/  LOP3.LUT R24, R24, 0x1, RZ, 0xfc, !PT ;  /* 0x0000000118187812 */ /* 0x004fc800078efcff */
[----:B------:R-:W-:-:S13]  /*380c0*/  ISETP.NE.AND P1, PT, R24, 0x3, PT ;  /* 0x000000031800780c */ /* 0x000fda0003f25270 */
[----:B0-----:R-:W-:Y:S05]  /*380d0*/  @!P1 BRA `(.L_x_3557) ;  /* 0x0000000000049947 */ /* 0x001fea0003800000 */
[----:B------:R-:W-:Y:S01]  /*380e0*/  BPT.TRAP 0x1 ;  /* 0x000000040000795c */ /* 0x000fe20000300000 */
.L_x_3557:
[----:B------:R-:W-:Y:S05]  /*380f0*/  BSYNC B3 ;  /* 0x0000000000037941 */ /* 0x000fea0003800000 */
.L_x_3556:
        /* <DEDUP_REMOVED lines=17> */
.L_x_3559:
[----:B------:R-:W-:Y:S05]  /*38210*/  BSYNC B3 ;  /* 0x0000000000037941 */ /* 0x000fea0003800000 */
.L_x_3558:
        /* <DEDUP_REMOVED lines=10> */
.L_x_3561:
[----:B------:R-:W-:Y:S05]  /*382c0*/  BSYNC B3 ;  /* 0x0000000000037941 */ /* 0x000fea0003800000 */
.L_x_3560:
        /* <DEDUP_REMOVED lines=15> */
[----:B----4-:R-:W-:Y:S04]  /*383c0*/  ST.E desc[UR4][R20.64], RZ ;  /* 0x000000ff14007985 */ /* 0x010fe8000c101904 */
[----:B------:R-:W3:Y:S01]  /*383d0*/  LD.E.64 R24, desc[UR6][R56.64] ;  /* 0x0000000638187980 */ /* 0x000ee2000c101b00 */
[----:B--2---:R-:W-:Y:S01]  /*383e0*/  IMAD R10, R9, 0x200, R10 ;  /* 0x00000200090a7824 */ /* 0x004fe200078e020a */
[----:B------:R-:W-:Y:S01]  /*383f0*/  R2UR UR7, R11 ;  /* 0x000000000b0772ca */ /* 0x000fe200000e0000 */
[----:B------:R-:W-:Y:S01]  /*38400*/  IMAD.MOV.U32 R9, RZ, RZ, 0x1 ;  /* 0x00000001ff097424 */ /* 0x000fe200078e00ff */
[----:B------:R-:W-:Y:S02]  /*38410*/  R2UR UR8, R4 ;  /* 0x00000000040872ca */ /* 0x000fe400000e0000 */
[----:B------:R-:W-:-:S02]  /*38420*/  R2UR UR6, R10 ;  /* 0x000000000a0672ca */ /* 0x000fc400000e0000 */
[C---:B------:R-:W-:Y:S02]  /*38430*/  R2UR UR9, R5.reuse ;  /* 0x00000000050972ca */ /* 0x040fe400000e0000 */
[----:B------:R-:W-:Y:S02]  /*38440*/  R2UR UR10, R4 ;  /* 0x00000000040a72ca */ /* 0x000fe400000e0000 */
[----:B------:R-:W-:Y:S02]  /*38450*/  R2UR UR11, R5 ;  /* 0x00000000050b72ca */ /* 0x000fe400000e0000 */
[----:B---3--:R-:W-:Y:S02]  /*38460*/  R2UR UR4, R24 ;  /* 0x00000000180472ca */ /* 0x008fe400000e0000 */
[----:B------:R-:W-:Y:S02]  /*38470*/  R2UR UR5, R25 ;  /* 0x00000000190572ca */ /* 0x000fe400000e0000 */
[----:B------:R-:W-:-:S11]  /*38480*/  WARPGROUP.ARRIVE ;  /* 0x00000000000079c5 */ /* 0x000fd60000000000 */
[----:B------:R-:W-:Y:S03]  /*38490*/  HGMMA.64x64x16.F32.BF16 R24, gdesc[UR4], RZ, !UPT, gsb0 ;  /* 0x00e00000041879f0 */ /* 0x000fe6000c0018ff */
        /* <DEDUP_REMOVED lines=36> */
[----:B------:R-:W-:Y:S01]  /*386e0*/  R2UR UR7, R11 ;  /* 0x000000000b0772ca */ /* 0x000fe200000e0000 */
[----:B------:R-:W-:Y:S01]  /*386f0*/  WARPGROUP.ARRIVE ;  /* 0x00000000000079c5 */ /* 0x000fe20000000000 */
[----:B------:R-:W-:-:S02]  /*38700*/  R2UR UR8, R4 ;  /* 0x00000000040872ca */ /* 0x000fc400000e0000 */
        /* <DEDUP_REMOVED lines=11> */
[----:B0-----:R-:W3:-:S12]  /*387c0*/  LDL.64 R20, [R12] ;  /* 0x000000000c147983 */ /* 0x001ed80000100a00 */
[----:B--2---:R-:W2:Y:S01]  /*387d0*/  LD.E R56, desc[UR4][R10.64+0x1c] ;  /* 0x00001c040a387980 */ /* 0x004ea2000c101900 */
[C---:B------:R-:W-:Y:S02]  /*387e0*/  R2UR UR4, R4.reuse ;  /* 0x00000000040472ca */ /* 0x040fe400000e0000 */
[C---:B------:R-:W-:Y:S02]  /*387f0*/  R2UR UR5, R5.reuse ;  /* 0x00000000050572ca */ /* 0x040fe400000e0000 */
[----:B------:R-:W-:Y:S02]  /*38800*/  R2UR UR6, R4 ;  /* 0x00000000040672ca */ /* 0x000fe400000e0000 */
[----:B------:R-:W-:Y:S01]  /*38810*/  R2UR UR7, R5 ;  /* 0x00000000050772ca */ /* 0x000fe200000e0000 */
[----:B------:R-:W-:Y:S08]  /*38820*/  BSSY B3, `(.L_x_3563) ;  /* 0x0000007000037945 */ /* 0x000ff00003800000 */
[----:B---3--:R0:W5:Y:S04]  /*38830*/  LD.E R58, desc[UR4][R20.64] ;  /* 0x00000004143a7980 */ /* 0x008168000c101900 */
[----:B------:R0:W5:Y:S01]  /*38840*/  LD.E R59, desc[UR6][R20.64+0x4] ;  /* 0x00000406143b7980 */ /* 0x000162000c101900 */
[----:B--2---:R-:W-:-:S04]  /*38850*/  LOP3.LUT R56, R56, 0x1, RZ, 0xfc, !PT ;  /* 0x0000000138387812 */ /* 0x004fc800078efcff */
[----:B------:R-:W-:-:S13]  /*38860*/  ISETP.NE.AND P1, PT, R56, 0x3, PT ;  /* 0x000000033800780c */ /* 0x000fda0003f25270 */
[----:B0-----:R-:W-:Y:S05]  /*38870*/  @!P1 BRA `(.L_x_3564) ;  /* 0x0000000000049947 */ /* 0x001fea0003800000 */
[----:B------:R-:W-:Y:S01]  /*38880*/  BPT.TRAP 0x1 ;  /* 0x000000040000795c */ /* 0x000fe20000300000 */
.L_x_3564:
[----:B------:R-:W-:Y:S05]  /*38890*/  BSYNC B3 ;  /* 0x0000000000037941 */ /* 0x000fea0003800000 */
.L_x_3563:
        /* <DEDUP_REMOVED lines=17> */
.L_x_3566:
[----:B------:R-:W-:Y:S05]  /*389b0*/  BSYNC B3 ;  /* 0x0000000000037941 */ /* 0x000fea0003800000 */
.L_x_3565:
        /* <DEDUP_REMOVED lines=10> */
.L_x_3568:
[----:B------:R-:W-:Y:S05]  /*38a60*/  BSYNC B3 ;  /* 0x0000000000037941 */ /* 0x000fea0003800000 */
.L_x_3567:
[----:B------:R-:W2:Y:S04]  /*38a70*/  LDL.64 R10, [R12] ;  /* 0x000000000c0a7983 */ /* 0x000ea80000100a00 */
[----:B------:R-:W3:Y:S04]  /*38a80*/  LDL.64 R58, [R12+0x58] ;  /* 0x000058000c3a7983 */ /* 0x000ee80000100a00 */
[----:B------:R-:W4:Y:S04]  /*38a90*/  LDL.64 R20, [R12+0x48] ;  /* 0x000048000c147983 */ /* 0x000f280000100a00 */
[----:B0----5:R-:W4:Y:S01]  /*38aa0*/  LDL.64 R56, [R12+0x50] ;  /* 0x000050000c387983 */ /* 0x021f220000100a00 */
[----:B------:R-:W-:-:S02]  /*38ab0*/  R2UR UR6, R4 ;  /* 0x00000000040672ca */ /* 0x000fc400000e0000 */
[C---:B------:R-:W-:Y:S02]  /*38ac0*/  R2UR UR7, R5.reuse ;  /* 0x00000000050772ca */ /* 0x040fe400000e0000 */
[----:B------:R-:W-:Y:S02]  /*38ad0*/  R2UR UR4, R4 ;  /* 0x00000000040472ca */ /* 0x000fe400000e0000 */
[----:B------:R-:W-:-:S09]  /*38ae0*/  R2UR UR5, R5 ;  /* 0x00000000050572ca */ /* 0x000fd200000e0000 */
        /* <DEDUP_REMOVED lines=9> */
[----:B------:R-:W-:Y:S01]  /*38b80*/  WARPGROUP.ARRIVE ;  /* 0x00000000000079c5 */ /* 0x000fe20000000000 */
[C---:B------:R-:W-:Y:S02]  /*38b90*/  R2UR UR8, R4.reuse ;  /* 0x00000000040872ca */ /* 0x040fe400000e0000 */
[----:B------:R-:W-:Y:S02]  /*38ba0*/  R2UR UR9, R5 ;  /* 0x00000000050972ca */ /* 0x000fe400000e0000 */
[----:B------:R-:W-:-:S02]  /*38bb0*/  R2UR UR10, R4 ;  /* 0x00000000040a72ca */ /* 0x000fc400000e0000 */
[----:B------:R-:W-:Y:S01]  /*38bc0*/  R2UR UR11, R5 ;  /* 0x00000000050b72ca */ /* 0x000fe200000e0000 */
[----:B--2---:R-:W-:Y:S01]  /*38bd0*/  IMAD R10, R61, 0x1000, R10 ;  /* 0x000010003d0a7824 */ /* 0x004fe200078e020a */
[----:B------:R-:W-:-:S04]  /*38be0*/  R2UR UR7, R11 ;  /* 0x000000000b0772ca */ /* 0x000fc800000e0000 */
        /* <DEDUP_REMOVED lines=314> */
[C---:B------:R-:W-:Y:S02]  /*39f90*/  R2UR UR9, R5.reuse ;  /* 0x00000000050972ca */ /* 0x040fe400000e0000 */
[----:B------:R-:W-:Y:S01]  /*39fa0*/  R2UR UR10, R4 ;  /* 0x00000000040a72ca */ /* 0x000fe200000e0000 */
[----:B------:R-:W-:Y:S01]  /*39fb0*/  IMAD.IADD R60, R60, 0x1, R61 ;  /* 0x000000013c3c7824 */ /* 0x000fe200078e023d */
[----:B------:R-:W-:-:S04]  /*39fc0*/  R2UR UR11, R5 ;  /* 0x00000000050b72ca */ /* 0x000fc800000e0000 */
[----:B------:R-:W-:-:S05]  /*39fd0*/  LOP3.LUT R61, R60, 0xa06, RZ, 0xc0, !PT ;  /* 0x00000a063c3d7812 */ /* 0x000fca00078ec0ff */
[----:B------:R-:W-:-:S05]  /*39fe0*/  IMAD.IADD R60, R10, 0x1, R61 ;  /* 0x000000010a3c7824 */ /* 0x000fca00078e023d */
[----:B------:R-:W-:Y:S01]  /*39ff0*/  R2UR UR6, R60 ;  /* 0x000000003c0672ca */ /* 0x000fe200000e0000 */
[----:B--2---:R-:W-:Y:S01]  /*3a000*/  IMAD.IADD R58, R61, 0x1, R58 ;  /* 0x000000013d3a7824 */ /* 0x004fe200078e023a */
[----:B------:R-:W-:Y:S01]  /*3a010*/  R2UR UR5, R59 ;  /* 0x000000003b0572ca */ /* 0x000fe200000e0000 */
        /* <DEDUP_REMOVED lines=199> */
[----:B------:R-:W-:Y:S01]  /*3ac90*/  R2UR UR7, R11 ;  /* 0x000000000b0772ca */ /* 0x000fe200000e0000 */
[----:B------:R-:W-:Y:S01]  /*3aca0*/  IMAD.MOV.U32 R59, RZ, RZ, 0x1000 ;  /* 0x00001000ff3b7424 */ /* 0x000fe200078e00ff */
[----:B------:R-:W-:Y:S01]  /*3acb0*/  WARPGROUP.ARRIVE ;  /* 0x00000000000079c5 */ /* 0x000fe20000000000 */
        /* <DEDUP_REMOVED lines=9> */
[----:B--2---:R-:W-:Y:S01]  /*3ad50*/  IMAD.IADD R56, R59, 0x1, R56 ;  /* 0x000000013b387824 */ /* 0x004fe200078e0238 */
[----:B------:R-:W-:-:S04]  /*3ad60*/  R2UR UR5, R57 ;  /* 0x00000000390572ca */ /* 0x000fc800000e0000 */
[----:B------:R-:W-:-:S13]  /*3ad70*/  R2UR UR4, R56 ;  /* 0x00000000380472ca */ /* 0x000fda00000e0000 */
[----:B------:R-:W-:Y:S03]  /*3ad80*/  HGMMA.64x64x16.F32.BF16 R24, gdesc[UR4], R24, gsb0 ;  /* 0x00e00000041879f0 */ /* 0x000fe60008001818 */
[----:B------:R-:W-:Y:S02]  /*3ad90*/  WARPGROUP.DEPBAR.LE gsb0, 0x0 ;  /* 0x00008000000079c5 */ /* 0x000fe40000010000 */
[----:B------:R0:W-:Y:S04]  /*3ada0*/  ST.E desc[UR8][R20.64], R9 ;  /* 0x0000000914007985 */ /* 0x0001e8000c101908 */
[----:B------:R-:W2:Y:S04]  /*3adb0*/  @!P1 LDL.64 R10, [R12] ;  /* 0x000000000c0a9983 */ /* 0x000ea80000100a00 */
[----:B0-----:R-:W3:Y:S01]  /*3adc0*/  @!P1 LDL.64 R20, [R12+0x18] ;  /* 0x000018000c149983 */ /* 0x001ee20000100a00 */
[----:B------:R-:W-:-:S02]  /*3add0*/  @!P1 R2UR UR4, R4 ;  /* 0x00000000040492ca */ /* 0x000fc400000e0000 */
[C---:B------:R-:W-:Y:S02]  /*3ade0*/  @!P1 R2UR UR5, R5.reuse ;  /* 0x00000000050592ca */ /* 0x040fe400000e0000 */
[----:B------:R-:W-:Y:S02]  /*3adf0*/  @!P1 R2UR UR6, R4 ;  /* 0x00000000040692ca */ /* 0x000fe400000e0000 */
[----:B------:R-:W-:-:S13]  /*3ae00*/  @!P1 R2UR UR7, R5 ;  /* 0x00000000050792ca */ /* 0x000fda00000e0000 */
[----:B--2---:R-:W2:Y:S04]  /*3ae10*/  @!P1 LD.E R10, desc[UR6][R10.64] ;  /* 0x000000060a0a9980 */ /* 0x004ea8000c101900 */
[----:B---3--:R-:W3:Y:S02]  /*3ae20*/  @!P1 LD.E.64 R20, desc[UR4][R20.64+0x30] ;  /* 0x0000300414149980 */ /* 0x008ee4000c101b00 */
[----:B---3--:R-:W-:-:S05]  /*3ae30*/  @!P1 MOV R57, R20 ;  /* 0x0000001400399202 */ /* 0x008fca0000000f00 */
[----:B--2---:R-:W-:-:S05]  /*3ae40*/  @!P1 IMAD R56, R10, 0x8, R57 ;  /* 0x000000080a389824 */ /* 0x004fca00078e0239 */
[----:B------:R-:W-:-:S04]  /*3ae50*/  @!P1 PRMT R56, RZ, 0x654, R56 ;  /* 0x00000654ff389816 */ /* 0x000fc80000000038 */
[----:B------:R0:W-:Y:S01]  /*3ae60*/  @!P1 SYNCS.ARRIVE.TRANS64.RED.A1T0 RZ, [R56+URZ], RZ ;  /* 0x000000ff38ff99a7 */ /* 0x0001e2000810043f */
[----:B------:R-:W2:Y:S01]  /*3ae70*/  LDL.64 R10, [R12+0x68] ;  /* 0x000068000c0a7983 */ /* 0x000ea20000100a00 */
[----:B------:R-:W-:Y:S02]  /*3ae80*/  R2UR UR4, R4 ;  /* 0x00000000040472ca */ /* 0x000fe400000e0000 */
[----:B------:R-:W-:-:S13]  /*3ae90*/  R2UR UR5, R5 ;  /* 0x00000000050572ca */ /* 0x000fda00000e0000 */
[----:B--2---:R-:W0:Y:S01]  /*3aea0*/  LD.E.64 R10, desc[UR4][R10.64] ;  /* 0x000000040a0a7980 */ /* 0x004e22000c101b00 */
[----:B------:R-:W-:Y:S02]  /*3aeb0*/  R2UR UR4, R4 ;  /* 0x00000000040472ca */ /* 0x000fe400000e0000 */
[----:B------:R-:W-:-:S13]  /*3aec0*/  R2UR UR5, R5 ;  /* 0x00000000050572ca */ /* 0x000fda00000e0000 */
[----:B------:R-:W2:Y:S01]  /*3aed0*/  LD.E R9, desc[UR4][R14.64+0x24] ;  /* 0x000024040e097980 */ /* 0x000ea2000c101900 */
        /* <DEDUP_REMOVED lines=9> */
[----:B------:R-:W-:-:S05]  /*3af70*/  R2UR UR13, R5 ;  /* 0x00000000050d72ca */ /* 0x000fca00000e0000 */
[----:B------:R-:W3:Y:S04]  /*3af80*/  LD.E R57, desc[UR10][R14.64+0xc] ;  /* 0x00000c0a0e397980 */ /* 0x000ee8000c101900 */
[----:B------:R-:W4:Y:S04]  /*3af90*/  LD.E R58, desc[UR8][R14.64+0x10] ;  /* 0x000010080e3a7980 */ /* 0x000f28000c101900 */
[----:B------:R-:W4:Y:S04]  /*3afa0*/  LD.E R59, desc[UR12][R14.64+0x14] ;  /* 0x0000140c0e3b7980 */ /* 0x000f28000c101900 */
[----:B0-----:R-:W3:Y:S01]  /*3afb0*/  LD.E R56, desc[UR4][R10.64] ;  /* 0x000000040a387980 */ /* 0x001ee2000c101900 */
[----:B------:R-:W-:-:S02]  /*3afc0*/  R2UR UR4, R4 ;  /* 0x00000000040472ca */ /* 0x000fc400000e0000 */
[----:B------:R-:W-:Y:S01]  /*3afd0*/  R2UR UR5, R5 ;  /* 0x00000000050572ca */ /* 0x000fe200000e0000 */
[----:B------:R-:W4:-:S12]  /*3afe0*/  LD.E R10, desc[UR14][R14.64+0x18] ;  /* 0x0000180e0e0a7980 */ /* 0x000f18000c101900 */
[----:B------:R-:W4:Y:S01]  /*3aff0*/  LD.E R65, desc[UR4][R14.64] ;  /* 0x000000040e417980 */ /* 0x000f22000c101900 */
[----:B------:R-:W-:Y:S02]  /*3b000*/  R2UR UR4, R4 ;  /* 0x00000000040472ca */ /* 0x000fe400000e0000 */
[----:B------:R-:W-:Y:S02]  /*3b010*/  R2UR UR5, R5 ;  /* 0x00000000050572ca */ /* 0x000fe400000e0000 */
[----:B--2---:R-:W-:Y:S01]  /*3b020*/  ISETP.NE.AND P2, PT, R9, 0x1, PT ;  /* 0x000000010900780c */ /* 0x004fe20003f45270 */
[----:B------:R-:W-:-:S10]  /*3b030*/  IMAD.MOV.U32 R9, RZ, RZ, R7 ;  /* 0x000000ffff097224 */ /* 0x000fd400078e0007 */
[----:B------:R-:W2:Y:S02]  /*3b040*/  LD.E R66, desc[UR4][R8.64] ;  /* 0x0000000408427980 */ /* 0x000ea4000c101900 */
[C---:B------:R-:W-:Y:S02]  /*3b050*/  @P2 R2UR UR4, R4.reuse ;  /* 0x00000000040422ca */ /* 0x040fe400000e0000 */
[C---:B------:R-:W-:Y:S02]  /*3b060*/  @P2 R2UR UR5, R5.reuse ;  /* 0x00000000050522ca */ /* 0x040fe400000e0000 */
[----:B------:R-:W-:Y:S02]  /*3b070*/  @P2 R2UR UR6, R4 ;  /* 0x00000000040622ca */ /* 0x000fe400000e0000 */
[----:B------:R-:W-:-:S09]  /*3b080*/  @P2 R2UR UR7, R5 ;  /* 0x00000000050722ca */ /* 0x000fd200000e0000 */
[----:B------:R-:W2:Y:S04]  /*3b090*/  @P2 LD.E R67, desc[UR4][R14.64+0x28] ;  /* 0x000028040e432980 */ /* 0x000ea8000c101900 */
[----:B------:R-:W2:Y:S01]  /*3b0a0*/  @P2 LD.E R63, desc[UR6][R14.64+0x2c] ;  /* 0x00002c060e3f2980 */ /* 0x000ea2000c101900 */
[C---:B------:R-:W-:Y:S02]  /*3b0b0*/  R2UR UR4, R4.reuse ;  /* 0x00000000040472ca */ /* 0x040fe400000e0000 */
[C---:B------:R-:W-:Y:S02]  /*3b0c0*/  R2UR UR5, R5.reuse ;  /* 0x00000000050572ca */ /* 0x040fe400000e0000 */
[----:B------:R-:W-:Y:S02]  /*3b0d0*/  R2UR UR6, R4 ;  /* 0x00000000040672ca */ /* 0x000fe400000e0000 */
[----:B------:R-:W-:-:S09]  /*3b0e0*/  R2UR UR7, R5 ;  /* 0x00000000050772ca */ /* 0x000fd200000e0000 */
[----:B------:R-:W2:Y:S04]  /*3b0f0*/  LD.E R8, desc[UR4][R14.64+0x8] ;  /* 0x000008040e087980 */ /* 0x000ea8000c101900 */
[----:B------:R-:W2:Y:S01]  /*3b100*/  LD.E R9, desc[UR6][R14.64+0x4] ;  /* 0x000004060e097980 */ /* 0x000ea2000c101900 */
[----:B------:R-:W-:Y:S01]  /*3b110*/  BSSY B3, `(.L_x_3570) ;  /* 0x000008a000037945 */ /* 0x000fe20003800000 */
[-C--:B---3--:R-:W-:Y:S01]  /*3b120*/  FMUL.FTZ R62, R36, R56.reuse ;  /* 0x00000038243e7220 */ /* 0x088fe20000410000 */
[-C--:B------:R-:W-:Y:S01]  /*3b130*/  FMUL.FTZ R60, R25, R56.reuse ;  /* 0x00000038193c7220 */ /* 0x080fe20000410000 */
[-C--:B------:R-:W-:Y:S01]  /*3b140*/  FMUL.FTZ R25, R34, R56.reuse ;  /* 0x0000003822197220 */ /* 0x080fe20000410000 */
[-C--:B------:R-:W-:Y:S01]  /*3b150*/  FMUL.FTZ R20, R27, R56.reuse ;  /* 0x000000381b147220 */ /* 0x080fe20000410000 */
[----:B------:R-:W-:Y:S01]  /*3b160*/  FMUL.FTZ R27, R38, R56 ;  /* 0x00000038261b7220 */ /* 0x000fe20000410000 */
[----:B----4-:R-:W-:-:S04]  /*3b170*/  SHF.R.S32.HI R36, RZ, 0x1f, R65 ;  /* 0x0000001fff247819 */ /* 0x010fc80000011441 */
[----:B------:R-:W-:-:S04]  /*3b180*/  LEA.HI R34, R36, R65, RZ, 0x7 ;  /* 0x0000004124227211 */ /* 0x000fc800078f38ff */
[----:B------:R-:W-:Y:S01]  /*3b190*/  LOP3.LUT R38, R34, 0xffffff80, RZ, 0xc0, !PT ;  /* 0xffffff8022267812 */ /* 0x000fe200078ec0ff */
[----:B------:R-:W-:-:S04]  /*3b1a0*/  FMUL.FTZ R64, R37, R56 ;  /* 0x0000003825407220 */ /* 0x000fc80000410000 */
[----:B------:R-:W-:Y:S02]  /*3b1b0*/  IMAD.IADD R38, R65, 0x1, -R38 ;  /* 0x0000000141267824 */ /* 0x000fe400078e0a26 */
[-C--:B------:R-:W-:Y:S01]  /*3b1c0*/  FMUL.FTZ R61, R29, R56.reuse ;  /* 0x000000381d3d7220 */ /* 0x080fe20000410000 */
[----:B------:R-:W-:Y:S02]  /*3b1d0*/  LEA.HI R36, R36, R65, RZ, 0x2 ;  /* 0x0000004124247211 */ /* 0x000fe400078f10ff */
[----:B------:R-:W-:Y:S01]  /*3b1e0*/  SHF.R.S32.HI R37, RZ, 0x1f, R38 ;  /* 0x0000001fff257819 */ /* 0x000fe20000011426 */
[-C--:B------:R-:W-:Y:S01]  /*3b1f0*/  FMUL.FTZ R21, R30, R56.reuse ;  /* 0x000000381e157220 */ /* 0x080fe20000410000 */
[-C--:B------:R-:W-:Y:S01]  /*3b200*/  FMUL.FTZ R29, R39, R56.reuse ;  /* 0x00000038271d7220 */ /* 0x080fe20000410000 */
[-C--:B------:R-:W-:Y:S01]  /*3b210*/  FMUL.FTZ R11, R24, R56.reuse ;  /* 0x00000038180b7220 */ /* 0x080fe20000410000 */
[----:B------:R-:W-:Y:S01]  /*3b220*/  FMUL.FTZ R30, R32, R56 ;  /* 0x00000038201e7220 */ /* 0x000fe20000410000 */
[----:B------:R-:W-:Y:S01]  /*3b230*/  LEA.HI R39, R37, R38, RZ, 0x2 ;  /* 0x0000002625277211 */ /* 0x000fe200078f10ff */
[-C--:B------:R-:W-:Y:S01]  /*3b240*/  FMUL.FTZ R24, R31, R56.reuse ;  /* 0x000000381f187220 */ /* 0x080fe20000410000 */
[-C--:B------:R-:W-:Y:S01]  /*3b250*/  FMUL.FTZ R32, R33, R56.reuse ;  /* 0x0000003821207220 */ /* 0x080fe20000410000 */
[-C--:B------:R-:W-:Y:S01]  /*3b260*/  FMUL.FTZ R31, R42, R56.reuse ;  /* 0x000000382a1f7220 */ /* 0x080fe20000410000 */
[-C--:B------:R-:W-:Y:S01]  /*3b270*/  FMUL.FTZ R33, R43, R56.reuse ;  /* 0x000000382b217220 */ /* 0x080fe20000410000 */
[----:B------:R-:W-:Y:S01]  /*3b280*/  LOP3.LUT R36, R36, 0xfffffffc, RZ, 0xc0, !PT ;  /* 0xfffffffc24247812 */ /* 0x000fe200078ec0ff */
[-C--:B------:R-:W-:Y:S01]  /*3b290*/  FMUL.FTZ R42, R44, R56.reuse ;  /* 0x000000382c2a7220 */ /* 0x080fe20000410000 */
[----:B------:R-:W-:Y:S01]  /*3b2a0*/  FMUL.FTZ R43, R45, R56 ;  /* 0x000000382d2b7220 */ /* 0x000fe20000410000 */
[----:B------:R-:W-:-:S02]  /*3b2b0*/  SHF.R.S32.HI R44, RZ, 0x2, R39 ;  /* 0x00000002ff2c7819 */ /* 0x000fc40000011427 */
[----:B------:R-:W-:Y:S01]  /*3b2c0*/  SHF.R.S32.HI R45, RZ, 0x1f, R39 ;  /* 0x0000001fff2d7819 */ /* 0x000fe20000011427 */
[----:B------:R-:W-:Y:S01]  /*3b2d0*/  IMAD.IADD R65, R65, 0x1, -R36 ;  /* 0x0000000141417824 */ /* 0x000fe200078e0a24 */
[----:B------:R-:W-:Y:S02]  /*3b2e0*/  LEA.HI R37, R37, R38, RZ, 0x5 ;  /* 0x0000002625257211 */ /* 0x000fe400078f28ff */
[----:B------:R-:W-:Y:S01]  /*3b2f0*/  LEA.HI R45, R45, R44, RZ, 0x3 ;  /* 0x0000002c2d2d7211 */ /* 0x000fe200078f18ff */
[-C--:B------:R-:W-:Y:S01]  /*3b300*/  FMUL.FTZ R7, R26, R56.reuse ;  /* 0x000000381a077220 */ /* 0x080fe20000410000 */
[----:B------:R-:W-:Y:S02]  /*3b310*/  SHF.R.S32.HI R37, RZ, 0x5, R37 ;  /* 0x00000005ff257819 */ /* 0x000fe40000011425 */
[----:B------:R-:W-:Y:S02]  /*3b320*/  LEA.HI R36, R65, R65, RZ, 0x1 ;  /* 0x0000004141247211 */ /* 0x000fe400078f08ff */
[----:B------:R-:W-:Y:S01]  /*3b330*/  LOP3.LUT R45, R45, 0xfffffff8, RZ, 0xc0, !PT ;  /* 0xfffffff82d2d7812 */ /* 0x000fe200078ec0ff */
[-C--:B------:R-:W-:Y:S01]  /*3b340*/  FMUL.FTZ R26, R35, R56.reuse ;  /* 0x00000038231a7220 */ /* 0x080fe20000410000 */
[----:B------:R-:W-:Y:S01]  /*3b350*/  FMUL.FTZ R35, R46, R56 ;  /* 0x000000382e237220 */ /* 0x000fe20000410000 */
[----:B------:R-:W-:Y:S01]  /*3b360*/  LOP3.LUT R46, R36, 0x1ffffffe, RZ, 0xc0, !PT ;  /* 0x1ffffffe242e7812 */ /* 0x000fe200078ec0ff */
[----:B--2---:R-:W-:-:S02]  /*3b370*/  IMAD R66, R66, 0x4, R37 ;  /* 0x0000000442427824 */ /* 0x004fc400078e0225 */
[----:B------:R-:W-:Y:S02]  /*3b380*/  IMAD.IADD R45, R44, 0x1, -R45 ;  /* 0x000000012c2d7824 */ /* 0x000fe400078e0a2d */
[----:B------:R-:W-:Y:S02]  /*3b390*/  IMAD.IADD R46, R65, 0x1, -R46 ;  /* 0x00000001412e7824 */ /* 0x000fe400078e0a2e */
[----:B------:R-:W-:Y:S02]  /*3b3a0*/  IMAD.U32 R45, R66, 0x10, R45 ;  /* 0x00000010422d7824 */ /* 0x000fe400078e002d */
[----:B------:R-:W-:Y:S02]  /*3b3b0*/  FMUL.FTZ R36, R50, R56 ;  /* 0x0000003832247220 */ /* 0x000fe40000410000 */
[----:B------:R-:W-:-:S04]  /*3b3c0*/  IMAD R50, R46, 0x8, R45 ;  /* 0x000000082e327824 */ /* 0x000fc800078e022d */
[----:B------:R-:W-:-:S04]  /*3b3d0*/  @P2 IMAD.HI.U32 R44, R50, R67, RZ ;  /* 0x00000043322c2227 */ /* 0x000fc800078e00ff */
[-C--:B------:R-:W-:Y:S01]  /*3b3e0*/  FMUL.FTZ R49, R49, R56.reuse ;  /* 0x0000003831317220 */ /* 0x080fe20000410000 */
[----:B------:R-:W-:Y:S02]  /*3b3f0*/  LOP3.LUT R39, R39, 0x7ffffffc, RZ, 0xc0, !PT ;  /* 0x7ffffffc27277812 */ /* 0x000fe400078ec0ff */
[----:B------:R-:W-:Y:S01]  /*3b400*/  @P2 SHF.R.U32.HI R50, RZ, R63, R44 ;  /* 0x0000003fff322219 */ /* 0x000fe2000001162c */
[----:B------:R-:W-:Y:S01]  /*3b410*/  IMAD.SHL.U32 R66, R0, 0x40, RZ ;  /* 0x0000004000427824 */ /* 0x000fe200078e00ff */
[----:B------:R0:W1:Y:S03]  /*3b420*/  MUFU.TANH R68, R49 ;  /* 0x0000003100447308 */ /* 0x0000660000002400 */
[----:B------:R-:W2:Y:S01]  /*3b430*/  SHFL.IDX PT, R45, R50, RZ, 0x1c1f ;  /* 0x001c1fff322d7589 */ /* 0x000ea200000e0000 */
[-C--:B------:R-:W-:Y:S01]  /*3b440*/  FMUL.FTZ R28, R28, R56.reuse ;  /* 0x000000381c1c7220 */ /* 0x080fe20000410000 */
[-C--:B------:R-:W-:Y:S01]  /*3b450*/  FMUL.FTZ R40, R40, R56.reuse ;  /* 0x0000003828287220 */ /* 0x080fe20000410000 */
[-C--:B------:R-:W-:Y:S01]  /*3b460*/  FMUL.FTZ R41, R41, R56.reuse ;  /* 0x0000003829297220 */ /* 0x080fe20000410000 */
[----:B0-----:R-:W-:Y:S01]  /*3b470*/  IMAD.IADD R49, R38, 0x1, -R39 ;  /* 0x0000000126317824 */ /* 0x001fe200078e0a27 */
[----:B------:R-:W-:Y:S01]  /*3b480*/  IADD3 R38, -R66, 0x1, RZ ;  /* 0x0000000142267810 */ /* 0x000fe20007ffe1ff */
[-C--:B------:R-:W-:Y:S01]  /*3b490*/  FMUL.FTZ R34, R47, R56.reuse ;  /* 0x000000382f227220 */ /* 0x080fe20000410000 */
[-C--:B------:R-:W-:Y:S01]  /*3b4a0*/  FMUL.FTZ R37, R51, R56.reuse ;  /* 0x0000003833257220 */ /* 0x080fe20000410000 */
[-C--:B------:R-:W-:Y:S01]  /*3b4b0*/  FMUL.FTZ R53, R53, R56.reuse ;  /* 0x0000003835357220 */ /* 0x080fe20000410000 */
[-C--:B------:R-:W-:Y:S01]  /*3b4c0*/  FMUL.FTZ R54, R54, R56.reuse ;  /* 0x0000003836367220 */ /* 0x080fe20000410000 */
[-C--:B------:R-:W-:Y:S01]  /*3b4d0*/  FMUL.FTZ R55, R55, R56.reuse ;  /* 0x0000003837377220 */ /* 0x080fe20000410000 */
[----:B------:R-:W-:Y:S01]  /*3b4e0*/  IMAD R38, R49, -0x2, R38 ;  /* 0xfffffffe31267824 */ /* 0x000fe200078e0226 */
[----:B------:R-:W-:Y:S01]  /*3b4f0*/  ISETP.GE.AND P3, PT, R10, 0x1, PT ;  /* 0x000000010a00780c */ /* 0x000fe20003f66270 */
[----:B------:R-:W0:Y:S01]  /*3b500*/  MUFU.TANH R11, R11 ;  /* 0x0000000b000b7308 */ /* 0x000e220000002400 */
[----:B------:R-:W-:-:S02]  /*3b510*/  FMUL.FTZ R52, R52, R56 ;  /* 0x0000003834347220 */ /* 0x000fc40000410000 */
[----:B------:R-:W-:Y:S02]  /*3b520*/  IADD3 R39, -R9, R38, R8 ;  /* 0x0000002609277210 */ /* 0x000fe40007ffe108 */
[----:B------:R-:W-:-:S03]  /*3b530*/  LOP3.LUT R38, RZ, R57, RZ, 0x33, !PT ;  /* 0x00000039ff267212 */ /* 0x000fc600078e33ff */
[----:B------:R-:W3:Y:S01]  /*3b540*/  MUFU.TANH R60, R60 ;  /* 0x0000003c003c7308 */ /* 0x000ee20000002400 */
[----:B------:R-:W-:-:S07]  /*3b550*/  FMUL.FTZ R48, R48, R56 ;  /* 0x0000003830307220 */ /* 0x000fce0000410000 */
        /* <DEDUP_REMOVED lines=27> */
[----:B------:R-:W-:-:S02]  /*3b710*/  IMAD.IADD R58, R39, 0x1, R58 ;  /* 0x00000001273a7824 */ /* 0x000fc400078e023a */
[----:B------:R-:W-:-:S05]  /*3b720*/  IMAD.IADD R59, R59, 0x1, -R66 ;  /* 0x000000013b3b7824 */ /* 0x000fca00078e0a42 */
[----:B------:R1:W0:Y:S01]  /*3b730*/  MUFU.TANH R46, R52 ;  /* 0x00000034002e7308 */ /* 0x0002220000002400 */
[----:B--2---:R-:W-:Y:S02]  /*3b740*/  IMAD.IADD R51, R58, 0x1, R45 ;  /* 0x000000013a337824 */ /* 0x004fe400078e022d */
[----:B-1----:R-:W-:-:S05]  /*3b750*/  IMAD.IADD R52, R39, 0x1, R38 ;  /* 0x0000000127347824 */ /* 0x002fca00078e0226 */
[----:B------:R1:W2:Y:S02]  /*3b760*/  MUFU.TANH R47, R48 ;  /* 0x00000030002f7308 */ /* 0x0002a40000002400 */
[----:B-1----:R-:W-:Y:S01]  /*3b770*/  IMAD.IADD R48, R52, 0x1, R45 ;  /* 0x0000000134307824 */ /* 0x002fe200078e022d */
[----:B0--34-:R-:W-:Y:S06]  /*3b780*/  @!P3 BRA `(.L_x_3571) ;  /* 0x000000000088b947 */ /* 0x019fec0003800000 */
        /* <DEDUP_REMOVED lines=12> */
[----:B------:R-:W3:Y:S04]  /*3b850*/  LD.E R38, desc[UR4][R14.64+0x1c] ;  /* 0x00001c040e267980 */ /* 0x000ee8000c101900 */
[----:B------:R-:W4:Y:S01]  /*3b860*/  LD.E R45, desc[UR6][R14.64+0x20] ;  /* 0x000020060e2d7980 */ /* 0x000f22000c101900 */
[----:B---3--:R-:W-:-:S05]  /*3b870*/  IMAD.HI.U32 R38, R39, R38, RZ ;  /* 0x0000002627267227 */ /* 0x008fca00078e00ff */
[----:B----4-:R-:W-:-:S07]  /*3b880*/  SHF.R.U32.HI R39, RZ, R45, R38 ;  /* 0x0000002dff277219 */ /* 0x010fce0000011626 */
.L_x_3575:
[----:B------:R-:W-:Y:S05]  /*3b890*/  BSYNC B5 ;  /* 0x0000000000057941 */ /* 0x000fea0003800000 */
.L_x_3574:
[----:B------:R-:W-:Y:S01]  /*3b8a0*/  LOP3.LUT R39, RZ, R39, RZ, 0x33, !PT ;  /* 0x00000027ff277212 */ /* 0x000fe200078e33ff */
[----:B------:R-:W-:Y:S06]  /*3b8b0*/  BRA `(.L_x_3576) ;  /* 0x0000000000287947 */ /* 0x000fec0003800000 */
.L_x_3573:
[----:B------:R-:W-:-:S13]  /*3b8c0*/  ISETP.NE.AND P2, PT, R10, 0x1, PT ;  /* 0x000000010a00780c */ /* 0x000fda0003f45270 */
        /* <DEDUP_REMOVED lines=9> */
.L_x_3576:
[----:B------:R-:W-:Y:S05]  /*3b960*/  BSYNC B4 ;  /* 0x0000000000047941 */ /* 0x000fea0003800000 */
.L_x_3572:
[----:B------:R-:W-:-:S04]  /*3b970*/  IMAD R38, R10, R39, -R66 ;  /* 0x000000270a267224 */ /* 0x000fc800078e0a42 */
[----:B------:R-:W-:-:S05]  /*3b980*/  IMAD R39, R49, -0x2, R38 ;  /* 0xfffffffe31277824 */ /* 0x000fca00078e0226 */
[----:B------:R-:W-:Y:S02]  /*3b990*/  VIMNMX R48, R48, R39, !PT ;  /* 0x0000002730307248 */ /* 0x000fe40007fe0100 */
[----:B------:R-:W-:-:S07]  /*3b9a0*/  VIADDMNMX R51, R39, R10, R51, PT ;  /* 0x0000000a27337246 */ /* 0x000fce0003800133 */
.L_x_3571:
[----:B------:R-:W-:Y:S05]  /*3b9b0*/  BSYNC B3 ;  /* 0x0000000000037941 */ /* 0x000fea0003800000 */
.L_x_3570:
[C---:B------:R-:W-:Y:S01]  /*3b9c0*/  ISETP.GE.AND P3, PT, R59.reuse, 0x9, PT ;  /* 0x000000093b00780c */ /* 0x040fe20003f66270 */
[----:B------:R-:W-:Y:S01]  /*3b9d0*/  BSSY B3, `(.L_x_3577) ;  /* 0x0000073000037945 */ /* 0x000fe20003800000 */
[----:B------:R-:W-:Y:S02]  /*3b9e0*/  ISETP.GE.AND P2, PT, R59, 0x2, PT ;  /* 0x000000023b00780c */ /* 0x000fe40003f46270 */
[C---:B------:R-:W-:Y:S02]  /*3b9f0*/  ISETP.GT.AND P4, PT, R48.reuse, 0x8, !P3 ;  /* 0x000000083000780c */ /* 0x040fe40005f84270 */
[----:B------:R-:W-:Y:S02]  /*3ba00*/  ISETP.GT.AND P5, PT, R48, 0x1, !P2 ;  /* 0x000000013000780c */ /* 0x000fe400057a4270 */
[----:B------:R-:W-:Y:S02]  /*3ba10*/  ISETP.LT.OR P4, PT, R51, 0x9, P4 ;  /* 0x000000093300780c */ /* 0x000fe40002781670 */
[----:B------:R-:W-:-:S02]  /*3ba20*/  ISETP.GE.AND P6, PT, R59, 0xa, PT ;  /* 0x0000000a3b00780c */ /* 0x000fc40003fc6270 */
[----:B------:R-:W-:Y:S02]  /*3ba30*/  FSEL R28, R28, -INF , !P4 ;  /* 0xff8000001c1c7808 */ /* 0x000fe40006000000 */
[C---:B------:R-:W-:Y:S02]  /*3ba40*/  ISETP.LT.OR P5, PT, R51.reuse, 0x2, P5 ;  /* 0x000000023300780c */ /* 0x040fe40002fa1670 */
[----:B------:R-:W-:Y:S02]  /*3ba50*/  ISETP.GT.AND P4, PT, R48, 0x9, !P6 ;  /* 0x000000093000780c */ /* 0x000fe40007784270 */
[----:B------:R-:W-:Y:S02]  /*3ba60*/  FSEL R60, R60, -INF , !P5 ;  /* 0xff8000003c3c7808 */ /* 0x000fe40006800000 */
        /* <DEDUP_REMOVED lines=38> */
[C---:B------:R-:W-:Y:S02]  /*3bcd0*/  ISETP.GT.AND P4, PT, R48.reuse, 0x29, !P5 ;  /* 0x000000293000780c */ /* 0x040fe40006f84270 */
        /* <DEDUP_REMOVED lines=8> */
[----:B--2---:R-:W-:Y:S02]  /*3bd60*/  FSEL R44, R47, -INF , !P4 ;  /* 0xff8000002f2c7808 */ /* 0x004fe40006000000 */
        /* <DEDUP_REMOVED lines=19> */
[----:B------:R-:W-:Y:S01]  /*3bea0*/  ISETP.GE.AND P6, PT, R10, 0x1, PT ;  /* 0x000000010a00780c */ /* 0x000fe20003fc6270 */
[--C-:B0-----:R-:W-:Y:S02]  /*3beb0*/  IMAD.IADD R51, R58, 0x1, R11.reuse ;  /* 0x000000013a337824 */ /* 0x101fe400078e020b */
[----:B------:R-:W-:-:S10]  /*3bec0*/  IMAD.IADD R53, R52, 0x1, R11 ;  /* 0x0000000134357824 */ /* 0x000fd400078e020b */
        /* <DEDUP_REMOVED lines=17> */
.L_x_3582:
[----:B------:R-:W-:Y:S05]  /*3bfe0*/  BSYNC B5 ;  /* 0x0000000000057941 */ /* 0x000fea0003800000 */
.L_x_3581:
[----:B------:R-:W-:Y:S01]  /*3bff0*/  LOP3.LUT R9, RZ, R9, RZ, 0x33, !PT ;  /* 0x00000009ff097212 */ /* 0x000fe200078e33ff */
[----:B------:R-:W-:Y:S06]  /*3c000*/  BRA `(.L_x_3583) ;  /* 0x0000000000287947 */ /* 0x000fec0003800000 */
.L_x_3580:
        /* <DEDUP_REMOVED lines=10> */
.L_x_3583:
[----:B------:R-:W-:Y:S05]  /*3c0b0*/  BSYNC B4 ;  /* 0x0000000000047941 */ /* 0x000fea0003800000 */
.L_x_3579:
[----:B------:R-:W-:-:S04]  /*3c0c0*/  IMAD R8, R10, R9, -R66 ;  /* 0x000000090a087224 */ /* 0x000fc800078e0a42 */
[----:B------:R-:W-:-:S05]  /*3c0d0*/  IMAD R8, R49, -0x2, R8 ;  /* 0xfffffffe31087824 */ /* 0x000fca00078e0208 */
[----:B------:R-:W-:Y:S02]  /*3c0e0*/  VIADDMNMX R51, R8, R10, R51, PT ;  /* 0x0000000a08337246 */ /* 0x000fe40003800133 */
[----:B------:R-:W-:-:S07]  /*3c0f0*/  VIMNMX R53, R53, R8, !PT ;  /* 0x0000000835357248 */ /* 0x000fce0007fe0100 */
.L_x_3578:
[----:B------:R-:W-:Y:S05]  /*3c100*/  BSYNC B3 ;  /* 0x0000000000037941 */ /* 0x000fea0003800000 */
.L_x_3577:
[----:B------:R-:W2:Y:S01]  /*3c110*/  LDL.64 R8, [R12+0x70] ;  /* 0x000070000c087983 */ /* 0x000ea20000100a00 */
[----:B------:R-:W-:Y:S02]  /*3c120*/  R2UR UR4, R4 ;  /* 0x00000000040472ca */ /* 0x000fe400000e0000 */
[----:B------:R-:W-:Y:S02]  /*3c130*/  R2UR UR5, R5 ;  /* 0x00000000050572ca */ /* 0x000fe400000e0000 */
[C---:B------:R-:W-:Y:S02]  /*3c140*/  ISETP.GT.AND P2, PT, R53.reuse, 0x1, !P2 ;  /* 0x000000013500780c */ /* 0x040fe40005744270 */
[----:B------:R-:W-:Y:S02]  /*3c150*/  ISETP.GT.AND P3, PT, R53, 0x8, !P3 ;  /* 0x000000083500780c */ /* 0x000fe40005f64270 */
[C---:B------:R-:W-:Y:S02]  /*3c160*/  ISETP.LT.OR P2, PT, R51.reuse, 0x2, P2 ;  /* 0x000000023300780c */ /* 0x040fe40001741670 */
[----:B------:R-:W-:-:S02]  /*3c170*/  ISETP.LT.OR P3, PT, R51, 0x9, P3 ;  /* 0x000000093300780c */ /* 0x000fc40001f61670 */
[----:B------:R-:W-:Y:S02]  /*3c180*/  FSEL R49, R20, -INF , !P2 ;  /* 0xff80000014317808 */ /* 0x000fe40005000000 */
[----:B------:R-:W-:Y:S02]  /*3c190*/  ISETP.NE.AND P2, PT, R57, RZ, PT ;  /* 0x000000ff3900720c */ /* 0x000fe40003f45270 */
[----:B------:R-:W-:Y:S02]  /*3c1a0*/  FSEL R50, R21, -INF , !P3 ;  /* 0xff80000015327808 */ /* 0x000fe40005800000 */
[----:B------:R-:W-:Y:S02]  /*3c1b0*/  ISETP.GT.AND P2, PT, R53, 0x9, !P2 ;  /* 0x000000093500780c */ /* 0x000fe40005744270 */
[----:B------:R-:W-:Y:S02]  /*3c1c0*/  ISETP.NE.AND P3, PT, R62, RZ, PT ;  /* 0x000000ff3e00720c */ /* 0x000fe40003f65270 */
[----:B------:R-:W-:-:S02]  /*3c1d0*/  ISETP.LT.OR P2, PT, R51, 0xa, P2 ;  /* 0x0000000a3300780c */ /* 0x000fc40001741670 */
[----:B------:R-:W-:Y:S02]  /*3c1e0*/  ISETP.NE.AND P6, PT, R69, RZ, PT ;  /* 0x000000ff4500720c */ /* 0x000fe40003fc5270 */
        /* <DEDUP_REMOVED lines=21> */
[----:B------:R-:W-:Y:S01]  /*3c340*/  ISETP.GT.AND P2, PT, R53, 0x21, !P6 ;  /* 0x000000213500780c */ /* 0x000fe20007744270 */
[----:B--2---:R-:W2:Y:S03]  /*3c350*/  LD.E.64 R10, desc[UR4][R8.64] ;  /* 0x00000004080a7980 */ /* 0x004ea6000c101b00 */
        /* <DEDUP_REMOVED lines=9> */
[----:B------:R-:W-:Y:S02]  /*3c3f0*/  ISETP.NE.AND P2, PT, R56, RZ, PT ;  /* 0x000000ff3800720c */ /* 0x000fe40003f45270 */
[----:B------:R-:W-:Y:S01]  /*3c400*/  ISETP.LT.OR P3, PT, R51, 0x31, P3 ;  /* 0x000000313300780c */ /* 0x000fe20001f61670 */
[----:B------:R-:W3:Y:S01]  /*3c410*/  LD.E R56, desc[UR4][R8.64+0x10] ;  /* 0x0000100408387980 */ /* 0x000ee2000c101900 */
[----:B------:R-:W-:-:S04]  /*3c420*/  ISETP.GT.AND P2, PT, R53, RZ, !P2 ;  /* 0x000000ff3500720c */ /* 0x000fc80005744270 */
[----:B------:R-:W-:-:S04]  /*3c430*/  ISETP.LT.OR P2, PT, R51, 0x1, P2 ;  /* 0x000000013300780c */ /* 0x000fc80001741670 */
[----:B------:R-:W-:Y:S02]  /*3c440*/  FSEL R52, R7, -INF , !P2 ;  /* 0xff80000007347808 */ /* 0x000fe40005000000 */
[----:B------:R-:W-:-:S04]  /*3c450*/  ISETP.NE.AND P2, PT, R71, RZ, PT ;  /* 0x000000ff4700720c */ /* 0x000fc80003f45270 */
[----:B------:R-:W-:-:S04]  /*3c460*/  ISETP.GT.AND P2, PT, R53, 0x29, !P2 ;  /* 0x000000293500780c */ /* 0x000fc80005744270 */
[----:B------:R-:W-:-:S04]  /*3c470*/  ISETP.LT.OR P2, PT, R51, 0x2a, P2 ;  /* 0x0000002a3300780c */ /* 0x000fc80001741670 */
        /* <DEDUP_REMOVED lines=9> */
[----:B------:R-:W-:Y:S02]  /*3c510*/  R2UR UR6, R4 ;  /* 0x00000000040672ca */ /* 0x000fe400000e0000 */
[----:B------:R-:W-:Y:S02]  /*3c520*/  R2UR UR7, R5 ;  /* 0x00000000050772ca */ /* 0x000fe400000e0000 */
[----:B------:R-:W-:-:S11]  /*3c530*/  FSEL R55, R55, -INF , !P6 ;  /* 0xff80000037377808 */ /* 0x000fd60007000000 */
[----:B------:R-:W4:Y:S01]  /*3c540*/  LD.E R62, desc[UR6][R8.64+0x14] ;  /* 0x00001406083e7980 */ /* 0x000f22000c101900 */
[----:B--2---:R-:W-:Y:S02]  /*3c550*/  FMNMX.FTZ R7, R47, R10, !PT ;  /* 0x0000000a2f077209 */ /* 0x004fe40007810000 */
        /* <DEDUP_REMOVED lines=30> */
[----:B------:R-:W-:-:S03]  /*3c740*/  FMNMX.FTZ R15, R55, R20, !PT ;  /* 0x00000014370f7209 */ /* 0x000fc60007810000 */
[----:B------:R-:W0:Y:S04]  /*3c750*/  SHFL.BFLY PT, R7, R14, 0x2, 0x1f ;  /* 0x0c401f000e077f89 */ /* 0x000e2800000e0000 */
[----:B------:R-:W-:Y:S04]  /*3c760*/  ST.E.64 desc[UR4][R8.64], R14 ;  /* 0x0000000e08007985 */ /* 0x000fe8000c101b04 */
[----:B------:R-:W2:Y:S01]  /*3c770*/  LD.E R58, desc[UR6][R8.64+0x4] ;  /* 0x00000406083a7980 */ /* 0x000ea2000c101900 */
[----:B0-----:R-:W-:-:S05]  /*3c780*/  FMNMX.FTZ R7, R14, R7, !PT ;  /* 0x000000070e077209 */ /* 0x001fca0007810000 */
[----:B------:R-:W0:Y:S02]  /*3c790*/  SHFL.BFLY PT, R20, R7, 0x1, 0x1f ;  /* 0x0c201f0007147f89 */ /* 0x000e2400000e0000 */
[----:B0-----:R-:W-:Y:S02]  /*3c7a0*/  FMNMX.FTZ R21, R7, R20, !PT ;  /* 0x0000001407157209 */ /* 0x001fe40007810000 */
[----:B------:R-:W5:Y:S04]  /*3c7b0*/  LD.E R20, desc[UR4][R8.64+0x20] ;  /* 0x0000200408147980 */ /* 0x000f68000c101900 */
[----:B------:R-:W-:Y:S04]  /*3c7c0*/  ST.E desc[UR4][R8.64], R21 ;  /* 0x0000001508007985 */ /* 0x000fe8000c101904 */
[----:B------:R-:W3:Y:S01]  /*3c7d0*/  LD.E R37, desc[UR6][R8.64] ;  /* 0x0000000608257980 */ /* 0x000ee2000c101900 */
[----:B------:R-:W-:-:S02]  /*3c7e0*/  R2UR UR8, R4 ;  /* 0x00000000040872ca */ /* 0x000fc400000e0000 */
[----:B------:R-:W-:Y:S01]  /*3c7f0*/  R2UR UR9, R5 ;  /* 0x00000000050972ca */ /* 0x000fe200000e0000 */
[----:B--2---:R-:W0:Y:S02]  /*3c800*/  SHFL.BFLY PT, R7, R58, 0x2, 0x1f ;  /* 0x0c401f003a077f89 */ /* 0x004e2400000e0000 */
[----:B0-----:R-:W-:-:S05]  /*3c810*/  FMNMX.FTZ R7, R7, R58, !PT ;  /* 0x0000003a07077209 */ /* 0x001fca0007810000 */
[----:B------:R-:W0:Y:S02]  /*3c820*/  SHFL.BFLY PT, R14, R7, 0x1, 0x1f ;  /* 0x0c201f00070e7f89 */ /* 0x000e2400000e0000 */
[----:B0-----:R-:W-:Y:S02]  /*3c830*/  FMNMX.FTZ R21, R7, R14, !PT ;  /* 0x0000000e07157209 */ /* 0x001fe40007810000 */
[----:B---3--:R-:W-:Y:S02]  /*3c840*/  FSETP.NEU.FTZ.AND P2, PT, R37, -INF , PT ;  /* 0xff8000002500780b */ /* 0x008fe40003f5d000 */
[----:B------:R-:W-:Y:S02]  /*3c850*/  FSETP.NEU.FTZ.AND P3, PT, R21, -INF , PT ;  /* 0xff8000001500780b */ /* 0x000fe40003f7d000 */
[----:B------:R-:W-:Y:S02]  /*3c860*/  FSEL R15, R37, RZ, P2 ;  /* 0x000000ff250f7208 */ /* 0x000fe40001000000 */
[----:B------:R-:W-:-:S03]  /*3c870*/  FSEL R14, R21, RZ, P3 ;  /* 0x000000ff150e7208 */ /* 0x000fc60001800000 */
[----:B------:R-:W-:Y:S02]  /*3c880*/  FADD.FTZ R15, R10, -R15 ;  /* 0x8000000f0a0f7221 */ /* 0x000fe40000010000 */
[----:B------:R-:W-:Y:S02]  /*3c890*/  FADD.FTZ R11, R11, -R14 ;  /* 0x8000000e0b0b7221 */ /* 0x000fe40000010000 */
[----:B-----5:R-:W-:Y:S02]  /*3c8a0*/  FMUL.FTZ R15, R15, R20 ;  /* 0x000000140f0f7220 */ /* 0x020fe40000410000 */
[----:B------:R-:W-:Y:S02]  /*3c8b0*/  FMUL.FTZ R51, R20, R11 ;  /* 0x0000000b14337220 */ /* 0x000fe40000410000 */
[----:B------:R-:W0:Y:S08]  /*3c8c0*/  MUFU.EX2 R37, R15 ;  /* 0x0000000f00257308 */ /* 0x000e300000000800 */
[----:B------:R-:W4:Y:S01]  /*3c8d0*/  MUFU.EX2 R51, R51 ;  /* 0x0000003300337308 */ /* 0x000f220000000800 */
[----:B------:R1:W-:Y:S01]  /*3c8e0*/  ST.E desc[UR4][R8.64+0x4], R21 ;  /* 0x0000041508007985 */ /* 0x0003e2000c101904 */
[----:B0-----:R-:W-:Y:S01]  /*3c8f0*/  FMUL.FTZ R7, R37, R56 ;  /* 0x0000003825077220 */ /* 0x001fe20000410000 */
[----:B----4-:R-:W-:-:S04]  /*3c900*/  FMUL.FTZ R57, R51, R62 ;  /* 0x0000003e33397220 */ /* 0x010fc80000410000 */
[----:B------:R1:W-:Y:S04]  /*3c910*/  ST.E desc[UR6][R8.64+0x10], R7 ;  /* 0x0000100708007985 */ /* 0x0003e8000c101906 */
[----:B------:R1:W-:Y:S04]  /*3c920*/  ST.E desc[UR8][R8.64+0x14], R57 ;  /* 0x0000143908007985 */ /* 0x0003e8000c101908 */
[----:B------:R-:W2:Y:S04]  /*3c930*/  LDL.64 R10, [R12+0x78] ;  /* 0x000078000c0a7983 */ /* 0x000ea80000100a00 */
[----:B--2---:R-:W2:Y:S04]  /*3c940*/  LD.E.64 R14, desc[UR4][R10.64] ;  /* 0x000000040a0e7980 */ /* 0x004ea8000c101b00 */
[----:B--2---:R-:W2:Y:S01]  /*3c950*/  LD.E R20, desc[UR4][R14.64+0x4] ;  /* 0x000004040e147980 */ /* 0x004ea2000c101900 */
[----:B------:R-:W-:Y:S01]  /*3c960*/  BSSY B3, `(.L_x_3584) ;  /* 0x0000010000037945 */ /* 0x000fe20003800000 */
[----:B--2---:R-:W-:-:S13]  /*3c970*/  ISETP.NE.AND P2, PT, R20, RZ, PT ;  /* 0x000000ff1400720c */ /* 0x004fda0003f45270 */
[----:B-1----:R-:W-:Y:S05]  /*3c980*/  @P2 BRA `(.L_x_3585) ;  /* 0x0000000000342947 */ /* 0x002fea0003800000 */
[----:B------:R-:W-:Y:S02]  /*3c990*/  R2UR UR4, R4 ;  /* 0x00000000040472ca */ /* 0x000fe400000e0000 */
[----:B------:R-:W-:-:S13]  /*3c9a0*/  R2UR UR5, R5 ;  /* 0x00000000050572ca */ /* 0x000fda00000e0000 */
[----:B------:R-:W2:Y:S01]  /*3c9b0*/  LD.E.64 R8, desc[UR4][R10.64+0x8] ;  /* 0x000008040a087980 */ /* 0x000ea2000c101b00 */
[----:B------:R-:W-:Y:S02]  /*3c9c0*/  R2UR UR6, R4 ;  /* 0x00000000040672ca */ /* 0x000fe400000e0000 */
[----:B------:R-:W-:Y:S01]  /*3c9d0*/  R2UR UR7, R5 ;  /* 0x00000000050772ca */ /* 0x000fe200000e0000 */
[----:B------:R-:W3:-:S12]  /*3c9e0*/  LD.E R15, desc[UR4][R14.64] ;  /* 0x000000040e0f7980 */ /* 0x000ed8000c101900 */
[----:B--2---:R-:W2:Y:S01]  /*3c9f0*/  LD.E.64 R8, desc[UR6][R8.64] ;  /* 0x0000000608087980 */ /* 0x004ea2000c101b00 */
[----:B---3--:R-:W-:-:S04]  /*3ca00*/  IMAD R21, R6, 0x40, R15 ;  /* 0x0000004006157824 */ /* 0x008fc800078e020f */
[----:B--2---:R-:W-:-:S05]  /*3ca10*/  IMAD.WIDE R20, R21, 0x4, R8 ;  /* 0x0000000415147825 */ /* 0x004fca00078e0208 */
[----:B------:R0:W-:Y:S04]  /*3ca20*/  ST.E desc[UR4][R20.64], R37 ;  /* 0x0000002514007985 */ /* 0x0001e8000c101904 */
[----:B------:R-:W2:Y:S04]  /*3ca30*/  LD.E.64 R14, desc[UR6][R10.64] ;  /* 0x000000060a0e7980 */ /* 0x000ea8000c101b00 */
[----:B--2---:R-:W2:Y:S02]  /*3ca40*/  LD.E R7, desc[UR4][R14.64+0x4] ;  /* 0x000004040e077980 */ /* 0x004ea4000c101900 */
[----:B0-2---:R-:W-:-:S13]  /*3ca50*/  ISETP.NE.AND P2, PT, R7, RZ, PT ;  /* 0x000000ff0700720c */ /* 0x005fda0003f45270 */
.L_x_3585:
[----:B------:R-:W-:Y:S05]  /*3ca60*/  BSYNC B3 ;  /* 0x0000000000037941 */ /* 0x000fea0003800000 */
.L_x_3584:
[----:B------:R-:W-:Y:S04]  /*3ca70*/  BSSY B3, `(.L_x_3586) ;  /* 0x000000d000037945 */ /* 0x000fe80003800000 */
[----:B------:R-:W-:Y:S05]  /*3ca80*/  @P2 BRA `(.L_x_3587) ;  /* 0x00000000002c2947 */ /* 0x000fea0003800000 */
        /* <DEDUP_REMOVED lines=8> */
[----:B------:R-:W-:-:S04]  /*3cb10*/  VIADD R7, R6, 0x8 ;  /* 0x0000000806077836 */ /* 0x000fc80000000000 */
[----:B--2---:R-:W-:-:S05]  /*3cb20*/  IMAD.WIDE R8, R7, 0x4, R8 ;  /* 0x0000000407087825 */ /* 0x004fca00078e0208 */
[----:B------:R0:W-:Y:S02]  /*3cb30*/  ST.E desc[UR4][R8.64], R51 ;  /* 0x0000003308007985 */ /* 0x0001e4000c101904 */
.L_x_3587:
[----:B------:R-:W-:Y:S05]  /*3cb40*/  BSYNC B3 ;  /* 0x0000000000037941 */ /* 0x000fea0003800000 */
.L_x_3586:
[----:B------:R-:W0:Y:S01]  /*3cb50*/  LDL.64 R6, [R12+0x70] ;  /* 0x000070000c067983 */ /* 0x000e220000100a00 */
[C---:B------:R-:W-:Y:S02]  /*3cb60*/  R2UR UR4, R4.reuse ;  /* 0x00000000040472ca */ /* 0x040fe400000e0000 */
[C---:B------:R-:W-:Y:S02]  /*3cb70*/  R2UR UR5, R5.reuse ;  /* 0x00000000050572ca */ /* 0x040fe400000e0000 */
[C---:B------:R-:W-:Y:S02]  /*3cb80*/  R2UR UR6, R4.reuse ;  /* 0x00000000040672ca */ /* 0x040fe400000e0000 */
[C---:B------:R-:W-:Y:S02]  /*3cb90*/  R2UR UR7, R5.reuse ;  /* 0x00000000050772ca */ /* 0x040fe400000e0000 */
[----:B------:R-:W-:Y:S02]  /*3cba0*/  R2UR UR8, R4 ;  /* 0x00000000040872ca */ /* 0x000fe400000e0000 */
[----:B------:R-:W-:-:S05]  /*3cbb0*/  R2UR UR9, R5 ;  /* 0x00000000050972ca */ /* 0x000fca00000e0000 */
[----:B0-----:R-:W2:Y:S04]  /*3cbc0*/  LD.E R8, desc[UR4][R6.64] ;  /* 0x0000000406087980 */ /* 0x001ea8000c101900 */
[----:B------:R-:W3:Y:S04]  /*3cbd0*/  LD.E R9, desc[UR6][R6.64+0x20] ;  /* 0x0000200606097980 */ /* 0x000ee8000c101900 */
[----:B------:R-:W4:Y:S04]  /*3cbe0*/  LD.E R14, desc[UR8][R6.64+0x4] ;  /* 0x00000408060e7980 */ /* 0x000f28000c101900 */
[----:B------:R-:W5:Y:S04]  /*3cbf0*/  LD.E R20, desc[UR4][R6.64+0x10] ;  /* 0x0000100406147980 */ /* 0x000f68000c101900 */
[----:B------:R-:W5:Y:S01]  /*3cc00*/  LD.E R21, desc[UR6][R6.64+0x14] ;  /* 0x0000140606157980 */ /* 0x000f62000c101900 */
[C---:B--2---:R-:W-:Y:S01]  /*3cc10*/  FSETP.NEU.FTZ.AND P2, PT, R8.reuse, -INF , PT ;  /* 0xff8000000800780b */ /* 0x044fe20003f5d000 */
[----:B---3--:R-:W-:Y:S01]  /*3cc20*/  FMUL.FTZ R10, R8, R9 ;  /* 0x00000009080a7220 */ /* 0x008fe20000410000 */
[----:B----4-:R-:W-:Y:S01]  /*3cc30*/  FSETP.NEU.FTZ.AND P3, PT, R14, -INF , PT ;  /* 0xff8000000e00780b */ /* 0x010fe20003f7d000 */
[----:B------:R-:W-:-:S03]  /*3cc40*/  FMUL.FTZ R14, R9, R14 ;  /* 0x0000000e090e7220 */ /* 0x000fc60000410000 */
[----:B------:R-:W-:Y:S02]  /*3cc50*/  FSEL R10, R10, RZ, P2 ;  /* 0x000000ff0a0a7208 */ /* 0x000fe40001000000 */
[----:B------:R-:W-:-:S03]  /*3cc60*/  FSEL R14, R14, RZ, P3 ;  /* 0x000000ff0e0e7208 */ /* 0x000fc60001800000 */
[-CC-:B------:R-:W-:Y:S01]  /*3cc70*/  FFMA.FTZ R47, R47, R9.reuse, -R10.reuse ;  /* 0x000000092f2f7223 */ /* 0x180fe2000001080a */
[-CC-:B------:R-:W-:Y:S01]  /*3cc80*/  FFMA.FTZ R60, R60, R9.reuse, -R10.reuse ;  /* 0x000000093c3c7223 */ /* 0x180fe2000001080a */
[-CC-:B------:R-:W-:Y:S01]  /*3cc90*/  FFMA.FTZ R28, R28, R9.reuse, -R10.reuse ;  /* 0x000000091c1c7223 */ /* 0x180fe2000001080a */
[-C--:B------:R-:W-:Y:S01]  /*3cca0*/  FFMA.FTZ R61, R61, R9.reuse, -R10 ;  /* 0x000000093d3d7223 */ /* 0x080fe2000001080a */
[-CC-:B------:R-:W-:Y:S01]  /*3ccb0*/  FFMA.FTZ R52, R52, R9.reuse, -R14.reuse ;  /* 0x0000000934347223 */ /* 0x180fe2000001080e */
[-CC-:B------:R-:W-:Y:S01]  /*3ccc0*/  FFMA.FTZ R49, R49, R9.reuse, -R14.reuse ;  /* 0x0000000931317223 */ /* 0x180fe2000001080e */
[----:B------:R-:W5:Y:S01]  /*3ccd0*/  MUFU.EX2 R47, R47 ;  /* 0x0000002f002f7308 */ /* 0x000f620000000800 */
[-CC-:B------:R-:W-:Y:S01]  /*3cce0*/  FFMA.FTZ R50, R50, R9.reuse, -R14.reuse ;  /* 0x0000000932327223 */ /* 0x180fe2000001080e */
[-C--:B------:R-:W-:Y:S01]  /*3ccf0*/  FFMA.FTZ R24, R24, R9.reuse, -R14 ;  /* 0x0000000918187223 */ /* 0x080fe2000001080e */
[-C--:B------:R-:W-:Y:S01]  /*3cd00*/  FFMA.FTZ R30, R30, R9.reuse, -R10 ;  /* 0x000000091e1e7223 */ /* 0x080fe2000001080a */
[-C--:B------:R-:W-:Y:S01]  /*3cd10*/  FFMA.FTZ R8, R25, R9.reuse, -R14 ;  /* 0x0000000919087223 */ /* 0x080fe2000001080e */
[-CC-:B------:R-:W-:Y:S01]  /*3cd20*/  FFMA.FTZ R32, R32, R9.reuse, -R10.reuse ;  /* 0x0000000920207223 */ /* 0x180fe2000001080a */
[-CC-:B------:R-:W-:Y:S01]  /*3cd30*/  FFMA.FTZ R38, R38, R9.reuse, -R10.reuse ;  /* 0x0000000926267223 */ /* 0x180fe2000001080a */
[-CC-:B------:R-:W-:Y:S01]  /*3cd40*/  FFMA.FTZ R39, R39, R9.reuse, -R10.reuse ;  /* 0x0000000927277223 */ /* 0x180fe2000001080a */
[----:B------:R-:W0:Y:S01]  /*3cd50*/  MUFU.EX2 R52, R52 ;  /* 0x0000003400347308 */ /* 0x000e220000000800 */
[-CC-:B------:R-:W-:Y:S01]  /*3cd60*/  FFMA.FTZ R40, R40, R9.reuse, -R10.reuse ;  /* 0x0000000928287223 */ /* 0x180fe2000001080a */
[-CC-:B------:R-:W-:Y:S01]  /*3cd70*/  FFMA.FTZ R41, R41, R9.reuse, -R10.reuse ;  /* 0x0000000929297223 */ /* 0x180fe2000001080a */
[-CC-:B------:R-:W-:Y:S01]  /*3cd80*/  FFMA.FTZ R42, R42, R9.reuse, -R10.reuse ;  /* 0x000000092a2a7223 */ /* 0x180fe2000001080a */
[-CC-:B------:R-:W-:Y:S01]  /*3cd90*/  FFMA.FTZ R43, R43, R9.reuse, -R10.reuse ;  /* 0x000000092b2b7223 */ /* 0x180fe2000001080a */
[-CC-:B------:R-:W-:Y:S01]  /*3cda0*/  FFMA.FTZ R44, R44, R9.reuse, -R10.reuse ;  /* 0x000000092c2c7223 */ /* 0x180fe2000001080a */
[-CC-:B------:R-:W-:Y:S01]  /*3cdb0*/  FFMA.FTZ R45, R45, R9.reuse, -R10.reuse ;  /* 0x000000092d2d7223 */ /* 0x180fe2000001080a */
[-C--:B------:R-:W-:Y:S01]  /*3cdc0*/  FFMA.FTZ R46, R46, R9.reuse, -R10 ;  /* 0x000000092e2e7223 */ /* 0x080fe2000001080a */
[----:B------:R-:W1:Y:S01]  /*3cdd0*/  MUFU.EX2 R60, R60 ;  /* 0x0000003c003c7308 */ /* 0x000e620000000800 */
[-C--:B------:R-:W-:Y:S01]  /*3cde0*/  FFMA.FTZ R26, R26, R9.reuse, -R14 ;  /* 0x000000091a1a7223 */ /* 0x080fe2000001080e */
[-C--:B------:R-:W-:Y:S01]  /*3cdf0*/  FFMA.FTZ R10, R48, R9.reuse, -R10 ;  /* 0x00000009300a7223 */ /* 0x080fe2000001080a */
        /* <DEDUP_REMOVED lines=11> */
[----:B-----5:R-:W-:Y:S01]  /*3ceb0*/  FADD.FTZ R15, R47, R20 ;  /* 0x000000142f0f7221 */ /* 0x020fe20000010000 */
[----:B0-----:R-:W-:Y:S01]  /*3cec0*/  FADD.FTZ R14, R52, R21 ;  /* 0x00000015340e7221 */ /* 0x001fe20000010000 */
[----:B------:R-:W-:Y:S02]  /*3ced0*/  MUFU.EX2 R28, R28 ;  /* 0x0000001c001c7308 */ /* 0x000fe40000000800 */
[----:B-1----:R-:W-:-:S06]  /*3cee0*/  FADD.FTZ R15, R60, R15 ;  /* 0x0000000f3c0f7221 */ /* 0x002fcc0000010000 */
[----:B------:R-:W0:Y:S01]  /*3cef0*/  MUFU.EX2 R50, R50 ;  /* 0x0000003200327308 */ /* 0x000e220000000800 */
[----:B--2---:R-:W-:-:S07]  /*3cf00*/  FADD.FTZ R21, R49, R14 ;  /* 0x0000000e31157221 */ /* 0x004fce0000010000 */
[----:B------:R-:W-:Y:S08]  /*3cf10*/  MUFU.EX2 R61, R61 ;  /* 0x0000003d003d7308 */ /* 0x000ff00000000800 */
[----:B------:R-:W1:Y:S01]  /*3cf20*/  MUFU.EX2 R171, R24 ;  /* 0x0000001800ab7308 */ /* 0x000e620000000800 */
[----:B0-----:R-:W-:-:S07]  /*3cf30*/  FADD.FTZ R14, R50, R21 ;  /* 0x00000015320e7221 */ /* 0x001fce0000010000 */
[----:B------:R-:W0:Y:S08]  /*3cf40*/  MUFU.EX2 R30, R30 ;  /* 0x0000001e001e7308 */ /* 0x000e300000000800 */
[----:B------:R-:W2:Y:S01]  /*3cf50*/  MUFU.EX2 R173, R8 ;  /* 0x0000000800ad7308 */ /* 0x000ea20000000800 */
[----:B-1----:R-:W-:-:S07]  /*3cf60*/  FADD.FTZ R14, R171, R14 ;  /* 0x0000000eab0e7221 */ /* 0x002fce0000010000 */
[----:B------:R-:W1:Y:S08]  /*3cf70*/  MUFU.EX2 R25, R32 ;  /* 0x0000002000197308 */ /* 0x000e700000000800 */
[----:B------:R-:W3:Y:S08]  /*3cf80*/  MUFU.EX2 R26, R26 ;  /* 0x0000001a001a7308 */ /* 0x000ef00000000800 */
[----:B------:R4:W-:Y:S08]  /*3cf90*/  MUFU.EX2 R27, R10 ;  /* 0x0000000a001b7308 */ /* 0x0009f00000000800 */
[----:B------:R-:W5:Y:S01]  /*3cfa0*/  MUFU.EX2 R38, R38 ;  /* 0x0000002600267308 */ /* 0x000f620000000800 */
[----:B----4-:R-:W-:-:S04]  /*3cfb0*/  FADD.FTZ R10, R28, R15 ;  /* 0x0000000f1c0a7221 */ /* 0x010fc80000010000 */
[----:B------:R-:W-:-:S03]  /*3cfc0*/  FADD.FTZ R15, R61, R10 ;  /* 0x0000000a3d0f7221 */ /* 0x000fc60000010000 */
[----:B------:R-:W4:Y:S01]  /*3cfd0*/  MUFU.EX2 R175, R11 ;  /* 0x0000000b00af7308 */ /* 0x000f220000000800 */
[----:B0-----:R-:W-:Y:S01]  /*3cfe0*/  FADD.FTZ R10, R30, R15 ;  /* 0x0000000f1e0a7221 */ /* 0x001fe20000010000 */
[----:B--2---:R-:W-:-:S03]  /*3cff0*/  FADD.FTZ R15, R173, R14 ;  /* 0x0000000ead0f7221 */ /* 0x004fc60000010000 */
[----:B-1----:R-:W-:Y:S01]  /*3d000*/  FADD.FTZ R21, R25, R10 ;  /* 0x0000000a19157221 */ /* 0x002fe20000010000 */
[----:B---3--:R-:W-:Y:S02]  /*3d010*/  FADD.FTZ R8, R26, R15 ;  /* 0x0000000f1a087221 */ /* 0x008fe40000010000 */
[----:B------:R-:W0:Y:S01]  /*3d020*/  MUFU.EX2 R39, R39 ;  /* 0x0000002700277308 */ /* 0x000e220000000800 */
[----:B-----5:R-:W-:-:S07]  /*3d030*/  FADD.FTZ R10, R38, R21 ;  /* 0x00000015260a7221 */ /* 0x020fce0000010000 */
[----:B------:R-:W1:Y:S01]  /*3d040*/  MUFU.EX2 R24, R29 ;  /* 0x0000001d00187308 */ /* 0x000e620000000800 */
[----:B----4-:R-:W-:-:S07]  /*3d050*/  FADD.FTZ R11, R175, R8 ;  /* 0x00000008af0b7221 */ /* 0x010fce0000010000 */
        /* <DEDUP_REMOVED lines=29> */
[----:B--2---:R-:W-:-:S04]  /*3d230*/  FADD.FTZ R8, R46, R11 ;  /* 0x0000000b2e087221 */ /* 0x004fc80000010000 */
[----:B------:R-:W-:Y:S01]  /*3d240*/  FADD.FTZ R29, R27, R8 ;  /* 0x000000081b1d7221 */ /* 0x000fe20000010000 */
[----:B0-----:R-:W-:-:S04]  /*3d250*/  FADD.FTZ R10, R54, R15 ;  /* 0x0000000f360a7221 */ /* 0x001fc80000010000 */
[----:B------:R-:W-:Y:S01]  /*3d260*/  ST.E desc[UR4][R6.64+0x10], R29 ;  /* 0x0000101d06007985 */ /* 0x000fe2000c101904 */
[----:B-1----:R-:W-:-:S05]  /*3d270*/  FADD.FTZ R33, R183, R10 ;  /* 0x0000000ab7217221 */ /* 0x002fca0000010000 */
[----:B------:R0:W-:Y:S04]  /*3d280*/  ST.E desc[UR6][R6.64+0x14], R33 ;  /* 0x0000142106007985 */ /* 0x0001e8000c101906 */
[----:B------:R-:W2:Y:S01]  /*3d290*/  LDL.64 R20, [R12+0x80] ;  /* 0x000080000c147983 */ /* 0x000ea20000100a00 */
[----:B------:R-:W-:Y:S06]  /*3d2a0*/  BAR.SYNC.DEFER_BLOCKING 0xf, 0x100 ;  /* 0x03c4000000007b1d */ /* 0x000fec0000010000 */
[----:B------:R-:W3:Y:S04]  /*3d2b0*/  LDL.64 R8, [R12+0x88] ;  /* 0x000088000c087983 */ /* 0x000ee80000100a00 */
[----:B--2---:R-:W2:Y:S04]  /*3d2c0*/  LD.E.64 R20, desc[UR4][R20.64+0x10] ;  /* 0x0000100414147980 */ /* 0x004ea8000c101b00 */
[----:B--2---:R-:W2:Y:S04]  /*3d2d0*/  LD.E.64 R14, desc[UR6][R20.64+0x8] ;  /* 0x00000806140e7980 */ /* 0x004ea8000c101b00 */
[----:B------:R-:W4:Y:S01]  /*3d2e0*/  LD.E.64 R10, desc[UR4][R20.64] ;  /* 0x00000004140a7980 */ /* 0x000f22000c101b00 */
        /* <DEDUP_REMOVED lines=17> */
[--C-:B----4-:R-:W-:Y:S02]  /*3d400*/  IMAD R10, R10, 0x2, R14.reuse ;  /* 0x000000020a0a7824 */ /* 0x110fe400078e020e */
[C---:B0-----:R-:W-:Y:S02]  /*3d410*/  IMAD R6, R11.reuse, 0x2, R14 ;  /* 0x000000020b067824 */ /* 0x041fe400078e020e */
[----:B------:R-:W-:Y:S01]  /*3d420*/  IMAD R11, R11, 0x2, R10 ;  /* 0x000000020b0b7824 */ /* 0x000fe200078e020a */
[----:B------:R3:W-:Y:S04]  /*3d430*/  STSM.16.M88.4 [R14], R168 ;  /* 0x000000a80e007844 */ /* 0x0007e80000000200 */
[----:B------:R-:W-:Y:S04]  /*3d440*/  STSM.16.M88.4 [R10], R172 ;  /* 0x000000ac0a007844 */ /* 0x000fe80000000200 */
[----:B------:R0:W-:Y:S04]  /*3d450*/  STSM.16.M88.4 [R6], R176 ;  /* 0x000000b006007844 */ /* 0x0001e80000000200 */
[----:B------:R-:W-:Y:S04]  /*3d460*/  STSM.16.M88.4 [R11], R180 ;  /* 0x000000b40b007844 */ /* 0x000fe80000000200 */
[----:B---3--:R-:W2:Y:S04]  /*3d470*/  LD.E R14, desc[UR4][R8.64] ;  /* 0x00000004080e7980 */ /* 0x008ea8000c101900 */
[----:B------:R-:W3:Y:S04]  /*3d480*/  LD.E R34, desc[UR4][R8.64+0x44] ;  /* 0x0000440408227980 */ /* 0x000ee8000c101900 */
[----:B0-----:R-:W4:Y:S04]  /*3d490*/  LD.E R6, desc[UR4][R8.64+0x14] ;  /* 0x0000140408067980 */ /* 0x001f28000c101900 */
[----:B------:R-:W5:Y:S01]  /*3d4a0*/  LD.E R48, desc[UR4][R8.64+0x80] ;  /* 0x0000800408307980 */ /* 0x000f62000c101900 */
[----:B------:R-:W-:-:S02]  /*3d4b0*/  R2UR UR18, R4 ;  /* 0x00000000041272ca */ /* 0x000fc400000e0000 */
[----:B------:R-:W-:Y:S01]  /*3d4c0*/  R2UR UR19, R5 ;  /* 0x00000000051372ca */ /* 0x000fe200000e0000 */
        /* <DEDUP_REMOVED lines=13> */
[----:B------:R-:W-:-:S02]  /*3d5a0*/  R2UR UR10, R4 ;  /* 0x00000000040a72ca */ /* 0x000fc400000e0000 */
[C---:B------:R-:W-:Y:S01]  /*3d5b0*/  R2UR UR11, R5.reuse ;  /* 0x00000000050b72ca */ /* 0x040fe200000e0000 */
[----:B------:R-:W5:Y:S01]  /*3d5c0*/  LD.E R62, desc[UR18][R8.64+0xb4] ;  /* 0x0000b412083e7980 */ /* 0x000f62000c101900 */
[C---:B------:R-:W-:Y:S02]  /*3d5d0*/  R2UR UR12, R4.reuse ;  /* 0x00000000040c72ca */ /* 0x040fe400000e0000 */
[C---:B------:R-:W-:Y:S01]  /*3d5e0*/  R2UR UR13, R5.reuse ;  /* 0x00000000050d72ca */ /* 0x040fe200000e0000 */
[----:B------:R-:W5:Y:S01]  /*3d5f0*/  LD.E R78, desc[UR18][R8.64+0xf4] ;  /* 0x0000f412084e7980 */ /* 0x000f62000c101900 */
[C---:B------:R-:W-:Y:S02]  /*3d600*/  R2UR UR14, R4.reuse ;  /* 0x00000000040e72ca */ /* 0x040fe400000e0000 */
[----:B------:R-:W-:Y:S02]  /*3d610*/  R2UR UR15, R5 ;  /* 0x00000000050f72ca */ /* 0x000fe400000e0000 */
        /* <DEDUP_REMOVED lines=22> */
[----:B--2---:R-:W-:-:S05]  /*3d780*/  FMUL.FTZ R7, R37, R14 ;  /* 0x0000000e25077220 */ /* 0x004fca0000410000 */
[----:B------:R4:W-:Y:S02]  /*3d790*/  ST.E desc[UR4][R8.64], R7 ;  /* 0x0000000708007985 */ /* 0x0009e4000c101904 */
[C---:B----4-:R-:W-:Y:S02]  /*3d7a0*/  FMUL.FTZ R7, R37.reuse, R6 ;  /* 0x0000000625077220 */ /* 0x050fe40000410000 */
[----:B------:R-:W2:Y:S04]  /*3d7b0*/  LD.E R6, desc[UR18][R8.64+0x134] ;  /* 0x0001341208067980 */ /* 0x000ea8000c101900 */
[----:B------:R3:W-:Y:S02]  /*3d7c0*/  ST.E desc[UR4][R8.64+0x14], R7 ;  /* 0x0000140708007985 */ /* 0x0007e4000c101904 */
[----:B---3--:R-:W-:-:S05]  /*3d7d0*/  FMUL.FTZ R7, R37, R34 ;  /* 0x0000002225077220 */ /* 0x008fca0000410000 */
[----:B------:R5:W-:Y:S02]  /*3d7e0*/  ST.E desc[UR4][R8.64+0x44], R7 ;  /* 0x0000440708007985 */ /* 0x000be4000c101904 */
[----:B-----5:R-:W-:-:S05]  /*3d7f0*/  FMUL.FTZ R7, R37, R48 ;  /* 0x0000003025077220 */ /* 0x020fca0000410000 */
[----:B------:R0:W-:Y:S02]  /*3d800*/  ST.E desc[UR4][R8.64+0x80], R7 ;  /* 0x0000800708007985 */ /* 0x0001e4000c101904 */
[----:B0-----:R-:W-:-:S05]  /*3d810*/  FMUL.FTZ R7, R37, R64 ;  /* 0x0000004025077220 */ /* 0x001fca0000410000 */
[----:B------:R0:W-:Y:S02]  /*3d820*/  ST.E desc[UR4][R8.64+0xc0], R7 ;  /* 0x0000c00708007985 */ /* 0x0001e4000c101904 */
[----:B0-----:R-:W-:-:S05]  /*3d830*/  FMUL.FTZ R7, R37, R80 ;  /* 0x0000005025077220 */ /* 0x001fca0000410000 */
[----:B------:R2:W-:Y:S02]  /*3d840*/  ST.E desc[UR4][R8.64+0x100], R7 ;  /* 0x0001000708007985 */ /* 0x0005e4000c101904 */
[C---:B--2---:R-:W-:Y:S02]  /*3d850*/  FMUL.FTZ R7, R37.reuse, R6 ;  /* 0x0000000625077220 */ /* 0x044fe40000410000 */
[----:B------:R-:W2:Y:S01]  /*3d860*/  LD.E R6, desc[UR6][R8.64+0x140] ;  /* 0x0001400608067980 */ /* 0x000ea2000c101900 */
[----:B------:R-:W-:-:S05]  /*3d870*/  FMUL.FTZ R11, R37, R20 ;  /* 0x00000014250b7220 */ /* 0x000fca0000410000 */
[----:B------:R0:W-:Y:S02]  /*3d880*/  ST.E desc[UR6][R8.64+0x4], R11 ;  /* 0x0000040b08007985 */ /* 0x0001e4000c101906 */
[----:B0-----:R-:W-:-:S05]  /*3d890*/  FMUL.FTZ R11, R37, R32 ;  /* 0x00000020250b7220 */ /* 0x001fca0000410000 */
        /* <DEDUP_REMOVED lines=22> */
[----:B------:R-:W2:Y:S04]  /*3da00*/  LD.E R6, desc[UR6][R8.64+0x150] ;  /* 0x0001500608067980 */ /* 0x000ea8000c101900 */
[----:B------:R2:W-:Y:S02]  /*3da10*/  ST.E desc[UR4][R8.64+0x134], R7 ;  /* 0x0001340708007985 */ /* 0x0005e4000c101904 */
[----:B--2---:R-:W-:-:S02]  /*3da20*/  FMUL.FTZ R7, R37, R6 ;  /* 0x0000000625077220 */ /* 0x004fc40000410000 */
[----:B------:R-:W2:Y:S04]  /*3da30*/  LD.E R6, desc[UR6][R8.64+0x154] ;  /* 0x0001540608067980 */ /* 0x000ea8000c101900 */
        /* <DEDUP_REMOVED lines=57> */
[----:B------:R2:W-:Y:S01]  /*3ddd0*/  ST.E desc[UR4][R8.64+0x1d4], R15 ;  /* 0x0001d40f08007985 */ /* 0x0005e2000c101904 */
[C---:B------:R-:W-:Y:S01]  /*3dde0*/  FMUL.FTZ R21, R37.reuse, R10 ;  /* 0x0000000a25157220 */ /* 0x040fe20000410000 */
[C---:B------:R-:W-:Y:S01]  /*3ddf0*/  FMUL.FTZ R25, R37.reuse, R26 ;  /* 0x0000001a25197220 */ /* 0x040fe20000410000 */
[C---:B------:R-:W-:Y:S01]  /*3de00*/  FMUL.FTZ R27, R37.reuse, R28 ;  /* 0x0000001c251b7220 */ /* 0x040fe20000410000 */
[----:B------:R-:W-:-:S02]  /*3de10*/  FMUL.FTZ R29, R37, R30 ;  /* 0x0000001e251d7220 */ /* 0x000fc40000410000 */
[----:B------:R0:W-:Y:S04]  /*3de20*/  ST.E desc[UR10][R8.64+0x20], R21 ;  /* 0x0000201508007985 */ /* 0x0001e8000c10190a */
[----:B------:R1:W-:Y:S04]  /*3de30*/  ST.E desc[UR12][R8.64+0x24], R25 ;  /* 0x0000241908007985 */ /* 0x0003e8000c10190c */
[----:B------:R3:W-:Y:S01]  /*3de40*/  ST.E desc[UR14][R8.64+0x30], R27 ;  /* 0x0000301b08007985 */ /* 0x0007e2000c10190e */
[----:B--2---:R-:W-:-:S03]  /*3de50*/  FMUL.FTZ R15, R37, R6 ;  /* 0x00000006250f7220 */ /* 0x004fc60000410000 */
[----:B------:R-:W2:Y:S01]  /*3de60*/  LD.E R6, desc[UR6][R8.64+0x1f4] ;  /* 0x0001f40608067980 */ /* 0x000ea2000c101900 */
[C---:B0-----:R-:W-:Y:S01]  /*3de70*/  FMUL.FTZ R21, R37.reuse, R38 ;  /* 0x0000002625157220 */ /* 0x041fe20000410000 */
[C---:B-1----:R-:W-:Y:S01]  /*3de80*/  FMUL.FTZ R25, R37.reuse, R40 ;  /* 0x0000002825197220 */ /* 0x042fe20000410000 */
[C---:B---3--:R-:W-:Y:S01]  /*3de90*/  FMUL.FTZ R27, R37.reuse, R42 ;  /* 0x0000002a251b7220 */ /* 0x048fe20000410000 */
[----:B------:R0:W-:Y:S04]  /*3dea0*/  ST.E desc[UR16][R8.64+0x34], R29 ;  /* 0x0000341d08007985 */ /* 0x0001e8000c101910 */
[----:B------:R1:W-:Y:S01]  /*3deb0*/  ST.E desc[UR10][R8.64+0x54], R21 ;  /* 0x0000541508007985 */ /* 0x0003e2000c10190a */
[----:B0-----:R-:W-:-:S03]  /*3dec0*/  FMUL.FTZ R29, R37, R46 ;  /* 0x0000002e251d7220 */ /* 0x001fc60000410000 */
[----:B------:R0:W-:Y:S01]  /*3ded0*/  ST.E desc[UR12][R8.64+0x60], R25 ;  /* 0x0000601908007985 */ /* 0x0001e2000c10190c */
[----:B-1----:R-:W-:-:S03]  /*3dee0*/  FMUL.FTZ R21, R37, R52 ;  /* 0x0000003425157220 */ /* 0x002fc60000410000 */
[----:B------:R1:W-:Y:S04]  /*3def0*/  ST.E desc[UR14][R8.64+0x64], R27 ;  /* 0x0000641b08007985 */ /* 0x0003e8000c10190e */
[----:B------:R3:W-:Y:S01]  /*3df00*/  ST.E desc[UR16][R8.64+0x74], R29 ;  /* 0x0000741d08007985 */ /* 0x0007e2000c101910 */
[C---:B0-----:R-:W-:Y:S01]  /*3df10*/  FMUL.FTZ R25, R37.reuse, R56 ;  /* 0x0000003825197220 */ /* 0x041fe20000410000 */
[C---:B-1----:R-:W-:Y:S01]  /*3df20*/  FMUL.FTZ R27, R37.reuse, R58 ;  /* 0x0000003a251b7220 */ /* 0x042fe20000410000 */
[C---:B---3--:R-:W-:Y:S01]  /*3df30*/  FMUL.FTZ R29, R37.reuse, R60 ;  /* 0x0000003c251d7220 */ /* 0x048fe20000410000 */
[----:B------:R0:W-:Y:S01]  /*3df40*/  ST.E desc[UR10][R8.64+0x90], R21 ;  /* 0x0000901508007985 */ /* 0x0001e2000c10190a */
[----:B------:R-:W-:-:S03]  /*3df50*/  FMUL.FTZ R31, R37, R62 ;  /* 0x0000003e251f7220 */ /* 0x000fc60000410000 */
[----:B------:R1:W-:Y:S04]  /*3df60*/  ST.E desc[UR12][R8.64+0xa0], R25 ;  /* 0x0000a01908007985 */ /* 0x0003e8000c10190c */
[----:B------:R3:W-:Y:S04]  /*3df70*/  ST.E desc[UR14][R8.64+0xa4], R27 ;  /* 0x0000a41b08007985 */ /* 0x0007e8000c10190e */
[----:B------:R4:W-:Y:S01]  /*3df80*/  ST.E desc[UR16][R8.64+0xb0], R29 ;  /* 0x0000b01d08007985 */ /* 0x0009e2000c101910 */
[C---:B0-----:R-:W-:Y:S01]  /*3df90*/  FMUL.FTZ R21, R37.reuse, R70 ;  /* 0x0000004625157220 */ /* 0x041fe20000410000 */
[C---:B-1----:R-:W-:Y:S01]  /*3dfa0*/  FMUL.FTZ R25, R37.reuse, R72 ;  /* 0x0000004825197220 */ /* 0x042fe20000410000 */
[C---:B---3--:R-:W-:Y:S01]  /*3dfb0*/  FMUL.FTZ R27, R37.reuse, R74 ;  /* 0x0000004a251b7220 */ /* 0x048fe20000410000 */
[C---:B----4-:R-:W-:Y:S01]  /*3dfc0*/  FMUL.FTZ R29, R37.reuse, R76 ;  /* 0x0000004c251d7220 */ /* 0x050fe20000410000 */
[----:B------:R0:W-:Y:S04]  /*3dfd0*/  ST.E desc[UR18][R8.64+0xb4], R31 ;  /* 0x0000b41f08007985 */ /* 0x0001e8000c101912 */
[----:B------:R1:W-:Y:S04]  /*3dfe0*/  ST.E desc[UR10][R8.64+0xd4], R21 ;  /* 0x0000d41508007985 */ /* 0x0003e8000c10190a */
[----:B------:R3:W-:Y:S04]  /*3dff0*/  ST.E desc[UR12][R8.64+0xe0], R25 ;  /* 0x0000e01908007985 */ /* 0x0007e8000c10190c */
[----:B------:R4:W-:Y:S01]  /*3e000*/  ST.E desc[UR14][R8.64+0xe4], R27 ;  /* 0x0000e41b08007985 */ /* 0x0009e2000c10190e */
[----:B0-----:R-:W-:-:S03]  /*3e010*/  FMUL.FTZ R31, R37, R78 ;  /* 0x0000004e251f7220 */ /* 0x001fc60000410000 */
[----:B------:R0:W-:Y:S01]  /*3e020*/  ST.E desc[UR16][R8.64+0xf0], R29 ;  /* 0x0000f01d08007985 */ /* 0x0001e2000c101910 */
[C---:B-1----:R-:W-:Y:S01]  /*3e030*/  FMUL.FTZ R21, R37.reuse, R86 ;  /* 0x0000005625157220 */ /* 0x042fe20000410000 */
[C---:B---3--:R-:W-:Y:S01]  /*3e040*/  FMUL.FTZ R25, R37.reuse, R88 ;  /* 0x0000005825197220 */ /* 0x048fe20000410000 */
[C---:B----4-:R-:W-:Y:S01]  /*3e050*/  FMUL.FTZ R27, R37.reuse, R90 ;  /* 0x0000005a251b7220 */ /* 0x050fe20000410000 */
[C---:B0-----:R-:W-:Y:S01]  /*3e060*/  FMUL.FTZ R29, R37.reuse, R92 ;  /* 0x0000005c251d7220 */ /* 0x041fe20000410000 */
[----:B--2---:R-:W-:Y:S02]  /*3e070*/  FMUL.FTZ R37, R37, R6 ;  /* 0x0000000625257220 */ /* 0x004fe40000410000 */
        /* <DEDUP_REMOVED lines=70> */
[----:B------:R2:W-:Y:S04]  /*3e4e0*/  ST.E desc[UR4][R8.64+0xa8], R15 ;  /* 0x0000a80f08007985 */ /* 0x0005e8000c101904 */
[----:B------:R-:W-:Y:S04]  /*3e4f0*/  ST.E desc[UR18][R8.64+0xf4], R31 ;  /* 0x0000f41f08007985 */ /* 0x000fe8000c101912 */
[----:B------:R-:W-:Y:S04]  /*3e500*/  ST.E desc[UR10][R8.64+0x114], R21 ;  /* 0x0001141508007985 */ /* 0x000fe8000c10190a */
[----:B------:R-:W-:Y:S04]  /*3e510*/  ST.E desc[UR12][R8.64+0x120], R25 ;  /* 0x0001201908007985 */ /* 0x000fe8000c10190c */
[----:B------:R-:W-:Y:S04]  /*3e520*/  ST.E desc[UR14][R8.64+0x124], R27 ;  /* 0x0001241b08007985 */ /* 0x000fe8000c10190e */
[----:B------:R-:W-:Y:S04]  /*3e530*/  ST.E desc[UR16][R8.64+0x130], R29 ;  /* 0x0001301d08007985 */ /* 0x000fe8000c101910 */
[----:B------:R-:W-:Y:S04]  /*3e540*/  ST.E desc[UR4][R8.64+0x1f4], R37 ;  /* 0x0001f42508007985 */ /* 0x000fe8000c101904 */
[----:B------:R0:W-:Y:S04]  /*3e550*/  ST.E desc[UR4][R8.64+0xac], R7 ;  /* 0x0000ac0708007985 */ /* 0x0001e8000c101904 */
[----:B------:R1:W-:Y:S01]  /*3e560*/  ST.E desc[UR4][R8.64+0xb8], R11 ;  /* 0x0000b80b08007985 */ /* 0x0003e2000c101904 */
[----:B--2---:R-:W-:-:S05]  /*3e570*/  FMUL.FTZ R15, R51, R6 ;  /* 0x00000006330f7220 */ /* 0x004fca0000410000 */
[----:B------:R2:W-:Y:S04]  /*3e580*/  ST.E desc[UR4][R8.64+0xbc], R15 ;  /* 0x0000bc0f08007985 */ /* 0x0005e8000c101904 */
[----:B------:R-:W0:Y:S02]  /*3e590*/  LD.E R6, desc[UR6][R8.64+0xc8] ;  /* 0x0000c80608067980 */ /* 0x000e24000c101900 */
[----:B0-----:R-:W-:-:S05]  /*3e5a0*/  FMUL.FTZ R7, R51, R6 ;  /* 0x0000000633077220 */ /* 0x001fca0000410000 */
[----:B------:R0:W-:Y:S04]  /*3e5b0*/  ST.E desc[UR4][R8.64+0xc8], R7 ;  /* 0x0000c80708007985 */ /* 0x0001e8000c101904 */
[----:B------:R-:W1:Y:S02]  /*3e5c0*/  LD.E R6, desc[UR6][R8.64+0xcc] ;  /* 0x0000cc0608067980 */ /* 0x000e64000c101900 */
[----:B-1----:R-:W-:-:S05]  /*3e5d0*/  FMUL.FTZ R11, R51, R6 ;  /* 0x00000006330b7220 */ /* 0x002fca0000410000 */
[----:B------:R1:W-:Y:S04]  /*3e5e0*/  ST.E desc[UR4][R8.64+0xcc], R11 ;  /* 0x0000cc0b08007985 */ /* 0x0003e8000c101904 */
[----:B------:R-:W2:Y:S02]  /*3e5f0*/  LD.E R6, desc[UR6][R8.64+0xd8] ;  /* 0x0000d80608067980 */ /* 0x000ea4000c101900 */
        /* <DEDUP_REMOVED lines=100> */
[----:B------:R-:W-:Y:S04]  /*3ec40*/  ST.E desc[UR4][R8.64+0x1dc], R15 ;  /* 0x0001dc0f08007985 */ /* 0x000fe8000c101904 */
        /* <DEDUP_REMOVED lines=9> */
[----:B------:R-:W2:Y:S02]  /*3ece0*/  LD.E R6, desc[UR6][R8.64+0x1fc] ;  /* 0x0001fc0608067980 */ /* 0x000ea4000c101900 */
[----:B--2---:R-:W-:-:S05]  /*3ecf0*/  FMUL.FTZ R51, R51, R6 ;  /* 0x0000000633337220 */ /* 0x004fca0000410000 */
[----:B------:R2:W-:Y:S04]  /*3ed00*/  ST.E desc[UR4][R8.64+0x1fc], R51 ;  /* 0x0001fc3308007985 */ /* 0x0005e8000c101904 */
[----:B0-----:R-:W3:Y:S04]  /*3ed10*/  LDL.64 R6, [R12+0x88] ;  /* 0x000088000c067983 */ /* 0x001ee80000100a00 */
[----:B-1----:R-:W4:Y:S04]  /*3ed20*/  LDL.64 R10, [R12] ;  /* 0x000000000c0a7983 */ /* 0x002f280000100a00 */
[----:B------:R-:W2:Y:S04]  /*3ed30*/  LDL.64 R14, [R12+0x90] ;  /* 0x000090000c0e7983 */ /* 0x000ea80000100a00 */
[----:B---3--:R-:W3:Y:S04]  /*3ed40*/  LD.E R25, desc[UR4][R6.64] ;  /* 0x0000000406197980 */ /* 0x008ee8000c101900 */
[----:B----4-:R-:W4:Y:S04]  /*3ed50*/  LD.E R11, desc[UR6][R10.64] ;  /* 0x000000060a0b7980 */ /* 0x010f28000c101900 */
[----:B--2---:R-:W4:Y:S04]  /*3ed60*/  LD.E.64 R8, desc[UR4][R14.64] ;  /* 0x000000040e087980 */ /* 0x004f28000c101b00 */
[----:B---3--:R-:W-:Y:S04]  /*3ed70*/  ST.E desc[UR8][R6.64], R25 ;  /* 0x0000001906007985 */ /* 0x008fe8000c101908 */
[----:B------:R-:W2:Y:S04]  /*3ed80*/  LD.E R21, desc[UR10][R6.64+0x4] ;  /* 0x0000040a06157980 */ /* 0x000ea8000c101900 */
[----:B--2---:R0:W-:Y:S04]  /*3ed90*/  ST.E desc[UR4][R6.64+0x4], R21 ;  /* 0x0000041506007985 */ /* 0x0041e8000c101904 */
[----:B------:R-:W2:Y:S04]  /*3eda0*/  LD.E R27, desc[UR6][R6.64+0x8] ;  /* 0x00000806061b7980 */ /* 0x000ea8000c101900 */
[----:B--2---:R1:W-:Y:S04]  /*3edb0*/  ST.E desc[UR4][R6.64+0x8], R27 ;  /* 0x0000081b06007985 */ /* 0x0043e8000c101904 */
[----:B------:R-:W2:Y:S04]  /*3edc0*/  LD.E R29, desc[UR6][R6.64+0xc] ;  /* 0x00000c06061d7980 */ /* 0x000ea8000c101900 */
[----:B--2---:R-:W-:Y:S04]  /*3edd0*/  ST.E desc[UR4][R6.64+0xc], R29 ;  /* 0x00000c1d06007985 */ /* 0x004fe8000c101904 */
[----:B------:R-:W2:Y:S04]  /*3ede0*/  LD.E R15, desc[UR6][R6.64+0x10] ;  /* 0x00001006060f7980 */ /* 0x000ea8000c101900 */
[----:B--2---:R2:W-:Y:S04]  /*3edf0*/  ST.E desc[UR4][R6.64+0x10], R15 ;  /* 0x0000100f06007985 */ /* 0x0045e8000c101904 */
[----:B0-----:R-:W3:Y:S04]  /*3ee00*/  LD.E R21, desc[UR6][R6.64+0x14] ;  /* 0x0000140606157980 */ /* 0x001ee8000c101900 */
[----:B---3--:R0:W-:Y:S04]  /*3ee10*/  ST.E desc[UR4][R6.64+0x14], R21 ;  /* 0x0000141506007985 */ /* 0x0081e8000c101904 */
[----:B------:R-:W3:Y:S04]  /*3ee20*/  LD.E R25, desc[UR6][R6.64+0x18] ;  /* 0x0000180606197980 */ /* 0x000ee8000c101900 */
[----:B---3--:R3:W-:Y:S04]  /*3ee30*/  ST.E desc[UR4][R6.64+0x18], R25 ;  /* 0x0000181906007985 */ /* 0x0087e8000c101904 */
[----:B-1----:R-:W5:Y:S04]  /*3ee40*/  LD.E R27, desc[UR6][R6.64+0x1c] ;  /* 0x00001c06061b7980 */ /* 0x002f68000c101900 */
[----:B-----5:R1:W-:Y:S04]  /*3ee50*/  ST.E desc[UR4][R6.64+0x1c], R27 ;  /* 0x00001c1b06007985 */ /* 0x0203e8000c101904 */
[----:B--2---:R-:W2:Y:S04]  /*3ee60*/  LD.E R15, desc[UR6][R6.64+0x20] ;  /* 0x00002006060f7980 */ /* 0x004ea8000c101900 */
[----:B--2---:R2:W-:Y:S04]  /*3ee70*/  ST.E desc[UR4][R6.64+0x20], R15 ;  /* 0x0000200f06007985 */ /* 0x0045e8000c101904 */
[----:B0-----:R-:W5:Y:S04]  /*3ee80*/  LD.E R21, desc[UR6][R6.64+0x24] ;  /* 0x0000240606157980 */ /* 0x001f68000c101900 */
[----:B-----5:R0:W-:Y:S04]  /*3ee90*/  ST.E desc[UR4][R6.64+0x24], R21 ;  /* 0x0000241506007985 */ /* 0x0201e8000c101904 */
[----:B---3--:R-:W3:Y:S04]  /*3eea0*/  LD.E R25, desc[UR6][R6.64+0x28] ;  /* 0x0000280606197980 */ /* 0x008ee8000c101900 */
        /* <DEDUP_REMOVED lines=228> */
[----:B--2---:R-:W-:Y:S04]  /*3fcf0*/  ST.E desc[UR4][R6.64+0x1f0], R15 ;  /* 0x0001f00f06007985 */ /* 0x004fe8000c101904 */
[----:B0-----:R-:W2:Y:S04]  /*3fd00*/  LD.E R21, desc[UR6][R6.64+0x1f4] ;  /* 0x0001f40606157980 */ /* 0x001ea8000c101900 */
[----:B--2---:R-:W-:Y:S04]  /*3fd10*/  ST.E desc[UR4][R6.64+0x1f4], R21 ;  /* 0x0001f41506007985 */ /* 0x004fe8000c101904 */
[----:B---3--:R-:W2:Y:S01]  /*3fd20*/  LD.E R25, desc[UR6][R6.64+0x1f8] ;  /* 0x0001f80606197980 */ /* 0x008ea2000c101900 */
[----:B------:R-:W-:-:S02]  /*3fd30*/  R2UR UR20, R4 ;  /* 0x00000000041472ca */ /* 0x000fc400000e0000 */
[C---:B------:R-:W-:Y:S02]  /*3fd40*/  R2UR UR21, R5.reuse ;  /* 0x00000000051572ca */ /* 0x040fe400000e0000 */
[C---:B------:R-:W-:Y:S02]  /*3fd50*/  R2UR UR22, R4.reuse ;  /* 0x00000000041672ca */ /* 0x040fe400000e0000 */
[C---:B------:R-:W-:Y:S02]  /*3fd60*/  R2UR UR23, R5.reuse ;  /* 0x00000000051772ca */ /* 0x040fe400000e0000 */
[C---:B------:R-:W-:Y:S02]  /*3fd70*/  R2UR UR24, R4.reuse ;  /* 0x00000000041872ca */ /* 0x040fe400000e0000 */
[----:B------:R-:W-:Y:S01]  /*3fd80*/  R2UR UR25, R5 ;  /* 0x00000000051972ca */ /* 0x000fe200000e0000 */
[----:B--2---:R0:W-:Y:S04]  /*3fd90*/  ST.E desc[UR4][R6.64+0x1f8], R25 ;  /* 0x0001f81906007985 */ /* 0x0041e8000c101904 */
[----:B-1----:R-:W2:Y:S01]  /*3fda0*/  LD.E R27, desc[UR6][R6.64+0x1fc] ;  /* 0x0001fc06061b7980 */ /* 0x002ea2000c101900 */
        /* <DEDUP_REMOVED lines=22> */
[----:B------:R-:W-:Y:S02]  /*3ff10*/  R2UR UR56, R4 ;  /* 0x00000000043872ca */ /* 0x000fe400000e0000 */
[----:B------:R-:W-:Y:S01]  /*3ff20*/  R2UR UR57, R5 ;  /* 0x00000000053972ca */ /* 0x000fe200000e0000 */
[----:B--2---:R1:W-:Y:S04]  /*3ff30*/  ST.E desc[UR4][R6.64+0x1fc], R27 ;  /* 0x0001fc1b06007985 */ /* 0x0043e8000c101904 */
[----:B------:R-:W2:Y:S04]  /*3ff40*/  LD.E R24, desc[UR18][R6.64] ;  /* 0x0000001206187980 */ /* 0x000ea8000c101900 */
[----:B0-----:R-:W2:Y:S04]  /*3ff50*/  LD.E R25, desc[UR20][R6.64+0x4] ;  /* 0x0000041406197980 */ /* 0x001ea8000c101900 */
[----:B------:R-:W2:Y:S04]  /*3ff60*/  LD.E R26, desc[UR22][R6.64+0x8] ;  /* 0x00000816061a7980 */ /* 0x000ea8000c101900 */
[----:B-1----:R-:W2:Y:S04]  /*3ff70*/  LD.E R27, desc[UR24][R6.64+0xc] ;  /* 0x00000c18061b7980 */ /* 0x002ea8000c101900 */
        /* <DEDUP_REMOVED lines=124> */
[----:B----4-:R-:W-:Y:S01]  /*40740*/  IMAD R8, R11, 0x1000, R8 ;  /* 0x000010000b087824 */ /* 0x010fe200078e0208 */
[----:B------:R-:W-:-:S04]  /*40750*/  R2UR UR7, R9 ;  /* 0x00000000090772ca */ /* 0x000fc800000e0000 */
[----:B------:R-:W-:Y:S02]  /*40760*/  R2UR UR6, R8 ;  /* 0x00000000080672ca */ /* 0x000fe400000e0000 */
        /* <DEDUP_REMOVED lines=42> */
[----:B------:R-:W-:Y:S02]  /*40a10*/  R2UR UR4, R4 ;  /* 0x00000000040472ca */ /* 0x000fe400000e0000 */
[----:B------:R-:W-:Y:S01]  /*40a20*/  R2UR UR5, R5 ;  /* 0x00000000050572ca */ /* 0x000fe200000e0000 */
[----:B--2---:R-:W-:-:S12]  /*40a30*/  WARPGROUP.ARRIVE ;  /* 0x00000000000079c5 */ /* 0x004fd80000000000 */
[----:B------:R-:W-:Y:S01]  /*40a40*/  HGMMA.64x256x16.F32.BF16 R24, R168, gdesc[UR4].tnspB, R24, gsb0 ;  /* 0x43e00004a8187df0 */ /* 0x000fe20008001818 */
        /* <DEDUP_REMOVED lines=328> */
[----:B------:R-:W-:Y:S02]  /*41ed0*/  R2UR UR54, R4 ;  /* 0x00000000043672ca */ /* 0x000fe400000e0000 */
        /* <DEDUP_REMOVED lines=1973> */
.L_x_3588:
[----:B-1----:R-:W-:Y:S02]  /*49a30*/  IMAD.MOV.U32 R4, RZ, RZ, R13 ;  /* 0x000000ffff047224 */ /* 0x002fe400078e000d */
[----:B------:R-:W-:-:S04]  /*49a40*/  IMAD.MOV.U32 R5, RZ, RZ, 0x0 ;  /* 0x00000000ff057424 */ /* 0x000fc800078e00ff */
[----:B0-----:R-:W-:Y:S05]  /*49a50*/  RET.REL.NODEC R4 `(_ZN7cutlass13device_kernelIN5flash11enable_sm90INS1_16FlashAttnFwdSm90INS1_25CollectiveMainloopFwdSm90ILi2EN4cute5tupleIJNS5_1CILi1EEES8_S8_EEENS6_IJNS7_ILi64EEESA_SA_EEELi512ENS_10bfloat16_tEfNS_4arch4Sm90ELb0ELb1ELb1ELb1ELb0ELb0ELb1ELb0ELb0ELb1ELb1ELb0EEENS1_21CollectiveEpilogueFwdINS6_IJSA_NS7_ILi512EEESA_EEES9_SC_SE_Li256ELb1ELb1ELb1ELb0EEENS1_36VarlenDynamicPersistentTileSchedulerILi64ELi64ELi256ELi128ELb1ELb1ELb1ELb1ELb0ELb1EEEEEEEEEvNT_6ParamsE) ;  /* 0xfffffb6404687950 */ /* 0x001fea0003c3ffff */
.L_x_3562:
[----:B0-----:R0:W1:Y:S02]  /*49a60*/  SYNCS.PHASECHK.TRANS64.TRYWAIT P1, [R9+URZ], R24 ;  /* 0x00000018090075a7 */ /* 0x001064000802017f */
[----:B-1----:R-:W-:Y:S05]  /*49a70*/  @!P1 NANOSLEEP.SYNCS 0x989680 ;  /* 0x009896800000995d */ /* 0x002fea0003900000 */
[----:B------:R-:W1:Y:S02]  /*49a80*/  @!P1 SYNCS.PHASECHK.TRANS64 P1, [R9+URZ], R24 ;  /* 0x00000018090095a7 */ /* 0x000e64000802007f */
[----:B-1----:R-:W-:Y:S05]  /*49a90*/  @!P1 BRA `(.L_x_3562) ;  /* 0xfffffffc00f09947 */ /* 0x002fea000383ffff */
[----:B------:R-:W-:Y:S05]  /*49aa0*/  BRA `(.L_x_3561) ;  /* 0xfffffee800047947 */ /* 0x000fea000383ffff */
.L_x_3569:
[----:B0-----:R0:W1:Y:S02]  /*49ab0*/  SYNCS.PHASECHK.TRANS64.TRYWAIT P1, [R56+URZ], R57 ;  /* 0x00000039380075a7 */ /* 0x001064000802017f */
[----:B-1----:R-:W-:Y:S05]  /*49ac0*/  @!P1 NANOSLEEP.SYNCS 0x989680 ;  /* 0x009896800000995d */ /* 0x002fea0003900000 */
[----:B------:R-:W1:Y:S02]  /*49ad0*/  @!P1 SYNCS.PHASECHK.TRANS64 P1, [R56+URZ], R57 ;  /* 0x00000039380095a7 */ /* 0x000e64000802007f */
[----:B-1----:R-:W-:Y:S05]  /*49ae0*/  @!P1 BRA `(.L_x_3569) ;  /* 0xfffffffc00f09947 */ /* 0x002fea000383ffff */
[----:B------:R-:W-:Y:S05]  /*49af0*/  BRA `(.L_x_3568) ;  /* 0xfffffeec00d87947 */ /* 0x000fea000383ffff */
.L_x_3589:
        /* <DEDUP_REMOVED lines=16> */
.L_x_6049:


//--------------------- .text._ZN7cutlass13device_kernelIN5flash11enable_sm90INS1_16FlashAttnFwdSm90INS1_25CollectiveMainloopFwdSm90ILi2EN4cute5tupleIJNS5_1CILi1EEES8_S8_EEENS6_IJNS7_ILi64EEESA_SA_EEELi512ENS_10bfloat16_tEfNS_4arch4Sm90ELb0ELb1ELb1ELb1ELb0ELb1ELb1ELb0ELb0ELb1ELb1ELb0EEENS1_21CollectiveEpilogueFwdINS6_IJSA_NS7_ILi512EEESA_EEES9_SC_SE_Li256ELb1ELb1ELb1ELb0EEENS1_36VarlenDynamicPersistentTileSchedulerILi64ELi64ELi256ELi128ELb1ELb1ELb1ELb1ELb0ELb1EEEEEEEEEvNT_6ParamsE --------------------------
	.section	.text._ZN7cutlass13device_kernelIN5flash11enable_sm90INS1_16FlashAttnFwdSm90INS1_25CollectiveMainloopFwdSm90ILi2EN4cute5tupleIJNS5_1CILi1EEES8_S8_EEENS6_IJNS7_ILi64EEESA_SA_EEELi512ENS_10bfloat16_tEfNS_4arch4Sm90ELb0ELb1ELb1ELb1ELb0ELb1ELb1ELb0ELb0ELb1ELb1ELb0EEENS1_21CollectiveEpilogueFwdINS6_IJSA_NS7_ILi512EEESA_EEES9_SC_SE_Li256ELb1ELb1ELb1ELb0EEENS1_36VarlenDynamicPersistentTileSchedulerILi64ELi64ELi256ELi128ELb1ELb1ELb1ELb1ELb0ELb1EEEEEEEEEvNT_6ParamsE,"ax",@progbits
	.align	128
.text._ZN7cutlass13device_kernelIN5flash11enable_sm90INS1_16FlashAttnFwdSm90INS1_25CollectiveMainloopFwdSm90ILi2EN4cute5tupleIJNS5_1CILi1EEES8_S8_EEENS6_IJNS7_ILi64EEESA_SA_EEELi512ENS_10bfloat16_tEfNS_4arch4Sm90ELb0ELb1ELb1ELb1ELb0ELb1ELb1ELb0ELb0ELb1ELb1ELb0EEENS1_21CollectiveEpilogueFwdINS6_IJSA_NS7_ILi512EEESA_EEES9_SC_SE_Li256ELb1ELb1ELb1ELb0EEENS1_36VarlenDynamicPersistentTileSchedulerILi64ELi64ELi256ELi128ELb1ELb1ELb1ELb1ELb0ELb1EEEEEEEEEvNT_6ParamsE:
        .type           _ZN7cutlass13device_kernelIN5flash11enable_sm90INS1_16FlashAttnFwdSm90INS1_25CollectiveMainloopFwdSm90ILi2EN4cute5tupleIJNS5_1CILi1EEES8_S8_EEENS6_IJNS7_ILi64EEESA_SA_EEELi512ENS_10bfloat16_tEfNS_4arch4Sm90ELb0ELb1ELb1ELb1ELb0ELb1ELb1ELb0ELb0ELb1ELb1ELb0EEENS1_21CollectiveEpilogueFwdINS6_IJSA_NS7_ILi512EEESA_EEES9_SC_SE_Li256ELb1ELb1ELb1ELb0EEENS1_36VarlenDynamicPersistentTileSchedulerILi64ELi64ELi256ELi128ELb1ELb1ELb1ELb1ELb0ELb1EEEEEEEEEvNT_6ParamsE,@function
        .size           _ZN7cutlass13device_kernelIN5flash11enable_sm90INS1_16FlashAttnFwdSm90INS1_25CollectiveMainloopFwdSm90ILi2EN4cute5tupleIJNS5_1CILi1EEES8_S8_EEENS6_IJNS7_ILi64EEESA_SA_EEELi512ENS_10bfloat16_tEfNS_4arch4Sm90ELb0ELb1ELb1ELb1ELb0ELb1ELb1ELb0ELb0ELb1ELb1ELb0EEENS1_21CollectiveEpilogueFwdINS6_IJSA_NS7_ILi512EEESA_EEES9_SC_SE_Li256ELb1ELb1ELb1ELb0EEENS1_36VarlenDynamicPersistentTileSchedulerILi64ELi64ELi256ELi128ELb1ELb1ELb1ELb1ELb0ELb1EEEEEEEEEvNT_6ParamsE,(.L_x_6051 - _ZN7cutlass13device_kernelIN5flash11enable_sm90INS1_16FlashAttnFwdSm90INS1_25CollectiveMainloopFwdSm90ILi2EN4cute5tupleIJNS5_1CILi1EEES8_S8_EEENS6_IJNS7_ILi64EEESA_SA_EEELi512ENS_10bfloat16_tEfNS_4arch4Sm90ELb0ELb1ELb1ELb1ELb0ELb1ELb1ELb0ELb0ELb1ELb1ELb0EEENS1_21CollectiveEpilogueFwdINS6_IJSA_NS7_ILi512EEESA_EEES9_SC_SE_Li256ELb1ELb1ELb1ELb0EEENS1_36VarlenDynamicPersistentTileSchedulerILi64ELi64ELi256ELi128ELb1ELb1ELb1ELb1ELb0ELb1EEEEEEEEEvNT_6ParamsE)
        .other          _ZN7cutlass13device_kernelIN5flash11enable_sm90INS1_16FlashAttnFwdSm90INS1_25CollectiveMainloopFwdSm90ILi2EN4cute5tupleIJNS5_1CILi1EEES8_S8_EEENS6_IJNS7_ILi64EEESA_SA_EEELi512ENS_10bfloat16_tEfNS_4arch4Sm90ELb0ELb1ELb1ELb1ELb0ELb1ELb1ELb0ELb0ELb1ELb1ELb0EEENS1_21CollectiveEpilogueFwdINS6_IJSA_NS7_ILi512EEESA_EEES9_SC_SE_Li256ELb1ELb1ELb1ELb0EEENS1_36VarlenDynamicPersistentTileSchedulerILi64ELi64ELi256ELi128ELb1ELb1ELb1ELb1ELb0ELb1EEEEEEEEEvNT_6ParamsE,@"STO_CUDA_ENTRY STV_DEFAULT"
_ZN7cutlass13device_kernelIN5flash11enable_sm90INS1_16FlashAttnFwdSm90INS1_25CollectiveMainloopFwdSm90ILi2EN4cute5tupleIJNS5_1CILi1EEES8_S8_EEENS6_IJNS7_ILi64EEESA_SA_EEELi512ENS_10bfloat16_tEfNS_4arch4Sm90ELb0ELb1ELb1ELb1ELb0ELb1ELb1ELb0ELb0ELb1ELb1ELb0EEENS1_21CollectiveEpilogueFwdINS6_IJSA_NS7_ILi512EEESA_EEES9_SC_SE_Li256ELb1ELb1ELb1ELb0EEENS1_36VarlenDynamicPersistentTileSchedulerILi64ELi64ELi256ELi128ELb1ELb1ELb1ELb1ELb0ELb1EEEEEEEEEvNT_6ParamsE:
[----:B------:R-:W0:Y:S02]  /*0000*/  LDC R1, c[0x0][0x28] ;  /* 0x00000a00ff017b82 */ /* 0x000e240000000800 */
[----:B0-----:R-:W-:-:S05]  /*0010*/  VIADD R1, R1, 0xfffffb10 ;  /* 0xfffffb1001017836 */ /* 0x001fca0000000000 */
[----:B------:R-:W-:Y:S01]  /*0020*/  R2UR UR4, R1 ;  /* 0x00000000010472ca */ /* 0x000fe200000e0000 */
[----:B------:R-:W0:Y:S01]  /*0030*/  S2R R3, SR_TID.X ;  /* 0x0000000000037919 */ /* 0x000e220000002100 */
[----:B------:R-:W-:Y:S01]  /*0040*/  ELECT P0, URZ, PT ;  /* 0x00000000003f782f */ /* 0x000fe20003800000 */
[----:B------:R-:W-:Y:S01]  /*0050*/  BSSY B0, `(.L_x_3590) ;  /* 0x0000017000007945 */ /* 0x000fe20003800000 */
[----:B------:R-:W-:Y:S01]  /*0060*/  ULDC UR37, c[0x0][0x20] ;  /* 0x0000080000257ab9 */ /* 0x000fe20000000800 */
[----:B------:R-:W-:-:S08]  /*0070*/  ULDC UR36, c[0x0][0x24] ;  /* 0x0000090000247ab9 */ /* 0x000fd00000000800 */
[----:B------:R-:W-:-:S04]  /*0080*/  UIADD3 UR37, UP0, UR4, UR37, URZ ;  /* 0x0000002504257290 */ /* 0x000fc8000ff1e03f */
[----:B------:R-:W-:Y:S01]  /*0090*/  UIADD3.X UR36, URZ, UR36, URZ, UP0, !UPT ;  /* 0x000000243f247290 */ /* 0x000fe200087fe43f */
        /* <DEDUP_REMOVED lines=18> */
.L_x_3591:
[----:B------:R-:W-:Y:S05]  /*01c0*/  BSYNC B0 ;  /* 0x0000000000007941 */ /* 0x000fea0003800000 */
.L_x_3590:
        /* <DEDUP_REMOVED lines=38> */
.L_x_3592:
        /* <DEDUP_REMOVED lines=22> */
.L_x_3593:
        /* <DEDUP_REMOVED lines=18> */
.L_x_3594:
        /* <DEDUP_REMOVED lines=22> */
.L_x_3595:
        /* <DEDUP_REMOVED lines=23> */
.L_x_3596:
[----:B------:R-:W-:Y:S01]  /*0980*/  UISETP.NE.AND UP0, UPT, UR39, URZ, UPT ;  /* 0x0000003f2700728c */ /* 0x000fe2000bf05270 */
[----:B------:R-:W-:Y:S01]  /*0990*/  NOP ;  /* 0x0000000000007918 */ /* 0x000fe20000000000 */
[----:B------:R-:W-:Y:S01]  /*09a0*/  ULDC.64 UR44, c[0x0][0x208] ;  /* 0x00008200002c7ab9 */ /* 0x000fe20000000a00 */
[----:B------:R-:W-:Y:S01]  /*09b0*/  BSSY B9, `(.L_x_3597) ;  /* 0x0004160000097945 */ /* 0x000fe20003800000 */
[----:B------:R-:W-:Y:S01]  /*09c0*/  UP2UR UR40, UPR, URZ, 0x1 ;  /* 0x000000013f287883 */ /* 0x000fe20008000000 */
[----:B------:R-:W-:Y:S01]  /*09d0*/  IMAD.U32 R16, RZ, RZ, UR37 ;  /* 0x00000025ff107e24 */ /* 0x000fe2000f8e00ff */
[----:B01-34-:R-:W-:Y:S01]  /*09e0*/  BAR.SYNC.DEFER_BLOCKING 0x0 ;  /* 0x0000000000007b1d */ /* 0x01bfe20000010000 */
[----:B------:R-:W-:Y:S01]  /*09f0*/  PLOP3.LUT P0, PT, PT, PT, UP0, 0x40, 0x0 ;  /* 0x000000000000781c */ /* 0x000fe20003f0e808 */
[----:B------:R-:W-:-:S12]  /*0a00*/  IMAD.U32 R17, RZ, RZ, UR36 ;  /* 0x00000024ff117e24 */ /* 0x000fd8000f8e00ff */
[----:B------:R-:W-:Y:S05]  /*0a10*/  @P0 BRA `(.L_x_3598) ;  /* 0x0000036000ec0947 */ /* 0x000fea0003800000 */
.L_x_3599:
[----:B------:R-:W-:-:S08]  /*0a20*/  NOP ;  /* 0x0000000000007918 */ /* 0x000fd00000000000 */
[----:B------:R-:W0:Y:S02]  /*0a30*/  USETMAXREG.TRY_ALLOC.CTAPOOL UP0, 0xf0 ;  /* 0x000000f0000079c8 */ /* 0x000e240008000600 */
[----:B0-----:R-:W-:-:S13]  /*0a40*/  PLOP3.LUT P0, PT, PT, PT, UP0, 0x80, 0x0 ;  /* 0x000000000000781c */ /* 0x001fda0003f0f008 */
[----:B------:R-:W-:Y:S05]  /*0a50*/  @!P0 BRA `(.L_x_3599) ;  /* 0xfffffffc00f08947 */ /* 0x000fea000383ffff */
[----:B------:R-:W0:Y:S01]  /*0a60*/  S2R R0, SR_TID.X ;  /* 0x0000000000007919 */ /* 0x000e220000002100 */
[----:B------:R-:W1:Y:S01]  /*0a70*/  S2UR UR5, SR_CgaCtaId ;  /* 0x00000000000579c3 */ /* 0x000e620000008800 */
[----:B------:R-:W-:Y:S01]  /*0a80*/  UMOV UR4, 0x400 ;  /* 0x0000040000047882 */ /* 0x000fe20000000000 */
[----:B------:R-:W-:Y:S04]  /*0a90*/  STL.64 [R1+0x1e8], RZ ;  /* 0x0001e8ff01007387 */ /* 0x000fe80000100a00 */
[----:B------:R-:W-:Y:S04]  /*0aa0*/  STL [R1+0x1f0], RZ ;  /* 0x0001f0ff01007387 */ /* 0x000fe80000100800 */
[----:B------:R-:W-:Y:S01]  /*0ab0*/  STL [R1+0x1f4], RZ ;  /* 0x0001f4ff01007387 */ /* 0x000fe20000100800 */
[----:B-1----:R-:W-:-:S06]  /*0ac0*/  ULEA UR4, UR5, UR4, 0x18 ;  /* 0x0000000405047291 */ /* 0x002fcc000f8ec03f */
[----:B------:R-:W-:Y:S01]  /*0ad0*/  IMAD.U32 R2, RZ, RZ, UR4 ;  /* 0x00000004ff027e24 */ /* 0x000fe2000f8e00ff */
[----:B0-----:R-:W-:Y:S01]  /*0ae0*/  SHF.R.U32.HI R0, RZ, 0x7, R0 ;  /* 0x00000007ff007819 */ /* 0x001fe20000011600 */
[----:B------:R-:W-:-:S03]  /*0af0*/  ULDC UR4, c[0x0][0xd3c] ;  /* 0x00034f0000047ab9 */ /* 0x000fc60000000800 */
[----:B------:R-:W-:Y:S02]  /*0b00*/  ISETP.NE.AND P0, PT, R0, 0x1, PT ;  /* 0x000000010000780c */ /* 0x000fe40003f05270 */
[----:B------:R-:W0:Y:S11]  /*0b10*/  S2R R0, SR_TID.X ;  /* 0x0000000000007919 */ /* 0x000e360000002100 */
[----:B------:R-:W-:Y:S06]  /*0b20*/  @!P0 BAR.ARV 0x8, 0x100 ;  /* 0x0204000000008b1d */ /* 0x000fec0000002000 */
[----:B0-----:R-:W-:-:S13]  /*0b30*/  ISETP.GE.U32.AND P0, PT, R0, 0x100, PT ;  /* 0x000001000000780c */ /* 0x001fda0003f06070 */
[----:B------:R-:W-:Y:S08]  /*0b40*/  @P0 BAR.ARV 0xf, 0x100 ;  /* 0x03c4000000000b1d */ /* 0x000ff00000002000 */
[----:B------:R-:W-:Y:S06]  /*0b50*/  BAR.SYNC.DEFER_BLOCKING 0x5, 0x180 ;  /* 0x0146000000007b1d */ /* 0x000fec0000010000 */
[----:B------:R-:W0:Y:S02]  /*0b60*/  LDS.128 R88, [R2+0x388d0] ;  /* 0x0388d00002587984 */ /* 0x000e240000000c00 */
[----:B------:R-:W-:Y:S06]  /*0b70*/  BAR.ARV 0x4, 0x180 ;  /* 0x0106000000007b1d */ /* 0x000fec0000002000 */
[----:B0-----:R-:W-:-:S13]  /*0b80*/  ISETP.GE.AND P0, PT, R91, UR4, PT ;  /* 0x000000045b007c0c */ /* 0x001fda000bf06270 */
[----:B------:R-:W-:Y:S05]  /*0b90*/  @P0 BRA `(.L_x_3600) ;  /* 0x0000041400040947 */ /* 0x000fea0003800000 */
[----:B------:R-:W-:Y:S01]  /*0ba0*/  VIADD R236, R0, 0xffffff80 ;  /* 0xffffff8000ec7836 */ /* 0x000fe20000000000 */
[----:B------:R-:W0:Y:S01]  /*0bb0*/  S2UR UR4, SR_SWINHI ;  /* 0x00000000000479c3 */ /* 0x000e220000002f00 */
[----:B------:R-:W-:Y:S01]  /*0bc0*/  R2UR UR42, R2 ;  /* 0x00000000022a72ca */ /* 0x000fe200000e0000 */
[----:B------:R-:W-:Y:S01]  /*0bd0*/  IMAD.MOV.U32 R159, RZ, RZ, 0x2 ;  /* 0x00000002ff9f7424 */ /* 0x000fe200078e00ff */
[----:B------:R-:W-:Y:S01]  /*0be0*/  UIADD3 UR38, UP0, UR37, 0x1e8, URZ ;  /* 0x000001e825267890 */ /* 0x000fe2000ff1e03f */
[----:B------:R-:W-:Y:S01]  /*0bf0*/  SHF.R.S32.HI R3, RZ, 0x1f, R236 ;  /* 0x0000001fff037819 */ /* 0x000fe200000114ec */
[----:B------:R-:W-:Y:S01]  /*0c00*/  UIADD3 UR41, UP1, UR37, 0x1f4, URZ ;  /* 0x000001f425297890 */ /* 0x000fe2000ff3e03f */
[----:B------:R-:W-:Y:S01]  /*0c10*/  IMAD.MOV.U32 R153, RZ, RZ, RZ ;  /* 0x000000ffff997224 */ /* 0x000fe200078e00ff */
[----:B------:R-:W-:Y:S01]  /*0c20*/  UIADD3.X UR46, URZ, UR36, URZ, UP0, !UPT ;  /* 0x000000243f2e7290 */ /* 0x000fe200087fe43f */
[CC--:B------:R-:W-:Y:S01]  /*0c30*/  LEA.HI R8, R3.reuse, R236.reuse, RZ, 0x7 ;  /* 0x000000ec03087211 */ /* 0x0c0fe200078f38ff */
[----:B------:R-:W-:Y:S01]  /*0c40*/  IMAD.MOV.U32 R156, RZ, RZ, RZ ;  /* 0x000000ffff9c7224 */ /* 0x000fe200078e00ff */
[----:B------:R-:W-:Y:S01]  /*0c50*/  LEA.HI R0, R3, R236, RZ, 0x4 ;  /* 0x000000ec03007211 */ /* 0x000fe200078f20ff */
[----:B------:R-:W-:Y:S01]  /*0c60*/  UIADD3.X UR47, URZ, UR36, URZ, UP1, !UPT ;  /* 0x000000243f2f7290 */ /* 0x000fe20008ffe43f */
[----:B------:R-:W-:-:S02]  /*0c70*/  LOP3.LUT R7, R8, 0xffffff80, RZ, 0xc0, !PT ;  /* 0xffffff8008077812 */ /* 0x000fc400078ec0ff */
[----:B------:R-:W-:Y:S02]  /*0c80*/  SHF.R.S32.HI R5, RZ, 0x4, R0 ;  /* 0x00000004ff057819 */ /* 0x000fe40000011400 */
[----:B------:R-:W-:Y:S01]  /*0c90*/  SHF.R.S32.HI R237, RZ, 0x7, R8 ;  /* 0x00000007ffed7819 */ /* 0x000fe20000011408 */
[----:B------:R-:W-:Y:S01]  /*0ca0*/  IMAD.IADD R7, R236, 0x1, -R7 ;  /* 0x00000001ec077824 */ /* 0x000fe200078e0a07 */
[----:B------:R-:W-:Y:S02]  /*0cb0*/  LEA.HI R4, R0, R5, RZ, 0x1 ;  /* 0x0000000500047211 */ /* 0x000fe400078f08ff */
[----:B------:R-:W-:Y:S02]  /*0cc0*/  LEA.HI R8, R8, R237, RZ, 0x1 ;  /* 0x000000ed08087211 */ /* 0x000fe400078f08ff */
[----:B------:R-:W-:Y:S02]  /*0cd0*/  SHF.R.S32.HI R10, RZ, 0x1f, R7 ;  /* 0x0000001fff0a7819 */ /* 0x000fe40000011407 */
[----:B------:R-:W-:Y:S01]  /*0ce0*/  LOP3.LUT R6, R4, 0x1ffffffe, RZ, 0xc0, !PT ;  /* 0x1ffffffe04067812 */ /* 0x000fe200078ec0ff */
[----:B------:R-:W-:Y:S01]  /*0cf0*/  UMOV UR42, UR42 ;  /* 0x0000002a002a7c82 */ /* 0x000fe20008000000 */
[----:B0-----:R-:W-:Y:S01]  /*0d00*/  UMOV UR43, UR4 ;  /* 0x00000004002b7c82 */ /* 0x001fe20008000000 */
[----:B------:R-:W-:-:S02]  /*0d10*/  LEA.HI R4, R3, R236, RZ, 0x5 ;  /* 0x000000ec03047211 */ /* 0x000fc400078f28ff */
[----:B------:R-:W-:Y:S01]  /*0d20*/  LEA.HI R9, R10, R7, RZ, 0x2 ;  /* 0x000000070a097211 */ /* 0x000fe200078f10ff */
[----:B------:R-:W-:Y:S01]  /*0d30*/  IMAD.IADD R6, R5, 0x1, -R6 ;  /* 0x0000000105067824 */ /* 0x000fe200078e0a06 */
[----:B------:R-:W-:Y:S02]  /*0d40*/  LOP3.LUT R5, R0, 0xfffffff0, RZ, 0xc0, !PT ;  /* 0xfffffff000057812 */ /* 0x000fe400078ec0ff */
[--C-:B------:R-:W-:Y:S02]  /*0d50*/  SHF.R.S32.HI R165, RZ, 0x5, R4.reuse ;  /* 0x00000005ffa57819 */ /* 0x100fe40000011404 */
[----:B------:R-:W-:Y:S01]  /*0d60*/  SHF.R.S32.HI R4, RZ, 0x1f, R4 ;  /* 0x0000001fff047819 */ /* 0x000fe20000011404 */
[----:B------:R-:W-:Y:S01]  /*0d70*/  IMAD.IADD R12, R236, 0x1, -R5 ;  /* 0x00000001ec0c7824 */ /* 0x000fe200078e0a05 */
[--C-:B------:R-:W-:Y:S02]  /*0d80*/  SHF.R.S32.HI R0, RZ, 0x2, R9.reuse ;  /* 0x00000002ff007819 */ /* 0x100fe40000011409 */
[----:B------:R-:W-:Y:S01]  /*0d90*/  SHF.R.S32.HI R11, RZ, 0x1f, R9 ;  /* 0x0000001fff0b7819 */ /* 0x000fe20000011409 */
[----:B------:R-:W-:Y:S01]  /*0da0*/  IMAD R5, R237, 0x100, R12 ;  /* 0x00000100ed057824 */ /* 0x000fe200078e020c */
[----:B------:R-:W-:Y:S01]  /*0db0*/  LEA.HI R4, R4, R165, RZ, 0x2 ;  /* 0x000000a504047211 */ /* 0x000fe200078f10ff */
[----:B------:R0:W-:Y:S01]  /*0dc0*/  STL [R1+0x4d4], R12 ;  /* 0x0004d40c01007387 */ /* 0x0001e20000100800 */
[----:B------:R-:W-:-:S02]  /*0dd0*/  LEA.HI R11, R11, R0, RZ, 0x3 ;  /* 0x000000000b0b7211 */ /* 0x000fc400078f18ff */
[----:B------:R-:W-:Y:S02]  /*0de0*/  LOP3.LUT R4, R4, 0x3ffffc, RZ, 0xc0, !PT ;  /* 0x003ffffc04047812 */ /* 0x000fe400078ec0ff */
[----:B------:R-:W-:Y:S02]  /*0df0*/  LOP3.LUT R11, R11, 0xfffffff8, RZ, 0xc0, !PT ;  /* 0xfffffff80b0b7812 */ /* 0x000fe400078ec0ff */
[----:B------:R-:W-:Y:S01]  /*0e00*/  LEA.HI R10, R10, R7, RZ, 0x5 ;  /* 0x000000070a0a7211 */ /* 0x000fe200078f28ff */
[----:B------:R-:W-:Y:S01]  /*0e10*/  IMAD.IADD R4, R165, 0x1, -R4 ;  /* 0x00000001a5047824 */ /* 0x000fe200078e0a04 */
[----:B------:R-:W-:Y:S01]  /*0e20*/  LOP3.LUT R8, R8, 0xfffffe, RZ, 0xc0, !PT ;  /* 0x00fffffe08087812 */ /* 0x000fe200078ec0ff */
[----:B------:R-:W-:Y:S01]  /*0e30*/  IMAD.IADD R11, R0, 0x1, -R11 ;  /* 0x00000001000b7824 */ /* 0x000fe200078e0a0b */
[CC--:B------:R-:W-:Y:S01]  /*0e40*/  LEA.HI R0, R3.reuse, R236.reuse, RZ, 0x2 ;  /* 0x000000ec03007211 */ /* 0x0c0fe200078f10ff */
[----:B------:R-:W-:Y:S01]  /*0e50*/  IMAD R158, R4, 0x10, R5 ;  /* 0x00000010049e7824 */ /* 0x000fe200078e0205 */
[----:B------:R-:W-:Y:S01]  /*0e60*/  LEA.HI R4, R3, R236, RZ, 0x3 ;  /* 0x000000ec03047211 */ /* 0x000fe200078f18ff */
[----:B------:R-:W-:Y:S01]  /*0e70*/  IMAD.IADD R8, R237, 0x1, -R8 ;  /* 0x00000001ed087824 */ /* 0x000fe200078e0a08 */
[----:B------:R-:W-:-:S02]  /*0e80*/  SHF.R.S32.HI R152, RZ, 0x2, R0 ;  /* 0x00000002ff987819 */ /* 0x000fc40000011400 */
[----:B------:R-:W-:Y:S02]  /*0e90*/  LOP3.LUT R3, R0, 0xfffffffc, RZ, 0xc0, !PT ;  /* 0xfffffffc00037812 */ /* 0x000fe400078ec0ff */
[----:B------:R-:W-:Y:S01]  /*0ea0*/  SHF.R.S32.HI R5, RZ, 0x1f, R0 ;  /* 0x0000001fff057819 */ /* 0x000fe20000011400 */
[----:B------:R-:W-:Y:S01]  /*0eb0*/  VIADD R14, R152, 0x20 ;  /* 0x00000020980e7836 */ /* 0x000fe20000000000 */
[----:B0-----:R-:W-:Y:S01]  /*0ec0*/  LOP3.LUT R12, R9, 0x7ffffffc, RZ, 0xc0, !PT ;  /* 0x7ffffffc090c7812 */ /* 0x001fe200078ec0ff */
[----:B------:R-:W-:Y:S01]  /*0ed0*/  IMAD.IADD R13, R236, 0x1, -R3 ;  /* 0x00000001ec0d7824 */ /* 0x000fe200078e0a03 */
[----:B------:R-:W-:Y:S01]  /*0ee0*/  LEA.HI R5, R5, R152, RZ, 0x3 ;  /* 0x0000009805057211 */ /* 0x000fe200078f18ff */
[----:B------:R-:W-:Y:S01]  /*0ef0*/  IMAD.SHL.U32 R3, R14, 0x40, RZ ;  /* 0x000000400e037824 */ /* 0x000fe200078e00ff */
[----:B------:R-:W-:Y:S01]  /*0f00*/  SHF.R.S32.HI R228, RZ, 0x3, R4 ;  /* 0x00000003ffe47819 */ /* 0x000fe20000011404 */
[----:B------:R-:W-:Y:S01]  /*0f10*/  IMAD.IADD R12, R7, 0x1, -R12 ;  /* 0x00000001070c7824 */ /* 0x000fe200078e0a0c */
[----:B------:R-:W-:Y:S01]  /*0f20*/  LOP3.LUT R7, R4, 0xfffffff8, RZ, 0xc0, !PT ;  /* 0xfffffff804077812 */ /* 0x000fe200078ec0ff */
[----:B------:R-:W-:Y:S01]  /*0f30*/  IMAD.SHL.U32 R22, R13, 0x8, RZ ;  /* 0x000000080d167824 */ /* 0x000fe200078e00ff */
[----:B------:R-:W-:Y:S01]  /*0f40*/  LOP3.LUT R5, R5, 0xfffffff8, RZ, 0xc0, !PT ;  /* 0xfffffff805057812 */ /* 0x000fe200078ec0ff */
[----:B------:R-:W-:Y:S01]  /*0f50*/  IMAD.SHL.U32 R9, R6, 0x8, RZ ;  /* 0x0000000806097824 */ /* 0x000fe200078e00ff */
[----:B------:R-:W-:Y:S01]  /*0f60*/  SHF.R.S32.HI R4, RZ, 0x1f, R14 ;  /* 0x0000001fff047819 */ /* 0x000fe2000001140e */
[----:B------:R-:W-:Y:S01]  /*0f70*/  IMAD.IADD R15, R236, 0x1, -R7 ;  /* 0x00000001ec0f7824 */ /* 0x000fe200078e0a07 */
[----:B------:R-:W-:Y:S01]  /*0f80*/  LEA.HI R0, R13, R13, RZ, 0x1 ;  /* 0x0000000d0d007211 */ /* 0x000fe200078f08ff */
[----:B------:R-:W-:Y:S01]  /*0f90*/  IMAD.IADD R157, R152, 0x1, -R5 ;  /* 0x00000001989d7824 */ /* 0x000fe200078e0a05 */
[----:B------:R-:W-:Y:S01]  /*0fa0*/  LEA.HI R4, R4, R14, RZ, 0x3 ;  /* 0x0000000e04047211 */ /* 0x000fe200078f18ff */
[----:B------:R-:W-:Y:S01]  /*0fb0*/  IMAD.SHL.U32 R7, R8, 0x100, RZ ;  /* 0x0000010008077824 */ /* 0x000fe200078e00ff */
[----:B------:R-:W-:Y:S01]  /*0fc0*/  LOP3.LUT R0, R0, 0x1ffffffe, RZ, 0xc0, !PT ;  /* 0x1ffffffe00007812 */ /* 0x000fe200078ec0ff */
[----:B------:R-:W-:Y:S01]  /*0fd0*/  IMAD.SHL.U32 R6, R12, 0x2, RZ ;  /* 0x000000020c067824 */ /* 0x000fe200078e00ff */
[----:B------:R-:W-:Y:S01]  /*0fe0*/  LOP3.LUT R5, R3, 0x1c0, RZ, 0xc0, !PT ;  /* 0x000001c003057812 */ /* 0x000fe200078ec0ff */
[----:B------:R-:W-:Y:S01]  /*0ff0*/  IMAD.SHL.U32 R4, R4, 0x40, RZ ;  /* 0x0000004004047824 */ /* 0x000fe200078e00ff */
[----:B------:R-:W-:Y:S01]  /*1000*/  SHF.R.S32.HI R10, RZ, 0x5, R10 ;  /* 0x00000005ff0a7819 */ /* 0x000fe2000001140a */
[----:B------:R-:W-:Y:S01]  /*1010*/  IMAD.IADD R3, R13, 0x1, -R0 ;  /* 0x000000010d037824 */ /* 0x000fe200078e0a00 */
[----:B------:R-:W-:Y:S01]  /*1020*/  LOP3.LUT R0, R5, 0x38, R22, 0xf8, !PT ;  /* 0x0000003805007812 */ /* 0x000fe200078ef816 */
[----:B------:R0:W-:Y:S01]  /*1030*/  STL [R1+0x4cc], R5 ;  /* 0x0004cc0501007387 */ /* 0x0001e20000100800 */
[----:B------:R-:W-:Y:S01]  /*1040*/  LOP3.LUT R4, R4, 0xfffffe00, RZ, 0xc0, !PT ;  /* 0xfffffe0004047812 */ /* 0x000fe200078ec0ff */
[----:B------:R-:W-:-:S02]  /*1050*/  IMAD.IADD R161, R6, 0x1, R7 ;  /* 0x0000000106a17824 */ /* 0x000fc400078e0207 */
[----:B------:R-:W-:Y:S01]  /*1060*/  IMAD R160, R10, 0x10, R11 ;  /* 0x000000100aa07824 */ /* 0x000fe200078e020b */
[----:B------:R-:W-:Y:S01]  /*1070*/  STL [R1+0x438], R13 ;  /* 0x0004380d01007387 */ /* 0x000fe20000100800 */
[----:B------:R-:W-:Y:S02]  /*1080*/  VIADD R225, R161, 0x8 ;  /* 0x00000008a1e17836 */ /* 0x000fe40000000000 */
[----:B------:R-:W-:Y:S01]  /*1090*/  IMAD R3, R3, 0x8, R160 ;  /* 0x0000000803037824 */ /* 0x000fe200078e02a0 */
[----:B------:R-:W-:Y:S01]  /*10a0*/  STL [R1+0x4dc], R4 ;  /* 0x0004dc0401007387 */ /* 0x000fe20000100800 */
[----:B0-----:R-:W-:Y:S01]  /*10b0*/  SHF.R.U32.HI R5, RZ, 0x3, R5 ;  /* 0x00000003ff057819 */ /* 0x001fe20000011605 */
[C---:B------:R-:W-:Y:S02]  /*10c0*/  VIADD R224, R161.reuse, 0x10 ;  /* 0x00000010a1e07836 */ /* 0x040fe40000000000 */
[C---:B------:R-:W-:Y:S01]  /*10d0*/  VIADD R223, R161.reuse, 0x18 ;  /* 0x00000018a1df7836 */ /* 0x040fe20000000000 */
[----:B------:R0:W-:Y:S01]  /*10e0*/  STL [R1+0x434], R3 ;  /* 0x0004340301007387 */ /* 0x0001e20000100800 */
[----:B------:R-:W-:-:S02]  /*10f0*/  VIADD R222, R161, 0x20 ;  /* 0x00000020a1de7836 */ /* 0x000fc40000000000 */
[C---:B------:R-:W-:Y:S01]  /*1100*/  VIADD R221, R161.reuse, 0x28 ;  /* 0x00000028a1dd7836 */ /* 0x040fe20000000000 */
[----:B------:R1:W-:Y:S01]  /*1110*/  STL [R1+0x4d8], R5 ;  /* 0x0004d80501007387 */ /* 0x0003e20000100800 */
[C---:B------:R-:W-:Y:S02]  /*1120*/  VIADD R220, R161.reuse, 0x30 ;  /* 0x00000030a1dc7836 */ /* 0x040fe40000000000 */
[C---:B------:R-:W-:Y:S01]  /*1130*/  VIADD R219, R161.reuse, 0x38 ;  /* 0x00000038a1db7836 */ /* 0x040fe20000000000 */
[----:B------:R-:W-:Y:S01]  /*1140*/  STL [R1+0x444], R15 ;  /* 0x0004440f01007387 */ /* 0x000fe20000100800 */
[C---:B------:R-:W-:Y:S01]  /*1150*/  VIADD R218, R161.reuse, 0x40 ;  /* 0x00000040a1da7836 */ /* 0x040fe20000000000 */
[----:B0-----:R-:W-:Y:S01]  /*1160*/  SHF.R.S32.HI R3, RZ, 0x1f, R223 ;  /* 0x0000001fff037819 */ /* 0x001fe200000114df */
[C---:B------:R-:W-:Y:S01]  /*1170*/  VIADD R217, R161.reuse, 0x48 ;  /* 0x00000048a1d97836 */ /* 0x040fe20000000000 */
[----:B------:R-:W-:Y:S01]  /*1180*/  STL [R1+0x440], R14 ;  /* 0x0004400e01007387 */ /* 0x000fe20000100800 */
[C---:B------:R-:W-:Y:S01]  /*1190*/  VIADD R216, R161.reuse, 0x50 ;  /* 0x00000050a1d87836 */ /* 0x040fe20000000000 */
[----:B-1----:R-:W-:Y:S01]  /*11a0*/  LOP3.LUT R5, R4, R0, R5, 0xf6, !PT ;  /* 0x0000000004057212 */ /* 0x002fe200078ef605 */
[C---:B------:R-:W-:Y:S01]  /*11b0*/  VIADD R215, R161.reuse, 0x58 ;  /* 0x00000058a1d77836 */ /* 0x040fe20000000000 */
[----:B------:R-:W-:Y:S01]  /*11c0*/  SHF.R.S32.HI R0, RZ, 0x1f, R161 ;  /* 0x0000001fff007819 */ /* 0x000fe200000114a1 */
[----:B------:R0:W-:Y:S01]  /*11d0*/  STL [R1+0x4b8], R3 ;  /* 0x0004b80301007387 */ /* 0x0001e20000100800 */
[----:B------:R-:W-:-:S02]  /*11e0*/  VIADD R214, R161, 0x60 ;  /* 0x00000060a1d67836 */ /* 0x000fc40000000000 */
[----:B------:R-:W-:Y:S01]  /*11f0*/  IMAD R4, R5, 0x2, R2 ;  /* 0x0000000205047824 */ /* 0x000fe200078e0202 */
[----:B------:R1:W-:Y:S01]  /*1200*/  STL [R1+0x4c4], R0 ;  /* 0x0004c40001007387 */ /* 0x0003e20000100800 */
[C---:B------:R-:W-:Y:S02]  /*1210*/  VIADD R213, R161.reuse, 0x68 ;  /* 0x00000068a1d57836 */ /* 0x040fe40000000000 */
[C---:B------:R-:W-:Y:S01]  /*1220*/  VIADD R212, R161.reuse, 0x70 ;  /* 0x00000070a1d47836 */ /* 0x040fe20000000000 */
[----:B------:R2:W-:Y:S01]  /*1230*/  STL [R1+0x4c8], R4 ;  /* 0x0004c80401007387 */ /* 0x0005e20000100800 */
[C---:B------:R-:W-:Y:S01]  /*1240*/  VIADD R211, R161.reuse, 0x78 ;  /* 0x00000078a1d37836 */ /* 0x040fe20000000000 */
[----:B0-----:R-:W-:Y:S01]  /*1250*/  SHF.R.S32.HI R3, RZ, 0x1f, R220 ;  /* 0x0000001fff037819 */ /* 0x001fe200000114dc */
[C---:B------:R-:W-:Y:S01]  /*1260*/  VIADD R210, R161.reuse, 0x80 ;  /* 0x00000080a1d27836 */ /* 0x040fe20000000000 */
[----:B------:R-:W-:Y:S01]  /*1270*/  STL [R1+0x4e4], R9 ;  /* 0x0004e40901007387 */ /* 0x000fe20000100800 */
[C---:B------:R-:W-:Y:S01]  /*1280*/  VIADD R209, R161.reuse, 0x88 ;  /* 0x00000088a1d17836 */ /* 0x040fe20000000000 */
[----:B-1----:R-:W-:Y:S01]  /*1290*/  SHF.R.S32.HI R0, RZ, 0x1f, R225 ;  /* 0x0000001fff007819 */ /* 0x002fe200000114e1 */
[C---:B------:R-:W-:Y:S01]  /*12a0*/  VIADD R208, R161.reuse, 0x90 ;  /* 0x00000090a1d07836 */ /* 0x040fe20000000000 */
[----:B------:R0:W-:Y:S01]  /*12b0*/  STL [R1+0x4ac], R3 ;  /* 0x0004ac0301007387 */ /* 0x0001e20000100800 */
[C---:B------:R-:W-:Y:S01]  /*12c0*/  VIADD R207, R161.reuse, 0x98 ;  /* 0x00000098a1cf7836 */ /* 0x040fe20000000000 */
[----:B--2---:R-:W-:Y:S01]  /*12d0*/  SHF.R.S32.HI R4, RZ, 0x1f, R224 ;  /* 0x0000001fff047819 */ /* 0x004fe200000114e0 */
[C---:B------:R-:W-:Y:S01]  /*12e0*/  VIADD R206, R161.reuse, 0xa0 ;  /* 0x000000a0a1ce7836 */ /* 0x040fe20000000000 */
[----:B------:R1:W-:Y:S01]  /*12f0*/  STL [R1+0x4c0], R0 ;  /* 0x0004c00001007387 */ /* 0x0003e20000100800 */
[----:B------:R-:W-:-:S02]  /*1300*/  VIADD R205, R161, 0xa8 ;  /* 0x000000a8a1cd7836 */ /* 0x000fc40000000000 */
        /* <DEDUP_REMOVED lines=12> */
[----:B------:R-:W-:Y:S01]  /*13d0*/  VIADD R196, R161, 0xe0 ;  /* 0x000000e0a1c47836 */ /* 0x000fe20000000000 */
[----:B------:R1:W-:Y:S01]  /*13e0*/  STL [R1+0x4b4], R0 ;  /* 0x0004b40001007387 */ /* 0x0003e20000100800 */
[----:B------:R-:W-:-:S02]  /*13f0*/  IMAD.SHL.U32 R154, R13, 0x4, RZ ;  /* 0x000000040d9a7824 */ /* 0x000fc400078e00ff */
[C---:B------:R-:W-:Y:S01]  /*1400*/  VIADD R195, R161.reuse, 0xe8 ;  /* 0x000000e8a1c37836 */ /* 0x040fe20000000000 */
[----:B------:R2:W-:Y:S01]  /*1410*/  STL [R1+0x4b0], R4 ;  /* 0x0004b00401007387 */ /* 0x0005e20000100800 */
[----:B------:R-:W-:Y:S01]  /*1420*/  VIADD R162, R154, 0x10 ;  /* 0x000000109aa27836 */ /* 0x000fe20000000000 */
[----:B0-----:R-:W-:Y:S01]  /*1430*/  SHF.R.S32.HI R3, RZ, 0x1f, R214 ;  /* 0x0000001fff037819 */ /* 0x001fe200000114d6 */
[C---:B------:R-:W-:Y:S01]  /*1440*/  VIADD R227, R161.reuse, 0xf0 ;  /* 0x000000f0a1e37836 */ /* 0x040fe20000000000 */
[----:B------:R-:W-:Y:S01]  /*1450*/  STL [R1+0x4e0], R6 ;  /* 0x0004e00601007387 */ /* 0x000fe20000100800 */
[----:B------:R-:W-:Y:S01]  /*1460*/  VIADD R226, R161, 0xf8 ;  /* 0x000000f8a1e27836 */ /* 0x000fe20000000000 */
[----:B-1----:R-:W-:Y:S01]  /*1470*/  SHF.R.S32.HI R0, RZ, 0x1f, R219 ;  /* 0x0000001fff007819 */ /* 0x002fe200000114db */
[----:B------:R-:W-:Y:S01]  /*1480*/  IMAD.SHL.U32 R190, R15, 0x8, RZ ;  /* 0x000000080fbe7824 */ /* 0x000fe200078e00ff */
[----:B------:R0:W-:Y:S01]  /*1490*/  STL [R1+0x494], R3 ;  /* 0x0004940301007387 */ /* 0x0001e20000100800 */
[----:B------:R-:W-:Y:S01]  /*14a0*/  SHF.R.S32.HI R8, RZ, 0x1f, R162 ;  /* 0x0000001fff087819 */ /* 0x000fe200000114a2 */
[----:B------:R-:W-:Y:S01]  /*14b0*/  IMAD.U32 R158, R158, 0x40, R9 ;  /* 0x000000409e9e7824 */ /* 0x000fe200078e0009 */
[----:B--2---:R-:W-:Y:S01]  /*14c0*/  SHF.R.S32.HI R4, RZ, 0x1f, R218 ;  /* 0x0000001fff047819 */ /* 0x004fe200000114da */
        /* <DEDUP_REMOVED lines=12> */
[----:B------:R-:W-:Y:S01]  /*1590*/  VIADD R191, R190, 0x1c0 ;  /* 0x000001c0bebf7836 */ /* 0x000fe20000000000 */
[----:B--2---:R-:W-:Y:S01]  /*15a0*/  SHF.R.S32.HI R4, RZ, 0x1f, R215 ;  /* 0x0000001fff047819 */ /* 0x004fe200000114d7 */
[----:B------:R-:W-:Y:S01]  /*15b0*/  IMAD.WIDE R158, R158, R159, UR42 ;  /* 0x0000002a9e9e7e25 */ /* 0x000fe2000f8e029f */
[----:B------:R1:W-:Y:S01]  /*15c0*/  STL [R1+0x49c], R0 ;  /* 0x00049c0001007387 */ /* 0x0003e20000100800 */
[----:B------:R-:W-:-:S02]  /*15d0*/  SHF.R.S32.HI R235, RZ, 0x1f, R187 ;  /* 0x0000001fffeb7819 */ /* 0x000fc400000114bb */
[----:B------:R-:W-:Y:S01]  /*15e0*/  SHF.R.S32.HI R234, RZ, 0x1f, R186 ;  /* 0x0000001fffea7819 */ /* 0x000fe200000114ba */
[----:B------:R2:W-:Y:S01]  /*15f0*/  STL [R1+0x498], R4 ;  /* 0x0004980401007387 */ /* 0x0005e20000100800 */
[----:B------:R-:W-:Y:S02]  /*1600*/  SHF.R.S32.HI R233, RZ, 0x1f, R185 ;  /* 0x0000001fffe97819 */ /* 0x000fe400000114b9 */
[----:B0-----:R-:W-:Y:S02]  /*1610*/  SHF.R.S32.HI R3, RZ, 0x1f, R208 ;  /* 0x0000001fff037819 */ /* 0x001fe400000114d0 */
[----:B------:R-:W-:Y:S02]  /*1620*/  SHF.R.S32.HI R232, RZ, 0x1f, R184 ;  /* 0x0000001fffe87819 */ /* 0x000fe400000114b8 */
[----:B-1----:R-:W-:Y:S01]  /*1630*/  SHF.R.S32.HI R0, RZ, 0x1f, R213 ;  /* 0x0000001fff007819 */ /* 0x002fe200000114d5 */
[----:B------:R0:W-:Y:S01]  /*1640*/  STL [R1+0x47c], R3 ;  /* 0x00047c0301007387 */ /* 0x0001e20000100800 */
[----:B------:R-:W-:-:S02]  /*1650*/  SHF.R.S32.HI R231, RZ, 0x1f, R167 ;  /* 0x0000001fffe77819 */ /* 0x000fc400000114a7 */
[----:B--2---:R-:W-:Y:S01]  /*1660*/  SHF.R.S32.HI R4, RZ, 0x1f, R212 ;  /* 0x0000001fff047819 */ /* 0x004fe200000114d4 */
[----:B------:R1:W-:Y:S01]  /*1670*/  STL [R1+0x490], R0 ;  /* 0x0004900001007387 */ /* 0x0003e20000100800 */
[----:B------:R-:W-:Y:S02]  /*1680*/  SHF.R.S32.HI R230, RZ, 0x1f, R192 ;  /* 0x0000001fffe67819 */ /* 0x000fe400000114c0 */
[----:B------:R-:W-:Y:S01]  /*1690*/  SHF.R.S32.HI R229, RZ, 0x1f, R191 ;  /* 0x0000001fffe57819 */ /* 0x000fe200000114bf */
[----:B------:R2:W-:Y:S01]  /*16a0*/  STL [R1+0x48c], R4 ;  /* 0x00048c0401007387 */ /* 0x0005e20000100800 */
[----:B0-----:R-:W-:Y:S02]  /*16b0*/  SHF.R.S32.HI R3, RZ, 0x1f, R205 ;  /* 0x0000001fff037819 */ /* 0x001fe400000114cd */
[----:B-1----:R-:W-:-:S03]  /*16c0*/  SHF.R.S32.HI R0, RZ, 0x1f, R210 ;  /* 0x0000001fff007819 */ /* 0x002fc600000114d2 */
[----:B------:R0:W-:Y:S01]  /*16d0*/  STL [R1+0x470], R3 ;  /* 0x0004700301007387 */ /* 0x0001e20000100800 */
[----:B--2---:R-:W-:-:S03]  /*16e0*/  SHF.R.S32.HI R4, RZ, 0x1f, R209 ;  /* 0x0000001fff047819 */ /* 0x004fc600000114d1 */
[----:B------:R1:W-:Y:S04]  /*16f0*/  STL [R1+0x484], R0 ;  /* 0x0004840001007387 */ /* 0x0003e80000100800 */
        /* <DEDUP_REMOVED lines=15> */
[----:B------:R-:W-:Y:S01]  /*17f0*/  STL [R1+0x44c], R3 ;  /* 0x00044c0301007387 */ /* 0x000fe20000100800 */
[----:B--2---:R-:W-:-:S03]  /*1800*/  SHF.R.S32.HI R4, RZ, 0x1f, R198 ;  /* 0x0000001fff047819 */ /* 0x004fc600000114c6 */
[----:B------:R0:W-:Y:S04]  /*1810*/  STL [R1+0x460], R0 ;  /* 0x0004600001007387 */ /* 0x0001e80000100800 */
[----:B------:R1:W-:Y:S01]  /*1820*/  STL [R1+0x45c], R4 ;  /* 0x00045c0401007387 */ /* 0x0003e20000100800 */
[----:B0-----:R-:W-:Y:S02]  /*1830*/  SHF.R.S32.HI R0, RZ, 0x1f, R196 ;  /* 0x0000001fff007819 */ /* 0x001fe400000114c4 */
[----:B-1----:R-:W-:-:S03]  /*1840*/  SHF.R.S32.HI R4, RZ, 0x1f, R195 ;  /* 0x0000001fff047819 */ /* 0x002fc600000114c3 */
[----:B------:R0:W-:Y:S04]  /*1850*/  STL [R1+0x454], R0 ;  /* 0x0004540001007387 */ /* 0x0001e80000100800 */
[----:B------:R1:W-:Y:S01]  /*1860*/  STL [R1+0x450], R4 ;  /* 0x0004500401007387 */ /* 0x0003e20000100800 */
[----:B0-----:R-:W-:-:S05]  /*1870*/  SHF.R.S32.HI R0, RZ, 0x1f, R226 ;  /* 0x0000001fff007819 */ /* 0x001fca00000114e2 */
[----:B------:R1:W-:Y:S02]  /*1880*/  STL [R1+0x448], R0 ;  /* 0x0004480001007387 */ /* 0x0003e40000100800 */
.L_x_3825:
[----:B------:R-:W-:Y:S01]  /*1890*/  ULDC.64 UR4, c[0x0][0xb20] ;  /* 0x0002c80000047ab9 */ /* 0x000fe20000000a00 */
[----:B012-4-:R-:W0:Y:S01]  /*18a0*/  LDC.64 R4, c[0x0][0xb00] ;  /* 0x0002c000ff047b82 */ /* 0x017e220000000a00 */
[----:B------:R-:W-:Y:S01]  /*18b0*/  ISETP.NE.U32.AND P0, PT, RZ, UR4, PT ;  /* 0x00000004ff007c0c */ /* 0x000fe2000bf05070 */
[----:B---3--:R-:W-:Y:S01]  /*18c0*/  IMAD.MOV.U32 R10, RZ, RZ, RZ ;  /* 0x000000ffff0a7224 */ /* 0x008fe200078e00ff */
        /* <DEDUP_REMOVED lines=13> */
[----:B-----5:R-:W-:Y:S01]  /*19a0*/  IMAD.U32 R24, RZ, RZ, UR4 ;  /* 0x00000004ff187e24 */ /* 0x020fe2000f8e00ff */
[----:B------:R-:W-:Y:S02]  /*19b0*/  ULDC.64 UR4, c[0x0][0x418] ;  /* 0x0001060000047ab9 */ /* 0x000fe40000000a00 */
[----:B------:R2:W5:Y:S01]  /*19c0*/  @P3 LDG.E R18, desc[UR44][R4.64] ;  /* 0x0000002c04123981 */ /* 0x000562000c1e1900 */
        /* <DEDUP_REMOVED lines=29> */
.L_x_3601:
[----:B------:R-:W-:Y:S02]  /*1ba0*/  IMAD.U32 R38, RZ, RZ, UR5 ;  /* 0x00000005ff267e24 */ /* 0x000fe4000f8e00ff */
[----:B------:R-:W-:Y:S01]  /*1bb0*/  IMAD.U32 R19, RZ, RZ, UR4 ;  /* 0x00000004ff137e24 */ /* 0x000fe2000f8e00ff */
[----:B------:R-:W-:Y:S06]  /*1bc0*/  @!P2 BRA `(.L_x_3602) ;  /* 0x000000000010a947 */ /* 0x000fec0003800000 */
[----:B------:R-:W0:Y:S02]  /*1bd0*/  LDC.64 R4, c[0x0][0xb18] ;  /* 0x0002c600ff047b82 */ /* 0x000e240000000a00 */
[----:B0-----:R-:W-:-:S05]  /*1be0*/  IMAD.WIDE R4, R91, 0x4, R4 ;  /* 0x000000045b047825 */ /* 0x001fca00078e0204 */
[----:B------:R0:W5:Y:S01]  /*1bf0*/  LDG.E R19, desc[UR44][R4.64] ;  /* 0x0000002c04137981 */ /* 0x000162000c1e1900 */
[----:B------:R-:W-:Y:S05]  /*1c00*/  BRA `(.L_x_3603) ;  /* 0x0000000000107947 */ /* 0x000fea0003800000 */
.L_x_3602:
[----:B------:R-:W-:Y:S05]  /*1c10*/  @!P3 BRA `(.L_x_3603) ;  /* 0x00000000000cb947 */ /* 0x000fea0003800000 */
[----:B------:R-:W2:Y:S04]  /*1c20*/  LDG.E R0, desc[UR44][R4.64] ;  /* 0x0000002c04007981 */ /* 0x000ea8000c1e1900 */
[----:B------:R-:W2:Y:S02]  /*1c30*/  LDG.E R19, desc[UR44][R4.64+0x4] ;  /* 0x0000042c04137981 */ /* 0x000ea4000c1e1900 */
[----:B--2---:R-:W-:-:S07]  /*1c40*/  IMAD.IADD R19, R19, 0x1, -R0 ;  /* 0x0000000113137824 */ /* 0x004fce00078e0a00 */
.L_x_3603:
[----:B------:R-:W-:Y:S02]  /*1c50*/  ULDC.64 UR4, c[0x0][0xb08] ;  /* 0x0002c20000047ab9 */ /* 0x000fe40000000a00 */
[----:B------:R-:W-:-:S04]  /*1c60*/  ISETP.NE.U32.AND P0, PT, RZ, UR4, PT ;  /* 0x00000004ff007c0c */ /* 0x000fc8000bf05070 */
[----:B------:R-:W-:Y:S01]  /*1c70*/  ISETP.NE.AND.EX P0, PT, RZ, UR5, PT, P0 ;  /* 0x00000005ff007c0c */ /* 0x000fe2000bf05300 */
[----:B------:R-:W-:Y:S02]  /*1c80*/  ULDC.64 UR4, c[0x0][0xb28] ;  /* 0x0002ca0000047ab9 */ /* 0x000fe40000000a00 */
[----:B------:R-:W-:-:S04]  /*1c90*/  ISETP.NE.U32.AND P1, PT, RZ, UR4, PT ;  /* 0x00000004ff007c0c */ /* 0x000fc8000bf25070 */
[----:B------:R-:W-:-:S06]  /*1ca0*/  ISETP.NE.AND.EX P1, PT, RZ, UR5, PT, P1 ;  /* 0x00000005ff007c0c */ /* 0x000fcc000bf25310 */
[----:B------:R-:W1:Y:S08]  /*1cb0*/  @P0 LDC.64 R6, c[0x0][0xb08] ;  /* 0x0002c200ff060b82 */ /* 0x000e700000000a00 */
[----:B0-----:R-:W0:Y:S01]  /*1cc0*/  @P1 LDC.64 R4, c[0x0][0xb28] ;  /* 0x0002ca00ff041b82 */ /* 0x001e220000000a00 */
[----:B-1----:R-:W-:-:S05]  /*1cd0*/  @P0 IMAD.WIDE R6, R91, 0x4, R6 ;  /* 0x000000045b060825 */ /* 0x002fca00078e0206 */
[----:B------:R-:W2:Y:S04]  /*1ce0*/  @P0 LDG.E R0, desc[UR44][R6.64] ;  /* 0x0000002c06000981 */ /* 0x000ea8000c1e1900 */
[----:B------:R-:W2:Y:S01]  /*1cf0*/  @P0 LDG.E R3, desc[UR44][R6.64+0x4] ;  /* 0x0000042c06030981 */ /* 0x000ea2000c1e1900 */
[----:B0-----:R-:W-:Y:S02]  /*1d00*/  @P1 IMAD.WIDE R8, R91, 0x4, R4 ;  /* 0x000000045b081825 */ /* 0x001fe400078e0204 */
[----:B------:R-:W0:Y:S02]  /*1d10*/  LDC R4, c[0x0][0x448] ;  /* 0x00011200ff047b82 */ /* 0x000e240000000800 */
[----:B-----5:R-:W-:-:S06]  /*1d20*/  IMAD.MOV.U32 R32, RZ, RZ, R19 ;  /* 0x000000ffff207224 */ /* 0x020fcc00078e0013 */
[----:B------:R1:W5:Y:S01]  /*1d30*/  @P1 LDG.E R32, desc[UR44][R8.64] ;  /* 0x0000002c08201981 */ /* 0x000362000c1e1900 */
[----:B------:R-:W-:Y:S02]  /*1d40*/  IMAD.SHL.U32 R164, R89, 0x40, RZ ;  /* 0x0000004059a47824 */ /* 0x000fe400078e00ff */
[----:B------:R-:W-:Y:S01]  /*1d50*/  IMAD.IADD R13, R19, 0x1, -R10 ;  /* 0x00000001130d7824 */ /* 0x000fe200078e0a0a */
[----:B0-----:R-:W-:Y:S02]  /*1d60*/  ISETP.NE.AND P1, PT, R4, 0x1, PT ;  /* 0x000000010400780c */ /* 0x001fe40003f25270 */
[----:B------:R-:W0:Y:S11]  /*1d70*/  LDC.64 R4, c[0x0][0xad8] ;  /* 0x0002b600ff047b82 */ /* 0x000e360000000a00 */
[----:B------:R-:W3:Y:S08]  /*1d80*/  @P1 LDC R11, c[0x0][0x44c] ;  /* 0x00011300ff0b1b82 */ /* 0x000ef00000000800 */
[----:B------:R-:W4:Y:S01]  /*1d90*/  @P1 LDC R12, c[0x0][0x450] ;  /* 0x00011400ff0c1b82 */ /* 0x000f220000000800 */
[----:B0-----:R-:W-:Y:S01]  /*1da0*/  ISETP.GE.AND P2, PT, R5, 0x1, PT ;  /* 0x000000010500780c */ /* 0x001fe20003f46270 */
[----:B--2---:R-:W-:-:S02]  /*1db0*/  @P0 IMAD.IADD R38, R3, 0x1, -R0 ;  /* 0x0000000103260824 */ /* 0x004fc400078e0a00 */
[----:B------:R-:W-:Y:S02]  /*1dc0*/  VIADD R0, R164, 0x3f ;  /* 0x0000003fa4007836 */ /* 0x000fe40000000000 */
[----:B------:R-:W-:Y:S02]  /*1dd0*/  IMAD.IADD R25, R13, 0x1, R38 ;  /* 0x000000010d197824 */ /* 0x000fe400078e0226 */
[----:B---3--:R-:W-:-:S03]  /*1de0*/  @P1 IMAD.HI.U32 R3, R0, R11, RZ ;  /* 0x0000000b00031227 */ /* 0x008fc600078e00ff */
        /* <DEDUP_REMOVED lines=21> */
.L_x_3606:
[----:B------:R-:W-:-:S13]  /*1f40*/  ISETP.NE.AND P0, PT, R5, 0x1, PT ;  /* 0x000000010500780c */ /* 0x000fda0003f05270 */
[----:B------:R-:W0:Y:S02]  /*1f50*/  @P0 LDC.64 R6, c[0x0][0xae0] ;  /* 0x0002b800ff060b82 */ /* 0x000e240000000a00 */
[----:B0-----:R-:W-:-:S05]  /*1f60*/  @P0 IMAD.HI.U32 R6, R0, R6, RZ ;  /* 0x0000000600060227 */ /* 0x001fca00078e00ff */
[----:B------:R-:W-:-:S07]  /*1f70*/  @P0 SHF.R.U32.HI R0, RZ, R7, R6 ;  /* 0x00000007ff000219 */ /* 0x000fce0000011606 */
.L_x_3607:
[----:B------:R-:W-:Y:S05]  /*1f80*/  BSYNC B0 ;  /* 0x0000000000007941 */ /* 0x000fea0003800000 */
.L_x_3605:
[----:B------:R-:W-:-:S05]  /*1f90*/  IMAD R3, R0, R5, R5 ;  /* 0x0000000500037224 */ /* 0x000fca00078e0205 */
[----:B------:R-:W-:-:S07]  /*1fa0*/  VIMNMX R4, R4, R3, PT ;  /* 0x0000000304047248 */ /* 0x000fce0003fe0100 */
.L_x_3604:
[----:B------:R-:W0:Y:S01]  /*1fb0*/  @P1 LDC R7, c[0x0][0x44c] ;  /* 0x00011300ff071b82 */ /* 0x000e220000000800 */
[----:B------:R-:W-:Y:S01]  /*1fc0*/  VIADD R4, R4, 0x3f ;  /* 0x0000003f04047836 */ /* 0x000fe20000000000 */
[----:B------:R-:W-:Y:S01]  /*1fd0*/  ULDC UR4, c[0x0][0xad4] ;  /* 0x0002b50000047ab9 */ /* 0x000fe20000000800 */
[----:B------:R-:W-:-:S03]  /*1fe0*/  IMAD.IADD R200, R25, 0x1, -R24 ;  /* 0x0000000119c87824 */ /* 0x000fc600078e0a18 */
[----:B------:R-:W-:Y:S02]  /*1ff0*/  SHF.R.S32.HI R3, RZ, 0x1f, R4 ;  /* 0x0000001fff037819 */ /* 0x000fe40000011404 */
[----:B------:R-:W1:Y:S02]  /*2000*/  @P1 LDC R9, c[0x0][0x450] ;  /* 0x00011400ff091b82 */ /* 0x000e640000000800 */
[----:B------:R-:W-:Y:S01]  /*2010*/  LEA.HI R3, R3, R4, RZ, 0x6 ;  /* 0x0000000403037211 */ /* 0x000fe200078f30ff */
[----:B0-----:R-:W-:-:S04]  /*2020*/  @P1 IMAD.HI.U32 R0, R164, R7, RZ ;  /* 0x00000007a4001227 */ /* 0x001fc800078e00ff */
[----:B------:R-:W-:Y:S01]  /*2030*/  IMAD.MOV.U32 R7, RZ, RZ, R164 ;  /* 0x000000ffff077224 */ /* 0x000fe200078e00a4 */
[----:B-1----:R-:W-:Y:S02]  /*2040*/  @P1 SHF.R.U32.HI R7, RZ, R9, R0 ;  /* 0x00000009ff071219 */ /* 0x002fe40000011600 */
[----:B------:R-:W-:-:S03]  /*2050*/  SHF.R.S32.HI R0, RZ, 0x6, R3 ;  /* 0x00000006ff007819 */ /* 0x000fc60000011403 */
[----:B------:R-:W-:Y:S01]  /*2060*/  IMAD.IADD R3, R200, 0x1, R7 ;  /* 0x00000001c8037824 */ /* 0x000fe200078e0207 */
        /* <DEDUP_REMOVED lines=13> */
.L_x_3610:
[----:B------:R-:W-:-:S13]  /*2140*/  ISETP.NE.AND P0, PT, R5, 0x1, PT ;  /* 0x000000010500780c */ /* 0x000fda0003f05270 */
[----:B------:R-:W0:Y:S02]  /*2150*/  @P0 LDC.64 R6, c[0x0][0xae0] ;  /* 0x0002b800ff060b82 */ /* 0x000e240000000a00 */
[----:B0-----:R-:W-:-:S05]  /*2160*/  @P0 IMAD.HI.U32 R6, R3, R6, RZ ;  /* 0x0000000603060227 */ /* 0x001fca00078e00ff */
[----:B------:R-:W-:-:S07]  /*2170*/  @P0 SHF.R.U32.HI R3, RZ, R7, R6 ;  /* 0x00000007ff030219 */ /* 0x000fce0000011606 */
.L_x_3611:
[----:B------:R-:W-:Y:S05]  /*2180*/  BSYNC B0 ;  /* 0x0000000000007941 */ /* 0x000fea0003800000 */
.L_x_3609:
[----:B------:R-:W-:-:S05]  /*2190*/  IMAD R3, R3, R5, RZ ;  /* 0x0000000503037224 */ /* 0x000fca00078e02ff */
[----:B------:R-:W-:-:S07]  /*21a0*/  VIMNMX R0, R0, R3, !PT ;  /* 0x0000000300007248 */ /* 0x000fce0007fe0100 */
.L_x_3608:
        /* <DEDUP_REMOVED lines=41> */
.L_x_3613:
[----:B------:R-:W-:Y:S05]  /*2440*/  BSYNC B0 ;  /* 0x0000000000007941 */ /* 0x000fea0003800000 */
.L_x_3612:
[----:B------:R-:W-:-:S05]  /*2450*/  IMAD R0, R194, R3, R9 ;  /* 0x00000003c2007224 */ /* 0x000fca00078e0209 */
        /* <DEDUP_REMOVED lines=11> */
[----:B------:R-:W-:Y:S02]  /*2510*/  @P0 SHF.R.S32.HI R36, RZ, 0x6, R0 ;  /* 0x00000006ff240819 */ /* 0x000fe40000011400 */
[----:B------:R-:W-:Y:S02]  /*2520*/  PLOP3.LUT P0, PT, PT, PT, PT, 0x80, 0x0 ;  /* 0x000000000000781c */ /* 0x000fe40003f0f070 */
        /* <DEDUP_REMOVED lines=22> */
.L_x_3616:
[----:B------:R-:W-:Y:S05]  /*2690*/  BSYNC B6 ;  /* 0x0000000000067941 */ /* 0x000fea0003800000 */
.L_x_3615:
        /* <DEDUP_REMOVED lines=20> */
.L_x_3618:
[----:B------:R-:W-:Y:S05]  /*27e0*/  BSYNC B6 ;  /* 0x0000000000067941 */ /* 0x000fea0003800000 */
.L_x_3617:
[----:B------:R-:W-:Y:S01]  /*27f0*/  ULDC.64 UR4, c[0x0][0xaf0] ;  /* 0x0002bc0000047ab9 */ /* 0x000fe20000000a00 */
[----:B------:R-:W0:Y:S01]  /*2800*/  LDC R9, c[0x0][0x3f4] ;  /* 0x0000fd00ff097b82 */ /* 0x000e220000000800 */
[----:B------:R-:W-:Y:S01]  /*2810*/  ISETP.NE.U32.AND P0, PT, RZ, UR4, PT ;  /* 0x00000004ff007c0c */ /* 0x000fe2000bf05070 */
[----:B------:R-:W-:Y:S01]  /*2820*/  IMAD.IADD R21, R18, 0x1, R19 ;  /* 0x0000000112157824 */ /* 0x000fe200078e0213 */
[----:B------:R-:W-:Y:S01]  /*2830*/  SHF.R.S32.HI R23, RZ, 0x1f, R22 ;  /* 0x0000001fff177819 */ /* 0x000fe20000011416 */
[----:B------:R-:W-:Y:S01]  /*2840*/  ULDC.64 UR6, c[0x0][0xb00] ;  /* 0x0002c00000067ab9 */ /* 0x000fe20000000a00 */
[----:B------:R-:W-:Y:S01]  /*2850*/  ISETP.NE.AND.EX P0, PT, RZ, UR5, PT, P0 ;  /* 0x00000005ff007c0c */ /* 0x000fe2000bf05300 */
[----:B------:R-:W-:-:S12]  /*2860*/  ULDC.64 UR4, c[0x0][0x300] ;  /* 0x0000c00000047ab9 */ /* 0x000fd80000000a00 */
[----:B------:R-:W1:Y:S02]  /*2870*/  @P0 LDC.64 R4, c[0x0][0xaf0] ;  /* 0x0002bc00ff040b82 */ /* 0x000e640000000a00 */
[----:B-1----:R-:W-:-:S05]  /*2880*/  @P0 IMAD.WIDE R4, R91, 0x4, R4 ;  /* 0x000000045b040825 */ /* 0x002fca00078e0204 */
[----:B------:R1:W2:Y:S01]  /*2890*/  @P0 LDG.E R91, desc[UR44][R4.64] ;  /* 0x0000002c045b0981 */ /* 0x0002a2000c1e1900 */
[----:B------:R-:W-:Y:S02]  /*28a0*/  SHF.R.S32.HI R7, RZ, 0x1f, R21 ;  /* 0x0000001fff077819 */ /* 0x000fe40000011415 */
[----:B0-----:R-:W-:Y:S02]  /*28b0*/  ISETP.GE.AND P1, PT, R22, R9, PT ;  /* 0x000000091600720c */ /* 0x001fe40003f26270 */
[----:B------:R-:W-:Y:S01]  /*28c0*/  ISETP.NE.U32.AND P0, PT, RZ, UR6, PT ;  /* 0x00000006ff007c0c */ /* 0x000fe2000bf05070 */
[----:B------:R-:W-:-:S03]  /*28d0*/  IMAD R0, R7, UR4, RZ ;  /* 0x0000000407007c24 */ /* 0x000fc6000f8e02ff */
[----:B------:R-:W-:Y:S01]  /*28e0*/  ISETP.NE.AND.EX P0, PT, RZ, UR7, PT, P0 ;  /* 0x00000007ff007c0c */ /* 0x000fe2000bf05300 */
[----:B-1----:R-:W-:Y:S01]  /*28f0*/  IMAD.WIDE.U32 R4, R21, UR4, RZ ;  /* 0x0000000415047c25 */ /* 0x002fe2000f8e00ff */
[----:B------:R-:W-:-:S03]  /*2900*/  ULDC.64 UR6, c[0x0][0x338] ;  /* 0x0000ce0000067ab9 */ /* 0x000fc60000000a00 */
[----:B------:R-:W-:Y:S01]  /*2910*/  IMAD R3, R21, UR5, R0 ;  /* 0x0000000515037c24 */ /* 0x000fe2000f8e0200 */
[----:B------:R-:W-:Y:S02]  /*2920*/  ULDC.64 UR4, c[0x0][0x330] ;  /* 0x0000cc0000047ab9 */ /* 0x000fe40000000a00 */
[----:B------:R-:W-:-:S04]  /*2930*/  IMAD.WIDE.U32 R26, R166, UR4, R22 ;  /* 0x00000004a61a7c25 */ /* 0x000fc8000f8e0016 */
[----:B------:R-:W-:Y:S01]  /*2940*/  IMAD.IADD R5, R5, 0x1, R3 ;  /* 0x0000000105057824 */ /* 0x000fe200078e0203 */
[----:B------:R-:W-:Y:S01]  /*2950*/  SEL R3, R9, RZ, P1 ;  /* 0x000000ff09037207 */ /* 0x000fe20000800000 */
[C---:B------:R-:W-:Y:S01]  /*2960*/  IMAD R27, R166.reuse, UR5, R27 ;  /* 0x00000005a61b7c24 */ /* 0x040fe2000f8e021b */
[----:B------:R-:W-:Y:S02]  /*2970*/  ULDC.64 UR4, c[0x0][0x308] ;  /* 0x0000c20000047ab9 */ /* 0x000fe40000000a00 */
[----:B------:R-:W-:-:S04]  /*2980*/  IMAD.WIDE.U32 R4, R166, UR4, R4 ;  /* 0x00000004a6047c25 */ /* 0x000fc8000f8e0004 */
[----:B------:R-:W-:Y:S02]  /*2990*/  IMAD.IADD R3, R22, 0x1, R3 ;  /* 0x0000000116037824 */ /* 0x000fe400078e0203 */
[----:B------:R-:W-:Y:S01]  /*29a0*/  IMAD R5, R166, UR5, R5 ;  /* 0x00000005a6057c24 */ /* 0x000fe2000f8e0205 */
[----:B------:R-:W-:Y:S01]  /*29b0*/  ULDC.64 UR4, c[0x0][0x310] ;  /* 0x0000c40000047ab9 */ /* 0x000fe20000000a00 */
[----:B--2---:R-:W-:Y:S02]  /*29c0*/  SHF.R.S32.HI R0, RZ, 0x1f, R91 ;  /* 0x0000001fff007819 */ /* 0x004fe4000001145b */
[----:B------:R-:W-:Y:S02]  /*29d0*/  SEL R91, R91, RZ, !P0 ;  /* 0x000000ff5b5b7207 */ /* 0x000fe40004000000 */
[----:B------:R-:W-:Y:S02]  /*29e0*/  SEL R6, R0, RZ, !P0 ;  /* 0x000000ff00067207 */ /* 0x000fe40004000000 */
[----:B------:R-:W-:Y:S01]  /*29f0*/  SHF.R.S32.HI R0, RZ, 0x1f, R3 ;  /* 0x0000001fff007819 */ /* 0x000fe20000011403 */
[----:B------:R-:W-:Y:S01]  /*2a00*/  IMAD.WIDE.U32 R18, R91, UR4, R4 ;  /* 0x000000045b127c25 */ /* 0x000fe2000f8e0004 */
[----:B------:R-:W-:-:S02]  /*2a10*/  IADD3 R20, P0, R152, R21, RZ ;  /* 0x0000001598147210 */ /* 0x000fc40007f1e0ff */
[----:B------:R-:W-:Y:S01]  /*2a20*/  LEA.HI R3, R0, R3, RZ, 0x3 ;  /* 0x0000000300037211 */ /* 0x000fe200078f18ff */
[C---:B------:R-:W-:Y:S01]  /*2a30*/  IMAD R8, R6.reuse, UR4, RZ ;  /* 0x0000000406087c24 */ /* 0x040fe2000f8e02ff */
[----:B------:R-:W-:Y:S01]  /*2a40*/  SHF.R.S32.HI R0, RZ, 0x1f, R152 ;  /* 0x0000001fff007819 */ /* 0x000fe20000011498 */
[----:B------:R-:W-:Y:S01]  /*2a50*/  IMAD R6, R6, UR6, RZ ;  /* 0x0000000606067c24 */ /* 0x000fe2000f8e02ff */
[----:B------:R-:W-:Y:S01]  /*2a60*/  SHF.R.S32.HI R3, RZ, 0x3, R3 ;  /* 0x00000003ff037819 */ /* 0x000fe20000011403 */
[C---:B------:R-:W-:Y:S02]  /*2a70*/  IMAD R39, R91.reuse, UR5, R8 ;  /* 0x000000055b277c24 */ /* 0x040fe4000f8e0208 */
[----:B------:R-:W-:-:S04]  /*2a80*/  IMAD.WIDE.U32 R26, R91, UR6, R26 ;  /* 0x000000065b1a7c25 */ /* 0x000fc8000f8e001a */
[----:B------:R-:W-:Y:S02]  /*2a90*/  IMAD R91, R91, UR7, R6 ;  /* 0x000000075b5b7c24 */ /* 0x000fe4000f8e0206 */
[----:B------:R-:W-:Y:S02]  /*2aa0*/  IMAD.X R21, R7, 0x1, R0, P0 ;  /* 0x0000000107157824 */ /* 0x000fe400000e0600 */
[----:B------:R-:W-:Y:S02]  /*2ab0*/  IMAD.IADD R39, R19, 0x1, R39 ;  /* 0x0000000113277824 */ /* 0x000fe400078e0227 */
[----:B------:R-:W-:-:S07]  /*2ac0*/  IMAD.IADD R44, R27, 0x1, R91 ;  /* 0x000000011b2c7824 */ /* 0x000fce00078e025b */
.L_x_3648:
[----:B------:R-:W0:Y:S01]  /*2ad0*/  LDC.64 R6, c[0x0][0x300] ;  /* 0x0000c000ff067b82 */ /* 0x000e220000000a00 */
[----:B------:R-:W-:Y:S01]  /*2ae0*/  VIADD R36, R36, 0xffffffff ;  /* 0xffffffff24247836 */ /* 0x000fe20000000000 */
[----:B------:R-:W-:Y:S05]  /*2af0*/  YIELD ;  /* 0x0000000000007946 */ /* 0x000fea0003800000 */
[----:B------:R-:W-:Y:S01]  /*2b00*/  SHF.R.S32.HI R51, RZ, 0x1f, R36 ;  /* 0x0000001fff337819 */ /* 0x000fe20000011424 */
[----:B-1----:R-:W1:Y:S01]  /*2b10*/  LDC.64 R40, c[0x0][0x2e8] ;  /* 0x0000ba00ff287b82 */ /* 0x002e620000000a00 */
[----:B---3--:R-:W-:Y:S01]  /*2b20*/  IMAD.SHL.U32 R30, R157, 0x40, RZ ;  /* 0x000000409d1e7824 */ /* 0x008fe200078e00ff */
[----:B------:R-:W-:Y:S01]  /*2b30*/  BSSY B0, `(.L_x_3619) ;  /* 0x00001d6000007945 */ /* 0x000fe20003800000 */
[----:B------:R-:W-:-:S02]  /*2b40*/  IMAD.SHL.U32 R28, R165, 0x200, RZ ;  /* 0x00000200a51c7824 */ /* 0x000fc400078e00ff */
[----:B--2---:R-:W-:Y:S01]  /*2b50*/  IMAD.SHL.U32 R49, R153, 0x1000, RZ ;  /* 0x0000100099317824 */ /* 0x004fe200078e00ff */
[----:B------:R-:W-:Y:S02]  /*2b60*/  LOP3.LUT R30, R30, 0x1c0, RZ, 0xc0, !PT ;  /* 0x000001c01e1e7812 */ /* 0x000fe400078ec0ff */
[----:B----4-:R-:W2:Y:S02]  /*2b70*/  LDC R43, c[0x0][0x3f4] ;  /* 0x0000fd00ff2b7b82 */ /* 0x010ea40000000800 */
[----:B------:R-:W-:Y:S02]  /*2b80*/  LOP3.LUT R46, R30, 0x18, R22, 0xf8, !PT ;  /* 0x000000181e2e7812 */ /* 0x000fe400078ef816 */
[----:B------:R-:W-:Y:S01]  /*2b90*/  SHF.R.U32.HI R29, RZ, 0x3, R30 ;  /* 0x00000003ff1d7819 */ /* 0x000fe2000001161e */
[----:B0-----:R-:W-:-:S03]  /*2ba0*/  IMAD R8, R51, R6, RZ ;  /* 0x0000000633087224 */ /* 0x001fc600078e02ff */
[----:B------:R-:W-:Y:S01]  /*2bb0*/  LOP3.LUT R46, R28, R46, R29, 0xf6, !PT ;  /* 0x0000002e1c2e7212 */ /* 0x000fe200078ef61d */
[----:B------:R-:W-:-:S04]  /*2bc0*/  IMAD.WIDE.U32 R4, R36, R6, RZ ;  /* 0x0000000624047225 */ /* 0x000fc800078e00ff */
[----:B------:R-:W-:Y:S02]  /*2bd0*/  IMAD R9, R36, R7, R8 ;  /* 0x0000000724097224 */ /* 0x000fe400078e0208 */
[-C--:B------:R-:W-:Y:S02]  /*2be0*/  IMAD R8, R0, R6.reuse, RZ ;  /* 0x0000000600087224 */ /* 0x080fe400078e02ff */
[----:B------:R-:W-:Y:S02]  /*2bf0*/  IMAD.IADD R5, R5, 0x1, R9 ;  /* 0x0000000105057824 */ /* 0x000fe400078e0209 */
[----:B------:R-:W-:-:S03]  /*2c00*/  IMAD.WIDE.U32 R34, R152, R6, RZ ;  /* 0x0000000698227225 */ /* 0x000fc600078e00ff */
[----:B------:R-:W-:Y:S01]  /*2c10*/  SHF.L.U64.HI R14, R4, 0x6, R5 ;  /* 0x00000006040e7819 */ /* 0x000fe20000010205 */
[----:B------:R-:W-:Y:S02]  /*2c20*/  IMAD R53, R152, R7, R8 ;  /* 0x0000000798357224 */ /* 0x000fe400078e0208 */
[----:B------:R-:W-:Y:S01]  /*2c30*/  IMAD.SHL.U32 R15, R4, 0x40, RZ ;  /* 0x00000040040f7824 */ /* 0x000fe200078e00ff */
[----:B------:R-:W-:Y:S01]  /*2c40*/  IADD3 R4, P0, P2, R18, R34, R22 ;  /* 0x0000002212047210 */ /* 0x000fe20007a1e016 */
[----:B------:R-:W-:-:S03]  /*2c50*/  IMAD.IADD R53, R35, 0x1, R53 ;  /* 0x0000000123357824 */ /* 0x000fc600078e0235 */
[----:B------:R-:W-:Y:S02]  /*2c60*/  IADD3 R4, P3, R4, R15, RZ ;  /* 0x0000000f04047210 */ /* 0x000fe40007f7e0ff */
[----:B------:R-:W-:Y:S02]  /*2c70*/  IADD3.X R5, R39, R53, R23, P0, P2 ;  /* 0x0000003527057210 */ /* 0x000fe400007e4417 */
[----:B-1----:R-:W-:Y:S02]  /*2c80*/  LEA R12, P0, R4, R40, 0x1 ;  /* 0x00000028040c7211 */ /* 0x002fe400078008ff */
[----:B------:R-:W-:Y:S01]  /*2c90*/  ISETP.GT.AND P2, PT, R36, R37, PT ;  /* 0x000000252400720c */ /* 0x000fe20003f44270 */
[----:B------:R-:W-:Y:S02]  /*2ca0*/  IMAD.X R8, R5, 0x1, R14, P3 ;  /* 0x0000000105087824 */ /* 0x000fe400018e060e */
[----:B------:R-:W-:-:S03]  /*2cb0*/  IMAD.IADD R5, R46, 0x1, R49 ;  /* 0x000000012e057824 */ /* 0x000fc600078e0231 */
[----:B------:R-:W-:Y:S01]  /*2cc0*/  LEA.HI.X R13, R4, R41, R8, 0x1, P0 ;  /* 0x00000029040d7211 */ /* 0x000fe200000f0c08 */
[----:B------:R-:W-:Y:S01]  /*2cd0*/  IMAD R42, R5, 0x2, R2 ;  /* 0x00000002052a7824 */ /* 0x000fe200078e0202 */
[----:B--2---:R-:W-:-:S13]  /*2ce0*/  ISETP.GE.AND P0, PT, R43, 0x1, PT ;  /* 0x000000012b00780c */ /* 0x004fda0003f06270 */
[----:B------:R-:W-:Y:S05]  /*2cf0*/  @!P0 BRA `(.L_x_3620) ;  /* 0x0000001800708947 */ /* 0x000fea0003800000 */
[----:B------:R-:W0:Y:S01]  /*2d00*/  LDC.64 R4, c[0x0][0x3f8] ;  /* 0x0000fe00ff047b82 */ /* 0x000e220000000a00 */
[----:B------:R-:W-:Y:S01]  /*2d10*/  ULDC.U8 UR4, c[0x0][0x410] ;  /* 0x0001040000047ab9 */ /* 0x000fe20000000000 */
[C---:B------:R-:W-:Y:S01]  /*2d20*/  SHF.L.U64.HI R57, R6.reuse, 0x6, R7 ;  /* 0x0000000606397819 */ /* 0x040fe20000010207 */
[----:B------:R-:W-:Y:S01]  /*2d30*/  IMAD.SHL.U32 R55, R6, 0x40, RZ ;  /* 0x0000004006377824 */ /* 0x000fe200078e00ff */
[----:B------:R-:W-:Y:S01]  /*2d40*/  ISETP.NE.AND P0, PT, RZ, UR4, PT ;  /* 0x00000004ff007c0c */ /* 0x000fe2000bf05270 */
[-C--:B0-----:R-:W-:Y:S02]  /*2d50*/  IMAD R10, R51, R4.reuse, RZ ;  /* 0x00000004330a7224 */ /* 0x081fe400078e02ff */
[----:B------:R-:W-:-:S04]  /*2d60*/  IMAD.WIDE.U32 R8, R36, R4, RZ ;  /* 0x0000000424087225 */ /* 0x000fc800078e00ff */
[----:B------:R-:W-:Y:S02]  /*2d70*/  IMAD R11, R36, R5, R10 ;  /* 0x00000005240b7224 */ /* 0x000fe400078e020a */
[----:B------:R-:W-:Y:S02]  /*2d80*/  IMAD.SHL.U32 R59, R8, 0x40, RZ ;  /* 0x00000040083b7824 */ /* 0x000fe400078e00ff */
[----:B------:R-:W-:-:S05]  /*2d90*/  IMAD.IADD R9, R9, 0x1, R11 ;  /* 0x0000000109097824 */ /* 0x000fca00078e020b */
[----:B------:R-:W-:Y:S01]  /*2da0*/  SHF.L.U64.HI R45, R8, 0x6, R9 ;  /* 0x00000006082d7819 */ /* 0x000fe20000010209 */
[----:B------:R-:W-:Y:S06]  /*2db0*/  @!P0 BRA `(.L_x_3621) ;  /* 0x0000000c00108947 */ /* 0x000fec0003800000 */
[----:B------:R-:W0:Y:S01]  /*2dc0*/  LDC.64 R6, c[0x0][0x408] ;  /* 0x00010200ff067b82 */ /* 0x000e220000000a00 */
[----:B------:R-:W-:Y:S01]  /*2dd0*/  IMAD R47, R36, -0x40, R38 ;  /* 0xffffffc0242f7824 */ /* 0x000fe200078e0226 */
[----:B------:R-:W-:Y:S01]  /*2de0*/  BSSY B1, `(.L_x_3622) ;  /* 0x0000030000017945 */ /* 0x000fe20003800000 */
[----:B------:R-:W-:Y:S02]  /*2df0*/  CS2R R8, SRZ ;  /* 0x0000000000087805 */ /* 0x000fe4000001ff00 */
[----:B------:R-:W-:Y:S02]  /*2e00*/  CS2R R14, SRZ ;  /* 0x00000000000e7805 */ /* 0x000fe4000001ff00 */
[----:B------:R-:W-:Y:S02]  /*2e10*/  CS2R R10, SRZ ;  /* 0x00000000000a7805 */ /* 0x000fe4000001ff00 */
[----:B------:R-:W-:Y:S02]  /*2e20*/  VIMNMX R47, R47, 0x40, PT ;  /* 0x000000402f2f7848 */ /* 0x000fe40003fe0100 */
[----:B------:R-:W-:-:S02]  /*2e30*/  CS2R R28, SRZ ;  /* 0x00000000001c7805 */ /* 0x000fc4000001ff00 */
[----:B------:R-:W-:Y:S01]  /*2e40*/  ISETP.GE.AND P0, PT, R152, R47, PT ;  /* 0x0000002f9800720c */ /* 0x000fe20003f06270 */
[----:B0-----:R-:W-:-:S04]  /*2e50*/  IMAD R51, R51, R6, RZ ;  /* 0x0000000633337224 */ /* 0x001fc800078e02ff */
[----:B------:R-:W-:-:S08]  /*2e60*/  IMAD R51, R36, R7, R51 ;  /* 0x0000000724337224 */ /* 0x000fd000078e0233 */
[----:B------:R-:W-:Y:S05]  /*2e70*/  @P0 BRA `(.L_x_3623) ;  /* 0x0000000000980947 */ /* 0x000fea0003800000 */
[----:B------:R-:W-:Y:S01]  /*2e80*/  SHF.R.S32.HI R155, RZ, 0x1f, R154 ;  /* 0x0000001fff9b7819 */ /* 0x000fe2000001149a */
[C---:B------:R-:W-:Y:S01]  /*2e90*/  IMAD R8, R0.reuse, R6, RZ ;  /* 0x0000000600087224 */ /* 0x040fe200078e02ff */
[----:B-----5:R-:W-:Y:S01]  /*2ea0*/  SHF.R.S32.HI R31, RZ, 0x1f, R32 ;  /* 0x0000001fff1f7819 */ /* 0x020fe20000011420 */
[----:B------:R-:W-:Y:S01]  /*2eb0*/  IMAD R10, R0, R4, RZ ;  /* 0x00000004000a7224 */ /* 0x000fe200078e02ff */
[----:B------:R-:W-:Y:S01]  /*2ec0*/  ULDC.64 UR4, c[0x0][0x3e8] ;  /* 0x0000fa0000047ab9 */ /* 0x000fe20000000a00 */
[----:B------:R-:W-:Y:S01]  /*2ed0*/  IMAD R41, R152, R7, R8 ;  /* 0x0000000798297224 */ /* 0x000fe200078e0208 */
[-C--:B------:R-:W-:Y:S01]  /*2ee0*/  ISETP.GE.AND P3, PT, R154, R43.reuse, PT ;  /* 0x0000002b9a00720c */ /* 0x080fe20003f66270 */
[----:B------:R-:W-:Y:S01]  /*2ef0*/  IMAD.WIDE.U32 R8, R152, R6, R154 ;  /* 0x0000000698087225 */ /* 0x000fe200078e009a */
[----:B------:R-:W-:Y:S01]  /*2f00*/  ISETP.GE.AND P5, PT, R162, R43, PT ;  /* 0x0000002ba200720c */ /* 0x000fe20003fa6270 */
[----:B------:R-:W-:Y:S02]  /*2f10*/  ULDC.64 UR6, c[0x0][0x400] ;  /* 0x0001000000067ab9 */ /* 0x000fe40000000a00 */
[----:B------:R-:W-:-:S02]  /*2f20*/  IMAD R35, R152, R5, R10 ;  /* 0x0000000598237224 */ /* 0x000fc400078e020a */
[----:B------:R-:W-:Y:S02]  /*2f30*/  IMAD R30, R31, R6, RZ ;  /* 0x000000061f1e7224 */ /* 0x000fe400078e02ff */
[----:B------:R-:W-:-:S04]  /*2f40*/  IMAD.WIDE.U32 R10, R152, R4, R154 ;  /* 0x00000004980a7225 */ /* 0x000fc800078e009a */
[----:B------:R-:W-:Y:S02]  /*2f50*/  IMAD.IADD R9, R9, 0x1, R41 ;  /* 0x0000000109097824 */ /* 0x000fe400078e0229 */
[C---:B------:R-:W-:Y:S02]  /*2f60*/  IMAD R41, R32.reuse, R7, R30 ;  /* 0x0000000720297224 */ /* 0x040fe400078e021e */
[----:B------:R-:W-:Y:S02]  /*2f70*/  IMAD.IADD R7, R11, 0x1, R35 ;  /* 0x000000010b077824 */ /* 0x000fe400078e0223 */
[----:B------:R-:W-:Y:S02]  /*2f80*/  IMAD R11, R31, R4, RZ ;  /* 0x000000041f0b7224 */ /* 0x000fe400078e02ff */
[----:B------:R-:W-:-:S04]  /*2f90*/  IMAD.WIDE.U32 R8, R32, R6, R8 ;  /* 0x0000000620087225 */ /* 0x000fc800078e0008 */
[----:B------:R-:W-:-:S04]  /*2fa0*/  IMAD.WIDE.U32 R30, R36, R6, RZ ;  /* 0x00000006241e7225 */ /* 0x000fc800078e00ff */
[----:B------:R-:W-:Y:S01]  /*2fb0*/  IMAD.MOV.U32 R6, RZ, RZ, R10 ;  /* 0x000000ffff067224 */ /* 0x000fe200078e000a */
[----:B------:R-:W-:Y:S01]  /*2fc0*/  LEA R10, P4, R30, R8, 0x6 ;  /* 0x000000081e0a7211 */ /* 0x000fe200078830ff */
[C---:B------:R-:W-:Y:S02]  /*2fd0*/  IMAD R11, R32.reuse, R5, R11 ;  /* 0x00000005200b7224 */ /* 0x040fe400078e020b */
[----:B------:R-:W-:-:S04]  /*2fe0*/  IMAD.WIDE.U32 R6, R32, R4, R6 ;  /* 0x0000000420067225 */ /* 0x000fc800078e0006 */
[----:B------:R-:W-:Y:S01]  /*2ff0*/  IMAD.IADD R5, R9, 0x1, R41 ;  /* 0x0000000109057824 */ /* 0x000fe200078e0229 */
[----:B------:R-:W-:Y:S01]  /*3000*/  IADD3 R8, P6, R59, R6, RZ ;  /* 0x000000063b087210 */ /* 0x000fe20007fde0ff */
[----:B------:R-:W-:-:S03]  /*3010*/  IMAD.IADD R31, R31, 0x1, R51 ;  /* 0x000000011f1f7824 */ /* 0x000fc600078e0233 */
[----:B------:R-:W-:Y:S02]  /*3020*/  IADD3.X R7, R45, R7, R11, P6, !PT ;  /* 0x000000072d077210 */ /* 0x000fe400037fe40b */
[----:B------:R-:W-:Y:S02]  /*3030*/  LEA R4, P6, R8, UR4, 0x1 ;  /* 0x0000000408047c11 */ /* 0x000fe4000f8c08ff */
[----:B------:R-:W-:Y:S02]  /*3040*/  LEA.HI.X R31, R30, R5, R31, 0x6, P4 ;  /* 0x000000051e1f7211 */ /* 0x000fe400020f341f */
[----:B------:R-:W-:Y:S02]  /*3050*/  LEA R6, P4, R10, UR6, 0x1 ;  /* 0x000000060a067c11 */ /* 0x000fe4000f8808ff */
[----:B------:R-:W-:Y:S02]  /*3060*/  LEA.HI.X R5, R8, UR5, R7, 0x1, P6 ;  /* 0x0000000508057c11 */ /* 0x000fe4000b0f0c07 */
[----:B------:R-:W-:-:S02]  /*3070*/  CS2R R8, SRZ ;  /* 0x0000000000087805 */ /* 0x000fc4000001ff00 */
[----:B------:R-:W-:Y:S02]  /*3080*/  LEA.HI.X R7, R10, UR7, R31, 0x1, P4 ;  /* 0x000000070a077c11 */ /* 0x000fe4000a0f0c1f */
[----:B------:R-:W-:Y:S01]  /*3090*/  CS2R R10, SRZ ;  /* 0x00000000000a7805 */ /* 0x000fe2000001ff00 */
[----:B------:R0:W5:Y:S04]  /*30a0*/  @!P3 LDG.E.64 R14, desc[UR44][R4.64] ;  /* 0x0000002c040eb981 */ /* 0x000168000c1e1b00 */
[----:B------:R0:W5:Y:S04]  /*30b0*/  @!P5 LDG.E.64 R8, desc[UR44][R4.64+0x20] ;  /* 0x0000202c0408d981 */ /* 0x000168000c1e1b00 */
[----:B------:R0:W5:Y:S04]  /*30c0*/  @!P3 LDG.E.64 R28, desc[UR44][R6.64] ;  /* 0x0000002c061cb981 */ /* 0x000168000c1e1b00 */
[----:B------:R0:W5:Y:S02]  /*30d0*/  @!P5 LDG.E.64 R10, desc[UR44][R6.64+0x20] ;  /* 0x0000202c060ad981 */ /* 0x000164000c1e1b00 */
.L_x_3623:
[----:B------:R-:W-:Y:S05]  /*30e0*/  BSYNC B1 ;  /* 0x0000000000017941 */ /* 0x000fea0003800000 */
.L_x_3622:
[----:B------:R-:W-:Y:S01]  /*30f0*/  UISETP.NE.AND UP0, UPT, UR39, URZ, UPT ;  /* 0x0000003f2700728c */ /* 0x000fe2000bf05270 */
        /* <DEDUP_REMOVED lines=15> */
[----:B------:R-:W-:Y:S02]  /*31f0*/  PRMT R56, R56, 0x5410, R4 ;  /* 0x0000541038387816 */ /* 0x000fe40000000004 */
[----:B------:R-:W-:Y:S01]  /*3200*/  PRMT R50, R50, 0x5410, R7 ;  /* 0x0000541032327816 */ /* 0x000fe20000000007 */
[----:B------:R-:W-:Y:S06]  /*3210*/  @P3 BRA `(.L_x_3624) ;  /* 0x0000000000043947 */ /* 0x000fec0003800000 */
[----:B------:R-:W-:Y:S01]  /*3220*/  BPT.TRAP 0x1 ;  /* 0x000000040000795c */ /* 0x000fe20000300000 */
.L_x_3624:
[----:B------:R-:W-:Y:S01]  /*3230*/  IMAD R45, R153, 0x8, R2 ;  /* 0x00000008992d7824 */ /* 0x000fe200078e0202 */
[----:B------:R-:W-:Y:S01]  /*3240*/  SHF.L.U32 R48, R156, 0x1f, RZ ;  /* 0x0000001f9c307819 */ /* 0x000fe200000006ff */
[----:B------:R-:W-:Y:S03]  /*3250*/  BSSY B1, `(.L_x_3625) ;  /* 0x0000003000017945 */ /* 0x000fe60003800000 */
[----:B------:R-:W0:Y:S02]  /*3260*/  SYNCS.PHASECHK.TRANS64.TRYWAIT P4, [R45+URZ+0x38890], R48 ;  /* 0x038890302d0075a7 */ /* 0x000e24000808017f */
[----:B0-----:R-:W-:Y:S05]  /*3270*/  @!P4 BRA `(.L_x_3626) ;  /* 0x000003ec0054c947 */ /* 0x001fea0003800000 */
.L_x_4034:
[----:B------:R-:W-:Y:S05]  /*3280*/  BSYNC B1 ;  /* 0x0000000000017941 */ /* 0x000fea0003800000 */
.L_x_3625:
[----:B------:R-:W-:Y:S05]  /*3290*/  @P0 BRA `(.L_x_3627) ;  /* 0x00000014007c0947 */ /* 0x000fea0003800000 */
[----:B------:R-:W1:Y:S01]  /*32a0*/  LDC R53, c[0x0][0x2f4] ;  /* 0x0000bd00ff357b82 */ /* 0x000e620000000800 */
[----:B------:R-:W-:Y:S01]  /*32b0*/  BSSY B1, `(.L_x_3628) ;  /* 0x0000037000017945 */ /* 0x000fe20003800000 */
[----:B-1----:R-:W-:-:S13]  /*32c0*/  ISETP.GE.AND P0, PT, R22, R53, PT ;  /* 0x000000351600720c */ /* 0x002fda0003f06270 */
        /* <DEDUP_REMOVED lines=51> */
.L_x_3631:
[----:B------:R-:W-:Y:S05]  /*3600*/  BSYNC B2 ;  /* 0x0000000000027941 */ /* 0x000fea0003800000 */
.L_x_3630:
[----:B--2---:R1:W-:Y:S02]  /*3610*/  STG.E.128 desc[UR44][R12.64], R4 ;  /* 0x000000040c007986 */ /* 0x0043e4000c101d2c */
.L_x_3629:
[----:B------:R-:W-:Y:S05]  /*3620*/  BSYNC B1 ;  /* 0x0000000000017941 */ /* 0x000fea0003800000 */
.L_x_3628:
[----:B-1----:R-:W-:-:S05]  /*3630*/  VIADD R4, R22, 0x20 ;  /* 0x0000002016047836 */ /* 0x002fca0000000000 */
[----:B------:R-:W-:-:S13]  /*3640*/  ISETP.GE.AND P0, PT, R4, R53, PT ;  /* 0x000000350400720c */ /* 0x000fda0003f06270 */
[----:B------:R-:W-:Y:S05]  /*3650*/  @P0 BRA `(.L_x_3627) ;  /* 0x00000010008c0947 */ /* 0x000fea0003800000 */
[----:B------:R-:W-:Y:S01]  /*3660*/  IMAD.MOV.U32 R4, RZ, RZ, 0x20 ;  /* 0x00000020ff047424 */ /* 0x000fe200078e00ff */
        /* <DEDUP_REMOVED lines=54> */
.L_x_3633:
[----:B------:R-:W-:Y:S05]  /*39d0*/  BSYNC B1 ;  /* 0x0000000000017941 */ /* 0x000fea0003800000 */
.L_x_3632:
[----:B-1----:R1:W-:Y:S01]  /*39e0*/  STG.E.128 desc[UR44][R12.64+0x40], R4 ;  /* 0x000040040c007986 */ /* 0x0023e2000c101d2c */
[----:B------:R-:W-:Y:S05]  /*39f0*/  BRA `(.L_x_3627) ;  /* 0x0000000c00a47947 */ /* 0x000fea0003800000 */
.L_x_3621:
[-C--:B------:R-:W-:Y:S01]  /*3a00*/  IMAD R8, R0, R4.reuse, RZ ;  /* 0x0000000400087224 */ /* 0x080fe200078e02ff */
[----:B------:R-:W-:Y:S01]  /*3a10*/  ULDC.64 UR6, c[0x0][0x408] ;  /* 0x0001020000067ab9 */ /* 0x000fe20000000a00 */
[----:B------:R-:W-:Y:S01]  /*3a20*/  IMAD.MOV.U32 R6, RZ, RZ, R22 ;  /* 0x000000ffff067224 */ /* 0x000fe200078e0016 */
[----:B------:R-:W-:Y:S01]  /*3a30*/  ISETP.GE.AND P4, PT, R22, R43, PT ;  /* 0x0000002b1600720c */ /* 0x000fe20003f86270 */
[----:B------:R-:W-:Y:S01]  /*3a40*/  IMAD.MOV.U32 R7, RZ, RZ, R23 ;  /* 0x000000ffff077224 */ /* 0x000fe200078e0017 */
[----:B------:R-:W-:Y:S01]  /*3a50*/  ULDC.64 UR4, c[0x0][0x3e8] ;  /* 0x0000fa0000047ab9 */ /* 0x000fe20000000a00 */
[C---:B------:R-:W-:Y:S02]  /*3a60*/  IMAD R11, R152.reuse, R5, R8 ;  /* 0x00000005980b7224 */ /* 0x040fe400078e0208 */
[----:B------:R-:W-:-:S04]  /*3a70*/  IMAD.WIDE.U32 R8, R152, R4, R6 ;  /* 0x0000000498087225 */ /* 0x000fc800078e0006 */
[----:B------:R-:W-:Y:S01]  /*3a80*/  IMAD.IADD R9, R11, 0x1, R9 ;  /* 0x000000010b097824 */ /* 0x000fe200078e0209 */
[----:B-----5:R-:W-:Y:S01]  /*3a90*/  SHF.R.S32.HI R11, RZ, 0x1f, R32 ;  /* 0x0000001fff0b7819 */ /* 0x020fe20000011420 */
[----:B------:R-:W-:Y:S02]  /*3aa0*/  IMAD R13, R0, UR6, RZ ;  /* 0x00000006000d7c24 */ /* 0x000fe4000f8e02ff */
[----:B------:R-:W-:-:S04]  /*3ab0*/  IMAD.WIDE.U32 R8, R32, R4, R8 ;  /* 0x0000000420087225 */ /* 0x000fc800078e0008 */
[----:B------:R-:W-:Y:S02]  /*3ac0*/  IMAD R4, R11, R4, RZ ;  /* 0x000000040b047224 */ /* 0x000fe400078e02ff */
[----:B------:R-:W-:Y:S02]  /*3ad0*/  IMAD R47, R36, -0x40, R38 ;  /* 0xffffffc0242f7824 */ /* 0x000fe400078e0226 */
[----:B------:R-:W-:-:S03]  /*3ae0*/  IMAD.WIDE.U32 R6, R152, UR6, R6 ;  /* 0x0000000698067c25 */ /* 0x000fc6000f8e0006 */
[----:B------:R-:W-:Y:S01]  /*3af0*/  VIMNMX R47, R47, 0x40, PT ;  /* 0x000000402f2f7848 */ /* 0x000fe20003fe0100 */
[----:B------:R-:W-:Y:S02]  /*3b00*/  IMAD R13, R152, UR7, R13 ;  /* 0x00000007980d7c24 */ /* 0x000fe4000f8e020d */
[----:B------:R-:W-:Y:S01]  /*3b10*/  IMAD R5, R32, R5, R4 ;  /* 0x0000000520057224 */ /* 0x000fe200078e0204 */
[----:B------:R-:W-:Y:S01]  /*3b20*/  IADD3 R4, P0, R59, R8, RZ ;  /* 0x000000083b047210 */ /* 0x000fe20007f1e0ff */
[----:B------:R-:W-:Y:S02]  /*3b30*/  IMAD.IADD R7, R13, 0x1, R7 ;  /* 0x000000010d077824 */ /* 0x000fe400078e0207 */
[----:B------:R-:W-:Y:S01]  /*3b40*/  IMAD R13, R11, UR6, RZ ;  /* 0x000000060b0d7c24 */ /* 0x000fe2000f8e02ff */
[----:B------:R-:W-:Y:S01]  /*3b50*/  IADD3.X R9, R45, R5, R9, P0, !PT ;  /* 0x000000052d097210 */ /* 0x000fe200007fe409 */
[----:B------:R-:W-:Y:S01]  /*3b60*/  IMAD R5, R51, UR6, RZ ;  /* 0x0000000633057c24 */ /* 0x000fe2000f8e02ff */
[----:B------:R-:W-:Y:S01]  /*3b70*/  ISETP.GE.OR P0, PT, R152, R47, P4 ;  /* 0x0000002f9800720c */ /* 0x000fe20002706670 */
[----:B------:R-:W-:Y:S01]  /*3b80*/  IMAD.WIDE.U32 R10, R36, UR6, RZ ;  /* 0x00000006240a7c25 */ /* 0x000fe2000f8e00ff */
[----:B------:R-:W-:-:S03]  /*3b90*/  LEA R8, P3, R4, UR4, 0x1 ;  /* 0x0000000404087c11 */ /* 0x000fc6000f8608ff */
[----:B------:R-:W-:Y:S01]  /*3ba0*/  IMAD R13, R32, UR7, R13 ;  /* 0x00000007200d7c24 */ /* 0x000fe2000f8e020d */
[----:B------:R-:W-:Y:S01]  /*3bb0*/  LEA.HI.X R9, R4, UR5, R9, 0x1, P3 ;  /* 0x0000000504097c11 */ /* 0x000fe200098f0c09 */
[----:B------:R-:W-:Y:S01]  /*3bc0*/  IMAD.WIDE.U32 R6, R32, UR6, R6 ;  /* 0x0000000620067c25 */ /* 0x000fe2000f8e0006 */
[----:B------:R-:W-:-:S03]  /*3bd0*/  ULDC.64 UR4, c[0x0][0x400] ;  /* 0x0001000000047ab9 */ /* 0x000fc60000000a00 */
[----:B------:R-:W-:Y:S02]  /*3be0*/  IMAD R5, R36, UR7, R5 ;  /* 0x0000000724057c24 */ /* 0x000fe4000f8e0205 */
[----:B------:R-:W-:Y:S01]  /*3bf0*/  IMAD.IADD R31, R13, 0x1, R7 ;  /* 0x000000010d1f7824 */ /* 0x000fe200078e0207 */
[C---:B------:R-:W-:Y:S01]  /*3c00*/  LEA R13, P5, R10.reuse, R6, 0x6 ;  /* 0x000000060a0d7211 */ /* 0x040fe200078a30ff */
[----:B------:R-:W-:Y:S01]  /*3c10*/  IMAD.IADD R42, R5, 0x1, R11 ;  /* 0x00000001052a7824 */ /* 0x000fe200078e020b */
[----:B------:R-:W-:Y:S02]  /*3c20*/  CS2R R6, SRZ ;  /* 0x0000000000067805 */ /* 0x000fe4000001ff00 */
[----:B------:R-:W-:Y:S02]  /*3c30*/  CS2R R4, SRZ ;  /* 0x0000000000047805 */ /* 0x000fe4000001ff00 */
[----:B------:R-:W-:Y:S02]  /*3c40*/  LEA R12, P3, R13, UR4, 0x1 ;  /* 0x000000040d0c7c11 */ /* 0x000fe4000f8608ff */
[----:B------:R-:W-:-:S02]  /*3c50*/  LEA.HI.X R42, R10, R31, R42, 0x6, P5 ;  /* 0x0000001f0a2a7211 */ /* 0x000fc400028f342a */
[----:B------:R-:W-:Y:S01]  /*3c60*/  CS2R R10, SRZ ;  /* 0x00000000000a7805 */ /* 0x000fe2000001ff00 */
[----:B------:R0:W2:Y:S01]  /*3c70*/  @!P0 LDG.E.128 R4, desc[UR44][R8.64] ;  /* 0x0000002c08048981 */ /* 0x0000a2000c1e1d00 */
[----:B------:R-:W-:Y:S02]  /*3c80*/  LEA.HI.X R13, R13, UR5, R42, 0x1, P3 ;  /* 0x000000050d0d7c11 */ /* 0x000fe400098f0c2a */
[----:B0-----:R-:W-:-:S06]  /*3c90*/  CS2R R8, SRZ ;  /* 0x0000000000087805 */ /* 0x001fcc000001ff00 */
[----:B------:R-:W3:Y:S01]  /*3ca0*/  @!P0 LDG.E.128 R8, desc[UR44][R12.64] ;  /* 0x0000002c0c088981 */ /* 0x000ee2000c1e1d00 */
[----:B------:R-:W-:-:S06]  /*3cb0*/  UISETP.NE.AND UP0, UPT, UR39, URZ, UPT ;  /* 0x0000003f2700728c */ /* 0x000fcc000bf05270 */
[----:B------:R-:W-:Y:S01]  /*3cc0*/  PLOP3.LUT P3, PT, PT, PT, UP0, 0x80, 0x0 ;  /* 0x000000000000781c */ /* 0x000fe20003f6f008 */
        /* <DEDUP_REMOVED lines=12> */
[----:B------:R-:W-:Y:S02]  /*3d90*/  PRMT R65, R12, 0x5410, R13 ;  /* 0x000054100c417816 */ /* 0x000fe4000000000d */
[----:B------:R-:W-:-:S02]  /*3da0*/  PRMT R52, R52, 0x5410, R31 ;  /* 0x0000541034347816 */ /* 0x000fc4000000001f */
[----:B------:R-:W-:Y:S01]  /*3db0*/  PRMT R62, R62, 0x5410, R42 ;  /* 0x000054103e3e7816 */ /* 0x000fe2000000002a */
[----:B------:R-:W-:Y:S06]  /*3dc0*/  @P3 BRA `(.L_x_3634) ;  /* 0x0000000000043947 */ /* 0x000fec0003800000 */
[----:B------:R-:W-:Y:S01]  /*3dd0*/  BPT.TRAP 0x1 ;  /* 0x000000040000795c */ /* 0x000fe20000300000 */
.L_x_3634:
[----:B------:R-:W-:Y:S01]  /*3de0*/  IMAD R45, R153, 0x8, R2 ;  /* 0x00000008992d7824 */ /* 0x000fe200078e0202 */
[----:B------:R-:W-:Y:S01]  /*3df0*/  SHF.L.U32 R48, R156, 0x1f, RZ ;  /* 0x0000001f9c307819 */ /* 0x000fe200000006ff */
[----:B------:R-:W0:Y:S01]  /*3e00*/  LDC R59, c[0x0][0x2f4] ;  /* 0x0000bd00ff3b7b82 */ /* 0x000e220000000800 */
[----:B------:R-:W-:Y:S02]  /*3e10*/  BSSY B1, `(.L_x_3635) ;  /* 0x0000005000017945 */ /* 0x000fe40003800000 */
[----:B------:R-:W1:Y:S01]  /*3e20*/  SYNCS.PHASECHK.TRANS64.TRYWAIT P5, [R45+URZ+0x38890], R48 ;  /* 0x038890302d0075a7 */ /* 0x000e6200080a017f */
[----:B0-----:R-:W-:-:S04]  /*3e30*/  ISETP.GE.AND P0, PT, R22, R59, PT ;  /* 0x0000003b1600720c */ /* 0x001fc80003f06270 */
[----:B------:R-:W-:Y:S01]  /*3e40*/  ISETP.GE.OR P0, PT, R152, R47, P0 ;  /* 0x0000002f9800720c */ /* 0x000fe20000706670 */
[----:B-1----:R-:W-:-:S12]  /*3e50*/  @!P5 BRA `(.L_x_3636) ;  /* 0x000003e00070d947 */ /* 0x002fd80003800000 */
.L_x_4035:
[----:B------:R-:W-:Y:S05]  /*3e60*/  BSYNC B1 ;  /* 0x0000000000017941 */ /* 0x000fea0003800000 */
.L_x_3635:
[----:B------:R-:W-:Y:S05]  /*3e70*/  @P0 BRA `(.L_x_3627) ;  /* 0x0000000800840947 */ /* 0x000fea0003800000 */
[----:B------:R-:W-:Y:S01]  /*3e80*/  IMAD.SHL.U32 R12, R43, 0x2, RZ ;  /* 0x000000022b0c7824 */ /* 0x000fe200078e00ff */
[----:B------:R-:W-:Y:S03]  /*3e90*/  BSSY B1, `(.L_x_3637) ;  /* 0x0000073000017945 */ /* 0x000fe60003800000 */
[----:B------:R-:W-:-:S05]  /*3ea0*/  @P1 IMAD.IADD R12, R59, 0x1, -R12 ;  /* 0x000000013b0c1824 */ /* 0x000fca00078e0a0c */
[----:B------:R-:W-:-:S04]  /*3eb0*/  SHF.R.S32.HI R13, RZ, 0x1f, R12 ;  /* 0x0000001fff0d7819 */ /* 0x000fc8000001140c */
[----:B------:R-:W-:Y:S01]  /*3ec0*/  LEA.HI R12, R13, R12, RZ, 0x4 ;  /* 0x0000000c0d0c7211 */ /* 0x000fe200078f20ff */
[----:B------:R-:W-:-:S03]  /*3ed0*/  IMAD.SHL.U32 R13, R3, 0x8, RZ ;  /* 0x00000008030d7824 */ /* 0x000fc600078e00ff */
[----:B------:R-:W-:Y:S02]  /*3ee0*/  LEA.HI.SX32 R12, R12, R3, 0x1c ;  /* 0x000000030c0c7211 */ /* 0x000fe400078fe2ff */
[----:B------:R-:W-:Y:S02]  /*3ef0*/  IADD3 R43, P0, P5, R13, R34, R15 ;  /* 0x000000220d2b7210 */ /* 0x000fe40007d1e00f */
[--C-:B------:R-:W-:Y:S01]  /*3f00*/  SHF.R.S32.HI R15, RZ, 0x1f, R13.reuse ;  /* 0x0000001fff0f7819 */ /* 0x100fe2000001140d */
[----:B------:R-:W-:Y:S01]  /*3f10*/  IMAD.SHL.U32 R61, R12, 0x8, RZ ;  /* 0x000000080c3d7824 */ /* 0x000fe200078e00ff */
[C---:B------:R-:W-:Y:S02]  /*3f20*/  LOP3.LUT R12, R30.reuse, 0x38, R13, 0xf8, !PT ;  /* 0x000000381e0c7812 */ /* 0x040fe400078ef80d */
[----:B------:R-:W-:Y:S02]  /*3f30*/  IADD3.X R50, R15, R53, R14, P0, P5 ;  /* 0x000000350f327210 */ /* 0x000fe400007ea40e */
[----:B------:R-:W-:-:S02]  /*3f40*/  LOP3.LUT R30, R30, 0x38, R61, 0xf8, !PT ;  /* 0x000000381e1e7812 */ /* 0x000fc400078ef83d */
[C-C-:B------:R-:W-:Y:S02]  /*3f50*/  LOP3.LUT R12, R28.reuse, R12, R29.reuse, 0xf6, !PT ;  /* 0x0000000c1c0c7212 */ /* 0x140fe400078ef61d */
[----:B------:R-:W-:Y:S02]  /*3f60*/  LOP3.LUT R30, R28, R30, R29, 0xf6, !PT ;  /* 0x0000001e1c1e7212 */ /* 0x000fe400078ef61d */
[----:B------:R-:W-:Y:S01]  /*3f70*/  IADD3 R43, P0, R43, R18, RZ ;  /* 0x000000122b2b7210 */ /* 0x000fe20007f1e0ff */
[C---:B------:R-:W-:Y:S02]  /*3f80*/  IMAD.IADD R13, R49.reuse, 0x1, R12 ;  /* 0x00000001310d7824 */ /* 0x040fe400078e020c */
[----:B------:R-:W-:Y:S02]  /*3f90*/  IMAD.IADD R49, R49, 0x1, R30 ;  /* 0x0000000131317824 */ /* 0x000fe400078e021e */
[--C-:B------:R-:W-:Y:S02]  /*3fa0*/  IMAD R13, R13, 0x2, R2.reuse ;  /* 0x000000020d0d7824 */ /* 0x100fe400078e0202 */
[----:B------:R-:W-:-:S02]  /*3fb0*/  IMAD R49, R49, 0x2, R2 ;  /* 0x0000000231317824 */ /* 0x000fc400078e0202 */
[----:B------:R-:W-:Y:S01]  /*3fc0*/  IMAD.X R50, R50, 0x1, R39, P0 ;  /* 0x0000000132327824 */ /* 0x000fe200000e0627 */
[C---:B------:R-:W-:Y:S01]  /*3fd0*/  LEA R42, P0, R43.reuse, R40, 0x1 ;  /* 0x000000282b2a7211 */ /* 0x040fe200078008ff */
[----:B------:R-:W1:Y:S03]  /*3fe0*/  LDS.128 R12, [R13+0x22400] ;  /* 0x022400000d0c7984 */ /* 0x000e660000000c00 */
[----:B------:R-:W-:Y:S01]  /*3ff0*/  LEA.HI.X R43, R43, R41, R50, 0x1, P0 ;  /* 0x000000292b2b7211 */ /* 0x000fe200000f0c32 */
[----:B------:R2:W3:Y:S01]  /*4000*/  LDS.128 R28, [R49+0x22400] ;  /* 0x02240000311c7984 */ /* 0x0004e20000000c00 */
[----:B------:R-:W-:Y:S07]  /*4010*/  @P4 BRA `(.L_x_3638) ;  /* 0x0000000400684947 */ /* 0x000fee0003800000 */
[----:B------:R-:W-:Y:S02]  /*4020*/  SHF.R.U32.HI R60, RZ, 0x10, R9 ;  /* 0x00000010ff3c7819 */ /* 0x000fe40000011609 */
[----:B------:R-:W-:Y:S02]  /*4030*/  SHF.R.U32.HI R50, RZ, 0x10, R5 ;  /* 0x00000010ff327819 */ /* 0x000fe40000011605 */
[----:B------:R-:W-:Y:S02]  /*4040*/  PRMT R60, R62, 0x5432, R60 ;  /* 0x000054323e3c7816 */ /* 0x000fe4000000003c */
[--C-:B------:R-:W-:Y:S01]  /*4050*/  SHF.R.U64 R54, R6, 0x10, R7.reuse ;  /* 0x0000001006367819 */ /* 0x100fe20000001207 */
[----:B-1----:R-:W-:Y:S01]  /*4060*/  IMAD.U32 R6, R12, 0x10000, RZ ;  /* 0x000100000c067824 */ /* 0x002fe200078e00ff */
[----:B------:R-:W-:Y:S01]  /*4070*/  SHF.R.U32.HI R56, RZ, 0x10, R7 ;  /* 0x00000010ff387819 */ /* 0x000fe20000011607 */
[----:B------:R-:W-:Y:S01]  /*4080*/  IMAD.U32 R7, R13, 0x10000, RZ ;  /* 0x000100000d077824 */ /* 0x000fe200078e00ff */
[----:B------:R-:W-:Y:S01]  /*4090*/  SHF.R.U64 R58, R8, 0x10, R9 ;  /* 0x00000010083a7819 */ /* 0x000fe20000001209 */
[----:B------:R-:W-:Y:S01]  /*40a0*/  IMAD.U32 R62, R60, 0x10000, RZ ;  /* 0x000100003c3e7824 */ /* 0x000fe200078e00ff */
[----:B--2---:R-:W-:Y:S01]  /*40b0*/  SHF.R.U64 R49, R4, 0x10, R5 ;  /* 0x0000001004317819 */ /* 0x004fe20000001205 */
[----:B------:R-:W-:Y:S01]  /*40c0*/  IMAD.U32 R9, R15, 0x10000, RZ ;  /* 0x000100000f097824 */ /* 0x000fe200078e00ff */
[----:B------:R-:W-:Y:S01]  /*40d0*/  LOP3.LUT R8, R13, 0xffff0000, RZ, 0xc0, !PT ;  /* 0xffff00000d087812 */ /* 0x000fe200078ec0ff */
[----:B---3--:R-:W-:Y:S01]  /*40e0*/  IMAD.U32 R13, R29, 0x10000, RZ ;  /* 0x000100001d0d7824 */ /* 0x008fe200078e00ff */
[----:B------:R-:W-:Y:S01]  /*40f0*/  PRMT R50, R68, 0x5432, R50 ;  /* 0x0000543244327816 */ /* 0x000fe20000000032 */
[----:B------:R-:W-:Y:S01]  /*4100*/  IMAD.U32 R5, R30, 0x10000, RZ ;  /* 0x000100001e057824 */ /* 0x000fe200078e00ff */
[--C-:B------:R-:W-:Y:S01]  /*4110*/  SHF.R.U32.HI R64, RZ, 0x10, R11.reuse ;  /* 0x00000010ff407819 */ /* 0x100fe2000001160b */
[----:B------:R-:W-:Y:S01]  /*4120*/  IMAD.U32 R4, R14, 0x10000, RZ ;  /* 0x000100000e047824 */ /* 0x000fe200078e00ff */
[----:B------:R-:W-:Y:S01]  /*4130*/  SHF.R.U64 R63, R10, 0x10, R11 ;  /* 0x000000100a3f7819 */ /* 0x000fe2000000120b */
[----:B------:R-:W-:Y:S01]  /*4140*/  IMAD.U32 R11, R28, 0x10000, RZ ;  /* 0x000100001c0b7824 */ /* 0x000fe200078e00ff */
[----:B------:R-:W-:-:S02]  /*4150*/  PRMT R49, R52, 0x5410, R49 ;  /* 0x0000541034317816 */ /* 0x000fc40000000031 */
[----:B------:R-:W-:Y:S01]  /*4160*/  PRMT R54, R66, 0x5432, R54 ;  /* 0x0000543242367816 */ /* 0x000fe20000000036 */
[----:B------:R-:W-:Y:S01]  /*4170*/  FMUL.FTZ R66, R13, R62 ;  /* 0x0000003e0d427220 */ /* 0x000fe20000410000 */
[----:B------:R-:W-:Y:S01]  /*4180*/  PRMT R58, R52, 0x5432, R58 ;  /* 0x00005432343a7816 */ /* 0x000fe2000000003a */
[----:B------:R-:W-:Y:S01]  /*4190*/  IMAD.U32 R52, R50, 0x10000, RZ ;  /* 0x0001000032347824 */ /* 0x000fe200078e00ff */
[----:B------:R-:W-:Y:S02]  /*41a0*/  PRMT R64, R65, 0x5432, R64 ;  /* 0x0000543241407816 */ /* 0x000fe40000000040 */
[----:B------:R-:W-:Y:S01]  /*41b0*/  PRMT R56, R67, 0x5432, R56 ;  /* 0x0000543243387816 */ /* 0x000fe20000000038 */
[-C--:B------:R-:W-:Y:S01]  /*41c0*/  FMUL.FTZ R68, R13, R52.reuse ;  /* 0x000000340d447220 */ /* 0x080fe20000410000 */
[----:B------:R-:W-:Y:S01]  /*41d0*/  PRMT R63, R65, 0x5410, R63 ;  /* 0x00005410413f7816 */ /* 0x000fe2000000003f */
[----:B------:R-:W-:Y:S01]  /*41e0*/  FFMA.FTZ R65, R7, R52, -R66 ;  /* 0x0000003407417223 */ /* 0x000fe20000010842 */
[----:B------:R-:W-:Y:S01]  /*41f0*/  LOP3.LUT R10, R15, 0xffff0000, RZ, 0xc0, !PT ;  /* 0xffff00000f0a7812 */ /* 0x000fe200078ec0ff */
[----:B------:R-:W-:Y:S01]  /*4200*/  IMAD.U32 R15, R31, 0x10000, RZ ;  /* 0x000100001f0f7824 */ /* 0x000fe200078e00ff */
[----:B------:R-:W-:Y:S01]  /*4210*/  LOP3.LUT R29, R29, 0xffff0000, RZ, 0xc0, !PT ;  /* 0xffff00001d1d7812 */ /* 0x000fe200078ec0ff */
[----:B------:R-:W-:Y:S01]  /*4220*/  IMAD.U32 R66, R64, 0x10000, RZ ;  /* 0x0001000040427824 */ /* 0x000fe200078e00ff */
[----:B------:R-:W-:Y:S01]  /*4230*/  LOP3.LUT R60, R60, 0xffff0000, RZ, 0xc0, !PT ;  /* 0xffff00003c3c7812 */ /* 0x000fe200078ec0ff */
[----:B------:R-:W-:Y:S01]  /*4240*/  IMAD.U32 R52, R56, 0x10000, RZ ;  /* 0x0001000038347824 */ /* 0x000fe200078e00ff */
[----:B------:R-:W-:Y:S01]  /*4250*/  LOP3.LUT R50, R50, 0xffff0000, RZ, 0xc0, !PT ;  /* 0xffff000032327812 */ /* 0x000fe200078ec0ff */
[----:B------:R-:W-:Y:S01]  /*4260*/  FFMA.FTZ R68, R7, R62, R68 ;  /* 0x0000003e07447223 */ /* 0x000fe20000010044 */
[----:B------:R-:W-:Y:S01]  /*4270*/  FMUL.FTZ R62, R15, R66 ;  /* 0x000000420f3e7220 */ /* 0x000fe20000410000 */
[----:B------:R-:W-:Y:S01]  /*4280*/  LOP3.LUT R31, R31, 0xffff0000, RZ, 0xc0, !PT ;  /* 0xffff00001f1f7812 */ /* 0x000fe200078ec0ff */
[----:B------:R-:W-:Y:S01]  /*4290*/  FMUL.FTZ R15, R15, R52 ;  /* 0x000000340f0f7220 */ /* 0x000fe20000410000 */
[----:B------:R-:W-:Y:S01]  /*42a0*/  LOP3.LUT R64, R64, 0xffff0000, RZ, 0xc0, !PT ;  /* 0xffff000040407812 */ /* 0x000fe200078ec0ff */
[C---:B------:R-:W-:Y:S01]  /*42b0*/  FMUL.FTZ R13, R29.reuse, R60 ;  /* 0x0000003c1d0d7220 */ /* 0x040fe20000410000 */
[----:B------:R-:W-:Y:S01]  /*42c0*/  FMUL.FTZ R29, R29, R50 ;  /* 0x000000321d1d7220 */ /* 0x000fe20000410000 */
[----:B------:R-:W-:Y:S01]  /*42d0*/  LOP3.LUT R56, R56, 0xffff0000, RZ, 0xc0, !PT ;  /* 0xffff000038387812 */ /* 0x000fe200078ec0ff */
[C---:B------:R-:W-:Y:S01]  /*42e0*/  FFMA.FTZ R62, R9.reuse, R52, -R62 ;  /* 0x00000034093e7223 */ /* 0x040fe2000001083e */
        /* <DEDUP_REMOVED lines=11> */
[----:B------:R-:W-:Y:S01]  /*43a0*/  FMUL.FTZ R11, R11, R7 ;  /* 0x000000070b0b7220 */ /* 0x000fe20000410000 */
[----:B------:R-:W-:Y:S01]  /*43b0*/  LOP3.LUT R49, R49, 0xffff0000, RZ, 0xc0, !PT ;  /* 0xffff000031317812 */ /* 0x000fe200078ec0ff */
[----:B------:R-:W-:Y:S01]  /*43c0*/  FFMA.FTZ R69, R10, R64, R15 ;  /* 0x000000400a457223 */ /* 0x000fe2000001000f */
[----:B------:R-:W-:Y:S01]  /*43d0*/  LOP3.LUT R12, R12, 0xffff0000, RZ, 0xc0, !PT ;  /* 0xffff00000c0c7812 */ /* 0x000fe200078ec0ff */
[----:B------:R-:W-:Y:S01]  /*43e0*/  FMUL.FTZ R15, R28, R9 ;  /* 0x000000091c0f7220 */ /* 0x000fe20000410000 */
[----:B------:R-:W-:Y:S01]  /*43f0*/  FFMA.FTZ R11, R6, R8, R11 ;  /* 0x00000008060b7223 */ /* 0x000fe2000001000b */
[----:B------:R-:W-:Y:S01]  /*4400*/  FMUL.FTZ R29, R28, R49 ;  /* 0x000000311c1d7220 */ /* 0x000fe20000410000 */
[----:B------:R-:W-:Y:S01]  /*4410*/  FFMA.FTZ R13, R6, R7, -R13 ;  /* 0x00000007060d7223 */ /* 0x000fe2000001080d */
[C---:B------:R-:W-:Y:S01]  /*4420*/  IMAD.U32 R8, R63.reuse, 0x10000, RZ ;  /* 0x000100003f087824 */ /* 0x040fe200078e00ff */
[----:B------:R-:W-:Y:S01]  /*4430*/  LOP3.LUT R30, R30, 0xffff0000, RZ, 0xc0, !PT ;  /* 0xffff00001e1e7812 */ /* 0x000fe200078ec0ff */
[----:B------:R-:W-:Y:S01]  /*4440*/  IMAD.U32 R6, R54, 0x10000, RZ ;  /* 0x0001000036067824 */ /* 0x000fe200078e00ff */
[----:B------:R-:W-:Y:S01]  /*4450*/  LOP3.LUT R63, R63, 0xffff0000, RZ, 0xc0, !PT ;  /* 0xffff00003f3f7812 */ /* 0x000fe200078ec0ff */
[----:B------:R-:W-:Y:S01]  /*4460*/  FFMA.FTZ R10, R12, R49, -R15 ;  /* 0x000000310c0a7223 */ /* 0x000fe2000001080f */
[----:B------:R-:W-:Y:S01]  /*4470*/  LOP3.LUT R7, R54, 0xffff0000, RZ, 0xc0, !PT ;  /* 0xffff000036077812 */ /* 0x000fe200078ec0ff */
[----:B------:R-:W-:Y:S01]  /*4480*/  FFMA.FTZ R12, R12, R9, R29 ;  /* 0x000000090c0c7223 */ /* 0x000fe2000001001d */
[C---:B------:R-:W-:Y:S01]  /*4490*/  FMUL.FTZ R9, R5.reuse, R8 ;  /* 0x0000000805097220 */ /* 0x040fe20000410000 */
[----:B------:R-:W-:Y:S01]  /*44a0*/  LOP3.LUT R14, R14, 0xffff0000, RZ, 0xc0, !PT ;  /* 0xffff00000e0e7812 */ /* 0x000fe200078ec0ff */
        /* <DEDUP_REMOVED lines=17> */
.L_x_3638:
[----:B------:R-:W-:Y:S05]  /*45c0*/  BSYNC B1 ;  /* 0x0000000000017941 */ /* 0x000fea0003800000 */
.L_x_3637:
[----:B-1----:R4:W-:Y:S01]  /*45d0*/  STG.E.128 desc[UR44][R42.64], R12 ;  /* 0x0000000c2a007986 */ /* 0x0029e2000c101d2c */
[----:B------:R-:W-:-:S13]  /*45e0*/  ISETP.GE.AND P0, PT, R61, R59, PT ;  /* 0x0000003b3d00720c */ /* 0x000fda0003f06270 */
[----:B------:R-:W-:Y:S05]  /*45f0*/  @P0 BRA `(.L_x_3627) ;  /* 0x0000000000a40947 */ /* 0x000fea0003800000 */
[----:B------:R-:W-:Y:S02]  /*4600*/  IMAD R4, R57, R36, RZ ;  /* 0x0000002439047224 */ /* 0x000fe400078e02ff */
[----:B------:R-:W-:Y:S02]  /*4610*/  IMAD.MOV.U32 R35, RZ, RZ, R53 ;  /* 0x000000ffff237224 */ /* 0x000fe400078e0035 */
[-C--:B------:R-:W-:Y:S01]  /*4620*/  IMAD R5, R51, R55.reuse, R4 ;  /* 0x0000003733057224 */ /* 0x080fe200078e0204 */
[----:B------:R-:W-:Y:S01]  /*4630*/  SHF.R.S32.HI R4, RZ, 0x1f, R61 ;  /* 0x0000001fff047819 */ /* 0x000fe2000001143d */
[----:B------:R-:W-:-:S04]  /*4640*/  IMAD.WIDE.U32 R34, R36, R55, R34 ;  /* 0x0000003724227225 */ /* 0x000fc800078e0022 */
[----:B------:R-:W-:Y:S01]  /*4650*/  IMAD.IADD R5, R35, 0x1, R5 ;  /* 0x0000000123057824 */ /* 0x000fe200078e0205 */
[----:B------:R-:W-:-:S04]  /*4660*/  IADD3 R34, P0, P4, R18, R34, R61 ;  /* 0x0000002212227210 */ /* 0x000fc80007c1e03d */
[----:B------:R-:W-:Y:S02]  /*4670*/  IADD3.X R4, R39, R5, R4, P0, P4 ;  /* 0x0000000527047210 */ /* 0x000fe400007e8404 */
[----:B------:R-:W-:-:S04]  /*4680*/  LEA R40, P0, R34, R40, 0x1 ;  /* 0x0000002822287211 */ /* 0x000fc800078008ff */
[----:B------:R-:W-:-:S05]  /*4690*/  LEA.HI.X R41, R34, R41, R4, 0x1, P0 ;  /* 0x0000002922297211 */ /* 0x000fca00000f0c04 */
[----:B---3--:R1:W-:Y:S01]  /*46a0*/  STG.E.128 desc[UR44][R40.64], R28 ;  /* 0x0000001c28007986 */ /* 0x0083e2000c101d2c */
[----:B------:R-:W-:Y:S05]  /*46b0*/  BRA `(.L_x_3627) ;  /* 0x0000000000747947 */ /* 0x000fea0003800000 */
.L_x_3620:
[----:B------:R-:W-:-:S06]  /*46c0*/  UISETP.NE.AND UP0, UPT, UR39, URZ, UPT ;  /* 0x0000003f2700728c */ /* 0x000fcc000bf05270 */
[----:B------:R-:W-:-:S13]  /*46d0*/  PLOP3.LUT P3, PT, PT, PT, UP0, 0x80, 0x0 ;  /* 0x000000000000781c */ /* 0x000fda0003f6f008 */
[----:B------:R-:W-:Y:S05]  /*46e0*/  @P3 BRA `(.L_x_3639) ;  /* 0x0000000000043947 */ /* 0x000fea0003800000 */
[----:B------:R-:W-:Y:S01]  /*46f0*/  BPT.TRAP 0x1 ;  /* 0x000000040000795c */ /* 0x000fe20000300000 */
.L_x_3639:
        /* <DEDUP_REMOVED lines=8> */
.L_x_4036:
[----:B------:R-:W-:Y:S05]  /*4780*/  BSYNC B1 ;  /* 0x0000000000017941 */ /* 0x000fea0003800000 */
.L_x_3640:
[----:B------:R-:W-:Y:S05]  /*4790*/  @P4 BRA `(.L_x_3627) ;  /* 0x00000000003c4947 */ /* 0x000fea0003800000 */
[----:B------:R-:W-:Y:S01]  /*47a0*/  VIADD R4, R22, 0x20 ;  /* 0x0000002016047836 */ /* 0x000fe20000000000 */
[----:B------:R-:W-:Y:S01]  /*47b0*/  ULDC UR4, c[0x0][0x2f4] ;  /* 0x0000bd0000047ab9 */ /* 0x000fe20000000800 */
[----:B------:R-:W-:-:S03]  /*47c0*/  PLOP3.LUT P5, PT, PT, PT, PT, 0x8, 0x0 ;  /* 0x000000000000781c */ /* 0x000fc60003fae170 */
[----:B------:R-:W-:-:S13]  /*47d0*/  ISETP.GE.AND P4, PT, R4, UR4, PT ;  /* 0x0000000404007c0c */ /* 0x000fda000bf86270 */
[----:B------:R-:W-:Y:S01]  /*47e0*/  @!P4 LOP3.LUT P0, RZ, R157, 0x4, RZ, 0xc0, !PT ;  /* 0x000000049dffc812 */ /* 0x000fe2000780c0ff */
[----:B------:R-:W-:-:S03]  /*47f0*/  @!P4 VIADD R4, R46, 0x20 ;  /* 0x000000202e04c836 */ /* 0x000fc60000000000 */
[----:B------:R-:W-:Y:S02]  /*4800*/  @!P4 PLOP3.LUT P5, PT, P0, PT, PT, 0x80, 0x0 ;  /* 0x000000000000c81c */ /* 0x000fe400007af070 */
[----:B------:R-:W-:-:S11]  /*4810*/  ISETP.GE.AND P0, PT, R22, UR4, PT ;  /* 0x0000000416007c0c */ /* 0x000fd6000bf06270 */
[----:B------:R-:W-:-:S04]  /*4820*/  @P5 VIADD R4, R46, 0xffffffe0 ;  /* 0xffffffe02e045836 */ /* 0x000fc80000000000 */
[----:B------:R-:W-:Y:S02]  /*4830*/  @!P4 IMAD.IADD R49, R49, 0x1, R4 ;  /* 0x000000013131c824 */ /* 0x000fe400078e0204 */
[----:B------:R-:W1:Y:S02]  /*4840*/  @!P0 LDS.128 R4, [R42+0x22400] ;  /* 0x022400002a048984 */ /* 0x000e640000000c00 */
[----:B------:R-:W-:-:S06]  /*4850*/  @!P4 IMAD R8, R49, 0x2, R2 ;  /* 0x000000023108c824 */ /* 0x000fcc00078e0202 */
[----:B------:R-:W2:Y:S04]  /*4860*/  @!P4 LDS.128 R8, [R8+0x22400] ;  /* 0x022400000808c984 */ /* 0x000ea80000000c00 */
[----:B-1----:R1:W-:Y:S04]  /*4870*/  @!P0 STG.E.128 desc[UR44][R12.64], R4 ;  /* 0x000000040c008986 */ /* 0x0023e8000c101d2c */
[----:B--2---:R1:W-:Y:S02]  /*4880*/  @!P4 STG.E.128 desc[UR44][R12.64+0x40], R8 ;  /* 0x000040080c00c986 */ /* 0x0043e4000c101d2c */
.L_x_3627:
[----:B------:R-:W-:Y:S05]  /*4890*/  BSYNC B0 ;  /* 0x0000000000007941 */ /* 0x000fea0003800000 */
.L_x_3619:
[----:B-1----:R-:W1:Y:S01]  /*48a0*/  S2R R5, SR_TID.X ;  /* 0x0000000000057919 */ /* 0x002e620000002100 */
[----:B------:R-:W-:Y:S01]  /*48b0*/  @!PT LDS RZ, [RZ] ;  /* 0x00000000fffff984 */ /* 0x000fe20000000800 */
[----:B------:R-:W-:Y:S01]  /*48c0*/  @!PT LDS RZ, [RZ] ;  /* 0x00000000fffff984 */ /* 0x000fe20000000800 */
[----:B------:R-:W-:Y:S01]  /*48d0*/  @!PT LDS RZ, [RZ] ;  /* 0x00000000fffff984 */ /* 0x000fe20000000800 */
[----:B------:R-:W-:Y:S01]  /*48e0*/  @!PT LDS RZ, [RZ] ;  /* 0x00000000fffff984 */ /* 0x000fe20000000800 */
[----:B------:R0:W-:Y:S06]  /*48f0*/  MEMBAR.ALL.CTA ;  /* 0x0000000000007992 */ /* 0x0001ec0000008000 */
[----:B0-----:R-:W0:Y:S01]  /*4900*/  FENCE.VIEW.ASYNC.S ;  /* 0x00000000000073c6 */ /* 0x001e220000000000 */
[----:B------:R-:W-:Y:S05]  /*4910*/  WARPSYNC.ALL ;  /* 0x0000000000007948 */ /* 0x000fea0003800000 */
[----:B------:R-:W-:Y:S01]  /*4920*/  BSSY B0, `(.L_x_3642) ;  /* 0x000000b000007945 */ /* 0x000fe20003800000 */
[----:B-1----:R-:W-:-:S02]  /*4930*/  LOP3.LUT R4, R5, 0x7f, RZ, 0xc0, !PT ;  /* 0x0000007f05047812 */ /* 0x002fc400078ec0ff */
[----:B------:R-:W-:Y:S02]  /*4940*/  SHF.R.U32.HI R5, RZ, 0x7, R5 ;  /* 0x00000007ff057819 */ /* 0x000fe40000011605 */
[----:B------:R-:W-:-:S03]  /*4950*/  ISETP.NE.AND P0, PT, R4, RZ, PT ;  /* 0x000000ff0400720c */ /* 0x000fc60003f05270 */
[----:B------:R-:W-:-:S10]  /*4960*/  VIADD R40, R5, 0x8 ;  /* 0x0000000805287836 */ /* 0x000fd40000000000 */
[----:B------:R-:W-:-:S05]  /*4970*/  @!P0 VIADD R4, R45, 0x388a0 ;  /* 0x000388a02d048836 */ /* 0x000fca0000000000 */
[----:B------:R-:W-:Y:S01]  /*4980*/  @!P0 PRMT R4, RZ, 0x654, R4 ;  /* 0x00000654ff048816 */ /* 0x000fe20000000004 */
[----:B0-----:R0:W-:Y:S06]  /*4990*/  BAR.SYNC.DEFER_BLOCKING R40, 0x80 ;  /* 0x000200280000751d */ /* 0x0011ec0000010000 */
[----:B------:R0:W-:Y:S01]  /*49a0*/  @!P0 SYNCS.ARRIVE.TRANS64.RED.A1T0 RZ, [R4+URZ], RZ ;  /* 0x000000ff04ff89a7 */ /* 0x0001e2000810043f */
[----:B------:R-:W-:Y:S05]  /*49b0*/  @P3 BRA `(.L_x_3643) ;  /* 0x0000000000043947 */ /* 0x000fea0003800000 */
[----:B------:R-:W-:Y:S01]  /*49c0*/  BPT.TRAP 0x1 ;  /* 0x000000040000795c */ /* 0x000fe20000300000 */
.L_x_3643:
[----:B------:R-:W-:Y:S05]  /*49d0*/  BSYNC B0 ;  /* 0x0000000000007941 */ /* 0x000fea0003800000 */
.L_x_3642:
[----:B------:R-:W1:Y:S01]  /*49e0*/  SYNCS.PHASECHK.TRANS64.TRYWAIT P3, [R45+URZ+0x388b0], R48 ;  /* 0x0388b0302d0075a7 */ /* 0x000e62000806017f */
[----:B------:R-:W-:Y:S01]  /*49f0*/  BSSY B0, `(.L_x_3644) ;  /* 0x0000003000007945 */ /* 0x000fe20003800000 */
[----:B------:R-:W-:-:S03]  /*4a00*/  ISETP.GE.AND P4, PT, R152, R47, PT ;  /* 0x0000002f9800720c */ /* 0x000fc60003f86270 */
[----:B-1----:R-:W-:Y:S10]  /*4a10*/  @!P3 BRA `(.L_x_3645) ;  /* 0x000003d400a8b947 */ /* 0x002ff40003800000 */
.L_x_4037:
[----:B------:R-:W-:Y:S05]  /*4a20*/  BSYNC B0 ;  /* 0x0000000000007941 */ /* 0x000fea0003800000 */
.L_x_3644:
[----:B------:R-:W-:Y:S01]  /*4a30*/  BSSY B0, `(.L_x_3646) ;  /* 0x0000053000007945 */ /* 0x000fe20003800000 */
[----:B------:R-:W-:-:S03]  /*4a40*/  IMAD R9, R153, 0x8000, R46 ;  /* 0x0000800099097824 */ /* 0x000fc600078e022e */
[----:B------:R-:W-:Y:S05]  /*4a50*/  @P4 BRA `(.L_x_3647) ;  /* 0x0000000400404947 */ /* 0x000fea0003800000 */
[----:B0-----:R-:W-:Y:S01]  /*4a60*/  VIADD R4, R22, 0x40 ;  /* 0x0000004016047836 */ /* 0x001fe20000000000 */
[----:B------:R-:W-:Y:S01]  /*4a70*/  LOP3.LUT P4, RZ, R157, 0x4, RZ, 0xc0, !PT ;  /* 0x000000049dff7812 */ /* 0x000fe2000788c0ff */
[----:B------:R-:W-:Y:S01]  /*4a80*/  IMAD.WIDE R6, R36, 0x40, R20 ;  /* 0x0000004024067825 */ /* 0x000fe200078e0214 */
[----:B------:R-:W-:Y:S01]  /*4a90*/  ULDC UR4, c[0x0][0x320] ;  /* 0x0000c80000047ab9 */ /* 0x000fe20000000800 */
[----:B------:R-:W-:Y:S01]  /*4aa0*/  ULDC.64 UR6, c[0x0][0x328] ;  /* 0x0000ca0000067ab9 */ /* 0x000fe20000000a00 */
[----:B------:R-:W-:Y:S01]  /*4ab0*/  ISETP.GE.AND P6, PT, R4, UR4, PT ;  /* 0x0000000404007c0c */ /* 0x000fe2000bfc6270 */
[----:B------:R-:W-:Y:S01]  /*4ac0*/  IMAD R7, R7, UR6, RZ ;  /* 0x0000000607077c24 */ /* 0x000fe2000f8e02ff */
[----:B------:R-:W-:Y:S01]  /*4ad0*/  ISETP.GE.AND P5, PT, R22, UR4, PT ;  /* 0x0000000416007c0c */ /* 0x000fe2000bfa6270 */
[----:B------:R-:W-:Y:S02]  /*4ae0*/  IMAD.MOV.U32 R4, RZ, RZ, R26 ;  /* 0x000000ffff047224 */ /* 0x000fe400078e001a */
[----:B------:R-:W-:-:S02]  /*4af0*/  IMAD.MOV.U32 R5, RZ, RZ, R44 ;  /* 0x000000ffff057224 */ /* 0x000fc400078e002c */
[C---:B------:R-:W-:Y:S02]  /*4b00*/  IMAD R7, R6.reuse, UR7, R7 ;  /* 0x0000000706077c24 */ /* 0x040fe4000f8e0207 */
[----:B------:R-:W-:Y:S01]  /*4b10*/  IMAD.WIDE.U32 R4, R6, UR6, R4 ;  /* 0x0000000606047c25 */ /* 0x000fe2000f8e0004 */
[----:B------:R-:W-:-:S03]  /*4b20*/  ULDC.64 UR6, c[0x0][0x318] ;  /* 0x0000c60000067ab9 */ /* 0x000fc60000000a00 */
[C---:B------:R-:W-:Y:S02]  /*4b30*/  VIADD R41, R9.reuse, 0x20 ;  /* 0x0000002009297836 */ /* 0x040fe40000000000 */
[----:B------:R-:W-:Y:S01]  /*4b40*/  @P4 VIADD R41, R9, 0xffffffe0 ;  /* 0xffffffe009294836 */ /* 0x000fe20000000000 */
[----:B------:R-:W-:Y:S01]  /*4b50*/  LEA R34, P4, R4, UR6, 0x1 ;  /* 0x0000000604227c11 */ /* 0x000fe2000f8808ff */
[----:B------:R-:W-:Y:S02]  /*4b60*/  IMAD.IADD R5, R5, 0x1, R7 ;  /* 0x0000000105057824 */ /* 0x000fe400078e0207 */
[C---:B------:R-:W-:Y:S02]  /*4b70*/  VIADD R8, R22.reuse, 0x80 ;  /* 0x0000008016087836 */ /* 0x040fe40000000000 */
[----:B------:R-:W-:Y:S01]  /*4b80*/  VIADD R6, R22, 0xc0 ;  /* 0x000000c016067836 */ /* 0x000fe20000000000 */
[----:B------:R-:W-:Y:S01]  /*4b90*/  LEA.HI.X R35, R4, UR7, R5, 0x1, P4 ;  /* 0x0000000704237c11 */ /* 0x000fe2000a0f0c05 */
[----:B------:R-:W-:Y:S01]  /*4ba0*/  IMAD R46, R9, 0x2, R2 ;  /* 0x00000002092e7824 */ /* 0x000fe200078e0202 */
[----:B------:R-:W-:Y:S01]  /*4bb0*/  ISETP.GE.AND P3, PT, R8, UR4, PT ;  /* 0x0000000408007c0c */ /* 0x000fe2000bf66270 */
[----:B----4-:R-:W-:Y:S01]  /*4bc0*/  VIADD R42, R22, 0x100 ;  /* 0x00000100162a7836 */ /* 0x010fe20000000000 */
[----:B------:R-:W-:Y:S01]  /*4bd0*/  ISETP.GE.AND P4, PT, R6, UR4, PT ;  /* 0x0000000406007c0c */ /* 0x000fe2000bf86270 */
[----:B------:R-:W-:Y:S01]  /*4be0*/  VIADD R43, R22, 0x140 ;  /* 0x00000140162b7836 */ /* 0x000fe20000000000 */
[----:B------:R-:W0:Y:S04]  /*4bf0*/  @!P5 LDS.128 R4, [R46+0x400] ;  /* 0x000400002e04d984 */ /* 0x000e280000000c00 */
[----:B------:R-:W4:Y:S05]  /*4c00*/  @!P6 LDS.128 R8, [R46+0x2400] ;  /* 0x002400002e08e984 */ /* 0x000f2a0000000c00 */
[----:B------:R-:W1:Y:S04]  /*4c10*/  @!P3 LDS.128 R12, [R46+0x4400] ;  /* 0x004400002e0cb984 */ /* 0x000e680000000c00 */
[----:B---3--:R-:W3:Y:S04]  /*4c20*/  @!P4 LDS.128 R28, [R46+0x6400] ;  /* 0x006400002e1cc984 */ /* 0x008ee80000000c00 */
[----:B0-----:R-:W-:Y:S01]  /*4c30*/  @!P5 STG.E.128 desc[UR44][R34.64], R4 ;  /* 0x000000042200d986 */ /* 0x001fe2000c101d2c */
[----:B------:R-:W-:Y:S01]  /*4c40*/  ISETP.GE.AND P5, PT, R42, UR4, PT ;  /* 0x000000042a007c0c */ /* 0x000fe2000bfa6270 */
[----:B------:R-:W-:-:S02]  /*4c50*/  VIADD R42, R22, 0x180 ;  /* 0x00000180162a7836 */ /* 0x000fc40000000000 */
[----:B----4-:R-:W-:Y:S01]  /*4c60*/  @!P6 STG.E.128 desc[UR44][R34.64+0x80], R8 ;  /* 0x000080082200e986 */ /* 0x010fe2000c101d2c */
[----:B------:R-:W-:Y:S01]  /*4c70*/  ISETP.GE.AND P6, PT, R43, UR4, PT ;  /* 0x000000042b007c0c */ /* 0x000fe2000bfc6270 */
[----:B------:R-:W-:Y:S02]  /*4c80*/  VIADD R43, R22, 0x1c0 ;  /* 0x000001c0162b7836 */ /* 0x000fe40000000000 */
[----:B-1----:R-:W-:Y:S01]  /*4c90*/  @!P3 STG.E.128 desc[UR44][R34.64+0x100], R12 ;  /* 0x0001000c2200b986 */ /* 0x002fe2000c101d2c */
[----:B------:R-:W-:Y:S01]  /*4ca0*/  ISETP.GE.AND P3, PT, R42, UR4, PT ;  /* 0x000000042a007c0c */ /* 0x000fe2000bf66270 */
[C---:B------:R-:W-:Y:S02]  /*4cb0*/  VIADD R42, R22.reuse, 0x60 ;  /* 0x00000060162a7836 */ /* 0x040fe40000000000 */
[----:B---3--:R-:W-:Y:S01]  /*4cc0*/  @!P4 STG.E.128 desc[UR44][R34.64+0x180], R28 ;  /* 0x0001801c2200c986 */ /* 0x008fe2000c101d2c */
[----:B------:R-:W-:Y:S01]  /*4cd0*/  ISETP.GE.AND P4, PT, R43, UR4, PT ;  /* 0x000000042b007c0c */ /* 0x000fe2000bf86270 */
[----:B------:R-:W-:-:S02]  /*4ce0*/  VIADD R43, R22, 0x20 ;  /* 0x00000020162b7836 */ /* 0x000fc40000000000 */
[----:B------:R-:W0:Y:S04]  /*4cf0*/  @!P5 LDS.128 R4, [R46+0x8400] ;  /* 0x008400002e04d984 */ /* 0x000e280000000c00 */
[----:B------:R-:W1:Y:S04]  /*4d00*/  @!P6 LDS.128 R8, [R46+0xa400] ;  /* 0x00a400002e08e984 */ /* 0x000e680000000c00 */
[----:B------:R-:W3:Y:S04]  /*4d10*/  @!P3 LDS.128 R12, [R46+0xc400] ;  /* 0x00c400002e0cb984 */ /* 0x000ee80000000c00 */
[----:B------:R-:W4:Y:S04]  /*4d20*/  @!P4 LDS.128 R28, [R46+0xe400] ;  /* 0x00e400002e1cc984 */ /* 0x000f280000000c00 */
[----:B0-----:R-:W-:Y:S01]  /*4d30*/  @!P5 STG.E.128 desc[UR44][R34.64+0x200], R4 ;  /* 0x000200042200d986 */ /* 0x001fe2000c101d2c */
[----:B------:R-:W-:Y:S01]  /*4d40*/  ISETP.GE.AND P5, PT, R43, UR4, PT ;  /* 0x000000042b007c0c */ /* 0x000fe2000bfa6270 */
[----:B------:R-:W-:-:S02]  /*4d50*/  VIADD R43, R22, 0xa0 ;  /* 0x000000a0162b7836 */ /* 0x000fc40000000000 */
[----:B-1----:R-:W-:Y:S01]  /*4d60*/  @!P6 STG.E.128 desc[UR44][R34.64+0x280], R8 ;  /* 0x000280082200e986 */ /* 0x002fe2000c101d2c */
[----:B------:R-:W-:Y:S01]  /*4d70*/  ISETP.GE.AND P6, PT, R42, UR4, PT ;  /* 0x000000042a007c0c */ /* 0x000fe2000bfc6270 */
[----:B------:R-:W-:Y:S02]  /*4d80*/  VIADD R42, R22, 0xe0 ;  /* 0x000000e0162a7836 */ /* 0x000fe40000000000 */
[----:B---3--:R-:W-:Y:S01]  /*4d90*/  @!P3 STG.E.128 desc[UR44][R34.64+0x300], R12 ;  /* 0x0003000c2200b986 */ /* 0x008fe2000c101d2c */
[----:B------:R-:W-:Y:S01]  /*4da0*/  ISETP.GE.AND P3, PT, R43, UR4, PT ;  /* 0x000000042b007c0c */ /* 0x000fe2000bf66270 */
[----:B------:R-:W-:Y:S02]  /*4db0*/  IMAD R43, R41, 0x2, R2 ;  /* 0x00000002292b7824 */ /* 0x000fe400078e0202 */
[----:B----4-:R-:W-:Y:S01]  /*4dc0*/  @!P4 STG.E.128 desc[UR44][R34.64+0x380], R28 ;  /* 0x0003801c2200c986 */ /* 0x010fe2000c101d2c */
[----:B------:R-:W-:Y:S01]  /*4dd0*/  ISETP.GE.AND P4, PT, R42, UR4, PT ;  /* 0x000000042a007c0c */ /* 0x000fe2000bf86270 */
[----:B------:R-:W-:-:S02]  /*4de0*/  VIADD R41, R22, 0x120 ;  /* 0x0000012016297836 */ /* 0x000fc40000000000 */
[----:B------:R-:W0:Y:S01]  /*4df0*/  @!P5 LDS.128 R4, [R43+0x400] ;  /* 0x000400002b04d984 */ /* 0x000e220000000c00 */
[----:B------:R-:W-:-:S03]  /*4e00*/  VIADD R42, R22, 0x160 ;  /* 0x00000160162a7836 */ /* 0x000fc60000000000 */
        /* <DEDUP_REMOVED lines=10> */
[----:B------:R-:W-:-:S03]  /*4eb0*/  ISETP.GE.AND P3, PT, R41, UR4, PT ;  /* 0x0000000429007c0c */ /* 0x000fc6000bf66270 */
[----:B----4-:R-:W-:Y:S01]  /*4ec0*/  @!P4 STG.E.128 desc[UR44][R34.64+0x1c0], R28 ;  /* 0x0001c01c2200c986 */ /* 0x010fe2000c101d2c */
[----:B------:R-:W-:-:S03]  /*4ed0*/  ISETP.GE.AND P4, PT, R42, UR4, PT ;  /* 0x000000042a007c0c */ /* 0x000fc6000bf86270 */
[----:B------:R-:W0:Y:S04]  /*4ee0*/  @!P5 LDS.128 R4, [R43+0x8400] ;  /* 0x008400002b04d984 */ /* 0x000e280000000c00 */
[----:B------:R-:W1:Y:S04]  /*4ef0*/  @!P6 LDS.128 R8, [R43+0xa400] ;  /* 0x00a400002b08e984 */ /* 0x000e680000000c00 */
[----:B------:R-:W3:Y:S04]  /*4f00*/  @!P3 LDS.128 R12, [R43+0xc400] ;  /* 0x00c400002b0cb984 */ /* 0x000ee80000000c00 */
[----:B------:R-:W4:Y:S04]  /*4f10*/  @!P4 LDS.128 R28, [R43+0xe400] ;  /* 0x00e400002b1cc984 */ /* 0x000f280000000c00 */
[----:B0-----:R0:W-:Y:S04]  /*4f20*/  @!P5 STG.E.128 desc[UR44][R34.64+0x240], R4 ;  /* 0x000240042200d986 */ /* 0x0011e8000c101d2c */
[----:B-1----:R0:W-:Y:S04]  /*4f30*/  @!P6 STG.E.128 desc[UR44][R34.64+0x2c0], R8 ;  /* 0x0002c0082200e986 */ /* 0x0021e8000c101d2c */
[----:B---3--:R0:W-:Y:S04]  /*4f40*/  @!P3 STG.E.128 desc[UR44][R34.64+0x340], R12 ;  /* 0x0003400c2200b986 */ /* 0x0081e8000c101d2c */
[----:B----4-:R0:W-:Y:S02]  /*4f50*/  @!P4 STG.E.128 desc[UR44][R34.64+0x3c0], R28 ;  /* 0x0003c01c2200c986 */ /* 0x0101e4000c101d2c */
.L_x_3647:
[----:B------:R-:W-:Y:S05]  /*4f60*/  BSYNC B0 ;  /* 0x0000000000007941 */ /* 0x000fea0003800000 */
.L_x_3646:
[----:B------:R-:W-:Y:S01]  /*4f70*/  @!PT LDS RZ, [RZ] ;  /* 0x00000000fffff984 */ /* 0x000fe20000000800 */
[----:B------:R-:W-:Y:S01]  /*4f80*/  @!PT LDS RZ, [RZ] ;  /* 0x00000000fffff984 */ /* 0x000fe20000000800 */
[----:B------:R-:W-:Y:S01]  /*4f90*/  @!PT LDS RZ, [RZ] ;  /* 0x00000000fffff984 */ /* 0x000fe20000000800 */
[----:B------:R-:W-:Y:S01]  /*4fa0*/  @!PT LDS RZ, [RZ] ;  /* 0x00000000fffff984 */ /* 0x000fe20000000800 */
[----:B------:R1:W-:Y:S06]  /*4fb0*/  MEMBAR.ALL.CTA ;  /* 0x0000000000007992 */ /* 0x0003ec0000008000 */
[----:B-1----:R-:W1:Y:S01]  /*4fc0*/  FENCE.VIEW.ASYNC.S ;  /* 0x00000000000073c6 */ /* 0x002e620000000000 */
[----:B------:R-:W-:Y:S02]  /*4fd0*/  VIADD R153, R153, 0x1 ;  /* 0x0000000199997836 */ /* 0x000fe40000000000 */
[----:B------:R-:W-:Y:S01]  /*4fe0*/  @!P0 VIADD R45, R45, 0x388c0 ;  /* 0x000388c02d2d8836 */ /* 0x000fe20000000000 */
[----:B-1----:R1:W-:Y:S02]  /*4ff0*/  BAR.SYNC.DEFER_BLOCKING R40, 0x80 ;  /* 0x000200280000751d */ /* 0x0023e40000010000 */
[----:B------:R-:W-:-:S02]  /*5000*/  ISETP.NE.AND P3, PT, R153, 0x2, PT ;  /* 0x000000029900780c */ /* 0x000fc40003f65270 */
[----:B------:R-:W-:Y:S02]  /*5010*/  @!P0 PRMT R45, RZ, 0x654, R45 ;  /* 0x00000654ff2d8816 */ /* 0x000fe4000000002d */
[----:B0-----:R-:W-:Y:S02]  /*5020*/  SEL R5, RZ, 0x1, P3 ;  /* 0x00000001ff057807 */ /* 0x001fe40001800000 */
[----:B------:R-:W-:Y:S02]  /*5030*/  SEL R153, R153, RZ, P3 ;  /* 0x000000ff99997207 */ /* 0x000fe40001800000 */
[----:B------:R-:W-:Y:S01]  /*5040*/  LOP3.LUT R156, R156, R5, RZ, 0x3c, !PT ;  /* 0x000000059c9c7212 */ /* 0x000fe200078e3cff */
[----:B------:R1:W-:Y:S01]  /*5050*/  @!P0 SYNCS.ARRIVE.TRANS64.RED.A1T0 RZ, [R45+URZ], RZ ;  /* 0x000000ff2dff89a7 */ /* 0x0003e2000810043f */
[----:B------:R-:W-:Y:S01]  /*5060*/  PLOP3.LUT P0, PT, PT, PT, PT, 0x8, 0x0 ;  /* 0x000000000000781c */ /* 0x000fe20003f0e170 */
[----:B------:R-:W-:-:S12]  /*5070*/  @P2 BRA `(.L_x_3648) ;  /* 0xffffffd800942947 */ /* 0x000fd8000383ffff */
.L_x_3614:
[----:B------:R-:W0:Y:S01]  /*5080*/  LDC R0, c[0x0][0xa80] ;  /* 0x0002a000ff007b82 */ /* 0x000e220000000800 */
[----:B------:R0:W-:Y:S01]  /*5090*/  STL.128 [R1+0x200], RZ ;  /* 0x000200ff01007387 */ /* 0x0001e20000100c00 */
[----:B------:R-:W-:Y:S01]  /*50a0*/  BSSY B0, `(.L_x_3649) ;  /* 0x0000027000007945 */ /* 0x000fe20003800000 */
[----:B-1----:R-:W-:Y:S02]  /*50b0*/  IMAD.U32 R40, RZ, RZ, UR37 ;  /* 0x00000025ff287e24 */ /* 0x002fe4000f8e00ff */
[----:B------:R1:W-:Y:S04]  /*50c0*/  STL.128 [R1+0x210], RZ ;  /* 0x000210ff01007387 */ /* 0x0003e80000100c00 */
[----:B------:R1:W-:Y:S04]  /*50d0*/  STL.128 [R1+0x230], RZ ;  /* 0x000230ff01007387 */ /* 0x0003e80000100c00 */
        /* <DEDUP_REMOVED lines=32> */
[----:B------:R-:W-:Y:S05]  /*52e0*/  @P0 BRA `(.L_x_3650) ;  /* 0x0000000000080947 */ /* 0x000fea0003800000 */
[----:B------:R-:W0:Y:S02]  /*52f0*/  FENCE.VIEW.ASYNC.G ;  /* 0x00000000000073c6 */ /* 0x000e240000000100 */
[----:B0-----:R-:W-:Y:S06]  /*5300*/  BAR.ARV 0xc, 0x180 ;  /* 0x0306000000007b1d */ /* 0x001fec0000002000 */
.L_x_3650:
[----:B------:R-:W-:Y:S05]  /*5310*/  BSYNC B0 ;  /* 0x0000000000007941 */ /* 0x000fea0003800000 */
.L_x_3649:
[----:B------:R-:W-:Y:S01]  /*5320*/  UISETP.NE.AND UP0, UPT, UR39, 0x1, UPT ;  /* 0x000000012700788c */ /* 0x000fe2000bf05270 */
[----:B------:R-:W-:Y:S01]  /*5330*/  IMAD.U32 R18, RZ, RZ, UR37 ;  /* 0x00000025ff127e24 */ /* 0x000fe2000f8e00ff */
[----:B------:R-:W-:Y:S01]  /*5340*/  IADD3 R40, P0, R40, 0x200, RZ ;  /* 0x0000020028287810 */ /* 0x000fe20007f1e0ff */
[----:B------:R-:W-:Y:S03]  /*5350*/  BSSY B7, `(.L_x_3651) ;  /* 0x0002ce0000077945 */ /* 0x000fe60003800000 */
[----:B------:R-:W-:Y:S01]  /*5360*/  PLOP3.LUT P2, PT, PT, PT, UP0, 0x80, 0x0 ;  /* 0x000000000000781c */ /* 0x000fe20003f4f008 */
[----:B------:R-:W-:Y:S01]  /*5370*/  IMAD.X R39, RZ, RZ, UR36, P0 ;  /* 0x00000024ff277e24 */ /* 0x000fe200080e06ff */
[----:B------:R-:W-:-:S05]  /*5380*/  IADD3 R18, P1, R18, 0x230, RZ ;  /* 0x0000023012127810 */ /* 0x000fca0007f3e0ff */
[----:B------:R-:W-:-:S06]  /*5390*/  IMAD.X R19, RZ, RZ, UR36, P1 ;  /* 0x00000024ff137e24 */ /* 0x000fcc00088e06ff */
[----:B------:R-:W-:Y:S05]  /*53a0*/  @!P2 BRA `(.L_x_3652) ;  /* 0x0000008000a8a947 */ /* 0x000fea0003800000 */
[----:B-1----:R-:W0:Y:S08]  /*53b0*/  LDC R0, c[0x0][0x448] ;  /* 0x00011200ff007b82 */ /* 0x002e300000000800 */
        /* <DEDUP_REMOVED lines=22> */
.L_x_3655:
[----:B------:R-:W-:-:S13]  /*5520*/  ISETP.NE.AND P0, PT, R5, 0x1, PT ;  /* 0x000000010500780c */ /* 0x000fda0003f05270 */
[----:B------:R-:W0:Y:S02]  /*5530*/  @P0 LDC.64 R6, c[0x0][0xae0] ;  /* 0x0002b800ff060b82 */ /* 0x000e240000000a00 */
[----:B0-----:R-:W-:-:S05]  /*5540*/  @P0 IMAD.HI.U32 R6, R0, R6, RZ ;  /* 0x0000000600060227 */ /* 0x001fca00078e00ff */
[----:B------:R-:W-:-:S07]  /*5550*/  @P0 SHF.R.U32.HI R0, RZ, R7, R6 ;  /* 0x00000007ff000219 */ /* 0x000fce0000011606 */
.L_x_3656:
[----:B------:R-:W-:Y:S05]  /*5560*/  BSYNC B0 ;  /* 0x0000000000007941 */ /* 0x000fea0003800000 */
.L_x_3654:
[----:B------:R-:W-:-:S05]  /*5570*/  IMAD R3, R0, R5, R5 ;  /* 0x0000000500037224 */ /* 0x000fca00078e0205 */
[----:B------:R-:W-:-:S07]  /*5580*/  VIMNMX R4, R4, R3, PT ;  /* 0x0000000304047248 */ /* 0x000fce0003fe0100 */
.L_x_3653:
[----:B------:R-:W0:Y:S01]  /*5590*/  @P1 LDC R7, c[0x0][0x44c] ;  /* 0x00011300ff071b82 */ /* 0x000e220000000800 */
[----:B------:R-:W-:Y:S01]  /*55a0*/  VIADD R4, R4, 0x3f ;  /* 0x0000003f04047836 */ /* 0x000fe20000000000 */
[----:B------:R-:W-:-:S04]  /*55b0*/  ULDC UR4, c[0x0][0xad4] ;  /* 0x0002b50000047ab9 */ /* 0x000fc80000000800 */
        /* <DEDUP_REMOVED lines=8> */
[----:B----4-:R-:W-:-:S03]  /*5640*/  VIMNMX R12, R33, R0, PT ;  /* 0x00000000210c7248 */ /* 0x010fc60003fe0100 */
        /* <DEDUP_REMOVED lines=12> */
.L_x_3659:
[----:B------:R-:W-:-:S13]  /*5710*/  ISETP.NE.AND P0, PT, R5, 0x1, PT ;  /* 0x000000010500780c */ /* 0x000fda0003f05270 */
[----:B------:R-:W0:Y:S02]  /*5720*/  @P0 LDC.64 R6, c[0x0][0xae0] ;  /* 0x0002b800ff060b82 */ /* 0x000e240000000a00 */
[----:B0-----:R-:W-:-:S05]  /*5730*/  @P0 IMAD.HI.U32 R6, R200, R6, RZ ;  /* 0x00000006c8060227 */ /* 0x001fca00078e00ff */
[----:B------:R-:W-:-:S07]  /*5740*/  @P0 SHF.R.U32.HI R200, RZ, R7, R6 ;  /* 0x00000007ffc80219 */ /* 0x000fce0000011606 */
.L_x_3660:
[----:B------:R-:W-:Y:S05]  /*5750*/  BSYNC B0 ;  /* 0x0000000000007941 */ /* 0x000fea0003800000 */
.L_x_3658:
[----:B------:R-:W-:-:S05]  /*5760*/  IMAD R5, R200, R5, RZ ;  /* 0x00000005c8057224 */ /* 0x000fca00078e02ff */
[----:B------:R-:W-:-:S07]  /*5770*/  VIMNMX R0, R0, R5, !PT ;  /* 0x0000000500007248 */ /* 0x000fce0007fe0100 */
.L_x_3657:
[----:B------:R-:W-:Y:S01]  /*5780*/  SHF.R.S32.HI R3, RZ, 0x1f, R0 ;  /* 0x0000001fff037819 */ /* 0x000fe20000011400 */
[----:B------:R-:W-:Y:S03]  /*5790*/  BSSY B0, `(.L_x_3661) ;  /* 0x0000026000007945 */ /* 0x000fe60003800000 */
[----:B------:R-:W-:-:S04]  /*57a0*/  LEA.HI R3, R3, R0, RZ, 0x6 ;  /* 0x0000000003037211 */ /* 0x000fc800078f30ff */
        /* <DEDUP_REMOVED lines=36> */
.L_x_3662:
[----:B------:R-:W-:Y:S05]  /*59f0*/  BSYNC B0 ;  /* 0x0000000000007941 */ /* 0x000fea0003800000 */
.L_x_3661:
[----:B------:R-:W-:Y:S01]  /*5a00*/  IMAD R0, R194, R3, R9 ;  /* 0x00000003c2007224 */ /* 0x000fe200078e0209 */
[----:B------:R-:W-:-:S04]  /*5a10*/  PRMT R4, RZ, 0x7610, R4 ;  /* 0x00007610ff047816 */ /* 0x000fc80000000004 */
[----:B------:R-:W-:-:S04]  /*5a20*/  VIADDMNMX R12, R0, R3, R12, PT ;  /* 0x00000003000c7246 */ /* 0x000fc8000380010c */
[----:B------:R-:W-:-:S13]  /*5a30*/  ISETP.GT.AND P0, PT, R12, R0, PT ;  /* 0x000000000c00720c */ /* 0x000fda0003f04270 */
[----:B------:R-:W-:Y:S05]  /*5a40*/  @!P0 BRA `(.L_x_3663) ;  /* 0x000002c400c08947 */ /* 0x000fea0003800000 */
        /* <DEDUP_REMOVED lines=28> */
[----:B--2---:R-:W2:Y:S04]  /*5c10*/  LDL R49, [R1+0x284] ;  /* 0x0002840001317983 */ /* 0x004ea80000100800 */
[----:B------:R-:W2:Y:S04]  /*5c20*/  LDL R50, [R1+0x288] ;  /* 0x0002880001327983 */ /* 0x000ea80000100800 */
        /* <DEDUP_REMOVED lines=81> */
[----:B-----5:R-:W2:Y:S04]  /*6140*/  LDL R32, [R1+0x3d4] ;  /* 0x0003d40001207983 */ /* 0x020ea80000100800 */
[----:B---3--:R-:W3:Y:S04]  /*6150*/  LDL R29, [R1+0x3e8] ;  /* 0x0003e800011d7983 */ /* 0x008ee80000100800 */
[----:B------:R-:W3:Y:S04]  /*6160*/  LDL R30, [R1+0x3ec] ;  /* 0x0003ec00011e7983 */ /* 0x000ee80000100800 */
[----:B------:R-:W3:Y:S04]  /*6170*/  LDL R31, [R1+0x3f0] ;  /* 0x0003f000011f7983 */ /* 0x000ee80000100800 */
[----:B------:R-:W3:Y:S04]  /*6180*/  LDL R26, [R1+0x3f8] ;  /* 0x0003f800011a7983 */ /* 0x000ee80000100800 */
[----:B------:R-:W3:Y:S04]  /*6190*/  LDL R27, [R1+0x3fc] ;  /* 0x0003fc00011b7983 */ /* 0x000ee80000100800 */
[----:B------:R-:W3:Y:S04]  /*61a0*/  LDL R28, [R1+0x400] ;  /* 0x00040000011c7983 */ /* 0x000ee80000100800 */
[----:B------:R-:W0:Y:S04]  /*61b0*/  SHFL.IDX PT, R132, R237, RZ, 0x1f ;  /* 0x00001fffed847589 */ /* 0x000e2800000e0000 */
[----:B------:R-:W3:Y:S04]  /*61c0*/  LDL R11, [R1+0x40c] ;  /* 0x00040c00010b7983 */ /* 0x000ee80000100800 */
[----:B------:R-:W3:Y:S04]  /*61d0*/  LDL R13, [R1+0x410] ;  /* 0x00041000010d7983 */ /* 0x000ee80000100800 */
[----:B------:R-:W3:Y:S04]  /*61e0*/  LDL R14, [R1+0x414] ;  /* 0x00041400010e7983 */ /* 0x000ee80000100800 */
[----:B------:R-:W3:Y:S04]  /*61f0*/  LDL R15, [R1+0x418] ;  /* 0x00041800010f7983 */ /* 0x000ee80000100800 */
[----:B------:R-:W3:Y:S01]  /*6200*/  LDL R18, [R1+0x41c] ;  /* 0x00041c0001127983 */ /* 0x000ee20000100800 */
[----:B0-----:R-:W-:-:S03]  /*6210*/  LEA.HI R10, R132, R132, RZ, 0x1 ;  /* 0x00000084840a7211 */ /* 0x001fc600078f08ff */
[----:B------:R-:W3:Y:S01]  /*6220*/  LDL R19, [R1+0x420] ;  /* 0x0004200001137983 */ /* 0x000ee20000100800 */
[----:B------:R-:W-:-:S03]  /*6230*/  LOP3.LUT R10, R10, 0x1fffe, RZ, 0xc0, !PT ;  /* 0x0001fffe0a0a7812 */ /* 0x000fc600078ec0ff */
[----:B------:R-:W3:Y:S02]  /*6240*/  LDL R20, [R1+0x424] ;  /* 0x0004240001147983 */ /* 0x000ee40000100800 */
[----:B------:R-:W-:Y:S02]  /*6250*/  IMAD.IADD R132, R132, 0x1, -R10 ;  /* 0x0000000184847824 */ /* 0x000fe400078e0a0a */
[----:B------:R-:W3:Y:S04]  /*6260*/  LDL R21, [R1+0x428] ;  /* 0x0004280001157983 */ /* 0x000ee80000100800 */
[----:B------:R-:W3:Y:S04]  /*6270*/  LDL R10, [R1+0x408] ;  /* 0x00040800010a7983 */ /* 0x000ee80000100800 */
[----:B----4-:R0:W-:Y:S04]  /*6280*/  STL [R1+0x230], R9 ;  /* 0x0002300901007387 */ /* 0x0101e80000100800 */
[----:B------:R1:W-:Y:S04]  /*6290*/  STL [R1+0x234], R8 ;  /* 0x0002340801007387 */ /* 0x0003e80000100800 */
[----:B0-----:R-:W4:Y:S04]  /*62a0*/  LDL R9, [R1+0x404] ;  /* 0x0004040001097983 */ /* 0x001f280000100800 */
[----:B-1----:R-:W4:Y:S01]  /*62b0*/  LDL R8, [R1+0x42c] ;  /* 0x00042c0001087983 */ /* 0x002f220000100800 */
[----:B------:R-:W-:-:S04]  /*62c0*/  IMAD R132, R132, 0x8000, R2 ;  /* 0x0000800084847824 */ /* 0x000fc800078e0202 */
[----:B------:R-:W-:Y:S01]  /*62d0*/  VIADD R132, R132, 0x400 ;  /* 0x0000040084847836 */ /* 0x000fe20000000000 */
[----:B------:R0:W-:Y:S04]  /*62e0*/  STL [R1+0x248], R34 ;  /* 0x0002482201007387 */ /* 0x0001e80000100800 */
[----:B------:R-:W-:Y:S01]  /*62f0*/  SHF.R.U32.HI R132, RZ, 0x4, R132 ;  /* 0x00000004ff847819 */ /* 0x000fe20000011684 */
[----:B------:R1:W-:Y:S01]  /*6300*/  STL [R1+0x244], R3 ;  /* 0x0002440301007387 */ /* 0x0003e20000100800 */
[----:B0-----:R-:W-:Y:S02]  /*6310*/  VIADD R34, R2, 0x36400 ;  /* 0x0003640002227836 */ /* 0x001fe40000000000 */
[----:B-1----:R-:W-:-:S03]  /*6320*/  LOP3.LUT R3, R132, 0x3fff, RZ, 0xc0, !PT ;  /* 0x00003fff84037812 */ /* 0x002fc600078ec0ff */
[----:B------:R-:W-:Y:S02]  /*6330*/  SHF.R.U32.HI R34, RZ, 0x4, R34 ;  /* 0x00000004ff227819 */ /* 0x000fe40000011622 */
[----:B------:R-:W-:Y:S02]  /*6340*/  LOP3.LUT R3, R3, 0x2000000, RZ, 0xfc, !PT ;  /* 0x0200000003037812 */ /* 0x000fe400078efcff */
[----:B------:R-:W-:Y:S01]  /*6350*/  LOP3.LUT R34, R34, 0x3fff, RZ, 0xc0, !PT ;  /* 0x00003fff22227812 */ /* 0x000fe200078ec0ff */
[----:B------:R0:W-:Y:S04]  /*6360*/  STL [R1+0x3d0], R6 ;  /* 0x0003d00601007387 */ /* 0x0001e80000100800 */
[----:B------:R1:W-:Y:S04]  /*6370*/  STL [R1+0x3dc], R5 ;  /* 0x0003dc0501007387 */ /* 0x0003e80000100800 */
[----:B------:R1:W-:Y:S01]  /*6380*/  STL [R1+0x3e0], R7 ;  /* 0x0003e00701007387 */ /* 0x0003e20000100800 */
[----:B0-----:R-:W-:-:S03]  /*6390*/  IMAD R6, R33, 0x1000, R3 ;  /* 0x0000100021067824 */ /* 0x001fc600078e0203 */
[----:B------:R0:W-:Y:S01]  /*63a0*/  STL [R1+0x3d8], R4 ;  /* 0x0003d80401007387 */ /* 0x0001e20000100800 */
[----:B-1----:R-:W-:Y:S02]  /*63b0*/  IMAD.MOV.U32 R5, RZ, RZ, 0x40000040 ;  /* 0x40000040ff057424 */ /* 0x002fe400078e00ff */
[----:B------:R-:W-:Y:S01]  /*63c0*/  IMAD.MOV.U32 R7, RZ, RZ, 0x40000040 ;  /* 0x40000040ff077424 */ /* 0x000fe200078e00ff */
[----:B0-----:R-:W-:Y:S01]  /*63d0*/  LOP3.LUT R4, R34, 0x10000, RZ, 0xfc, !PT ;  /* 0x0001000022047812 */ /* 0x001fe200078efcff */
[----:B------:R0:W-:Y:S01]  /*63e0*/  STL [R1+0x3e4], R24 ;  /* 0x0003e41801007387 */ /* 0x0001e20000100800 */
[----:B------:R-:W-:Y:S02]  /*63f0*/  R2UR UR6, R6 ;  /* 0x00000000060672ca */ /* 0x000fe400000e0000 */
[----:B------:R-:W-:Y:S01]  /*6400*/  R2UR UR7, R7 ;  /* 0x00000000070772ca */ /* 0x000fe200000e0000 */
[----:B------:R1:W-:Y:S01]  /*6410*/  STL [R1+0x3f4], R25 ;  /* 0x0003f41901007387 */ /* 0x0003e20000100800 */
[----:B------:R-:W-:-:S02]  /*6420*/  R2UR UR4, R4 ;  /* 0x00000000040472ca */ /* 0x000fc400000e0000 */
[----:B------:R-:W-:Y:S01]  /*6430*/  R2UR UR5, R5 ;  /* 0x00000000050572ca */ /* 0x000fe200000e0000 */
[----:B0-----:R-:W-:Y:S02]  /*6440*/  VIADD R24, R6, 0x80 ;  /* 0x0000008006187836 */ /* 0x001fe40000000000 */
[----:B-1----:R-:W-:Y:S01]  /*6450*/  IMAD.MOV.U32 R25, RZ, RZ, 0x40000040 ;  /* 0x40000040ff197424 */ /* 0x002fe200078e00ff */
[----:B------:R-:W-:Y:S02]  /*6460*/  STL [R1+0x238], R133 ;  /* 0x0002388501007387 */ /* 0x000fe40000100800 */
[----:B------:R-:W-:Y:S02]  /*6470*/  R2UR UR10, R24 ;  /* 0x00000000180a72ca */ /* 0x000fe400000e0000 */
[----:B------:R-:W-:Y:S01]  /*6480*/  STL [R1+0x23c], R134 ;  /* 0x00023c8601007387 */ /* 0x000fe20000100800 */
[----:B------:R-:W-:-:S03]  /*6490*/  R2UR UR11, R25 ;  /* 0x00000000190b72ca */ /* 0x000fc600000e0000 */
        /* <DEDUP_REMOVED lines=104> */
[----:B------:R0:W-:Y:S01]  /*6b20*/  STL [R1+0x400], R28 ;  /* 0x0004001c01007387 */ /* 0x0001e20000100800 */
[----:B------:R-:W-:Y:S06]  /*6b30*/  BAR.SYNC.DEFER_BLOCKING 0xe, 0x100 ;  /* 0x0384000000007b1d */ /* 0x000fec0000010000 */
        /* <DEDUP_REMOVED lines=8> */
[----:B----4-:R0:W-:Y:S04]  /*6bc0*/  STL [R1+0x404], R9 ;  /* 0x0004040901007387 */ /* 0x0101e80000100800 */
        /* <DEDUP_REMOVED lines=8> */
[----:B0-----:R-:W-:-:S02]  /*6c50*/  IMAD.MOV.U32 R9, RZ, RZ, 0x40000040 ;  /* 0x40000040ff097424 */ /* 0x001fc400078e00ff */
[----:B-1----:R-:W-:-:S03]  /*6c60*/  VIADD R8, R6, 0x100 ;  /* 0x0000010006087836 */ /* 0x002fc60000000000 */
[----:B------:R-:W-:Y:S01]  /*6c70*/  R2UR UR7, R9 ;  /* 0x00000000090772ca */ /* 0x000fe200000e0000 */
[----:B------:R-:W-:Y:S01]  /*6c80*/  IMAD.MOV.U32 R9, RZ, RZ, 0x40000040 ;  /* 0x40000040ff097424 */ /* 0x000fe200078e00ff */
[----:B------:R-:W-:Y:S01]  /*6c90*/  R2UR UR6, R8 ;  /* 0x00000000080672ca */ /* 0x000fe200000e0000 */
[----:B------:R-:W-:-:S03]  /*6ca0*/  VIADD R8, R4, 0x4 ;  /* 0x0000000404087836 */ /* 0x000fc60000000000 */
        /* <DEDUP_REMOVED lines=38> */
[----:B------:R-:W-:Y:S01]  /*6f10*/  IMAD.MOV.U32 R7, RZ, RZ, 0x40000040 ;  /* 0x40000040ff077424 */ /* 0x000fe200078e00ff */
        /* <DEDUP_REMOVED lines=35> */
[----:B------:R-:W-:Y:S01]  /*7150*/  R2UR UR6, R6 ;  /* 0x00000000060672ca */ /* 0x000fe200000e0000 */
[----:B------:R-:W-:Y:S01]  /*7160*/  VIADD R6, R4, 0x6 ;  /* 0x0000000604067836 */ /* 0x000fe20000000000 */
[----:B------:R-:W-:Y:S01]  /*7170*/  R2UR UR7, R7 ;  /* 0x00000000070772ca */ /* 0x000fe200000e0000 */
[----:B------:R-:W-:-:S03]  /*7180*/  IMAD.MOV.U32 R7, RZ, RZ, 0x40000040 ;  /* 0x40000040ff077424 */ /* 0x000fc600078e00ff */
        /* <DEDUP_REMOVED lines=71> */
[----:B------:R-:W4:Y:S04]  /*7600*/  LDL R14, [R1+0x234] ;  /* 0x00023400010e7983 */ /* 0x000f280000100800 */
[----:B------:R-:W4:Y:S04]  /*7610*/  LDL R15, [R1+0x238] ;  /* 0x00023800010f7983 */ /* 0x000f280000100800 */
[----:B------:R-:W4:Y:S04]  /*7620*/  LDL R18, [R1+0x23c] ;  /* 0x00023c0001127983 */ /* 0x000f280000100800 */
[----:B------:R-:W4:Y:S04]  /*7630*/  LDL R19, [R1+0x240] ;  /* 0x0002400001137983 */ /* 0x000f280000100800 */
[----:B------:R-:W4:Y:S04]  /*7640*/  LDL R20, [R1+0x244] ;  /* 0x0002440001147983 */ /* 0x000f280000100800 */
[----:B------:R-:W4:Y:S04]  /*7650*/  LDL R21, [R1+0x248] ;  /* 0x0002480001157983 */ /* 0x000f280000100800 */
[----:B0-----:R-:W4:Y:S04]  /*7660*/  LDL R24, [R1+0x24c] ;  /* 0x00024c0001187983 */ /* 0x001f280000100800 */
[----:B------:R-:W4:Y:S04]  /*7670*/  LDL R25, [R1+0x250] ;  /* 0x0002500001197983 */ /* 0x000f280000100800 */
[----:B------:R-:W4:Y:S04]  /*7680*/  LDL R26, [R1+0x254] ;  /* 0x00025400011a7983 */ /* 0x000f280000100800 */
[----:B------:R-:W4:Y:S04]  /*7690*/  LDL R27, [R1+0x258] ;  /* 0x00025800011b7983 */ /* 0x000f280000100800 */
[----:B-1----:R-:W4:Y:S04]  /*76a0*/  LDL R28, [R1+0x25c] ;  /* 0x00025c00011c7983 */ /* 0x002f280000100800 */
[----:B------:R-:W4:Y:S04]  /*76b0*/  LDL R29, [R1+0x260] ;  /* 0x00026000011d7983 */ /* 0x000f280000100800 */
[----:B------:R-:W4:Y:S04]  /*76c0*/  LDL R30, [R1+0x264] ;  /* 0x00026400011e7983 */ /* 0x000f280000100800 */
[----:B------:R-:W4:Y:S04]  /*76d0*/  LDL R31, [R1+0x268] ;  /* 0x00026800011f7983 */ /* 0x000f280000100800 */
        /* <DEDUP_REMOVED lines=113> */
[----:B------:R-:W0:Y:S03]  /*7df0*/  S2R R163, SR_TID.X ;  /* 0x0000000000a37919 */ /* 0x000e260000002100 */
        /* <DEDUP_REMOVED lines=8> */
[----:B0-----:R-:W-:-:S03]  /*7e80*/  LOP3.LUT R168, R163, 0x7f, RZ, 0xc0, !PT ;  /* 0x0000007fa3a87812 */ /* 0x001fc600078ec0ff */
        /* <DEDUP_REMOVED lines=122> */
[----:B------:R-:W-:Y:S01]  /*8630*/  VIADD R163, R12, 0xfffffffe ;  /* 0xfffffffe0ca37836 */ /* 0x000fe20000000000 */
[----:B------:R-:W-:Y:S04]  /*8640*/  BSSY B0, `(.L_x_3664) ;  /* 0x0000008000007945 */ /* 0x000fe80003800000 */
[----:B------:R-:W-:-:S07]  /*8650*/  ISETP.GE.AND P0, PT, R163, R0, PT ;  /* 0x00000000a300720c */ /* 0x000fce0003f06270 */
[----:B-1----:R-:W-:Y:S06]  /*8660*/  @P1 BRA `(.L_x_3665) ;  /* 0x0000000000141947 */ /* 0x002fec0003800000 */
[----:B------:R-:W2:Y:S02]  /*8670*/  LDL R13, [R1+0x1e8] ;  /* 0x0001e800010d7983 */ /* 0x000ea40000100800 */
[----:B--2---:R-:W-:-:S04]  /*8680*/  IMAD R12, R13, 0x8, R2 ;  /* 0x000000080d0c7824 */ /* 0x004fc800078e0202 */
[----:B------:R-:W-:-:S05]  /*8690*/  VIADD R12, R12, 0x38860 ;  /* 0x000388600c0c7836 */ /* 0x000fca0000000000 */
[----:B------:R-:W-:-:S04]  /*86a0*/  PRMT R12, RZ, 0x654, R12 ;  /* 0x00000654ff0c7816 */ /* 0x000fc8000000000c */
[----:B------:R0:W-:Y:S03]  /*86b0*/  SYNCS.ARRIVE.TRANS64.RED.A1T0 RZ, [R12+URZ], RZ ;  /* 0x000000ff0cff79a7 */ /* 0x0001e6000810043f */
.L_x_3665:
[----:B------:R-:W-:Y:S05]  /*86c0*/  BSYNC B0 ;  /* 0x0000000000007941 */ /* 0x000fea0003800000 */
.L_x_3664:
[----:B------:R-:W-:Y:S04]  /*86d0*/  BSSY B0, `(.L_x_3666) ;  /* 0x00003e2000007945 */ /* 0x000fe80003800000 */
[----:B------:R-:W-:Y:S05]  /*86e0*/  @!P0 BRA `(.L_x_3667) ;  /* 0x0000003c00808947 */ /* 0x000fea0003800000 */
.L_x_3670:
        /* <DEDUP_REMOVED lines=60> */
[----:B01----:R-:W5:Y:S04]  /*8ab0*/  LDL.64 R12, [R1+0x3e8] ;  /* 0x0003e800010c7983 */ /* 0x003f680000100a00 */
[----:B------:R-:W5:Y:S04]  /*8ac0*/  LDL.64 R24, [R1+0x3f8] ;  /* 0x0003f80001187983 */ /* 0x000f680000100a00 */
[----:B------:R-:W5:Y:S04]  /*8ad0*/  LDL.64 R20, [R1+0x408] ;  /* 0x0004080001147983 */ /* 0x000f680000100a00 */
[----:B------:R-:W5:Y:S04]  /*8ae0*/  LDL.64 R18, [R1+0x418] ;  /* 0x0004180001127983 */ /* 0x000f680000100a00 */
[----:B------:R-:W5:Y:S01]  /*8af0*/  LDL.64 R14, [R1+0x428] ;  /* 0x00042800010e7983 */ /* 0x000f620000100a00 */
[----:B--2---:R-:W-:-:S04]  /*8b00*/  IMAD R145, R168, 0x40, R160 ;  /* 0x00000040a8917824 */ /* 0x004fc800078e02a0 */
[----:B------:R-:W-:Y:S01]  /*8b10*/  IMAD R145, R145, 0x4, R2 ;  /* 0x0000000491917824 */ /* 0x000fe200078e0202 */
        /* <DEDUP_REMOVED lines=195> */
[----:B0-----:R-:W2:Y:S04]  /*9750*/  LDL R12, [R1+0x234] ;  /* 0x00023400010c7983 */ /* 0x001ea80000100800 */
[----:B------:R-:W3:Y:S04]  /*9760*/  LDL R13, [R1+0x238] ;  /* 0x00023800010d7983 */ /* 0x000ee80000100800 */
[----:B-1----:R-:W4:Y:S04]  /*9770*/  LDL R14, [R1+0x23c] ;  /* 0x00023c00010e7983 */ /* 0x002f280000100800 */
        /* <DEDUP_REMOVED lines=125> */
[----:B--2---:R-:W-:Y:S04]  /*9f50*/  STL [R1+0x234], R12 ;  /* 0x0002340c01007387 */ /* 0x004fe80000100800 */
[----:B---3--:R-:W-:Y:S04]  /*9f60*/  STL [R1+0x238], R13 ;  /* 0x0002380d01007387 */ /* 0x008fe80000100800 */
        /* <DEDUP_REMOVED lines=157> */
[----:B------:R-:W-:Y:S01]  /*a940*/  VIADD R12, R168, 0x1 ;  /* 0x00000001a80c7836 */ /* 0x000fe20000000000 */
[----:B------:R-:W-:Y:S01]  /*a950*/  R2UR UR4, R4 ;  /* 0x00000000040472ca */ /* 0x000fe200000e0000 */
[----:B------:R-:W-:Y:S01]  /*a960*/  IMAD.MOV.U32 R13, RZ, RZ, 0x40000040 ;  /* 0x40000040ff0d7424 */ /* 0x000fe200078e00ff */
[----:B------:R-:W-:Y:S01]  /*a970*/  R2UR UR5, R5 ;  /* 0x00000000050572ca */ /* 0x000fe200000e0000 */
[----:B------:R-:W-:Y:S01]  /*a980*/  IMAD.MOV.U32 R15, RZ, RZ, 0x40000040 ;  /* 0x40000040ff0f7424 */ /* 0x000fe200078e00ff */
[----:B------:R-:W-:Y:S01]  /*a990*/  ISETP.NE.AND P0, PT, R12, 0x2, PT ;  /* 0x000000020c00780c */ /* 0x000fe20003f05270 */
[----:B------:R0:W-:Y:S01]  /*a9a0*/  STL [R1+0x1e8], R12 ;  /* 0x0001e80c01007387 */ /* 0x0001e20000100800 */
[----:B------:R-:W-:Y:S01]  /*a9b0*/  R2UR UR7, R13 ;  /* 0x000000000d0772ca */ /* 0x000fe200000e0000 */
[----:B------:R-:W-:-:S10]  /*a9c0*/  IMAD.MOV.U32 R13, RZ, RZ, 0x40000040 ;  /* 0x40000040ff0d7424 */ /* 0x000fd400078e00ff */
[----:B0-----:R-:W-:-:S04]  /*a9d0*/  @!P0 IMAD.MOV.U32 R12, RZ, RZ, RZ ;  /* 0x000000ffff0c8224 */ /* 0x001fc800078e00ff */
[----:B------:R-:W-:-:S04]  /*a9e0*/  IMAD R12, R12, 0x1000, R3 ;  /* 0x000010000c0c7824 */ /* 0x000fc800078e0203 */
[C---:B------:R-:W-:Y:S01]  /*a9f0*/  VIADD R14, R12.reuse, 0x80 ;  /* 0x000000800c0e7836 */ /* 0x040fe20000000000 */
[----:B------:R-:W-:Y:S01]  /*aa00*/  R2UR UR6, R12 ;  /* 0x000000000c0672ca */ /* 0x000fe200000e0000 */
[----:B--2---:R-:W-:-:S12]  /*aa10*/  WARPGROUP.ARRIVE ;  /* 0x00000000000079c5 */ /* 0x004fd80000000000 */
        /* <DEDUP_REMOVED lines=43> */
[----:B------:R-:W-:Y:S02]  /*acd0*/  R2UR UR6, R14 ;  /* 0x000000000e0672ca */ /* 0x000fe400000e0000 */
[----:B------:R-:W-:Y:S02]  /*ace0*/  R2UR UR7, R15 ;  /* 0x000000000f0772ca */ /* 0x000fe400000e0000 */
        /* <DEDUP_REMOVED lines=38> */
[----:B------:R-:W-:Y:S01]  /*af50*/  R2UR UR7, R13 ;  /* 0x000000000d0772ca */ /* 0x000fe200000e0000 */
[----:B------:R-:W2:Y:S01]  /*af60*/  @!P0 LDL R12, [R1+0x1ec] ;  /* 0x0001ec00010c8983 */ /* 0x000ea20000100800 */
[----:B------:R-:W-:Y:S02]  /*af70*/  R2UR UR4, R6 ;  /* 0x00000000060472ca */ /* 0x000fe400000e0000 */
[----:B------:R-:W-:Y:S01]  /*af80*/  R2UR UR5, R7 ;  /* 0x00000000070572ca */ /* 0x000fe200000e0000 */
[----:B------:R-:W3:Y:S01]  /*af90*/  LDL R13, [R1+0x1f0] ;  /* 0x0001f000010d7983 */ /* 0x000ee20000100800 */
[----:B------:R-:W-:-:S03]  /*afa0*/  WARPGROUP.DEPBAR.LE gsb0, 0x0 ;  /* 0x00008000000079c5 */ /* 0x000fc60000010000 */
        /* <DEDUP_REMOVED lines=67> */
[----:B0-----:R-:W5:Y:S04]  /*b3e0*/  LDL R139, [R1+0x248] ;  /* 0x00024800018b7983 */ /* 0x001f680000100800 */
[----:B-1----:R-:W2:Y:S04]  /*b3f0*/  LDL R143, [R1+0x238] ;  /* 0x00023800018f7983 */ /* 0x002ea80000100800 */
[----:B----4-:R-:W4:Y:S04]  /*b400*/  LDL R145, [R1+0x230] ;  /* 0x0002300001917983 */ /* 0x010f280000100800 */
[----:B------:R-:W5:Y:S04]  /*b410*/  LDL R144, [R1+0x234] ;  /* 0x0002340001907983 */ /* 0x000f680000100800 */
        /* <DEDUP_REMOVED lines=123> */
[----:B------:R-:W2:Y:S01]  /*bbd0*/  LDL R14, [R1+0x42c] ;  /* 0x00042c00010e7983 */ /* 0x000ea20000100800 */
[----:B---3--:R-:W-:-:S03]  /*bbe0*/  VIADD R13, R13, 0x1 ;  /* 0x000000010d0d7836 */ /* 0x008fc60000000000 */
[----:B----4-:R0:W-:Y:S04]  /*bbf0*/  STL [R1+0x230], R145 ;  /* 0x0002309101007387 */ /* 0x0101e80000100800 */
[----:B------:R0:W-:Y:S04]  /*bc00*/  STL [R1+0x1f0], R13 ;  /* 0x0001f00d01007387 */ /* 0x0001e80000100800 */
[----:B-----5:R0:W-:Y:S04]  /*bc10*/  STL [R1+0x234], R144 ;  /* 0x0002349001007387 */ /* 0x0201e80000100800 */
[----:B--2---:R0:W-:Y:S04]  /*bc20*/  STL [R1+0x238], R143 ;  /* 0x0002388f01007387 */ /* 0x0041e80000100800 */
        /* <DEDUP_REMOVED lines=133> */
[----:B--2---:R-:W-:-:S04]  /*c480*/  IMAD R12, R13, 0x8, R2 ;  /* 0x000000080d0c7824 */ /* 0x004fc800078e0202 */
[----:B------:R-:W-:-:S05]  /*c490*/  VIADD R12, R12, 0x38860 ;  /* 0x000388600c0c7836 */ /* 0x000fca0000000000 */
[----:B------:R-:W-:-:S04]  /*c4a0*/  PRMT R12, RZ, 0x654, R12 ;  /* 0x00000654ff0c7816 */ /* 0x000fc8000000000c */
[----:B------:R1:W-:Y:S03]  /*c4b0*/  SYNCS.ARRIVE.TRANS64.RED.A1T0 RZ, [R12+URZ], RZ ;  /* 0x000000ff0cff79a7 */ /* 0x0003e6000810043f */
.L_x_3669:
[----:B------:R-:W-:Y:S05]  /*c4c0*/  BSYNC B1 ;  /* 0x0000000000017941 */ /* 0x000fea0003800000 */
.L_x_3668:
[----:B------:R-:W-:Y:S01]  /*c4d0*/  VIADD R163, R163, 0xffffffff ;  /* 0xffffffffa3a37836 */ /* 0x000fe20000000000 */
[----:B------:R-:W-:Y:S06]  /*c4e0*/  @P0 BRA `(.L_x_3670) ;  /* 0xffffffc000800947 */ /* 0x000fec000383ffff */
.L_x_3667:
[----:B------:R-:W-:Y:S05]  /*c4f0*/  BSYNC B0 ;  /* 0x0000000000007941 */ /* 0x000fea0003800000 */
.L_x_3666:
        /* <DEDUP_REMOVED lines=78> */
[----:B------:R-:W-:Y:S04]  /*c9e0*/  STL.64 [R1+0x230], R66 ;  /* 0x0002304201007387 */ /* 0x000fe80000100a00 */
[----:B------:R-:W-:Y:S04]  /*c9f0*/  STL.64 [R1+0x240], R2 ;  /* 0x0002400201007387 */ /* 0x000fe80000100a00 */
[----:B------:R-:W-:Y:S04]  /*ca00*/  STL.64 [R1+0x250], R62 ;  /* 0x0002503e01007387 */ /* 0x000fe80000100a00 */
[----:B------:R-:W-:Y:S04]  /*ca10*/  STL.64 [R1+0x260], R60 ;  /* 0x0002603c01007387 */ /* 0x000fe80000100a00 */
[----:B------:R1:W-:Y:S04]  /*ca20*/  STL.64 [R1+0x270], R58 ;  /* 0x0002703a01007387 */ /* 0x0003e80000100a00 */
[----:B------:R2:W-:Y:S04]  /*ca30*/  STL.64 [R1+0x280], R56 ;  /* 0x0002803801007387 */ /* 0x0005e80000100a00 */
[----:B------:R3:W-:Y:S04]  /*ca40*/  STL.64 [R1+0x290], R54 ;  /* 0x0002903601007387 */ /* 0x0007e80000100a00 */
[----:B-1----:R-:W4:Y:S04]  /*ca50*/  LDL.64 R58, [R1+0x3b8] ;  /* 0x0003b800013a7983 */ /* 0x002f280000100a00 */
[----:B------:R-:W5:Y:S04]  /*ca60*/  LDL.64 R66, [R1+0x3c8] ;  /* 0x0003c80001427983 */ /* 0x000f680000100a00 */
[----:B------:R-:W5:Y:S04]  /*ca70*/  LDL.64 R64, [R1+0x3d8] ;  /* 0x0003d80001407983 */ /* 0x000f680000100a00 */
[----:B------:R-:W5:Y:S04]  /*ca80*/  LDL.64 R62, [R1+0x3e8] ;  /* 0x0003e800013e7983 */ /* 0x000f680000100a00 */
[----:B------:R-:W5:Y:S04]  /*ca90*/  LDL.64 R60, [R1+0x3f8] ;  /* 0x0003f800013c7983 */ /* 0x000f680000100a00 */
[----:B------:R-:W5:Y:S04]  /*caa0*/  LDL.64 R2, [R1+0x408] ;  /* 0x0004080001027983 */ /* 0x000f680000100a00 */
[----:B--2---:R-:W2:Y:S04]  /*cab0*/  LDL.64 R56, [R1+0x418] ;  /* 0x0004180001387983 */ /* 0x004ea80000100a00 */
[----:B---3--:R-:W3:Y:S01]  /*cac0*/  LDL.64 R54, [R1+0x428] ;  /* 0x0004280001367983 */ /* 0x008ee20000100a00 */
        /* <DEDUP_REMOVED lines=50> */
[C---:B0-----:R-:W-:Y:S01]  /*cdf0*/  FMUL.FTZ R117, R120.reuse, R117 ;  /* 0x0000007578757220 */ /* 0x041fe20000410000 */
        /* <DEDUP_REMOVED lines=47> */
[----:B------:R-:W-:-:S02]  /*d0f0*/  VIADD R0, R121, 0x1 ;  /* 0x0000000179007836 */ /* 0x000fc40000000000 */
[----:B------:R-:W-:Y:S01]  /*d100*/  VIADD R122, R122, 0x1 ;  /* 0x000000017a7a7836 */ /* 0x000fe20000000000 */
        /* <DEDUP_REMOVED lines=56> */
[C---:B---3--:R-:W-:Y:S01]  /*d490*/  FMUL.FTZ R55, R120.reuse, R55 ;  /* 0x0000003778377220 */ /* 0x048fe20000410000 */
[----:B------:R-:W-:Y:S01]  /*d4a0*/  FMUL.FTZ R54, R120, R54 ;  /* 0x0000003678367220 */ /* 0x000fe20000410000 */
        /* <DEDUP_REMOVED lines=15> */
[----:B------:R-:W-:Y:S01]  /*d5a0*/  STL [R1+0x1e8], R122 ;  /* 0x0001e87a01007387 */ /* 0x000fe20000100800 */
[----:B------:R-:W-:Y:S06]  /*d5b0*/  BAR.ARV 0xf, 0x100 ;  /* 0x03c4000000007b1d */ /* 0x000fec0000002000 */
[----:B------:R-:W-:Y:S01]  /*d5c0*/  ISETP.NE.AND P0, PT, R122, 0x2, PT ;  /* 0x000000027a00780c */ /* 0x000fe20003f05270 */
[----:B------:R0:W-:Y:S02]  /*d5d0*/  STL.64 [R1+0x2a0], R4 ;  /* 0x0002a00401007387 */ /* 0x0001e40000100a00 */
[----:B0-----:R-:W-:-:S10]  /*d5e0*/  IMAD.MOV.U32 R4, RZ, RZ, 0x1 ;  /* 0x00000001ff047424 */ /* 0x001fd400078e00ff */
[----:B------:R-:W-:Y:S05]  /*d5f0*/  @P0 BRA `(.L_x_3663) ;  /* 0x0000024800d40947 */ /* 0x000fea0003800000 */
[----:B------:R-:W2:Y:S04]  /*d600*/  LDL R0, [R1+0x1ec] ;  /* 0x0001ec0001007983 */ /* 0x000ea80000100800 */
[----:B------:R0:W-:Y:S01]  /*d610*/  STL [R1+0x1e8], RZ ;  /* 0x0001e8ff01007387 */ /* 0x0001e20000100800 */
[----:B--2---:R-:W-:-:S05]  /*d620*/  LOP3.LUT R0, R0, 0x1, RZ, 0x3c, !PT ;  /* 0x0000000100007812 */ /* 0x004fca00078e3cff */
[----:B------:R0:W-:Y:S01]  /*d630*/  STL [R1+0x1ec], R0 ;  /* 0x0001ec0001007387 */ /* 0x0001e20000100800 */
[----:B------:R-:W-:Y:S05]  /*d640*/  BRA `(.L_x_3663) ;  /* 0x0000024800c07947 */ /* 0x000fea0003800000 */
.L_x_3652:
[----:B------:R-:W0:Y:S01]  /*d650*/  S2R R3, SR_TID.X ;  /* 0x0000000000037919 */ /* 0x000e220000002100 */
[----:B-1----:R-:W1:Y:S01]  /*d660*/  LDC R0, c[0x0][0x448] ;  /* 0x00011200ff007b82 */ /* 0x002e620000000800 */
[----:B------:R-:W-:Y:S01]  /*d670*/  UISETP.NE.AND UP2, UPT, UR39, URZ, UPT ;  /* 0x0000003f2700728c */ /* 0x000fe2000bf45270 */
[----:B------:R-:W-:Y:S01]  /*d680*/  IMAD.MOV.U32 R4, RZ, RZ, 0x1 ;  /* 0x00000001ff047424 */ /* 0x000fe200078e00ff */
[----:B------:R-:W-:Y:S01]  /*d690*/  UIADD3 UR6, UP0, UR42, 0x38830, URZ ;  /* 0x000388302a067890 */ /* 0x000fe2000ff1e03f */
[----:B------:R-:W-:Y:S01]  /*d6a0*/  IMAD.MOV.U32 R5, RZ, RZ, RZ ;  /* 0x000000ffff057224 */ /* 0x000fe200078e00ff */
[----:B------:R-:W-:Y:S01]  /*d6b0*/  UIADD3 UR8, UP1, UR42, 0x38840, URZ ;  /* 0x000388402a087890 */ /* 0x000fe2000ff3e03f */
[----:B----4-:R-:W-:Y:S01]  /*d6c0*/  IMAD.MOV.U32 R12, RZ, RZ, 0x1 ;  /* 0x00000001ff0c7424 */ /* 0x010fe200078e00ff */
[----:B------:R-:W-:Y:S01]  /*d6d0*/  PLOP3.LUT P2, PT, PT, PT, UP2, 0x40, 0x0 ;  /* 0x000000000000781c */ /* 0x000fe20003f4e828 */
[----:B------:R-:W-:Y:S01]  /*d6e0*/  IMAD.MOV.U32 R8, RZ, RZ, 0x10000 ;  /* 0x00010000ff087424 */ /* 0x000fe200078e00ff */
[----:B------:R4:W-:Y:S01]  /*d6f0*/  STL.64 [R1+0x60], R4 ;  /* 0x0000600401007387 */ /* 0x0009e20000100a00 */
[----:B------:R-:W-:Y:S01]  /*d700*/  IMAD.MOV.U32 R11, RZ, RZ, 0x100 ;  /* 0x00000100ff0b7424 */ /* 0x000fe200078e00ff */
[----:B------:R-:W-:Y:S01]  /*d710*/  SEL R15, R12, 0x2, P2 ;  /* 0x000000020c0f7807 */ /* 0x000fe20001000000 */
[----:B------:R-:W-:Y:S01]  /*d720*/  UIADD3 UR4, UP2, UR42, 0x38850, URZ ;  /* 0x000388502a047890 */ /* 0x000fe2000ff5e03f */
[----:B------:R-:W-:Y:S01]  /*d730*/  IMAD.MOV.U32 R14, RZ, RZ, 0x2000 ;  /* 0x00002000ff0e7424 */ /* 0x000fe200078e00ff */
[----:B------:R-:W-:Y:S01]  /*d740*/  UIADD3 UR10, UP3, UR42, 0x38860, URZ ;  /* 0x000388602a0a7890 */ /* 0x000fe2000ff7e03f */
[----:B------:R-:W-:Y:S01]  /*d750*/  IMAD.MOV.U32 R6, RZ, RZ, 0x1 ;  /* 0x00000001ff067424 */ /* 0x000fe200078e00ff */
[----:B------:R-:W-:Y:S01]  /*d760*/  UIADD3.X UR7, URZ, UR43, URZ, UP0, !UPT ;  /* 0x0000002b3f077290 */ /* 0x000fe200087fe43f */
[----:B------:R-:W-:Y:S01]  /*d770*/  IMAD.MOV.U32 R9, RZ, RZ, R15 ;  /* 0x000000ffff097224 */ /* 0x000fe200078e000f */
[----:B------:R-:W-:Y:S01]  /*d780*/  UIADD3.X UR9, URZ, UR43, URZ, UP1, !UPT ;  /* 0x0000002b3f097290 */ /* 0x000fe20008ffe43f */
[----:B------:R-:W-:Y:S01]  /*d790*/  IMAD.MOV.U32 R7, RZ, RZ, RZ ;  /* 0x000000ffff077224 */ /* 0x000fe200078e00ff */
[----:B------:R-:W-:Y:S01]  /*d7a0*/  UIADD3.X UR5, URZ, UR43, URZ, UP2, !UPT ;  /* 0x0000002b3f057290 */ /* 0x000fe200097fe43f */
[----:B----4-:R-:W-:Y:S01]  /*d7b0*/  IMAD.MOV.U32 R5, RZ, RZ, 0x80 ;  /* 0x00000080ff057424 */ /* 0x010fe200078e00ff */
[----:B------:R-:W-:Y:S01]  /*d7c0*/  UIADD3.X UR11, URZ, UR43, URZ, UP3, !UPT ;  /* 0x0000002b3f0b7290 */ /* 0x000fe20009ffe43f */
[----:B------:R-:W-:Y:S01]  /*d7d0*/  IMAD.U32 R13, RZ, RZ, UR10 ;  /* 0x0000000aff0d7e24 */ /* 0x000fe2000f8e00ff */
[----:B-1----:R-:W-:Y:S01]  /*d7e0*/  ISETP.NE.AND P0, PT, R0, 0x1, PT ;  /* 0x000000010000780c */ /* 0x002fe20003f05270 */
[----:B------:R-:W-:Y:S01]  /*d7f0*/  IMAD.U32 R0, RZ, RZ, UR4 ;  /* 0x00000004ff007e24 */ /* 0x000fe2000f8e00ff */
[----:B------:R1:W-:Y:S01]  /*d800*/  STL.64 [R1+0x18], R14 ;  /* 0x0000180e01007387 */ /* 0x0003e20000100a00 */
[----:B------:R-:W-:-:S02]  /*d810*/  IMAD.U32 R38, RZ, RZ, UR37 ;  /* 0x00000025ff267e24 */ /* 0x000fc4000f8e00ff */
[----:B------:R-:W-:Y:S01]  /*d820*/  IMAD.U32 R56, RZ, RZ, UR37 ;  /* 0x00000025ff387e24 */ /* 0x000fe2000f8e00ff */
[----:B------:R-:W-:Y:S01]  /*d830*/  STL [R1+0x70], R89 ;  /* 0x0000705901007387 */ /* 0x000fe20000100800 */
[----:B0-----:R-:W-:-:S03]  /*d840*/  LOP3.LUT R3, R3, 0x7f, RZ, 0xc0, !PT ;  /* 0x0000007f03037812 */ /* 0x001fc600078ec0ff */
[----:B------:R-:W-:Y:S01]  /*d850*/  STL.64 [R1], RZ ;  /* 0x000000ff01007387 */ /* 0x000fe20000100a00 */
[----:B------:R-:W-:Y:S02]  /*d860*/  ISETP.NE.AND P1, PT, R3, RZ, PT ;  /* 0x000000ff0300720c */ /* 0x000fe40003f25270 */
[----:B------:R-:W0:Y:S01]  /*d870*/  @P0 LDC R3, c[0x0][0x44c] ;  /* 0x00011300ff030b82 */ /* 0x000e220000000800 */
[----:B-1----:R-:W-:Y:S01]  /*d880*/  IMAD.U32 R14, RZ, RZ, UR8 ;  /* 0x00000008ff0e7e24 */ /* 0x002fe2000f8e00ff */
[----:B------:R-:W-:Y:S01]  /*d890*/  SEL R4, RZ, 0x1, P1 ;  /* 0x00000001ff047807 */ /* 0x000fe20000800000 */
[----:B------:R-:W-:Y:S01]  /*d8a0*/  IMAD.U32 R15, RZ, RZ, UR9 ;  /* 0x00000009ff0f7e24 */ /* 0x000fe2000f8e00ff */
[----:B------:R-:W-:Y:S01]  /*d8b0*/  STL.64 [R1+0x38], RZ ;  /* 0x000038ff01007387 */ /* 0x000fe20000100a00 */
[----:B------:R-:W-:Y:S02]  /*d8c0*/  IADD3 R38, P1, R38, 0x38, RZ ;  /* 0x0000003826267810 */ /* 0x000fe40007f3e0ff */
[----:B------:R-:W-:Y:S01]  /*d8d0*/  IMAD.MOV.U32 R10, RZ, RZ, R4 ;  /* 0x000000ffff0a7224 */ /* 0x000fe200078e0004 */
[----:B------:R-:W1:Y:S01]  /*d8e0*/  @P0 LDC R20, c[0x0][0x450] ;  /* 0x00011400ff140b82 */ /* 0x000e620000000800 */
[----:B------:R4:W-:Y:S01]  /*d8f0*/  STL.128 [R1+0x20], R4 ;  /* 0x0000200401007387 */ /* 0x0009e20000100c00 */
[----:B------:R-:W-:Y:S01]  /*d900*/  IADD3 R56, P2, R56, 0x70, RZ ;  /* 0x0000007038387810 */ /* 0x000fe20007f5e0ff */
[----:B------:R-:W-:-:S02]  /*d910*/  IMAD.X R41, RZ, RZ, UR36, P1 ;  /* 0x00000024ff297e24 */ /* 0x000fc400088e06ff */
[----:B------:R2:W-:Y:S02]  /*d920*/  STL.128 [R1+0x50], R8 ;  /* 0x0000500801007387 */ /* 0x0005e40000100c00 */
[----:B------:R-:W-:Y:S02]  /*d930*/  IMAD.X R57, RZ, RZ, UR36, P2 ;  /* 0x00000024ff397e24 */ /* 0x000fe400090e06ff */
[----:B------:R0:W-:Y:S04]  /*d940*/  STL.64 [R1+0x10], R14 ;  /* 0x0000100e01007387 */ /* 0x0001e80000100a00 */
[----:B------:R0:W-:Y:S01]  /*d950*/  STL.64 [R1+0x30], R14 ;  /* 0x0000300e01007387 */ /* 0x0001e20000100a00 */
[----:B----4-:R-:W-:Y:S02]  /*d960*/  IMAD.U32 R5, RZ, RZ, UR5 ;  /* 0x00000005ff057e24 */ /* 0x010fe4000f8e00ff */
[----:B------:R-:W-:Y:S01]  /*d970*/  IMAD.U32 R7, RZ, RZ, UR11 ;  /* 0x0000000bff077e24 */ /* 0x000fe2000f8e00ff */
[----:B--2---:R-:W2:Y:S01]  /*d980*/  LDC.64 R8, c[0x0][0xad8] ;  /* 0x0002b600ff087b82 */ /* 0x004ea20000000a00 */
[----:B------:R-:W-:-:S02]  /*d990*/  IMAD.U32 R10, RZ, RZ, UR6 ;  /* 0x00000006ff0a7e24 */ /* 0x000fc4000f8e00ff */
[----:B------:R-:W-:Y:S02]  /*d9a0*/  IMAD.U32 R11, RZ, RZ, UR7 ;  /* 0x00000007ff0b7e24 */ /* 0x000fe4000f8e00ff */
[----:B------:R-:W-:Y:S02]  /*d9b0*/  IMAD.MOV.U32 R4, RZ, RZ, R0 ;  /* 0x000000ffff047224 */ /* 0x000fe400078e0000 */
[----:B------:R-:W-:Y:S01]  /*d9c0*/  IMAD.MOV.U32 R6, RZ, RZ, R13 ;  /* 0x000000ffff067224 */ /* 0x000fe200078e000d */
[----:B------:R4:W-:Y:S01]  /*d9d0*/  STL.64 [R1+0x8], R10 ;  /* 0x0000080a01007387 */ /* 0x0009e20000100a00 */
[----:B------:R-:W-:-:S03]  /*d9e0*/  VIADD R0, R164, 0x3f ;  /* 0x0000003fa4007836 */ /* 0x000fc60000000000 */
[----:B------:R4:W-:Y:S01]  /*d9f0*/  STL.128 [R1+0x40], R4 ;  /* 0x0000400401007387 */ /* 0x0009e20000100c00 */
[----:B0-----:R-:W-:-:S03]  /*da00*/  @P0 IMAD.HI.U32 R3, R0, R3, RZ ;  /* 0x0000000300030227 */ /* 0x001fc600078e00ff */
[----:B------:R4:W-:Y:S02]  /*da10*/  STL.64 [R1+0x68], R6 ;  /* 0x0000680601007387 */ /* 0x0009e40000100a00 */
[----:B-1----:R-:W-:-:S05]  /*da20*/  @P0 SHF.R.U32.HI R0, RZ, R20, R3 ;  /* 0x00000014ff000219 */ /* 0x002fca0000011603 */
[----:B------:R-:W-:Y:S01]  /*da30*/  IMAD.IADD R3, R189, 0x1, R0 ;  /* 0x00000001bd037824 */ /* 0x000fe200078e0200 */
[----:B--2---:R-:W-:-:S03]  /*da40*/  ISETP.GE.AND P3, PT, R9, 0x1, PT ;  /* 0x000000010900780c */ /* 0x004fc60003f66270 */
[----:B------:R-:W-:-:S10]  /*da50*/  IMAD.IADD R8, R3, 0x1, R8 ;  /* 0x0000000103087824 */ /* 0x000fd400078e0208 */
[----:B----4-:R-:W-:Y:S05]  /*da60*/  @!P3 BRA `(.L_x_3671) ;  /* 0x000000000048b947 */ /* 0x010fea0003800000 */
        /* <DEDUP_REMOVED lines=11> */
.L_x_3673:
[----:B------:R-:W-:-:S13]  /*db20*/  ISETP.NE.AND P1, PT, R9, 0x1, PT ;  /* 0x000000010900780c */ /* 0x000fda0003f25270 */
[----:B------:R-:W0:Y:S02]  /*db30*/  @P1 LDC.64 R4, c[0x0][0xae0] ;  /* 0x0002b800ff041b82 */ /* 0x000e240000000a00 */
[----:B0-----:R-:W-:-:S05]  /*db40*/  @P1 IMAD.HI.U32 R4, R0, R4, RZ ;  /* 0x0000000400041227 */ /* 0x001fca00078e00ff */
[----:B------:R-:W-:-:S07]  /*db50*/  @P1 SHF.R.U32.HI R0, RZ, R5, R4 ;  /* 0x00000005ff001219 */ /* 0x000fce0000011604 */
.L_x_3674:
[----:B------:R-:W-:Y:S05]  /*db60*/  BSYNC B0 ;  /* 0x0000000000007941 */ /* 0x000fea0003800000 */
.L_x_3672:
[----:B------:R-:W-:-:S05]  /*db70*/  IMAD R3, R0, R9, R9 ;  /* 0x0000000900037224 */ /* 0x000fca00078e0209 */
[----:B------:R-:W-:-:S07]  /*db80*/  VIMNMX R8, R8, R3, PT ;  /* 0x0000000308087248 */ /* 0x000fce0003fe0100 */
.L_x_3671:
        /* <DEDUP_REMOVED lines=24> */
.L_x_3677:
[----:B------:R-:W-:-:S13]  /*dd10*/  ISETP.NE.AND P0, PT, R9, 0x1, PT ;  /* 0x000000010900780c */ /* 0x000fda0003f05270 */
[----:B------:R-:W0:Y:S02]  /*dd20*/  @P0 LDC.64 R4, c[0x0][0xae0] ;  /* 0x0002b800ff040b82 */ /* 0x000e240000000a00 */
[----:B0-----:R-:W-:-:S05]  /*dd30*/  @P0 IMAD.HI.U32 R4, R3, R4, RZ ;  /* 0x0000000403040227 */ /* 0x001fca00078e00ff */
[----:B------:R-:W-:-:S07]  /*dd40*/  @P0 SHF.R.U32.HI R3, RZ, R5, R4 ;  /* 0x00000005ff030219 */ /* 0x000fce0000011604 */
.L_x_3678:
[----:B------:R-:W-:Y:S05]  /*dd50*/  BSYNC B0 ;  /* 0x0000000000007941 */ /* 0x000fea0003800000 */
.L_x_3676:
[----:B------:R-:W-:-:S05]  /*dd60*/  IMAD R3, R3, R9, RZ ;  /* 0x0000000903037224 */ /* 0x000fca00078e02ff */
[----:B------:R-:W-:-:S07]  /*dd70*/  VIMNMX R0, R0, R3, !PT ;  /* 0x0000000300007248 */ /* 0x000fce0007fe0100 */
.L_x_3675:
        /* <DEDUP_REMOVED lines=39> */
.L_x_3680:
[----:B------:R-:W-:Y:S05]  /*dff0*/  BSYNC B0 ;  /* 0x0000000000007941 */ /* 0x000fea0003800000 */
.L_x_3679:
[----:B------:R-:W-:Y:S01]  /*e000*/  IMAD R163, R194, R201, R163 ;  /* 0x000000c9c2a37224 */ /* 0x000fe200078e02a3 */
[----:B------:R-:W-:-:S04]  /*e010*/  PRMT R4, RZ, 0x7610, R4 ;  /* 0x00007610ff047816 */ /* 0x000fc80000000004 */
[----:B------:R-:W-:-:S04]  /*e020*/  VIADDMNMX R201, R163, R201, R8, PT ;  /* 0x000000c9a3c97246 */ /* 0x000fc80003800108 */
[----:B------:R-:W-:-:S13]  /*e030*/  ISETP.GT.AND P0, PT, R201, R163, PT ;  /* 0x000000a3c900720c */ /* 0x000fda0003f04270 */
[----:B------:R-:W-:Y:S05]  /*e040*/  @!P0 BRA `(.L_x_3663) ;  /* 0x0000024000408947 */ /* 0x000fea0003800000 */
[----:B------:R-:W0:Y:S01]  /*e050*/  S2R R36, SR_TID.X ;  /* 0x0000000000247919 */ /* 0x000e220000002100 */
[C---:B------:R-:W-:Y:S01]  /*e060*/  VIADD R6, R2.reuse, 0x36400 ;  /* 0x0003640002067836 */ /* 0x040fe20000000000 */
[----:B------:R-:W-:Y:S01]  /*e070*/  UIADD3 UR4, UP0, UR42, 0x38400, URZ ;  /* 0x000384002a047890 */ /* 0x000fe2000ff1e03f */
[----:B------:R-:W-:Y:S01]  /*e080*/  VIADD R9, R2, 0x400 ;  /* 0x0000040002097836 */ /* 0x000fe20000000000 */
[----:B------:R-:W1:Y:S01]  /*e090*/  SHFL.IDX PT, R0, R237, RZ, 0x1f ;  /* 0x00001fffed007589 */ /* 0x000e6200000e0000 */
[----:B------:R-:W-:Y:S01]  /*e0a0*/  IMAD.MOV.U32 R13, RZ, RZ, RZ ;  /* 0x000000ffff0d7224 */ /* 0x000fe200078e00ff */
[----:B------:R-:W-:Y:S01]  /*e0b0*/  LOP3.LUT P0, RZ, R6, 0x3ff, RZ, 0xc0, !PT ;  /* 0x000003ff06ff7812 */ /* 0x000fe2000780c0ff */
[----:B------:R-:W-:Y:S01]  /*e0c0*/  VIADD R6, R2, 0x26400 ;  /* 0x0002640002067836 */ /* 0x000fe20000000000 */
[----:B------:R-:W-:Y:S01]  /*e0d0*/  UIADD3.X UR5, URZ, UR43, URZ, UP0, !UPT ;  /* 0x0000002b3f057290 */ /* 0x000fe200087fe43f */
[----:B------:R-:W-:Y:S02]  /*e0e0*/  IMAD.U32 R4, RZ, RZ, UR4 ;  /* 0x00000004ff047e24 */ /* 0x000fe4000f8e00ff */
[----:B------:R-:W-:Y:S01]  /*e0f0*/  IMAD.MOV.U32 R14, RZ, RZ, 0x1 ;  /* 0x00000001ff0e7424 */ /* 0x000fe200078e00ff */
[----:B------:R-:W-:Y:S01]  /*e100*/  SHF.R.U32.HI R7, RZ, 0x4, R6 ;  /* 0x00000004ff077819 */ /* 0x000fe20000011606 */
[----:B------:R-:W-:-:S02]  /*e110*/  IMAD.MOV.U32 R15, RZ, RZ, RZ ;  /* 0x000000ffff0f7224 */ /* 0x000fc400078e00ff */
[----:B------:R-:W-:Y:S01]  /*e120*/  IMAD.U32 R5, RZ, RZ, UR5 ;  /* 0x00000005ff057e24 */ /* 0x000fe2000f8e00ff */
[----:B------:R-:W-:Y:S01]  /*e130*/  LOP3.LUT R7, R7, 0x3fff, RZ, 0xc0, !PT ;  /* 0x00003fff07077812 */ /* 0x000fe200078ec0ff */
[----:B------:R-:W-:Y:S01]  /*e140*/  VIADD R33, R2, 0x20400 ;  /* 0x0002040002217836 */ /* 0x000fe20000000000 */
[----:B------:R-:W-:Y:S01]  /*e150*/  STL.128 [R1+0x80], R12 ;  /* 0x0000800c01007387 */ /* 0x000fe20000100c00 */
[----:B------:R-:W-:Y:S02]  /*e160*/  IMAD.U32 R42, RZ, RZ, UR37 ;  /* 0x00000025ff2a7e24 */ /* 0x000fe4000f8e00ff */
[----:B------:R-:W-:Y:S01]  /*e170*/  IMAD.U32 R53, RZ, RZ, UR37 ;  /* 0x00000025ff357e24 */ /* 0x000fe2000f8e00ff */
[----:B------:R2:W-:Y:S01]  /*e180*/  STL.64 [R1+0x78], R4 ;  /* 0x0000780401007387 */ /* 0x0005e20000100a00 */
[----:B------:R-:W-:Y:S02]  /*e190*/  IMAD.U32 R48, RZ, RZ, UR37 ;  /* 0x00000025ff307e24 */ /* 0x000fe4000f8e00ff */
[----:B------:R-:W-:-:S02]  /*e1a0*/  IMAD.U32 R59, RZ, RZ, UR37 ;  /* 0x00000025ff3b7e24 */ /* 0x000fc4000f8e00ff */
[----:B------:R-:W-:Y:S01]  /*e1b0*/  IMAD.U32 R45, RZ, RZ, UR37 ;  /* 0x00000025ff2d7e24 */ /* 0x000fe2000f8e00ff */
[----:B-1----:R-:W-:Y:S01]  /*e1c0*/  LEA.HI R3, R0, R0, RZ, 0x1 ;  /* 0x0000000000037211 */ /* 0x002fe200078f08ff */
[----:B------:R-:W-:Y:S02]  /*e1d0*/  IMAD.U32 R54, RZ, RZ, UR37 ;  /* 0x00000025ff367e24 */ /* 0x000fe4000f8e00ff */
[----:B------:R-:W-:Y:S01]  /*e1e0*/  IMAD.U32 R61, RZ, RZ, UR37 ;  /* 0x00000025ff3d7e24 */ /* 0x000fe2000f8e00ff */
[----:B------:R-:W-:Y:S01]  /*e1f0*/  LOP3.LUT R3, R3, 0x6, RZ, 0xc0, !PT ;  /* 0x0000000603037812 */ /* 0x000fe200078ec0ff */
[----:B0-----:R-:W-:Y:S01]  /*e200*/  VIADD R8, R36, 0xffffff80 ;  /* 0xffffff8024087836 */ /* 0x001fe20000000000 */
[----:B--2---:R-:W-:Y:S01]  /*e210*/  LOP3.LUT R4, R7, 0x10000, RZ, 0xfc, !PT ;  /* 0x0001000007047812 */ /* 0x004fe200078efcff */
[----:B------:R-:W-:Y:S01]  /*e220*/  IMAD.MOV.U32 R5, RZ, RZ, 0x40000040 ;  /* 0x40000040ff057424 */ /* 0x000fe200078e00ff */
[----:B------:R0:W5:Y:S01]  /*e230*/  LDL R12, [R1+0x4e4] ;  /* 0x0004e400010c7983 */ /* 0x0001620000100800 */
[----:B------:R-:W-:-:S02]  /*e240*/  IMAD.IADD R0, R0, 0x1, -R3 ;  /* 0x0000000100007824 */ /* 0x000fc400078e0a03 */
[----:B------:R-:W-:Y:S01]  /*e250*/  VIADD R3, R2, 0x22400 ;  /* 0x0002240002037836 */ /* 0x000fe20000000000 */
[----:B------:R1:W-:Y:S01]  /*e260*/  STL [R1+0x94], R8 ;  /* 0x0000940801007387 */ /* 0x0003e20000100800 */
[----:B------:R-:W-:Y:S01]  /*e270*/  IMAD R6, R0, 0x8000, R9 ;  /* 0x0000800000067824 */ /* 0x000fe200078e0209 */
[----:B------:R-:W-:Y:S01]  /*e280*/  SHF.R.U32.HI R0, RZ, 0x4, R33 ;  /* 0x00000004ff007819 */ /* 0x000fe20000011621 */
[----:B------:R-:W-:Y:S01]  /*e290*/  IMAD.MOV.U32 R7, RZ, RZ, 0x40000040 ;  /* 0x40000040ff077424 */ /* 0x000fe200078e00ff */
[----:B------:R-:W-:Y:S01]  /*e2a0*/  SHF.R.U32.HI R3, RZ, 0x4, R3 ;  /* 0x00000004ff037819 */ /* 0x000fe20000011603 */
[----:B------:R-:W-:Y:S01]  /*e2b0*/  IMAD.U32 R26, RZ, RZ, UR37 ;  /* 0x00000025ff1a7e24 */ /* 0x000fe2000f8e00ff */
[----:B------:R-:W-:Y:S02]  /*e2c0*/  SHF.R.U32.HI R6, RZ, 0x4, R6 ;  /* 0x00000004ff067819 */ /* 0x000fe40000011606 */
[----:B------:R-:W-:Y:S02]  /*e2d0*/  LOP3.LUT R3, R3, 0x3fff, RZ, 0xc0, !PT ;  /* 0x00003fff03037812 */ /* 0x000fe400078ec0ff */
[----:B-1----:R-:W-:-:S02]  /*e2e0*/  SHF.R.U32.HI R8, RZ, 0x4, R9 ;  /* 0x00000004ff087819 */ /* 0x002fc40000011609 */
[----:B------:R-:W-:Y:S02]  /*e2f0*/  LOP3.LUT R10, R3, 0x10000, RZ, 0xfc, !PT ;  /* 0x00010000030a7812 */ /* 0x000fe400078efcff */
[----:B------:R-:W-:Y:S02]  /*e300*/  LOP3.LUT R8, R8, 0x3fff, RZ, 0xc0, !PT ;  /* 0x00003fff08087812 */ /* 0x000fe400078ec0ff */
[----:B------:R-:W-:Y:S02]  /*e310*/  LOP3.LUT R3, R6, 0x3fff, RZ, 0xc0, !PT ;  /* 0x00003fff06037812 */ /* 0x000fe400078ec0ff */
[----:B------:R-:W-:Y:S02]  /*e320*/  LOP3.LUT R9, R8, 0x10000, RZ, 0xfc, !PT ;  /* 0x0001000008097812 */ /* 0x000fe400078efcff */
[----:B------:R-:W-:Y:S02]  /*e330*/  LOP3.LUT R3, R3, 0x2000000, RZ, 0xfc, !PT ;  /* 0x0200000003037812 */ /* 0x000fe400078efcff */
[----:B------:R-:W-:Y:S01]  /*e340*/  LOP3.LUT R0, R0, 0x3fff, RZ, 0xc0, !PT ;  /* 0x00003fff00007812 */ /* 0x000fe200078ec0ff */
[----:B------:R-:W-:-:S02]  /*e350*/  IMAD.MOV.U32 R6, RZ, RZ, R9 ;  /* 0x000000ffff067224 */ /* 0x000fc400078e0009 */
[----:B------:R-:W-:Y:S01]  /*e360*/  IMAD.MOV.U32 R9, RZ, RZ, 0x40000040 ;  /* 0x40000040ff097424 */ /* 0x000fe200078e00ff */
[----:B------:R-:W-:Y:S01]  /*e370*/  LOP3.LUT R8, R0, 0x10000, RZ, 0xfc, !PT ;  /* 0x0001000000087812 */ /* 0x000fe200078efcff */
[----:B------:R-:W-:Y:S01]  /*e380*/  BSSY B6, `(.L_x_3681) ;  /* 0x0000038000067945 */ /* 0x000fe20003800000 */
[----:B------:R1:W-:Y:S01]  /*e390*/  STL.128 [R1+0xb0], R4 ;  /* 0x0000b00401007387 */ /* 0x0003e20000100c00 */
[----:B------:R-:W-:Y:S01]  /*e3a0*/  IADD3 R42, P2, R42, 0xb8, RZ ;  /* 0x000000b82a2a7810 */ /* 0x000fe20007f5e0ff */
[----:B------:R-:W-:Y:S02]  /*e3b0*/  IMAD.MOV.U32 R0, RZ, RZ, R165 ;  /* 0x000000ffff007224 */ /* 0x000fe400078e00a5 */
[----:B------:R0:W-:Y:S01]  /*e3c0*/  STL.64 [R1+0x98], R8 ;  /* 0x0000980801007387 */ /* 0x0001e20000100a00 */
[----:B-1----:R-:W-:-:S03]  /*e3d0*/  IMAD.MOV.U32 R6, RZ, RZ, R3 ;  /* 0x000000ffff067224 */ /* 0x002fc600078e0003 */
[----:B------:R0:W5:Y:S01]  /*e3e0*/  LDL R3, [R1+0x4d4] ;  /* 0x0004d40001037983 */ /* 0x0001620000100800 */
[----:B------:R-:W-:Y:S01]  /*e3f0*/  IMAD.MOV.U32 R4, RZ, RZ, R10 ;  /* 0x000000ffff047224 */ /* 0x000fe200078e000a */
[----:B------:R-:W-:Y:S01]  /*e400*/  IADD3 R53, P6, R53, 0xb0, RZ ;  /* 0x000000b035357810 */ /* 0x000fe20007fde0ff */
[----:B------:R-:W-:-:S03]  /*e410*/  IMAD.U32 R10, RZ, RZ, UR37 ;  /* 0x00000025ff0a7e24 */ /* 0x000fc6000f8e00ff */
[----:B------:R0:W-:Y:S01]  /*e420*/  STL.128 [R1+0xa0], R4 ;  /* 0x0000a00401007387 */ /* 0x0001e20000100c00 */
[----:B------:R-:W-:Y:S01]  /*e430*/  IADD3 R48, P5, R48, 0xa8, RZ ;  /* 0x000000a830307810 */ /* 0x000fe20007fbe0ff */
[----:B------:R-:W-:Y:S01]  /*e440*/  IMAD.X R43, RZ, RZ, UR36, P2 ;  /* 0x00000024ff2b7e24 */ /* 0x000fe200090e06ff */
[----:B------:R-:W-:Y:S01]  /*e450*/  IADD3 R59, P1, R59, 0xa0, RZ ;  /* 0x000000a03b3b7810 */ /* 0x000fe20007f3e0ff */
[----:B------:R-:W-:Y:S01]  /*e460*/  IMAD.X R52, RZ, RZ, UR36, P6 ;  /* 0x00000024ff347e24 */ /* 0x000fe2000b0e06ff */
[----:B------:R-:W-:Y:S01]  /*e470*/  IADD3 R45, P4, R45, 0x98, RZ ;  /* 0x000000982d2d7810 */ /* 0x000fe20007f9e0ff */
[----:B------:R-:W-:Y:S01]  /*e480*/  IMAD.X R47, RZ, RZ, UR36, P5 ;  /* 0x00000024ff2f7e24 */ /* 0x000fe2000a8e06ff */
[----:B------:R-:W-:Y:S02]  /*e490*/  IADD3 R34, P3, R10, 0x94, RZ ;  /* 0x000000940a227810 */ /* 0x000fe40007f7e0ff */
[----:B------:R-:W-:Y:S02]  /*e4a0*/  IADD3 R54, P2, R54, 0x88, RZ ;  /* 0x0000008836367810 */ /* 0x000fe40007f5e0ff */
[----:B------:R-:W-:-:S02]  /*e4b0*/  IADD3 R61, P6, R61, 0x80, RZ ;  /* 0x000000803d3d7810 */ /* 0x000fc40007fde0ff */
[----:B------:R-:W-:Y:S01]  /*e4c0*/  IADD3 R26, P5, R26, 0x78, RZ ;  /* 0x000000781a1a7810 */ /* 0x000fe20007fbe0ff */
[----:B------:R-:W-:Y:S02]  /*e4d0*/  IMAD.X R58, RZ, RZ, UR36, P1 ;  /* 0x00000024ff3a7e24 */ /* 0x000fe400088e06ff */
[----:B------:R-:W-:Y:S02]  /*e4e0*/  IMAD.X R46, RZ, RZ, UR36, P4 ;  /* 0x00000024ff2e7e24 */ /* 0x000fe4000a0e06ff */
[----:B------:R-:W-:Y:S02]  /*e4f0*/  IMAD.X R35, RZ, RZ, UR36, P3 ;  /* 0x00000024ff237e24 */ /* 0x000fe400098e06ff */
[----:B------:R-:W-:Y:S02]  /*e500*/  IMAD.X R55, RZ, RZ, UR36, P2 ;  /* 0x00000024ff377e24 */ /* 0x000fe400090e06ff */
[----:B------:R-:W-:Y:S02]  /*e510*/  IMAD.X R60, RZ, RZ, UR36, P6 ;  /* 0x00000024ff3c7e24 */ /* 0x000fe4000b0e06ff */
[----:B------:R-:W-:Y:S01]  /*e520*/  IMAD.X R27, RZ, RZ, UR36, P5 ;  /* 0x00000024ff1b7e24 */ /* 0x000fe2000a8e06ff */
[----:B0-----:R-:W-:Y:S06]  /*e530*/  @!P0 BRA `(.L_x_3682) ;  /* 0x0000000000708947 */ /* 0x001fec0003800000 */
        /* <DEDUP_REMOVED lines=12> */
[----:B-----5:R-:W-:Y:S02]  /*e600*/  IMAD.MOV.U32 R12, RZ, RZ, 0x1 ;  /* 0x00000001ff0c7424 */ /* 0x020fe400078e00ff */
[----:B------:R-:W-:-:S07]  /*e610*/  IMAD.MOV.U32 R13, RZ, RZ, RZ ;  /* 0x000000ffff0d7224 */ /* 0x000fce00078e00ff */
[----:B------:R-:W-:-:S07]  /*e620*/  LEPC R20, `(.L_x_3683) ;  /* 0x000000001014794e */ /* 0x000fce0000000000 */
[----:B0--3--:R-:W-:Y:S05]  /*e630*/  CALL.ABS.NOINC R14 ;  /* 0x000000000e007343 */ /* 0x009fea0003c00000 */
.L_x_3683:
        /* <DEDUP_REMOVED lines=12> */
.L_x_3682:
[----:B------:R-:W-:Y:S05]  /*e700*/  BSYNC B6 ;  /* 0x0000000000067941 */ /* 0x000fea0003800000 */
.L_x_3681:
[----:B-----5:R-:W-:Y:S01]  /*e710*/  SHF.R.S32.HI R4, RZ, 0x1f, R3 ;  /* 0x0000001fff047819 */ /* 0x020fe20000011403 */
[----:B------:R-:W-:Y:S01]  /*e720*/  UIADD3 UR6, UP0, UR37, 0x11c, URZ ;  /* 0x0000011c25067890 */ /* 0x000fe2000ff1e03f */
[----:B---3--:R-:W0:Y:S01]  /*e730*/  LDC.64 R28, c[0x0][0xad8] ;  /* 0x0002b600ff1c7b82 */ /* 0x008e220000000a00 */
[----:B------:R-:W-:Y:S01]  /*e740*/  UIADD3 UR4, UP1, UR37, 0x90, URZ ;  /* 0x0000009025047890 */ /* 0x000fe2000ff3e03f */
[----:B------:R-:W-:Y:S01]  /*e750*/  LEA.HI R4, R4, R3, RZ, 0x3 ;  /* 0x0000000304047211 */ /* 0x000fe200078f18ff */
[----:B------:R-:W-:Y:S01]  /*e760*/  UIADD3.X UR7, URZ, UR36, URZ, UP0, !UPT ;  /* 0x000000243f077290 */ /* 0x000fe200087fe43f */
[----:B------:R-:W-:Y:S01]  /*e770*/  IMAD.MOV.U32 R15, RZ, RZ, 0x2 ;  /* 0x00000002ff0f7424 */ /* 0x000fe200078e00ff */
[----:B------:R-:W-:Y:S01]  /*e780*/  UIADD3.X UR5, URZ, UR36, URZ, UP1, !UPT ;  /* 0x000000243f057290 */ /* 0x000fe20008ffe43f */
[C---:B------:R-:W-:Y:S01]  /*e790*/  LOP3.LUT R6, R4.reuse, 0xfffffff8, RZ, 0xc0, !PT ;  /* 0xfffffff804067812 */ /* 0x040fe200078ec0ff */
[----:B------:R-:W-:Y:S01]  /*e7a0*/  IMAD.SHL.U32 R4, R4, 0x40, RZ ;  /* 0x0000004004047824 */ /* 0x000fe200078e00ff */
[----:B------:R-:W1:Y:S01]  /*e7b0*/  LDC.64 R20, c[0x0][0xae0] ;  /* 0x0002b800ff147b82 */ /* 0x000e620000000a00 */
[----:B------:R-:W-:Y:S01]  /*e7c0*/  IMAD.U32 R8, RZ, RZ, UR4 ;  /* 0x00000004ff087e24 */ /* 0x000fe2000f8e00ff */
[----:B------:R-:W-:Y:S01]  /*e7d0*/  UIADD3 UR4, UP1, UR37, 0xc0, URZ ;  /* 0x000000c025047890 */ /* 0x000fe2000ff3e03f */
[----:B------:R-:W-:Y:S01]  /*e7e0*/  IMAD.IADD R10, R3, 0x1, -R6 ;  /* 0x00000001030a7824 */ /* 0x000fe200078e0a06 */
[----:B------:R-:W-:Y:S01]  /*e7f0*/  LOP3.LUT R9, R4, 0xfffffe00, RZ, 0xc0, !PT ;  /* 0xfffffe0004097812 */ /* 0x000fe200078ec0ff */
[----:B------:R-:W-:Y:S01]  /*e800*/  IMAD.U32 R6, RZ, RZ, UR6 ;  /* 0x00000006ff067e24 */ /* 0x000fe2000f8e00ff */
[----:B------:R-:W-:Y:S01]  /*e810*/  UIADD3 UR6, UP0, UR37, 0xd0, URZ ;  /* 0x000000d025067890 */ /* 0x000fe2000ff1e03f */
[C---:B------:R-:W-:Y:S01]  /*e820*/  IMAD.SHL.U32 R3, R10.reuse, 0x40, RZ ;  /* 0x000000400a037824 */ /* 0x040fe200078e00ff */
[----:B------:R-:W-:Y:S01]  /*e830*/  LOP3.LUT P0, RZ, R10, 0x2, RZ, 0xc0, !PT ;  /* 0x000000020aff7812 */ /* 0x000fe2000780c0ff */
[----:B------:R-:W-:Y:S01]  /*e840*/  IMAD.MOV.U32 R4, RZ, RZ, R6 ;  /* 0x000000ffff047224 */ /* 0x000fe200078e0006 */
[----:B------:R-:W-:Y:S01]  /*e850*/  STL.64 [R1+0xe0], R26 ;  /* 0x0000e01a01007387 */ /* 0x000fe20000100a00 */
[----:B------:R-:W-:Y:S01]  /*e860*/  IMAD R9, R0, 0x400, R9 ;  /* 0x0000040000097824 */ /* 0x000fe200078e0209 */
[----:B------:R-:W-:Y:S01]  /*e870*/  LOP3.LUT R3, R3, 0x1c0, RZ, 0xc0, !PT ;  /* 0x000001c003037812 */ /* 0x000fe200078ec0ff */
[----:B------:R-:W-:Y:S01]  /*e880*/  IMAD.U32 R5, RZ, RZ, UR7 ;  /* 0x00000007ff057e24 */ /* 0x000fe2000f8e00ff */
[----:B------:R-:W-:Y:S01]  /*e890*/  UIADD3.X UR7, URZ, UR36, URZ, UP0, !UPT ;  /* 0x000000243f077290 */ /* 0x000fe200087fe43f */
[----:B------:R-:W-:Y:S01]  /*e8a0*/  IMAD.U32 R7, RZ, RZ, UR5 ;  /* 0x00000005ff077e24 */ /* 0x000fe2000f8e00ff */
[----:B------:R-:W-:Y:S01]  /*e8b0*/  LOP3.LUT R11, R3, 0x8, R12, 0xf8, !PT ;  /* 0x00000008030b7812 */ /* 0x000fe200078ef80c */
[----:B------:R-:W-:Y:S01]  /*e8c0*/  IMAD.MOV.U32 R6, RZ, RZ, R8 ;  /* 0x000000ffff067224 */ /* 0x000fe200078e0008 */
[----:B------:R-:W-:Y:S01]  /*e8d0*/  SHF.R.U32.HI R12, RZ, 0x3, R3 ;  /* 0x00000003ff0c7819 */ /* 0x000fe20000011603 */
[----:B------:R-:W-:Y:S01]  /*e8e0*/  UIADD3.X UR5, URZ, UR36, URZ, UP1, !UPT ;  /* 0x000000243f057290 */ /* 0x000fe20008ffe43f */
[----:B------:R-:W-:Y:S01]  /*e8f0*/  IMAD.MOV.U32 R30, RZ, RZ, 0x10 ;  /* 0x00000010ff1e7424 */ /* 0x000fe200078e00ff */
[----:B------:R-:W-:Y:S01]  /*e900*/  LOP3.LUT P1, RZ, R10, 0x4, RZ, 0xc0, !PT ;  /* 0x000000040aff7812 */ /* 0x000fe2000782c0ff */
[----:B------:R2:W-:Y:S01]  /*e910*/  STL.128 [R1+0x120], R4 ;  /* 0x0001200401007387 */ /* 0x0005e20000100c00 */
[----:B------:R-:W-:Y:S01]  /*e920*/  LOP3.LUT R0, R11, R12, RZ, 0x3c, !PT ;  /* 0x0000000c0b007212 */ /* 0x000fe200078e3cff */
[----:B------:R-:W-:Y:S01]  /*e930*/  IMAD.MOV.U32 R8, RZ, RZ, R34 ;  /* 0x000000ffff087224 */ /* 0x000fe200078e0022 */
[----:B------:R-:W3:Y:S01]  /*e940*/  LDC.64 R12, c[0x0][0xad0] ;  /* 0x0002b400ff0c7b82 */ /* 0x000ee20000000a00 */
[----:B------:R-:W-:Y:S01]  /*e950*/  IMAD.U32 R10, RZ, RZ, UR4 ;  /* 0x00000004ff0a7e24 */ /* 0x000fe2000f8e00ff */
[----:B------:R-:W-:Y:S01]  /*e960*/  SEL R30, R30, 0xfffffff0, !P0 ;  /* 0xfffffff01e1e7807 */ /* 0x000fe20004000000 */
[----:B------:R-:W-:Y:S01]  /*e970*/  IMAD.IADD R0, R9, 0x1, R0 ;  /* 0x0000000109007824 */ /* 0x000fe200078e0200 */
[----:B------:R-:W-:Y:S01]  /*e980*/  STL.64 [R1+0xd0], R160 ;  /* 0x0000d0a001007387 */ /* 0x000fe20000100a00 */
[----:B------:R-:W-:Y:S01]  /*e990*/  IMAD.MOV.U32 R9, RZ, RZ, R35 ;  /* 0x000000ffff097224 */ /* 0x000fe200078e0023 */
[----:B------:R-:W-:Y:S01]  /*e9a0*/  ULDC UR4, c[0x0][0x3f4] ;  /* 0x0000fd0000047ab9 */ /* 0x000fe20000000800 */
[----:B------:R-:W-:Y:S01]  /*e9b0*/  IMAD.WIDE.U32 R14, R0, R15, UR42 ;  /* 0x0000002a000e7e25 */ /* 0x000fe2000f8e000f */
[----:B------:R-:W-:Y:S03]  /*e9c0*/  STL.U8 [R1+0xe8], RZ ;  /* 0x0000e8ff01007387 */ /* 0x000fe60000100000 */
[----:B------:R-:W-:Y:S01]  /*e9d0*/  IMAD.U32 R11, RZ, RZ, UR5 ;  /* 0x00000005ff0b7e24 */ /* 0x000fe2000f8e00ff */
[----:B------:R-:W-:Y:S01]  /*e9e0*/  IADD3 R14, P0, R14, 0x36400, RZ ;  /* 0x000364000e0e7810 */ /* 0x000fe20007f1e0ff */
[----:B--2---:R-:W2:Y:S01]  /*e9f0*/  LDC R6, c[0x0][0x450] ;  /* 0x00011400ff067b82 */ /* 0x004ea20000000800 */
[----:B------:R-:W-:Y:S01]  /*ea00*/  IMAD.U32 R26, RZ, RZ, UR6 ;  /* 0x00000006ff1a7e24 */ /* 0x000fe2000f8e00ff */
[----:B------:R-:W-:Y:S01]  /*ea10*/  STL.U8 [R1+0x140], RZ ;  /* 0x000140ff01007387 */ /* 0x000fe20000100000 */
[----:B------:R-:W-:-:S02]  /*ea20*/  IMAD.U32 R27, RZ, RZ, UR7 ;  /* 0x00000007ff1b7e24 */ /* 0x000fc4000f8e00ff */
[----:B------:R-:W-:Y:S01]  /*ea30*/  IMAD.MOV.U32 R31, RZ, RZ, 0x20 ;  /* 0x00000020ff1f7424 */ /* 0x000fe200078e00ff */
[----:B------:R4:W-:Y:S01]  /*ea40*/  STL.128 [R1+0x130], R8 ;  /* 0x0001300801007387 */ /* 0x0009e20000100c00 */
[----:B------:R-:W-:Y:S01]  /*ea50*/  IMAD.X R15, RZ, RZ, R15, P0 ;  /* 0x000000ffff0f7224 */ /* 0x000fe200000e060f */
[----:B------:R-:W2:Y:S01]  /*ea60*/  LDC.64 R4, c[0x0][0x448] ;  /* 0x00011200ff047b82 */ /* 0x000ea20000000a00 */
[----:B------:R-:W-:Y:S01]  /*ea70*/  VIADD R236, R36, 0xffffff80 ;  /* 0xffffff8024ec7836 */ /* 0x000fe20000000000 */
[----:B------:R0:W-:Y:S01]  /*ea80*/  STL.64 [R1+0xd8], R26 ;  /* 0x0000d81a01007387 */ /* 0x0001e20000100a00 */
[----:B------:R-:W-:Y:S01]  /*ea90*/  SEL R31, R31, 0xffffffe0, !P1 ;  /* 0xffffffe01f1f7807 */ /* 0x000fe20004800000 */
[----:B---3--:R-:W-:Y:S01]  /*eaa0*/  IMAD.MOV.U32 R7, RZ, RZ, R12 ;  /* 0x000000ffff077224 */ /* 0x008fe200078e000c */
[----:B------:R-:W-:Y:S01]  /*eab0*/  ISETP.LT.AND P0, PT, RZ, UR4, PT ;  /* 0x00000004ff007c0c */ /* 0x000fe2000bf01270 */
[----:B------:R3:W-:Y:S01]  /*eac0*/  STL.64 [R1+0xc8], R14 ;  /* 0x0000c80e01007387 */ /* 0x0007e20000100a00 */
[----:B------:R-:W-:-:S02]  /*ead0*/  IMAD.U32 R36, RZ, RZ, UR37 ;  /* 0x00000025ff247e24 */ /* 0x000fc4000f8e00ff */
[----:B------:R-:W-:Y:S01]  /*eae0*/  IMAD.U32 R49, RZ, RZ, UR37 ;  /* 0x00000025ff317e24 */ /* 0x000fe2000f8e00ff */
[----:B------:R3:W-:Y:S01]  /*eaf0*/  STL.64 [R1+0xc0], R30 ;  /* 0x0000c01e01007387 */ /* 0x0007e20000100a00 */
[----:B------:R-:W-:Y:S01]  /*eb00*/  IMAD.U32 R64, RZ, RZ, UR37 ;  /* 0x00000025ff407e24 */ /* 0x000fe2000f8e00ff */
[----:B------:R-:W-:Y:S01]  /*eb10*/  IADD3 R36, P1, R36, 0x140, RZ ;  /* 0x0000014024247810 */ /* 0x000fe20007f3e0ff */
[----:B------:R-:W-:Y:S01]  /*eb20*/  IMAD.U32 R44, RZ, RZ, UR37 ;  /* 0x00000025ff2c7e24 */ /* 0x000fe2000f8e00ff */
[----:B------:R3:W-:Y:S01]  /*eb30*/  STL [R1+0xec], R236 ;  /* 0x0000ecec01007387 */ /* 0x0007e20000100800 */
[----:B----4-:R-:W-:Y:S01]  /*eb40*/  IMAD.MOV.U32 R8, RZ, RZ, RZ ;  /* 0x000000ffff087224 */ /* 0x010fe200078e00ff */
[----:B------:R-:W-:Y:S01]  /*eb50*/  IADD3 R49, P2, R49, 0x128, RZ ;  /* 0x0000012831317810 */ /* 0x000fe20007f5e0ff */
[----:B0-----:R-:W-:Y:S01]  /*eb60*/  IMAD.MOV.U32 R26, RZ, RZ, R13 ;  /* 0x000000ffff1a7224 */ /* 0x001fe200078e000d */
[----:B------:R-:W-:Y:S01]  /*eb70*/  IADD3 R64, P3, R64, 0x120, RZ ;  /* 0x0000012040407810 */ /* 0x000fe20007f7e0ff */
[----:B------:R-:W-:Y:S01]  /*eb80*/  IMAD.MOV.U32 R27, RZ, RZ, R28 ;  /* 0x000000ffff1b7224 */ /* 0x000fe200078e001c */
[----:B------:R-:W-:Y:S01]  /*eb90*/  IADD3 R44, P4, R44, 0xec, RZ ;  /* 0x000000ec2c2c7810 */ /* 0x000fe20007f9e0ff */
[----:B------:R-:W-:-:S02]  /*eba0*/  IMAD.MOV.U32 R9, RZ, RZ, R29 ;  /* 0x000000ffff097224 */ /* 0x000fc400078e001d */
[----:B-1----:R-:W-:Y:S01]  /*ebb0*/  IMAD.MOV.U32 R10, RZ, RZ, R20 ;  /* 0x000000ffff0a7224 */ /* 0x002fe200078e0014 */
[----:B------:R3:W-:Y:S01]  /*ebc0*/  STL.128 [R1+0xf0], R24 ;  /* 0x0000f01801007387 */ /* 0x0007e20000100c00 */
[----:B------:R-:W-:Y:S02]  /*ebd0*/  IMAD.MOV.U32 R11, RZ, RZ, R21 ;  /* 0x000000ffff0b7224 */ /* 0x000fe400078e0015 */
[----:B------:R-:W-:Y:S01]  /*ebe0*/  IMAD.U32 R66, RZ, RZ, UR37 ;  /* 0x00000025ff427e24 */ /* 0x000fe2000f8e00ff */
[----:B--2---:R3:W-:Y:S01]  /*ebf0*/  STL.128 [R1+0x110], R4 ;  /* 0x0001100401007387 */ /* 0x0047e20000100c00 */
[----:B------:R-:W-:Y:S02]  /*ec00*/  IMAD.U32 R50, RZ, RZ, UR37 ;  /* 0x00000025ff327e24 */ /* 0x000fe4000f8e00ff */
[----:B------:R-:W-:Y:S01]  /*ec10*/  IMAD.X R37, RZ, RZ, UR36, P1 ;  /* 0x00000024ff257e24 */ /* 0x000fe200088e06ff */
[----:B------:R3:W-:Y:S01]  /*ec20*/  STL.128 [R1+0x100], R8 ;  /* 0x0001000801007387 */ /* 0x0007e20000100c00 */
[----:B------:R-:W-:Y:S01]  /*ec30*/  IADD3 R66, P5, R66, 0xe8, RZ ;  /* 0x000000e842427810 */ /* 0x000fe20007fbe0ff */
[----:B------:R-:W-:Y:S01]  /*ec40*/  IMAD.X R62, RZ, RZ, UR36, P2 ;  /* 0x00000024ff3e7e24 */ /* 0x000fe200090e06ff */
[----:B------:R-:W-:Y:S01]  /*ec50*/  IADD3 R50, P6, R50, 0xd8, RZ ;  /* 0x000000d832327810 */ /* 0x000fe20007fde0ff */
[----:B------:R-:W-:-:S02]  /*ec60*/  IMAD.X R65, RZ, RZ, UR36, P3 ;  /* 0x00000024ff417e24 */ /* 0x000fc400098e06ff */
[----:B------:R-:W-:Y:S02]  /*ec70*/  IMAD.X R51, RZ, RZ, UR36, P4 ;  /* 0x00000024ff337e24 */ /* 0x000fe4000a0e06ff */
[----:B------:R-:W-:Y:S02]  /*ec80*/  IMAD.X R67, RZ, RZ, UR36, P5 ;  /* 0x00000024ff437e24 */ /* 0x000fe4000a8e06ff */
[----:B------:R-:W-:Y:S01]  /*ec90*/  IMAD.X R63, RZ, RZ, UR36, P6 ;  /* 0x00000024ff3f7e24 */ /* 0x000fe2000b0e06ff */
[----:B------:R-:W-:Y:S06]  /*eca0*/  @P0 BRA `(.L_x_3684) ;  /* 0x0000000000400947 */ /* 0x000fec0003800000 */
[----:B------:R-:W2:Y:S02]  /*ecb0*/  LDL R3, [R1+0x1f4] ;  /* 0x0001f40001037983 */ /* 0x000ea40000100800 */
[----:B--2---:R-:W-:-:S04]  /*ecc0*/  LEA.HI R0, R3, R3, RZ, 0x1 ;  /* 0x0000000303007211 */ /* 0x004fc800078f08ff */
        /* <DEDUP_REMOVED lines=8> */
.L_x_3687:
[----:B-1----:R1:W2:Y:S02]  /*ed50*/  SYNCS.PHASECHK.TRANS64.TRYWAIT P0, [R2+URZ+0x38800], R3 ;  /* 0x03880003020075a7 */ /* 0x0022a4000800017f */
[----:B--2---:R-:W-:Y:S05]  /*ed60*/  @!P0 NANOSLEEP.SYNCS 0x989680 ;  /* 0x009896800000895d */ /* 0x004fea0003900000 */
[----:B------:R-:W2:Y:S02]  /*ed70*/  @!P0 SYNCS.PHASECHK.TRANS64 P0, [R2+URZ+0x38800], R3 ;  /* 0x03880003020085a7 */ /* 0x000ea4000800007f */
[----:B--2---:R-:W-:Y:S05]  /*ed80*/  @!P0 BRA `(.L_x_3687) ;  /* 0xfffffffc00f08947 */ /* 0x004fea000383ffff */
.L_x_3686:
[----:B------:R-:W-:Y:S05]  /*ed90*/  BSYNC B0 ;  /* 0x0000000000007941 */ /* 0x000fea0003800000 */
.L_x_3685:
[----:B------:R-:W-:Y:S05]  /*eda0*/  BRA `(.L_x_3688) ;  /* 0x0000002c009c7947 */ /* 0x000fea0003800000 */
.L_x_3684:
[----:B------:R-:W-:Y:S01]  /*edb0*/  LOP3.LUT P0, RZ, R33, 0x3ff, RZ, 0xc0, !PT ;  /* 0x000003ff21ff7812 */ /* 0x000fe2000780c0ff */
[----:B------:R-:W-:Y:S01]  /*edc0*/  ULDC.64 UR4, c[0x0][0x3f8] ;  /* 0x0000fe0000047ab9 */ /* 0x000fe20000000a00 */
[----:B------:R-:W-:Y:S01]  /*edd0*/  SHF.R.S32.HI R0, RZ, 0x1f, R32 ;  /* 0x0000001fff007819 */ /* 0x000fe20000011420 */
[----:B------:R-:W-:Y:S01]  /*ede0*/  ULDC.64 UR6, c[0x0][0x408] ;  /* 0x0001020000067ab9 */ /* 0x000fe20000000a00 */
[----:B---3--:R-:W-:Y:S01]  /*edf0*/  IMAD.WIDE.U32 R26, R32, UR4, RZ ;  /* 0x00000004201a7c25 */ /* 0x008fe2000f8e00ff */
[----:B------:R-:W-:Y:S03]  /*ee00*/  BSSY B6, `(.L_x_3689) ;  /* 0x0000019000067945 */ /* 0x000fe60003800000 */
        /* <DEDUP_REMOVED lines=24> */
.L_x_3690:
[----:B------:R-:W-:Y:S05]  /*ef90*/  BSYNC B6 ;  /* 0x0000000000067941 */ /* 0x000fea0003800000 */
.L_x_3689:
[----:B------:R-:W2:Y:S01]  /*efa0*/  LDL R3, [R1+0x70] ;  /* 0x0000700001037983 */ /* 0x000ea20000100800 */
[----:B------:R-:W-:Y:S01]  /*efb0*/  ULDC.U8 UR4, c[0x0][0x410] ;  /* 0x0001040000047ab9 */ /* 0x000fe20000000000 */
[----:B------:R-:W-:Y:S01]  /*efc0*/  BSSY B0, `(.L_x_3691) ;  /* 0x00002bd000007945 */ /* 0x000fe20003800000 */
[----:B------:R-:W-:Y:S01]  /*efd0*/  ISETP.NE.AND P0, PT, RZ, UR4, PT ;  /* 0x00000004ff007c0c */ /* 0x000fe2000bf05270 */
[----:B--2---:R-:W-:-:S12]  /*efe0*/  IMAD R0, R3, 0x40, R152 ;  /* 0x0000004003007824 */ /* 0x004fd800078e0298 */
[----:B------:R-:W-:Y:S05]  /*eff0*/  @!P0 BRA `(.L_x_3692) ;  /* 0x0000001400ac8947 */ /* 0x000fea0003800000 */
[----:B------:R-:W2:Y:S01]  /*f000*/  LDL R20, [R1+0x438] ;  /* 0x0004380001147983 */ /* 0x000ea20000100800 */
[----:B------:R-:W0:Y:S01]  /*f010*/  LDC R35, c[0x0][0x448] ;  /* 0x00011200ff237b82 */ /* 0x000e220000000800 */
[----:B------:R-:W-:Y:S01]  /*f020*/  ULDC.64 UR4, c[0x0][0x3f8] ;  /* 0x0000fe0000047ab9 */ /* 0x000fe20000000a00 */
[----:B------:R-:W-:Y:S01]  /*f030*/  ULDC.64 UR6, c[0x0][0x408] ;  /* 0x0001020000067ab9 */ /* 0x000fe20000000a00 */
[----:B------:R-:W-:Y:S02]  /*f040*/  IMAD.MOV.U32 R27, RZ, RZ, R25 ;  /* 0x000000ffff1b7224 */ /* 0x000fe400078e0019 */
[----:B------:R-:W-:Y:S01]  /*f050*/  IMAD.MOV.U32 R33, RZ, RZ, R29 ;  /* 0x000000ffff217224 */ /* 0x000fe200078e001d */
[----:B0-----:R-:W-:-:S13]  /*f060*/  ISETP.NE.AND P0, PT, R35, 0x1, PT ;  /* 0x000000012300780c */ /* 0x001fda0003f05270 */
[----:B------:R-:W0:Y:S08]  /*f070*/  @P0 LDC R4, c[0x0][0x44c] ;  /* 0x00011300ff040b82 */ /* 0x000e300000000800 */
[----:B------:R-:W1:Y:S01]  /*f080*/  @P0 LDC R5, c[0x0][0x450] ;  /* 0x00011400ff050b82 */ /* 0x000e620000000800 */
[----:B--2---:R-:W-:-:S04]  /*f090*/  IMAD R3, R20, 0x20, R0 ;  /* 0x0000002014037824 */ /* 0x004fc800078e0200 */
        /* <DEDUP_REMOVED lines=23> */
.L_x_4043:
        /* <DEDUP_REMOVED lines=8> */
[----:B------:R-:W3:Y:S01]  /*f290*/  LDL R11, [R1+0x43c] ;  /* 0x00043c00010b7983 */ /* 0x000ee20000100800 */
[----:B------:R-:W-:Y:S01]  /*f2a0*/  ULDC UR4, c[0x0][0x3f4] ;  /* 0x0000fd0000047ab9 */ /* 0x000fe20000000800 */
[----:B--2---:R-:W-:Y:S01]  /*f2b0*/  IMAD.MOV.U32 R4, RZ, RZ, R6 ;  /* 0x000000ffff047224 */ /* 0x004fe200078e0006 */
[----:B------:R-:W-:Y:S01]  /*f2c0*/  ISETP.GE.AND P2, PT, R154, UR4, PT ;  /* 0x000000049a007c0c */ /* 0x000fe2000bf46270 */
[----:B-1----:R-:W-:Y:S01]  /*f2d0*/  IMAD.MOV.U32 R5, RZ, RZ, R3 ;  /* 0x000000ffff057224 */ /* 0x002fe200078e0003 */
[----:B------:R-:W-:Y:S02]  /*f2e0*/  ISETP.GE.AND P3, PT, R162, UR4, PT ;  /* 0x00000004a2007c0c */ /* 0x000fe4000bf66270 */
[----:B------:R-:W-:-:S09]  /*f2f0*/  CS2R R28, SRZ ;  /* 0x00000000001c7805 */ /* 0x000fd2000001ff00 */
[----:B------:R-:W-:-:S04]  /*f300*/  @!P2 IMAD.WIDE R4, R154, 0x2, R4 ;  /* 0x000000029a04a825 */ /* 0x000fc800078e0204 */
[----:B------:R-:W-:Y:S01]  /*f310*/  @!P3 IMAD.SHL.U32 R9, R162, 0x2, RZ ;  /* 0x00000002a209b824 */ /* 0x000fe200078e00ff */
[----:B------:R1:W5:Y:S01]  /*f320*/  @!P2 LD.E.64 R28, desc[UR44][R4.64] ;  /* 0x0000002c041ca980 */ /* 0x000362000c101b00 */
[----:B------:R-:W-:Y:S02]  /*f330*/  CS2R R30, SRZ ;  /* 0x00000000001e7805 */ /* 0x000fe4000001ff00 */
[----:B------:R-:W-:Y:S02]  /*f340*/  CS2R R24, SRZ ;  /* 0x0000000000187805 */ /* 0x000fe4000001ff00 */
[----:B------:R-:W-:Y:S02]  /*f350*/  CS2R R26, SRZ ;  /* 0x00000000001a7805 */ /* 0x000fe4000001ff00 */
[-C--:B-1----:R-:W-:Y:S02]  /*f360*/  @!P3 IADD3 R4, P0, R6, R9.reuse, RZ ;  /* 0x000000090604b210 */ /* 0x082fe40007f1e0ff */
[----:B----4-:R-:W-:Y:S01]  /*f370*/  @!P3 IADD3 R6, P1, R8, R9, RZ ;  /* 0x000000090806b210 */ /* 0x010fe20007f3e0ff */
[----:B---3--:R-:W-:-:S02]  /*f380*/  IMAD.MOV.U32 R9, RZ, RZ, R7 ;  /* 0x000000ffff097224 */ /* 0x008fc400078e0007 */
[----:B------:R-:W-:-:S05]  /*f390*/  @!P2 IMAD.WIDE R8, R154, 0x2, R8 ;  /* 0x000000029a08a825 */ /* 0x000fca00078e0208 */
[----:B------:R1:W5:Y:S01]  /*f3a0*/  @!P2 LD.E.64 R30, desc[UR44][R8.64] ;  /* 0x0000002c081ea980 */ /* 0x000362000c101b00 */
[----:B------:R-:W-:-:S05]  /*f3b0*/  @!P3 SHF.L.U64.HI R12, R162, 0x1, R11 ;  /* 0x00000001a20cb819 */ /* 0x000fca000001020b */
[--C-:B------:R-:W-:Y:S02]  /*f3c0*/  @!P3 IMAD.X R5, R3, 0x1, R12.reuse, P0 ;  /* 0x000000010305b824 */ /* 0x100fe400000e060c */
[----:B------:R-:W-:-:S03]  /*f3d0*/  @!P3 IMAD.X R7, R7, 0x1, R12, P1 ;  /* 0x000000010707b824 */ /* 0x000fc600008e060c */
[----:B------:R1:W5:Y:S04]  /*f3e0*/  @!P3 LD.E.64 R24, desc[UR44][R4.64] ;  /* 0x0000002c0418b980 */ /* 0x000368000c101b00 */
[----:B------:R1:W5:Y:S02]  /*f3f0*/  @!P3 LD.E.64 R26, desc[UR44][R6.64] ;  /* 0x0000002c061ab980 */ /* 0x000364000c101b00 */
.L_x_3695:
[----:B------:R-:W-:Y:S05]  /*f400*/  BSYNC B1 ;  /* 0x0000000000017941 */ /* 0x000fea0003800000 */
.L_x_3694:
[----:B-1---5:R-:W-:Y:S01]  /*f410*/  IMAD.MOV.U32 R3, RZ, RZ, R24 ;  /* 0x000000ffff037224 */ /* 0x022fe200078e0018 */
[----:B------:R-:W-:Y:S01]  /*f420*/  UMOV UR4, 0xffffffff ;  /* 0xffffffff00047882 */ /* 0x000fe20000000000 */
[----:B------:R-:W-:Y:S01]  /*f430*/  IMAD.MOV.U32 R4, RZ, RZ, R25 ;  /* 0x000000ffff047224 */ /* 0x000fe200078e0019 */
[----:B------:R-:W-:Y:S01]  /*f440*/  CS2R R20, SRZ ;  /* 0x0000000000147805 */ /* 0x000fe2000001ff00 */
[----:B------:R-:W-:Y:S02]  /*f450*/  IMAD.MOV.U32 R5, RZ, RZ, R28 ;  /* 0x000000ffff057224 */ /* 0x000fe400078e001c */
[----:B--2---:R-:W-:Y:S01]  /*f460*/  IMAD.MOV.U32 R6, RZ, RZ, R29 ;  /* 0x000000ffff067224 */ /* 0x004fe200078e001d */
        /* <DEDUP_REMOVED lines=11> */
[----:B------:R-:W-:Y:S06]  /*f520*/  BRA.DIV UR4, `(.L_x_3696) ;  /* 0x0000032e046c7947 */ /* 0x000fec000b800000 */
[----:B------:R1:W2:Y:S04]  /*f530*/  SHFL.IDX PT, R3, R33, 0x1, 0x1c1f ;  /* 0x003c1f0021037f89 */ /* 0x0002a800000e0000 */
[----:B------:R1:W0:Y:S04]  /*f540*/  SHFL.IDX PT, R6, R10, 0x1, 0x1c1f ;  /* 0x003c1f000a067f89 */ /* 0x00022800000e0000 */
[----:B---3--:R1:W3:Y:S04]  /*f550*/  SHFL.IDX PT, R7, R32, 0x1, 0x1c1f ;  /* 0x003c1f0020077f89 */ /* 0x0082e800000e0000 */
[----:B------:R1:W0:Y:S02]  /*f560*/  SHFL.IDX PT, R14, R34, 0x1, 0x1c1f ;  /* 0x003c1f00220e7f89 */ /* 0x00022400000e0000 */
.L_x_4049:
[----:B------:R-:W5:Y:S01]  /*f570*/  LDL R5, [R1+0x1f4] ;  /* 0x0001f40001057983 */ /* 0x000f620000100800 */
[----:B------:R-:W-:Y:S01]  /*f580*/  VIADD R0, R0, 0x20 ;  /* 0x0000002000007836 */ /* 0x000fe20000000000 */
[----:B------:R-:W-:Y:S01]  /*f590*/  BSSY B1, `(.L_x_3697) ;  /* 0x0000022000017945 */ /* 0x000fe20003800000 */
[----:B01----:R-:W-:Y:S02]  /*f5a0*/  CS2R R10, SRZ ;  /* 0x00000000000a7805 */ /* 0x003fe4000001ff00 */
[----:B------:R-:W-:Y:S02]  /*f5b0*/  CS2R R12, SRZ ;  /* 0x00000000000c7805 */ /* 0x000fe4000001ff00 */
[----:B----4-:R-:W-:Y:S02]  /*f5c0*/  CS2R R8, SRZ ;  /* 0x0000000000087805 */ /* 0x010fe4000001ff00 */
[----:B------:R-:W-:Y:S02]  /*f5d0*/  ISETP.GE.AND P0, PT, R0, R35, PT ;  /* 0x000000230000720c */ /* 0x000fe40003f06270 */
[----:B-----5:R-:W-:-:S04]  /*f5e0*/  LEA.HI R4, R5, R5, RZ, 0x1 ;  /* 0x0000000505047211 */ /* 0x020fc800078f08ff */
[----:B------:R-:W-:-:S05]  /*f5f0*/  LOP3.LUT R4, R4, 0xfffffffe, RZ, 0xc0, !PT ;  /* 0xfffffffe04047812 */ /* 0x000fca00078ec0ff */
[----:B------:R-:W-:-:S05]  /*f600*/  IMAD.IADD R4, R5, 0x1, -R4 ;  /* 0x0000000105047824 */ /* 0x000fca00078e0a04 */
[----:B------:R-:W-:Y:S01]  /*f610*/  SHF.L.U32 R33, R4, 0x1f, RZ ;  /* 0x0000001f04217819 */ /* 0x000fe200000006ff */
[----:B------:R-:W-:Y:S06]  /*f620*/  @P0 BRA `(.L_x_3698) ;  /* 0x0000000000600947 */ /* 0x000fec0003800000 */
[----:B------:R-:W4:Y:S01]  /*f630*/  LDL R15, [R1+0x43c] ;  /* 0x00043c00010f7983 */ /* 0x000f220000100800 */
[----:B------:R-:W-:Y:S01]  /*f640*/  ULDC UR4, c[0x0][0x3f4] ;  /* 0x0000fd0000047ab9 */ /* 0x000fe20000000800 */
[----:B------:R-:W-:Y:S01]  /*f650*/  IMAD.MOV.U32 R4, RZ, RZ, R6 ;  /* 0x000000ffff047224 */ /* 0x000fe200078e0006 */
[----:B------:R-:W-:Y:S01]  /*f660*/  ISETP.GE.AND P2, PT, R154, UR4, PT ;  /* 0x000000049a007c0c */ /* 0x000fe2000bf46270 */
[----:B--2---:R-:W-:Y:S01]  /*f670*/  IMAD.MOV.U32 R5, RZ, RZ, R3 ;  /* 0x000000ffff057224 */ /* 0x004fe200078e0003 */
[----:B------:R-:W-:Y:S02]  /*f680*/  ISETP.GE.AND P3, PT, R162, UR4, PT ;  /* 0x00000004a2007c0c */ /* 0x000fe4000bf66270 */
[----:B------:R-:W-:Y:S01]  /*f690*/  CS2R R12, SRZ ;  /* 0x00000000000c7805 */ /* 0x000fe2000001ff00 */
[----:B------:R-:W-:-:S08]  /*f6a0*/  IMAD.MOV.U32 R8, RZ, RZ, R14 ;  /* 0x000000ffff087224 */ /* 0x000fd000078e000e */
[----:B------:R-:W-:-:S04]  /*f6b0*/  @!P2 IMAD.WIDE R4, R154, 0x2, R4 ;  /* 0x000000029a04a825 */ /* 0x000fc800078e0204 */
[----:B------:R-:W-:Y:S01]  /*f6c0*/  @!P3 IMAD.SHL.U32 R9, R162, 0x2, RZ ;  /* 0x00000002a209b824 */ /* 0x000fe200078e00ff */
[----:B------:R0:W5:Y:S01]  /*f6d0*/  @!P2 LD.E.64 R12, desc[UR44][R4.64] ;  /* 0x0000002c040ca980 */ /* 0x000162000c101b00 */
[----:B------:R-:W-:Y:S02]  /*f6e0*/  CS2R R10, SRZ ;  /* 0x00000000000a7805 */ /* 0x000fe4000001ff00 */
[----:B------:R-:W-:Y:S02]  /*f6f0*/  CS2R R20, SRZ ;  /* 0x0000000000147805 */ /* 0x000fe4000001ff00 */
[-C--:B0-----:R-:W-:Y:S02]  /*f700*/  @!P3 IADD3 R4, P0, R6, R9.reuse, RZ ;  /* 0x000000090604b210 */ /* 0x081fe40007f1e0ff */
[----:B------:R-:W-:Y:S01]  /*f710*/  @!P3 IADD3 R6, P1, R14, R9, RZ ;  /* 0x000000090e06b210 */ /* 0x000fe20007f3e0ff */
[----:B---3--:R-:W-:Y:S01]  /*f720*/  IMAD.MOV.U32 R9, RZ, RZ, R7 ;  /* 0x000000ffff097224 */ /* 0x008fe200078e0007 */
[----:B----4-:R-:W-:Y:S01]  /*f730*/  @!P3 SHF.L.U64.HI R0, R162, 0x1, R15 ;  /* 0x00000001a200b819 */ /* 0x010fe2000001020f */
[----:B------:R-:W-:Y:S01]  /*f740*/  @!P2 IMAD.WIDE R14, R154, 0x2, R8 ;  /* 0x000000029a0ea825 */ /* 0x000fe200078e0208 */
[----:B------:R-:W-:-:S03]  /*f750*/  CS2R R8, SRZ ;  /* 0x0000000000087805 */ /* 0x000fc6000001ff00 */
[--C-:B------:R-:W-:Y:S01]  /*f760*/  @!P3 IMAD.X R5, R3, 0x1, R0.reuse, P0 ;  /* 0x000000010305b824 */ /* 0x100fe200000e0600 */
[----:B------:R0:W5:Y:S01]  /*f770*/  @!P2 LD.E.64 R10, desc[UR44][R14.64] ;  /* 0x0000002c0e0aa980 */ /* 0x000162000c101b00 */
[----:B------:R-:W-:-:S03]  /*f780*/  @!P3 IMAD.X R7, R7, 0x1, R0, P1 ;  /* 0x000000010707b824 */ /* 0x000fc600008e0600 */
[----:B------:R0:W5:Y:S04]  /*f790*/  @!P3 LD.E.64 R8, desc[UR44][R4.64] ;  /* 0x0000002c0408b980 */ /* 0x000168000c101b00 */
[----:B------:R0:W5:Y:S02]  /*f7a0*/  @!P3 LD.E.64 R20, desc[UR44][R6.64] ;  /* 0x0000002c0614b980 */ /* 0x000164000c101b00 */
.L_x_3698:
[----:B------:R-:W-:Y:S05]  /*f7b0*/  BSYNC B1 ;  /* 0x0000000000017941 */ /* 0x000fea0003800000 */
.L_x_3697:
[----:B------:R-:W1:Y:S01]  /*f7c0*/  SYNCS.PHASECHK.TRANS64.TRYWAIT P0, [R2+URZ+0x38800], R33 ;  /* 0x03880021020075a7 */ /* 0x000e62000800017f */
[----:B------:R-:W-:Y:S04]  /*f7d0*/  BSSY B1, `(.L_x_3699) ;  /* 0x0000002000017945 */ /* 0x000fe80003800000 */
[----:B-1----:R-:W-:Y:S05]  /*f7e0*/  @!P0 BRA `(.L_x_3700) ;  /* 0x0000032c002c8947 */ /* 0x002fea0003800000 */
.L_x_4050:
[----:B------:R-:W-:Y:S05]  /*f7f0*/  BSYNC B1 ;  /* 0x0000000000017941 */ /* 0x000fea0003800000 */
.L_x_3699:
[----:B0-----:R-:W4:Y:S01]  /*f800*/  LDL R6, [R1+0x70] ;  /* 0x0000700001067983 */ /* 0x001f220000100800 */
[C---:B------:R-:W-:Y:S01]  /*f810*/  IMAD.SHL.U32 R0, R157.reuse, 0x40, RZ ;  /* 0x000000409d007824 */ /* 0x040fe200078e00ff */
[----:B------:R-:W-:Y:S01]  /*f820*/  LOP3.LUT P1, RZ, R157, 0x4, RZ, 0xc0, !PT ;  /* 0x000000049dff7812 */ /* 0x000fe2000782c0ff */
[----:B-----5:R-:W-:Y:S01]  /*f830*/  IMAD.MOV.U32 R4, RZ, RZ, R21 ;  /* 0x000000ffff047224 */ /* 0x020fe200078e0015 */
[----:B------:R-:W-:Y:S01]  /*f840*/  BSSY B1, `(.L_x_3701) ;  /* 0x000007f000017945 */ /* 0x000fe20003800000 */
[----:B------:R-:W-:Y:S01]  /*f850*/  IMAD.MOV.U32 R5, RZ, RZ, R12 ;  /* 0x000000ffff057224 */ /* 0x000fe200078e000c */
[----:B--2---:R-:W-:Y:S02]  /*f860*/  LOP3.LUT R3, R0, 0x1c0, RZ, 0xc0, !PT ;  /* 0x000001c000037812 */ /* 0x004fe400078ec0ff */
[----:B------:R-:W-:Y:S01]  /*f870*/  PRMT R14, R4, 0x7610, R14 ;  /* 0x00007610040e7816 */ /* 0x000fe2000000000e */
[----:B------:R-:W-:Y:S01]  /*f880*/  IMAD.MOV.U32 R4, RZ, RZ, R11 ;  /* 0x000000ffff047224 */ /* 0x000fe200078e000b */
[----:B------:R-:W-:-:S02]  /*f890*/  LOP3.LUT R0, R3, 0x18, R22, 0xf8, !PT ;  /* 0x0000001803007812 */ /* 0x000fc400078ef816 */
[----:B------:R-:W-:Y:S02]  /*f8a0*/  SHF.R.U32.HI R3, RZ, 0x3, R3 ;  /* 0x00000003ff037819 */ /* 0x000fe40000011603 */
[----:B------:R-:W-:Y:S01]  /*f8b0*/  PRMT R72, R5, 0x7610, R72 ;  /* 0x0000761005487816 */ /* 0x000fe20000000048 */
[----:B------:R-:W-:Y:S01]  /*f8c0*/  IMAD.MOV.U32 R5, RZ, RZ, R8 ;  /* 0x000000ffff057224 */ /* 0x000fe200078e0008 */
[----:B------:R-:W-:-:S04]  /*f8d0*/  LOP3.LUT R0, R0, R3, RZ, 0x3c, !PT ;  /* 0x0000000300007212 */ /* 0x000fc800078e3cff */
[----:B------:R-:W-:Y:S01]  /*f8e0*/  PRMT R32, R5, 0x7610, R32 ;  /* 0x0000761005207816 */ /* 0x000fe20000000020 */
[----:B------:R-:W-:Y:S02]  /*f8f0*/  IMAD R3, R165, 0x200, R0 ;  /* 0x00000200a5037824 */ /* 0x000fe400078e0200 */
[----:B------:R-:W-:Y:S02]  /*f900*/  IMAD.MOV.U32 R0, RZ, RZ, R20 ;  /* 0x000000ffff007224 */ /* 0x000fe400078e0014 */
[----:B-1----:R-:W-:Y:S02]  /*f910*/  IMAD R2, R3, 0x2, R2 ;  /* 0x0000000203027824 */ /* 0x002fe400078e0202 */
[----:B------:R-:W-:Y:S02]  /*f920*/  IMAD.MOV.U32 R3, RZ, RZ, R10 ;  /* 0x000000ffff037224 */ /* 0x000fe400078e000a */
[----:B---3--:R-:W-:-:S03]  /*f930*/  VIADD R7, R2, 0x20400 ;  /* 0x0002040002077836 */ /* 0x008fc60000000000 */
[----:B------:R-:W-:Y:S01]  /*f940*/  PRMT R34, R3, 0x7610, R34 ;  /* 0x0000761003227816 */ /* 0x000fe20000000022 */
[----:B------:R-:W-:Y:S02]  /*f950*/  VIADD R3, R2, 0x20440 ;  /* 0x0002044002037836 */ /* 0x000fe40000000000 */
[----:B------:R-:W-:Y:S02]  /*f960*/  @P1 VIADD R3, R7, 0xffffffc0 ;  /* 0xffffffc007031836 */ /* 0x000fe40000000000 */
[--C-:B----4-:R-:W-:Y:S01]  /*f970*/  IMAD R6, R6, -0x40, R35.reuse ;  /* 0xffffffc006067824 */ /* 0x110fe200078e0223 */
[----:B------:R-:W-:Y:S01]  /*f980*/  PRMT R35, R4, 0x7610, R35 ;  /* 0x0000761004237816 */ /* 0x000fe20000000023 */
[----:B------:R-:W-:-:S03]  /*f990*/  IMAD.MOV.U32 R4, RZ, RZ, R13 ;  /* 0x000000ffff047224 */ /* 0x000fc600078e000d */
[----:B------:R-:W-:Y:S01]  /*f9a0*/  VIMNMX R15, R6, 0x40, PT ;  /* 0x00000040060f7848 */ /* 0x000fe20003fe0100 */
[----:B------:R-:W-:Y:S01]  /*f9b0*/  IMAD.MOV.U32 R6, RZ, RZ, R9 ;  /* 0x000000ffff067224 */ /* 0x000fe200078e0009 */
[----:B------:R-:W-:Y:S02]  /*f9c0*/  PRMT R73, R4, 0x7610, R73 ;  /* 0x0000761004497816 */ /* 0x000fe40000000049 */
[----:B------:R-:W-:Y:S02]  /*f9d0*/  ISETP.GE.AND P0, PT, R152, R15, PT ;  /* 0x0000000f9800720c */ /* 0x000fe40003f06270 */
[----:B------:R-:W-:-:S11]  /*f9e0*/  PRMT R33, R6, 0x7610, R33 ;  /* 0x0000761006217816 */ /* 0x000fd60000000021 */
[----:B------:R-:W-:Y:S05]  /*f9f0*/  @P0 BRA `(.L_x_3702) ;  /* 0x00000004008c0947 */ /* 0x000fea0003800000 */
[----:B------:R-:W0:Y:S01]  /*fa00*/  LDC R5, c[0x0][0x3f4] ;  /* 0x0000fd00ff057b82 */ /* 0x000e220000000800 */
[----:B------:R-:W-:Y:S01]  /*fa10*/  BSSY B2, `(.L_x_3703) ;  /* 0x0000032000027945 */ /* 0x000fe20003800000 */
[-C--:B0-----:R-:W-:Y:S02]  /*fa20*/  ISETP.GE.AND P0, PT, R154, R5.reuse, PT ;  /* 0x000000059a00720c */ /* 0x081fe40003f06270 */
[----:B------:R-:W-:-:S11]  /*fa30*/  ISETP.GE.AND P1, PT, R162, R5, PT ;  /* 0x00000005a200720c */ /* 0x000fd60003f26270 */
[----:B------:R-:W-:Y:S05]  /*fa40*/  @P0 BRA `(.L_x_3704) ;  /* 0x0000000000b80947 */ /* 0x000fea0003800000 */
[----:B------:R-:W0:Y:S01]  /*fa50*/  LDS.128 R4, [R2+0x20400] ;  /* 0x0204000002047984 */ /* 0x000e220000000c00 */
[----:B------:R-:W-:Y:S02]  /*fa60*/  SHF.R.U32.HI R78, RZ, 0x10, R31 ;  /* 0x00000010ff4e7819 */ /* 0x000fe4000001161f */
[----:B------:R-:W-:Y:S02]  /*fa70*/  SHF.R.U32.HI R75, RZ, 0x10, R29 ;  /* 0x00000010ff4b7819 */ /* 0x000fe4000001161d */
[----:B------:R-:W-:Y:S02]  /*fa80*/  SHF.R.U64 R77, R30, 0x10, R31 ;  /* 0x000000101e4d7819 */ /* 0x000fe4000000121f */
[----:B------:R-:W-:Y:S02]  /*fa90*/  PRMT R78, R69, 0x5432, R78 ;  /* 0x00005432454e7816 */ /* 0x000fe4000000004e */
[----:B------:R-:W-:Y:S02]  /*faa0*/  PRMT R75, R76, 0x5410, R75 ;  /* 0x000054104c4b7816 */ /* 0x000fe4000000004b */
[----:B------:R-:W-:-:S02]  /*fab0*/  SHF.R.U64 R74, R28, 0x10, R29 ;  /* 0x000000101c4a7819 */ /* 0x000fc4000000121d */
[----:B------:R-:W-:Y:S01]  /*fac0*/  PRMT R77, R79, 0x5410, R77 ;  /* 0x000054104f4d7816 */ /* 0x000fe2000000004d */
[C---:B------:R-:W-:Y:S01]  /*fad0*/  IMAD.U32 R79, R78.reuse, 0x10000, RZ ;  /* 0x000100004e4f7824 */ /* 0x040fe200078e00ff */
[----:B------:R-:W-:Y:S01]  /*fae0*/  LOP3.LUT R78, R78, 0xffff0000, RZ, 0xc0, !PT ;  /* 0xffff00004e4e7812 */ /* 0x000fe200078ec0ff */
[C---:B------:R-:W-:Y:S01]  /*faf0*/  IMAD.U32 R76, R75.reuse, 0x10000, RZ ;  /* 0x000100004b4c7824 */ /* 0x040fe200078e00ff */
[----:B------:R-:W-:Y:S02]  /*fb00*/  LOP3.LUT R75, R75, 0xffff0000, RZ, 0xc0, !PT ;  /* 0xffff00004b4b7812 */ /* 0x000fe400078ec0ff */
[----:B------:R-:W-:Y:S02]  /*fb10*/  PRMT R74, R68, 0x5432, R74 ;  /* 0x00005432444a7816 */ /* 0x000fe4000000004a */
[C---:B0-----:R-:W-:Y:S01]  /*fb20*/  LOP3.LUT R29, R6.reuse, 0xffff0000, RZ, 0xc0, !PT ;  /* 0xffff0000061d7812 */ /* 0x041fe200078ec0ff */
[----:B------:R-:W-:Y:S01]  /*fb30*/  IMAD.U32 R28, R6, 0x10000, RZ ;  /* 0x00010000061c7824 */ /* 0x000fe200078e00ff */
[C---:B------:R-:W-:Y:S01]  /*fb40*/  LOP3.LUT R31, R7.reuse, 0xffff0000, RZ, 0xc0, !PT ;  /* 0xffff0000071f7812 */ /* 0x040fe200078ec0ff */
[----:B------:R-:W-:-:S02]  /*fb50*/  IMAD.U32 R30, R7, 0x10000, RZ ;  /* 0x00010000071e7824 */ /* 0x000fc400078e00ff */
[CC--:B------:R-:W-:Y:S01]  /*fb60*/  FMUL.FTZ R81, R29.reuse, R79.reuse ;  /* 0x0000004f1d517220 */ /* 0x0c0fe20000410000 */
[----:B------:R-:W-:Y:S01]  /*fb70*/  FMUL.FTZ R80, R29, R76 ;  /* 0x0000004c1d507220 */ /* 0x000fe20000410000 */
[----:B------:R-:W-:Y:S01]  /*fb80*/  FMUL.FTZ R29, R31, R78 ;  /* 0x0000004e1f1d7220 */ /* 0x000fe20000410000 */
[----:B------:R-:W-:Y:S02]  /*fb90*/  IMAD.U32 R6, R4, 0x10000, RZ ;  /* 0x0001000004067824 */ /* 0x000fe400078e00ff */
        /* <DEDUP_REMOVED lines=25> */
.L_x_3704:
[----:B------:R-:W-:Y:S05]  /*fd30*/  BSYNC B2 ;  /* 0x0000000000027941 */ /* 0x000fea0003800000 */
.L_x_3703:
[----:B------:R-:W-:Y:S05]  /*fd40*/  @P1 BRA `(.L_x_3702) ;  /* 0x0000000000b81947 */ /* 0x000fea0003800000 */
[----:B0-----:R-:W0:Y:S01]  /*fd50*/  LDS.128 R4, [R3] ;  /* 0x0000000003047984 */ /* 0x001e220000000c00 */
[--C-:B------:R-:W-:Y:S02]  /*fd60*/  SHF.R.U64 R29, R24, 0x10, R25.reuse ;  /* 0x00000010181d7819 */ /* 0x100fe40000001219 */
[----:B------:R-:W-:Y:S02]  /*fd70*/  SHF.R.U32.HI R24, RZ, 0x10, R25 ;  /* 0x00000010ff187819 */ /* 0x000fe40000011619 */
[--C-:B------:R-:W-:Y:S02]  /*fd80*/  SHF.R.U64 R25, R26, 0x10, R27.reuse ;  /* 0x000000101a197819 */ /* 0x100fe4000000121b */
[----:B------:R-:W-:Y:S02]  /*fd90*/  SHF.R.U32.HI R26, RZ, 0x10, R27 ;  /* 0x00000010ff1a7819 */ /* 0x000fe4000001161b */
[----:B------:R-:W-:Y:S02]  /*fda0*/  PRMT R69, R69, 0x5410, R24 ;  /* 0x0000541045457816 */ /* 0x000fe40000000018 */
[----:B------:R-:W-:-:S02]  /*fdb0*/  PRMT R71, R71, 0x5410, R26 ;  /* 0x0000541047477816 */ /* 0x000fc4000000001a */
[----:B------:R-:W-:Y:S01]  /*fdc0*/  PRMT R70, R70, 0x5410, R25 ;  /* 0x0000541046467816 */ /* 0x000fe20000000019 */
[----:B------:R-:W-:Y:S01]  /*fdd0*/  IMAD.U32 R28, R69, 0x10000, RZ ;  /* 0x00010000451c7824 */ /* 0x000fe200078e00ff */
[----:B------:R-:W-:Y:S01]  /*fde0*/  PRMT R68, R68, 0x5410, R29 ;  /* 0x0000541044447816 */ /* 0x000fe2000000001d */
[C---:B------:R-:W-:Y:S01]  /*fdf0*/  IMAD.U32 R29, R71.reuse, 0x10000, RZ ;  /* 0x00010000471d7824 */ /* 0x040fe200078e00ff */
[----:B------:R-:W-:Y:S02]  /*fe00*/  LOP3.LUT R71, R71, 0xffff0000, RZ, 0xc0, !PT ;  /* 0xffff000047477812 */ /* 0x000fe400078ec0ff */
[----:B------:R-:W-:Y:S02]  /*fe10*/  LOP3.LUT R69, R69, 0xffff0000, RZ, 0xc0, !PT ;  /* 0xffff000045457812 */ /* 0x000fe400078ec0ff */
[C---:B0-----:R-:W-:Y:S01]  /*fe20*/  LOP3.LUT R25, R6.reuse, 0xffff0000, RZ, 0xc0, !PT ;  /* 0xffff000006197812 */ /* 0x041fe200078ec0ff */
[----:B------:R-:W-:Y:S01]  /*fe30*/  IMAD.U32 R24, R6, 0x10000, RZ ;  /* 0x0001000006187824 */ /* 0x000fe200078e00ff */
[C---:B------:R-:W-:Y:S01]  /*fe40*/  LOP3.LUT R27, R7.reuse, 0xffff0000, RZ, 0xc0, !PT ;  /* 0xffff0000071b7812 */ /* 0x040fe200078ec0ff */
[----:B------:R-:W-:-:S02]  /*fe50*/  IMAD.U32 R26, R7, 0x10000, RZ ;  /* 0x00010000071a7824 */ /* 0x000fc400078e00ff */
[CC--:B------:R-:W-:Y:S01]  /*fe60*/  FMUL.FTZ R30, R25.reuse, R28.reuse ;  /* 0x0000001c191e7220 */ /* 0x0c0fe20000410000 */
[----:B------:R-:W-:Y:S01]  /*fe70*/  FMUL.FTZ R31, R25, R29 ;  /* 0x0000001d191f7220 */ /* 0x000fe20000410000 */
[C---:B------:R-:W-:Y:S01]  /*fe80*/  FMUL.FTZ R25, R27.reuse, R71 ;  /* 0x000000471b197220 */ /* 0x040fe20000410000 */
[----:B------:R-:W-:Y:S02]  /*fe90*/  IMAD.U32 R6, R4, 0x10000, RZ ;  /* 0x0001000004067824 */ /* 0x000fe400078e00ff */
[----:B------:R-:W-:Y:S01]  /*fea0*/  FFMA.FTZ R75, R24, R29, R30 ;  /* 0x0000001d184b7223 */ /* 0x000fe2000001001e */
[-C--:B------:R-:W-:Y:S01]  /*feb0*/  FMUL.FTZ R29, R27, R69.reuse ;  /* 0x000000451b1d7220 */ /* 0x080fe20000410000 */
[----:B------:R-:W-:Y:S01]  /*fec0*/  FFMA.FTZ R69, R26, R69, -R25 ;  /* 0x000000451a457223 */ /* 0x000fe20000010819 */
[C---:B------:R-:W-:Y:S01]  /*fed0*/  IMAD.U32 R7, R5.reuse, 0x10000, RZ ;  /* 0x0001000005077824 */ /* 0x040fe200078e00ff */
        /* <DEDUP_REMOVED lines=21> */
.L_x_3702:
[----:B------:R-:W-:Y:S05]  /*10030*/  BSYNC B1 ;  /* 0x0000000000017941 */ /* 0x000fea0003800000 */
.L_x_3701:
[----:B01----:R-:W2:Y:S02]  /*10040*/  LDL R4, [R1+0x440] ;  /* 0x0004400001047983 */ /* 0x003ea40000100800 */
[----:B--2---:R-:W-:-:S13]  /*10050*/  ISETP.GE.AND P0, PT, R4, R15, PT ;  /* 0x0000000f0400720c */ /* 0x004fda0003f06270 */
[----:B------:R-:W-:Y:S05]  /*10060*/  @P0 BRA `(.L_x_3705) ;  /* 0x0000001800c80947 */ /* 0x000fea0003800000 */
[----:B------:R-:W0:Y:S01]  /*10070*/  LDC R5, c[0x0][0x3f4] ;  /* 0x0000fd00ff057b82 */ /* 0x000e220000000800 */
[----:B------:R-:W-:Y:S01]  /*10080*/  BSSY B1, `(.L_x_3706) ;  /* 0x0000032000017945 */ /* 0x000fe20003800000 */
[-C--:B0-----:R-:W-:Y:S02]  /*10090*/  ISETP.GE.AND P0, PT, R154, R5.reuse, PT ;  /* 0x000000059a00720c */ /* 0x081fe40003f06270 */
[----:B------:R-:W-:-:S11]  /*100a0*/  ISETP.GE.AND P1, PT, R162, R5, PT ;  /* 0x00000005a200720c */ /* 0x000fd60003f26270 */
[----:B------:R-:W-:Y:S05]  /*100b0*/  @P0 BRA `(.L_x_3707) ;  /* 0x0000000000b80947 */ /* 0x000fea0003800000 */
[----:B------:R-:W0:Y:S01]  /*100c0*/  LDS.128 R4, [R2+0x21400] ;  /* 0x0214000002047984 */ /* 0x000e220000000c00 */
        /* <DEDUP_REMOVED lines=20> */
[C---:B------:R-:W-:Y:S01]  /*10210*/  FFMA.FTZ R26, R10.reuse, R15, -R25 ;  /* 0x0000000f0a1a7223 */ /* 0x040fe20000010819 */
[----:B------:R-:W-:Y:S01]  /*10220*/  FFMA.FTZ R27, R10, R24, R11 ;  /* 0x000000180a1b7223 */ /* 0x000fe2000001000b */
[-C--:B------:R-:W-:Y:S01]  /*10230*/  FMUL.FTZ R15, R13, R73.reuse ;  /* 0x000000490d0f7220 */ /* 0x080fe20000410000 */
        /* <DEDUP_REMOVED lines=22> */
.L_x_3707:
[----:B------:R-:W-:Y:S05]  /*103a0*/  BSYNC B1 ;  /* 0x0000000000017941 */ /* 0x000fea0003800000 */
.L_x_3706:
[----:B------:R-:W-:Y:S05]  /*103b0*/  @P1 BRA `(.L_x_3705) ;  /* 0x0000001400f41947 */ /* 0x000fea0003800000 */
[----:B0-----:R-:W0:Y:S01]  /*103c0*/  LDS.128 R4, [R3+0x1000] ;  /* 0x0010000003047984 */ /* 0x001e220000000c00 */
[--C-:B------:R-:W-:Y:S02]  /*103d0*/  SHF.R.U64 R11, R8, 0x10, R9.reuse ;  /* 0x00000010080b7819 */ /* 0x100fe40000001209 */
[----:B------:R-:W-:Y:S02]  /*103e0*/  SHF.R.U32.HI R8, RZ, 0x10, R9 ;  /* 0x00000010ff087819 */ /* 0x000fe40000011609 */
[--C-:B------:R-:W-:Y:S02]  /*103f0*/  SHF.R.U64 R9, R20, 0x10, R21.reuse ;  /* 0x0000001014097819 */ /* 0x100fe40000001215 */
[----:B------:R-:W-:Y:S02]  /*10400*/  SHF.R.U32.HI R21, RZ, 0x10, R21 ;  /* 0x00000010ff157819 */ /* 0x000fe40000011615 */
[----:B------:R-:W-:Y:S02]  /*10410*/  PRMT R33, R33, 0x5410, R8 ;  /* 0x0000541021217816 */ /* 0x000fe40000000008 */
[----:B------:R-:W-:-:S02]  /*10420*/  PRMT R14, R14, 0x5410, R21 ;  /* 0x000054100e0e7816 */ /* 0x000fc40000000015 */
[----:B------:R-:W-:Y:S01]  /*10430*/  PRMT R32, R32, 0x5410, R11 ;  /* 0x0000541020207816 */ /* 0x000fe2000000000b */
[C---:B------:R-:W-:Y:S01]  /*10440*/  IMAD.U32 R11, R33.reuse, 0x10000, RZ ;  /* 0x00010000210b7824 */ /* 0x040fe200078e00ff */
[----:B------:R-:W-:Y:S01]  /*10450*/  PRMT R12, R0, 0x5410, R9 ;  /* 0x00005410000c7816 */ /* 0x000fe20000000009 */
[C---:B------:R-:W-:Y:S01]  /*10460*/  IMAD.U32 R13, R14.reuse, 0x10000, RZ ;  /* 0x000100000e0d7824 */ /* 0x040fe200078e00ff */
[----:B------:R-:W-:Y:S02]  /*10470*/  LOP3.LUT R14, R14, 0xffff0000, RZ, 0xc0, !PT ;  /* 0xffff00000e0e7812 */ /* 0x000fe400078ec0ff */
[----:B------:R-:W-:Y:S01]  /*10480*/  LOP3.LUT R10, R33, 0xffff0000, RZ, 0xc0, !PT ;  /* 0xffff0000210a7812 */ /* 0x000fe200078ec0ff */
[C---:B0-----:R-:W-:Y:S01]  /*10490*/  IMAD.U32 R8, R6.reuse, 0x10000, RZ ;  /* 0x0001000006087824 */ /* 0x041fe200078e00ff */
[----:B------:R-:W-:Y:S01]  /*104a0*/  LOP3.LUT R6, R6, 0xffff0000, RZ, 0xc0, !PT ;  /* 0xffff000006067812 */ /* 0x000fe200078ec0ff */
[C---:B------:R-:W-:Y:S01]  /*104b0*/  IMAD.U32 R9, R7.reuse, 0x10000, RZ ;  /* 0x0001000007097824 */ /* 0x040fe200078e00ff */
[----:B------:R-:W-:Y:S01]  /*104c0*/  LOP3.LUT R7, R7, 0xffff0000, RZ, 0xc0, !PT ;  /* 0xffff000007077812 */ /* 0x000fe200078ec0ff */
[C---:B------:R-:W-:Y:S01]  /*104d0*/  IMAD.U32 R0, R4.reuse, 0x10000, RZ ;  /* 0x0001000004007824 */ /* 0x040fe200078e00ff */
[----:B------:R-:W-:Y:S01]  /*104e0*/  LOP3.LUT R2, R4, 0xffff0000, RZ, 0xc0, !PT ;  /* 0xffff000004027812 */ /* 0x000fe200078ec0ff */
[C---:B------:R-:W-:Y:S01]  /*104f0*/  FMUL.FTZ R15, R6.reuse, R13 ;  /* 0x0000000d060f7220 */ /* 0x040fe20000410000 */
[----:B------:R-:W-:Y:S01]  /*10500*/  FMUL.FTZ R20, R6, R11 ;  /* 0x0000000b06147220 */ /* 0x000fe20000410000 */
[----:B------:R-:W-:Y:S01]  /*10510*/  FMUL.FTZ R24, R7, R14 ;  /* 0x0000000e07187220 */ /* 0x000fe20000410000 */
[----:B------:R-:W-:-:S02]  /*10520*/  IMAD.U32 R4, R5, 0x10000, RZ ;  /* 0x0001000005047824 */ /* 0x000fc400078e00ff */
[C---:B------:R-:W-:Y:S01]  /*10530*/  FFMA.FTZ R6, R8.reuse, R11, -R15 ;  /* 0x0000000b08067223 */ /* 0x040fe2000001080f */
[----:B------:R-:W-:Y:S01]  /*10540*/  FFMA.FTZ R21, R8, R13, R20 ;  /* 0x0000000d08157223 */ /* 0x000fe20000010014 */
[-C--:B------:R-:W-:Y:S01]  /*10550*/  FMUL.FTZ R8, R7, R10.reuse ;  /* 0x0000000a07087220 */ /* 0x080fe20000410000 */
[----:B------:R-:W-:Y:S01]  /*10560*/  IMAD.U32 R11, R12, 0x10000, RZ ;  /* 0x000100000c0b7824 */ /* 0x000fe200078e00ff */
[----:B------:R-:W-:Y:S01]  /*10570*/  LOP3.LUT R5, R5, 0xffff0000, RZ, 0xc0, !PT ;  /* 0xffff000005057812 */ /* 0x000fe200078ec0ff */
[----:B------:R-:W-:Y:S01]  /*10580*/  IMAD.U32 R7, R32, 0x10000, RZ ;  /* 0x0001000020077824 */ /* 0x000fe200078e00ff */
[----:B------:R-:W-:Y:S01]  /*10590*/  LOP3.LUT R12, R12, 0xffff0000, RZ, 0xc0, !PT ;  /* 0xffff00000c0c7812 */ /* 0x000fe200078ec0ff */
[C---:B------:R-:W-:Y:S01]  /*105a0*/  FFMA.FTZ R24, R9.reuse, R10, -R24 ;  /* 0x0000000a09187223 */ /* 0x040fe20000010818 */
        /* <DEDUP_REMOVED lines=16> */
.L_x_3692:
        /* <DEDUP_REMOVED lines=33> */
.L_x_4056:
        /* <DEDUP_REMOVED lines=8> */
[----:B------:R-:W-:Y:S02]  /*10940*/  ULDC UR4, c[0x0][0x3f4] ;  /* 0x0000fd0000047ab9 */ /* 0x000fe40000000800 */
[----:B------:R-:W-:-:S13]  /*10950*/  ISETP.GE.AND P0, PT, R22, UR4, PT ;  /* 0x0000000416007c0c */ /* 0x000fda000bf06270 */
[----:B------:R-:W-:Y:S05]  /*10960*/  @P0 BRA `(.L_x_3710) ;  /* 0x0000000000100947 */ /* 0x000fea0003800000 */
[----:B-12---:R-:W-:-:S04]  /*10970*/  IMAD.WIDE R4, R22, 0x2, R4 ;  /* 0x0000000216047825 */ /* 0x006fc800078e0204 */
[----:B---34-:R-:W-:Y:S01]  /*10980*/  IMAD.WIDE R6, R22, 0x2, R6 ;  /* 0x0000000216067825 */ /* 0x018fe200078e0206 */
[----:B------:R1:W5:Y:S04]  /*10990*/  LD.E.128 R24, desc[UR44][R4.64] ;  /* 0x0000002c04187980 */ /* 0x000368000c101d00 */
[----:B------:R1:W5:Y:S02]  /*109a0*/  LD.E.128 R28, desc[UR44][R6.64] ;  /* 0x0000002c061c7980 */ /* 0x000364000c101d00 */
.L_x_3710:
[----:B------:R-:W-:Y:S05]  /*109b0*/  BSYNC B1 ;  /* 0x0000000000017941 */ /* 0x000fea0003800000 */
.L_x_3709:
[----:B-12--5:R-:W-:Y:S01]  /*109c0*/  IMAD.MOV.U32 R4, RZ, RZ, R28 ;  /* 0x000000ffff047224 */ /* 0x026fe200078e001c */
[----:B------:R-:W-:Y:S01]  /*109d0*/  UMOV UR4, 0xffffffff ;  /* 0xffffffff00047882 */ /* 0x000fe20000000000 */
[----:B------:R-:W-:Y:S02]  /*109e0*/  IMAD.MOV.U32 R5, RZ, RZ, R29 ;  /* 0x000000ffff057224 */ /* 0x000fe400078e001d */
[----:B----4-:R-:W-:Y:S01]  /*109f0*/  IMAD.MOV.U32 R6, RZ, RZ, R30 ;  /* 0x000000ffff067224 */ /* 0x010fe200078e001e */
[----:B------:R-:W-:Y:S01]  /*10a00*/  PRMT R76, R4, 0x7610, R76 ;  /* 0x00007610044c7816 */ /* 0x000fe2000000004c */
[----:B---3--:R-:W-:Y:S01]  /*10a10*/  IMAD.MOV.U32 R7, RZ, RZ, R31 ;  /* 0x000000ffff077224 */ /* 0x008fe200078e001f */
        /* <DEDUP_REMOVED lines=13> */
[----:B0-----:R-:W0:Y:S04]  /*10af0*/  SHFL.IDX PT, R3, R3, 0x1, 0x1c1f ;  /* 0x003c1f0003037f89 */ /* 0x001e2800000e0000 */
[----:B------:R-:W1:Y:S04]  /*10b00*/  SHFL.IDX PT, R6, R8, 0x1, 0x1c1f ;  /* 0x003c1f0008067f89 */ /* 0x000e6800000e0000 */
[----:B------:R2:W3:Y:S04]  /*10b10*/  SHFL.IDX PT, R7, R32, 0x1, 0x1c1f ;  /* 0x003c1f0020077f89 */ /* 0x0004e800000e0000 */
[----:B------:R2:W4:Y:S01]  /*10b20*/  SHFL.IDX PT, R14, R9, 0x1, 0x1c1f ;  /* 0x003c1f00090e7f89 */ /* 0x00052200000e0000 */
[----:B0-----:R-:W-:-:S02]  /*10b30*/  IMAD.MOV.U32 R13, RZ, RZ, R3 ;  /* 0x000000ffff0d7224 */ /* 0x001fc400078e0003 */
[----:B-12---:R-:W-:-:S07]  /*10b40*/  IMAD.MOV.U32 R12, RZ, RZ, R6 ;  /* 0x000000ffff0c7224 */ /* 0x006fce00078e0006 */
.L_x_4062:
[----:B------:R-:W2:Y:S01]  /*10b50*/  LDL R6, [R1+0x1f4] ;  /* 0x0001f40001067983 */ /* 0x000ea20000100800 */
[----:B------:R-:W-:Y:S01]  /*10b60*/  VIADD R0, R0, 0x20 ;  /* 0x0000002000007836 */ /* 0x000fe20000000000 */
[----:B------:R-:W-:Y:S01]  /*10b70*/  BSSY B1, `(.L_x_3712) ;  /* 0x0000015000017945 */ /* 0x000fe20003800000 */
[----:B---3--:R-:W-:Y:S01]  /*10b80*/  IMAD.MOV.U32 R15, RZ, RZ, R7 ;  /* 0x000000ffff0f7224 */ /* 0x008fe200078e0007 */
[----:B------:R-:W-:Y:S02]  /*10b90*/  CS2R R8, SRZ ;  /* 0x0000000000087805 */ /* 0x000fe4000001ff00 */
[----:B------:R-:W-:Y:S02]  /*10ba0*/  CS2R R10, SRZ ;  /* 0x00000000000a7805 */ /* 0x000fe4000001ff00 */
[----:B------:R-:W-:Y:S02]  /*10bb0*/  ISETP.GE.AND P0, PT, R0, R21, PT ;  /* 0x000000150000720c */ /* 0x000fe40003f06270 */
[----:B--2---:R-:W-:-:S04]  /*10bc0*/  LEA.HI R3, R6, R6, RZ, 0x1 ;  /* 0x0000000606037211 */ /* 0x004fc800078f08ff */
[----:B------:R-:W-:-:S05]  /*10bd0*/  LOP3.LUT R3, R3, 0xfffffffe, RZ, 0xc0, !PT ;  /* 0xfffffffe03037812 */ /* 0x000fca00078ec0ff */
[----:B------:R-:W-:Y:S01]  /*10be0*/  IMAD.IADD R3, R6, 0x1, -R3 ;  /* 0x0000000106037824 */ /* 0x000fe200078e0a03 */
[----:B------:R-:W-:-:S04]  /*10bf0*/  CS2R R6, SRZ ;  /* 0x0000000000067805 */ /* 0x000fc8000001ff00 */
        /* <DEDUP_REMOVED lines=12> */
.L_x_3713:
[----:B------:R-:W-:Y:S05]  /*10cc0*/  BSYNC B1 ;  /* 0x0000000000017941 */ /* 0x000fea0003800000 */
.L_x_3712:
[----:B------:R-:W1:Y:S01]  /*10cd0*/  SYNCS.PHASECHK.TRANS64.TRYWAIT P0, [R2+URZ+0x38800], R3 ;  /* 0x03880003020075a7 */ /* 0x000e62000800017f */
[----:B------:R-:W-:Y:S04]  /*10ce0*/  BSSY B1, `(.L_x_3714) ;  /* 0x0000002000017945 */ /* 0x000fe80003800000 */
[----:B-1----:R-:W-:Y:S05]  /*10cf0*/  @!P0 BRA `(.L_x_3715) ;  /* 0x0000031800e88947 */ /* 0x002fea0003800000 */
.L_x_4063:
[----:B------:R-:W-:Y:S05]  /*10d00*/  BSYNC B1 ;  /* 0x0000000000017941 */ /* 0x000fea0003800000 */
.L_x_3714:
[----:B------:R-:W2:Y:S01]  /*10d10*/  LDL R0, [R1+0x70] ;  /* 0x0000700001007983 */ /* 0x000ea20000100800 */
[----:B-1----:R-:W1:Y:S03]  /*10d20*/  LDC R3, c[0x0][0x3f4] ;  /* 0x0000fd00ff037b82 */ /* 0x002e660000000800 */
[----:B0-----:R-:W3:Y:S01]  /*10d30*/  LDL R15, [R1+0x440] ;  /* 0x00044000010f7983 */ /* 0x001ee20000100800 */
[----:B-----5:R-:W-:Y:S02]  /*10d40*/  IMAD.MOV.U32 R12, RZ, RZ, R4 ;  /* 0x000000ffff0c7224 */ /* 0x020fe400078e0004 */
[----:B----4-:R-:W-:Y:S01]  /*10d50*/  IMAD.MOV.U32 R14, RZ, RZ, R5 ;  /* 0x000000ffff0e7224 */ /* 0x010fe200078e0005 */
[----:B------:R-:W-:Y:S04]  /*10d60*/  BSSY B1, `(.L_x_3716) ;  /* 0x000007a000017945 */ /* 0x000fe80003800000 */
[----:B------:R-:W-:-:S02]  /*10d70*/  PRMT R20, R14, 0x7610, R20 ;  /* 0x000076100e147816 */ /* 0x000fc40000000014 */
[----:B-1----:R-:W-:Y:S01]  /*10d80*/  ISETP.GE.AND P0, PT, R22, R3, PT ;  /* 0x000000031600720c */ /* 0x002fe20003f06270 */
[----:B------:R-:W-:Y:S02]  /*10d90*/  IMAD.MOV.U32 R14, RZ, RZ, R8 ;  /* 0x000000ffff0e7224 */ /* 0x000fe400078e0008 */
[----:B------:R-:W-:-:S03]  /*10da0*/  IMAD.MOV.U32 R68, RZ, RZ, R11 ;  /* 0x000000ffff447224 */ /* 0x000fc600078e000b */
[----:B------:R-:W-:Y:S01]  /*10db0*/  PRMT R73, R14, 0x7610, R73 ;  /* 0x000076100e497816 */ /* 0x000fe20000000049 */
[----:B--2---:R-:W-:-:S05]  /*10dc0*/  IMAD R0, R0, -0x40, R21 ;  /* 0xffffffc000007824 */ /* 0x004fca00078e0215 */
[----:B------:R-:W-:-:S04]  /*10dd0*/  VIMNMX R13, R0, 0x40, PT ;  /* 0x00000040000d7848 */ /* 0x000fc80003fe0100 */
[-C--:B------:R-:W-:Y:S02]  /*10de0*/  ISETP.GE.OR P1, PT, R152, R13.reuse, P0 ;  /* 0x0000000d9800720c */ /* 0x080fe40000726670 */
[----:B------:R-:W-:Y:S01]  /*10df0*/  PRMT R0, R12, 0x7610, R0 ;  /* 0x000076100c007816 */ /* 0x000fe20000000000 */
[----:B------:R-:W-:Y:S01]  /*10e00*/  IMAD.MOV.U32 R12, RZ, RZ, R6 ;  /* 0x000000ffff0c7224 */ /* 0x000fe200078e0006 */
[----:B---3--:R-:W-:Y:S01]  /*10e10*/  ISETP.GE.OR P0, PT, R15, R13, P0 ;  /* 0x0000000d0f00720c */ /* 0x008fe20000706670 */
[----:B------:R-:W-:Y:S02]  /*10e20*/  IMAD.MOV.U32 R13, RZ, RZ, R7 ;  /* 0x000000ffff0d7224 */ /* 0x000fe400078e0007 */
[----:B------:R-:W-:Y:S01]  /*10e30*/  IMAD.MOV.U32 R15, RZ, RZ, R9 ;  /* 0x000000ffff0f7224 */ /* 0x000fe200078e0009 */
[----:B------:R-:W-:Y:S01]  /*10e40*/  PRMT R71, R12, 0x7610, R71 ;  /* 0x000076100c477816 */ /* 0x000fe20000000047 */
[----:B------:R-:W-:Y:S01]  /*10e50*/  IMAD.MOV.U32 R21, RZ, RZ, R10 ;  /* 0x000000ffff157224 */ /* 0x000fe200078e000a */
[----:B------:R-:W-:-:S02]  /*10e60*/  PRMT R72, R13, 0x7610, R72 ;  /* 0x000076100d487816 */ /* 0x000fc40000000048 */
[----:B------:R-:W-:Y:S01]  /*10e70*/  PRMT R74, R15, 0x7610, R74 ;  /* 0x000076100f4a7816 */ /* 0x000fe2000000004a */
[----:B------:R-:W-:Y:S06]  /*10e80*/  @P1 BRA `(.L_x_3717) ;  /* 0x00000004009c1947 */ /* 0x000fec0003800000 */
[----:B------:R-:W-:Y:S01]  /*10e90*/  IMAD.SHL.U32 R12, R157, 0x40, RZ ;  /* 0x000000409d0c7824 */ /* 0x000fe200078e00ff */
[----:B------:R-:W-:Y:S01]  /*10ea0*/  SHF.R.U64 R83, R28, 0x10, R29 ;  /* 0x000000101c537819 */ /* 0x000fe2000000121d */
[----:B------:R-:W-:Y:S01]  /*10eb0*/  IMAD.IADD R13, R22, 0x1, R3 ;  /* 0x00000001160d7824 */ /* 0x000fe200078e0203 */
[----:B------:R-:W-:Y:S01]  /*10ec0*/  SHF.R.U64 R81, R24, 0x10, R25 ;  /* 0x0000001018517819 */ /* 0x000fe20000001219 */
[----:B------:R-:W-:Y:S01]  /*10ed0*/  IMAD.SHL.U32 R32, R165, 0x200, RZ ;  /* 0x00000200a5207824 */ /* 0x000fe200078e00ff */
[----:B------:R-:W-:Y:S02]  /*10ee0*/  LOP3.LUT R14, R12, 0x1c0, RZ, 0xc0, !PT ;  /* 0x000001c00c0e7812 */ /* 0x000fe400078ec0ff */
[----:B------:R-:W-:Y:S02]  /*10ef0*/  PRMT R83, R76, 0x5410, R83 ;  /* 0x000054104c537816 */ /* 0x000fe40000000053 */
[C---:B------:R-:W-:Y:S02]  /*10f00*/  LOP3.LUT R12, R14.reuse, 0x38, R22, 0xf8, !PT ;  /* 0x000000380e0c7812 */ /* 0x040fe400078ef816 */
[----:B------:R-:W-:Y:S01]  /*10f10*/  SHF.R.U32.HI R33, RZ, 0x3, R14 ;  /* 0x00000003ff217819 */ /* 0x000fe2000001160e */
[----:B------:R-:W-:Y:S01]  /*10f20*/  IMAD.U32 R84, R83, 0x10000, RZ ;  /* 0x0001000053547824 */ /* 0x000fe200078e00ff */
[----:B------:R-:W-:-:S02]  /*10f30*/  LOP3.LUT R13, R14, 0x38, R13, 0xf8, !PT ;  /* 0x000000380e0d7812 */ /* 0x000fc400078ef80d */
[C-C-:B------:R-:W-:Y:S02]  /*10f40*/  LOP3.LUT R69, R32.reuse, R12, R33.reuse, 0xf6, !PT ;  /* 0x0000000c20457212 */ /* 0x140fe400078ef621 */
[----:B------:R-:W-:Y:S02]  /*10f50*/  LOP3.LUT R33, R32, R13, R33, 0xf6, !PT ;  /* 0x0000000d20217212 */ /* 0x000fe400078ef621 */
[----:B------:R-:W-:Y:S01]  /*10f60*/  SHF.R.U32.HI R75, RZ, 0x10, R25 ;  /* 0x00000010ff4b7819 */ /* 0x000fe20000011619 */
[--C-:B------:R-:W-:Y:S01]  /*10f70*/  IMAD R69, R69, 0x2, R2.reuse ;  /* 0x0000000245457824 */ /* 0x100fe200078e0202 */
[----:B------:R-:W-:Y:S01]  /*10f80*/  SHF.R.U32.HI R85, RZ, 0x10, R29 ;  /* 0x00000010ff557819 */ /* 0x000fe2000001161d */
[----:B------:R-:W-:Y:S01]  /*10f90*/  IMAD R70, R33, 0x2, R2 ;  /* 0x0000000221467824 */ /* 0x000fe200078e0202 */
[----:B------:R-:W-:Y:S02]  /*10fa0*/  PRMT R81, R80, 0x5410, R81 ;  /* 0x0000541050517816 */ /* 0x000fe40000000051 */
[----:B------:R-:W0:Y:S01]  /*10fb0*/  LDS.128 R12, [R69+0x20400] ;  /* 0x02040000450c7984 */ /* 0x000e220000000c00 */
[----:B------:R-:W-:-:S02]  /*10fc0*/  SHF.R.U64 R26, R26, 0x10, R27 ;  /* 0x000000101a1a7819 */ /* 0x000fc4000000121b */
[----:B------:R-:W-:Y:S01]  /*10fd0*/  SHF.R.U32.HI R24, RZ, 0x10, R27 ;  /* 0x00000010ff187819 */ /* 0x000fe2000001161b */
[----:B------:R-:W1:Y:S01]  /*10fe0*/  LDS.128 R32, [R70+0x20400] ;  /* 0x0204000046207984 */ /* 0x000e620000000c00 */
[--C-:B------:R-:W-:Y:S02]  /*10ff0*/  SHF.R.U64 R27, R30, 0x10, R31.reuse ;  /* 0x000000101e1b7819 */ /* 0x100fe4000000121f */
[----:B------:R-:W-:Y:S02]  /*11000*/  SHF.R.U32.HI R25, RZ, 0x10, R31 ;  /* 0x00000010ff197819 */ /* 0x000fe4000001161f */
[----:B------:R-:W-:Y:S01]  /*11010*/  PRMT R31, R82, 0x5410, R75 ;  /* 0x00005410521f7816 */ /* 0x000fe2000000004b */
[----:B------:R-:W-:Y:S01]  /*11020*/  IMAD.U32 R82, R81, 0x10000, RZ ;  /* 0x0001000051527824 */ /* 0x000fe200078e00ff */
[----:B------:R-:W-:Y:S02]  /*11030*/  PRMT R85, R77, 0x5410, R85 ;  /* 0x000054104d557816 */ /* 0x000fe40000000055 */
[----:B------:R-:W-:-:S02]  /*11040*/  PRMT R25, R79, 0x5410, R25 ;  /* 0x000054104f197816 */ /* 0x000fc40000000019 */
[----:B------:R-:W-:Y:S02]  /*11050*/  LOP3.LUT R83, R83, 0xffff0000, RZ, 0xc0, !PT ;  /* 0xffff000053537812 */ /* 0x000fe400078ec0ff */
[----:B------:R-:W-:Y:S02]  /*11060*/  LOP3.LUT R81, R81, 0xffff0000, RZ, 0xc0, !PT ;  /* 0xffff000051517812 */ /* 0x000fe400078ec0ff */
[----:B------:R-:W-:Y:S02]  /*11070*/  PRMT R27, R78, 0x5410, R27 ;  /* 0x000054104e1b7816 */ /* 0x000fe4000000001b */
[----:B------:R-:W-:Y:S02]  /*11080*/  PRMT R26, R20, 0x5432, R26 ;  /* 0x00005432141a7816 */ /* 0x000fe4000000001a */
[----:B------:R-:W-:Y:S01]  /*11090*/  PRMT R24, R71, 0x5432, R24 ;  /* 0x0000543247187816 */ /* 0x000fe20000000018 */
[C---:B0-----:R-:W-:Y:S01]  /*110a0*/  IMAD.U32 R30, R12.reuse, 0x10000, RZ ;  /* 0x000100000c1e7824 */ /* 0x041fe200078e00ff */
[----:B------:R-:W-:Y:S01]  /*110b0*/  LOP3.LUT R75, R12, 0xffff0000, RZ, 0xc0, !PT ;  /* 0xffff00000c4b7812 */ /* 0x000fe200078ec0ff */
[C---:B------:R-:W-:Y:S01]  /*110c0*/  IMAD.U32 R76, R13.reuse, 0x10000, RZ ;  /* 0x000100000d4c7824 */ /* 0x040fe200078e00ff */
[----:B------:R-:W-:Y:S01]  /*110d0*/  LOP3.LUT R77, R13, 0xffff0000, RZ, 0xc0, !PT ;  /* 0xffff00000d4d7812 */ /* 0x000fe200078ec0ff */
[----:B-1----:R-:W-:Y:S01]  /*110e0*/  IMAD.U32 R29, R32, 0x10000, RZ ;  /* 0x00010000201d7824 */ /* 0x002fe200078e00ff */
[C---:B------:R-:W-:Y:S01]  /*110f0*/  LOP3.LUT R12, R14.reuse, 0xffff0000, RZ, 0xc0, !PT ;  /* 0xffff00000e0c7812 */ /* 0x040fe200078ec0ff */
[----:B------:R-:W-:Y:S01]  /*11100*/  IMAD.U32 R28, R14, 0x10000, RZ ;  /* 0x000100000e1c7824 */ /* 0x000fe200078e00ff */
[C---:B------:R-:W-:Y:S01]  /*11110*/  LOP3.LUT R14, R15.reuse, 0xffff0000, RZ, 0xc0, !PT ;  /* 0xffff00000f0e7812 */ /* 0x040fe200078ec0ff */
[----:B------:R-:W-:Y:S01]  /*11120*/  IMAD.U32 R13, R15, 0x10000, RZ ;  /* 0x000100000f0d7824 */ /* 0x000fe200078e00ff */
[----:B------:R-:W-:Y:S01]  /*11130*/  LOP3.LUT R32, R32, 0xffff0000, RZ, 0xc0, !PT ;  /* 0xffff000020207812 */ /* 0x000fe200078ec0ff */
[C---:B------:R-:W-:Y:S01]  /*11140*/  IMAD.U32 R79, R34.reuse, 0x10000, RZ ;  /* 0x00010000224f7824 */ /* 0x040fe200078e00ff */
[----:B------:R-:W-:Y:S01]  /*11150*/  LOP3.LUT R15, R34, 0xffff0000, RZ, 0xc0, !PT ;  /* 0xffff0000220f7812 */ /* 0x000fe200078ec0ff */
[----:B------:R-:W-:Y:S01]  /*11160*/  FMUL.FTZ R87, R29, R84 ;  /* 0x000000541d577220 */ /* 0x000fe20000410000 */
[C---:B------:R-:W-:Y:S01]  /*11170*/  IMAD.U32 R80, R35.reuse, 0x10000, RZ ;  /* 0x0001000023507824 */ /* 0x040fe200078e00ff */
[----:B------:R-:W-:Y:S01]  /*11180*/  LOP3.LUT R34, R35, 0xffff0000, RZ, 0xc0, !PT ;  /* 0xffff000023227812 */ /* 0x000fe200078ec0ff */
[-C--:B------:R-:W-:Y:S01]  /*11190*/  FMUL.FTZ R35, R29, R82.reuse ;  /* 0x000000521d237220 */ /* 0x080fe20000410000 */
[----:B------:R-:W-:Y:S01]  /*111a0*/  FFMA.FTZ R29, R30, R82, -R87 ;  /* 0x000000521e1d7223 */ /* 0x000fe20000010857 */
[----:B------:R-:W-:Y:S01]  /*111b0*/  FMUL.FTZ R82, R32, R83 ;  /* 0x0000005320527220 */ /* 0x000fe20000410000 */
[----:B------:R-:W-:-:S02]  /*111c0*/  IMAD.U32 R78, R33, 0x10000, RZ ;  /* 0x00010000214e7824 */ /* 0x000fc400078e00ff */
[----:B------:R-:W-:Y:S01]  /*111d0*/  FFMA.FTZ R30, R30, R84, R35 ;  /* 0x000000541e1e7223 */ /* 0x000fe20000010023 */
[----:B------:R-:W-:Y:S02]  /*111e0*/  IMAD.U32 R87, R85, 0x10000, RZ ;  /* 0x0001000055577824 */ /* 0x000fe400078e00ff */
[-C--:B------:R-:W-:Y:S01]  /*111f0*/  FMUL.FTZ R32, R32, R81.reuse ;  /* 0x0000005120207220 */ /* 0x080fe20000410000 */
[----:B------:R-:W-:Y:S02]  /*11200*/  IMAD.U32 R35, R31, 0x10000, RZ ;  /* 0x000100001f237824 */ /* 0x000fe400078e00ff */
[----:B------:R-:W-:Y:S01]  /*11210*/  FFMA.FTZ R84, R75, R81, -R82 ;  /* 0x000000514b547223 */ /* 0x000fe20000010852 */
[C---:B------:R-:W-:Y:S01]  /*11220*/  FMUL.FTZ R81, R78.reuse, R87 ;  /* 0x000000574e517220 */ /* 0x040fe20000410000 */
[----:B------:R-:W-:Y:S01]  /*11230*/  LOP3.LUT R33, R33, 0xffff0000, RZ, 0xc0, !PT ;  /* 0xffff000021217812 */ /* 0x000fe200078ec0ff */
[----:B------:R-:W-:Y:S01]  /*11240*/  FMUL.FTZ R78, R78, R35 ;  /* 0x000000234e4e7220 */ /* 0x000fe20000410000 */
[----:B------:R-:W-:Y:S01]  /*11250*/  LOP3.LUT R82, R85, 0xffff0000, RZ, 0xc0, !PT ;  /* 0xffff000055527812 */ /* 0x000fe200078ec0ff */
[----:B------:R-:W-:Y:S01]  /*11260*/  FFMA.FTZ R75, R75, R83, R32 ;  /* 0x000000534b4b7223 */ /* 0x000fe20000010020 */
[----:B------:R-:W-:Y:S01]  /*11270*/  LOP3.LUT R32, R31, 0xffff0000, RZ, 0xc0, !PT ;  /* 0xffff00001f207812 */ /* 0x000fe200078ec0ff */
[C---:B------:R-:W-:Y:S01]  /*11280*/  FFMA.FTZ R81, R76.reuse, R35, -R81 ;  /* 0x000000234c517223 */ /* 0x040fe20000010851 */
[----:B------:R-:W-:Y:S01]  /*11290*/  FFMA.FTZ R78, R76, R87, R78 ;  /* 0x000000574c4e7223 */ /* 0x000fe2000001004e */
[----:B------:R-:W-:Y:S01]  /*112a0*/  FMUL.FTZ R76, R33, R82 ;  /* 0x00000052214c7220 */ /* 0x000fe20000410000 */
[----:B------:R-:W-:-:S02]  /*112b0*/  IMAD.U32 R35, R27, 0x10000, RZ ;  /* 0x000100001b237824 */ /* 0x000fc400078e00ff */
[-C--:B------:R-:W-:Y:S01]  /*112c0*/  FMUL.FTZ R86, R33, R32.reuse ;  /* 0x0000002021567220 */ /* 0x080fe20000410000 */
[----:B------:R-:W-:Y:S02]  /*112d0*/  IMAD.U32 R33, R25, 0x10000, RZ ;  /* 0x0001000019217824 */ /* 0x000fe400078e00ff */
[----:B------:R-:W-:Y:S01]  /*112e0*/  FFMA.FTZ R76, R77, R32, -R76 ;  /* 0x000000204d4c7223 */ /* 0x000fe2000001084c */
[----:B------:R-:W-:Y:S02]  /*112f0*/  IMAD.U32 R31, R26, 0x10000, RZ ;  /* 0x000100001a1f7824 */ /* 0x000fe400078e00ff */
[----:B------:R-:W-:Y:S01]  /*11300*/  FMUL.FTZ R83, R79, R35 ;  /* 0x000000234f537220 */ /* 0x000fe20000410000 */
[----:B------:R-:W-:Y:S02]  /*11310*/  IMAD.U32 R32, R24, 0x10000, RZ ;  /* 0x0001000018207824 */ /* 0x000fe400078e00ff */
[----:B------:R-:W-:Y:S01]  /*11320*/  FFMA.FTZ R77, R77, R82, R86 ;  /* 0x000000524d4d7223 */ /* 0x000fe20000010056 */
[----:B------:R-:W-:Y:S01]  /*11330*/  FMUL.FTZ R82, R80, R33 ;  /* 0x0000002150527220 */ /* 0x000fe20000410000 */
[-C--:B------:R-:W-:Y:S01]  /*11340*/  FMUL.FTZ R88, R79, R31.reuse ;  /* 0x0000001f4f587220 */ /* 0x080fe20000410000 */
[----:B------:R-:W-:Y:S01]  /*11350*/  FFMA.FTZ R83, R28, R31, -R83 ;  /* 0x0000001f1c537223 */ /* 0x000fe20000010853 */
[-C--:B------:R-:W-:Y:S01]  /*11360*/  FMUL.FTZ R80, R80, R32.reuse ;  /* 0x0000002050507220 */ /* 0x080fe20000410000 */
[----:B------:R-:W-:Y:S01]  /*11370*/  LOP3.LUT R27, R27, 0xffff0000, RZ, 0xc0, !PT ;  /* 0xffff00001b1b7812 */ /* 0x000fe200078ec0ff */
[C---:B------:R-:W-:Y:S01]  /*11380*/  FFMA.FTZ R82, R13.reuse, R32, -R82 ;  /* 0x000000200d527223 */ /* 0x040fe20000010852 */
[----:B------:R-:W-:Y:S01]  /*11390*/  LOP3.LUT R26, R26, 0xffff0000, RZ, 0xc0, !PT ;  /* 0xffff00001a1a7812 */ /* 0x000fe200078ec0ff */
[----:B------:R-:W-:Y:S01]  /*113a0*/  FFMA.FTZ R80, R13, R33, R80 ;  /* 0x000000210d507223 */ /* 0x000fe20000010050 */
[----:B------:R-:W-:Y:S01]  /*113b0*/  LOP3.LUT R31, R25, 0xffff0000, RZ, 0xc0, !PT ;  /* 0xffff0000191f7812 */ /* 0x000fe200078ec0ff */
[C---:B------:R-:W-:Y:S01]  /*113c0*/  FMUL.FTZ R13, R15.reuse, R27 ;  /* 0x0000001b0f0d7220 */ /* 0x040fe20000410000 */
[----:B------:R-:W-:Y:S01]  /*113d0*/  LOP3.LUT R25, R24, 0xffff0000, RZ, 0xc0, !PT ;  /* 0xffff000018197812 */ /* 0x000fe200078ec0ff */
[-C--:B------:R-:W-:Y:S01]  /*113e0*/  FMUL.FTZ R24, R15, R26.reuse ;  /* 0x0000001a0f187220 */ /* 0x080fe20000410000 */
[----:B------:R-:W-:Y:S01]  /*113f0*/  FFMA.FTZ R88, R28, R35, R88 ;  /* 0x000000231c587223 */ /* 0x000fe20000010058 */
[----:B------:R-:W-:Y:S01]  /*11400*/  FMUL.FTZ R15, R34, R31 ;  /* 0x0000001f220f7220 */ /* 0x000fe20000410000 */
[----:B------:R-:W-:Y:S01]  /*11410*/  FFMA.FTZ R26, R12, R26, -R13 ;  /* 0x0000001a0c1a7223 */ /* 0x000fe2000001080d */
[----:B------:R-:W-:Y:S01]  /*11420*/  FMUL.FTZ R34, R34, R25 ;  /* 0x0000001922227220 */ /* 0x000fe20000410000 */
[----:B------:R-:W-:Y:S01]  /*11430*/  FFMA.FTZ R27, R12, R27, R24 ;  /* 0x0000001b0c1b7223 */ /* 0x000fe20000010018 */
[----:B------:R-:W-:Y:S01]  /*11440*/  FFMA.FTZ R15, R14, R25, -R15 ;  /* 0x000000190e0f7223 */ /* 0x000fe2000001080f */
[----:B------:R-:W-:Y:S01]  /*11450*/  F2FP.BF16.F32.PACK_AB R12, R84, R29 ;  /* 0x0000001d540c723e */ /* 0x000fe200000010ff */
        /* <DEDUP_REMOVED lines=10> */
.L_x_3717:
[----:B------:R-:W-:Y:S05]  /*11500*/  BSYNC B1 ;  /* 0x0000000000017941 */ /* 0x000fea0003800000 */
.L_x_3716:
[--C-:B------:R-:W-:Y:S02]  /*11510*/  PRMT R0, R0, 0x5410, R21.reuse ;  /* 0x0000541000007816 */ /* 0x100fe40000000015 */
[----:B------:R-:W-:Y:S01]  /*11520*/  PRMT R21, R68, 0x7610, R21 ;  /* 0x0000761044157816 */ /* 0x000fe20000000015 */
[----:B------:R-:W-:Y:S06]  /*11530*/  @P0 BRA `(.L_x_3705) ;  /* 0x0000000400940947 */ /* 0x000fec0003800000 */
[----:B0-----:R-:W2:Y:S04]  /*11540*/  LDL R14, [R1+0x4cc] ;  /* 0x0004cc00010e7983 */ /* 0x001ea80000100800 */
[----:B------:R-:W3:Y:S04]  /*11550*/  LDL R13, [R1+0x4d8] ;  /* 0x0004d800010d7983 */ /* 0x000ee80000100800 */
[----:B------:R-:W4:Y:S04]  /*11560*/  LDL R12, [R1+0x4dc] ;  /* 0x0004dc00010c7983 */ /* 0x000f280000100800 */
[----:B------:R-:W5:Y:S01]  /*11570*/  LDL R32, [R1+0x4c8] ;  /* 0x0004c80001207983 */ /* 0x000f620000100800 */
[----:B------:R-:W-:Y:S01]  /*11580*/  IMAD.IADD R3, R22, 0x1, R3 ;  /* 0x0000000116037824 */ /* 0x000fe200078e0203 */
[----:B------:R-:W-:-:S02]  /*11590*/  SHF.R.U64 R8, R8, 0x10, R9 ;  /* 0x0000001008087819 */ /* 0x000fc40000001209 */
[----:B------:R-:W-:Y:S02]  /*115a0*/  SHF.R.U32.HI R9, RZ, 0x10, R9 ;  /* 0x00000010ff097819 */ /* 0x000fe40000011609 */
[----:B------:R-:W-:Y:S02]  /*115b0*/  SHF.R.U32.HI R29, RZ, 0x10, R11 ;  /* 0x00000010ff1d7819 */ /* 0x000fe4000001160b */
[----:B------:R-:W-:Y:S02]  /*115c0*/  PRMT R73, R73, 0x5410, R8 ;  /* 0x0000541049497816 */ /* 0x000fe40000000008 */
[----:B------:R-:W-:Y:S02]  /*115d0*/  PRMT R74, R74, 0x5410, R9 ;  /* 0x000054104a4a7816 */ /* 0x000fe40000000009 */
[----:B------:R-:W-:Y:S02]  /*115e0*/  SHF.R.U64 R28, R10, 0x10, R11 ;  /* 0x000000100a1c7819 */ /* 0x000fe4000000120b */
[----:B------:R-:W-:Y:S01]  /*115f0*/  PRMT R29, R21, 0x5410, R29 ;  /* 0x00005410151d7816 */ /* 0x000fe2000000001d */
[----:B------:R-:W-:Y:S01]  /*11600*/  IMAD.U32 R21, R73, 0x10000, RZ ;  /* 0x0001000049157824 */ /* 0x000fe200078e00ff */
[----:B------:R-:W-:-:S02]  /*11610*/  PRMT R28, R0, 0x5432, R28 ;  /* 0x00005432001c7816 */ /* 0x000fc4000000001c */
[----:B--2---:R-:W-:-:S04]  /*11620*/  LOP3.LUT R3, R14, 0x38, R3, 0xf8, !PT ;  /* 0x000000380e037812 */ /* 0x004fc800078ef803 */
[----:B---3--:R-:W-:-:S05]  /*11630*/  LOP3.LUT R3, R3, R13, RZ, 0x3c, !PT ;  /* 0x0000000d03037212 */ /* 0x008fca00078e3cff */
[----:B----4-:R-:W-:Y:S02]  /*11640*/  IMAD.IADD R3, R12, 0x1, R3 ;  /* 0x000000010c037824 */ /* 0x010fe400078e0203 */
[----:B-----5:R-:W0:Y:S02]  /*11650*/  LDS.128 R12, [R32+0x20400] ;  /* 0x02040000200c7984 */ /* 0x020e240000000c00 */
[----:B------:R-:W-:Y:S01]  /*11660*/  IMAD R2, R3, 0x2, R2 ;  /* 0x0000000203027824 */ /* 0x000fe200078e0202 */
[--C-:B------:R-:W-:Y:S02]  /*11670*/  SHF.R.U64 R3, R4, 0x10, R5.reuse ;  /* 0x0000001004037819 */ /* 0x100fe40000001205 */
[----:B------:R-:W-:Y:S02]  /*11680*/  SHF.R.U32.HI R5, RZ, 0x10, R5 ;  /* 0x00000010ff057819 */ /* 0x000fe40000011605 */
[----:B------:R-:W1:Y:S01]  /*11690*/  LDS.128 R24, [R2+0x20400] ;  /* 0x0204000002187984 */ /* 0x000e620000000c00 */
[----:B------:R-:W-:-:S02]  /*116a0*/  PRMT R30, R0, 0x5410, R3 ;  /* 0x00005410001e7816 */ /* 0x000fc40000000003 */
[--C-:B------:R-:W-:Y:S02]  /*116b0*/  SHF.R.U64 R4, R6, 0x10, R7.reuse ;  /* 0x0000001006047819 */ /* 0x100fe40000001207 */
[----:B------:R-:W-:Y:S02]  /*116c0*/  SHF.R.U32.HI R7, RZ, 0x10, R7 ;  /* 0x00000010ff077819 */ /* 0x000fe40000011607 */
[----:B------:R-:W-:Y:S02]  /*116d0*/  PRMT R20, R20, 0x5410, R5 ;  /* 0x0000541014147816 */ /* 0x000fe40000000005 */
[----:B------:R-:W-:Y:S02]  /*116e0*/  PRMT R71, R71, 0x5410, R4 ;  /* 0x0000541047477816 */ /* 0x000fe40000000004 */
        /* <DEDUP_REMOVED lines=11> */
[----:B------:R-:W-:-:S02]  /*117a0*/  IMAD.U32 R25, R30, 0x10000, RZ ;  /* 0x000100001e197824 */ /* 0x000fc400078e00ff */
[C---:B------:R-:W-:Y:S01]  /*117b0*/  FMUL.FTZ R33, R8.reuse, R21 ;  /* 0x0000001508217220 */ /* 0x040fe20000410000 */
[C---:B------:R-:W-:Y:S01]  /*117c0*/  IMAD.U32 R7, R15.reuse, 0x10000, RZ ;  /* 0x000100000f077824 */ /* 0x040fe200078e00ff */
[----:B------:R-:W-:Y:S01]  /*117d0*/  LOP3.LUT R14, R15, 0xffff0000, RZ, 0xc0, !PT ;  /* 0xffff00000f0e7812 */ /* 0x000fe200078ec0ff */
[----:B------:R-:W-:Y:S01]  /*117e0*/  FMUL.FTZ R31, R8, R25 ;  /* 0x00000019081f7220 */ /* 0x000fe20000410000 */
[C---:B------:R-:W-:Y:S01]  /*117f0*/  IMAD.U32 R11, R26.reuse, 0x10000, RZ ;  /* 0x000100001a0b7824 */ /* 0x040fe200078e00ff */
[----:B------:R-:W-:Y:S01]  /*11800*/  LOP3.LUT R13, R26, 0xffff0000, RZ, 0xc0, !PT ;  /* 0xffff00001a0d7812 */ /* 0x000fe200078ec0ff */
[C---:B------:R-:W-:Y:S01]  /*11810*/  IMAD.U32 R15, R27.reuse, 0x10000, RZ ;  /* 0x000100001b0f7824 */ /* 0x040fe200078e00ff */
[----:B------:R-:W-:Y:S01]  /*11820*/  LOP3.LUT R26, R27, 0xffff0000, RZ, 0xc0, !PT ;  /* 0xffff00001b1a7812 */ /* 0x000fe200078ec0ff */
[----:B------:R-:W-:Y:S01]  /*11830*/  FFMA.FTZ R31, R0, R21, -R31 ;  /* 0x00000015001f7223 */ /* 0x000fe2000001081f */
[----:B------:R-:W-:Y:S02]  /*11840*/  IMAD.U32 R27, R20, 0x10000, RZ ;  /* 0x00010000141b7824 */ /* 0x000fe400078e00ff */
[----:B------:R-:W-:Y:S01]  /*11850*/  FFMA.FTZ R33, R0, R25, R33 ;  /* 0x0000001900217223 */ /* 0x000fe20000010021 */
[----:B------:R-:W-:Y:S01]  /*11860*/  IMAD.U32 R21, R74, 0x10000, RZ ;  /* 0x000100004a157824 */ /* 0x000fe200078e00ff */
[----:B------:R-:W-:Y:S01]  /*11870*/  LOP3.LUT R30, R30, 0xffff0000, RZ, 0xc0, !PT ;  /* 0xffff00001e1e7812 */ /* 0x000fe200078ec0ff */
[----:B------:R-:W-:-:S02]  /*11880*/  IMAD.U32 R8, R72, 0x10000, RZ ;  /* 0x0001000048087824 */ /* 0x000fc400078e00ff */
[C---:B------:R-:W-:Y:S01]  /*11890*/  FMUL.FTZ R35, R10.reuse, R27 ;  /* 0x0000001b0a237220 */ /* 0x040fe20000410000 */
[----:B------:R-:W-:Y:S02]  /*118a0*/  IMAD.U32 R0, R29, 0x10000, RZ ;  /* 0x000100001d007824 */ /* 0x000fe400078e00ff */
[-C--:B------:R-:W-:Y:S01]  /*118b0*/  FMUL.FTZ R25, R10, R21.reuse ;  /* 0x000000150a197220 */ /* 0x080fe20000410000 */
[C---:B------:R-:W-:Y:S01]  /*118c0*/  FMUL.FTZ R10, R15.reuse, R8 ;  /* 0x000000080f0a7220 */ /* 0x040fe20000410000 */
[C---:B------:R-:W-:Y:S01]  /*118d0*/  FFMA.FTZ R35, R4.reuse, R21, -R35 ;  /* 0x0000001504237223 */ /* 0x040fe20000010823 */
[-C--:B------:R-:W-:Y:S01]  /*118e0*/  FMUL.FTZ R15, R15, R0.reuse ;  /* 0x000000000f0f7220 */ /* 0x080fe20000410000 */
[----:B------:R-:W-:Y:S01]  /*118f0*/  FFMA.FTZ R25, R4, R27, R25 ;  /* 0x0000001b04197223 */ /* 0x000fe20000010019 */
[----:B------:R-:W-:Y:S01]  /*11900*/  FFMA.FTZ R21, R7, R0, -R10 ;  /* 0x0000000007157223 */ /* 0x000fe2000001080a */
[----:B------:R-:W-:Y:S01]  /*11910*/  LOP3.LUT R0, R73, 0xffff0000, RZ, 0xc0, !PT ;  /* 0xffff000049007812 */ /* 0x000fe200078ec0ff */
[----:B------:R-:W-:Y:S01]  /*11920*/  FFMA.FTZ R27, R7, R8, R15 ;  /* 0x00000008071b7223 */ /* 0x000fe2000001000f */
[----:B------:R-:W-:Y:S01]  /*11930*/  LOP3.LUT R15, R20, 0xffff0000, RZ, 0xc0, !PT ;  /* 0xffff0000140f7812 */ /* 0x000fe200078ec0ff */
[C---:B------:R-:W-:Y:S01]  /*11940*/  FMUL.FTZ R4, R9.reuse, R30 ;  /* 0x0000001e09047220 */ /* 0x040fe20000410000 */
[----:B------:R-:W-:Y:S01]  /*11950*/  LOP3.LUT R7, R74, 0xffff0000, RZ, 0xc0, !PT ;  /* 0xffff00004a077812 */ /* 0x000fe200078ec0ff */
[-C--:B------:R-:W-:Y:S01]  /*11960*/  FMUL.FTZ R10, R9, R0.reuse ;  /* 0x00000000090a7220 */ /* 0x080fe20000410000 */
[----:B------:R-:W-:Y:S01]  /*11970*/  LOP3.LUT R29, R29, 0xffff0000, RZ, 0xc0, !PT ;  /* 0xffff00001d1d7812 */ /* 0x000fe200078ec0ff */
[C---:B------:R-:W-:Y:S01]  /*11980*/  FMUL.FTZ R9, R24.reuse, R15 ;  /* 0x0000000f18097220 */ /* 0x040fe20000410000 */
[----:B------:R-:W-:Y:S01]  /*11990*/  FFMA.FTZ R8, R3, R0, -R4 ;  /* 0x0000000003087223 */ /* 0x000fe20000010804 */
[----:B------:R-:W-:Y:S01]  /*119a0*/  FMUL.FTZ R24, R24, R7 ;  /* 0x0000000718187220 */ /* 0x000fe20000410000 */
[----:B------:R-:W-:-:S02]  /*119b0*/  IMAD.U32 R4, R71, 0x10000, RZ ;  /* 0x0001000047047824 */ /* 0x000fc400078e00ff */
[----:B------:R-:W-:Y:S01]  /*119c0*/  FFMA.FTZ R10, R3, R30, R10 ;  /* 0x0000001e030a7223 */ /* 0x000fe2000001000a */
[----:B------:R-:W-:Y:S02]  /*119d0*/  IMAD.U32 R0, R28, 0x10000, RZ ;  /* 0x000100001c007824 */ /* 0x000fe400078e00ff */
[C---:B------:R-:W-:Y:S01]  /*119e0*/  FFMA.FTZ R20, R12.reuse, R7, -R9 ;  /* 0x000000070c147223 */ /* 0x040fe20000010809 */
[----:B------:R-:W-:Y:S01]  /*119f0*/  FFMA.FTZ R24, R12, R15, R24 ;  /* 0x0000000f0c187223 */ /* 0x000fe20000010018 */
[C---:B------:R-:W-:Y:S01]  /*11a00*/  FMUL.FTZ R30, R11.reuse, R4 ;  /* 0x000000040b1e7220 */ /* 0x040fe20000410000 */
[-C--:B------:R-:W-:Y:S01]  /*11a10*/  FMUL.FTZ R12, R11, R0.reuse ;  /* 0x000000000b0c7220 */ /* 0x080fe20000410000 */
[----:B------:R-:W-:Y:S02]  /*11a20*/  LOP3.LUT R71, R71, 0xffff0000, RZ, 0xc0, !PT ;  /* 0xffff000047477812 */ /* 0x000fe400078ec0ff */
[----:B------:R-:W-:Y:S01]  /*11a30*/  LOP3.LUT R28, R28, 0xffff0000, RZ, 0xc0, !PT ;  /* 0xffff00001c1c7812 */ /* 0x000fe200078ec0ff */
[C---:B------:R-:W-:Y:S01]  /*11a40*/  FFMA.FTZ R30, R5.reuse, R0, -R30 ;  /* 0x00000000051e7223 */ /* 0x040fe2000001081e */
[----:B------:R-:W-:Y:S01]  /*11a50*/  LOP3.LUT R3, R72, 0xffff0000, RZ, 0xc0, !PT ;  /* 0xffff000048037812 */ /* 0x000fe200078ec0ff */
[----:B------:R-:W-:Y:S01]  /*11a60*/  FFMA.FTZ R12, R5, R4, R12 ;  /* 0x00000004050c7223 */ /* 0x000fe2000001000c */
[C---:B------:R-:W-:Y:S01]  /*11a70*/  FMUL.FTZ R5, R13.reuse, R71 ;  /* 0x000000470d057220 */ /* 0x040fe20000410000 */
[-C--:B------:R-:W-:Y:S01]  /*11a80*/  FMUL.FTZ R0, R13, R28.reuse ;  /* 0x0000001c0d007220 */ /* 0x080fe20000410000 */
[----:B------:R-:W-:Y:S01]  /*11a90*/  F2FP.BF16.F32.PACK_AB R4, R8, R31 ;  /* 0x0000001f0804723e */ /* 0x000fe200000010ff */
        /* <DEDUP_REMOVED lines=15> */
.L_x_3705:
[----:B------:R-:W-:Y:S05]  /*11b90*/  BSYNC B0 ;  /* 0x0000000000007941 */ /* 0x000fea0003800000 */
.L_x_3691:
[----:B------:R-:W-:Y:S01]  /*11ba0*/  @!PT LDS RZ, [RZ] ;  /* 0x00000000fffff984 */ /* 0x000fe20000000800 */
[----:B------:R-:W-:Y:S01]  /*11bb0*/  @!PT LDS RZ, [RZ] ;  /* 0x00000000fffff984 */ /* 0x000fe20000000800 */
[----:B------:R-:W-:Y:S01]  /*11bc0*/  @!PT LDS RZ, [RZ] ;  /* 0x00000000fffff984 */ /* 0x000fe20000000800 */
[----:B------:R-:W-:Y:S01]  /*11bd0*/  @!PT LDS RZ, [RZ] ;  /* 0x00000000fffff984 */ /* 0x000fe20000000800 */
[----:B------:R3:W-:Y:S06]  /*11be0*/  MEMBAR.ALL.CTA ;  /* 0x0000000000007992 */ /* 0x0007ec0000008000 */
[----:B---3--:R-:W3:Y:S01]  /*11bf0*/  FENCE.VIEW.ASYNC.S ;  /* 0x00000000000073c6 */ /* 0x008ee20000000000 */
[----:B------:R-:W-:Y:S05]  /*11c00*/  WARPSYNC.ALL ;  /* 0x0000000000007948 */ /* 0x000fea0003800000 */
[----:B---3--:R-:W-:Y:S06]  /*11c10*/  BAR.SYNC.DEFER_BLOCKING 0xd, 0x80 ;  /* 0x0342000000007b1d */ /* 0x008fec0000010000 */
.L_x_3688:
[----:B0123--:R-:W-:Y:S01]  /*11c20*/  IMAD.U32 R6, RZ, RZ, UR42 ;  /* 0x0000002aff067e24 */ /* 0x00ffe2000f8e00ff */
[----:B------:R-:W-:Y:S01]  /*11c30*/  UIADD3 UR4, UP0, UR37, 0x1f8, URZ ;  /* 0x000001f825047890 */ /* 0x000fe2000ff1e03f */
[----:B------:R-:W-:Y:S01]  /*11c40*/  IMAD.U32 R7, RZ, RZ, UR43 ;  /* 0x0000002bff077e24 */ /* 0x000fe2000f8e00ff */
[----:B------:R-:W-:Y:S01]  /*11c50*/  STL.64 [R1+0x1e0], R36 ;  /* 0x0001e02401007387 */ /* 0x000fe20000100a00 */
[----:B------:R-:W-:Y:S01]  /*11c60*/  IMAD.MOV.U32 R4, RZ, RZ, R59 ;  /* 0x000000ffff047224 */ /* 0x000fe200078e003b */
[----:B------:R-:W-:Y:S01]  /*11c70*/  UIADD3.X UR5, URZ, UR36, URZ, UP0, !UPT ;  /* 0x000000243f057290 */ /* 0x000fe200087fe43f */
[----:B------:R-:W-:Y:S01]  /*11c80*/  IMAD.MOV.U32 R5, RZ, RZ, R58 ;  /* 0x000000ffff057224 */ /* 0x000fe200078e003a */
[----:B------:R-:W-:Y:S01]  /*11c90*/  BSSY B0, `(.L_x_3718) ;  /* 0x0000033000007945 */ /* 0x000fe20003800000 */
[----:B------:R-:W-:Y:S02]  /*11ca0*/  IMAD.MOV.U32 R8, RZ, RZ, R61 ;  /* 0x000000ffff087224 */ /* 0x000fe400078e003d */
[----:B------:R-:W-:Y:S01]  /*11cb0*/  IMAD.MOV.U32 R9, RZ, RZ, R60 ;  /* 0x000000ffff097224 */ /* 0x000fe200078e003c */
[----:B------:R0:W-:Y:S01]  /*11cc0*/  STL.128 [R1+0x170], R4 ;  /* 0x0001700401007387 */ /* 0x0001e20000100c00 */
[----:B------:R-:W-:-:S02]  /*11cd0*/  IMAD.MOV.U32 R10, RZ, RZ, R66 ;  /* 0x000000ffff0a7224 */ /* 0x000fc400078e0042 */
[----:B------:R-:W-:Y:S02]  /*11ce0*/  IMAD.MOV.U32 R11, RZ, RZ, R67 ;  /* 0x000000ffff0b7224 */ /* 0x000fe400078e0043 */
[----:B------:R-:W-:Y:S02]  /*11cf0*/  IMAD.U32 R2, RZ, RZ, UR38 ;  /* 0x00000026ff027e24 */ /* 0x000fe4000f8e00ff */
[----:B------:R-:W-:Y:S01]  /*11d00*/  IMAD.U32 R3, RZ, RZ, UR46 ;  /* 0x0000002eff037e24 */ /* 0x000fe2000f8e00ff */
[----:B------:R1:W-:Y:S01]  /*11d10*/  STL.128 [R1+0x150], R8 ;  /* 0x0001500801007387 */ /* 0x0003e20000100c00 */
[----:B------:R-:W-:-:S03]  /*11d20*/  IMAD.U32 R0, RZ, RZ, UR41 ;  /* 0x00000029ff007e24 */ /* 0x000fc6000f8e00ff */
[----:B------:R-:W-:Y:S01]  /*11d30*/  STL.64 [R1+0x148], R2 ;  /* 0x0001480201007387 */ /* 0x000fe20000100a00 */
[----:B0-----:R-:W-:Y:S02]  /*11d40*/  IMAD.MOV.U32 R4, RZ, RZ, R64 ;  /* 0x000000ffff047224 */ /* 0x001fe400078e0040 */
[----:B------:R-:W-:Y:S02]  /*11d50*/  IMAD.MOV.U32 R5, RZ, RZ, R65 ;  /* 0x000000ffff057224 */ /* 0x000fe400078e0041 */
[----:B------:R-:W-:Y:S02]  /*11d60*/  IMAD.MOV.U32 R6, RZ, RZ, R40 ;  /* 0x000000ffff067224 */ /* 0x000fe400078e0028 */
[----:B------:R-:W-:Y:S02]  /*11d70*/  IMAD.MOV.U32 R7, RZ, RZ, R39 ;  /* 0x000000ffff077224 */ /* 0x000fe400078e0027 */
[----:B-1----:R-:W-:Y:S02]  /*11d80*/  IMAD.MOV.U32 R8, RZ, RZ, R54 ;  /* 0x000000ffff087224 */ /* 0x002fe400078e0036 */
[----:B------:R-:W-:Y:S01]  /*11d90*/  IMAD.MOV.U32 R9, RZ, RZ, R55 ;  /* 0x000000ffff097224 */ /* 0x000fe200078e0037 */
[----:B------:R0:W-:Y:S01]  /*11da0*/  STL.128 [R1+0x1b0], R4 ;  /* 0x0001b00401007387 */ /* 0x0001e20000100c00 */
[----:B------:R-:W-:-:S02]  /*11db0*/  IMAD.MOV.U32 R10, RZ, RZ, R53 ;  /* 0x000000ffff0a7224 */ /* 0x000fc400078e0035 */
[----:B------:R-:W-:-:S05]  /*11dc0*/  IMAD.MOV.U32 R11, RZ, RZ, R52 ;  /* 0x000000ffff0b7224 */ /* 0x000fca00078e0034 */
[----:B------:R1:W-:Y:S01]  /*11dd0*/  STL.128 [R1+0x190], R8 ;  /* 0x0001900801007387 */ /* 0x0003e20000100c00 */
[----:B0-----:R-:W-:Y:S02]  /*11de0*/  IMAD.MOV.U32 R4, RZ, RZ, R50 ;  /* 0x000000ffff047224 */ /* 0x001fe400078e0032 */
[----:B------:R-:W-:Y:S02]  /*11df0*/  IMAD.MOV.U32 R5, RZ, RZ, R63 ;  /* 0x000000ffff057224 */ /* 0x000fe400078e003f */
[----:B------:R-:W-:Y:S02]  /*11e00*/  IMAD.MOV.U32 R6, RZ, RZ, R49 ;  /* 0x000000ffff067224 */ /* 0x000fe400078e0031 */
[----:B------:R-:W-:Y:S02]  /*11e10*/  IMAD.MOV.U32 R7, RZ, RZ, R62 ;  /* 0x000000ffff077224 */ /* 0x000fe400078e003e */
[----:B-1----:R-:W-:Y:S02]  /*11e20*/  IMAD.U32 R9, RZ, RZ, UR47 ;  /* 0x0000002fff097e24 */ /* 0x002fe4000f8e00ff */
[----:B------:R-:W-:Y:S01]  /*11e30*/  IMAD.U32 R8, RZ, RZ, UR4 ;  /* 0x00000004ff087e24 */ /* 0x000fe2000f8e00ff */
[----:B------:R0:W-:Y:S02]  /*11e40*/  STL.128 [R1+0x1c0], R4 ;  /* 0x0001c00401007387 */ /* 0x0001e40000100c00 */
[----:B0-----:R-:W-:-:S02]  /*11e50*/  IMAD.MOV.U32 R4, RZ, RZ, R18 ;  /* 0x000000ffff047224 */ /* 0x001fc400078e0012 */
[----:B------:R-:W-:Y:S02]  /*11e60*/  IMAD.MOV.U32 R5, RZ, RZ, R19 ;  /* 0x000000ffff057224 */ /* 0x000fe400078e0013 */
[----:B------:R-:W-:Y:S02]  /*11e70*/  IMAD.MOV.U32 R18, RZ, RZ, R45 ;  /* 0x000000ffff127224 */ /* 0x000fe400078e002d */
[----:B------:R-:W-:Y:S02]  /*11e80*/  IMAD.MOV.U32 R19, RZ, RZ, R46 ;  /* 0x000000ffff137224 */ /* 0x000fe400078e002e */
[----:B------:R-:W-:Y:S02]  /*11e90*/  IMAD.MOV.U32 R6, RZ, RZ, R48 ;  /* 0x000000ffff067224 */ /* 0x000fe400078e0030 */
[----:B------:R-:W-:Y:S01]  /*11ea0*/  IMAD.MOV.U32 R7, RZ, RZ, R47 ;  /* 0x000000ffff077224 */ /* 0x000fe200078e002f */
[----:B------:R-:W-:Y:S04]  /*11eb0*/  STL.128 [R1+0x160], R16 ;  /* 0x0001601001007387 */ /* 0x000fe80000100c00 */
[----:B------:R0:W-:Y:S02]  /*11ec0*/  STL.128 [R1+0x1d0], R4 ;  /* 0x0001d00401007387 */ /* 0x0001e40000100c00 */
[----:B0-----:R-:W-:-:S02]  /*11ed0*/  IMAD.MOV.U32 R6, RZ, RZ, R38 ;  /* 0x000000ffff067224 */ /* 0x001fc400078e0026 */
[----:B------:R-:W-:Y:S02]  /*11ee0*/  IMAD.MOV.U32 R7, RZ, RZ, R41 ;  /* 0x000000ffff077224 */ /* 0x000fe400078e0029 */
[----:B------:R-:W-:Y:S02]  /*11ef0*/  IMAD.MOV.U32 R4, RZ, RZ, R0 ;  /* 0x000000ffff047224 */ /* 0x000fe400078e0000 */
[----:B------:R-:W-:Y:S02]  /*11f00*/  IMAD.MOV.U32 R5, RZ, RZ, R9 ;  /* 0x000000ffff057224 */ /* 0x000fe400078e0009 */
[----:B------:R-:W-:Y:S02]  /*11f10*/  IMAD.U32 R9, RZ, RZ, UR5 ;  /* 0x00000005ff097e24 */ /* 0x000fe4000f8e00ff */
[----:B------:R-:W-:Y:S01]  /*11f20*/  IMAD.U32 R0, RZ, RZ, UR37 ;  /* 0x00000025ff007e24 */ /* 0x000fe2000f8e00ff */
[----:B------:R0:W-:Y:S03]  /*11f30*/  STL.128 [R1+0x180], R4 ;  /* 0x0001800401007387 */ /* 0x0001e60000100c00 */
[----:B------:R-:W-:-:S02]  /*11f40*/  VIADD R0, R0, 0x148 ;  /* 0x0000014800007836 */ /* 0x000fc40000000000 */
[----:B0-----:R-:W-:Y:S02]  /*11f50*/  IMAD.MOV.U32 R4, RZ, RZ, R42 ;  /* 0x000000ffff047224 */ /* 0x001fe400078e002a */
[----:B------:R-:W-:Y:S02]  /*11f60*/  IMAD.MOV.U32 R5, RZ, RZ, R43 ;  /* 0x000000ffff057224 */ /* 0x000fe400078e002b */
[----:B------:R-:W-:Y:S02]  /*11f70*/  IMAD.MOV.U32 R6, RZ, RZ, R8 ;  /* 0x000000ffff067224 */ /* 0x000fe400078e0008 */
[----:B------:R-:W-:-:S05]  /*11f80*/  IMAD.MOV.U32 R7, RZ, RZ, R9 ;  /* 0x000000ffff077224 */ /* 0x000fca00078e0009 */
[----:B------:R0:W-:Y:S02]  /*11f90*/  STL.128 [R1+0x1a0], R4 ;  /* 0x0001a00401007387 */ /* 0x0001e40000100c00 */
[----:B0-----:R-:W-:-:S07]  /*11fa0*/  VIADD R4, R201, 0xffffffff ;  /* 0xffffffffc9047836 */ /* 0x001fce0000000000 */
[----:B------:R-:W-:Y:S05]  /*11fb0*/  CALL.REL.NOINC `($_ZN7cutlass13device_kernelIN5flash11enable_sm90INS1_16FlashAttnFwdSm90INS1_25CollectiveMainloopFwdSm90ILi2EN4cute5tupleIJNS5_1CILi1EEES8_S8_EEENS6_IJNS7_ILi64EEESA_SA_EEELi512ENS_10bfloat16_tEfNS_4arch4Sm90ELb0ELb1ELb1ELb1ELb0ELb1ELb1ELb0ELb0ELb1ELb1ELb0EEENS1_21CollectiveEpilogueFwdINS6_IJSA_NS7_ILi512EEESA_EEES9_SC_SE_Li256ELb1ELb1ELb1ELb0EEENS1_36VarlenDynamicPersistentTileSchedulerILi64ELi64ELi256ELi128ELb1ELb1ELb1ELb1ELb0ELb1EEEEEEEEEvNT_6ParamsE$_ZZN5flash25CollectiveMainloopFwdSm90ILi2EN4cute5tupleIJNS1_1CILi1EEES4_S4_EEENS2_IJNS3_ILi64EEES6_S6_EEELi512EN7cutlass10bfloat16_tEfNS8_4arch4Sm90ELb0ELb1ELb1ELb1ELb0ELb1ELb1ELb0ELb0ELb1ELb1ELb0EE3mmaINS_16FlashAttnFwdSm90ISC_NS_21CollectiveEpilogueFwdINS2_IJS6_NS3_ILi512EEES6_EEES5_S9_SB_Li256ELb1ELb1ELb1ELb0EEENS_36VarlenDynamicPersistentTileSchedulerILi64ELi64ELi256ELi128ELb1ELb1ELb1ELb1ELb0ELb1EEEE13SharedStorageENS1_6TensorINS1_11ArrayEngineIfLm128EEENS1_6LayoutINS2_IJNS2_IJNS3_ILi2EEESR_NS3_ILi32EEEEEES4_S4_EEENS2_IJNS2_IJS4_SR_NS3_ILi4EEEEEENS3_ILi0EEESX_EEEEEEENS_7SoftmaxILi2ELi0EEEEEbRKNSC_6ParamsENS8_25PipelineTmaAsyncNoClusterILi2ENS8_16PipelineTmaAsyncILi2EEEEES19_RNS8_13PipelineStateILj2EEERT0_RT1_iRiRKNS_16SeqlenInfoQKNewKILb1ELb1EEENS2_IJiiiiEEERT_ENKUliT_T0_T1_E_clIZSD_ISM_S10_S12_EbS15_S19_S19_S1C_S1E_S1G_iS1H_S1L_S1M_S1O_EUlRS1P_iE0_NS3_ILb1EEES1W_EEDaiS1P_S1Q_S1R_) ;  /* 0x0000033000187944 */ /* 0x000fea0003c00000 */
[----:B------:R-:W-:Y:S05]  /*11fc0*/  BSYNC B0 ;  /* 0x0000000000007941 */ /* 0x000fea0003800000 */
.L_x_3718:
        /* <DEDUP_REMOVED lines=26> */
.L_x_3721:
[----:B------:R-:W-:-:S13]  /*12170*/  ISETP.NE.AND P0, PT, R3, 0x1, PT ;  /* 0x000000010300780c */ /* 0x000fda0003f05270 */
[----:B------:R-:W0:Y:S02]  /*12180*/  @P0 LDC.64 R4, c[0x0][0xae0] ;  /* 0x0002b800ff040b82 */ /* 0x000e240000000a00 */
[----:B0-----:R-:W-:-:S05]  /*12190*/  @P0 IMAD.HI.U32 R4, R7, R4, RZ ;  /* 0x0000000407040227 */ /* 0x001fca00078e00ff */
[----:B------:R-:W-:-:S07]  /*121a0*/  @P0 SHF.R.U32.HI R7, RZ, R5, R4 ;  /* 0x00000005ff070219 */ /* 0x000fce0000011604 */
.L_x_3722:
[----:B------:R-:W-:Y:S05]  /*121b0*/  BSYNC B0 ;  /* 0x0000000000007941 */ /* 0x000fea0003800000 */
.L_x_3720:
[----:B------:R-:W-:-:S05]  /*121c0*/  IMAD R3, R7, R3, R3 ;  /* 0x0000000307037224 */ /* 0x000fca00078e0203 */
[----:B------:R-:W-:-:S07]  /*121d0*/  VIMNMX R2, R2, R3, PT ;  /* 0x0000000302027248 */ /* 0x000fce0003fe0100 */
.L_x_3719:
[----:B------:R-:W-:-:S04]  /*121e0*/  SHF.R.S32.HI R3, RZ, 0x1f, R2 ;  /* 0x0000001fff037819 */ /* 0x000fc80000011402 */
[----:B------:R-:W-:-:S04]  /*121f0*/  LEA.HI R3, R3, R2, RZ, 0x6 ;  /* 0x0000000203037211 */ /* 0x000fc800078f30ff */
[----:B------:R-:W-:-:S04]  /*12200*/  SHF.R.S32.HI R12, RZ, 0x6, R3 ;  /* 0x00000006ff0c7819 */ /* 0x000fc80000011403 */
[----:B------:R-:W-:-:S04]  /*12210*/  VIMNMX R12, R163, R12, !PT ;  /* 0x0000000ca30c7248 */ /* 0x000fc80007fe0100 */
[----:B------:R-:W-:-:S13]  /*12220*/  ISETP.GE.AND P0, PT, R0, R12, PT ;  /* 0x0000000c0000720c */ /* 0x000fda0003f06270 */
[----:B------:R-:W-:Y:S05]  /*12230*/  @!P0 BRA `(.L_x_3723) ;  /* 0x000000a400d08947 */ /* 0x000fea0003800000 */
.L_x_3752:
        /* <DEDUP_REMOVED lines=20> */
.L_x_3725:
[----:B------:R-:W-:Y:S05]  /*12380*/  BSYNC B0 ;  /* 0x0000000000007941 */ /* 0x000fea0003800000 */
.L_x_3724:
        /* <DEDUP_REMOVED lines=13> */
.L_x_3727:
[----:B------:R-:W-:Y:S05]  /*12460*/  BSYNC B0 ;  /* 0x0000000000007941 */ /* 0x000fea0003800000 */
.L_x_3726:
        /* <DEDUP_REMOVED lines=8> */
.L_x_3729:
[----:B------:R-:W-:Y:S05]  /*124f0*/  BSYNC B0 ;  /* 0x0000000000007941 */ /* 0x000fea0003800000 */
.L_x_3728:
        /* <DEDUP_REMOVED lines=58> */
.L_x_3732:
[----:B------:R-:W-:Y:S05]  /*128a0*/  BSYNC B0 ;  /* 0x0000000000007941 */ /* 0x000fea0003800000 */
.L_x_3731:
        /* <DEDUP_REMOVED lines=13> */
.L_x_3734:
[----:B------:R-:W-:Y:S05]  /*12980*/  BSYNC B0 ;  /* 0x0000000000007941 */ /* 0x000fea0003800000 */
.L_x_3733:
        /* <DEDUP_REMOVED lines=8> */
.L_x_3736:
[----:B------:R-:W-:Y:S05]  /*12a10*/  BSYNC B0 ;  /* 0x0000000000007941 */ /* 0x000fea0003800000 */
.L_x_3735:
[----:B------:R-:W2:Y:S04]  /*12a20*/  LD.E R10, desc[UR44][R16.64+0x88] ;  /* 0x0000882c100a7980 */ /* 0x000ea8000c101900 */
[----:B------:R-:W3:Y:S04]  /*12a30*/  LD.E R11, desc[UR44][R16.64+0x1e8] ;  /* 0x0001e82c100b7980 */ /* 0x000ee8000c101900 */
[----:B------:R-:W3:Y:S04]  /*12a40*/  LD.E.64 R4, desc[UR44][R16.64+0xb8] ;  /* 0x0000b82c10047980 */ /* 0x000ee8000c101b00 */
[----:B------:R-:W4:Y:S04]  /*12a50*/  LD.E.64 R14, desc[UR44][R16.64+0xb0] ;  /* 0x0000b02c100e7980 */ /* 0x000f28000c101b00 */
[----:B------:R-:W4:Y:S04]  /*12a60*/  LD.E.64 R18, desc[UR44][R16.64+0xb0] ;  /* 0x0000b02c10127980 */ /* 0x000f28000c101b00 */
[----:B-1---5:R-:W4:Y:S04]  /*12a70*/  LD.E.64 R6, desc[UR44][R16.64+0xb0] ;  /* 0x0000b02c10067980 */ /* 0x022f28000c101b00 */
[----:B------:R-:W4:Y:S01]  /*12a80*/  LD.E.64 R8, desc[UR44][R16.64+0xb0] ;  /* 0x0000b02c10087980 */ /* 0x000f22000c101b00 */
[----:B------:R-:W-:Y:S05]  /*12a90*/  WARPSYNC.ALL ;  /* 0x0000000000007948 */ /* 0x000fea0003800000 */
[----:B--2---:R-:W-:Y:S01]  /*12aa0*/  ISETP.NE.U32.AND P0, PT, R10, RZ, PT ;  /* 0x000000ff0a00720c */ /* 0x004fe20003f05070 */
[----:B---3--:R-:W-:Y:S01]  /*12ab0*/  IMAD R4, R11, 0x1000, R4 ;  /* 0x000010000b047824 */ /* 0x008fe200078e0204 */
[----:B------:R-:W-:Y:S01]  /*12ac0*/  R2UR UR7, R5 ;  /* 0x00000000050772ca */ /* 0x000fe200000e0000 */
[----:B------:R-:W2:Y:S01]  /*12ad0*/  LD.E.64 R10, desc[UR44][R16.64+0xb0] ;  /* 0x0000b02c100a7980 */ /* 0x000ea2000c101b00 */
[----:B------:R-:W-:Y:S01]  /*12ae0*/  WARPGROUP.ARRIVE ;  /* 0x00000000000079c5 */ /* 0x000fe20000000000 */
[----:B----4-:R-:W-:-:S08]  /*12af0*/  R2UR UR4, R14 ;  /* 0x000000000e0472ca */ /* 0x010fd000000e0000 */
[----:B------:R-:W-:Y:S01]  /*12b00*/  VOTEU.ANY UP0, P0 ;  /* 0x00000000003f7886 */ /* 0x000fe20000000100 */
[C---:B------:R-:W-:Y:S01]  /*12b10*/  R2UR UR6, R4.reuse ;  /* 0x00000000040672ca */ /* 0x040fe200000e0000 */
[----:B------:R-:W-:Y:S01]  /*12b20*/  VIADD R20, R4, 0x2 ;  /* 0x0000000204147836 */ /* 0x000fe20000000000 */
[----:B------:R-:W-:Y:S01]  /*12b30*/  R2UR UR5, R15 ;  /* 0x000000000f0572ca */ /* 0x000fe200000e0000 */
[----:B------:R-:W-:-:S12]  /*12b40*/  VIADD R18, R18, 0x2 ;  /* 0x0000000212127836 */ /* 0x000fd80000000000 */
[----:B------:R-:W-:Y:S01]  /*12b50*/  HGMMA.64x64x16.F32.BF16 R24, gdesc[UR4], R24, UP0, gsb0 ;  /* 0x00e00000041879f0 */ /* 0x000fe2000b801818 */
[----:B------:R-:W-:Y:S01]  /*12b60*/  IMAD.MOV.U32 R21, RZ, RZ, R5 ;  /* 0x000000ffff157224 */ /* 0x000fe200078e0005 */
        /* <DEDUP_REMOVED lines=175> */
[----:B------:R-:W4:Y:S01]  /*13660*/  LD.E.64 R10, desc[UR44][R16.64+0xb0] ;  /* 0x0000b02c100a7980 */ /* 0x000f22000c101b00 */
[----:B------:R-:W-:-:S03]  /*13670*/  VIADD R58, R4, 0x800 ;  /* 0x00000800043a7836 */ /* 0x000fc60000000000 */
[----:B------:R-:W-:Y:S01]  /*13680*/  ST.E desc[UR44][R16.64+0x88], R3 ;  /* 0x0000880310007985 */ /* 0x000fe2000c10192c */
[----:B------:R-:W-:-:S03]  /*13690*/  WARPGROUP.ARRIVE ;  /* 0x00000000000079c5 */ /* 0x000fc60000000000 */
[----:B------:R-:W1:Y:S03]  /*136a0*/  SHFL.IDX PT, R13, R13, RZ, 0x1f ;  /* 0x00001fff0d0d7589 */ /* 0x000e6600000e0000 */
[----:B------:R-:W-:Y:S01]  /*136b0*/  HGMMA.64x64x16.F32.BF16 R24, gdesc[UR4], R24, gsb0 ;  /* 0x00e00000041879f0 */ /* 0x000fe20008001818 */
[----:B------:R-:W-:Y:S01]  /*136c0*/  IMAD.MOV.U32 R15, RZ, RZ, R5 ;  /* 0x000000ffff0f7224 */ /* 0x000fe200078e0005 */
[----:B------:R-:W-:Y:S02]  /*136d0*/  UMOV UR4, 0x1 ;  /* 0x0000000100047882 */ /* 0x000fe40000000000 */
[----:B------:R-:W-:Y:S02]  /*136e0*/  UISETP.NE.U32.AND UP0, UPT, UR4, URZ, UPT ;  /* 0x0000003f0400728c */ /* 0x000fe4000bf05070 */
[----:B------:R-:W-:Y:S02]  /*136f0*/  R2UR UR11, R15 ;  /* 0x000000000f0b72ca */ /* 0x000fe400000e0000 */
[----:B-1----:R-:W-:-:S04]  /*13700*/  ISETP.GT.AND P1, PT, R13, 0x7f, PT ;  /* 0x0000007f0d00780c */ /* 0x002fc80003f24270 */
[----:B------:R-:W-:-:S04]  /*13710*/  SEL R13, RZ, 0x2, !P1 ;  /* 0x00000002ff0d7807 */ /* 0x000fc80004800000 */
[----:B--2---:R-:W-:Y:S01]  /*13720*/  IADD3 R18, R18, 0x800, R13 ;  /* 0x0000080012127810 */ /* 0x004fe20007ffe00d */
[----:B------:R-:W-:Y:S01]  /*13730*/  IMAD.IADD R14, R13, 0x1, R58 ;  /* 0x000000010d0e7824 */ /* 0x000fe200078e023a */
[----:B------:R-:W-:Y:S02]  /*13740*/  R2UR UR9, R19 ;  /* 0x00000000130972ca */ /* 0x000fe400000e0000 */
[----:B------:R-:W-:Y:S02]  /*13750*/  R2UR UR8, R18 ;  /* 0x00000000120872ca */ /* 0x000fe400000e0000 */
[----:B------:R-:W-:Y:S01]  /*13760*/  R2UR UR10, R14 ;  /* 0x000000000e0a72ca */ /* 0x000fe200000e0000 */
        /* <DEDUP_REMOVED lines=137> */
[----:B------:R-:W1:Y:S01]  /*14000*/  S2R R59, SR_TID.X ;  /* 0x00000000003b7919 */ /* 0x000e620000002100 */
[----:B------:R-:W-:Y:S02]  /*14010*/  WARPGROUP.DEPBAR.LE gsb0, 0x0 ;  /* 0x00008000000079c5 */ /* 0x000fe40000010000 */
[----:B------:R-:W4:Y:S01]  /*14020*/  LD.E.64 R18, desc[UR44][R16.64+0xb0] ;  /* 0x0000b02c10127980 */ /* 0x000f22000c101b00 */
[----:B------:R-:W-:Y:S01]  /*14030*/  IMAD.MOV.U32 R14, RZ, RZ, 0x38 ;  /* 0x00000038ff0e7424 */ /* 0x000fe200078e00ff */
[----:B-1----:R-:W-:Y:S01]  /*14040*/  LOP3.LUT R59, R59, 0x7f, RZ, 0xc0, !PT ;  /* 0x0000007f3b3b7812 */ /* 0x002fe200078ec0ff */
[----:B------:R-:W-:Y:S01]  /*14050*/  IMAD.MOV.U32 R15, RZ, RZ, 0xe00 ;  /* 0x00000e00ff0f7424 */ /* 0x000fe200078e00ff */
[----:B------:R-:W-:Y:S01]  /*14060*/  ST.E desc[UR44][R16.64+0x88], R3 ;  /* 0x0000880310007985 */ /* 0x000fe2000c10192c */
[----:B------:R-:W-:Y:S01]  /*14070*/  WARPGROUP.ARRIVE ;  /* 0x00000000000079c5 */ /* 0x000fe20000000000 */
[----:B------:R-:W-:-:S02]  /*14080*/  SEL R14, R14, 0x36, P1 ;  /* 0x000000360e0e7807 */ /* 0x000fc40000800000 */
[----:B------:R-:W-:Y:S02]  /*14090*/  SEL R15, R15, 0xd80, P1 ;  /* 0x00000d800f0f7807 */ /* 0x000fe40000800000 */
[----:B------:R-:W-:Y:S01]  /*140a0*/  ISETP.NE.AND P0, PT, R59, RZ, PT ;  /* 0x000000ff3b00720c */ /* 0x000fe20003f05270 */
        /* <DEDUP_REMOVED lines=74> */
[----:B------:R-:W3:Y:S04]  /*14550*/  LDL.64 R14, [R1+0x110] ;  /* 0x00011000010e7983 */ /* 0x000ee80000100a00 */
[----:B-1----:R-:W4:Y:S04]  /*14560*/  LDL R59, [R1+0xec] ;  /* 0x0000ec00013b7983 */ /* 0x002f280000100800 */
[----:B------:R-:W4:Y:S04]  /*14570*/  LDL R56, [R1+0x70] ;  /* 0x0000700001387983 */ /* 0x000f280000100800 */
[----:B------:R-:W4:Y:S04]  /*14580*/  LDL R20, [R1+0x118] ;  /* 0x0001180001147983 */ /* 0x000f280000100800 */
[----:B------:R-:W4:Y:S04]  /*14590*/  LDL.128 R8, [R1+0x100] ;  /* 0x0001000001087983 */ /* 0x000f280000100c00 */
[----:B--2---:R-:W2:Y:S04]  /*145a0*/  LD.E R57, desc[UR44][R4.64] ;  /* 0x0000002c04397980 */ /* 0x004ea8000c101900 */
[----:B------:R-:W2:Y:S01]  /*145b0*/  LDL.128 R4, [R1+0xf0] ;  /* 0x0000f00001047983 */ /* 0x000ea20000100c00 */
[----:B---3--:R-:W-:-:S02]  /*145c0*/  ISETP.NE.AND P1, PT, R14, 0x1, PT ;  /* 0x000000010e00780c */ /* 0x008fc40003f25270 */
[----:B----4-:R-:W-:Y:S01]  /*145d0*/  ISETP.GE.AND P2, PT, R9, 0x1, PT ;  /* 0x000000010900780c */ /* 0x010fe20003f46270 */
[----:B------:R-:W-:Y:S01]  /*145e0*/  BSSY B0, `(.L_x_3738) ;  /* 0x0000079000007945 */ /* 0x000fe20003800000 */
[-C--:B--2---:R-:W-:Y:S01]  /*145f0*/  FMUL.FTZ R21, R28, R57.reuse ;  /* 0x000000391c157220 */ /* 0x084fe20000410000 */
[-C--:B------:R-:W-:Y:S01]  /*14600*/  FMUL.FTZ R28, R38, R57.reuse ;  /* 0x00000039261c7220 */ /* 0x080fe20000410000 */
[-C--:B------:R-:W-:Y:S01]  /*14610*/  FMUL.FTZ R38, R40, R57.reuse ;  /* 0x0000003928267220 */ /* 0x080fe20000410000 */
[----:B------:R-:W-:Y:S01]  /*14620*/  SHF.R.S32.HI R40, RZ, 0x1f, R59 ;  /* 0x0000001fff287819 */ /* 0x000fe2000001143b */
[-C--:B------:R-:W-:Y:S01]  /*14630*/  FMUL.FTZ R13, R26, R57.reuse ;  /* 0x000000391a0d7220 */ /* 0x080fe20000410000 */
[-C--:B------:R-:W-:Y:S01]  /*14640*/  FMUL.FTZ R26, R34, R57.reuse ;  /* 0x00000039221a7220 */ /* 0x080fe20000410000 */
[----:B------:R-:W-:Y:S01]  /*14650*/  FMUL.FTZ R18, R27, R57 ;  /* 0x000000391b127220 */ /* 0x000fe20000410000 */
[----:B------:R-:W-:Y:S01]  /*14660*/  LEA.HI R34, R40, R59, RZ, 0x7 ;  /* 0x0000003b28227211 */ /* 0x000fe200078f38ff */
[-C--:B------:R-:W-:Y:S01]  /*14670*/  FMUL.FTZ R27, R35, R57.reuse ;  /* 0x00000039231b7220 */ /* 0x080fe20000410000 */
[-C--:B------:R-:W-:Y:S01]  /*14680*/  FMUL.FTZ R35, R36, R57.reuse ;  /* 0x0000003924237220 */ /* 0x080fe20000410000 */
[-C--:B------:R-:W-:Y:S01]  /*14690*/  FMUL.FTZ R58, R29, R57.reuse ;  /* 0x000000391d3a7220 */ /* 0x080fe20000410000 */
[----:B------:R-:W-:Y:S01]  /*146a0*/  LOP3.LUT R36, R34, 0xffffff80, RZ, 0xc0, !PT ;  /* 0xffffff8022247812 */ /* 0x000fe200078ec0ff */
[-C--:B------:R-:W-:Y:S01]  /*146b0*/  FMUL.FTZ R24, R24, R57.reuse ;  /* 0x0000003918187220 */ /* 0x080fe20000410000 */
[-C--:B------:R-:W-:Y:S01]  /*146c0*/  FMUL.FTZ R29, R39, R57.reuse ;  /* 0x00000039271d7220 */ /* 0x080fe20000410000 */
[-C--:B------:R-:W-:Y:S01]  /*146d0*/  FMUL.FTZ R39, R41, R57.reuse ;  /* 0x0000003929277220 */ /* 0x080fe20000410000 */
[-C--:B------:R-:W-:Y:S01]  /*146e0*/  FMUL.FTZ R41, R44, R57.reuse ;  /* 0x000000392c297220 */ /* 0x080fe20000410000 */
[----:B------:R-:W-:Y:S01]  /*146f0*/  IMAD.IADD R44, R59, 0x1, -R36 ;  /* 0x000000013b2c7824 */ /* 0x000fe200078e0a24 */
[----:B0-----:R0:W1:Y:S01]  /*14700*/  MUFU.TANH R3, R24 ;  /* 0x0000001800037308 */ /* 0x0010620000002400 */
[-C--:B------:R-:W-:Y:S01]  /*14710*/  FMUL.FTZ R19, R25, R57.reuse ;  /* 0x0000003919137220 */ /* 0x080fe20000410000 */
[-C--:B------:R-:W-:Y:S01]  /*14720*/  FMUL.FTZ R25, R31, R57.reuse ;  /* 0x000000391f197220 */ /* 0x080fe20000410000 */
[-C--:B------:R-:W-:Y:S01]  /*14730*/  FMUL.FTZ R31, R43, R57.reuse ;  /* 0x000000392b1f7220 */ /* 0x080fe20000410000 */
[-C--:B0-----:R-:W-:Y:S01]  /*14740*/  FMUL.FTZ R24, R30, R57.reuse ;  /* 0x000000391e187220 */ /* 0x081fe20000410000 */
[-C--:B------:R-:W-:Y:S01]  /*14750*/  FMUL.FTZ R30, R42, R57.reuse ;  /* 0x000000392a1e7220 */ /* 0x080fe20000410000 */
[-C--:B------:R-:W-:Y:S01]  /*14760*/  FMUL.FTZ R42, R45, R57.reuse ;  /* 0x000000392d2a7220 */ /* 0x080fe20000410000 */
[----:B------:R-:W-:Y:S01]  /*14770*/  SHF.R.S32.HI R45, RZ, 0x1f, R44 ;  /* 0x0000001fff2d7819 */ /* 0x000fe2000001142c */
        /* <DEDUP_REMOVED lines=16> */
[----:B------:R-:W-:Y:S02]  /*14880*/  IMAD R40, R56, 0x4, R45 ;  /* 0x0000000438287824 */ /* 0x000fe400078e022d */
[----:B------:R-:W-:Y:S02]  /*14890*/  IMAD.IADD R59, R60, 0x1, -R59 ;  /* 0x000000013c3b7824 */ /* 0x000fe400078e0a3b */
[----:B------:R-:W-:-:S04]  /*148a0*/  IMAD.U32 R40, R40, 0x10, R47 ;  /* 0x0000001028287824 */ /* 0x000fc800078e002f */
[----:B------:R-:W-:-:S04]  /*148b0*/  IMAD R48, R59, 0x8, R40 ;  /* 0x000000083b307824 */ /* 0x000fc800078e0228 */
[----:B------:R-:W-:-:S04]  /*148c0*/  @P1 IMAD.HI.U32 R15, R48, R15, RZ ;  /* 0x0000000f300f1227 */ /* 0x000fc800078e00ff */
[----:B------:R-:W-:Y:S01]  /*148d0*/  FMUL.FTZ R40, R51, R57 ;  /* 0x0000003933287220 */ /* 0x000fe20000410000 */
[----:B------:R-:W-:Y:S01]  /*148e0*/  @P1 SHF.R.U32.HI R48, RZ, R20, R15 ;  /* 0x00000014ff301219 */ /* 0x000fe2000001160f */
[----:B------:R-:W-:Y:S01]  /*148f0*/  IMAD.SHL.U32 R51, R0, 0x40, RZ ;  /* 0x0000004000337824 */ /* 0x000fe200078e00ff */
[----:B------:R-:W-:-:S03]  /*14900*/  LOP3.LUT R15, R46, 0x7ffffffc, RZ, 0xc0, !PT ;  /* 0x7ffffffc2e0f7812 */ /* 0x000fc600078ec0ff */
[----:B------:R-:W0:Y:S02]  /*14910*/  SHFL.IDX PT, R47, R48, RZ, 0x1c1f ;  /* 0x001c1fff302f7589 */ /* 0x000e2400000e0000 */
[----:B------:R-:W-:Y:S01]  /*14920*/  IMAD.IADD R46, R44, 0x1, -R15 ;  /* 0x000000012c2e7824 */ /* 0x000fe200078e0a0f */
        /* <DEDUP_REMOVED lines=11> */
[----:B------:R-:W2:Y:S04]  /*149e0*/  MUFU.TANH R19, R19 ;  /* 0x0000001300137308 */ /* 0x000ea80000002400 */
        /* <DEDUP_REMOVED lines=48> */
.L_x_3741:
[----:B------:R-:W-:-:S13]  /*14cf0*/  ISETP.NE.AND P1, PT, R9, 0x1, PT ;  /* 0x000000010900780c */ /* 0x000fda0003f25270 */
[----:B------:R-:W-:-:S05]  /*14d00*/  @P1 IMAD.HI.U32 R20, R8, R10, RZ ;  /* 0x0000000a08141227 */ /* 0x000fca00078e00ff */
[----:B------:R-:W-:-:S07]  /*14d10*/  @P1 SHF.R.U32.HI R8, RZ, R11, R20 ;  /* 0x0000000bff081219 */ /* 0x000fce0000011614 */
.L_x_3742:
[----:B------:R-:W-:Y:S05]  /*14d20*/  BSYNC B1 ;  /* 0x0000000000017941 */ /* 0x000fea0003800000 */
.L_x_3740:
[----:B------:R-:W-:-:S04]  /*14d30*/  IMAD R15, R8, R9, -R51 ;  /* 0x00000009080f7224 */ /* 0x000fc800078e0a33 */
[----:B------:R-:W-:-:S05]  /*14d40*/  IMAD R8, R46, -0x2, R15 ;  /* 0xfffffffe2e087824 */ /* 0x000fca00078e020f */
[----:B------:R-:W-:Y:S02]  /*14d50*/  VIMNMX R7, R7, R8, !PT ;  /* 0x0000000807077248 */ /* 0x000fe40007fe0100 */
[----:B------:R-:W-:-:S07]  /*14d60*/  VIADDMNMX R6, R8, R9, R6, PT ;  /* 0x0000000908067246 */ /* 0x000fce0003800106 */
.L_x_3739:
[----:B------:R-:W-:Y:S05]  /*14d70*/  BSYNC B0 ;  /* 0x0000000000007941 */ /* 0x000fea0003800000 */
.L_x_3738:
[C---:B------:R-:W-:Y:S01]  /*14d80*/  ISETP.GE.AND P1, PT, R55.reuse, 0x2, PT ;  /* 0x000000023700780c */ /* 0x040fe20003f26270 */
[----:B------:R-:W-:Y:S01]  /*14d90*/  BSSY B0, `(.L_x_3743) ;  /* 0x0000062000007945 */ /* 0x000fe20003800000 */
[----:B------:R-:W-:Y:S02]  /*14da0*/  ISETP.GE.AND P3, PT, R55, 0xa, PT ;  /* 0x0000000a3700780c */ /* 0x000fe40003f66270 */
        /* <DEDUP_REMOVED lines=10> */
[----:B------:R-:W-:Y:S02]  /*14e50*/  ISETP.GE.AND P3, PT, R55, 0x11, PT ;  /* 0x000000113700780c */ /* 0x000fe40003f66270 */
[----:B------:R-:W-:Y:S02]  /*14e60*/  FSEL R58, R58, -INF , !P1 ;  /* 0xff8000003a3a7808 */ /* 0x000fe40004800000 */
[C---:B------:R-:W-:Y:S02]  /*14e70*/  ISETP.LT.OR P2, PT, R6.reuse, 0x9, P2 ;  /* 0x000000090600780c */ /* 0x040fe40001741670 */
        /* <DEDUP_REMOVED lines=47> */
[----:B------:R-:W-:Y:S01]  /*15170*/  ISETP.GE.AND P4, PT, R55, 0x39, PT ;  /* 0x000000393700780c */ /* 0x000fe20003f86270 */
[----:B------:R-:W0:Y:S03]  /*15180*/  SHFL.IDX PT, R49, R48, 0x1, 0x1c1f ;  /* 0x003c1f0030317f89 */ /* 0x000e2600000e0000 */
[----:B------:R-:W-:-:S04]  /*15190*/  ISETP.GT.AND P5, PT, R7, 0x38, !P4 ;  /* 0x000000380700780c */ /* 0x000fc800067a4270 */
[----:B------:R-:W-:-:S04]  /*151a0*/  ISETP.LT.OR P5, PT, R6, 0x39, P5 ;  /* 0x000000390600780c */ /* 0x000fc80002fa1670 */
[----:B------:R-:W-:Y:S02]  /*151b0*/  FSEL R15, R52, -INF , !P5 ;  /* 0xff800000340f7808 */ /* 0x000fe40006800000 */
[----:B------:R-:W-:-:S04]  /*151c0*/  ISETP.GE.AND P5, PT, R55, 0x1, PT ;  /* 0x000000013700780c */ /* 0x000fc80003fa6270 */
[----:B------:R-:W-:-:S04]  /*151d0*/  ISETP.GT.AND P6, PT, R7, RZ, !P5 ;  /* 0x000000ff0700720c */ /* 0x000fc80006fc4270 */
[----:B------:R-:W-:-:S04]  /*151e0*/  ISETP.LT.OR P6, PT, R6, 0x1, P6 ;  /* 0x000000010600780c */ /* 0x000fc800037c1670 */
[----:B-1----:R-:W-:Y:S02]  /*151f0*/  FSEL R47, R3, -INF , !P6 ;  /* 0xff800000032f7808 */ /* 0x002fe40007000000 */
        /* <DEDUP_REMOVED lines=19> */
.L_x_3746:
[----:B------:R-:W-:-:S13]  /*15330*/  ISETP.NE.AND P6, PT, R9, 0x1, PT ;  /* 0x000000010900780c */ /* 0x000fda0003fc5270 */
[----:B------:R-:W-:-:S05]  /*15340*/  @P6 IMAD.HI.U32 R10, R4, R10, RZ ;  /* 0x0000000a040a6227 */ /* 0x000fca00078e00ff */
[----:B------:R-:W-:-:S07]  /*15350*/  @P6 SHF.R.U32.HI R4, RZ, R11, R10 ;  /* 0x0000000bff046219 */ /* 0x000fce000001160a */
.L_x_3747:
[----:B------:R-:W-:Y:S05]  /*15360*/  BSYNC B1 ;  /* 0x0000000000017941 */ /* 0x000fea0003800000 */
.L_x_3745:
[----:B------:R-:W-:-:S04]  /*15370*/  IMAD R5, R4, R9, -R51 ;  /* 0x0000000904057224 */ /* 0x000fc800078e0a33 */
[----:B------:R-:W-:-:S05]  /*15380*/  IMAD R46, R46, -0x2, R5 ;  /* 0xfffffffe2e2e7824 */ /* 0x000fca00078e0205 */
[----:B------:R-:W-:Y:S02]  /*15390*/  VIADDMNMX R6, R46, R9, R6, PT ;  /* 0x000000092e067246 */ /* 0x000fe40003800106 */
[----:B------:R-:W-:-:S07]  /*153a0*/  VIMNMX R7, R7, R46, !PT ;  /* 0x0000002e07077248 */ /* 0x000fce0007fe0100 */
.L_x_3744:
[----:B------:R-:W-:Y:S05]  /*153b0*/  BSYNC B0 ;  /* 0x0000000000007941 */ /* 0x000fea0003800000 */
.L_x_3743:
[----:B------:R-:W-:Y:S02]  /*153c0*/  ISETP.GT.AND P5, PT, R7, RZ, !P5 ;  /* 0x000000ff0700720c */ /* 0x000fe40006fa4270 */
[----:B------:R-:W-:Y:S02]  /*153d0*/  ISETP.NE.AND P6, PT, R64, RZ, PT ;  /* 0x000000ff4000720c */ /* 0x000fe40003fc5270 */
[----:B------:R-:W-:-:S04]  /*153e0*/  ISETP.LT.OR P5, PT, R6, 0x1, P5 ;  /* 0x000000010600780c */ /* 0x000fc80002fa1670 */
[----:B------:R-:W-:Y:S02]  /*153f0*/  FSEL R10, R13, -INF , !P5 ;  /* 0xff8000000d0a7808 */ /* 0x000fe40006800000 */
[----:B------:R-:W-:Y:S02]  /*15400*/  ISETP.NE.AND P5, PT, R8, RZ, PT ;  /* 0x000000ff0800720c */ /* 0x000fe40003fa5270 */
[----:B------:R-:W2:Y:S02]  /*15410*/  LD.E.64 R8, desc[UR44][R16.64+0x200] ;  /* 0x0002002c10087980 */ /* 0x000ea4000c101b00 */
        /* <DEDUP_REMOVED lines=43> */
[----:B------:R-:W-:Y:S02]  /*156d0*/  ISETP.LT.OR P2, PT, R6, 0x31, P2 ;  /* 0x000000310600780c */ /* 0x000fe40001741670 */
[----:B------:R-:W-:Y:S02]  /*156e0*/  FSEL R36, R36, -INF , !P1 ;  /* 0xff80000024247808 */ /* 0x000fe40004800000 */
[----:B------:R-:W-:Y:S02]  /*156f0*/  ISETP.GT.AND P4, PT, R7, 0x38, !P4 ;  /* 0x000000380700780c */ /* 0x000fe40006784270 */
[----:B------:R-:W-:Y:S02]  /*15700*/  ISETP.LT.OR P3, PT, R6, 0x32, P3 ;  /* 0x000000320600780c */ /* 0x000fe40001f61670 */
[----:B------:R-:W-:-:S02]  /*15710*/  FSEL R14, R14, -INF , !P2 ;  /* 0xff8000000e0e7808 */ /* 0x000fc40005000000 */
[----:B------:R-:W-:Y:S02]  /*15720*/  ISETP.GT.AND P1, PT, R7, 0x39, !P6 ;  /* 0x000000390700780c */ /* 0x000fe40007724270 */
[----:B------:R-:W-:Y:S02]  /*15730*/  ISETP.LT.OR P4, PT, R6, 0x39, P4 ;  /* 0x000000390600780c */ /* 0x000fe40002781670 */
[----:B------:R-:W-:Y:S01]  /*15740*/  FSEL R40, R40, -INF , !P3 ;  /* 0xff80000028287808 */ /* 0x000fe20005800000 */
[----:B------:R-:W-:Y:S01]  /*15750*/  UIADD3 UR4, UP0, UR37, 0x200, URZ ;  /* 0x0000020025047890 */ /* 0x000fe2000ff1e03f */
[----:B------:R-:W-:Y:S02]  /*15760*/  ISETP.LT.OR P1, PT, R6, 0x3a, P1 ;  /* 0x0000003a0600780c */ /* 0x000fe40000f21670 */
[----:B------:R-:W-:Y:S01]  /*15770*/  FSEL R44, R44, -INF , !P4 ;  /* 0xff8000002c2c7808 */ /* 0x000fe20006000000 */
[----:B------:R-:W-:Y:S02]  /*15780*/  ULOP3.LUT UR4, UR4, 0x4, URZ, 0xfc, !UPT ;  /* 0x0000000404047892 */ /* 0x000fe4000f8efc3f */
[----:B------:R-:W-:Y:S01]  /*15790*/  UIADD3.X UR5, URZ, UR36, URZ, UP0, !UPT ;  /* 0x000000243f057290 */ /* 0x000fe200087fe43f */
[----:B------:R-:W-:-:S02]  /*157a0*/  FSEL R45, R45, -INF , !P1 ;  /* 0xff8000002d2d7808 */ /* 0x000fc40004800000 */
        /* <DEDUP_REMOVED lines=33> */
[----:B------:R-:W-:Y:S01]  /*159c0*/  FMNMX.FTZ R6, R44, R5, !PT ;  /* 0x000000052c067209 */ /* 0x000fe20007810000 */
[----:B------:R-:W-:Y:S02]  /*159d0*/  IMAD.U32 R4, RZ, RZ, UR4 ;  /* 0x00000004ff047e24 */ /* 0x000fe4000f8e00ff */
[----:B------:R-:W-:Y:S01]  /*159e0*/  IMAD.U32 R5, RZ, RZ, UR5 ;  /* 0x00000005ff057e24 */ /* 0x000fe2000f8e00ff */
        /* <DEDUP_REMOVED lines=43> */
.L_x_3749:
[----:B------:R-:W-:Y:S05]  /*15ca0*/  BSYNC B0 ;  /* 0x0000000000007941 */ /* 0x000fea0003800000 */
.L_x_3748:
        /* <DEDUP_REMOVED lines=19> */
[----:B------:R-:W-:Y:S01]  /*15de0*/  FSEL R3, R4, RZ, P1 ;  /* 0x000000ff04037208 */ /* 0x000fe20000800000 */
[-CC-:B------:R-:W-:Y:S01]  /*15df0*/  FFMA.FTZ R168, R47, R2.reuse, -R6.reuse ;  /* 0x000000022fa87223 */ /* 0x180fe20000010806 */
[-CC-:B------:R-:W-:Y:S01]  /*15e00*/  FFMA.FTZ R7, R20, R2.reuse, -R6.reuse ;  /* 0x0000000214077223 */ /* 0x180fe20000010806 */
[-CC-:B------:R-:W-:Y:S01]  /*15e10*/  FFMA.FTZ R170, R21, R2.reuse, -R6.reuse ;  /* 0x0000000215aa7223 */ /* 0x180fe20000010806 */
[-CC-:B0-----:R-:W-:Y:S01]  /*15e20*/  FFMA.FTZ R9, R58, R2.reuse, -R6.reuse ;  /* 0x000000023a097223 */ /* 0x181fe20000010806 */
[-CC-:B------:R-:W-:Y:S01]  /*15e30*/  FFMA.FTZ R10, R10, R2.reuse, -R3.reuse ;  /* 0x000000020a0a7223 */ /* 0x180fe20000010803 */
[-CC-:B------:R-:W-:Y:S01]  /*15e40*/  FFMA.FTZ R18, R18, R2.reuse, -R3.reuse ;  /* 0x0000000212127223 */ /* 0x180fe20000010803 */
[----:B------:R-:W5:Y:S01]  /*15e50*/  MUFU.EX2 R168, R168 ;  /* 0x000000a800a87308 */ /* 0x000f620000000800 */
[-CC-:B------:R-:W-:Y:S01]  /*15e60*/  FFMA.FTZ R24, R24, R2.reuse, -R3.reuse ;  /* 0x0000000218187223 */ /* 0x180fe20000010803 */
[-CC-:B------:R-:W-:Y:S01]  /*15e70*/  FFMA.FTZ R25, R25, R2.reuse, -R3.reuse ;  /* 0x0000000219197223 */ /* 0x180fe20000010803 */
[-CC-:B------:R-:W-:Y:S01]  /*15e80*/  FFMA.FTZ R172, R32, R2.reuse, -R6.reuse ;  /* 0x0000000220ac7223 */ /* 0x180fe20000010806 */
[-CC-:B------:R-:W-:Y:S01]  /*15e90*/  FFMA.FTZ R26, R26, R2.reuse, -R3.reuse ;  /* 0x000000021a1a7223 */ /* 0x180fe20000010803 */
[-CC-:B------:R-:W-:Y:S01]  /*15ea0*/  FFMA.FTZ R21, R33, R2.reuse, -R6.reuse ;  /* 0x0000000221157223 */ /* 0x180fe20000010806 */
[-C--:B------:R-:W-:Y:S01]  /*15eb0*/  FFMA.FTZ R27, R27, R2.reuse, -R3 ;  /* 0x000000021b1b7223 */ /* 0x080fe20000010803 */
        /* <DEDUP_REMOVED lines=10> */
[----:B-----5:R-:W-:Y:S01]  /*15f60*/  FADD.FTZ R4, R168, R51 ;  /* 0x00000033a8047221 */ /* 0x020fe20000010000 */
[-CC-:B------:R-:W-:Y:S01]  /*15f70*/  FFMA.FTZ R28, R28, R2.reuse, -R3.reuse ;  /* 0x000000021c1c7223 */ /* 0x180fe20000010803 */
[-CC-:B------:R-:W-:Y:S01]  /*15f80*/  FFMA.FTZ R29, R29, R2.reuse, -R3.reuse ;  /* 0x000000021d1d7223 */ /* 0x180fe20000010803 */
[-CC-:B------:R-:W-:Y:S01]  /*15f90*/  FFMA.FTZ R30, R30, R2.reuse, -R3.reuse ;  /* 0x000000021e1e7223 */ /* 0x180fe20000010803 */
[-CC-:B------:R-:W-:Y:S01]  /*15fa0*/  FFMA.FTZ R31, R31, R2.reuse, -R3.reuse ;  /* 0x000000021f1f7223 */ /* 0x180fe20000010803 */
[-CC-:B------:R-:W-:Y:S01]  /*15fb0*/  FFMA.FTZ R34, R34, R2.reuse, -R3.reuse ;  /* 0x0000000222227223 */ /* 0x180fe20000010803 */
[-C--:B------:R-:W-:Y:S01]  /*15fc0*/  FFMA.FTZ R36, R36, R2.reuse, -R3 ;  /* 0x0000000224247223 */ /* 0x080fe20000010803 */
[----:B------:R-:W2:Y:S01]  /*15fd0*/  MUFU.EX2 R169, R18 ;  /* 0x0000001200a97308 */ /* 0x000ea20000000800 */
[----:B0-----:R-:W-:Y:S01]  /*15fe0*/  FADD.FTZ R6, R10, R53 ;  /* 0x000000350a067221 */ /* 0x001fe20000010000 */
[-CC-:B------:R-:W-:Y:S01]  /*15ff0*/  FFMA.FTZ R14, R14, R2.reuse, -R3.reuse ;  /* 0x000000020e0e7223 */ /* 0x180fe20000010803 */
[-CC-:B------:R-:W-:Y:S01]  /*16000*/  FFMA.FTZ R40, R40, R2.reuse, -R3.reuse ;  /* 0x0000000228287223 */ /* 0x180fe20000010803 */
[-CC-:B------:R-:W-:Y:S01]  /*16010*/  FFMA.FTZ R44, R44, R2.reuse, -R3.reuse ;  /* 0x000000022c2c7223 */ /* 0x180fe20000010803 */
[----:B------:R-:W-:-:S03]  /*16020*/  FFMA.FTZ R2, R45, R2, -R3 ;  /* 0x000000022d027223 */ /* 0x000fc60000010803 */
        /* <DEDUP_REMOVED lines=55> */
[----:B-1----:R-:W-:Y:S01]  /*163a0*/  FADD.FTZ R6, R44, R5 ;  /* 0x000000052c067221 */ /* 0x002fe20000010000 */
[----:B--2---:R-:W-:-:S05]  /*163b0*/  FADD.FTZ R39, R15, R4 ;  /* 0x000000040f277221 */ /* 0x004fca0000010000 */
[----:B------:R-:W-:Y:S01]  /*163c0*/  ST.E desc[UR44][R16.64+0x210], R39 ;  /* 0x0002102710007985 */ /* 0x000fe2000c10192c */
[----:B0-----:R-:W-:-:S05]  /*163d0*/  FADD.FTZ R41, R183, R6 ;  /* 0x00000006b7297221 */ /* 0x001fca0000010000 */
        /* <DEDUP_REMOVED lines=22> */
[----:B------:R-:W-:Y:S01]  /*16540*/  STSM.16.M88.4 [R18], R168 ;  /* 0x000000a812007844 */ /* 0x000fe20000000200 */
[--C-:B---3--:R-:W-:Y:S02]  /*16550*/  IMAD R5, R3, 0x2, R18.reuse ;  /* 0x0000000203057824 */ /* 0x108fe400078e0212 */
[C---:B------:R-:W-:Y:S02]  /*16560*/  IMAD R4, R2.reuse, 0x2, R18 ;  /* 0x0000000202047824 */ /* 0x040fe400078e0212 */
[----:B------:R-:W-:-:S03]  /*16570*/  IMAD R6, R2, 0x2, R5 ;  /* 0x0000000202067824 */ /* 0x000fc600078e0205 */
[----:B------:R0:W-:Y:S04]  /*16580*/  STSM.16.M88.4 [R4], R172 ;  /* 0x000000ac04007844 */ /* 0x0001e80000000200 */
[----:B------:R1:W-:Y:S04]  /*16590*/  STSM.16.M88.4 [R5], R176 ;  /* 0x000000b005007844 */ /* 0x0003e80000000200 */
[----:B------:R2:W-:Y:S04]  /*165a0*/  STSM.16.M88.4 [R6], R180 ;  /* 0x000000b406007844 */ /* 0x0005e80000000200 */
[----:B------:R-:W3:Y:S01]  /*165b0*/  LD.E R8, desc[UR44][R16.64+0x230] ;  /* 0x0002302c10087980 */ /* 0x000ee2000c101900 */
[----:B------:R-:W-:-:S04]  /*165c0*/  UIADD3 UR4, UP0, UR37, 0x230, URZ ;  /* 0x0000023025047890 */ /* 0x000fc8000ff1e03f */
[----:B------:R-:W-:Y:S02]  /*165d0*/  ULOP3.LUT UR5, UR4, 0x4, URZ, 0xfc, !UPT ;  /* 0x0000000404057892 */ /* 0x000fe4000f8efc3f */
[----:B------:R-:W-:-:S04]  /*165e0*/  UIADD3.X UR6, URZ, UR36, URZ, UP0, !UPT ;  /* 0x000000243f067290 */ /* 0x000fc800087fe43f */
[----:B------:R-:W-:Y:S02]  /*165f0*/  IMAD.U32 R2, RZ, RZ, UR5 ;  /* 0x00000005ff027e24 */ /* 0x000fe4000f8e00ff */
[----:B------:R-:W-:Y:S02]  /*16600*/  IMAD.U32 R3, RZ, RZ, UR6 ;  /* 0x00000006ff037e24 */ /* 0x000fe4000f8e00ff */
[----:B---3--:R-:W-:-:S05]  /*16610*/  FMUL.FTZ R7, R13, R8 ;  /* 0x000000080d077220 */ /* 0x008fca0000410000 */
[----:B------:R-:W-:Y:S04]  /*16620*/  ST.E desc[UR44][R16.64+0x230], R7 ;  /* 0x0002300710007985 */ /* 0x000fe8000c10192c */
[----:B0-----:R-:W1:Y:S02]  /*16630*/  LD.E R4, desc[UR44][R2.64] ;  /* 0x0000002c02047980 */ /* 0x001e64000c101900 */
[----:B-1----:R-:W-:-:S05]  /*16640*/  FMUL.FTZ R5, R13, R4 ;  /* 0x000000040d057220 */ /* 0x002fca0000410000 */
[----:B------:R0:W-:Y:S04]  /*16650*/  ST.E desc[UR44][R2.64], R5 ;  /* 0x0000000502007985 */ /* 0x0001e8000c10192c */
        /* <DEDUP_REMOVED lines=60> */
[----:B--2---:R-:W2:Y:S04]  /*16a20*/  LD.E R6, desc[UR44][R16.64+0x414] ;  /* 0x0004142c10067980 */ /* 0x004ea8000c101900 */
[----:B------:R-:W2:Y:S01]  /*16a30*/  LD.E R8, desc[UR44][R16.64+0x420] ;  /* 0x0004202c10087980 */ /* 0x000ea2000c101900 */
[----:B------:R-:W-:Y:S01]  /*16a40*/  ULOP3.LUT UR5, UR4, 0x8, URZ, 0xfc, !UPT ;  /* 0x0000000804057892 */ /* 0x000fe2000f8efc3f */
[C---:B0-----:R-:W-:Y:S01]  /*16a50*/  FMUL.FTZ R5, R13.reuse, R66 ;  /* 0x000000420d057220 */ /* 0x041fe20000410000 */
[----:B---3--:R-:W-:-:S04]  /*16a60*/  FMUL.FTZ R27, R13, R132 ;  /* 0x000000840d1b7220 */ /* 0x008fc80000410000 */
[----:B------:R0:W-:Y:S01]  /*16a70*/  ST.E desc[UR44][R16.64+0x240], R5 ;  /* 0x0002400510007985 */ /* 0x0001e2000c10192c */
[C---:B----4-:R-:W-:Y:S01]  /*16a80*/  FMUL.FTZ R7, R13.reuse, R68 ;  /* 0x000000440d077220 */ /* 0x050fe20000410000 */
[C---:B-----5:R-:W-:Y:S01]  /*16a90*/  FMUL.FTZ R9, R13.reuse, R70 ;  /* 0x000000460d097220 */ /* 0x060fe20000410000 */
[C---:B------:R-:W-:Y:S01]  /*16aa0*/  FMUL.FTZ R15, R13.reuse, R72 ;  /* 0x000000480d0f7220 */ /* 0x040fe20000410000 */
[C---:B------:R-:W-:Y:S01]  /*16ab0*/  FMUL.FTZ R19, R13.reuse, R74 ;  /* 0x0000004a0d137220 */ /* 0x040fe20000410000 */
[----:B------:R-:W-:Y:S01]  /*16ac0*/  ST.E desc[UR44][R16.64+0x424], R27 ;  /* 0x0004241b10007985 */ /* 0x000fe2000c10192c */
[----:B0-----:R-:W-:-:S03]  /*16ad0*/  FMUL.FTZ R5, R13, R80 ;  /* 0x000000500d057220 */ /* 0x001fc60000410000 */
[----:B------:R0:W-:Y:S01]  /*16ae0*/  ST.E desc[UR44][R16.64+0x244], R7 ;  /* 0x0002440710007985 */ /* 0x0001e2000c10192c */
[----:B------:R-:W-:-:S03]  /*16af0*/  FMUL.FTZ R21, R13, R76 ;  /* 0x0000004c0d157220 */ /* 0x000fc60000410000 */
[----:B------:R1:W-:Y:S01]  /*16b00*/  ST.E desc[UR44][R16.64+0x250], R9 ;  /* 0x0002500910007985 */ /* 0x0003e2000c10192c */
[----:B------:R-:W-:-:S03]  /*16b10*/  FMUL.FTZ R25, R13, R78 ;  /* 0x0000004e0d197220 */ /* 0x000fc60000410000 */
[----:B------:R3:W-:Y:S04]  /*16b20*/  ST.E desc[UR44][R16.64+0x254], R15 ;  /* 0x0002540f10007985 */ /* 0x0007e8000c10192c */
[----:B------:R4:W-:Y:S01]  /*16b30*/  ST.E desc[UR44][R16.64+0x260], R19 ;  /* 0x0002601310007985 */ /* 0x0009e2000c10192c */
[C---:B0-----:R-:W-:Y:S01]  /*16b40*/  FMUL.FTZ R7, R13.reuse, R82 ;  /* 0x000000520d077220 */ /* 0x041fe20000410000 */
[C---:B------:R-:W-:Y:S02]  /*16b50*/  FMUL.FTZ R27, R13.reuse, R84 ;  /* 0x000000540d1b7220 */ /* 0x040fe40000410000 */
[----:B------:R0:W-:Y:S01]  /*16b60*/  ST.E desc[UR44][R16.64+0x274], R5 ;  /* 0x0002740510007985 */ /* 0x0001e2000c10192c */
[C---:B------:R-:W-:Y:S01]  /*16b70*/  FMUL.FTZ R29, R13.reuse, R86 ;  /* 0x000000560d1d7220 */ /* 0x040fe20000410000 */
[C---:B-1----:R-:W-:Y:S01]  /*16b80*/  FMUL.FTZ R9, R13.reuse, R88 ;  /* 0x000000580d097220 */ /* 0x042fe20000410000 */
[C---:B---3--:R-:W-:Y:S01]  /*16b90*/  FMUL.FTZ R15, R13.reuse, R90 ;  /* 0x0000005a0d0f7220 */ /* 0x048fe20000410000 */
[C---:B----4-:R-:W-:Y:S01]  /*16ba0*/  FMUL.FTZ R19, R13.reuse, R92 ;  /* 0x0000005c0d137220 */ /* 0x050fe20000410000 */
[----:B------:R1:W-:Y:S01]  /*16bb0*/  ST.E desc[UR44][R16.64+0x264], R21 ;  /* 0x0002641510007985 */ /* 0x0003e2000c10192c */
[----:B0-----:R-:W-:-:S03]  /*16bc0*/  FMUL.FTZ R5, R13, R98 ;  /* 0x000000620d057220 */ /* 0x001fc60000410000 */
[----:B------:R0:W-:Y:S04]  /*16bd0*/  ST.E desc[UR44][R16.64+0x270], R25 ;  /* 0x0002701910007985 */ /* 0x0001e8000c10192c */
[----:B------:R3:W-:Y:S04]  /*16be0*/  ST.E desc[UR44][R16.64+0x280], R7 ;  /* 0x0002800710007985 */ /* 0x0007e8000c10192c */
[----:B------:R4:W-:Y:S01]  /*16bf0*/  ST.E desc[UR44][R16.64+0x284], R27 ;  /* 0x0002841b10007985 */ /* 0x0009e2000c10192c */
[----:B-1----:R-:W-:-:S03]  /*16c00*/  FMUL.FTZ R21, R13, R94 ;  /* 0x0000005e0d157220 */ /* 0x002fc60000410000 */
[----:B------:R1:W-:Y:S01]  /*16c10*/  ST.E desc[UR44][R16.64+0x290], R29 ;  /* 0x0002901d10007985 */ /* 0x0003e2000c10192c */
[----:B0-----:R-:W-:-:S03]  /*16c20*/  FMUL.FTZ R25, R13, R96 ;  /* 0x000000600d197220 */ /* 0x001fc60000410000 */
[----:B------:R0:W-:Y:S01]  /*16c30*/  ST.E desc[UR44][R16.64+0x294], R9 ;  /* 0x0002940910007985 */ /* 0x0001e2000c10192c */
[----:B---3--:R-:W-:-:S03]  /*16c40*/  FMUL.FTZ R7, R13, R100 ;  /* 0x000000640d077220 */ /* 0x008fc60000410000 */
[----:B------:R3:W-:Y:S01]  /*16c50*/  ST.E desc[UR44][R16.64+0x2a0], R15 ;  /* 0x0002a00f10007985 */ /* 0x0007e2000c10192c */
[----:B----4-:R-:W-:-:S03]  /*16c60*/  FMUL.FTZ R27, R13, R104 ;  /* 0x000000680d1b7220 */ /* 0x010fc60000410000 */
[----:B------:R4:W-:Y:S01]  /*16c70*/  ST.E desc[UR44][R16.64+0x2a4], R19 ;  /* 0x0002a41310007985 */ /* 0x0009e2000c10192c */
[C---:B-1----:R-:W-:Y:S01]  /*16c80*/  FMUL.FTZ R29, R13.reuse, R106 ;  /* 0x0000006a0d1d7220 */ /* 0x042fe20000410000 */
[C---:B0-----:R-:W-:Y:S02]  /*16c90*/  FMUL.FTZ R9, R13.reuse, R102 ;  /* 0x000000660d097220 */ /* 0x041fe40000410000 */
[----:B------:R0:W-:Y:S01]  /*16ca0*/  ST.E desc[UR44][R16.64+0x2c0], R5 ;  /* 0x0002c00510007985 */ /* 0x0001e2000c10192c */
[C---:B---3--:R-:W-:Y:S01]  /*16cb0*/  FMUL.FTZ R15, R13.reuse, R108 ;  /* 0x0000006c0d0f7220 */ /* 0x048fe20000410000 */
[C---:B----4-:R-:W-:Y:S02]  /*16cc0*/  FMUL.FTZ R19, R13.reuse, R110 ;  /* 0x0000006e0d137220 */ /* 0x050fe40000410000 */
        /* <DEDUP_REMOVED lines=9> */
[----:B---3--:R-:W-:-:S03]  /*16d60*/  FMUL.FTZ R7, R13, R118 ;  /* 0x000000760d077220 */ /* 0x008fc60000410000 */
[----:B------:R3:W-:Y:S01]  /*16d70*/  ST.E desc[UR44][R16.64+0x2e4], R15 ;  /* 0x0002e40f10007985 */ /* 0x0007e2000c10192c */
[----:B-1----:R-:W-:-:S03]  /*16d80*/  FMUL.FTZ R9, R13, R120 ;  /* 0x000000780d097220 */ /* 0x002fc60000410000 */
[----:B------:R1:W-:Y:S01]  /*16d90*/  ST.E desc[UR44][R16.64+0x2f0], R19 ;  /* 0x0002f01310007985 */ /* 0x0003e2000c10192c */
[C---:B----4-:R-:W-:Y:S01]  /*16da0*/  FMUL.FTZ R27, R13.reuse, R124 ;  /* 0x0000007c0d1b7220 */ /* 0x050fe20000410000 */
[C---:B0-----:R-:W-:Y:S02]  /*16db0*/  FMUL.FTZ R29, R13.reuse, R126 ;  /* 0x0000007e0d1d7220 */ /* 0x041fe40000410000 */
[----:B------:R0:W-:Y:S01]  /*16dc0*/  ST.E desc[UR44][R16.64+0x2f4], R5 ;  /* 0x0002f40510007985 */ /* 0x0001e2000c10192c */
[C---:B---3--:R-:W-:Y:S01]  /*16dd0*/  FMUL.FTZ R15, R13.reuse, R122 ;  /* 0x0000007a0d0f7220 */ /* 0x048fe20000410000 */
[C---:B-1----:R-:W-:Y:S02]  /*16de0*/  FMUL.FTZ R19, R13.reuse, R128 ;  /* 0x000000800d137220 */ /* 0x042fe40000410000 */
        /* <DEDUP_REMOVED lines=48> */
[----:B-1----:R-:W-:-:S03]  /*170f0*/  FMUL.FTZ R25, R13, R20 ;  /* 0x000000140d197220 */ /* 0x002fc60000410000 */
[----:B------:R1:W-:Y:S01]  /*17100*/  ST.E desc[UR44][R16.64+0x3d0], R29 ;  /* 0x0003d01d10007985 */ /* 0x0003e2000c10192c */
[C---:B--2---:R-:W-:Y:S01]  /*17110*/  FMUL.FTZ R15, R13.reuse, R26 ;  /* 0x0000001a0d0f7220 */ /* 0x044fe20000410000 */
[C---:B0-----:R-:W-:Y:S02]  /*17120*/  FMUL.FTZ R19, R13.reuse, R24 ;  /* 0x000000180d137220 */ /* 0x041fe40000410000 */
[----:B------:R0:W-:Y:S01]  /*17130*/  ST.E desc[UR44][R16.64+0x3c0], R5 ;  /* 0x0003c00510007985 */ /* 0x0001e2000c10192c */
[C---:B---3--:R-:W-:Y:S01]  /*17140*/  FMUL.FTZ R27, R13.reuse, R10 ;  /* 0x0000000a0d1b7220 */ /* 0x048fe20000410000 */
[C---:B-1----:R-:W-:Y:S01]  /*17150*/  FMUL.FTZ R29, R13.reuse, R4 ;  /* 0x000000040d1d7220 */ /* 0x042fe20000410000 */
[----:B------:R-:W-:Y:S01]  /*17160*/  FMUL.FTZ R13, R13, R8 ;  /* 0x000000080d0d7220 */ /* 0x000fe20000410000 */
[----:B------:R-:W-:Y:S02]  /*17170*/  IMAD.U32 R4, RZ, RZ, UR5 ;  /* 0x00000005ff047e24 */ /* 0x000fe4000f8e00ff */
[----:B0-----:R-:W-:Y:S01]  /*17180*/  IMAD.U32 R5, RZ, RZ, UR6 ;  /* 0x00000006ff057e24 */ /* 0x001fe2000f8e00ff */
        /* <DEDUP_REMOVED lines=10> */
[----:B------:R-:W1:Y:S01]  /*17230*/  LD.E R8, desc[UR44][R4.64] ;  /* 0x0000002c04087980 */ /* 0x000e62000c101900 */
[----:B------:R-:W-:Y:S01]  /*17240*/  ULOP3.LUT UR4, UR4, 0xc, URZ, 0xfc, !UPT ;  /* 0x0000000c04047892 */ /* 0x000fe2000f8efc3f */
[----:B0-----:R-:W-:-:S05]  /*17250*/  IMAD.U32 R7, RZ, RZ, UR6 ;  /* 0x00000006ff077e24 */ /* 0x001fca000f8e00ff */
[----:B------:R-:W-:Y:S02]  /*17260*/  IMAD.U32 R6, RZ, RZ, UR4 ;  /* 0x00000004ff067e24 */ /* 0x000fe4000f8e00ff */
[----:B-1----:R-:W-:-:S05]  /*17270*/  FMUL.FTZ R9, R11, R8 ;  /* 0x000000080b097220 */ /* 0x002fca0000410000 */
[----:B------:R-:W-:Y:S04]  /*17280*/  ST.E desc[UR44][R4.64], R9 ;  /* 0x0000000904007985 */ /* 0x000fe8000c10192c */
[----:B------:R-:W2:Y:S02]  /*17290*/  LD.E R8, desc[UR44][R6.64] ;  /* 0x0000002c06087980 */ /* 0x000ea4000c101900 */
[----:B--2---:R-:W-:-:S05]  /*172a0*/  FMUL.FTZ R15, R11, R8 ;  /* 0x000000080b0f7220 */ /* 0x004fca0000410000 */
[----:B------:R0:W-:Y:S04]  /*172b0*/  ST.E desc[UR44][R6.64], R15 ;  /* 0x0000000f06007985 */ /* 0x0001e8000c10192c */
        /* <DEDUP_REMOVED lines=62> */
[----:B0-----:R-:W5:Y:S01]  /*176a0*/  LD.E R15, desc[UR44][R16.64+0x230] ;  /* 0x0002302c100f7980 */ /* 0x001f62000c101900 */
[C---:B--2---:R-:W-:Y:S01]  /*176b0*/  FMUL.FTZ R29, R11.reuse, R136 ;  /* 0x000000880b1d7220 */ /* 0x044fe20000410000 */
[----:B---3--:R-:W-:-:S04]  /*176c0*/  FMUL.FTZ R9, R11, R78 ;  /* 0x0000004e0b097220 */ /* 0x008fc80000410000 */
[----:B------:R0:W-:Y:S01]  /*176d0*/  ST.E desc[UR44][R16.64+0x42c], R29 ;  /* 0x00042c1d10007985 */ /* 0x0001e2000c10192c */
[C---:B----4-:R-:W-:Y:S01]  /*176e0*/  FMUL.FTZ R13, R11.reuse, R80 ;  /* 0x000000500b0d7220 */ /* 0x050fe20000410000 */
[C---:B-----5:R-:W-:Y:S01]  /*176f0*/  FMUL.FTZ R19, R11.reuse, R82 ;  /* 0x000000520b137220 */ /* 0x060fe20000410000 */
[C---:B------:R-:W-:Y:S01]  /*17700*/  FMUL.FTZ R21, R11.reuse, R84 ;  /* 0x000000540b157220 */ /* 0x040fe20000410000 */
        /* <DEDUP_REMOVED lines=104> */
[C---:B---3--:R-:W-:Y:S02]  /*17d90*/  FMUL.FTZ R31, R11.reuse, R8 ;  /* 0x000000080b1f7220 */ /* 0x048fe40000410000 */
[----:B------:R-:W-:Y:S01]  /*17da0*/  ST.E desc[UR44][R16.64+0x230], R15 ;  /* 0x0002300f10007985 */ /* 0x000fe2000c10192c */
[----:B0-----:R-:W-:-:S03]  /*17db0*/  FMUL.FTZ R33, R11, R18 ;  /* 0x000000120b217220 */ /* 0x001fc60000410000 */
[----:B------:R-:W2:Y:S01]  /*17dc0*/  LD.E R10, desc[UR44][R16.64+0x1e8] ;  /* 0x0001e82c100a7980 */ /* 0x000ea2000c101900 */
[----:B-1----:R-:W-:-:S03]  /*17dd0*/  FMUL.FTZ R35, R11, R14 ;  /* 0x0000000e0b237220 */ /* 0x002fc60000410000 */
        /* <DEDUP_REMOVED lines=11> */
[----:B0-----:R-:W4:Y:S04]  /*17e90*/  LD.E R21, desc[UR44][R2.64] ;  /* 0x0000002c02157980 */ /* 0x001f28000c101900 */
[----:B------:R-:W2:Y:S04]  /*17ea0*/  LD.E.64 R8, desc[UR44][R16.64+0xa8] ;  /* 0x0000a82c10087980 */ /* 0x000ea8000c101b00 */
[----:B----4-:R0:W-:Y:S04]  /*17eb0*/  ST.E desc[UR44][R2.64], R21 ;  /* 0x0000001502007985 */ /* 0x0101e8000c10192c */
[----:B-1----:R-:W4:Y:S04]  /*17ec0*/  LD.E R25, desc[UR44][R4.64] ;  /* 0x0000002c04197980 */ /* 0x002f28000c101900 */
[----:B----4-:R1:W-:Y:S04]  /*17ed0*/  ST.E desc[UR44][R4.64], R25 ;  /* 0x0000001904007985 */ /* 0x0103e8000c10192c */
[----:B---3--:R-:W3:Y:S04]  /*17ee0*/  LD.E R27, desc[UR44][R6.64] ;  /* 0x0000002c061b7980 */ /* 0x008ee8000c101900 */
[----:B---3--:R3:W-:Y:S04]  /*17ef0*/  ST.E desc[UR44][R6.64], R27 ;  /* 0x0000001b06007985 */ /* 0x0087e8000c10192c */
[----:B------:R-:W4:Y:S04]  /*17f00*/  LD.E R11, desc[UR44][R16.64+0x240] ;  /* 0x0002402c100b7980 */ /* 0x000f28000c101900 */
[----:B------:R-:W5:Y:S04]  /*17f10*/  LD.E R13, desc[UR44][R16.64+0x244] ;  /* 0x0002442c100d7980 */ /* 0x000f68000c101900 */
[----:B------:R-:W2:Y:S04]  /*17f20*/  LD.E R14, desc[UR44][R16.64+0x248] ;  /* 0x0002482c100e7980 */ /* 0x000ea8000c101900 */
[----:B------:R-:W2:Y:S04]  /*17f30*/  LD.E R15, desc[UR44][R16.64+0x24c] ;  /* 0x00024c2c100f7980 */ /* 0x000ea8000c101900 */
[----:B------:R-:W2:Y:S04]  /*17f40*/  LD.E R18, desc[UR44][R16.64+0x250] ;  /* 0x0002502c10127980 */ /* 0x000ea8000c101900 */
[----:B------:R-:W2:Y:S04]  /*17f50*/  LD.E R19, desc[UR44][R16.64+0x254] ;  /* 0x0002542c10137980 */ /* 0x000ea8000c101900 */
[----:B------:R-:W2:Y:S04]  /*17f60*/  LD.E R20, desc[UR44][R16.64+0x258] ;  /* 0x0002582c10147980 */ /* 0x000ea8000c101900 */
[----:B0-----:R-:W2:Y:S04]  /*17f70*/  LD.E R21, desc[UR44][R16.64+0x25c] ;  /* 0x00025c2c10157980 */ /* 0x001ea8000c101900 */
[----:B------:R-:W2:Y:S04]  /*17f80*/  LD.E R24, desc[UR44][R16.64+0x260] ;  /* 0x0002602c10187980 */ /* 0x000ea8000c101900 */
[----:B-1----:R-:W2:Y:S04]  /*17f90*/  LD.E R25, desc[UR44][R16.64+0x264] ;  /* 0x0002642c10197980 */ /* 0x002ea8000c101900 */
[----:B------:R-:W2:Y:S04]  /*17fa0*/  LD.E R26, desc[UR44][R16.64+0x268] ;  /* 0x0002682c101a7980 */ /* 0x000ea8000c101900 */
        /* <DEDUP_REMOVED lines=113> */
[----:B----4-:R-:W-:Y:S04]  /*186c0*/  ST.E desc[UR44][R16.64+0x240], R11 ;  /* 0x0002400b10007985 */ /* 0x010fe8000c10192c */
[----:B-----5:R-:W-:Y:S04]  /*186d0*/  ST.E desc[UR44][R16.64+0x244], R13 ;  /* 0x0002440d10007985 */ /* 0x020fe8000c10192c */
[----:B--2---:R-:W-:Y:S04]  /*186e0*/  ST.E desc[UR44][R16.64+0x248], R14 ;  /* 0x0002480e10007985 */ /* 0x004fe8000c10192c */
        /* <DEDUP_REMOVED lines=8> */
[----:B---3--:R-:W-:Y:S04]  /*18770*/  ST.E desc[UR44][R16.64+0x26c], R27 ;  /* 0x00026c1b10007985 */ /* 0x008fe8000c10192c */
        /* <DEDUP_REMOVED lines=651> */
[----:B------:R-:W-:Y:S04]  /*1b030*/  ST.E desc[UR44][R2.64], R25 ;  /* 0x0000001902007985 */ /* 0x000fe8000c10192c */
        /* <DEDUP_REMOVED lines=130> */
[----:B------:R-:W2:Y:S04]  /*1b860*/  LD.E R11, desc[UR44][R4.64] ;  /* 0x0000002c040b7980 */ /* 0x000ea8000c101900 */
[----:B--2---:R1:W-:Y:S04]  /*1b870*/  ST.E desc[UR44][R4.64], R11 ;  /* 0x0000000b04007985 */ /* 0x0043e8000c10192c */
[----:B------:R-:W2:Y:S04]  /*1b880*/  LD.E R13, desc[UR44][R6.64] ;  /* 0x0000002c060d7980 */ /* 0x000ea8000c101900 */
[----:B--2---:R2:W-:Y:S04]  /*1b890*/  ST.E desc[UR44][R6.64], R13 ;  /* 0x0000000d06007985 */ /* 0x0045e8000c10192c */
[----:B0-----:R-:W3:Y:S04]  /*1b8a0*/  LD.E R2, desc[UR44][R16.64+0x240] ;  /* 0x0002402c10027980 */ /* 0x001ee8000c101900 */
[----:B------:R-:W4:Y:S04]  /*1b8b0*/  LD.E R3, desc[UR44][R16.64+0x244] ;  /* 0x0002442c10037980 */ /* 0x000f28000c101900 */
        /* <DEDUP_REMOVED lines=122> */
[----:B---3--:R0:W-:Y:S04]  /*1c060*/  ST.E desc[UR44][R16.64+0x240], R2 ;  /* 0x0002400210007985 */ /* 0x0081e8000c10192c */
[----:B----4-:R0:W-:Y:S04]  /*1c070*/  ST.E desc[UR44][R16.64+0x244], R3 ;  /* 0x0002440310007985 */ /* 0x0101e8000c10192c */
[----:B-----5:R0:W-:Y:S04]  /*1c080*/  ST.E desc[UR44][R16.64+0x248], R4 ;  /* 0x0002480410007985 */ /* 0x0201e8000c10192c */
        /* <DEDUP_REMOVED lines=137> */
.L_x_3751:
[----:B------:R-:W-:Y:S05]  /*1c920*/  BSYNC B0 ;  /* 0x0000000000007941 */ /* 0x000fea0003800000 */
.L_x_3750:
[C---:B------:R-:W-:Y:S01]  /*1c930*/  ISETP.GT.AND P0, PT, R0.reuse, R12, PT ;  /* 0x0000000c0000720c */ /* 0x040fe20003f04270 */
[----:B------:R-:W-:-:S12]  /*1c940*/  VIADD R0, R0, 0xffffffff ;  /* 0xffffffff00007836 */ /* 0x000fd80000000000 */
[----:B------:R-:W-:Y:S05]  /*1c950*/  @P0 BRA `(.L_x_3752) ;  /* 0xffffff5800380947 */ /* 0x000fea000383ffff */
[----:B0-----:R-:W2:Y:S02]  /*1c960*/  LDL R6, [R1+0x70] ;  /* 0x0000700001067983 */ /* 0x001ea40000100800 */
[----:B--2---:R-:W-:-:S07]  /*1c970*/  IMAD.SHL.U32 R6, R6, 0x40, RZ ;  /* 0x0000004006067824 */ /* 0x004fce00078e00ff */
.L_x_3723:
[----:B------:R-:W0:Y:S01]  /*1c980*/  LDC R2, c[0x0][0x448] ;  /* 0x00011200ff027b82 */ /* 0x000e220000000800 */
[----:B------:R-:W-:Y:S01]  /*1c990*/  VIADD R6, R6, 0x3f ;  /* 0x0000003f06067836 */ /* 0x000fe20000000000 */
[----:B------:R-:W-:-:S06]  /*1c9a0*/  ULDC UR4, c[0x0][0xad4] ;  /* 0x0002b50000047ab9 */ /* 0x000fcc0000000800 */
[----:B------:R-:W2:Y:S01]  /*1c9b0*/  LDC R7, c[0x0][0xadc] ;  /* 0x0002b700ff077b82 */ /* 0x000ea20000000800 */
[----:B0-----:R-:W-:-:S13]  /*1c9c0*/  ISETP.NE.AND P0, PT, R2, 0x1, PT ;  /* 0x000000010200780c */ /* 0x001fda0003f05270 */
[----:B------:R-:W0:Y:S08]  /*1c9d0*/  @P0 LDC R3, c[0x0][0x44c] ;  /* 0x00011300ff030b82 */ /* 0x000e300000000800 */
[----:B------:R-:W3:Y:S01]  /*1c9e0*/  @P0 LDC R5, c[0x0][0x450] ;  /* 0x00011400ff050b82 */ /* 0x000ee20000000800 */
[----:B0-----:R-:W-:-:S05]  /*1c9f0*/  @P0 IMAD.HI.U32 R2, R6, R3, RZ ;  /* 0x0000000306020227 */ /* 0x001fca00078e00ff */
[----:B---3--:R-:W-:Y:S02]  /*1ca00*/  @P0 SHF.R.U32.HI R6, RZ, R5, R2 ;  /* 0x00000005ff060219 */ /* 0x008fe40000011602 */
[----:B--2---:R-:W-:-:S03]  /*1ca10*/  ISETP.GE.AND P0, PT, R7, 0x1, PT ;  /* 0x000000010700780c */ /* 0x004fc60003f06270 */
[----:B------:R-:W-:-:S04]  /*1ca20*/  IMAD.IADD R6, R189, 0x1, R6 ;  /* 0x00000001bd067824 */ /* 0x000fc800078e0206 */
[----:B-1----:R-:W-:-:S06]  /*1ca30*/  VIADD R4, R6, -UR4 ;  /* 0x8000000406047c36 */ /* 0x002fcc0008000000 */
        /* <DEDUP_REMOVED lines=11> */
.L_x_3755:
[----:B------:R-:W-:-:S13]  /*1caf0*/  ISETP.NE.AND P0, PT, R7, 0x1, PT ;  /* 0x000000010700780c */ /* 0x000fda0003f05270 */
[----:B------:R-:W0:Y:S02]  /*1cb00*/  @P0 LDC.64 R2, c[0x0][0xae0] ;  /* 0x0002b800ff020b82 */ /* 0x000e240000000a00 */
[----:B0-----:R-:W-:-:S05]  /*1cb10*/  @P0 IMAD.HI.U32 R2, R6, R2, RZ ;  /* 0x0000000206020227 */ /* 0x001fca00078e00ff */
[----:B------:R-:W-:-:S07]  /*1cb20*/  @P0 SHF.R.U32.HI R6, RZ, R3, R2 ;  /* 0x00000003ff060219 */ /* 0x000fce0000011602 */
.L_x_3756:
[----:B------:R-:W-:Y:S05]  /*1cb30*/  BSYNC B0 ;  /* 0x0000000000007941 */ /* 0x000fea0003800000 */
.L_x_3754:
[----:B------:R-:W-:-:S05]  /*1cb40*/  IMAD R3, R6, R7, RZ ;  /* 0x0000000706037224 */ /* 0x000fca00078e02ff */
[----:B------:R-:W-:-:S07]  /*1cb50*/  VIMNMX R4, R4, R3, !PT ;  /* 0x0000000304047248 */ /* 0x000fce0007fe0100 */
.L_x_3753:
[----:B------:R-:W-:-:S05]  /*1cb60*/  VIADD R4, R4, 0x3f ;  /* 0x0000003f04047836 */ /* 0x000fca0000000000 */
[----:B------:R-:W-:-:S04]  /*1cb70*/  SHF.R.S32.HI R3, RZ, 0x1f, R4 ;  /* 0x0000001fff037819 */ /* 0x000fc80000011404 */
[----:B------:R-:W-:-:S04]  /*1cb80*/  LEA.HI R3, R3, R4, RZ, 0x6 ;  /* 0x0000000403037211 */ /* 0x000fc800078f30ff */
[----:B------:R-:W-:-:S04]  /*1cb90*/  SHF.R.S32.HI R10, RZ, 0x6, R3 ;  /* 0x00000006ff0a7819 */ /* 0x000fc80000011403 */
[----:B------:R-:W-:-:S04]  /*1cba0*/  VIMNMX R10, R163, R10, !PT ;  /* 0x0000000aa30a7248 */ /* 0x000fc80007fe0100 */
[----:B------:R-:W-:-:S13]  /*1cbb0*/  ISETP.GE.AND P0, PT, R0, R10, PT ;  /* 0x0000000a0000720c */ /* 0x000fda0003f06270 */
[----:B------:R-:W-:Y:S05]  /*1cbc0*/  @!P0 BRA `(.L_x_3757) ;  /* 0x0000009800288947 */ /* 0x000fea0003800000 */
.L_x_3776:
        /* <DEDUP_REMOVED lines=20> */
[----:B------:R0:W-:Y:S01]  /*1cd10*/  @!P1 ST.E desc[UR44][R16.64+0x1ec], R9 ;  /* 0x0001ec0910009985 */ /* 0x0001e2000c10192c */
[----:B------:R-:W-:Y:S05]  /*1cd20*/  @!P2 BRA `(.L_x_3759) ;  /* 0x000000000004a947 */ /* 0x000fea0003800000 */
[----:B------:R-:W-:Y:S01]  /*1cd30*/  BPT.TRAP 0x1 ;  /* 0x000000040000795c */ /* 0x000fe20000300000 */
.L_x_3759:
[----:B------:R-:W-:Y:S05]  /*1cd40*/  BSYNC B0 ;  /* 0x0000000000007941 */ /* 0x000fea0003800000 */
.L_x_3758:
        /* <DEDUP_REMOVED lines=13> */
.L_x_3761:
[----:B------:R-:W-:Y:S05]  /*1ce20*/  BSYNC B0 ;  /* 0x0000000000007941 */ /* 0x000fea0003800000 */
.L_x_3760:
        /* <DEDUP_REMOVED lines=8> */
.L_x_3763:
[----:B------:R-:W-:Y:S05]  /*1ceb0*/  BSYNC B0 ;  /* 0x0000000000007941 */ /* 0x000fea0003800000 */
.L_x_3762:
        /* <DEDUP_REMOVED lines=58> */
.L_x_3766:
[----:B------:R-:W-:Y:S05]  /*1d260*/  BSYNC B0 ;  /* 0x0000000000007941 */ /* 0x000fea0003800000 */
.L_x_3765:
        /* <DEDUP_REMOVED lines=13> */
.L_x_3768:
[----:B------:R-:W-:Y:S05]  /*1d340*/  BSYNC B0 ;  /* 0x0000000000007941 */ /* 0x000fea0003800000 */
.L_x_3767:
        /* <DEDUP_REMOVED lines=8> */
.L_x_3770:
[----:B------:R-:W-:Y:S05]  /*1d3d0*/  BSYNC B0 ;  /* 0x0000000000007941 */ /* 0x000fea0003800000 */
.L_x_3769:
[----:B------:R-:W2:Y:S01]  /*1d3e0*/  S2R R4, SR_TID.X ;  /* 0x0000000000047919 */ /* 0x000ea20000002100 */
[----:B------:R-:W3:Y:S01]  /*1d3f0*/  LD.E R11, desc[UR44][R16.64+0x1e8] ;  /* 0x0001e82c100b7980 */ /* 0x000ee2000c101900 */
[----:B--2---:R-:W-:-:S03]  /*1d400*/  LOP3.LUT R8, R4, 0x7f, RZ, 0xc0, !PT ;  /* 0x0000007f04087812 */ /* 0x004fc600078ec0ff */
[----:B------:R-:W3:Y:S01]  /*1d410*/  LD.E.64 R4, desc[UR44][R16.64+0xb8] ;  /* 0x0000b82c10047980 */ /* 0x000ee2000c101b00 */
[----:B------:R-:W-:Y:S05]  /*1d420*/  WARPSYNC.ALL ;  /* 0x0000000000007948 */ /* 0x000fea0003800000 */
[----:B------:R-:W-:Y:S01]  /*1d430*/  ISETP.NE.AND P2, PT, R8, RZ, PT ;  /* 0x000000ff0800720c */ /* 0x000fe20003f45270 */
[----:B------:R-:W2:Y:S04]  /*1d440*/  LD.E R12, desc[UR44][R16.64+0x88] ;  /* 0x0000882c100c7980 */ /* 0x000ea8000c101900 */
[----:B------:R-:W4:Y:S04]  /*1d450*/  LD.E.64 R14, desc[UR44][R16.64+0xb0] ;  /* 0x0000b02c100e7980 */ /* 0x000f28000c101b00 */
[----:B------:R-:W4:Y:S04]  /*1d460*/  LD.E.64 R18, desc[UR44][R16.64+0xb0] ;  /* 0x0000b02c10127980 */ /* 0x000f28000c101b00 */
[----:B-1---5:R-:W4:Y:S04]  /*1d470*/  LD.E.64 R6, desc[UR44][R16.64+0xb0] ;  /* 0x0000b02c10067980 */ /* 0x022f28000c101b00 */
[----:B------:R-:W4:Y:S01]  /*1d480*/  LD.E.64 R8, desc[UR44][R16.64+0xb0] ;  /* 0x0000b02c10087980 */ /* 0x000f22000c101b00 */
[----:B---3--:R-:W-:Y:S01]  /*1d490*/  IMAD R4, R11, 0x1000, R4 ;  /* 0x000010000b047824 */ /* 0x008fe200078e0204 */
[----:B------:R-:W-:-:S04]  /*1d4a0*/  R2UR UR7, R5 ;  /* 0x00000000050772ca */ /* 0x000fc800000e0000 */
[C---:B------:R-:W-:Y:S01]  /*1d4b0*/  R2UR UR6, R4.reuse ;  /* 0x00000000040672ca */ /* 0x040fe200000e0000 */
[----:B------:R-:W-:Y:S02]  /*1d4c0*/  VIADD R20, R4, 0x2 ;  /* 0x0000000204147836 */ /* 0x000fe40000000000 */
[----:B------:R-:W-:Y:S01]  /*1d4d0*/  IMAD.MOV.U32 R21, RZ, RZ, R5 ;  /* 0x000000ffff157224 */ /* 0x000fe200078e0005 */
[----:B--2---:R-:W-:Y:S02]  /*1d4e0*/  ISETP.NE.U32.AND P1, PT, R12, RZ, PT ;  /* 0x000000ff0c00720c */ /* 0x004fe40003f25070 */
        /* <DEDUP_REMOVED lines=419> */
[----:B------:R-:W3:Y:S01]  /*1ef20*/  LD.E.64 R4, desc[UR44][R16.64+0x200] ;  /* 0x0002002c10047980 */ /* 0x000ee2000c101b00 */
[----:B------:R-:W-:-:S04]  /*1ef30*/  UIADD3 UR4, UP0, UR37, 0x200, URZ ;  /* 0x0000020025047890 */ /* 0x000fc8000ff1e03f */
[----:B------:R-:W-:Y:S02]  /*1ef40*/  ULOP3.LUT UR4, UR4, 0x4, URZ, 0xfc, !UPT ;  /* 0x0000000404047892 */ /* 0x000fe4000f8efc3f */
[----:B------:R-:W-:Y:S01]  /*1ef50*/  UIADD3.X UR5, URZ, UR36, URZ, UP0, !UPT ;  /* 0x000000243f057290 */ /* 0x000fe200087fe43f */
[-C--:B--2---:R-:W-:Y:S01]  /*1ef60*/  FMUL.FTZ R19, R24, R6.reuse ;  /* 0x0000000618137220 */ /* 0x084fe20000410000 */
[-C--:B------:R-:W-:Y:S01]  /*1ef70*/  FMUL.FTZ R18, R25, R6.reuse ;  /* 0x0000000619127220 */ /* 0x080fe20000410000 */
[-C--:B------:R-:W-:Y:S01]  /*1ef80*/  FMUL.FTZ R21, R28, R6.reuse ;  /* 0x000000061c157220 */ /* 0x080fe20000410000 */
[-C--:B------:R-:W-:Y:S01]  /*1ef90*/  FMUL.FTZ R25, R29, R6.reuse ;  /* 0x000000061d197220 */ /* 0x080fe20000410000 */
[-C--:B------:R-:W-:Y:S01]  /*1efa0*/  FMUL.FTZ R12, R26, R6.reuse ;  /* 0x000000061a0c7220 */ /* 0x080fe20000410000 */
[-C--:B------:R-:W-:Y:S01]  /*1efb0*/  FMUL.FTZ R26, R32, R6.reuse ;  /* 0x00000006201a7220 */ /* 0x080fe20000410000 */
[----:B------:R-:W3:Y:S01]  /*1efc0*/  MUFU.TANH R19, R19 ;  /* 0x0000001300137308 */ /* 0x000ee20000002400 */
        /* <DEDUP_REMOVED lines=13> */
[-C--:B0-----:R-:W-:Y:S01]  /*1f0a0*/  FMUL.FTZ R3, R27, R6.reuse ;  /* 0x000000061b037220 */ /* 0x081fe20000410000 */
[----:B------:R-:W-:Y:S01]  /*1f0b0*/  FMUL.FTZ R27, R38, R6 ;  /* 0x00000006261b7220 */ /* 0x000fe20000410000 */
[----:B------:R-:W0:Y:S01]  /*1f0c0*/  MUFU.TANH R21, R21 ;  /* 0x0000001500157308 */ /* 0x000e220000002400 */
[----:B---3--:R-:W-:Y:S01]  /*1f0d0*/  FMNMX.FTZ R7, R19, R4, !PT ;  /* 0x0000000413077209 */ /* 0x008fe20007810000 */
[-C--:B------:R-:W-:Y:S01]  /*1f0e0*/  FMUL.FTZ R38, R49, R6.reuse ;  /* 0x0000000631267220 */ /* 0x080fe20000410000 */
[-C--:B------:R-:W-:Y:S01]  /*1f0f0*/  FMUL.FTZ R29, R39, R6.reuse ;  /* 0x00000006271d7220 */ /* 0x080fe20000410000 */
[-C--:B------:R-:W-:Y:S01]  /*1f100*/  FMUL.FTZ R39, R52, R6.reuse ;  /* 0x0000000634277220 */ /* 0x080fe20000410000 */
[-C--:B------:R-:W-:Y:S01]  /*1f110*/  FMUL.FTZ R40, R53, R6.reuse ;  /* 0x0000000635287220 */ /* 0x080fe20000410000 */
[-C--:B------:R-:W-:Y:S01]  /*1f120*/  FMUL.FTZ R32, R42, R6.reuse ;  /* 0x000000062a207220 */ /* 0x080fe20000410000 */
[-C--:B------:R-:W-:Y:S01]  /*1f130*/  FMUL.FTZ R41, R43, R6.reuse ;  /* 0x000000062b297220 */ /* 0x080fe20000410000 */
[----:B------:R-:W3:Y:S01]  /*1f140*/  MUFU.TANH R25, R25 ;  /* 0x0000001900197308 */ /* 0x000ee20000002400 */
[----:B--2---:R-:W-:Y:S01]  /*1f150*/  FMNMX.FTZ R8, R18, R7, !PT ;  /* 0x0000000712087209 */ /* 0x004fe20007810000 */
[-C--:B------:R-:W-:Y:S01]  /*1f160*/  FMUL.FTZ R42, R46, R6.reuse ;  /* 0x000000062e2a7220 */ /* 0x080fe20000410000 */
[-C--:B------:R-:W-:Y:S01]  /*1f170*/  FMUL.FTZ R43, R47, R6.reuse ;  /* 0x000000062f2b7220 */ /* 0x080fe20000410000 */
[-C--:B------:R-:W-:Y:S01]  /*1f180*/  FMUL.FTZ R45, R51, R6.reuse ;  /* 0x00000006332d7220 */ /* 0x080fe20000410000 */
[-C--:B------:R-:W-:Y:S01]  /*1f190*/  FMUL.FTZ R46, R54, R6.reuse ;  /* 0x00000006362e7220 */ /* 0x080fe20000410000 */
[----:B------:R-:W-:-:S02]  /*1f1a0*/  FMUL.FTZ R47, R55, R6 ;  /* 0x00000006372f7220 */ /* 0x000fc40000410000 */
[----:B------:R-:W2:Y:S01]  /*1f1b0*/  MUFU.TANH R26, R26 ;  /* 0x0000001a001a7308 */ /* 0x000ea20000002400 */
[----:B0-----:R-:W-:-:S07]  /*1f1c0*/  FMNMX.FTZ R8, R21, R8, !PT ;  /* 0x0000000815087209 */ /* 0x001fce0007810000 */
[----:B------:R-:W0:Y:S01]  /*1f1d0*/  MUFU.TANH R28, R28 ;  /* 0x0000001c001c7308 */ /* 0x000e220000002400 */
[----:B---3--:R-:W-:-:S07]  /*1f1e0*/  FMNMX.FTZ R7, R25, R8, !PT ;  /* 0x0000000819077209 */ /* 0x008fce0007810000 */
[----:B------:R-:W3:Y:S01]  /*1f1f0*/  MUFU.TANH R30, R30 ;  /* 0x0000001e001e7308 */ /* 0x000ee20000002400 */
[----:B--2---:R-:W-:-:S07]  /*1f200*/  FMNMX.FTZ R7, R26, R7, !PT ;  /* 0x000000071a077209 */ /* 0x004fce0007810000 */
        /* <DEDUP_REMOVED lines=19> */
[----:B0-----:R-:W-:Y:S01]  /*1f340*/  FMNMX.FTZ R9, R39, R44, !PT ;  /* 0x0000002c27097209 */ /* 0x001fe20007810000 */
[----:B------:R-:W-:-:S06]  /*1f350*/  FMUL.FTZ R44, R50, R6 ;  /* 0x00000006322c7220 */ /* 0x000fcc0000410000 */
[----:B------:R-:W0:Y:S01]  /*1f360*/  MUFU.TANH R3, R3 ;  /* 0x0000000300037308 */ /* 0x000e220000002400 */
[----:B---3--:R-:W-:-:S07]  /*1f370*/  FMNMX.FTZ R8, R12, R5, !PT ;  /* 0x000000050c087209 */ /* 0x008fce0007810000 */
[----:B------:R-:W3:Y:S01]  /*1f380*/  MUFU.TANH R14, R14 ;  /* 0x0000000e000e7308 */ /* 0x000ee20000002400 */
[----:B--2---:R-:W-:-:S05]  /*1f390*/  FMNMX.FTZ R9, R40, R9, !PT ;  /* 0x0000000928097209 */ /* 0x004fca0007810000 */
[----:B------:R-:W2:Y:S02]  /*1f3a0*/  SHFL.BFLY PT, R48, R9, 0x2, 0x1f ;  /* 0x0c401f0009307f89 */ /* 0x000ea400000e0000 */
[----:B------:R-:W4:Y:S01]  /*1f3b0*/  MUFU.TANH R15, R15 ;  /* 0x0000000f000f7308 */ /* 0x000f220000002400 */
[----:B0-----:R-:W-:Y:S01]  /*1f3c0*/  FMNMX.FTZ R7, R3, R8, !PT ;  /* 0x0000000803077209 */ /* 0x001fe20007810000 */
[----:B------:R-:W-:Y:S06]  /*1f3d0*/  ST.E desc[UR44][R16.64+0x200], R9 ;  /* 0x0002000910007985 */ /* 0x000fec000c10192c */
[----:B------:R-:W0:Y:S01]  /*1f3e0*/  MUFU.TANH R20, R20 ;  /* 0x0000001400147308 */ /* 0x000e220000002400 */
[----:B---3--:R-:W-:-:S07]  /*1f3f0*/  FMNMX.FTZ R8, R14, R7, !PT ;  /* 0x000000070e087209 */ /* 0x008fce0007810000 */
[----:B------:R-:W3:Y:S01]  /*1f400*/  MUFU.TANH R24, R24 ;  /* 0x0000001800187308 */ /* 0x000ee20000002400 */
[----:B----4-:R-:W-:Y:S02]  /*1f410*/  FMNMX.FTZ R7, R15, R8, !PT ;  /* 0x000000080f077209 */ /* 0x010fe40007810000 */
[----:B--2---:R-:W-:-:S05]  /*1f420*/  FMNMX.FTZ R48, R9, R48, !PT ;  /* 0x0000003009307209 */ /* 0x004fca0007810000 */
[----:B------:R-:W2:Y:S01]  /*1f430*/  MUFU.TANH R27, R27 ;  /* 0x0000001b001b7308 */ /* 0x000ea20000002400 */
[----:B0-----:R-:W-:Y:S01]  /*1f440*/  FMNMX.FTZ R7, R20, R7, !PT ;  /* 0x0000000714077209 */ /* 0x001fe20007810000 */
[----:B------:R-:W0:Y:S06]  /*1f450*/  SHFL.BFLY PT, R13, R48, 0x1, 0x1f ;  /* 0x0c201f00300d7f89 */ /* 0x000e2c00000e0000 */
[----:B------:R-:W4:Y:S01]  /*1f460*/  MUFU.TANH R29, R29 ;  /* 0x0000001d001d7308 */ /* 0x000f220000002400 */
[----:B---3--:R-:W-:-:S07]  /*1f470*/  FMNMX.FTZ R8, R24, R7, !PT ;  /* 0x0000000718087209 */ /* 0x008fce0007810000 */
[----:B------:R-:W3:Y:S01]  /*1f480*/  MUFU.TANH R32, R32 ;  /* 0x0000002000207308 */ /* 0x000ee20000002400 */
[----:B--2---:R-:W-:-:S07]  /*1f490*/  FMNMX.FTZ R8, R27, R8, !PT ;  /* 0x000000081b087209 */ /* 0x004fce0007810000 */
[----:B------:R-:W2:Y:S01]  /*1f4a0*/  MUFU.TANH R41, R41 ;  /* 0x0000002900297308 */ /* 0x000ea20000002400 */
[----:B----4-:R-:W-:Y:S02]  /*1f4b0*/  FMNMX.FTZ R7, R29, R8, !PT ;  /* 0x000000081d077209 */ /* 0x010fe40007810000 */
[----:B0-----:R-:W-:-:S05]  /*1f4c0*/  FMNMX.FTZ R13, R48, R13, !PT ;  /* 0x0000000d300d7209 */ /* 0x001fca0007810000 */
        /* <DEDUP_REMOVED lines=12> */
[----:B------:R-:W-:-:S03]  /*1f590*/  IMAD.U32 R6, RZ, RZ, UR4 ;  /* 0x00000004ff067e24 */ /* 0x000fc6000f8e00ff */
[----:B---3--:R-:W-:Y:S01]  /*1f5a0*/  FMNMX.FTZ R8, R46, R7, !PT ;  /* 0x000000072e087209 */ /* 0x008fe20007810000 */
[----:B------:R-:W-:-:S03]  /*1f5b0*/  IMAD.U32 R7, RZ, RZ, UR5 ;  /* 0x00000005ff077e24 */ /* 0x000fc6000f8e00ff */
        /* <DEDUP_REMOVED lines=17> */
[----:B------:R-:W-:-:S05]  /*1f6d0*/  FMUL.FTZ R13, R51, R52 ;  /* 0x00000034330d7220 */ /* 0x000fca0000410000 */
[----:B------:R-:W4:Y:S08]  /*1f6e0*/  MUFU.EX2 R11, R11 ;  /* 0x0000000b000b7308 */ /* 0x000f300000000800 */
[----:B------:R-:W0:Y:S01]  /*1f6f0*/  MUFU.EX2 R13, R13 ;  /* 0x0000000d000d7308 */ /* 0x000e220000000800 */
        /* <DEDUP_REMOVED lines=17> */
.L_x_3773:
[----:B------:R-:W-:Y:S05]  /*1f810*/  BSYNC B0 ;  /* 0x0000000000007941 */ /* 0x000fea0003800000 */
.L_x_3772:
        /* <DEDUP_REMOVED lines=19> */
[-CC-:B------:R-:W-:Y:S01]  /*1f950*/  FFMA.FTZ R14, R14, R2.reuse, -R51.reuse ;  /* 0x000000020e0e7223 */ /* 0x180fe20000010833 */
[----:B------:R-:W0:Y:S01]  /*1f960*/  MUFU.EX2 R168, R168 ;  /* 0x000000a800a87308 */ /* 0x000e220000000800 */
[-C--:B------:R-:W-:Y:S01]  /*1f970*/  FFMA.FTZ R15, R15, R2.reuse, -R51 ;  /* 0x000000020f0f7223 */ /* 0x080fe20000010833 */
[-CC-:B------:R-:W-:Y:S01]  /*1f980*/  FFMA.FTZ R25, R25, R2.reuse, -R49.reuse ;  /* 0x0000000219197223 */ /* 0x180fe20000010831 */
        /* <DEDUP_REMOVED lines=10> */
[-CC-:B------:R-:W-:Y:S01]  /*1fa30*/  FFMA.FTZ R32, R32, R2.reuse, -R51.reuse ;  /* 0x0000000220207223 */ /* 0x180fe20000010833 */
        /* <DEDUP_REMOVED lines=10> */
[----:B------:R1:W0:Y:S01]  /*1fae0*/  MUFU.EX2 R169, R3 ;  /* 0x0000000300a97308 */ /* 0x0002220000000800 */
[----:B----4-:R-:W-:Y:S01]  /*1faf0*/  FADD.FTZ R8, R12, R55 ;  /* 0x000000370c087221 */ /* 0x010fe20000010000 */
[-C--:B------:R-:W-:Y:S01]  /*1fb00*/  FFMA.FTZ R45, R45, R2.reuse, -R51 ;  /* 0x000000022d2d7223 */ /* 0x080fe20000010833 */
[-C--:B------:R-:W-:Y:S01]  /*1fb10*/  FFMA.FTZ R182, R39, R2.reuse, -R49 ;  /* 0x0000000227b67223 */ /* 0x080fe20000010831 */
[-C--:B------:R-:W-:Y:S01]  /*1fb20*/  FFMA.FTZ R46, R46, R2.reuse, -R51 ;  /* 0x000000022e2e7223 */ /* 0x080fe20000010833 */
[----:B------:R-:W-:-:S03]  /*1fb30*/  FFMA.FTZ R35, R40, R2, -R49 ;  /* 0x0000000228237223 */ /* 0x000fc60000010831 */
[----:B------:R-:W2:Y:S01]  /*1fb40*/  MUFU.EX2 R170, R170 ;  /* 0x000000aa00aa7308 */ /* 0x000ea20000000800 */
[----:B-1----:R-:W-:-:S07]  /*1fb50*/  FADD.FTZ R3, R9, R4 ;  /* 0x0000000409037221 */ /* 0x002fce0000010000 */
[----:B------:R-:W1:Y:S01]  /*1fb60*/  MUFU.EX2 R14, R14 ;  /* 0x0000000e000e7308 */ /* 0x000e620000000800 */
[----:B0-----:R-:W-:-:S07]  /*1fb70*/  FADD.FTZ R5, R169, R8 ;  /* 0x00000008a9057221 */ /* 0x001fce0000010000 */
[----:B------:R0:W3:Y:S01]  /*1fb80*/  MUFU.EX2 R7, R25 ;  /* 0x0000001900077308 */ /* 0x0000e20000000800 */
[----:B--2---:R-:W-:-:S07]  /*1fb90*/  FADD.FTZ R4, R170, R3 ;  /* 0x00000003aa047221 */ /* 0x004fce0000010000 */
[----:B------:R-:W2:Y:S01]  /*1fba0*/  MUFU.EX2 R15, R15 ;  /* 0x0000000f000f7308 */ /* 0x000ea20000000800 */
[----:B-1----:R-:W-:Y:S01]  /*1fbb0*/  FADD.FTZ R8, R14, R5 ;  /* 0x000000050e087221 */ /* 0x002fe20000010000 */
[-C--:B0-----:R-:W-:Y:S01]  /*1fbc0*/  FFMA.FTZ R25, R34, R2.reuse, -R49 ;  /* 0x0000000222197223 */ /* 0x081fe20000010831 */
[----:B------:R-:W-:-:S05]  /*1fbd0*/  FFMA.FTZ R2, R47, R2, -R51 ;  /* 0x000000022f027223 */ /* 0x000fca0000010833 */
[----:B------:R-:W0:Y:S01]  /*1fbe0*/  MUFU.EX2 R172, R172 ;  /* 0x000000ac00ac7308 */ /* 0x000e220000000800 */
[----:B---3--:R-:W-:-:S07]  /*1fbf0*/  FADD.FTZ R3, R7, R4 ;  /* 0x0000000407037221 */ /* 0x008fce0000010000 */
        /* <DEDUP_REMOVED lines=45> */
[----:B0-----:R-:W-:Y:S01]  /*1fed0*/  FADD.FTZ R8, R46, R5 ;  /* 0x000000052e087221 */ /* 0x001fe20000010000 */
[----:B-1----:R-:W-:-:S05]  /*1fee0*/  FADD.FTZ R29, R35, R4 ;  /* 0x00000004231d7221 */ /* 0x002fca0000010000 */
        /* <DEDUP_REMOVED lines=103> */
[----:B--2---:R-:W2:Y:S01]  /*20560*/  LD.E R8, desc[UR44][R16.64+0x420] ;  /* 0x0004202c10087980 */ /* 0x004ea2000c101900 */
        /* <DEDUP_REMOVED lines=101> */
[----:B------:R-:W-:-:S03]  /*20bc0*/  FMUL.FTZ R31, R13, R6 ;  /* 0x000000060d1f7220 */ /* 0x000fc60000410000 */
        /* <DEDUP_REMOVED lines=11> */
[C---:B-1----:R-:W-:Y:S01]  /*20c80*/  FMUL.FTZ R29, R13.reuse, R4 ;  /* 0x000000040d1d7220 */ /* 0x042fe20000410000 */
[----:B--2---:R-:W-:Y:S01]  /*20c90*/  FMUL.FTZ R13, R13, R8 ;  /* 0x000000080d0d7220 */ /* 0x004fe20000410000 */
        /* <DEDUP_REMOVED lines=208> */
[----:B------:R3:W-:Y:S04]  /*219a0*/  ST.E desc[UR44][R16.64+0x230], R15 ;  /* 0x0002300f10007985 */ /* 0x0007e8000c10192c */
        /* <DEDUP_REMOVED lines=134> */
[----:B------:R-:W-:Y:S04]  /*22210*/  ST.E desc[UR44][R16.64+0x248], R14 ;  /* 0x0002480e10007985 */ /* 0x000fe8000c10192c */
[----:B---3--:R-:W-:Y:S04]  /*22220*/  ST.E desc[UR44][R16.64+0x24c], R15 ;  /* 0x00024c0f10007985 */ /* 0x008fe8000c10192c */
[----:B------:R-:W-:Y:S04]  /*22230*/  ST.E desc[UR44][R16.64+0x250], R18 ;  /* 0x0002501210007985 */ /* 0x000fe8000c10192c */
[----:B------:R-:W-:Y:S04]  /*22240*/  ST.E desc[UR44][R16.64+0x254], R19 ;  /* 0x0002541310007985 */ /* 0x000fe8000c10192c */
[----:B------:R-:W-:Y:S04]  /*22250*/  ST.E desc[UR44][R16.64+0x258], R20 ;  /* 0x0002581410007985 */ /* 0x000fe8000c10192c */
[----:B------:R-:W-:Y:S04]  /*22260*/  ST.E desc[UR44][R16.64+0x25c], R21 ;  /* 0x00025c1510007985 */ /* 0x000fe8000c10192c */
[----:B------:R0:W-:Y:S04]  /*22270*/  ST.E desc[UR44][R16.64+0x260], R24 ;  /* 0x0002601810007985 */ /* 0x0001e8000c10192c */
[----:B------:R-:W-:Y:S04]  /*22280*/  ST.E desc[UR44][R16.64+0x264], R25 ;  /* 0x0002641910007985 */ /* 0x000fe8000c10192c */
[----:B------:R-:W-:Y:S04]  /*22290*/  ST.E desc[UR44][R16.64+0x268], R26 ;  /* 0x0002681a10007985 */ /* 0x000fe8000c10192c */
[----:B--2---:R-:W-:Y:S04]  /*222a0*/  ST.E desc[UR44][R16.64+0x26c], R27 ;  /* 0x00026c1b10007985 */ /* 0x004fe8000c10192c */
        /* <DEDUP_REMOVED lines=1050> */
.L_x_3775:
[----:B------:R-:W-:Y:S05]  /*26450*/  BSYNC B0 ;  /* 0x0000000000007941 */ /* 0x000fea0003800000 */
.L_x_3774:
[----:B------:R-:W-:Y:S05]  /*26460*/  @P0 BRA `(.L_x_3776) ;  /* 0xffffff6400d80947 */ /* 0x000fea000383ffff */
.L_x_3757:
[----:B------:R-:W-:-:S13]  /*26470*/  ISETP.GE.AND P0, PT, R0, R163, PT ;  /* 0x000000a30000720c */ /* 0x000fda0003f06270 */
[----:B------:R-:W-:Y:S05]  /*26480*/  @!P0 BRA `(.L_x_3777) ;  /* 0x000000a800088947 */ /* 0x000fea0003800000 */
.L_x_3806:
        /* <DEDUP_REMOVED lines=20> */
.L_x_3779:
[----:B------:R-:W-:Y:S05]  /*265d0*/  BSYNC B0 ;  /* 0x0000000000007941 */ /* 0x000fea0003800000 */
.L_x_3778:
        /* <DEDUP_REMOVED lines=13> */
.L_x_3781:
[----:B------:R-:W-:Y:S05]  /*266b0*/  BSYNC B0 ;  /* 0x0000000000007941 */ /* 0x000fea0003800000 */
.L_x_3780:
        /* <DEDUP_REMOVED lines=8> */
.L_x_3783:
[----:B------:R-:W-:Y:S05]  /*26740*/  BSYNC B0 ;  /* 0x0000000000007941 */ /* 0x000fea0003800000 */
.L_x_3782:
        /* <DEDUP_REMOVED lines=58> */
.L_x_3786:
[----:B------:R-:W-:Y:S05]  /*26af0*/  BSYNC B0 ;  /* 0x0000000000007941 */ /* 0x000fea0003800000 */
.L_x_3785:
        /* <DEDUP_REMOVED lines=13> */
.L_x_3788:
[----:B------:R-:W-:Y:S05]  /*26bd0*/  BSYNC B0 ;  /* 0x0000000000007941 */ /* 0x000fea0003800000 */
.L_x_3787:
        /* <DEDUP_REMOVED lines=8> */
.L_x_3790:
[----:B------:R-:W-:Y:S05]  /*26c60*/  BSYNC B0 ;  /* 0x0000000000007941 */ /* 0x000fea0003800000 */
.L_x_3789:
        /* <DEDUP_REMOVED lines=460> */
[----:B------:R-:W-:-:S02]  /*28930*/  FMUL.FTZ R28, R38, R56 ;  /* 0x00000038261c7220 */ /* 0x000fc40000410000 */
[----:B------:R-:W-:Y:S01]  /*28940*/  IMAD.IADD R38, R58, 0x1, -R37 ;  /* 0x000000013a267824 */ /* 0x000fe200078e0a25 */
[----:B0-----:R0:W1:Y:S01]  /*28950*/  MUFU.TANH R3, R24 ;  /* 0x0000001800037308 */ /* 0x0010620000002400 */
[-C--:B------:R-:W-:Y:S01]  /*28960*/  FMUL.FTZ R57, R29, R56.reuse ;  /* 0x000000381d397220 */ /* 0x080fe20000410000 */
        /* <DEDUP_REMOVED lines=9> */
[----:B------:R-:W-:Y:S01]  /*28a00*/  LEA.HI R44, R45, R38, RZ, 0x2 ;  /* 0x000000262d2c7211 */ /* 0x000fe200078f10ff */
[-C--:B------:R-:W-:Y:S01]  /*28a10*/  FMUL.FTZ R34, R46, R56.reuse ;  /* 0x000000382e227220 */ /* 0x080fe20000410000 */
[----:B------:R-:W-:Y:S01]  /*28a20*/  LOP3.LUT R59, R43, 0xfffffffc, RZ, 0xc0, !PT ;  /* 0xfffffffc2b3b7812 */ /* 0x000fe200078ec0ff */
[----:B------:R-:W-:Y:S01]  /*28a30*/  FMUL.FTZ R37, R47, R56 ;  /* 0x000000382f257220 */ /* 0x000fe20000410000 */
        /* <DEDUP_REMOVED lines=34> */
[----:B------:R-:W4:Y:S01]  /*28c60*/  MUFU.TANH R15, R15 ;  /* 0x0000000f000f7308 */ /* 0x000f220000002400 */
[----:B------:R-:W-:-:S07]  /*28c70*/  FMUL.FTZ R53, R53, R56 ;  /* 0x0000003835357220 */ /* 0x000fce0000410000 */
        /* <DEDUP_REMOVED lines=29> */
[--C-:B0-----:R-:W-:Y:S02]  /*28e50*/  IMAD.IADD R6, R48, 0x1, R47.reuse ;  /* 0x0000000130067824 */ /* 0x101fe400078e022f */
[----:B------:R-:W-:Y:S01]  /*28e60*/  IMAD.IADD R7, R50, 0x1, R47 ;  /* 0x0000000132077824 */ /* 0x000fe200078e022f */
[----:B------:R0:W1:Y:S02]  /*28e70*/  MUFU.TANH R44, R53 ;  /* 0x00000035002c7308 */ /* 0x0000640000002400 */
[----:B0-----:R-:W-:Y:S01]  /*28e80*/  IMAD.IADD R53, R8, 0x1, -R51 ;  /* 0x0000000108357824 */ /* 0x001fe200078e0a33 */
        /* <DEDUP_REMOVED lines=11> */
.L_x_3795:
[----:B------:R-:W-:-:S13]  /*28f40*/  ISETP.NE.AND P1, PT, R9, 0x1, PT ;  /* 0x000000010900780c */ /* 0x000fda0003f25270 */
[----:B------:R-:W-:-:S05]  /*28f50*/  @P1 IMAD.HI.U32 R38, R8, R10, RZ ;  /* 0x0000000a08261227 */ /* 0x000fca00078e00ff */
[----:B------:R-:W-:-:S07]  /*28f60*/  @P1 SHF.R.U32.HI R8, RZ, R11, R38 ;  /* 0x0000000bff081219 */ /* 0x000fce0000011626 */
.L_x_3796:
[----:B------:R-:W-:Y:S05]  /*28f70*/  BSYNC B1 ;  /* 0x0000000000017941 */ /* 0x000fea0003800000 */
.L_x_3794:
[----:B------:R-:W-:-:S04]  /*28f80*/  IMAD R19, R8, R9, -R51 ;  /* 0x0000000908137224 */ /* 0x000fc800078e0a33 */
[----:B------:R-:W-:-:S05]  /*28f90*/  IMAD R8, R46, -0x2, R19 ;  /* 0xfffffffe2e087824 */ /* 0x000fca00078e0213 */
[----:B------:R-:W-:Y:S02]  /*28fa0*/  VIMNMX R7, R7, R8, !PT ;  /* 0x0000000807077248 */ /* 0x000fe40007fe0100 */
[----:B------:R-:W-:-:S07]  /*28fb0*/  VIADDMNMX R6, R8, R9, R6, PT ;  /* 0x0000000908067246 */ /* 0x000fce0003800106 */
.L_x_3793:
[----:B------:R-:W-:Y:S05]  /*28fc0*/  BSYNC B0 ;  /* 0x0000000000007941 */ /* 0x000fea0003800000 */
.L_x_3792:
        /* <DEDUP_REMOVED lines=73> */
[----:B------:R-:W-:Y:S02]  /*29460*/  ISETP.GT.AND P6, PT, R7, 0x39, !P6 ;  /* 0x000000390700780c */ /* 0x000fe400077c4270 */
[----:B------:R-:W0:Y:S02]  /*29470*/  SHFL.IDX PT, R7, R58, 0x1, 0x1c1f ;  /* 0x003c1f003a077f89 */ /* 0x000e2400000e0000 */
        /* <DEDUP_REMOVED lines=16> */
.L_x_3800:
[----:B------:R-:W-:-:S13]  /*29580*/  ISETP.NE.AND P6, PT, R9, 0x1, PT ;  /* 0x000000010900780c */ /* 0x000fda0003fc5270 */
[----:B------:R-:W-:-:S05]  /*29590*/  @P6 IMAD.HI.U32 R10, R4, R10, RZ ;  /* 0x0000000a040a6227 */ /* 0x000fca00078e00ff */
[----:B------:R-:W-:-:S07]  /*295a0*/  @P6 SHF.R.U32.HI R4, RZ, R11, R10 ;  /* 0x0000000bff046219 */ /* 0x000fce000001160a */
.L_x_3801:
[----:B------:R-:W-:Y:S05]  /*295b0*/  BSYNC B1 ;  /* 0x0000000000017941 */ /* 0x000fea0003800000 */
.L_x_3799:
[----:B------:R-:W-:-:S04]  /*295c0*/  IMAD R5, R4, R9, -R51 ;  /* 0x0000000904057224 */ /* 0x000fc800078e0a33 */
[----:B------:R-:W-:-:S05]  /*295d0*/  IMAD R46, R46, -0x2, R5 ;  /* 0xfffffffe2e2e7824 */ /* 0x000fca00078e0205 */
[----:B------:R-:W-:Y:S02]  /*295e0*/  VIADDMNMX R6, R46, R9, R6, PT ;  /* 0x000000092e067246 */ /* 0x000fe40003800106 */
[----:B------:R-:W-:-:S07]  /*295f0*/  VIMNMX R3, R3, R46, !PT ;  /* 0x0000002e03037248 */ /* 0x000fce0007fe0100 */
.L_x_3798:
[----:B------:R-:W-:Y:S05]  /*29600*/  BSYNC B0 ;  /* 0x0000000000007941 */ /* 0x000fea0003800000 */
.L_x_3797:
        /* <DEDUP_REMOVED lines=43> */
[----:B------:R-:W-:Y:S02]  /*298c0*/  ISETP.NE.AND P6, PT, R49, RZ, PT ;  /* 0x000000ff3100720c */ /* 0x000fe40003fc5270 */
[----:B------:R-:W-:-:S04]  /*298d0*/  ISETP.GT.AND P5, PT, R3, 0x28, !P5 ;  /* 0x000000280300780c */ /* 0x000fc80006fa4270 */
[C---:B------:R-:W-:Y:S02]  /*298e0*/  ISETP.LT.OR P5, PT, R6.reuse, 0x29, P5 ;  /* 0x000000290600780c */ /* 0x040fe40002fa1670 */
[----:B------:R-:W-:Y:S02]  /*298f0*/  ISETP.LT.OR P1, PT, R6, 0x2a, P1 ;  /* 0x0000002a0600780c */ /* 0x000fe40000f21670 */
[----:B------:R-:W-:Y:S02]  /*29900*/  FSEL R34, R34, -INF , !P5 ;  /* 0xff80000022227808 */ /* 0x000fe40006800000 */
[----:B------:R-:W-:Y:S02]  /*29910*/  ISETP.GT.AND P3, PT, R3, 0x31, !P3 ;  /* 0x000000310300780c */ /* 0x000fe40005f64270 */
[----:B------:R-:W-:Y:S02]  /*29920*/  ISETP.LT.OR P2, PT, R6, 0x31, P2 ;  /* 0x000000310600780c */ /* 0x000fe40001741670 */
[----:B------:R-:W-:-:S02]  /*29930*/  FSEL R37, R37, -INF , !P1 ;  /* 0xff80000025257808 */ /* 0x000fc40004800000 */
[C---:B------:R-:W-:Y:S02]  /*29940*/  ISETP.GT.AND P4, PT, R3.reuse, 0x38, !P4 ;  /* 0x000000380300780c */ /* 0x040fe40006784270 */
[----:B------:R-:W-:Y:S02]  /*29950*/  ISETP.GT.AND P1, PT, R3, 0x39, !P6 ;  /* 0x000000390300780c */ /* 0x000fe40007724270 */
[----:B------:R-:W-:Y:S02]  /*29960*/  ISETP.LT.OR P3, PT, R6, 0x32, P3 ;  /* 0x000000320600780c */ /* 0x000fe40001f61670 */
[----:B------:R-:W-:Y:S02]  /*29970*/  FSEL R12, R12, -INF , !P2 ;  /* 0xff8000000c0c7808 */ /* 0x000fe40005000000 */
[C---:B------:R-:W-:Y:S02]  /*29980*/  ISETP.LT.OR P4, PT, R6.reuse, 0x39, P4 ;  /* 0x000000390600780c */ /* 0x040fe40002781670 */
[----:B------:R-:W-:Y:S01]  /*29990*/  FSEL R21, R21, -INF , !P3 ;  /* 0xff80000015157808 */ /* 0x000fe20005800000 */
[----:B------:R-:W-:Y:S01]  /*299a0*/  UIADD3 UR4, UP0, UR37, 0x200, URZ ;  /* 0x0000020025047890 */ /* 0x000fe2000ff1e03f */
[----:B------:R-:W-:-:S02]  /*299b0*/  ISETP.LT.OR P1, PT, R6, 0x3a, P1 ;  /* 0x0000003a0600780c */ /* 0x000fc40000f21670 */
[----:B------:R-:W-:Y:S01]  /*299c0*/  FSEL R48, R13, -INF , !P4 ;  /* 0xff8000000d307808 */ /* 0x000fe20006000000 */
[----:B------:R-:W-:Y:S02]  /*299d0*/  ULOP3.LUT UR4, UR4, 0x4, URZ, 0xfc, !UPT ;  /* 0x0000000404047892 */ /* 0x000fe4000f8efc3f */
[----:B------:R-:W-:Y:S01]  /*299e0*/  UIADD3.X UR5, URZ, UR36, URZ, UP0, !UPT ;  /* 0x000000243f057290 */ /* 0x000fe200087fe43f */
        /* <DEDUP_REMOVED lines=60> */
[----:B0-----:R-:W-:Y:S01]  /*29db0*/  FMUL.FTZ R15, R49, R50 ;  /* 0x00000032310f7220 */ /* 0x001fe20000410000 */
        /* <DEDUP_REMOVED lines=19> */
.L_x_3803:
[----:B------:R-:W-:Y:S05]  /*29ef0*/  BSYNC B0 ;  /* 0x0000000000007941 */ /* 0x000fea0003800000 */
.L_x_3802:
        /* <DEDUP_REMOVED lines=9> */
[----:B------:R-:W0:Y:S04]  /*29f90*/  LD.E R4, desc[UR44][R4.64] ;  /* 0x0000002c04047980 */ /* 0x000e28000c101900 */
[----:B------:R-:W4:Y:S04]  /*29fa0*/  LD.E R49, desc[UR44][R16.64+0x210] ;  /* 0x0002102c10317980 */ /* 0x000f28000c101900 */
[----:B------:R-:W5:Y:S01]  /*29fb0*/  LD.E R51, desc[UR44][R16.64+0x214] ;  /* 0x0002142c10337980 */ /* 0x000f62000c101900 */
[C---:B--2---:R-:W-:Y:S01]  /*29fc0*/  FSETP.NEU.FTZ.AND P1, PT, R10.reuse, -INF , PT ;  /* 0xff8000000a00780b */ /* 0x044fe20003f3d000 */
[----:B---3--:R-:W-:Y:S01]  /*29fd0*/  FMUL.FTZ R6, R10, R11 ;  /* 0x0000000b0a067220 */ /* 0x008fe20000410000 */
[----:B0-----:R-:W-:-:S04]  /*29fe0*/  FMUL.FTZ R2, R11, R4 ;  /* 0x000000040b027220 */ /* 0x001fc80000410000 */
[----:B------:R-:W-:Y:S02]  /*29ff0*/  FSEL R6, R6, RZ, P1 ;  /* 0x000000ff06067208 */ /* 0x000fe40000800000 */
[----:B------:R-:W-:-:S03]  /*2a000*/  FSETP.NEU.FTZ.AND P1, PT, R4, -INF , PT ;  /* 0xff8000000400780b */ /* 0x000fc60003f3d000 */
[-CC-:B------:R-:W-:Y:S01]  /*2a010*/  FFMA.FTZ R168, R47, R11.reuse, -R6.reuse ;  /* 0x0000000b2fa87223 */ /* 0x180fe20000010806 */
[----:B------:R-:W-:Y:S01]  /*2a020*/  FSEL R2, R2, RZ, P1 ;  /* 0x000000ff02027208 */ /* 0x000fe20000800000 */
[-CC-:B------:R-:W-:Y:S01]  /*2a030*/  FFMA.FTZ R9, R38, R11.reuse, -R6.reuse ;  /* 0x0000000b26097223 */ /* 0x180fe20000010806 */
[-CC-:B------:R-:W-:Y:S01]  /*2a040*/  FFMA.FTZ R170, R20, R11.reuse, -R6.reuse ;  /* 0x0000000b14aa7223 */ /* 0x180fe20000010806 */
[-CC-:B------:R-:W-:Y:S01]  /*2a050*/  FFMA.FTZ R47, R57, R11.reuse, -R6.reuse ;  /* 0x0000000b392f7223 */ /* 0x180fe20000010806 */
[-C--:B------:R-:W-:Y:S01]  /*2a060*/  FFMA.FTZ R172, R31, R11.reuse, -R6 ;  /* 0x0000000b1fac7223 */ /* 0x080fe20000010806 */
[-CC-:B------:R-:W-:Y:S01]  /*2a070*/  FFMA.FTZ R14, R14, R11.reuse, -R2.reuse ;  /* 0x0000000b0e0e7223 */ /* 0x180fe20000010802 */
[----:B------:R-:W4:Y:S01]  /*2a080*/  MUFU.EX2 R168, R168 ;  /* 0x000000a800a87308 */ /* 0x000f220000000800 */
[-CC-:B------:R-:W-:Y:S01]  /*2a090*/  FFMA.FTZ R46, R46, R11.reuse, -R2.reuse ;  /* 0x0000000b2e2e7223 */ /* 0x180fe20000010802 */
[-CC-:B------:R-:W-:Y:S01]  /*2a0a0*/  FFMA.FTZ R24, R24, R11.reuse, -R2.reuse ;  /* 0x0000000b18187223 */ /* 0x180fe20000010802 */
[-CC-:B------:R-:W-:Y:S01]  /*2a0b0*/  FFMA.FTZ R25, R25, R11.reuse, -R2.reuse ;  /* 0x0000000b19197223 */ /* 0x180fe20000010802 */
[-C--:B------:R-:W-:Y:S01]  /*2a0c0*/  FFMA.FTZ R26, R26, R11.reuse, -R2 ;  /* 0x0000000b1a1a7223 */ /* 0x080fe20000010802 */
[-C--:B------:R-:W-:Y:S01]  /*2a0d0*/  FFMA.FTZ R31, R33, R11.reuse, -R6 ;  /* 0x0000000b211f7223 */ /* 0x080fe20000010806 */
[-C--:B------:R-:W-:Y:S01]  /*2a0e0*/  FFMA.FTZ R27, R27, R11.reuse, -R2 ;  /* 0x0000000b1b1b7223 */ /* 0x080fe20000010802 */
[-CC-:B------:R-:W-:Y:S01]  /*2a0f0*/  FFMA.FTZ R174, R35, R11.reuse, -R6.reuse ;  /* 0x0000000b23ae7223 */ /* 0x180fe20000010806 */
[----:B------:R-:W5:Y:S01]  /*2a100*/  MUFU.EX2 R14, R14 ;  /* 0x0000000e000e7308 */ /* 0x000f620000000800 */
        /* <DEDUP_REMOVED lines=8> */
[-CC-:B------:R-:W-:Y:S01]  /*2a190*/  FFMA.FTZ R182, R18, R11.reuse, -R6.reuse ;  /* 0x0000000b12b67223 */ /* 0x180fe20000010806 */
[-C--:B------:R-:W-:Y:S01]  /*2a1a0*/  FFMA.FTZ R41, R44, R11.reuse, -R6 ;  /* 0x0000000b2c297223 */ /* 0x080fe20000010806 */
[----:B----4-:R-:W-:Y:S01]  /*2a1b0*/  FADD.FTZ R4, R168, R49 ;  /* 0x00000031a8047221 */ /* 0x010fe20000010000 */
[-CC-:B------:R-:W-:Y:S01]  /*2a1c0*/  FFMA.FTZ R28, R28, R11.reuse, -R2.reuse ;  /* 0x0000000b1c1c7223 */ /* 0x180fe20000010802 */
[-CC-:B------:R-:W-:Y:S01]  /*2a1d0*/  FFMA.FTZ R29, R29, R11.reuse, -R2.reuse ;  /* 0x0000000b1d1d7223 */ /* 0x180fe20000010802 */
[-CC-:B------:R-:W-:Y:S01]  /*2a1e0*/  FFMA.FTZ R30, R30, R11.reuse, -R2.reuse ;  /* 0x0000000b1e1e7223 */ /* 0x180fe20000010802 */
[-CC-:B------:R-:W-:Y:S01]  /*2a1f0*/  FFMA.FTZ R32, R32, R11.reuse, -R2.reuse ;  /* 0x0000000b20207223 */ /* 0x180fe20000010802 */
[----:B------:R-:W1:Y:S01]  /*2a200*/  MUFU.EX2 R169, R46 ;  /* 0x0000002e00a97308 */ /* 0x000e620000000800 */
[----:B-----5:R-:W-:Y:S01]  /*2a210*/  FADD.FTZ R6, R14, R51 ;  /* 0x000000330e067221 */ /* 0x020fe20000010000 */
[-CC-:B------:R-:W-:Y:S01]  /*2a220*/  FFMA.FTZ R34, R34, R11.reuse, -R2.reuse ;  /* 0x0000000b22227223 */ /* 0x180fe20000010802 */
[-CC-:B------:R-:W-:Y:S01]  /*2a230*/  FFMA.FTZ R37, R37, R11.reuse, -R2.reuse ;  /* 0x0000000b25257223 */ /* 0x180fe20000010802 */
[-CC-:B------:R-:W-:Y:S01]  /*2a240*/  FFMA.FTZ R12, R12, R11.reuse, -R2.reuse ;  /* 0x0000000b0c0c7223 */ /* 0x180fe20000010802 */
[-CC-:B------:R-:W-:Y:S01]  /*2a250*/  FFMA.FTZ R21, R21, R11.reuse, -R2.reuse ;  /* 0x0000000b15157223 */ /* 0x180fe20000010802 */
[-CC-:B------:R-:W-:Y:S01]  /*2a260*/  FFMA.FTZ R48, R48, R11.reuse, -R2.reuse ;  /* 0x0000000b30307223 */ /* 0x180fe20000010802 */
[----:B------:R-:W-:Y:S01]  /*2a270*/  FFMA.FTZ R2, R45, R11, -R2 ;  /* 0x0000000b2d027223 */ /* 0x000fe20000010802 */
        /* <DEDUP_REMOVED lines=85> */
[----:B------:R0:W-:Y:S04]  /*2a7d0*/  STSM.16.M88.4 [R5], R172 ;  /* 0x000000ac05007844 */ /* 0x0001e80000000200 */
[----:B------:R-:W-:Y:S04]  /*2a7e0*/  STSM.16.M88.4 [R45], R176 ;  /* 0x000000b02d007844 */ /* 0x000fe80000000200 */
[----:B------:R1:W-:Y:S04]  /*2a7f0*/  STSM.16.M88.4 [R4], R180 ;  /* 0x000000b404007844 */ /* 0x0003e80000000200 */
[----:B------:R-:W2:Y:S01]  /*2a800*/  LD.E R6, desc[UR44][R16.64+0x230] ;  /* 0x0002302c10067980 */ /* 0x000ea2000c101900 */
[----:B------:R-:W-:-:S04]  /*2a810*/  UIADD3 UR4, UP0, UR37, 0x230, URZ ;  /* 0x0000023025047890 */ /* 0x000fc8000ff1e03f */
[----:B------:R-:W-:Y:S02]  /*2a820*/  ULOP3.LUT UR5, UR4, 0x4, URZ, 0xfc, !UPT ;  /* 0x0000000404057892 */ /* 0x000fe4000f8efc3f */
[----:B------:R-:W-:-:S04]  /*2a830*/  UIADD3.X UR7, URZ, UR36, URZ, UP0, !UPT ;  /* 0x000000243f077290 */ /* 0x000fc800087fe43f */
[----:B------:R-:W-:Y:S02]  /*2a840*/  IMAD.U32 R2, RZ, RZ, UR5 ;  /* 0x00000005ff027e24 */ /* 0x000fe4000f8e00ff */
[----:B------:R-:W-:Y:S02]  /*2a850*/  IMAD.U32 R3, RZ, RZ, UR7 ;  /* 0x00000007ff037e24 */ /* 0x000fe4000f8e00ff */
[----:B--2---:R-:W-:-:S05]  /*2a860*/  FMUL.FTZ R7, R15, R6 ;  /* 0x000000060f077220 */ /* 0x004fca0000410000 */
[----:B------:R-:W-:Y:S04]  /*2a870*/  ST.E desc[UR44][R16.64+0x230], R7 ;  /* 0x0002300710007985 */ /* 0x000fe8000c10192c */
[----:B------:R-:W0:Y:S02]  /*2a880*/  LD.E R6, desc[UR44][R2.64] ;  /* 0x0000002c02067980 */ /* 0x000e24000c101900 */
[----:B0-----:R-:W-:-:S05]  /*2a890*/  FMUL.FTZ R5, R15, R6 ;  /* 0x000000060f057220 */ /* 0x001fca0000410000 */
[----:B------:R0:W-:Y:S04]  /*2a8a0*/  ST.E desc[UR44][R2.64], R5 ;  /* 0x0000000502007985 */ /* 0x0001e8000c10192c */
[----:B------:R-:W0:Y:S04]  /*2a8b0*/  LD.E R60, desc[UR44][R16.64+0x240] ;  /* 0x0002402c103c7980 */ /* 0x000e28000c101900 */
        /* <DEDUP_REMOVED lines=60> */
[----:B------:R-:W5:Y:S01]  /*2ac80*/  LD.E R8, desc[UR44][R16.64+0x420] ;  /* 0x0004202c10087980 */ /* 0x000f62000c101900 */
[----:B------:R-:W-:Y:S01]  /*2ac90*/  ULOP3.LUT UR5, UR4, 0x8, URZ, 0xfc, !UPT ;  /* 0x0000000804057892 */ /* 0x000fe2000f8efc3f */
[C---:B0-----:R-:W-:Y:S01]  /*2aca0*/  FMUL.FTZ R5, R15.reuse, R60 ;  /* 0x0000003c0f057220 */ /* 0x041fe20000410000 */
[----:B--2---:R-:W-:-:S04]  /*2acb0*/  FMUL.FTZ R27, R15, R130 ;  /* 0x000000820f1b7220 */ /* 0x004fc80000410000 */
[----:B------:R0:W-:Y:S01]  /*2acc0*/  ST.E desc[UR44][R16.64+0x240], R5 ;  /* 0x0002400510007985 */ /* 0x0001e2000c10192c */
[C---:B---3--:R-:W-:Y:S01]  /*2acd0*/  FMUL.FTZ R7, R15.reuse, R62 ;  /* 0x0000003e0f077220 */ /* 0x048fe20000410000 */
[C---:B----4-:R-:W-:Y:S01]  /*2ace0*/  FMUL.FTZ R9, R15.reuse, R64 ;  /* 0x000000400f097220 */ /* 0x050fe20000410000 */
[C---:B-----5:R-:W-:Y:S01]  /*2acf0*/  FMUL.FTZ R11, R15.reuse, R66 ;  /* 0x000000420f0b7220 */ /* 0x060fe20000410000 */
        /* <DEDUP_REMOVED lines=14> */
[C---:B--2---:R-:W-:Y:S01]  /*2ade0*/  FMUL.FTZ R11, R15.reuse, R84 ;  /* 0x000000540f0b7220 */ /* 0x044fe20000410000 */
[C---:B---3--:R-:W-:Y:S01]  /*2adf0*/  FMUL.FTZ R19, R15.reuse, R86 ;  /* 0x000000560f137220 */ /* 0x048fe20000410000 */
        /* <DEDUP_REMOVED lines=9> */
[----:B--2---:R-:W-:-:S03]  /*2ae90*/  FMUL.FTZ R7, R15, R94 ;  /* 0x0000005e0f077220 */ /* 0x004fc60000410000 */
[----:B------:R2:W-:Y:S01]  /*2aea0*/  ST.E desc[UR44][R16.64+0x2a0], R11 ;  /* 0x0002a00b10007985 */ /* 0x0005e2000c10192c */
[----:B---3--:R-:W-:-:S03]  /*2aeb0*/  FMUL.FTZ R27, R15, R98 ;  /* 0x000000620f1b7220 */ /* 0x008fc60000410000 */
[----:B------:R3:W-:Y:S01]  /*2aec0*/  ST.E desc[UR44][R16.64+0x2a4], R19 ;  /* 0x0002a41310007985 */ /* 0x0007e2000c10192c */
[C---:B-1----:R-:W-:Y:S01]  /*2aed0*/  FMUL.FTZ R29, R15.reuse, R100 ;  /* 0x000000640f1d7220 */ /* 0x042fe20000410000 */
[C---:B0-----:R-:W-:Y:S02]  /*2aee0*/  FMUL.FTZ R9, R15.reuse, R96 ;  /* 0x000000600f097220 */ /* 0x041fe40000410000 */
        /* <DEDUP_REMOVED lines=16> */
[C---:B---3--:R-:W-:Y:S01]  /*2aff0*/  FMUL.FTZ R27, R15.reuse, R118 ;  /* 0x000000760f1b7220 */ /* 0x048fe20000410000 */
[C---:B0-----:R-:W-:Y:S02]  /*2b000*/  FMUL.FTZ R29, R15.reuse, R120 ;  /* 0x000000780f1d7220 */ /* 0x041fe40000410000 */
[----:B------:R0:W-:Y:S01]  /*2b010*/  ST.E desc[UR44][R16.64+0x2f4], R5 ;  /* 0x0002f40510007985 */ /* 0x0001e2000c10192c */
[C---:B--2---:R-:W-:Y:S01]  /*2b020*/  FMUL.FTZ R11, R15.reuse, R116 ;  /* 0x000000740f0b7220 */ /* 0x044fe20000410000 */
        /* <DEDUP_REMOVED lines=71> */
[----:B0-----:R-:W-:-:S02]  /*2b4a0*/  IMAD.U32 R7, RZ, RZ, UR7 ;  /* 0x00000007ff077e24 */ /* 0x001fc4000f8e00ff */
[----:B-1----:R-:W-:-:S03]  /*2b4b0*/  FMUL.FTZ R9, R13, R6 ;  /* 0x000000060d097220 */ /* 0x002fc60000410000 */
[----:B------:R-:W-:Y:S02]  /*2b4c0*/  IMAD.U32 R6, RZ, RZ, UR6 ;  /* 0x00000006ff067e24 */ /* 0x000fe4000f8e00ff */
        /* <DEDUP_REMOVED lines=195> */
[----:B----4-:R-:W-:Y:S04]  /*2c100*/  ST.E desc[UR44][R2.64], R15 ;  /* 0x0000000f02007985 */ /* 0x010fe8000c10192c */
[----:B-1----:R-:W4:Y:S01]  /*2c110*/  LD.E R19, desc[UR44][R4.64] ;  /* 0x0000002c04137980 */ /* 0x002f22000c101900 */
[----:B------:R-:W-:-:S02]  /*2c120*/  IMAD.U32 R10, RZ, RZ, UR6 ;  /* 0x00000006ff0a7e24 */ /* 0x000fc4000f8e00ff */
[----:B------:R-:W-:Y:S01]  /*2c130*/  IMAD.U32 R11, RZ, RZ, UR7 ;  /* 0x00000007ff0b7e24 */ /* 0x000fe2000f8e00ff */
[----:B----4-:R-:W-:Y:S04]  /*2c140*/  ST.E desc[UR44][R4.64], R19 ;  /* 0x0000001304007985 */ /* 0x010fe8000c10192c */
[----:B--2---:R-:W2:Y:S04]  /*2c150*/  LD.E R21, desc[UR44][R10.64] ;  /* 0x0000002c0a157980 */ /* 0x004ea8000c101900 */
[----:B--2---:R0:W-:Y:S04]  /*2c160*/  ST.E desc[UR44][R10.64], R21 ;  /* 0x000000150a007985 */ /* 0x0041e8000c10192c */
[----:B---3--:R-:W2:Y:S04]  /*2c170*/  LD.E R9, desc[UR44][R16.64+0x240] ;  /* 0x0002402c10097980 */ /* 0x008ea8000c101900 */
[----:B------:R-:W3:Y:S04]  /*2c180*/  LD.E R12, desc[UR44][R16.64+0x24c] ;  /* 0x00024c2c100c7980 */ /* 0x000ee8000c101900 */
[----:B0-----:R-:W4:Y:S04]  /*2c190*/  LD.E R10, desc[UR44][R16.64+0x244] ;  /* 0x0002442c100a7980 */ /* 0x001f28000c101900 */
[----:B------:R-:W5:Y:S04]  /*2c1a0*/  LD.E R11, desc[UR44][R16.64+0x248] ;  /* 0x0002482c100b7980 */ /* 0x000f68000c101900 */
        /* <DEDUP_REMOVED lines=120> */
[----:B----4-:R0:W-:Y:S04]  /*2c930*/  ST.E desc[UR44][R16.64+0x244], R10 ;  /* 0x0002440a10007985 */ /* 0x0101e8000c10192c */
[----:B-----5:R1:W-:Y:S04]  /*2c940*/  ST.E desc[UR44][R16.64+0x248], R11 ;  /* 0x0002480b10007985 */ /* 0x0203e8000c10192c */
[----:B--2---:R-:W-:Y:S01]  /*2c950*/  ST.E desc[UR44][R16.64+0x240], R9 ;  /* 0x0002400910007985 */ /* 0x004fe2000c10192c */
[----:B0-----:R-:W-:-:S02]  /*2c960*/  IMAD.U32 R10, RZ, RZ, UR6 ;  /* 0x00000006ff0a7e24 */ /* 0x001fc4000f8e00ff */
[----:B-1----:R-:W-:Y:S01]  /*2c970*/  IMAD.U32 R11, RZ, RZ, UR7 ;  /* 0x00000007ff0b7e24 */ /* 0x002fe2000f8e00ff */
[----:B---3--:R-:W-:Y:S04]  /*2c980*/  ST.E desc[UR44][R16.64+0x24c], R12 ;  /* 0x00024c0c10007985 */ /* 0x008fe8000c10192c */
        /* <DEDUP_REMOVED lines=255> */
[----:B------:R-:W-:Y:S01]  /*2d980*/  R2UR UR10, R8 ;  /* 0x00000000080a72ca */ /* 0x000fe200000e0000 */
[----:B------:R-:W-:Y:S01]  /*2d990*/  IMAD.U32 R8, RZ, RZ, UR6 ;  /* 0x00000006ff087e24 */ /* 0x000fe2000f8e00ff */
[----:B------:R-:W-:Y:S01]  /*2d9a0*/  R2UR UR11, R9 ;  /* 0x00000000090b72ca */ /* 0x000fe200000e0000 */
[----:B------:R-:W-:Y:S01]  /*2d9b0*/  IMAD.U32 R9, RZ, RZ, UR7 ;  /* 0x00000007ff097e24 */ /* 0x000fe2000f8e00ff */
        /* <DEDUP_REMOVED lines=131> */
[----:B------:R-:W-:Y:S02]  /*2e1f0*/  VIADD R8, R6, 0x100 ;  /* 0x0000010006087836 */ /* 0x000fe40000000000 */
[----:B------:R-:W-:-:S03]  /*2e200*/  IMAD.MOV.U32 R9, RZ, RZ, R7 ;  /* 0x000000ffff097224 */ /* 0x000fc600078e0007 */
[----:B------:R-:W-:Y:S01]  /*2e210*/  R2UR UR10, R8 ;  /* 0x00000000080a72ca */ /* 0x000fe200000e0000 */
[----:B------:R-:W-:Y:S01]  /*2e220*/  IMAD.U32 R8, RZ, RZ, UR6 ;  /* 0x00000006ff087e24 */ /* 0x000fe2000f8e00ff */
[----:B------:R-:W-:Y:S01]  /*2e230*/  R2UR UR11, R9 ;  /* 0x00000000090b72ca */ /* 0x000fe200000e0000 */
[----:B------:R-:W-:Y:S02]  /*2e240*/  IMAD.U32 R9, RZ, RZ, UR7 ;  /* 0x00000007ff097e24 */ /* 0x000fe4000f8e00ff */
        /* <DEDUP_REMOVED lines=267> */
[----:B------:R-:W-:Y:S02]  /*2f300*/  IMAD.U32 R6, RZ, RZ, UR6 ;  /* 0x00000006ff067e24 */ /* 0x000fe4000f8e00ff */
[----:B------:R-:W-:Y:S01]  /*2f310*/  IMAD.U32 R7, RZ, RZ, UR7 ;  /* 0x00000007ff077e24 */ /* 0x000fe2000f8e00ff */
[----:B------:R-:W-:Y:S02]  /*2f320*/  WARPGROUP.DEPBAR.LE gsb0, 0x0 ;  /* 0x00008000000079c5 */ /* 0x000fe40000010000 */
[----:B------:R-:W-:Y:S04]  /*2f330*/  ST.E desc[UR44][R16.64+0x230], R24 ;  /* 0x0002301810007985 */ /* 0x000fe8000c10192c */
[----:B------:R-:W-:Y:S04]  /*2f340*/  ST.E desc[UR44][R2.64], R25 ;  /* 0x0000001902007985 */ /* 0x000fe8000c10192c */
[----:B------:R-:W-:Y:S04]  /*2f350*/  ST.E desc[UR44][R4.64], R26 ;  /* 0x0000001a04007985 */ /* 0x000fe8000c10192c */
[----:B------:R0:W-:Y:S04]  /*2f360*/  ST.E desc[UR44][R6.64], R27 ;  /* 0x0000001b06007985 */ /* 0x0001e8000c10192c */
        /* <DEDUP_REMOVED lines=126> */
[----:B------:R-:W2:Y:S01]  /*2fb50*/  LD.E R7, desc[UR44][R2.64] ;  /* 0x0000002c02077980 */ /* 0x000ea2000c101900 */
[----:B------:R-:W-:-:S02]  /*2fb60*/  IMAD.U32 R10, RZ, RZ, UR6 ;  /* 0x00000006ff0a7e24 */ /* 0x000fc4000f8e00ff */
[----:B------:R-:W-:Y:S01]  /*2fb70*/  IMAD.U32 R11, RZ, RZ, UR7 ;  /* 0x00000007ff0b7e24 */ /* 0x000fe2000f8e00ff */
[----:B--2---:R0:W-:Y:S04]  /*2fb80*/  ST.E desc[UR44][R2.64], R7 ;  /* 0x0000000702007985 */ /* 0x0041e8000c10192c */
[----:B------:R-:W2:Y:S01]  /*2fb90*/  LD.E R9, desc[UR44][R4.64] ;  /* 0x0000002c04097980 */ /* 0x000ea2000c101900 */
[----:B------:R-:W-:Y:S02]  /*2fba0*/  IMAD.U32 R12, RZ, RZ, UR6 ;  /* 0x00000006ff0c7e24 */ /* 0x000fe4000f8e00ff */
[----:B------:R-:W-:Y:S01]  /*2fbb0*/  IMAD.U32 R13, RZ, RZ, UR7 ;  /* 0x00000007ff0d7e24 */ /* 0x000fe2000f8e00ff */
[----:B--2---:R1:W-:Y:S04]  /*2fbc0*/  ST.E desc[UR44][R4.64], R9 ;  /* 0x0000000904007985 */ /* 0x0043e8000c10192c */
[----:B------:R-:W2:Y:S04]  /*2fbd0*/  LD.E R15, desc[UR44][R10.64] ;  /* 0x0000002c0a0f7980 */ /* 0x000ea8000c101900 */
[----:B--2---:R2:W-:Y:S04]  /*2fbe0*/  ST.E desc[UR44][R12.64], R15 ;  /* 0x0000000f0c007985 */ /* 0x0045e8000c10192c */
[----:B0-----:R-:W3:Y:S04]  /*2fbf0*/  LD.E R2, desc[UR44][R16.64+0x240] ;  /* 0x0002402c10027980 */ /* 0x001ee8000c101900 */
[----:B------:R-:W4:Y:S04]  /*2fc00*/  LD.E R3, desc[UR44][R16.64+0x244] ;  /* 0x0002442c10037980 */ /* 0x000f28000c101900 */
        /* <DEDUP_REMOVED lines=126> */
[----:B------:R0:W-:Y:S04]  /*303f0*/  ST.E desc[UR44][R16.64+0x250], R6 ;  /* 0x0002500610007985 */ /* 0x0001e8000c10192c */
[----:B------:R0:W-:Y:S04]  /*30400*/  ST.E desc[UR44][R16.64+0x254], R7 ;  /* 0x0002540710007985 */ /* 0x0001e8000c10192c */
[----:B------:R0:W-:Y:S04]  /*30410*/  ST.E desc[UR44][R16.64+0x258], R8 ;  /* 0x0002580810007985 */ /* 0x0001e8000c10192c */
[----:B------:R0:W-:Y:S04]  /*30420*/  ST.E desc[UR44][R16.64+0x25c], R9 ;  /* 0x00025c0910007985 */ /* 0x0001e8000c10192c */
[----:B------:R0:W-:Y:S04]  /*30430*/  ST.E desc[UR44][R16.64+0x260], R10 ;  /* 0x0002600a10007985 */ /* 0x0001e8000c10192c */
        /* <DEDUP_REMOVED lines=131> */
.L_x_3805:
[----:B------:R-:W-:Y:S05]  /*30c70*/  BSYNC B0 ;  /* 0x0000000000007941 */ /* 0x000fea0003800000 */
.L_x_3804:
[C---:B------:R-:W-:Y:S01]  /*30c80*/  ISETP.GT.AND P0, PT, R0.reuse, R163, PT ;  /* 0x000000a30000720c */ /* 0x040fe20003f04270 */
[----:B------:R-:W-:-:S12]  /*30c90*/  VIADD R0, R0, 0xffffffff ;  /* 0xffffffff00007836 */ /* 0x000fd80000000000 */
[----:B------:R-:W-:Y:S05]  /*30ca0*/  @P0 BRA `(.L_x_3806) ;  /* 0xffffff5400f80947 */ /* 0x000fea000383ffff */
.L_x_3777:
[----:B0-----:R-:W2:Y:S01]  /*30cb0*/  LDL R5, [R1+0x210] ;  /* 0x0002100001057983 */ /* 0x001ea20000100800 */
[----:B------:R-:W-:Y:S05]  /*30cc0*/  WARPSYNC.ALL ;  /* 0x0000000000007948 */ /* 0x000fea0003800000 */
[----:B------:R-:W3:Y:S01]  /*30cd0*/  LDL R6, [R1+0x214] ;  /* 0x0002140001067983 */ /* 0x000ee20000100800 */
[----:B------:R-:W-:Y:S02]  /*30ce0*/  IMAD.MOV.U32 R8, RZ, RZ, -0x800000 ;  /* 0xff800000ff087424 */ /* 0x000fe400078e00ff */
        /* <DEDUP_REMOVED lines=9> */
[----:B---3--:R-:W1:Y:S02]  /*30d80*/  SHFL.BFLY PT, R3, R6, 0x2, 0x1f ;  /* 0x0c401f0006037f89 */ /* 0x008e6400000e0000 */
[----:B-1----:R-:W-:-:S05]  /*30d90*/  FADD.FTZ R4, R3, R6 ;  /* 0x0000000603047221 */ /* 0x002fca0000010000 */
[----:B------:R-:W0:Y:S02]  /*30da0*/  SHFL.BFLY PT, R3, R4, 0x1, 0x1f ;  /* 0x0c201f0004037f89 */ /* 0x000e2400000e0000 */
[----:B0-----:R-:W-:Y:S02]  /*30db0*/  FADD.FTZ R20, R4, R3 ;  /* 0x0000000304147221 */ /* 0x001fe40000010000 */
[----:B------:R-:W3:Y:S03]  /*30dc0*/  LDL.64 R2, [R1+0xd8] ;  /* 0x0000d80001027983 */ /* 0x000ee60000100a00 */
[----:B------:R-:W-:-:S13]  /*30dd0*/  FSETP.NE.FTZ.AND P2, PT, R20, RZ, PT ;  /* 0x000000ff1400720b */ /* 0x000fda0003f55000 */
[----:B------:R-:W4:Y:S04]  /*30de0*/  @P2 LDL R7, [R1+0x220] ;  /* 0x0002200001072983 */ /* 0x000f280000100800 */
[----:B------:R-:W5:Y:S01]  /*30df0*/  @P2 LDL R9, [R1+0x204] ;  /* 0x0002040001092983 */ /* 0x000f620000100800 */
[----:B--2---:R-:W-:-:S13]  /*30e00*/  FSETP.NE.FTZ.AND P1, PT, R13, RZ, PT ;  /* 0x000000ff0d00720b */ /* 0x004fda0003f35000 */
[----:B------:R-:W2:Y:S04]  /*30e10*/  @P1 LDL R0, [R1+0x220] ;  /* 0x0002200001001983 */ /* 0x000ea80000100800 */
[----:B------:R-:W3:Y:S01]  /*30e20*/  @P1 LDL R5, [R1+0x200] ;  /* 0x0002000001051983 */ /* 0x000ee20000100800 */
[----:B------:R-:W0:Y:S08]  /*30e30*/  @P2 MUFU.LG2 R11, R20 ;  /* 0x00000014000b2308 */ /* 0x000e300000000c00 */
[----:B------:R-:W1:Y:S01]  /*30e40*/  @P1 MUFU.LG2 R6, R13 ;  /* 0x0000000d00061308 */ /* 0x000e620000000c00 */
[----:B------:R-:W-:Y:S01]  /*30e50*/  STL [R1+0x214], R20 ;  /* 0x0002141401007387 */ /* 0x000fe20000100800 */
[----:B0-----:R-:W-:Y:S01]  /*30e60*/  @P2 FMUL.FTZ R11, R11, 0.69314718246459960938 ;  /* 0x3f3172180b0b2820 */ /* 0x001fe20000410000 */
[----:B----4-:R-:W-:Y:S01]  /*30e70*/  @P2 FMUL.FTZ R4, R7, 0.69314718246459960938 ;  /* 0x3f31721807042820 */ /* 0x010fe20000410000 */
[----:B-1----:R-:W-:-:S03]  /*30e80*/  @P1 FMUL.FTZ R7, R6, 0.69314718246459960938 ;  /* 0x3f31721806071820 */ /* 0x002fc60000410000 */
[----:B-----5:R-:W-:Y:S02]  /*30e90*/  @P2 FFMA.FTZ R10, R4, R9, R11 ;  /* 0x00000009040a2223 */ /* 0x020fe4000001000b */
[----:B------:R-:W4:Y:S04]  /*30ea0*/  LDL R9, [R1+0x1e8] ;  /* 0x0001e80001097983 */ /* 0x000f280000100800 */
[----:B------:R0:W-:Y:S01]  /*30eb0*/  STL [R1+0x214], R10 ;  /* 0x0002140a01007387 */ /* 0x0001e20000100800 */
[----:B--2---:R-:W-:-:S04]  /*30ec0*/  @P1 FMUL.FTZ R0, R0, 0.69314718246459960938 ;  /* 0x3f31721800001820 */ /* 0x004fc80000410000 */
[----:B---3--:R-:W-:-:S05]  /*30ed0*/  @P1 FFMA.FTZ R8, R0, R5, R7 ;  /* 0x0000000500081223 */ /* 0x008fca0000010007 */
[----:B------:R-:W-:Y:S04]  /*30ee0*/  STL [R1+0x210], R8 ;  /* 0x0002100801007387 */ /* 0x000fe80000100800 */
[----:B------:R-:W2:Y:S02]  /*30ef0*/  LD.E R0, desc[UR44][R2.64+0x4] ;  /* 0x0000042c02007980 */ /* 0x000ea4000c101900 */
[----:B--2---:R-:W-:-:S13]  /*30f00*/  ISETP.NE.AND P0, PT, R0, RZ, PT ;  /* 0x000000ff0000720c */ /* 0x004fda0003f05270 */
[----:B------:R-:W2:Y:S04]  /*30f10*/  @!P0 LDL.64 R6, [R1+0xe0] ;  /* 0x0000e00001068983 */ /* 0x000ea80000100a00 */
[----:B------:R-:W4:Y:S01]  /*30f20*/  @!P0 LD.E R12, desc[UR44][R2.64] ;  /* 0x0000002c020c8980 */ /* 0x000f22000c101900 */
[----:B------:R-:W-:-:S06]  /*30f30*/  IMAD.MOV.U32 R0, RZ, RZ, RZ ;  /* 0x000000ffff007224 */ /* 0x000fcc00078e00ff */
[----:B------:R-:W1:Y:S01]  /*30f40*/  @P1 MUFU.RCP R0, R13 ;  /* 0x0000000d00001308 */ /* 0x000e620000001000 */
[----:B--2---:R-:W0:Y:S01]  /*30f50*/  @!P0 LD.E.64 R4, desc[UR44][R6.64] ;  /* 0x0000002c06048980 */ /* 0x004e22000c101b00 */
[----:B----4-:R-:W-:-:S04]  /*30f60*/  @!P0 IMAD R11, R9, 0x40, R12 ;  /* 0x00000040090b8824 */ /* 0x010fc800078e020c */
[----:B0-----:R-:W-:-:S05]  /*30f70*/  @!P0 IMAD.WIDE R10, R11, 0x4, R4 ;  /* 0x000000040b0a8825 */ /* 0x001fca00078e0204 */
[----:B-1----:R0:W-:Y:S04]  /*30f80*/  @!P0 ST.E desc[UR44][R10.64], R0 ;  /* 0x000000000a008985 */ /* 0x0021e8000c10192c */
[----:B------:R-:W2:Y:S04]  /*30f90*/  @!P0 LDL.64 R2, [R1+0xd8] ;  /* 0x0000d80001028983 */ /* 0x000ea80000100a00 */
[----:B--2---:R-:W2:Y:S02]  /*30fa0*/  @!P0 LD.E R4, desc[UR44][R2.64+0x4] ;  /* 0x0000042c02048980 */ /* 0x004ea4000c101900 */
        /* <DEDUP_REMOVED lines=67> */
[----:B------:R-:W5:Y:S04]  /*313e0*/  LDL R120, [R1+0x1f0] ;  /* 0x0001f00001787983 */ /* 0x000f680000100800 */
[----:B------:R-:W5:Y:S01]  /*313f0*/  LDL R122, [R1+0x1f4] ;  /* 0x0001f400017a7983 */ /* 0x000f620000100800 */
[----:B--2---:R-:W-:-:S05]  /*31400*/  VIADD R119, R119, 0x1 ;  /* 0x0000000177777836 */ /* 0x004fca0000000000 */
[----:B------:R-:W-:Y:S01]  /*31410*/  ISETP.NE.AND P0, PT, R119, 0x2, PT ;  /* 0x000000027700780c */ /* 0x000fe20003f05270 */
[-C--:B---3--:R-:W-:Y:S01]  /*31420*/  FMUL.FTZ R19, R19, R0.reuse ;  /* 0x0000000013137220 */ /* 0x088fe20000410000 */
[----:B------:R-:W-:Y:S01]  /*31430*/  FMUL.FTZ R18, R18, R0 ;  /* 0x0000000012127220 */ /* 0x000fe20000410000 */
[-C--:B----4-:R-:W-:Y:S01]  /*31440*/  FMUL.FTZ R15, R15, R118.reuse ;  /* 0x000000760f0f7220 */ /* 0x090fe20000410000 */
[----:B------:R-:W-:Y:S01]  /*31450*/  FMUL.FTZ R14, R14, R118 ;  /* 0x000000760e0e7220 */ /* 0x000fe20000410000 */
        /* <DEDUP_REMOVED lines=10> */
[----:B------:R-:W-:Y:S04]  /*31500*/  STL.64 [R1+0x420], R18 ;  /* 0x0004201201007387 */ /* 0x000fe80000100a00 */
[----:B------:R-:W-:Y:S04]  /*31510*/  STL.64 [R1+0x428], R14 ;  /* 0x0004280e01007387 */ /* 0x000fe80000100a00 */
[----:B------:R0:W-:Y:S04]  /*31520*/  STL.64 [R1+0x230], R12 ;  /* 0x0002300c01007387 */ /* 0x0001e80000100a00 */
[----:B------:R-:W-:Y:S04]  /*31530*/  STL.64 [R1+0x240], R10 ;  /* 0x0002400a01007387 */ /* 0x000fe80000100a00 */
[----:B------:R1:W-:Y:S04]  /*31540*/  STL.64 [R1+0x250], R8 ;  /* 0x0002500801007387 */ /* 0x0003e80000100a00 */
[----:B------:R-:W-:Y:S04]  /*31550*/  STL.64 [R1+0x260], R6 ;  /* 0x0002600601007387 */ /* 0x000fe80000100a00 */
[----:B------:R2:W-:Y:S04]  /*31560*/  STL.64 [R1+0x280], R2 ;  /* 0x0002800201007387 */ /* 0x0005e80000100a00 */
[----:B0-----:R-:W3:Y:S04]  /*31570*/  LDL.64 R12, [R1+0x388] ;  /* 0x00038800010c7983 */ /* 0x001ee80000100a00 */
[----:B------:R-:W4:Y:S04]  /*31580*/  LDL.64 R18, [R1+0x3b8] ;  /* 0x0003b80001127983 */ /* 0x000f280000100a00 */
[----:B------:R-:W5:Y:S04]  /*31590*/  LDL.64 R14, [R1+0x3c8] ;  /* 0x0003c800010e7983 */ /* 0x000f680000100a00 */
[----:B-1----:R-:W5:Y:S04]  /*315a0*/  LDL.64 R8, [R1+0x3d8] ;  /* 0x0003d80001087983 */ /* 0x002f680000100a00 */
[----:B------:R-:W5:Y:S04]  /*315b0*/  LDL.64 R10, [R1+0x3f8] ;  /* 0x0003f800010a7983 */ /* 0x000f680000100a00 */
[----:B--2---:R-:W2:Y:S04]  /*315c0*/  LDL.64 R2, [R1+0x408] ;  /* 0x0004080001027983 */ /* 0x004ea80000100a00 */
[----:B------:R-:W2:Y:S04]  /*315d0*/  LDL.64 R6, [R1+0x418] ;  /* 0x0004180001067983 */ /* 0x000ea80000100a00 */
[----:B------:R-:W2:Y:S01]  /*315e0*/  @!P0 LDL R121, [R1+0x1ec] ;  /* 0x0001ec0001798983 */ /* 0x000ea20000100800 */
[-C--:B------:R-:W-:Y:S01]  /*315f0*/  FMUL.FTZ R5, R5, R0.reuse ;  /* 0x0000000005057220 */ /* 0x080fe20000410000 */
[----:B------:R-:W-:-:S05]  /*31600*/  FMUL.FTZ R4, R4, R0 ;  /* 0x0000000004047220 */ /* 0x000fca0000410000 */
[----:B------:R0:W-:Y:S04]  /*31610*/  STL.64 [R1+0x270], R4 ;  /* 0x0002700401007387 */ /* 0x0001e80000100a00 */
[----:B0-----:R-:W2:Y:S01]  /*31620*/  LDL.64 R4, [R1+0x3e8] ;  /* 0x0003e80001047983 */ /* 0x001ea20000100a00 */
        /* <DEDUP_REMOVED lines=143> */
[----:B------:R-:W-:Y:S01]  /*31f20*/  @!P0 LOP3.LUT R0, R121, 0x1, RZ, 0x3c, !PT ;  /* 0x0000000179008812 */ /* 0x000fe200078e3cff */
        /* <DEDUP_REMOVED lines=28> */
[----:B------:R-:W-:Y:S01]  /*320f0*/  @!P0 STL [R1+0x1e8], RZ ;  /* 0x0001e8ff01008387 */ /* 0x000fe20000100800 */
[-C--:B------:R-:W-:Y:S01]  /*32100*/  FMUL.FTZ R5, R5, R118.reuse ;  /* 0x0000007605057220 */ /* 0x080fe20000410000 */
[----:B------:R-:W-:-:S05]  /*32110*/  FMUL.FTZ R4, R4, R118 ;  /* 0x0000007604047220 */ /* 0x000fca0000410000 */
[----:B------:R0:W-:Y:S02]  /*32120*/  STL.64 [R1+0x3e8], R4 ;  /* 0x0003e80401007387 */ /* 0x0001e40000100a00 */
[----:B0-----:R-:W-:Y:S01]  /*32130*/  IMAD.MOV.U32 R4, RZ, RZ, 0x1 ;  /* 0x00000001ff047424 */ /* 0x001fe200078e00ff */
[----:B------:R-:W-:Y:S06]  /*32140*/  BAR.ARV 0xe, 0x100 ;  /* 0x0384000000007b1d */ /* 0x000fec0000002000 */
.L_x_3663:
[----:B------:R-:W-:Y:S05]  /*32150*/  BSYNC B7 ;  /* 0x0000000000077941 */ /* 0x000fea0003800000 */
.L_x_3651:
[----:B------:R-:W1:Y:S08]  /*32160*/  S2UR UR5, SR_CgaCtaId ;  /* 0x00000000000579c3 */ /* 0x000e700000008800 */
[----:B------:R-:W-:Y:S01]  /*32170*/  BAR.SYNC.DEFER_BLOCKING 0x5, 0x180 ;  /* 0x0146000000007b1d */ /* 0x000fe20000010000 */
[----:B0-----:R-:W-:-:S04]  /*32180*/  PRMT R0, R4, 0x9910, RZ ;  /* 0x0000991004007816 */ /* 0x001fc800000000ff */
[----:B------:R-:W-:Y:S01]  /*32190*/  ISETP.NE.AND P0, PT, R0, RZ, PT ;  /* 0x000000ff0000720c */ /* 0x000fe20003f05270 */
[----:B------:R-:W-:Y:S01]  /*321a0*/  UMOV UR4, 0x400 ;  /* 0x0000040000047882 */ /* 0x000fe20000000000 */
[----:B------:R-:W-:Y:S01]  /*321b0*/  BSSY B0, `(.L_x_3807) ;  /* 0x00004bd000007945 */ /* 0x000fe20003800000 */
[----:B-1----:R-:W-:-:S06]  /*321c0*/  ULEA UR4, UR5, UR4, 0x18 ;  /* 0x0000000405047291 */ /* 0x002fcc000f8ec03f */
[----:B------:R-:W-:-:S05]  /*321d0*/  IMAD.U32 R2, RZ, RZ, UR4 ;  /* 0x00000004ff027e24 */ /* 0x000fca000f8e00ff */
[----:B------:R0:W1:Y:S01]  /*321e0*/  LDS.128 R88, [R2+0x388d0] ;  /* 0x0388d00002587984 */ /* 0x0000620000000c00 */
[----:B------:R-:W-:Y:S06]  /*321f0*/  BAR.ARV 0x4, 0x180 ;  /* 0x0106000000007b1d */ /* 0x000fec0000002000 */
[----:B------:R-:W-:Y:S05]  /*32200*/  @!P0 BRA `(.L_x_3808) ;  /* 0x0000003c00588947 */ /* 0x000fea0003800000 */
[----:B------:R-:W4:Y:S04]  /*32210*/  LDL.128 R56, [R1+0x230] ;  /* 0x0002300001387983 */ /* 0x000f280000100c00 */
[----:B------:R-:W4:Y:S04]  /*32220*/  LDL.128 R60, [R1+0x250] ;  /* 0x00025000013c7983 */ /* 0x000f280000100c00 */
[----:B------:R-:W4:Y:S04]  /*32230*/  LDL.128 R44, [R1+0x240] ;  /* 0x00024000012c7983 */ /* 0x000f280000100c00 */
[----:B------:R-:W4:Y:S04]  /*32240*/  LDL.128 R52, [R1+0x260] ;  /* 0x0002600001347983 */ /* 0x000f280000100c00 */
[----:B------:R-:W4:Y:S04]  /*32250*/  LDL.128 R84, [R1+0x270] ;  /* 0x0002700001547983 */ /* 0x000f280000100c00 */
[----:B------:R-:W4:Y:S01]  /*32260*/  LDL.128 R80, [R1+0x280] ;  /* 0x0002800001507983 */ /* 0x000f220000100c00 */
[C---:B------:R-:W-:Y:S01]  /*32270*/  IADD3 R9, P1, R158.reuse, 0x20, RZ ;  /* 0x000000209e097810 */ /* 0x040fe20007f3e0ff */
[----:B------:R-:W-:Y:S01]  /*32280*/  ULDC.64 UR4, c[0x0][0xd08] ;  /* 0x0003420000047ab9 */ /* 0x000fe20000000a00 */
[C---:B------:R-:W-:Y:S01]  /*32290*/  IADD3 R97, P0, R158.reuse, 0x40, RZ ;  /* 0x000000409e617810 */ /* 0x040fe20007f1e0ff */
[----:B------:R-:W4:Y:S01]  /*322a0*/  LDL.128 R112, [R1+0x290] ;  /* 0x0002900001707983 */ /* 0x000f220000100c00 */
[----:B------:R-:W-:-:S02]  /*322b0*/  IADD3 R27, P4, R158, 0x60, RZ ;  /* 0x000000609e1b7810 */ /* 0x000fc40007f9e0ff */
[----:B------:R-:W-:Y:S01]  /*322c0*/  LOP3.LUT R8, R9, 0x380, RZ, 0xc0, !PT ;  /* 0x0000038009087812 */ /* 0x000fe200078ec0ff */
[----:B------:R-:W4:Y:S01]  /*322d0*/  LDL.128 R116, [R1+0x2b0] ;  /* 0x0002b00001747983 */ /* 0x000f220000100c00 */
[C---:B------:R-:W-:Y:S02]  /*322e0*/  IADD3 R121, P3, R158.reuse, 0x2000, RZ ;  /* 0x000020009e797810 */ /* 0x040fe40007f7e0ff */
[----:B------:R-:W-:Y:S01]  /*322f0*/  LOP3.LUT R96, R97, 0x380, RZ, 0xc0, !PT ;  /* 0x0000038061607812 */ /* 0x000fe200078ec0ff */
[----:B------:R-:W4:Y:S01]  /*32300*/  LDL.128 R4, [R1+0x2a0] ;  /* 0x0002a00001047983 */ /* 0x000f220000100c00 */
[----:B------:R-:W-:Y:S02]  /*32310*/  IADD3 R25, P6, R158, 0x2020, RZ ;  /* 0x000020209e197810 */ /* 0x000fe40007fde0ff */
[----:B------:R-:W-:Y:S01]  /*32320*/  LOP3.LUT R26, R27, 0x380, RZ, 0xc0, !PT ;  /* 0x000003801b1a7812 */ /* 0x000fe200078ec0ff */
[----:B------:R-:W4:Y:S01]  /*32330*/  LDL.128 R36, [R1+0x310] ;  /* 0x0003100001247983 */ /* 0x000f220000100c00 */
[----:B------:R-:W-:-:S02]  /*32340*/  SHF.R.U64 R8, R8, 0x3, RZ ;  /* 0x0000000308087819 */ /* 0x000fc400000012ff */
[----:B------:R-:W-:Y:S01]  /*32350*/  IADD3 R123, P5, R158, 0x2040, RZ ;  /* 0x000020409e7b7810 */ /* 0x000fe20007fbe0ff */
[----:B--2---:R-:W2:Y:S01]  /*32360*/  LDL.128 R48, [R1+0x340] ;  /* 0x0003400001307983 */ /* 0x004ea20000100c00 */
[----:B------:R-:W-:Y:S02]  /*32370*/  LOP3.LUT R120, R121, 0x380, RZ, 0xc0, !PT ;  /* 0x0000038079787812 */ /* 0x000fe400078ec0ff */
[----:B------:R-:W-:Y:S01]  /*32380*/  SHF.R.U64 R96, R96, 0x3, RZ ;  /* 0x0000000360607819 */ /* 0x000fe200000012ff */
[----:B------:R-:W2:Y:S01]  /*32390*/  LDL.128 R68, [R1+0x390] ;  /* 0x0003900001447983 */ /* 0x000ea20000100c00 */
[----:B------:R-:W-:Y:S02]  /*323a0*/  LOP3.LUT R24, R25, 0x380, RZ, 0xc0, !PT ;  /* 0x0000038019187812 */ /* 0x000fe400078ec0ff */
[----:B------:R-:W-:Y:S01]  /*323b0*/  SHF.R.U64 R26, R26, 0x3, RZ ;  /* 0x000000031a1a7819 */ /* 0x000fe200000012ff */
[----:B------:R-:W2:Y:S01]  /*323c0*/  LDL.128 R76, [R1+0x3b0] ;  /* 0x0003b000014c7983 */ /* 0x000ea20000100c00 */
[----:B------:R-:W-:Y:S01]  /*323d0*/  LOP3.LUT R8, R8, R9, RZ, 0x3c, !PT ;  /* 0x0000000908087212 */ /* 0x000fe200078e3cff */
[----:B------:R-:W-:Y:S01]  /*323e0*/  IMAD.X R9, RZ, RZ, R159, P1 ;  /* 0x000000ffff097224 */ /* 0x000fe200008e069f */
[----:B------:R-:W-:Y:S01]  /*323f0*/  LOP3.LUT R122, R123, 0x380, RZ, 0xc0, !PT ;  /* 0x000003807b7a7812 */ /* 0x000fe200078ec0ff */
[----:B------:R-:W2:Y:S01]  /*32400*/  LDL.128 R72, [R1+0x3a0] ;  /* 0x0003a00001487983 */ /* 0x000ea20000100c00 */
[----:B------:R-:W-:-:S02]  /*32410*/  SHF.R.U64 R120, R120, 0x3, RZ ;  /* 0x0000000378787819 */ /* 0x000fc400000012ff */
[C---:B------:R-:W-:Y:S01]  /*32420*/  IADD3 R19, P2, R158.reuse, 0x2060, RZ ;  /* 0x000020609e137810 */ /* 0x040fe20007f5e0ff */
[----:B------:R-:W2:Y:S01]  /*32430*/  LDL.128 R104, [R1+0x410] ;  /* 0x0004100001687983 */ /* 0x000ea20000100c00 */
[----:B------:R-:W-:Y:S02]  /*32440*/  IADD3 R15, P1, R158, 0x4000, RZ ;  /* 0x000040009e0f7810 */ /* 0x000fe40007f3e0ff */
[----:B------:R-:W-:Y:S01]  /*32450*/  LOP3.LUT R96, R96, R97, RZ, 0x3c, !PT ;  /* 0x0000006160607212 */ /* 0x000fe200078e3cff */
[--C-:B------:R-:W-:Y:S01]  /*32460*/  IMAD.X R97, RZ, RZ, R159.reuse, P0 ;  /* 0x000000ffff617224 */ /* 0x100fe200000e069f */
[----:B------:R-:W-:Y:S01]  /*32470*/  SHF.R.U64 R24, R24, 0x3, RZ ;  /* 0x0000000318187819 */ /* 0x000fe200000012ff */
[----:B------:R-:W2:Y:S01]  /*32480*/  LDL.128 R100, [R1+0x400] ;  /* 0x0004000001647983 */ /* 0x000ea20000100c00 */
[----:B------:R-:W-:Y:S01]  /*32490*/  LOP3.LUT R26, R26, R27, RZ, 0x3c, !PT ;  /* 0x0000001b1a1a7212 */ /* 0x000fe200078e3cff */
[--C-:B------:R-:W-:Y:S01]  /*324a0*/  IMAD.X R27, RZ, RZ, R159.reuse, P4 ;  /* 0x000000ffff1b7224 */ /* 0x100fe200020e069f */
[----:B------:R-:W-:Y:S01]  /*324b0*/  SHF.R.U64 R122, R122, 0x3, RZ ;  /* 0x000000037a7a7819 */ /* 0x000fe200000012ff */
[----:B------:R-:W2:Y:S01]  /*324c0*/  LDL.128 R108, [R1+0x420] ;  /* 0x00042000016c7983 */ /* 0x000ea20000100c00 */
[----:B------:R-:W-:Y:S01]  /*324d0*/  LOP3.LUT R120, R120, R121, RZ, 0x3c, !PT ;  /* 0x0000007978787212 */ /* 0x000fe200078e3cff */
[----:B------:R-:W-:Y:S01]  /*324e0*/  IMAD.X R121, RZ, RZ, R159, P3 ;  /* 0x000000ffff797224 */ /* 0x000fe200018e069f */
[----:B------:R-:W-:-:S02]  /*324f0*/  IADD3 R21, P0, R158, 0x4020, RZ ;  /* 0x000040209e157810 */ /* 0x000fc40007f1e0ff */
[----:B------:R-:W-:Y:S02]  /*32500*/  LOP3.LUT R18, R19, 0x380, RZ, 0xc0, !PT ;  /* 0x0000038013127812 */ /* 0x000fe400078ec0ff */
[----:B------:R-:W-:Y:S02]  /*32510*/  IADD3 R13, P4, R158, 0x4040, RZ ;  /* 0x000040409e0d7810 */ /* 0x000fe40007f9e0ff */
[----:B------:R-:W-:Y:S02]  /*32520*/  LOP3.LUT R14, R15, 0x380, RZ, 0xc0, !PT ;  /* 0x000003800f0e7812 */ /* 0x000fe400078ec0ff */
[----:B------:R-:W-:Y:S01]  /*32530*/  LOP3.LUT R24, R24, R25, RZ, 0x3c, !PT ;  /* 0x0000001918187212 */ /* 0x000fe200078e3cff */
[--C-:B------:R-:W-:Y:S01]  /*32540*/  IMAD.X R25, RZ, RZ, R159.reuse, P6 ;  /* 0x000000ffff197224 */ /* 0x100fe200030e069f */
[----:B------:R-:W-:Y:S02]  /*32550*/  IADD3 R11, P3, R158, 0x4060, RZ ;  /* 0x000040609e0b7810 */ /* 0x000fe40007f7e0ff */
[----:B------:R-:W-:Y:S01]  /*32560*/  LOP3.LUT R122, R122, R123, RZ, 0x3c, !PT ;  /* 0x0000007b7a7a7212 */ /* 0x000fe200078e3cff */
[----:B------:R-:W-:Y:S01]  /*32570*/  IMAD.X R123, RZ, RZ, R159, P5 ;  /* 0x000000ffff7b7224 */ /* 0x000fe200028e069f */
[----:B------:R-:W-:-:S02]  /*32580*/  LOP3.LUT R20, R21, 0x380, RZ, 0xc0, !PT ;  /* 0x0000038015147812 */ /* 0x000fc400078ec0ff */
[C---:B---3--:R-:W-:Y:S02]  /*32590*/  LOP3.LUT R29, R158.reuse, 0x380, RZ, 0xc0, !PT ;  /* 0x000003809e1d7812 */ /* 0x048fe400078ec0ff */
[----:B------:R-:W-:Y:S02]  /*325a0*/  IADD3 R33, P6, R158, 0x6000, RZ ;  /* 0x000060009e217810 */ /* 0x000fe40007fde0ff */
[----:B------:R-:W-:Y:S02]  /*325b0*/  SHF.R.U64 R18, R18, 0x3, RZ ;  /* 0x0000000312127819 */ /* 0x000fe400000012ff */
[----:B------:R-:W-:Y:S02]  /*325c0*/  LOP3.LUT R12, R13, 0x380, RZ, 0xc0, !PT ;  /* 0x000003800d0c7812 */ /* 0x000fe400078ec0ff */
[----:B------:R-:W-:Y:S02]  /*325d0*/  SHF.R.U64 R14, R14, 0x3, RZ ;  /* 0x000000030e0e7819 */ /* 0x000fe400000012ff */
[----:B------:R-:W-:-:S02]  /*325e0*/  IADD3 R41, P5, R158, 0x6020, RZ ;  /* 0x000060209e297810 */ /* 0x000fc40007fbe0ff */
[----:B------:R-:W-:Y:S02]  /*325f0*/  LOP3.LUT R10, R11, 0x380, RZ, 0xc0, !PT ;  /* 0x000003800b0a7812 */ /* 0x000fe400078ec0ff */
[----:B------:R-:W-:Y:S02]  /*32600*/  SHF.R.U64 R20, R20, 0x3, RZ ;  /* 0x0000000314147819 */ /* 0x000fe400000012ff */
[----:B------:R-:W-:Y:S02]  /*32610*/  SHF.R.U64 R29, R29, 0x3, RZ ;  /* 0x000000031d1d7819 */ /* 0x000fe400000012ff */
[----:B-----5:R-:W-:Y:S02]  /*32620*/  LOP3.LUT R32, R33, 0x380, RZ, 0xc0, !PT ;  /* 0x0000038021207812 */ /* 0x020fe400078ec0ff */
[----:B------:R-:W-:Y:S01]  /*32630*/  LOP3.LUT R18, R18, R19, RZ, 0x3c, !PT ;  /* 0x0000001312127212 */ /* 0x000fe200078e3cff */
[----:B------:R-:W-:Y:S01]  /*32640*/  IMAD.X R19, RZ, RZ, R159, P2 ;  /* 0x000000ffff137224 */ /* 0x000fe200010e069f */
[----:B------:R-:W-:-:S02]  /*32650*/  SHF.R.U64 R12, R12, 0x3, RZ ;  /* 0x000000030c0c7819 */ /* 0x000fc400000012ff */
[----:B------:R-:W-:Y:S01]  /*32660*/  LOP3.LUT R14, R14, R15, RZ, 0x3c, !PT ;  /* 0x0000000f0e0e7212 */ /* 0x000fe200078e3cff */
[--C-:B------:R-:W-:Y:S01]  /*32670*/  IMAD.X R15, RZ, RZ, R159.reuse, P1 ;  /* 0x000000ffff0f7224 */ /* 0x100fe200008e069f */
[----:B------:R-:W-:Y:S02]  /*32680*/  LOP3.LUT R40, R41, 0x380, RZ, 0xc0, !PT ;  /* 0x0000038029287812 */ /* 0x000fe400078ec0ff */
[----:B------:R-:W-:Y:S02]  /*32690*/  SHF.R.U64 R10, R10, 0x3, RZ ;  /* 0x000000030a0a7819 */ /* 0x000fe400000012ff */
[C---:B------:R-:W-:Y:S02]  /*326a0*/  IADD3 R93, P2, R158.reuse, 0x6040, RZ ;  /* 0x000060409e5d7810 */ /* 0x040fe40007f5e0ff */
[----:B------:R-:W-:Y:S02]  /*326b0*/  IADD3 R95, P1, R158, 0x6060, RZ ;  /* 0x000060609e5f7810 */ /* 0x000fe40007f3e0ff */
[----:B------:R-:W-:Y:S01]  /*326c0*/  LOP3.LUT R20, R20, R21, RZ, 0x3c, !PT ;  /* 0x0000001514147212 */ /* 0x000fe200078e3cff */
[--C-:B------:R-:W-:Y:S01]  /*326d0*/  IMAD.X R21, RZ, RZ, R159.reuse, P0 ;  /* 0x000000ffff157224 */ /* 0x100fe200000e069f */
[----:B------:R-:W-:Y:S01]  /*326e0*/  LOP3.LUT R28, R29, R158, RZ, 0x3c, !PT ;  /* 0x0000009e1d1c7212 */ /* 0x000fe200078e3cff */
[----:B------:R-:W-:Y:S01]  /*326f0*/  IMAD.MOV.U32 R29, RZ, RZ, R159 ;  /* 0x000000ffff1d7224 */ /* 0x000fe200078e009f */
[----:B------:R-:W-:-:S02]  /*32700*/  SHF.R.U64 R32, R32, 0x3, RZ ;  /* 0x0000000320207819 */ /* 0x000fc400000012ff */
[----:B------:R-:W-:Y:S01]  /*32710*/  LOP3.LUT R12, R12, R13, RZ, 0x3c, !PT ;  /* 0x0000000d0c0c7212 */ /* 0x000fe200078e3cff */
[--C-:B------:R-:W-:Y:S01]  /*32720*/  IMAD.X R13, RZ, RZ, R159.reuse, P4 ;  /* 0x000000ffff0d7224 */ /* 0x100fe200020e069f */
[----:B------:R-:W-:Y:S02]  /*32730*/  SHF.R.U64 R40, R40, 0x3, RZ ;  /* 0x0000000328287819 */ /* 0x000fe400000012ff */
[----:B------:R-:W-:Y:S01]  /*32740*/  LOP3.LUT R10, R10, R11, RZ, 0x3c, !PT ;  /* 0x0000000b0a0a7212 */ /* 0x000fe200078e3cff */
[--C-:B------:R-:W-:Y:S01]  /*32750*/  IMAD.X R11, RZ, RZ, R159.reuse, P3 ;  /* 0x000000ffff0b7224 */ /* 0x100fe200018e069f */
[----:B------:R-:W-:Y:S02]  /*32760*/  LOP3.LUT R92, R93, 0x380, RZ, 0xc0, !PT ;  /* 0x000003805d5c7812 */ /* 0x000fe400078ec0ff */
[----:B------:R-:W-:Y:S02]  /*32770*/  LOP3.LUT R94, R95, 0x380, RZ, 0xc0, !PT ;  /* 0x000003805f5e7812 */ /* 0x000fe400078ec0ff */
[----:B------:R-:W-:Y:S01]  /*32780*/  LOP3.LUT R32, R32, R33, RZ, 0x3c, !PT ;  /* 0x0000002120207212 */ /* 0x000fe200078e3cff */
[--C-:B------:R-:W-:Y:S01]  /*32790*/  IMAD.X R33, RZ, RZ, R159.reuse, P6 ;  /* 0x000000ffff217224 */ /* 0x100fe200030e069f */
[----:B------:R-:W-:Y:S01]  /*327a0*/  LOP3.LUT R40, R40, R41, RZ, 0x3c, !PT ;  /* 0x0000002928287212 */ /* 0x000fe200078e3cff */
[----:B------:R-:W-:Y:S01]  /*327b0*/  IMAD.X R41, RZ, RZ, R159, P5 ;  /* 0x000000ffff297224 */ /* 0x000fe200028e069f */
[----:B------:R-:W-:-:S02]  /*327c0*/  MOV R122, R122 ;  /* 0x0000007a007a7202 */ /* 0x000fc40000000f00 */
[----:B------:R-:W-:Y:S02]  /*327d0*/  MOV R65, R28 ;  /* 0x0000001c00417202 */ /* 0x000fe40000000f00 */
[----:B------:R-:W-:Y:S01]  /*327e0*/  MOV R123, R18 ;  /* 0x00000012007b7202 */ /* 0x000fe20000000f00 */
[----:B------:R-:W3:Y:S01]  /*327f0*/  LDL.128 R28, [R1+0x2f0] ;  /* 0x0002f000011c7983 */ /* 0x000ee20000100c00 */
[----:B------:R-:W-:Y:S02]  /*32800*/  MOV R20, R20 ;  /* 0x0000001400147202 */ /* 0x000fe40000000f00 */
[----:B------:R-:W-:Y:S02]  /*32810*/  SHF.R.U64 R92, R92, 0x3, RZ ;  /* 0x000000035c5c7819 */ /* 0x000fe400000012ff */
[----:B------:R-:W-:Y:S02]  /*32820*/  SHF.R.U64 R94, R94, 0x3, RZ ;  /* 0x000000035e5e7819 */ /* 0x000fe400000012ff */
[----:B------:R-:W-:-:S02]  /*32830*/  MOV R64, R8 ;  /* 0x0000000800407202 */ /* 0x000fc40000000f00 */
[----:B------:R-:W-:Y:S02]  /*32840*/  MOV R19, R14 ;  /* 0x0000000e00137202 */ /* 0x000fe40000000f00 */
[----:B------:R-:W-:Y:S02]  /*32850*/  MOV R21, R12 ;  /* 0x0000000c00157202 */ /* 0x000fe40000000f00 */
[----:B------:R-:W-:Y:S01]  /*32860*/  MOV R120, R120 ;  /* 0x0000007800787202 */ /* 0x000fe20000000f00 */
[----:B------:R-:W3:Y:S01]  /*32870*/  LDL.128 R12, [R1+0x2d0] ;  /* 0x0002d000010c7983 */ /* 0x000ee20000100c00 */
[----:B------:R-:W-:Y:S02]  /*32880*/  MOV R0, R10 ;  /* 0x0000000a00007202 */ /* 0x000fe40000000f00 */
[----:B-1----:R-:W-:Y:S01]  /*32890*/  MOV R88, R26 ;  /* 0x0000001a00587202 */ /* 0x002fe20000000f00 */
[----:B------:R-:W3:Y:S01]  /*328a0*/  LDL.128 R8, [R1+0x2c0] ;  /* 0x0002c00001087983 */ /* 0x000ee20000100c00 */
[----:B------:R-:W-:-:S02]  /*328b0*/  MOV R121, R24 ;  /* 0x0000001800797202 */ /* 0x000fc40000000f00 */
[----:B------:R-:W-:Y:S01]  /*328c0*/  MOV R96, R96 ;  /* 0x0000006000607202 */ /* 0x000fe20000000f00 */
[----:B------:R-:W3:Y:S01]  /*328d0*/  LDL.128 R24, [R1+0x2e0] ;  /* 0x0002e00001187983 */ /* 0x000ee20000100c00 */
[----:B------:R-:W-:Y:S02]  /*328e0*/  MOV R3, R32 ;  /* 0x0000002000037202 */ /* 0x000fe40000000f00 */
[----:B------:R-:W-:Y:S01]  /*328f0*/  LOP3.LUT R92, R92, R93, RZ, 0x3c, !PT ;  /* 0x0000005d5c5c7212 */ /* 0x000fe200078e3cff */
[----:B------:R-:W3:Y:S01]  /*32900*/  LDL.128 R32, [R1+0x300] ;  /* 0x0003000001207983 */ /* 0x000ee20000100c00 */
[----:B------:R-:W-:Y:S01]  /*32910*/  LOP3.LUT R94, R94, R95, RZ, 0x3c, !PT ;  /* 0x0000005f5e5e7212 */ /* 0x000fe200078e3cff */
[--C-:B------:R-:W-:Y:S01]  /*32920*/  IMAD.X R93, RZ, RZ, R159.reuse, P2 ;  /* 0x000000ffff5d7224 */ /* 0x100fe200010e069f */
[----:B------:R-:W-:Y:S01]  /*32930*/  MOV R18, R40 ;  /* 0x0000002800127202 */ /* 0x000fe20000000f00 */
[----:B------:R-:W-:Y:S01]  /*32940*/  IMAD.X R95, RZ, RZ, R159, P1 ;  /* 0x000000ffff5f7224 */ /* 0x000fe200008e069f */
[----:B------:R-:W3:Y:S02]  /*32950*/  LDL.128 R40, [R1+0x320] ;  /* 0x0003200001287983 */ /* 0x000ee40000100c00 */
[----:B------:R-:W-:-:S02]  /*32960*/  MOV R124, R92 ;  /* 0x0000005c007c7202 */ /* 0x000fc40000000f00 */
[----:B------:R-:W-:Y:S02]  /*32970*/  MOV R125, R94 ;  /* 0x0000005e007d7202 */ /* 0x000fe40000000f00 */
[----:B------:R-:W3:Y:S01]  /*32980*/  LDL.128 R92, [R1+0x3e0] ;  /* 0x0003e000015c7983 */ /* 0x000ee20000100c00 */
[----:B----4-:R-:W-:Y:S02]  /*32990*/  F2FP.BF16.F32.PACK_AB R56, R57, R56 ;  /* 0x000000383938723e */ /* 0x010fe400000010ff */
[----:B------:R-:W-:Y:S02]  /*329a0*/  F2FP.BF16.F32.PACK_AB R57, R59, R58 ;  /* 0x0000003a3b39723e */ /* 0x000fe400000010ff */
[----:B------:R-:W-:Y:S02]  /*329b0*/  F2FP.BF16.F32.PACK_AB R60, R61, R60 ;  /* 0x0000003c3d3c723e */ /* 0x000fe400000010ff */
[----:B------:R-:W-:Y:S02]  /*329c0*/  F2FP.BF16.F32.PACK_AB R61, R63, R62 ;  /* 0x0000003e3f3d723e */ /* 0x000fe400000010ff */
[----:B------:R-:W-:-:S02]  /*329d0*/  F2FP.BF16.F32.PACK_AB R58, R45, R44 ;  /* 0x0000002c2d3a723e */ /* 0x000fc400000010ff */
[----:B------:R-:W-:Y:S01]  /*329e0*/  F2FP.BF16.F32.PACK_AB R59, R47, R46 ;  /* 0x0000002e2f3b723e */ /* 0x000fe200000010ff */
[----:B------:R-:W-:Y:S01]  /*329f0*/  BAR.SYNC.DEFER_BLOCKING 0x1, 0x100 ;  /* 0x0044000000007b1d */ /* 0x000fe20000010000 */
[----:B------:R-:W-:Y:S02]  /*32a00*/  F2FP.BF16.F32.PACK_AB R62, R53, R52 ;  /* 0x00000034353e723e */ /* 0x000fe400000010ff */
[----:B------:R-:W-:Y:S02]  /*32a10*/  F2FP.BF16.F32.PACK_AB R63, R55, R54 ;  /* 0x00000036373f723e */ /* 0x000fe400000010ff */
[----:B------:R-:W-:Y:S02]  /*32a20*/  F2FP.BF16.F32.PACK_AB R84, R85, R84 ;  /* 0x000000545554723e */ /* 0x000fe400000010ff */
[----:B------:R-:W-:Y:S01]  /*32a30*/  F2FP.BF16.F32.PACK_AB R85, R87, R86 ;  /* 0x000000565755723e */ /* 0x000fe200000010ff */
[----:B------:R-:W4:Y:S01]  /*32a40*/  LDL.128 R44, [R1+0x330] ;  /* 0x00033000012c7983 */ /* 0x000f220000100c00 */
[----:B------:R-:W-:-:S02]  /*32a50*/  F2FP.BF16.F32.PACK_AB R86, R81, R80 ;  /* 0x000000505156723e */ /* 0x000fc400000010ff */
[----:B------:R-:W-:Y:S01]  /*32a60*/  F2FP.BF16.F32.PACK_AB R87, R83, R82 ;  /* 0x000000525357723e */ /* 0x000fe200000010ff */
[----:B------:R-:W4:Y:S04]  /*32a70*/  LDL.128 R52, [R1+0x350] ;  /* 0x0003500001347983 */ /* 0x000f280000100c00 */
[----:B------:R-:W4:Y:S04]  /*32a80*/  LDL.128 R80, [R1+0x3c0] ;  /* 0x0003c00001507983 */ /* 0x000f280000100c00 */
[----:B------:R1:W-:Y:S04]  /*32a90*/  STSM.16.M88.4 [R65], R56 ;  /* 0x0000003841007844 */ /* 0x0003e80000000200 */
[----:B------:R0:W-:Y:S04]  /*32aa0*/  STSM.16.M88.4 [R64], R60 ;  /* 0x0000003c40007844 */ /* 0x0001e80000000200 */
[----:B------:R0:W-:Y:S04]  /*32ab0*/  STSM.16.M88.4 [R96], R84 ;  /* 0x0000005460007844 */ /* 0x0001e80000000200 */
[----:B-1----:R-:W4:Y:S04]  /*32ac0*/  LDL.128 R56, [R1+0x360] ;  /* 0x0003600001387983 */ /* 0x002f280000100c00 */
[----:B0-----:R-:W4:Y:S04]  /*32ad0*/  LDL.128 R60, [R1+0x370] ;  /* 0x00037000013c7983 */ /* 0x001f280000100c00 */
[----:B------:R-:W4:Y:S04]  /*32ae0*/  LDL.128 R64, [R1+0x380] ;  /* 0x0003800001407983 */ /* 0x000f280000100c00 */
[----:B------:R-:W4:Y:S04]  /*32af0*/  LDL.128 R84, [R1+0x3d0] ;  /* 0x0003d00001547983 */ /* 0x000f280000100c00 */
[----:B------:R-:W4:Y:S01]  /*32b00*/  LDL.128 R96, [R1+0x3f0] ;  /* 0x0003f00001607983 */ /* 0x000f220000100c00 */
[----:B------:R-:W-:-:S02]  /*32b10*/  ISETP.NE.U32.AND P0, PT, RZ, UR4, PT ;  /* 0x00000004ff007c0c */ /* 0x000fc4000bf05070 */
[----:B------:R-:W-:Y:S02]  /*32b20*/  F2FP.BF16.F32.PACK_AB R112, R113, R112 ;  /* 0x000000707170723e */ /* 0x000fe400000010ff */
[----:B------:R-:W-:Y:S02]  /*32b30*/  F2FP.BF16.F32.PACK_AB R113, R115, R114 ;  /* 0x000000727371723e */ /* 0x000fe400000010ff */
[----:B------:R-:W-:Y:S02]  /*32b40*/  F2FP.BF16.F32.PACK_AB R116, R117, R116 ;  /* 0x000000747574723e */ /* 0x000fe400000010ff */
[----:B------:R-:W-:Y:S02]  /*32b50*/  F2FP.BF16.F32.PACK_AB R114, R5, R4 ;  /* 0x000000040572723e */ /* 0x000fe400000010ff */
[----:B------:R-:W-:Y:S01]  /*32b60*/  F2FP.BF16.F32.PACK_AB R115, R7, R6 ;  /* 0x000000060773723e */ /* 0x000fe200000010ff */
[----:B------:R-:W0:Y:S01]  /*32b70*/  LDC.64 R4, c[0x0][0xd00] ;  /* 0x00034000ff047b82 */ /* 0x000e220000000a00 */
[----:B------:R-:W-:-:S02]  /*32b80*/  F2FP.BF16.F32.PACK_AB R117, R119, R118 ;  /* 0x000000767775723e */ /* 0x000fc400000010ff */
[----:B------:R-:W-:Y:S02]  /*32b90*/  ISETP.NE.AND.EX P0, PT, RZ, UR5, PT, P0 ;  /* 0x00000005ff007c0c */ /* 0x000fe4000bf05300 */
[----:B------:R-:W-:Y:S02]  /*32ba0*/  F2FP.BF16.F32.PACK_AB R36, R37, R36 ;  /* 0x000000242524723e */ /* 0x000fe400000010ff */
[----:B------:R-:W-:Y:S01]  /*32bb0*/  F2FP.BF16.F32.PACK_AB R37, R39, R38 ;  /* 0x000000262725723e */ /* 0x000fe200000010ff */
[----:B------:R-:W-:Y:S01]  /*32bc0*/  STSM.16.M88.4 [R88], R112 ;  /* 0x0000007058007844 */ /* 0x000fe20000000200 */
[----:B--2---:R-:W-:Y:S01]  /*32bd0*/  F2FP.BF16.F32.PACK_AB R68, R69, R68 ;  /* 0x000000444544723e */ /* 0x004fe200000010ff */
[----:B------:R-:W1:Y:S01]  /*32be0*/  LDC.64 R6, c[0x0][0xd00] ;  /* 0x00034000ff067b82 */ /* 0x000e620000000a00 */
        /* <DEDUP_REMOVED lines=9> */
[----:B0-----:R-:W-:-:S04]  /*32c80*/  ISETP.NE.U32.AND P1, PT, R4, RZ, PT ;  /* 0x000000ff0400720c */ /* 0x001fc80003f25070 */
[----:B------:R-:W-:Y:S02]  /*32c90*/  ISETP.NE.AND.EX P1, PT, R5, RZ, PT, P1 ;  /* 0x000000ff0500720c */ /* 0x000fe40003f25310 */
[----:B---3--:R-:W-:Y:S02]  /*32ca0*/  F2FP.BF16.F32.PACK_AB R28, R29, R28 ;  /* 0x0000001c1d1c723e */ /* 0x008fe400000010ff */
[----:B------:R-:W-:Y:S02]  /*32cb0*/  F2FP.BF16.F32.PACK_AB R29, R31, R30 ;  /* 0x0000001e1f1d723e */ /* 0x000fe400000010ff */
[----:B------:R-:W-:Y:S02]  /*32cc0*/  F2FP.BF16.F32.PACK_AB R12, R13, R12 ;  /* 0x0000000c0d0c723e */ /* 0x000fe400000010ff */
[----:B------:R-:W-:Y:S02]  /*32cd0*/  F2FP.BF16.F32.PACK_AB R13, R15, R14 ;  /* 0x0000000e0f0d723e */ /* 0x000fe400000010ff */
[----:B------:R-:W-:-:S02]  /*32ce0*/  F2FP.BF16.F32.PACK_AB R118, R9, R8 ;  /* 0x000000080976723e */ /* 0x000fc400000010ff */
[----:B------:R-:W-:Y:S01]  /*32cf0*/  F2FP.BF16.F32.PACK_AB R119, R11, R10 ;  /* 0x0000000a0b77723e */ /* 0x000fe200000010ff */
[----:B------:R-:W0:Y:S01]  /*32d00*/  @P0 LDC.64 R8, c[0x0][0xd08] ;  /* 0x00034200ff080b82 */ /* 0x000e220000000a00 */
[----:B------:R-:W-:Y:S02]  /*32d10*/  F2FP.BF16.F32.PACK_AB R14, R25, R24 ;  /* 0x00000018190e723e */ /* 0x000fe400000010ff */
[----:B------:R-:W-:Y:S02]  /*32d20*/  F2FP.BF16.F32.PACK_AB R15, R27, R26 ;  /* 0x0000001a1b0f723e */ /* 0x000fe400000010ff */
[----:B------:R-:W-:Y:S02]  /*32d30*/  F2FP.BF16.F32.PACK_AB R30, R33, R32 ;  /* 0x00000020211e723e */ /* 0x000fe400000010ff */
[----:B------:R-:W-:Y:S01]  /*32d40*/  F2FP.BF16.F32.PACK_AB R31, R35, R34 ;  /* 0x00000022231f723e */ /* 0x000fe200000010ff */
[----:B------:R-:W-:Y:S01]  /*32d50*/  STSM.16.M88.4 [R120], R116 ;  /* 0x0000007478007844 */ /* 0x000fe20000000200 */
[----:B------:R-:W-:-:S02]  /*32d60*/  F2FP.BF16.F32.PACK_AB R38, R41, R40 ;  /* 0x000000282926723e */ /* 0x000fc400000010ff */
[----:B------:R-:W-:Y:S01]  /*32d70*/  F2FP.BF16.F32.PACK_AB R39, R43, R42 ;  /* 0x0000002a2b27723e */ /* 0x000fe200000010ff */
[----:B------:R-:W-:Y:S04]  /*32d80*/  STSM.16.M88.4 [R121], R12 ;  /* 0x0000000c79007844 */ /* 0x000fe80000000200 */
[----:B------:R-:W-:Y:S04]  /*32d90*/  STSM.16.M88.4 [R122], R28 ;  /* 0x0000001c7a007844 */ /* 0x000fe80000000200 */
[----:B------:R-:W-:Y:S01]  /*32da0*/  STSM.16.M88.4 [R123], R36 ;  /* 0x000000247b007844 */ /* 0x000fe20000000200 */
[----:B------:R-:W-:Y:S01]  /*32db0*/  ULDC UR4, c[0x0][0xb88] ;  /* 0x0002e20000047ab9 */ /* 0x000fe20000000800 */
[----:B-1----:R-:W-:-:S04]  /*32dc0*/  IMAD.WIDE R6, R193, 0x4, R6 ;  /* 0x00000004c1067825 */ /* 0x002fc800078e0206 */
[----:B0-----:R-:W-:Y:S01]  /*32dd0*/  @P0 IMAD.WIDE R8, R193, 0x4, R8 ;  /* 0x00000004c1080825 */ /* 0x001fe200078e0208 */
[----:B----4-:R-:W-:Y:S02]  /*32de0*/  F2FP.BF16.F32.PACK_AB R44, R45, R44 ;  /* 0x0000002c2d2c723e */ /* 0x010fe400000010ff */
[----:B------:R-:W-:Y:S02]  /*32df0*/  F2FP.BF16.F32.PACK_AB R45, R47, R46 ;  /* 0x0000002e2f2d723e */ /* 0x000fe400000010ff */
[----:B------:R-:W-:Y:S02]  /*32e00*/  F2FP.BF16.F32.PACK_AB R52, R53, R52 ;  /* 0x000000343534723e */ /* 0x000fe400000010ff */
[----:B------:R-:W-:Y:S02]  /*32e10*/  F2FP.BF16.F32.PACK_AB R46, R49, R48 ;  /* 0x00000030312e723e */ /* 0x000fe400000010ff */
[----:B------:R-:W-:Y:S02]  /*32e20*/  F2FP.BF16.F32.PACK_AB R47, R51, R50 ;  /* 0x00000032332f723e */ /* 0x000fe400000010ff */
[----:B------:R-:W-:-:S02]  /*32e30*/  F2FP.BF16.F32.PACK_AB R53, R55, R54 ;  /* 0x000000363735723e */ /* 0x000fc400000010ff */
[----:B------:R-:W-:Y:S01]  /*32e40*/  F2FP.BF16.F32.PACK_AB R78, R81, R80 ;  /* 0x00000050514e723e */ /* 0x000fe200000010ff */
[----:B------:R0:W-:Y:S01]  /*32e50*/  STSM.16.M88.4 [R19], R44 ;  /* 0x0000002c13007844 */ /* 0x0001e20000000200 */
        /* <DEDUP_REMOVED lines=9> */
[----:B------:R-:W-:Y:S01]  /*32ef0*/  F2FP.BF16.F32.PACK_AB R96, R97, R96 ;  /* 0x000000606160723e */ /* 0x000fe200000010ff */
[----:B------:R-:W-:Y:S01]  /*32f00*/  STSM.16.M88.4 [R20], R52 ;  /* 0x0000003414007844 */ /* 0x000fe20000000200 */
[----:B------:R-:W-:-:S02]  /*32f10*/  F2FP.BF16.F32.PACK_AB R86, R93, R92 ;  /* 0x0000005c5d56723e */ /* 0x000fc400000010ff */
[----:B------:R-:W-:Y:S02]  /*32f20*/  F2FP.BF16.F32.PACK_AB R87, R95, R94 ;  /* 0x0000005e5f57723e */ /* 0x000fe400000010ff */
[----:B------:R-:W-:Y:S01]  /*32f30*/  F2FP.BF16.F32.PACK_AB R97, R99, R98 ;  /* 0x000000626361723e */ /* 0x000fe200000010ff */
[----:B------:R-:W-:Y:S01]  /*32f40*/  STSM.16.M88.4 [R21], R60 ;  /* 0x0000003c15007844 */ /* 0x000fe20000000200 */
[----:B------:R-:W-:Y:S02]  /*32f50*/  F2FP.BF16.F32.PACK_AB R98, R101, R100 ;  /* 0x000000646562723e */ /* 0x000fe400000010ff */
[----:B------:R-:W-:Y:S01]  /*32f60*/  F2FP.BF16.F32.PACK_AB R99, R103, R102 ;  /* 0x000000666763723e */ /* 0x000fe200000010ff */
[----:B------:R1:W-:Y:S04]  /*32f70*/  STSM.16.M88.4 [R0], R68 ;  /* 0x0000004400007844 */ /* 0x0003e80000000200 */
[----:B------:R2:W-:Y:S04]  /*32f80*/  STSM.16.M88.4 [R3], R76 ;  /* 0x0000004c03007844 */ /* 0x0005e80000000200 */
[----:B------:R2:W-:Y:S04]  /*32f90*/  STSM.16.M88.4 [R18], R84 ;  /* 0x0000005412007844 */ /* 0x0005e80000000200 */
[----:B------:R2:W-:Y:S04]  /*32fa0*/  STSM.16.M88.4 [R124], R96 ;  /* 0x000000607c007844 */ /* 0x0005e80000000200 */
[----:B------:R2:W-:Y:S01]  /*32fb0*/  STSM.16.M88.4 [R125], R104 ;  /* 0x000000687d007844 */ /* 0x0005e20000000200 */
[----:B0-----:R-:W-:Y:S01]  /*32fc0*/  IMAD.MOV.U32 R19, RZ, RZ, RZ ;  /* 0x000000ffff137224 */ /* 0x001fe200078e00ff */
[----:B------:R-:W-:Y:S01]  /*32fd0*/  BAR.SYNC.DEFER_BLOCKING 0x1, 0x100 ;  /* 0x0044000000007b1d */ /* 0x000fe20000010000 */
[----:B-1----:R-:W-:Y:S01]  /*32fe0*/  IMAD.U32 R0, RZ, RZ, UR4 ;  /* 0x00000004ff007e24 */ /* 0x002fe2000f8e00ff */
[----:B------:R-:W-:-:S04]  /*32ff0*/  ISETP.NE.AND P2, PT, R188, RZ, PT ;  /* 0x000000ffbc00720c */ /* 0x000fc80003f45270 */
[----:B------:R-:W-:Y:S01]  /*33000*/  ULDC UR4, c[0x0][0xbd4] ;  /* 0x0002f50000047ab9 */ /* 0x000fe20000000800 */
[----:B------:R2:W5:Y:S04]  /*33010*/  @P1 LDG.E R19, desc[UR44][R6.64] ;  /* 0x0000002c06131981 */ /* 0x000568000c1e1900 */
[----:B------:R2:W5:Y:S01]  /*33020*/  @P0 LDG.E R0, desc[UR44][R8.64] ;  /* 0x0000002c08000981 */ /* 0x000562000c1e1900 */
[----:B------:R-:W-:Y:S01]  /*33030*/  SEL R188, R188, UR4, P2 ;  /* 0x00000004bcbc7c07 */ /* 0x000fe20009000000 */
[----:B------:R-:W-:Y:S06]  /*33040*/  @P0 BRA `(.L_x_3809) ;  /* 0x0000000000100947 */ /* 0x000fec0003800000 */
[----:B------:R-:W-:Y:S05]  /*33050*/  @!P1 BRA `(.L_x_3809) ;  /* 0x00000000000c9947 */ /* 0x000fea0003800000 */
[----:B--2---:R-:W2:Y:S04]  /*33060*/  LDG.E R3, desc[UR44][R6.64] ;  /* 0x0000002c06037981 */ /* 0x004ea8000c1e1900 */
[----:B-----5:R-:W2:Y:S02]  /*33070*/  LDG.E R0, desc[UR44][R6.64+0x4] ;  /* 0x0000042c06007981 */ /* 0x020ea4000c1e1900 */
[----:B--2---:R-:W-:-:S07]  /*33080*/  IMAD.IADD R0, R0, 0x1, -R3 ;  /* 0x0000000100007824 */ /* 0x004fce00078e0a03 */
.L_x_3809:
[----:B--2---:R-:W0:Y:S01]  /*33090*/  SHFL.IDX PT, R3, R237, RZ, 0x1f ;  /* 0x00001fffed037589 */ /* 0x004e2200000e0000 */
[----:B------:R-:W-:Y:S02]  /*330a0*/  ISETP.NE.U32.AND P0, PT, R4, RZ, PT ;  /* 0x000000ff0400720c */ /* 0x000fe40003f05070 */
[----:B------:R-:W-:Y:S02]  /*330b0*/  ISETP.GT.AND P3, PT, R188, 0x1, PT ;  /* 0x00000001bc00780c */ /* 0x000fe40003f64270 */
[----:B------:R-:W-:Y:S02]  /*330c0*/  ISETP.NE.AND.EX P0, PT, R5, RZ, PT, P0 ;  /* 0x000000ff0500720c */ /* 0x000fe40003f05300 */
[----:B0-----:R-:W-:Y:S02]  /*330d0*/  ISETP.NE.AND P1, PT, R3, RZ, PT ;  /* 0x000000ff0300720c */ /* 0x001fe40003f25270 */
[----:B-----5:R-:W-:-:S11]  /*330e0*/  SHF.R.S32.HI R3, RZ, 0x1f, R19 ;  /* 0x0000001fff037819 */ /* 0x020fd60000011413 */
[----:B------:R-:W-:Y:S05]  /*330f0*/  @P1 BRA `(.L_x_3810) ;  /* 0x0000000400141947 */ /* 0x000fea0003800000 */
[----:B------:R-:W2:Y:S01]  /*33100*/  LDL R6, [R1+0x4d0] ;  /* 0x0004d00001067983 */ /* 0x000ea20000100800 */
[----:B------:R-:W0:Y:S03]  /*33110*/  LDC R33, c[0x0][0xce8] ;  /* 0x00033a00ff217b82 */ /* 0x000e260000000800 */
[----:B------:R-:W3:Y:S04]  /*33120*/  LDL R7, [R1+0x4e0] ;  /* 0x0004e00001077983 */ /* 0x000ee80000100800 */
[----:B------:R-:W4:Y:S01]  /*33130*/  LDL R21, [R1+0x434] ;  /* 0x0004340001157983 */ /* 0x000f220000100800 */
[----:B------:R-:W-:Y:S02]  /*33140*/  IMAD.IADD R24, R160, 0x1, R164 ;  /* 0x00000001a0187824 */ /* 0x000fe400078e02a4 */
[----:B0-----:R-:W-:Y:S01]  /*33150*/  IMAD R37, R0, R33, RZ ;  /* 0x0000002100257224 */ /* 0x001fe200078e02ff */
[----:B------:R-:W-:Y:S01]  /*33160*/  ISETP.GT.AND P5, PT, R188, 0x1, PT ;  /* 0x00000001bc00780c */ /* 0x000fe20003fa4270 */
[----:B------:R-:W-:-:S05]  /*33170*/  IMAD.MOV.U32 R18, RZ, RZ, 0xab8 ;  /* 0x00000ab8ff127424 */ /* 0x000fca00078e00ff */
[----:B------:R-:W-:-:S04]  /*33180*/  SEL R18, R18, 0xa78, P5 ;  /* 0x00000a7812127807 */ /* 0x000fc80002800000 */
[----:B------:R-:W0:Y:S08]  /*33190*/  LDC.64 R12, c[0x0][R18+0x220] ;  /* 0x00008800120c7b82 */ /* 0x000e300000000a00 */
[----:B------:R-:W1:Y:S01]  /*331a0*/  LDC.64 R10, c[0x0][R18+0x218] ;  /* 0x00008600120a7b82 */ /* 0x000e620000000a00 */
[----:B------:R-:W-:-:S07]  /*331b0*/  ISETP.NE.AND P6, PT, R33, 0x1, PT ;  /* 0x000000012100780c */ /* 0x000fce0003fc5270 */
[----:B------:R-:W5:Y:S01]  /*331c0*/  LDC.64 R8, c[0x0][R18+0x228] ;  /* 0x00008a0012087b82 */ /* 0x000f620000000a00 */
[----:B------:R-:W-:-:S07]  /*331d0*/  ISETP.NE.U32.AND P2, PT, R4, RZ, PT ;  /* 0x000000ff0400720c */ /* 0x000fce0003f45070 */
[----:B------:R-:W0:Y:S01]  /*331e0*/  @P6 LDC R14, c[0x0][0xcec] ;  /* 0x00033b00ff0e6b82 */ /* 0x000e220000000800 */
[----:B--2---:R-:W-:-:S07]  /*331f0*/  IMAD.MOV R6, RZ, RZ, -R6 ;  /* 0x000000ffff067224 */ /* 0x004fce00078e0a06 */
[----:B------:R-:W2:Y:S01]  /*33200*/  @P6 LDC R20, c[0x0][0xcf0] ;  /* 0x00033c00ff146b82 */ /* 0x000ea20000000800 */
[----:B---3--:R-:W-:-:S04]  /*33210*/  ISETP.NE.AND P1, PT, R7, R6, PT ;  /* 0x000000060700720c */ /* 0x008fc80003f25270 */
[----:B------:R-:W-:-:S13]  /*33220*/  ISETP.GE.OR P4, PT, R24, R37, P1 ;  /* 0x000000251800720c */ /* 0x000fda0000f86670 */
[----:B------:R-:W3:Y:S01]  /*33230*/  @!P4 LDL R27, [R1+0x210] ;  /* 0x00021000011bc983 */ /* 0x000ee20000100800 */
[----:B------:R-:W5:Y:S01]  /*33240*/  LDC.64 R6, c[0x0][R18+0x210] ;  /* 0x0000840012067b82 */ /* 0x000f620000000a00 */
[----:B------:R-:W-:Y:S01]  /*33250*/  ISETP.NE.AND.EX P2, PT, R5, RZ, PT, P2 ;  /* 0x000000ff0500720c */ /* 0x000fe20003f45320 */
[----:B----4-:R-:W-:Y:S01]  /*33260*/  IMAD.IADD R35, R21, 0x1, R164 ;  /* 0x0000000115237824 */ /* 0x010fe200078e02a4 */
[----:B------:R-:W-:Y:S01]  /*33270*/  SHF.R.S32.HI R15, RZ, 0x1f, R193 ;  /* 0x0000001fff0f7819 */ /* 0x000fe200000114c1 */
[----:B------:R-:W-:Y:S01]  /*33280*/  BSSY B1, `(.L_x_3810) ;  /* 0x000002c000017945 */ /* 0x000fe20003800000 */
[----:B------:R-:W-:Y:S01]  /*33290*/  SEL R29, R193, RZ, !P2 ;  /* 0x000000ffc11d7207 */ /* 0x000fe20005000000 */
[----:B0-----:R-:W-:Y:S01]  /*332a0*/  @P6 IMAD.HI.U32 R25, R35, R14, RZ ;  /* 0x0000000e23196227 */ /* 0x001fe200078e00ff */
[----:B------:R-:W-:Y:S01]  /*332b0*/  SEL R31, R15, RZ, !P2 ;  /* 0x000000ff0f1f7207 */ /* 0x000fe20005000000 */
[----:B------:R-:W0:Y:S02]  /*332c0*/  LDC.64 R4, c[0x0][0xca8] ;  /* 0x00032a00ff047b82 */ /* 0x000e240000000a00 */
[----:B------:R-:W-:-:S02]  /*332d0*/  IMAD R13, R13, R29, RZ ;  /* 0x0000001d0d0d7224 */ /* 0x000fc400078e02ff */
[----:B------:R-:W-:-:S04]  /*332e0*/  IMAD.WIDE.U32 R14, R12, R29, RZ ;  /* 0x0000001d0c0e7225 */ /* 0x000fc800078e00ff */
[----:B------:R-:W-:Y:S02]  /*332f0*/  IMAD R31, R12, R31, R13 ;  /* 0x0000001f0c1f7224 */ /* 0x000fe400078e020d */
[-C--:B-1----:R-:W-:Y:S01]  /*33300*/  IMAD R29, R11, R166.reuse, RZ ;  /* 0x000000a60b1d7224 */ /* 0x082fe200078e02ff */
[----:B------:R-:W-:Y:S01]  /*33310*/  SEL R11, R194, RZ, P5 ;  /* 0x000000ffc20b7207 */ /* 0x000fe20002800000 */
[----:B------:R-:W-:-:S04]  /*33320*/  IMAD.WIDE.U32 R12, R10, R166, RZ ;  /* 0x000000a60a0c7225 */ /* 0x000fc800078e00ff */
[----:B------:R-:W-:Y:S01]  /*33330*/  IMAD.MOV.U32 R21, RZ, RZ, R35 ;  /* 0x000000ffff157224 */ /* 0x000fe200078e0023 */
[----:B--2---:R-:W-:Y:S01]  /*33340*/  @P6 SHF.R.U32.HI R21, RZ, R20, R25 ;  /* 0x00000014ff156219 */ /* 0x004fe20000011619 */
[----:B------:R-:W-:Y:S01]  /*33350*/  IMAD.IADD R29, R13, 0x1, R29 ;  /* 0x000000010d1d7824 */ /* 0x000fe200078e021d */
[----:B------:R-:W-:Y:S01]  /*33360*/  IADD3 R14, P2, P6, R14, R12, R19 ;  /* 0x0000000c0e0e7210 */ /* 0x000fe20007e5e013 */
[----:B------:R-:W-:Y:S02]  /*33370*/  IMAD.IADD R10, R15, 0x1, R31 ;  /* 0x000000010f0a7824 */ /* 0x000fe400078e021f */
[-C--:B-----5:R-:W-:Y:S01]  /*33380*/  IMAD R13, R9, R11.reuse, RZ ;  /* 0x0000000b090d7224 */ /* 0x0a0fe200078e02ff */
[----:B0-----:R-:W0:Y:S01]  /*33390*/  @!P5 LDC R4, c[0x0][0xc50] ;  /* 0x00031400ff04db82 */ /* 0x001e220000000800 */
[----:B------:R-:W-:Y:S01]  /*333a0*/  IMAD.WIDE.U32 R8, R8, R11, RZ ;  /* 0x0000000b08087225 */ /* 0x000fe200078e00ff */
[----:B------:R-:W-:-:S03]  /*333b0*/  IADD3.X R10, R10, R29, R3, P2, P6 ;  /* 0x0000001d0a0a7210 */ /* 0x000fc600017ec403 */
[----:B------:R-:W-:Y:S02]  /*333c0*/  IMAD.MOV R12, RZ, RZ, -R21 ;  /* 0x000000ffff0c7224 */ /* 0x000fe400078e0a15 */
[----:B------:R-:W-:Y:S01]  /*333d0*/  IMAD.IADD R13, R9, 0x1, R13 ;  /* 0x00000001090d7824 */ /* 0x000fe200078e020d */
[----:B------:R-:W1:Y:S01]  /*333e0*/  @!P5 LDC R5, c[0x0][0xc54] ;  /* 0x00031500ff05db82 */ /* 0x000e620000000800 */
[----:B------:R-:W-:Y:S01]  /*333f0*/  IADD3 R8, P2, P5, R21, R14, R8 ;  /* 0x0000000e15087210 */ /* 0x000fe20007d5e008 */
[----:B------:R-:W-:Y:S01]  /*33400*/  IMAD R11, R33, R12, R35 ;  /* 0x0000000c210b7224 */ /* 0x000fe200078e0223 */
[----:B------:R-:W-:-:S04]  /*33410*/  SHF.R.S32.HI R21, RZ, 0x1f, R21 ;  /* 0x0000001fff157819 */ /* 0x000fc80000011415 */
[----:B------:R-:W-:Y:S01]  /*33420*/  IADD3.X R9, R21, R10, R13, P2, P5 ;  /* 0x0000000a15097210 */ /* 0x000fe200017ea40d */
[-C--:B------:R-:W-:Y:S01]  /*33430*/  IMAD R7, R7, R11.reuse, RZ ;  /* 0x0000000b07077224 */ /* 0x080fe200078e02ff */
[----:B------:R-:W-:Y:S01]  /*33440*/  SHF.R.S32.HI R13, RZ, 0x1f, R11 ;  /* 0x0000001fff0d7819 */ /* 0x000fe2000001140b */
[----:B------:R-:W-:-:S04]  /*33450*/  IMAD.WIDE.U32 R8, R6, R11, R8 ;  /* 0x0000000b06087225 */ /* 0x000fc800078e0008 */
[----:B------:R-:W-:-:S04]  /*33460*/  IMAD R7, R6, R13, R7 ;  /* 0x0000000d06077224 */ /* 0x000fc800078e0207 */
[----:B------:R-:W-:Y:S01]  /*33470*/  IMAD.IADD R6, R9, 0x1, R7 ;  /* 0x0000000109067824 */ /* 0x000fe200078e0207 */
[----:B0-----:R-:W-:-:S04]  /*33480*/  LEA R9, P2, R8, R4, 0x2 ;  /* 0x0000000408097211 */ /* 0x001fc800078410ff */
[----:B-1----:R-:W-:Y:S01]  /*33490*/  LEA.HI.X R10, R8, R5, R6, 0x2, P2 ;  /* 0x00000005080a7211 */ /* 0x002fe200010f1406 */
[----:B------:R-:W-:Y:S01]  /*334a0*/  VIADD R8, R24, 0x8 ;  /* 0x0000000818087836 */ /* 0x000fe20000000000 */
[----:B------:R-:W-:Y:S04]  /*334b0*/  SHFL.IDX PT, R6, R9, RZ, 0x1c1f ;  /* 0x001c1fff09067589 */ /* 0x000fe800000e0000 */
[----:B------:R-:W3:Y:S01]  /*334c0*/  SHFL.IDX PT, R7, R10, RZ, 0x1c1f ;  /* 0x001c1fff0a077589 */ /* 0x000ee200000e0000 */
[----:B------:R-:W-:-:S03]  /*334d0*/  ISETP.GE.OR P1, PT, R8, R37, P1 ;  /* 0x000000250800720c */ /* 0x000fc60000f26670 */
[----:B------:R0:W1:Y:S04]  /*334e0*/  SHFL.IDX PT, R4, R9, 0x1, 0x1c1f ;  /* 0x003c1f0009047f89 */ /* 0x00006800000e0000 */
[----:B------:R0:W2:Y:S04]  /*334f0*/  SHFL.IDX PT, R5, R10, 0x1, 0x1c1f ;  /* 0x003c1f000a057f89 */ /* 0x0000a800000e0000 */
[----:B---3--:R0:W-:Y:S02]  /*33500*/  @!P4 ST.E desc[UR44][R6.64], R27 ;  /* 0x0000001b0600c985 */ /* 0x0081e4000c10192c */
[----:B-12---:R-:W-:Y:S05]  /*33510*/  @P1 BRA `(.L_x_3811) ;  /* 0x0000000000081947 */ /* 0x006fea0003800000 */
[----:B0-----:R-:W2:Y:S04]  /*33520*/  LDL R7, [R1+0x214] ;  /* 0x0002140001077983 */ /* 0x001ea80000100800 */
[----:B--2---:R1:W-:Y:S02]  /*33530*/  ST.E desc[UR44][R4.64], R7 ;  /* 0x0000000704007985 */ /* 0x0043e4000c10192c */
.L_x_3811:
[----:B------:R-:W-:Y:S05]  /*33540*/  BSYNC B1 ;  /* 0x0000000000017941 */ /* 0x000fea0003800000 */
.L_x_3810:
[----:B------:R-:W-:Y:S01]  /*33550*/  SEL R21, R193, RZ, !P0 ;  /* 0x000000ffc1157207 */ /* 0x000fe20004000000 */
[----:B------:R-:W-:Y:S06]  /*33560*/  @P3 BRA `(.L_x_3812) ;  /* 0x0000000c00f43947 */ /* 0x000fec0003800000 */
[----:B------:R-:W2:Y:S01]  /*33570*/  LDL R76, [R1+0x444] ;  /* 0x00044400014c7983 */ /* 0x000ea20000100800 */
[----:B-1----:R-:W-:Y:S01]  /*33580*/  IMAD R4, R228, 0x40, R190 ;  /* 0x00000040e4047824 */ /* 0x002fe200078e02be */
[----:B------:R-:W1:Y:S01]  /*33590*/  LDC R81, c[0x0][0xce8] ;  /* 0x00033a00ff517b82 */ /* 0x000e620000000800 */
[----:B------:R-:W-:Y:S01]  /*335a0*/  IMAD.MOV.U32 R5, RZ, RZ, 0x2 ;  /* 0x00000002ff057424 */ /* 0x000fe200078e00ff */
[----:B------:R-:W-:-:S03]  /*335b0*/  ULDC.64 UR4, c[0x0][0xba0] ;  /* 0x0002e80000047ab9 */ /* 0x000fc60000000a00 */
[----:B------:R-:W-:-:S03]  /*335c0*/  IMAD.WIDE R4, R4, R5, UR42 ;  /* 0x0000002a04047e25 */ /* 0x000fc6000f8e0205 */
[C---:B------:R-:W-:Y:S02]  /*335d0*/  IADD3 R41, P2, R4.reuse, 0x7000, RZ ;  /* 0x0000700004297810 */ /* 0x040fe40007f5e0ff */
[----:B------:R-:W-:Y:S02]  /*335e0*/  IADD3 R33, P0, R4, 0x5000, RZ ;  /* 0x0000500004217810 */ /* 0x000fe40007f1e0ff */
[----:B------:R-:W-:Y:S01]  /*335f0*/  LOP3.LUT R40, R41, 0x380, RZ, 0xc0, !PT ;  /* 0x0000038029287812 */ /* 0x000fe200078ec0ff */
[----:B------:R-:W-:Y:S01]  /*33600*/  IMAD R18, R3, UR4, RZ ;  /* 0x0000000403127c24 */ /* 0x000fe2000f8e02ff */
[----:B------:R-:W-:Y:S01]  /*33610*/  LOP3.LUT R32, R33, 0x380, RZ, 0xc0, !PT ;  /* 0x0000038021207812 */ /* 0x000fe200078ec0ff */
[----:B------:R-:W3:Y:S01]  /*33620*/  LDC R3, c[0x0][0xbc8] ;  /* 0x0002f200ff037b82 */ /* 0x000ee20000000800 */
[----:B------:R-:W-:Y:S02]  /*33630*/  SHF.R.U64 R40, R40, 0x3, RZ ;  /* 0x0000000328287819 */ /* 0x000fe400000012ff */
[----:B------:R-:W-:-:S02]  /*33640*/  IADD3 R37, P1, R4, 0x6000, RZ ;  /* 0x0000600004257810 */ /* 0x000fc40007f3e0ff */
[----:B------:R-:W-:Y:S01]  /*33650*/  LOP3.LUT R40, R40, R41, RZ, 0x3c, !PT ;  /* 0x0000002928287212 */ /* 0x000fe200078e3cff */
[--C-:B------:R-:W-:Y:S01]  /*33660*/  IMAD.X R41, RZ, RZ, R5.reuse, P2 ;  /* 0x000000ffff297224 */ /* 0x100fe200010e0605 */
[----:B------:R-:W-:Y:S02]  /*33670*/  IADD3 R69, P2, R4, 0xe000, RZ ;  /* 0x0000e00004457810 */ /* 0x000fe40007f5e0ff */
[----:B------:R-:W-:Y:S02]  /*33680*/  SHF.R.U64 R32, R32, 0x3, RZ ;  /* 0x0000000320207819 */ /* 0x000fe400000012ff */
[----:B------:R-:W-:Y:S01]  /*33690*/  LOP3.LUT R68, R69, 0x380, RZ, 0xc0, !PT ;  /* 0x0000038045447812 */ /* 0x000fe200078ec0ff */
[----:B------:R-:W-:Y:S01]  /*336a0*/  IMAD R77, R19, UR5, R18 ;  /* 0x00000005134d7c24 */ /* 0x000fe2000f8e0212 */
[----:B------:R-:W-:Y:S01]  /*336b0*/  LOP3.LUT R36, R37, 0x380, RZ, 0xc0, !PT ;  /* 0x0000038025247812 */ /* 0x000fe200078ec0ff */
[----:B------:R-:W5:Y:S01]  /*336c0*/  LD.E.128 R40, desc[UR44][R40.64] ;  /* 0x0000002c28287980 */ /* 0x000f62000c101d00 */
[----:B------:R-:W-:Y:S01]  /*336d0*/  SHF.R.U64 R68, R68, 0x3, RZ ;  /* 0x0000000344447819 */ /* 0x000fe200000012ff */
[----:B------:R-:W-:Y:S01]  /*336e0*/  IMAD.WIDE.U32 R18, R19, UR4, RZ ;  /* 0x0000000413127c25 */ /* 0x000fe2000f8e00ff */
[----:B------:R-:W-:Y:S01]  /*336f0*/  LOP3.LUT R32, R32, R33, RZ, 0x3c, !PT ;  /* 0x0000002120207212 */ /* 0x000fe200078e3cff */
[----:B------:R-:W-:Y:S01]  /*33700*/  ULDC.64 UR4, c[0x0][0xbe8] ;  /* 0x0002fa0000047ab9 */ /* 0x000fe20000000a00 */
[----:B------:R-:W-:Y:S01]  /*33710*/  LOP3.LUT R68, R68, R69, RZ, 0x3c, !PT ;  /* 0x0000004544447212 */ /* 0x000fe200078e3cff */
[--C-:B------:R-:W-:Y:S01]  /*33720*/  IMAD.X R69, RZ, RZ, R5.reuse, P2 ;  /* 0x000000ffff457224 */ /* 0x100fe200010e0605 */
[----:B-1----:R-:W-:Y:S01]  /*33730*/  ISETP.NE.AND P2, PT, R81, 0x1, PT ;  /* 0x000000015100780c */ /* 0x002fe20003f45270 */
[----:B------:R-:W-:Y:S01]  /*33740*/  IMAD.X R33, RZ, RZ, R5, P0 ;  /* 0x000000ffff217224 */ /* 0x000fe200000e0605 */
[----:B0-----:R-:W-:-:S02]  /*33750*/  IADD3 R9, P3, R4, 0x1000, RZ ;  /* 0x0000100004097810 */ /* 0x001fc40007f7e0ff */
[----:B------:R-:W-:Y:S01]  /*33760*/  SHF.R.U64 R36, R36, 0x3, RZ ;  /* 0x0000000324247819 */ /* 0x000fe200000012ff */
[----:B------:R-:W-:Y:S01]  /*33770*/  IMAD.IADD R19, R19, 0x1, R77 ;  /* 0x0000000113137824 */ /* 0x000fe200078e024d */
[----:B------:R-:W-:Y:S01]  /*33780*/  IADD3 R61, P0, R4, 0xc000, RZ ;  /* 0x0000c000043d7810 */ /* 0x000fe20007f1e0ff */
[----:B------:R-:W5:Y:S01]  /*33790*/  LD.E.128 R32, desc[UR44][R32.64] ;  /* 0x0000002c20207980 */ /* 0x000f62000c101d00 */
[----:B------:R-:W-:Y:S02]  /*337a0*/  LOP3.LUT R8, R9, 0x380, RZ, 0xc0, !PT ;  /* 0x0000038009087812 */ /* 0x000fe400078ec0ff */
[----:B------:R-:W-:Y:S01]  /*337b0*/  LOP3.LUT R36, R36, R37, RZ, 0x3c, !PT ;  /* 0x0000002524247212 */ /* 0x000fe200078e3cff */
[----:B------:R-:W-:Y:S01]  /*337c0*/  IMAD.X R37, RZ, RZ, R5, P1 ;  /* 0x000000ffff257224 */ /* 0x000fe200008e0605 */
[----:B------:R-:W-:Y:S01]  /*337d0*/  LOP3.LUT R60, R61, 0x380, RZ, 0xc0, !PT ;  /* 0x000003803d3c7812 */ /* 0x000fe200078ec0ff */
[----:B------:R-:W0:Y:S01]  /*337e0*/  @P2 LDC R83, c[0x0][0xcec] ;  /* 0x00033b00ff532b82 */ /* 0x000e220000000800 */
[----:B------:R-:W-:Y:S01]  /*337f0*/  IADD3 R65, P1, R4, 0xd000, RZ ;  /* 0x0000d00004417810 */ /* 0x000fe20007f3e0ff */
[----:B------:R-:W-:Y:S01]  /*33800*/  IMAD.WIDE.U32 R18, R166, UR4, R18 ;  /* 0x00000004a6127c25 */ /* 0x000fe2000f8e0012 */
[----:B------:R-:W-:Y:S01]  /*33810*/  SHF.R.U64 R8, R8, 0x3, RZ ;  /* 0x0000000308087819 */ /* 0x000fe200000012ff */
[----:B------:R-:W5:Y:S01]  /*33820*/  LD.E.128 R36, desc[UR44][R36.64] ;  /* 0x0000002c24247980 */ /* 0x000f62000c101d00 */
[----:B------:R-:W-:-:S02]  /*33830*/  SHF.R.U64 R60, R60, 0x3, RZ ;  /* 0x000000033c3c7819 */ /* 0x000fc400000012ff */
[----:B------:R-:W-:Y:S01]  /*33840*/  SHF.R.S32.HI R20, RZ, 0x1f, R21 ;  /* 0x0000001fff147819 */ /* 0x000fe20000011415 */
[----:B------:R-:W-:Y:S01]  /*33850*/  IMAD R19, R166, UR5, R19 ;  /* 0x00000005a6137c24 */ /* 0x000fe2000f8e0213 */
[----:B------:R-:W-:Y:S01]  /*33860*/  LOP3.LUT R64, R65, 0x380, RZ, 0xc0, !PT ;  /* 0x0000038041407812 */ /* 0x000fe200078ec0ff */
[----:B------:R-:W1:Y:S01]  /*33870*/  @P2 LDC R85, c[0x0][0xcf0] ;  /* 0x00033c00ff552b82 */ /* 0x000e620000000800 */
[----:B------:R-:W-:Y:S01]  /*33880*/  LOP3.LUT R8, R8, R9, RZ, 0x3c, !PT ;  /* 0x0000000908087212 */ /* 0x000fe200078e3cff */
[----:B------:R-:W-:Y:S01]  /*33890*/  ULDC.64 UR4, c[0x0][0xbf0] ;  /* 0x0002fc0000047ab9 */ /* 0x000fe20000000a00 */
[C---:B------:R-:W-:Y:S01]  /*338a0*/  IADD3 R13, P4, R4.reuse, 0x2000, RZ ;  /* 0x00002000040d7810 */ /* 0x040fe20007f9e0ff */
[--C-:B------:R-:W-:Y:S01]  /*338b0*/  IMAD.X R9, RZ, RZ, R5.reuse, P3 ;  /* 0x000000ffff097224 */ /* 0x100fe200018e0605 */
[----:B------:R-:W-:Y:S01]  /*338c0*/  IADD3 R25, P5, R4, 0x3000, RZ ;  /* 0x0000300004197810 */ /* 0x000fe20007fbe0ff */
[----:B------:R-:W-:Y:S01]  /*338d0*/  IMAD R20, R20, UR4, RZ ;  /* 0x0000000414147c24 */ /* 0x000fe2000f8e02ff */
[----:B------:R-:W-:Y:S01]  /*338e0*/  IADD3 R29, P6, R4, 0x4000, RZ ;  /* 0x00004000041d7810 */ /* 0x000fe20007fde0ff */
[----:B------:R-:W5:Y:S01]  /*338f0*/  LD.E.128 R68, desc[UR44][R68.64] ;  /* 0x0000002c44447980 */ /* 0x000f62000c101d00 */
[----:B------:R-:W-:Y:S01]  /*33900*/  LOP3.LUT R60, R60, R61, RZ, 0x3c, !PT ;  /* 0x0000003d3c3c7212 */ /* 0x000fe200078e3cff */
[----:B------:R-:W-:Y:S01]  /*33910*/  IMAD.X R61, RZ, RZ, R5, P0 ;  /* 0x000000ffff3d7224 */ /* 0x000fe200000e0605 */
[----:B------:R-:W-:-:S02]  /*33920*/  IADD3 R45, P3, R4, 0x8000, RZ ;  /* 0x00008000042d7810 */ /* 0x000fc40007f7e0ff */
[----:B------:R-:W-:Y:S02]  /*33930*/  SHF.R.U64 R64, R64, 0x3, RZ ;  /* 0x0000000340407819 */ /* 0x000fe400000012ff */
[----:B---3--:R-:W-:Y:S01]  /*33940*/  ISETP.GE.AND P0, PT, R187, R3, PT ;  /* 0x00000003bb00720c */ /* 0x008fe20003f06270 */
[----:B------:R-:W-:Y:S01]  /*33950*/  IMAD R79, R21, UR5, R20 ;  /* 0x00000005154f7c24 */ /* 0x000fe2000f8e0214 */
[----:B------:R-:W-:Y:S01]  /*33960*/  LOP3.LUT R12, R13, 0x380, RZ, 0xc0, !PT ;  /* 0x000003800d0c7812 */ /* 0x000fe200078ec0ff */
[----:B------:R-:W-:Y:S01]  /*33970*/  IMAD.WIDE.U32 R18, R21, UR4, R18 ;  /* 0x0000000415127c25 */ /* 0x000fe2000f8e0012 */
[----:B------:R-:W-:Y:S01]  /*33980*/  LOP3.LUT R24, R25, 0x380, RZ, 0xc0, !PT ;  /* 0x0000038019187812 */ /* 0x000fe200078ec0ff */
[----:B------:R-:W-:Y:S01]  /*33990*/  ULDC.64 UR4, c[0x0][0xbe0] ;  /* 0x0002f80000047ab9 */ /* 0x000fe20000000a00 */
[----:B------:R-:W-:Y:S01]  /*339a0*/  LOP3.LUT R28, R29, 0x380, RZ, 0xc0, !PT ;  /* 0x000003801d1c7812 */ /* 0x000fe200078ec0ff */
[----:B------:R-:W5:Y:S01]  /*339b0*/  LD.E.128 R60, desc[UR44][R60.64] ;  /* 0x0000002c3c3c7980 */ /* 0x000f62000c101d00 */
[----:B------:R-:W-:-:S02]  /*339c0*/  LOP3.LUT R44, R45, 0x380, RZ, 0xc0, !PT ;  /* 0x000003802d2c7812 */ /* 0x000fc400078ec0ff */
[----:B------:R-:W-:Y:S01]  /*339d0*/  LOP3.LUT R64, R64, R65, RZ, 0x3c, !PT ;  /* 0x0000004140407212 */ /* 0x000fe200078e3cff */
[----:B------:R-:W-:Y:S01]  /*339e0*/  IMAD.X R65, RZ, RZ, R5, P1 ;  /* 0x000000ffff417224 */ /* 0x000fe200008e0605 */
[----:B------:R-:W-:Y:S02]  /*339f0*/  SEL R21, RZ, 0xffffffff, P0 ;  /* 0xffffffffff157807 */ /* 0x000fe40000000000 */
[----:B------:R-:W-:Y:S02]  /*33a00*/  SHF.R.U64 R12, R12, 0x3, RZ ;  /* 0x000000030c0c7819 */ /* 0x000fe400000012ff */
[----:B------:R-:W-:Y:S02]  /*33a10*/  SHF.R.U64 R24, R24, 0x3, RZ ;  /* 0x0000000318187819 */ /* 0x000fe400000012ff */
[----:B------:R-:W-:Y:S02]  /*33a20*/  SHF.R.U64 R28, R28, 0x3, RZ ;  /* 0x000000031c1c7819 */ /* 0x000fe400000012ff */
[----:B------:R-:W-:-:S02]  /*33a30*/  ISETP.GE.AND P1, PT, R190, R3, PT ;  /* 0x00000003be00720c */ /* 0x000fc40003f26270 */
[----:B------:R-:W-:Y:S01]  /*33a40*/  SHF.R.U64 R44, R44, 0x3, RZ ;  /* 0x000000032c2c7819 */ /* 0x000fe200000012ff */
[----:B------:R-:W-:Y:S01]  /*33a50*/  IMAD.SHL.U32 R21, R21, 0x2, RZ ;  /* 0x0000000215157824 */ /* 0x000fe200078e00ff */
[----:B------:R-:W-:Y:S01]  /*33a60*/  LOP3.LUT R12, R12, R13, RZ, 0x3c, !PT ;  /* 0x0000000d0c0c7212 */ /* 0x000fe200078e3cff */
[--C-:B------:R-:W-:Y:S01]  /*33a70*/  IMAD.X R13, RZ, RZ, R5.reuse, P4 ;  /* 0x000000ffff0d7224 */ /* 0x100fe200020e0605 */
[----:B------:R-:W-:Y:S01]  /*33a80*/  LOP3.LUT R24, R24, R25, RZ, 0x3c, !PT ;  /* 0x0000001918187212 */ /* 0x000fe200078e3cff */
[--C-:B------:R-:W-:Y:S01]  /*33a90*/  IMAD.X R25, RZ, RZ, R5.reuse, P5 ;  /* 0x000000ffff197224 */ /* 0x100fe200028e0605 */
[----:B------:R-:W-:Y:S01]  /*33aa0*/  LOP3.LUT R28, R28, R29, RZ, 0x3c, !PT ;  /* 0x0000001d1c1c7212 */ /* 0x000fe200078e3cff */
[----:B------:R-:W-:Y:S01]  /*33ab0*/  IMAD.X R29, RZ, RZ, R5, P6 ;  /* 0x000000ffff1d7224 */ /* 0x000fe200030e0605 */
[----:B------:R-:W-:Y:S02]  /*33ac0*/  SEL R20, RZ, 0x1, P1 ;  /* 0x00000001ff147807 */ /* 0x000fe40000800000 */
[----:B------:R-:W-:Y:S01]  /*33ad0*/  LOP3.LUT R11, R4, 0x380, RZ, 0xc0, !PT ;  /* 0x00000380040b7812 */ /* 0x000fe200078ec0ff */
[----:B------:R-:W-:Y:S01]  /*33ae0*/  IMAD.IADD R19, R19, 0x1, R79 ;  /* 0x0000000113137824 */ /* 0x000fe200078e024f */
[----:B------:R-:W-:Y:S01]  /*33af0*/  LOP3.LUT R44, R44, R45, RZ, 0x3c, !PT ;  /* 0x0000002d2c2c7212 */ /* 0x000fe200078e3cff */
[----:B------:R-:W-:Y:S01]  /*33b00*/  IMAD.X R45, RZ, RZ, R5, P3 ;  /* 0x000000ffff2d7224 */ /* 0x000fe200018e0605 */
[----:B------:R-:W-:Y:S01]  /*33b10*/  ISETP.GE.AND P0, PT, R186, R3, PT ;  /* 0x00000003ba00720c */ /* 0x000fe20003f06270 */
[----:B------:R-:W5:Y:S01]  /*33b20*/  LD.E.128 R12, desc[UR44][R12.64] ;  /* 0x0000002c0c0c7980 */ /* 0x000f62000c101d00 */
[----:B------:R-:W-:-:S02]  /*33b30*/  IADD3 R49, P4, R4, 0x9000, RZ ;  /* 0x0000900004317810 */ /* 0x000fc40007f9e0ff */
[C---:B------:R-:W-:Y:S01]  /*33b40*/  IADD3 R53, P5, R4.reuse, 0xa000, RZ ;  /* 0x0000a00004357810 */ /* 0x040fe20007fbe0ff */
[----:B------:R-:W5:Y:S01]  /*33b50*/  LD.E.128 R24, desc[UR44][R24.64] ;  /* 0x0000002c18187980 */ /* 0x000f62000c101d00 */
[C---:B------:R-:W-:Y:S02]  /*33b60*/  IADD3 R57, P6, R4.reuse, 0xb000, RZ ;  /* 0x0000b00004397810 */ /* 0x040fe40007fde0ff */
[----:B------:R-:W-:Y:S01]  /*33b70*/  IADD3 R7, P3, R4, 0xf000, RZ ;  /* 0x0000f00004077810 */ /* 0x000fe20007f7e0ff */
[----:B------:R-:W5:Y:S01]  /*33b80*/  LD.E.128 R28, desc[UR44][R28.64] ;  /* 0x0000002c1c1c7980 */ /* 0x000f62000c101d00 */
[----:B------:R-:W-:Y:S02]  /*33b90*/  LOP3.LUT R48, R49, 0x380, RZ, 0xc0, !PT ;  /* 0x0000038031307812 */ /* 0x000fe400078ec0ff */
[----:B------:R-:W-:Y:S01]  /*33ba0*/  LOP3.LUT R52, R53, 0x380, RZ, 0xc0, !PT ;  /* 0x0000038035347812 */ /* 0x000fe200078ec0ff */
[----:B------:R-:W-:Y:S01]  /*33bb0*/  IMAD.X R73, RZ, RZ, R5, P3 ;  /* 0x000000ffff497224 */ /* 0x000fe200018e0605 */
[----:B------:R-:W-:Y:S01]  /*33bc0*/  LOP3.LUT R56, R57, 0x380, RZ, 0xc0, !PT ;  /* 0x0000038039387812 */ /* 0x000fe200078ec0ff */
[----:B------:R-:W5:Y:S01]  /*33bd0*/  LD.E.128 R44, desc[UR44][R44.64] ;  /* 0x0000002c2c2c7980 */ /* 0x000f62000c101d00 */
[----:B------:R-:W-:-:S02]  /*33be0*/  LOP3.LUT R6, R7, 0x380, RZ, 0xc0, !PT ;  /* 0x0000038007067812 */ /* 0x000fc400078ec0ff */
[----:B------:R-:W-:Y:S01]  /*33bf0*/  ISETP.GE.AND P1, PT, R185, R3, PT ;  /* 0x00000003b900720c */ /* 0x000fe20003f26270 */
[----:B------:R-:W5:Y:S01]  /*33c00*/  LD.E.128 R64, desc[UR44][R64.64] ;  /* 0x0000002c40407980 */ /* 0x000f62000c101d00 */
[----:B------:R-:W-:Y:S02]  /*33c10*/  SHF.R.U64 R48, R48, 0x3, RZ ;  /* 0x0000000330307819 */ /* 0x000fe400000012ff */
[----:B------:R-:W-:Y:S02]  /*33c20*/  SHF.R.U64 R52, R52, 0x3, RZ ;  /* 0x0000000334347819 */ /* 0x000fe400000012ff */
[----:B------:R-:W-:Y:S02]  /*33c30*/  SHF.R.U64 R56, R56, 0x3, RZ ;  /* 0x0000000338387819 */ /* 0x000fe400000012ff */
[----:B------:R-:W-:Y:S02]  /*33c40*/  SHF.R.U64 R11, R11, 0x3, RZ ;  /* 0x000000030b0b7819 */ /* 0x000fe400000012ff */
[----:B------:R-:W-:-:S02]  /*33c50*/  SHF.R.U64 R6, R6, 0x3, RZ ;  /* 0x0000000306067819 */ /* 0x000fc400000012ff */
[----:B------:R-:W-:Y:S01]  /*33c60*/  LOP3.LUT R48, R48, R49, RZ, 0x3c, !PT ;  /* 0x0000003130307212 */ /* 0x000fe200078e3cff */
[--C-:B------:R-:W-:Y:S01]  /*33c70*/  IMAD.X R49, RZ, RZ, R5.reuse, P4 ;  /* 0x000000ffff317224 */ /* 0x100fe200020e0605 */
[----:B------:R-:W-:Y:S01]  /*33c80*/  LOP3.LUT R52, R52, R53, RZ, 0x3c, !PT ;  /* 0x0000003534347212 */ /* 0x000fe200078e3cff */
[--C-:B------:R-:W-:Y:S01]  /*33c90*/  IMAD.X R53, RZ, RZ, R5.reuse, P5 ;  /* 0x000000ffff357224 */ /* 0x100fe200028e0605 */
[----:B------:R-:W-:Y:S01]  /*33ca0*/  LOP3.LUT R56, R56, R57, RZ, 0x3c, !PT ;  /* 0x0000003938387212 */ /* 0x000fe200078e3cff */
[----:B------:R-:W-:Y:S01]  /*33cb0*/  IMAD.X R57, RZ, RZ, R5, P6 ;  /* 0x000000ffff397224 */ /* 0x000fe200030e0605 */
[----:B------:R-:W-:Y:S01]  /*33cc0*/  LOP3.LUT R4, R11, R4, RZ, 0x3c, !PT ;  /* 0x000000040b047212 */ /* 0x000fe200078e3cff */
[----:B------:R-:W5:Y:S01]  /*33cd0*/  LD.E.128 R48, desc[UR44][R48.64] ;  /* 0x0000002c30307980 */ /* 0x000f62000c101d00 */
[----:B------:R-:W-:-:S03]  /*33ce0*/  LOP3.LUT R72, R6, R7, RZ, 0x3c, !PT ;  /* 0x0000000706487212 */ /* 0x000fc600078e3cff */
[----:B------:R-:W5:Y:S04]  /*33cf0*/  LD.E.128 R8, desc[UR44][R8.64] ;  /* 0x0000002c08087980 */ /* 0x000f68000c101d00 */
[----:B------:R-:W5:Y:S04]  /*33d00*/  LD.E.128 R4, desc[UR44][R4.64] ;  /* 0x0000002c04047980 */ /* 0x000f68000c101d00 */
[----:B------:R-:W5:Y:S04]  /*33d10*/  LD.E.128 R52, desc[UR44][R52.64] ;  /* 0x0000002c34347980 */ /* 0x000f68000c101d00 */
[----:B------:R-:W5:Y:S04]  /*33d20*/  LD.E.128 R56, desc[UR44][R56.64] ;  /* 0x0000002c38387980 */ /* 0x000f68000c101d00 */
[----:B------:R-:W5:Y:S01]  /*33d30*/  LD.E.128 R72, desc[UR44][R72.64] ;  /* 0x0000002c48487980 */ /* 0x000f62000c101d00 */
[----:B------:R-:W-:Y:S01]  /*33d40*/  @!PT LDS RZ, [RZ] ;  /* 0x00000000fffff984 */ /* 0x000fe20000000800 */
[----:B------:R-:W-:Y:S01]  /*33d50*/  @!PT LDS RZ, [RZ] ;  /* 0x00000000fffff984 */ /* 0x000fe20000000800 */
[----:B------:R-:W-:Y:S01]  /*33d60*/  @!PT LDS RZ, [RZ] ;  /* 0x00000000fffff984 */ /* 0x000fe20000000800 */
[----:B------:R-:W-:Y:S01]  /*33d70*/  @!PT LDS RZ, [RZ] ;  /* 0x00000000fffff984 */ /* 0x000fe20000000800 */
[----:B------:R3:W-:Y:S06]  /*33d80*/  MEMBAR.ALL.CTA ;  /* 0x0000000000007992 */ /* 0x0007ec0000008000 */
[----:B---3--:R-:W3:Y:S01]  /*33d90*/  FENCE.VIEW.ASYNC.S ;  /* 0x00000000000073c6 */ /* 0x008ee20000000000 */
[----:B------:R-:W-:Y:S01]  /*33da0*/  BSSY B1, `(.L_x_3813) ;  /* 0x0000053000017945 */ /* 0x000fe20003800000 */
[----:B--2---:R-:W-:Y:S01]  /*33db0*/  IMAD R77, R76, 0x20, R228 ;  /* 0x000000204c4d7824 */ /* 0x004fe200078e02e4 */
[----:B------:R-:W-:-:S03]  /*33dc0*/  LOP3.LUT R76, R21, 0x2, R20, 0xe2, !PT ;  /* 0x00000002154c7812 */ /* 0x000fc600078ee214 */
[----:B------:R-:W-:Y:S01]  /*33dd0*/  IMAD.IADD R80, R164, 0x1, R77 ;  /* 0x00000001a4507824 */ /* 0x000fe200078e024d */
[----:B------:R-:W-:-:S03]  /*33de0*/  SEL R77, RZ, 0xffffffff, P0 ;  /* 0xffffffffff4d7807 */ /* 0x000fc60000000000 */
[----:B0-----:R-:W-:-:S04]  /*33df0*/  @P2 IMAD.HI.U32 R20, R80, R83, RZ ;  /* 0x0000005350142227 */ /* 0x001fc800078e00ff */
[----:B------:R-:W-:Y:S01]  /*33e00*/  IMAD.MOV.U32 R21, RZ, RZ, R80 ;  /* 0x000000ffff157224 */ /* 0x000fe200078e0050 */
[----:B-1----:R-:W-:Y:S01]  /*33e10*/  @P2 SHF.R.U32.HI R21, RZ, R85, R20 ;  /* 0x00000055ff152219 */ /* 0x002fe20000011614 */
[----:B------:R-:W-:Y:S01]  /*33e20*/  IMAD.SHL.U32 R77, R77, 0x4, RZ ;  /* 0x000000044d4d7824 */ /* 0x000fe200078e00ff */
[----:B------:R-:W-:Y:S02]  /*33e30*/  SEL R20, RZ, 0xffffffff, P1 ;  /* 0xffffffffff147807 */ /* 0x000fe40000800000 */
[----:B------:R-:W-:Y:S02]  /*33e40*/  ISETP.GE.AND P0, PT, R184, R3, PT ;  /* 0x00000003b800720c */ /* 0x000fe40003f06270 */
[----:B------:R-:W-:Y:S01]  /*33e50*/  LOP3.LUT R76, R77, 0x4, R76, 0xe2, !PT ;  /* 0x000000044d4c7812 */ /* 0x000fe200078ee24c */
[--C-:B------:R-:W-:Y:S01]  /*33e60*/  IMAD.MOV R77, RZ, RZ, -R21.reuse ;  /* 0x000000ffff4d7224 */ /* 0x100fe200078e0a15 */
[----:B------:R-:W-:Y:S01]  /*33e70*/  SHF.R.S32.HI R78, RZ, 0x1f, R21 ;  /* 0x0000001fff4e7819 */ /* 0x000fe20000011415 */
[----:B------:R-:W-:Y:S01]  /*33e80*/  IMAD.SHL.U32 R79, R20, 0x8, RZ ;  /* 0x00000008144f7824 */ /* 0x000fe200078e00ff */
[----:B------:R-:W-:Y:S01]  /*33e90*/  SEL R20, RZ, 0xffffffff, P0 ;  /* 0xffffffffff147807 */ /* 0x000fe20000000000 */
[----:B------:R-:W-:Y:S01]  /*33ea0*/  IMAD R77, R81, R77, R80 ;  /* 0x0000004d514d7224 */ /* 0x000fe200078e0250 */
[----:B------:R-:W-:Y:S01]  /*33eb0*/  ISETP.GE.AND P0, PT, R167, R3, PT ;  /* 0x00000003a700720c */ /* 0x000fe20003f06270 */
[----:B------:R-:W-:Y:S01]  /*33ec0*/  IMAD R78, R78, UR4, RZ ;  /* 0x000000044e4e7c24 */ /* 0x000fe2000f8e02ff */
[----:B------:R-:W-:Y:S01]  /*33ed0*/  LOP3.LUT R76, R79, 0x8, R76, 0xe2, !PT ;  /* 0x000000084f4c7812 */ /* 0x000fe200078ee24c */
[----:B------:R-:W-:Y:S01]  /*33ee0*/  IMAD.SHL.U32 R83, R20, 0x10, RZ ;  /* 0x0000001014537824 */ /* 0x000fe200078e00ff */
[----:B------:R-:W-:Y:S01]  /*33ef0*/  SEL R20, RZ, 0xffffffff, P0 ;  /* 0xffffffffff147807 */ /* 0x000fe20000000000 */
[----:B------:R-:W-:-:S02]  /*33f00*/  IMAD R79, R21, UR5, R78 ;  /* 0x00000005154f7c24 */ /* 0x000fc4000f8e024e */
[----:B------:R-:W-:Y:S01]  /*33f10*/  IMAD.WIDE.U32 R18, R21, UR4, R18 ;  /* 0x0000000415127c25 */ /* 0x000fe2000f8e0012 */
[----:B------:R-:W-:Y:S01]  /*33f20*/  SHF.R.S32.HI R21, RZ, 0x1f, R77 ;  /* 0x0000001fff157819 */ /* 0x000fe2000001144d */
[----:B------:R-:W-:Y:S01]  /*33f30*/  ULDC.64 UR4, c[0x0][0xbd8] ;  /* 0x0002f60000047ab9 */ /* 0x000fe20000000a00 */
[----:B------:R-:W-:Y:S01]  /*33f40*/  LOP3.LUT R76, R83, 0x10, R76, 0xe2, !PT ;  /* 0x00000010534c7812 */ /* 0x000fe200078ee24c */
[----:B------:R-:W-:Y:S01]  /*33f50*/  IMAD.SHL.U32 R83, R20, 0x20, RZ ;  /* 0x0000002014537824 */ /* 0x000fe200078e00ff */
[----:B------:R-:W-:Y:S01]  /*33f60*/  ISETP.GE.AND P0, PT, R192, R3, PT ;  /* 0x00000003c000720c */ /* 0x000fe20003f06270 */
[----:B------:R-:W-:Y:S02]  /*33f70*/  IMAD R81, R0, R81, RZ ;  /* 0x0000005100517224 */ /* 0x000fe400078e02ff */
[----:B------:R-:W-:Y:S02]  /*33f80*/  IMAD.IADD R19, R19, 0x1, R79 ;  /* 0x0000000113137824 */ /* 0x000fe400078e024f */
[----:B------:R-:W-:-:S02]  /*33f90*/  IMAD R0, R21, UR4, RZ ;  /* 0x0000000415007c24 */ /* 0x000fc4000f8e02ff */
[----:B------:R-:W-:Y:S01]  /*33fa0*/  IMAD.IADD R164, R228, 0x1, R164 ;  /* 0x00000001e4a47824 */ /* 0x000fe200078e02a4 */
[----:B------:R-:W-:Y:S01]  /*33fb0*/  LOP3.LUT R76, R83, 0x20, R76, 0xe2, !PT ;  /* 0x00000020534c7812 */ /* 0x000fe200078ee24c */
[C---:B------:R-:W-:Y:S01]  /*33fc0*/  IMAD R79, R77.reuse, UR5, R0 ;  /* 0x000000054d4f7c24 */ /* 0x040fe2000f8e0200 */
[----:B------:R-:W-:Y:S01]  /*33fd0*/  SEL R21, RZ, 0x40, P0 ;  /* 0x00000040ff157807 */ /* 0x000fe20000000000 */
[----:B------:R-:W-:Y:S01]  /*33fe0*/  IMAD.WIDE.U32 R18, R77, UR4, R18 ;  /* 0x000000044d127c25 */ /* 0x000fe2000f8e0012 */
[----:B------:R-:W-:Y:S01]  /*33ff0*/  ISETP.GE.AND P1, PT, R164, R81, PT ;  /* 0x00000051a400720c */ /* 0x000fe20003f26270 */
[----:B------:R-:W-:Y:S01]  /*34000*/  ULDC.64 UR4, c[0x0][0xb80] ;  /* 0x0002e00000047ab9 */ /* 0x000fe20000000a00 */
[----:B------:R-:W-:Y:S01]  /*34010*/  LOP3.LUT R78, R76, R21, RZ, 0xfc, !PT ;  /* 0x000000154c4e7212 */ /* 0x000fe200078efcff */
[----:B------:R-:W-:Y:S01]  /*34020*/  VIADD R0, R2, 0x38820 ;  /* 0x0003882002007836 */ /* 0x000fe20000000000 */
[----:B------:R-:W-:Y:S01]  /*34030*/  ISETP.GE.AND P0, PT, R191, R3, PT ;  /* 0x00000003bf00720c */ /* 0x000fe20003f06270 */
[----:B------:R-:W-:Y:S01]  /*34040*/  IMAD.IADD R21, R19, 0x1, R79 ;  /* 0x0000000113157824 */ /* 0x000fe200078e024f */
[----:B------:R-:W-:-:S02]  /*34050*/  LEA R79, P2, R18, UR4, 0x1 ;  /* 0x00000004124f7c11 */ /* 0x000fc4000f8408ff */
[----:B------:R-:W-:Y:S02]  /*34060*/  PRMT R0, RZ, 0x654, R0 ;  /* 0x00000654ff007816 */ /* 0x000fe40000000000 */
[----:B------:R-:W-:Y:S02]  /*34070*/  SEL R19, RZ, 0x80, P0 ;  /* 0x00000080ff137807 */ /* 0x000fe40000000000 */
[----:B------:R-:W-:Y:S01]  /*34080*/  LEA.HI.X R80, R18, UR5, R21, 0x1, P2 ;  /* 0x0000000512507c11 */ /* 0x000fe200090f0c15 */
[----:B---3--:R0:W-:Y:S01]  /*34090*/  SYNCS.ARRIVE.TRANS64.RED.A1T0 RZ, [R0+URZ], RZ ;  /* 0x000000ff00ff79a7 */ /* 0x0081e2000810043f */
[----:B------:R1:W2:Y:S01]  /*340a0*/  SHFL.IDX PT, R18, R79, RZ, 0x181f ;  /* 0x00181fff4f127589 */ /* 0x0002a200000e0000 */
[----:B0-----:R-:W-:-:S03]  /*340b0*/  LOP3.LUT R0, R78, R19, RZ, 0xfc, !PT ;  /* 0x000000134e007212 */ /* 0x001fc600078efcff */
[----:B------:R1:W0:Y:S01]  /*340c0*/  SHFL.IDX PT, R19, R80, RZ, 0x181f ;  /* 0x00181fff50137589 */ /* 0x00022200000e0000 */
[----:B------:R-:W-:Y:S05]  /*340d0*/  @P1 BRA `(.L_x_3814) ;  /* 0x00000000007c1947 */ /* 0x000fea0003800000 */
[-C--:B------:R-:W-:Y:S02]  /*340e0*/  ISETP.GE.AND P1, PT, R187, R3.reuse, PT ;  /* 0x00000003bb00720c */ /* 0x080fe40003f26270 */
[-C--:B------:R-:W-:Y:S02]  /*340f0*/  ISETP.GE.AND P0, PT, R190, R3.reuse, PT ;  /* 0x00000003be00720c */ /* 0x080fe40003f06270 */
[-C--:B------:R-:W-:Y:S02]  /*34100*/  ISETP.GE.AND P5, PT, R186, R3.reuse, PT ;  /* 0x00000003ba00720c */ /* 0x080fe40003fa6270 */
[----:B------:R-:W-:-:S07]  /*34110*/  ISETP.GE.AND P3, PT, R185, R3, PT ;  /* 0x00000003b900720c */ /* 0x000fce0003f66270 */
[C---:B--2---:R-:W-:Y:S02]  /*34120*/  @!P1 LEA R20, P2, R187.reuse, R18, 0x1 ;  /* 0x00000012bb149211 */ /* 0x044fe400078408ff */
[----:B0-----:R-:W-:Y:S02]  /*34130*/  @!P0 IMAD.WIDE R76, R190, 0x2, R18 ;  /* 0x00000002be4c8825 */ /* 0x001fe400078e0212 */
[----:B------:R-:W-:Y:S02]  /*34140*/  @!P1 LEA.HI.X R21, R187, R19, R235, 0x1, P2 ;  /* 0x00000013bb159211 */ /* 0x000fe400010f0ceb */
[----:B------:R-:W-:Y:S01]  /*34150*/  ISETP.GE.AND P2, PT, R184, R3, PT ;  /* 0x00000003b800720c */ /* 0x000fe20003f46270 */
[----:B-----5:R0:W-:Y:S01]  /*34160*/  @!P0 ST.E.128 desc[UR44][R76.64], R4 ;  /* 0x000000044c008985 */ /* 0x0201e2000c101d2c */
[----:B------:R-:W-:-:S03]  /*34170*/  LOP3.LUT P0, RZ, R78, 0x40, RZ, 0xc0, !PT ;  /* 0x000000404eff7812 */ /* 0x000fc6000780c0ff */
[----:B------:R2:W-:Y:S01]  /*34180*/  @!P1 ST.E.128 desc[UR44][R20.64], R12 ;  /* 0x0000000c14009985 */ /* 0x0005e2000c101d2c */
[----:B------:R-:W-:Y:S02]  /*34190*/  ISETP.GE.AND P1, PT, R167, R3, PT ;  /* 0x00000003a700720c */ /* 0x000fe40003f26270 */
[CC--:B0-----:R-:W-:Y:S02]  /*341a0*/  @!P5 LEA R4, P4, R186.reuse, R18.reuse, 0x1 ;  /* 0x00000012ba04d211 */ /* 0x0c1fe400078808ff */
[CC--:B------:R-:W-:Y:S02]  /*341b0*/  @!P3 LEA R6, P6, R185.reuse, R18.reuse, 0x1 ;  /* 0x00000012b906b211 */ /* 0x0c0fe400078c08ff */
[-C--:B------:R-:W-:Y:S02]  /*341c0*/  @!P5 LEA.HI.X R5, R186, R19.reuse, R234, 0x1, P4 ;  /* 0x00000013ba05d211 */ /* 0x080fe400020f0cea */
[----:B------:R-:W-:Y:S02]  /*341d0*/  LOP3.LUT P4, RZ, R0, 0x80, RZ, 0xc0, !PT ;  /* 0x0000008000ff7812 */ /* 0x000fe4000788c0ff */
[----:B------:R-:W-:Y:S01]  /*341e0*/  @!P3 LEA.HI.X R7, R185, R19, R233, 0x1, P6 ;  /* 0x00000013b907b211 */ /* 0x000fe200030f0ce9 */
[----:B------:R0:W-:Y:S02]  /*341f0*/  @!P5 ST.E.128 desc[UR44][R4.64], R28 ;  /* 0x0000001c0400d985 */ /* 0x0001e4000c101d2c */
[----:B--2---:R-:W-:-:S02]  /*34200*/  @!P1 LEA R12, P6, R167, R18, 0x1 ;  /* 0x00000012a70c9211 */ /* 0x004fc400078c08ff */
[----:B------:R2:W-:Y:S02]  /*34210*/  @!P3 ST.E.128 desc[UR44][R6.64], R36 ;  /* 0x000000240600b985 */ /* 0x0005e4000c101d2c */
[-C--:B------:R-:W-:Y:S02]  /*34220*/  @!P1 LEA.HI.X R13, R167, R19.reuse, R231, 0x1, P6 ;  /* 0x00000013a70d9211 */ /* 0x080fe400030f0ce7 */
[-C--:B0-----:R-:W-:Y:S02]  /*34230*/  @!P2 LEA R4, P5, R184, R18.reuse, 0x1 ;  /* 0x00000012b804a211 */ /* 0x081fe400078a08ff */
        /* <DEDUP_REMOVED lines=9> */
.L_x_3814:
[----:B------:R-:W-:Y:S05]  /*342d0*/  BSYNC B1 ;  /* 0x0000000000017941 */ /* 0x000fea0003800000 */
.L_x_3813:
[----:B---3-5:R-:W-:Y:S01]  /*342e0*/  VIADD R6, R164, 0x20 ;  /* 0x00000020a4067836 */ /* 0x028fe20000000000 */
[----:B------:R3:W4:Y:S04]  /*342f0*/  SHFL.IDX PT, R5, R80, 0x1, 0x181f ;  /* 0x00381f0050057f89 */ /* 0x00072800000e0000 */
[----:B------:R-:W-:Y:S01]  /*34300*/  ISETP.GE.AND P0, PT, R6, R81, PT ;  /* 0x000000510600720c */ /* 0x000fe20003f06270 */
[----:B------:R3:W0:-:S12]  /*34310*/  SHFL.IDX PT, R4, R79, 0x1, 0x181f ;  /* 0x00381f004f047f89 */ /* 0x00061800000e0000 */
[----:B---3--:R-:W-:Y:S05]  /*34320*/  @P0 BRA `(.L_x_3815) ;  /* 0x0000002800940947 */ /* 0x008fea0003800000 */
[-C--:B------:R-:W-:Y:S02]  /*34330*/  ISETP.GE.AND P6, PT, R190, R3.reuse, PT ;  /* 0x00000003be00720c */ /* 0x080fe40003fc6270 */
[-C--:B------:R-:W-:Y:S02]  /*34340*/  ISETP.GE.AND P5, PT, R187, R3.reuse, PT ;  /* 0x00000003bb00720c */ /* 0x080fe40003fa6270 */
[-C--:B------:R-:W-:Y:S02]  /*34350*/  ISETP.GE.AND P3, PT, R186, R3.reuse, PT ;  /* 0x00000003ba00720c */ /* 0x080fe40003f66270 */
[-C--:B------:R-:W-:Y:S02]  /*34360*/  ISETP.GE.AND P2, PT, R185, R3.reuse, PT ;  /* 0x00000003b900720c */ /* 0x080fe40003f46270 */
[-C--:B------:R-:W-:Y:S02]  /*34370*/  ISETP.GE.AND P1, PT, R184, R3.reuse, PT ;  /* 0x00000003b800720c */ /* 0x080fe40003f26270 */
[----:B------:R-:W-:-:S03]  /*34380*/  ISETP.GE.AND P0, PT, R167, R3, PT ;  /* 0x00000003a700720c */ /* 0x000fc60003f06270 */
[----:B0---4-:R-:W-:Y:S02]  /*34390*/  @!P6 IMAD.WIDE R6, R190, 0x2, R4 ;  /* 0x00000002be06e825 */ /* 0x011fe400078e0204 */
[----:B------:R-:W-:-:S03]  /*343a0*/  @!P5 LEA R12, P4, R187, R4, 0x1 ;  /* 0x00000004bb0cd211 */ /* 0x000fc600078808ff */
[----:B------:R0:W-:Y:S01]  /*343b0*/  @!P6 ST.E.128 desc[UR44][R6.64], R8 ;  /* 0x000000080600e985 */ /* 0x0001e2000c101d2c */
[----:B------:R-:W-:Y:S02]  /*343c0*/  @!P5 LEA.HI.X R13, R187, R5, R235, 0x1, P4 ;  /* 0x00000005bb0dd211 */ /* 0x000fe400020f0ceb */
[----:B------:R-:W-:-:S03]  /*343d0*/  LOP3.LUT P4, RZ, R78, 0x40, RZ, 0xc0, !PT ;  /* 0x000000404eff7812 */ /* 0x000fc6000788c0ff */
[----:B------:R3:W-:Y:S01]  /*343e0*/  @!P5 ST.E.128 desc[UR44][R12.64], R24 ;  /* 0x000000180c00d985 */ /* 0x0007e2000c101d2c */
[CC--:B0-----:R-:W-:Y:S02]  /*343f0*/  @!P3 LEA R6, P6, R186.reuse, R4.reuse, 0x1 ;  /* 0x00000004ba06b211 */ /* 0x0c1fe400078c08ff */
[C---:B------:R-:W-:Y:S02]  /*34400*/  @!P2 LEA R8, P5, R185.reuse, R4, 0x1 ;  /* 0x00000004b908a211 */ /* 0x040fe400078a08ff */
[-C--:B------:R-:W-:Y:S02]  /*34410*/  @!P3 LEA.HI.X R7, R186, R5.reuse, R234, 0x1, P6 ;  /* 0x00000005ba07b211 */ /* 0x080fe400030f0cea */
[----:B------:R-:W-:-:S03]  /*34420*/  @!P2 LEA.HI.X R9, R185, R5, R233, 0x1, P5 ;  /* 0x00000005b909a211 */ /* 0x000fc600028f0ce9 */
[CC--:B---3--:R-:W-:Y:S01]  /*34430*/  @P4 LEA R12, P5, R192.reuse, R4.reuse, 0x1 ;  /* 0x00000004c00c4211 */ /* 0x0c8fe200078a08ff */
[----:B------:R0:W-:Y:S01]  /*34440*/  @!P3 ST.E.128 desc[UR44][R6.64], R32 ;  /* 0x000000200600b985 */ /* 0x0001e2000c101d2c */
[CC--:B------:R-:W-:Y:S02]  /*34450*/  @!P0 LEA R10, P3, R167.reuse, R4.reuse, 0x1 ;  /* 0x00000004a70a8211 */ /* 0x0c0fe400078608ff */
[-C--:B------:R-:W-:Y:S01]  /*34460*/  @P4 LEA.HI.X R13, R192, R5.reuse, R230, 0x1, P5 ;  /* 0x00000005c00d4211 */ /* 0x080fe200028f0ce6 */
[----:B------:R3:W-:Y:S01]  /*34470*/  @!P2 ST.E.128 desc[UR44][R8.64], R40 ;  /* 0x000000280800a985 */ /* 0x0007e2000c101d2c */
[----:B------:R-:W-:Y:S02]  /*34480*/  @!P0 LEA.HI.X R11, R167, R5, R231, 0x1, P3 ;  /* 0x00000005a70b8211 */ /* 0x000fe400018f0ce7 */
[----:B0-----:R-:W-:-:S04]  /*34490*/  @!P1 LEA R6, P6, R184, R4, 0x1 ;  /* 0x00000004b8069211 */ /* 0x001fc800078c08ff */
[----:B------:R-:W-:-:S05]  /*344a0*/  @!P1 LEA.HI.X R7, R184, R5, R232, 0x1, P6 ;  /* 0x00000005b8079211 */ /* 0x000fca00030f0ce8 */
        /* <DEDUP_REMOVED lines=9> */
.L_x_3812:
[----:B01----:R-:W2:Y:S01]  /*34540*/  LDL R7, [R1+0x434] ;  /* 0x0004340001077983 */ /* 0x003ea20000100800 */
[----:B------:R-:W-:Y:S01]  /*34550*/  ULDC.64 UR4, c[0x0][0xc08] ;  /* 0x0003020000047ab9 */ /* 0x000fe20000000a00 */
[----:B------:R-:W0:Y:S01]  /*34560*/  LDC R11, c[0x0][0xce8] ;  /* 0x00033a00ff0b7b82 */ /* 0x000e220000000800 */
[----:B------:R-:W-:Y:S01]  /*34570*/  IMAD R6, R3, UR4, RZ ;  /* 0x0000000403067c24 */ /* 0x000fe2000f8e02ff */
[----:B------:R1:W5:Y:S01]  /*34580*/  LDL R53, [R1+0x4c4] ;  /* 0x0004c40001357983 */ /* 0x0003620000100800 */
[C---:B------:R-:W-:Y:S01]  /*34590*/  IMAD.WIDE.U32 R4, R19.reuse, UR4, RZ ;  /* 0x0000000413047c25 */ /* 0x040fe2000f8e00ff */
[----:B------:R-:W-:Y:S02]  /*345a0*/  ULDC.64 UR6, c[0x0][0xc30] ;  /* 0x00030c0000067ab9 */ /* 0x000fe40000000a00 */
[----:B------:R1:W5:Y:S01]  /*345b0*/  LDL R52, [R1+0x4c0] ;  /* 0x0004c00001347983 */ /* 0x0003620000100800 */
[----:B------:R-:W-:Y:S01]  /*345c0*/  IMAD R19, R19, UR5, R6 ;  /* 0x0000000513137c24 */ /* 0x000fe2000f8e0206 */
[----:B------:R-:W-:Y:S01]  /*345d0*/  ULDC.64 UR4, c[0x0][0xc38] ;  /* 0x00030e0000047ab9 */ /* 0x000fe20000000a00 */
[----:B------:R-:W-:Y:S01]  /*345e0*/  SHF.R.S32.HI R6, RZ, 0x1f, R21 ;  /* 0x0000001fff067819 */ /* 0x000fe20000011415 */
[----:B------:R1:W5:Y:S01]  /*345f0*/  LDL R51, [R1+0x4bc] ;  /* 0x0004bc0001337983 */ /* 0x0003620000100800 */
[----:B------:R-:W-:-:S03]  /*34600*/  IMAD.IADD R5, R5, 0x1, R19 ;  /* 0x0000000105057824 */ /* 0x000fc600078e0213 */
[----:B------:R1:W5:Y:S01]  /*34610*/  LDL R50, [R1+0x4b8] ;  /* 0x0004b80001327983 */ /* 0x0003620000100800 */
[----:B------:R-:W-:-:S03]  /*34620*/  IMAD.WIDE.U32 R4, R166, UR4, R4 ;  /* 0x00000004a6047c25 */ /* 0x000fc6000f8e0004 */
[----:B------:R1:W5:Y:S01]  /*34630*/  LDL R49, [R1+0x4b4] ;  /* 0x0004b40001317983 */ /* 0x0003620000100800 */
[----:B------:R-:W-:Y:S01]  /*34640*/  IMAD R5, R166, UR5, R5 ;  /* 0x00000005a6057c24 */ /* 0x000fe2000f8e0205 */
[----:B------:R-:W-:Y:S02]  /*34650*/  ULDC.64 UR4, c[0x0][0xc40] ;  /* 0x0003100000047ab9 */ /* 0x000fe40000000a00 */
[----:B------:R1:W5:Y:S01]  /*34660*/  LDL R48, [R1+0x4b0] ;  /* 0x0004b00001307983 */ /* 0x0003620000100800 */
[----:B------:R-:W-:Y:S01]  /*34670*/  IMAD R6, R6, UR4, RZ ;  /* 0x0000000406067c24 */ /* 0x000fe2000f8e02ff */
[----:B0-----:R-:W-:Y:S02]  /*34680*/  ISETP.NE.AND P0, PT, R11, 0x1, PT ;  /* 0x000000010b00780c */ /* 0x001fe40003f05270 */
[----:B------:R1:W5:Y:S04]  /*34690*/  LDL R47, [R1+0x4ac] ;  /* 0x0004ac00012f7983 */ /* 0x0003680000100800 */
[----:B------:R1:W5:Y:S04]  /*346a0*/  LDL R46, [R1+0x4a8] ;  /* 0x0004a800012e7983 */ /* 0x0003680000100800 */
[----:B------:R1:W5:Y:S03]  /*346b0*/  LDL R45, [R1+0x4a4] ;  /* 0x0004a400012d7983 */ /* 0x0003660000100800 */
[----:B------:R-:W0:Y:S01]  /*346c0*/  @P0 LDC R3, c[0x0][0xcec] ;  /* 0x00033b00ff030b82 */ /* 0x000e220000000800 */
[----:B------:R1:W5:Y:S04]  /*346d0*/  LDL R44, [R1+0x4a0] ;  /* 0x0004a000012c7983 */ /* 0x0003680000100800 */
[----:B------:R1:W5:Y:S03]  /*346e0*/  LDL R43, [R1+0x49c] ;  /* 0x00049c00012b7983 */ /* 0x0003660000100800 */
[----:B------:R-:W3:Y:S01]  /*346f0*/  @P0 LDC R9, c[0x0][0xcf0] ;  /* 0x00033c00ff090b82 */ /* 0x000ee20000000800 */
[----:B------:R1:W5:Y:S04]  /*34700*/  LDL R42, [R1+0x498] ;  /* 0x00049800012a7983 */ /* 0x0003680000100800 */
        /* <DEDUP_REMOVED lines=18> */
[----:B------:R1:W5:Y:S01]  /*34830*/  LDL R19, [R1+0x44c] ;  /* 0x00044c0001137983 */ /* 0x0003620000100800 */
[----:B------:R-:W-:-:S04]  /*34840*/  IMAD.WIDE.U32 R4, R21, UR4, R4 ;  /* 0x0000000415047c25 */ /* 0x000fc8000f8e0004 */
[----:B------:R-:W-:Y:S01]  /*34850*/  IMAD R0, R0, R11, RZ ;  /* 0x0000000b00007224 */ /* 0x000fe200078e02ff */
[----:B------:R-:W-:Y:S01]  /*34860*/  BSSY B1, `(.L_x_3816) ;  /* 0x00000c4000017945 */ /* 0x000fe20003800000 */
[----:B--2---:R-:W-:Y:S02]  /*34870*/  IMAD.IADD R8, R7, 0x1, R164 ;  /* 0x0000000107087824 */ /* 0x004fe400078e02a4 */
[----:B------:R-:W-:Y:S01]  /*34880*/  IMAD R7, R21, UR5, R6 ;  /* 0x0000000515077c24 */ /* 0x000fe2000f8e0206 */
[----:B------:R-:W-:Y:S01]  /*34890*/  ULDC.64 UR4, c[0x0][0xc48] ;  /* 0x0003120000047ab9 */ /* 0x000fe20000000a00 */
[----:B0-----:R-:W-:-:S04]  /*348a0*/  @P0 IMAD.HI.U32 R6, R8, R3, RZ ;  /* 0x0000000308060227 */ /* 0x001fc800078e00ff */
[----:B------:R-:W-:Y:S01]  /*348b0*/  IMAD.MOV.U32 R3, RZ, RZ, R8 ;  /* 0x000000ffff037224 */ /* 0x000fe200078e0008 */
[----:B---3--:R-:W-:Y:S01]  /*348c0*/  @P0 SHF.R.U32.HI R3, RZ, R9, R6 ;  /* 0x00000009ff030219 */ /* 0x008fe20000011606 */
[----:B------:R-:W-:-:S03]  /*348d0*/  IMAD.IADD R5, R5, 0x1, R7 ;  /* 0x0000000105057824 */ /* 0x000fc600078e0207 */
[--C-:B------:R-:W-:Y:S01]  /*348e0*/  SHF.R.S32.HI R6, RZ, 0x1f, R3.reuse ;  /* 0x0000001fff067819 */ /* 0x100fe20000011403 */
[----:B------:R-:W-:Y:S02]  /*348f0*/  IMAD.MOV R9, RZ, RZ, -R3 ;  /* 0x000000ffff097224 */ /* 0x000fe400078e0a03 */
[----:B------:R-:W-:-:S04]  /*34900*/  IMAD.WIDE.U32 R4, R194, UR4, R4 ;  /* 0x00000004c2047c25 */ /* 0x000fc8000f8e0004 */
[----:B------:R-:W-:Y:S02]  /*34910*/  IMAD R9, R11, R9, R8 ;  /* 0x000000090b097224 */ /* 0x000fe400078e0208 */
[----:B------:R-:W-:Y:S02]  /*34920*/  IMAD R6, R6, UR6, RZ ;  /* 0x0000000606067c24 */ /* 0x000fe4000f8e02ff */
[----:B------:R-:W-:Y:S01]  /*34930*/  IMAD R5, R194, UR5, R5 ;  /* 0x00000005c2057c24 */ /* 0x000fe2000f8e0205 */
[----:B------:R-:W-:Y:S01]  /*34940*/  ULDC.64 UR4, c[0x0][0xc28] ;  /* 0x00030a0000047ab9 */ /* 0x000fe20000000a00 */
[C---:B------:R-:W-:Y:S01]  /*34950*/  IMAD R7, R3.reuse, UR7, R6 ;  /* 0x0000000703077c24 */ /* 0x040fe2000f8e0206 */
[----:B------:R-:W-:Y:S01]  /*34960*/  SHF.R.S32.HI R6, RZ, 0x1f, R9 ;  /* 0x0000001fff067819 */ /* 0x000fe20000011409 */
[----:B------:R-:W-:-:S04]  /*34970*/  IMAD.WIDE.U32 R4, R3, UR6, R4 ;  /* 0x0000000603047c25 */ /* 0x000fc8000f8e0004 */
[----:B------:R-:W-:Y:S02]  /*34980*/  IMAD R6, R6, UR4, RZ ;  /* 0x0000000406067c24 */ /* 0x000fe4000f8e02ff */
[----:B------:R-:W-:Y:S02]  /*34990*/  IMAD.IADD R5, R5, 0x1, R7 ;  /* 0x0000000105057824 */ /* 0x000fe400078e0207 */
[----:B------:R-:W-:Y:S02]  /*349a0*/  IMAD.IADD R164, R160, 0x1, R164 ;  /* 0x00000001a0a47824 */ /* 0x000fe400078e02a4 */
[C---:B------:R-:W-:Y:S02]  /*349b0*/  IMAD R3, R9.reuse, UR5, R6 ;  /* 0x0000000509037c24 */ /* 0x040fe4000f8e0206 */
[----:B------:R-:W-:Y:S01]  /*349c0*/  IMAD.WIDE.U32 R8, R9, UR4, R4 ;  /* 0x0000000409087c25 */ /* 0x000fe2000f8e0004 */
[----:B------:R-:W-:Y:S01]  /*349d0*/  ISETP.GE.AND P0, PT, R164, R0, PT ;  /* 0x00000000a400720c */ /* 0x000fe20003f06270 */
[----:B------:R-:W-:-:S02]  /*349e0*/  ULDC.64 UR4, c[0x0][0xc00] ;  /* 0x0003000000047ab9 */ /* 0x000fc40000000a00 */
[----:B------:R-:W-:Y:S01]  /*349f0*/  IMAD.IADD R5, R9, 0x1, R3 ;  /* 0x0000000109057824 */ /* 0x000fe200078e0203 */
[----:B------:R-:W-:Y:S01]  /*34a00*/  LEA R3, P1, R8, UR4, 0x2 ;  /* 0x0000000408037c11 */ /* 0x000fe2000f8210ff */
[----:B------:R-:W-:-:S03]  /*34a10*/  VIADD R4, R2, 0x38820 ;  /* 0x0003882002047836 */ /* 0x000fc60000000000 */
[----:B------:R-:W-:Y:S02]  /*34a20*/  LEA.HI.X R8, R8, UR5, R5, 0x2, P1 ;  /* 0x0000000508087c11 */ /* 0x000fe400088f1405 */
[----:B------:R-:W-:Y:S01]  /*34a30*/  PRMT R4, RZ, 0x654, R4 ;  /* 0x00000654ff047816 */ /* 0x000fe20000000004 */
[----:B------:R1:W0:Y:S03]  /*34a40*/  SHFL.IDX PT, R9, R3, RZ, 0x1c1f ;  /* 0x001c1fff03097589 */ /* 0x00022600000e0000 */
[----:B------:R1:W-:Y:S01]  /*34a50*/  SYNCS.ARRIVE.TRANS64.RED.A1T0 RZ, [R4+URZ], RZ ;  /* 0x000000ff04ff79a7 */ /* 0x0003e2000810043f */
[----:B------:R1:W2:Y:S01]  /*34a60*/  SHFL.IDX PT, R10, R8, RZ, 0x1c1f ;  /* 0x001c1fff080a7589 */ /* 0x0002a200000e0000 */
[----:B------:R-:W-:Y:S05]  /*34a70*/  @P0 BRA `(.L_x_3817) ;  /* 0x0000000800880947 */ /* 0x000fea0003800000 */
[----:B------:R-:W-:Y:S01]  /*34a80*/  ULDC UR4, c[0x0][0xbc8] ;  /* 0x0002f20000047ab9 */ /* 0x000fe20000000800 */
[----:B------:R-:W3:Y:S01]  /*34a90*/  LDL R18, [R1+0x448] ;  /* 0x0004480001127983 */ /* 0x000ee20000100800 */
[----:B------:R-:W-:-:S13]  /*34aa0*/  ISETP.GE.AND P0, PT, R161, UR4, PT ;  /* 0x00000004a1007c0c */ /* 0x000fda000bf06270 */
[----:B------:R-:W4:Y:S01]  /*34ab0*/  @!P0 LDL.64 R6, [R1+0x230] ;  /* 0x0002300001068983 */ /* 0x000f220000100a00 */
[----:B------:R-:W-:Y:S02]  /*34ac0*/  ISETP.GE.AND P1, PT, R225, UR4, PT ;  /* 0x00000004e1007c0c */ /* 0x000fe4000bf26270 */
[----:B01----:R-:W-:-:S04]  /*34ad0*/  @!P0 LEA R4, P2, R161, R9, 0x2 ;  /* 0x00000009a1048211 */ /* 0x003fc800078410ff */
[----:B--2--5:R-:W-:-:S05]  /*34ae0*/  @!P0 LEA.HI.X R5, R161, R10, R53, 0x2, P2 ;  /* 0x0000000aa1058211 */ /* 0x024fca00010f1435 */
[----:B----4-:R0:W-:Y:S04]  /*34af0*/  @!P0 ST.E.64 desc[UR44][R4.64], R6 ;  /* 0x0000000604008985 */ /* 0x0101e8000c101b2c */
[----:B0-----:R-:W2:Y:S01]  /*34b00*/  @!P1 LDL.64 R4, [R1+0x240] ;  /* 0x0002400001049983 */ /* 0x001ea20000100a00 */
[----:B------:R-:W-:Y:S02]  /*34b10*/  ISETP.GE.AND P0, PT, R224, UR4, PT ;  /* 0x00000004e0007c0c */ /* 0x000fe4000bf06270 */
[----:B------:R-:W-:-:S04]  /*34b20*/  @!P1 LEA R6, P2, R225, R9, 0x2 ;  /* 0x00000009e1069211 */ /* 0x000fc800078410ff */
[----:B------:R-:W-:-:S05]  /*34b30*/  @!P1 LEA.HI.X R7, R225, R10, R52, 0x2, P2 ;  /* 0x0000000ae1079211 */ /* 0x000fca00010f1434 */
[----:B--2---:R0:W-:Y:S04]  /*34b40*/  @!P1 ST.E.64 desc[UR44][R6.64], R4 ;  /* 0x0000000406009985 */ /* 0x0041e8000c101b2c */
        /* <DEDUP_REMOVED lines=145> */
[----:B------:R-:W2:Y:S01]  /*35460*/  @!P1 LDL.64 R12, [R1+0x420] ;  /* 0x00042000010c9983 */ /* 0x000ea20000100a00 */
[----:B------:R-:W-:-:S04]  /*35470*/  @!P1 LEA R14, P0, R226, R9, 0x2 ;  /* 0x00000009e20e9211 */ /* 0x000fc800078010ff */
[----:B---3--:R-:W-:-:S05]  /*35480*/  @!P1 LEA.HI.X R15, R226, R10, R18, 0x2, P0 ;  /* 0x0000000ae20f9211 */ /* 0x008fca00000f1412 */
[----:B--2---:R4:W-:Y:S04]  /*35490*/  @!P1 ST.E.64 desc[UR44][R14.64], R12 ;  /* 0x0000000c0e009985 */ /* 0x0049e8000c101b2c */
.L_x_3817:
[----:B------:R-:W-:Y:S05]  /*354a0*/  BSYNC B1 ;  /* 0x0000000000017941 */ /* 0x000fea0003800000 */
.L_x_3816:
[----:B----4-:R-:W-:Y:S01]  /*354b0*/  VIADD R5, R164, 0x8 ;  /* 0x00000008a4057836 */ /* 0x010fe20000000000 */
[----:B------:R3:W4:Y:S04]  /*354c0*/  SHFL.IDX PT, R18, R8, 0x1, 0x1c1f ;  /* 0x003c1f0008127f89 */ /* 0x00072800000e0000 */
[----:B------:R-:W-:Y:S01]  /*354d0*/  ISETP.GE.AND P0, PT, R5, R0, PT ;  /* 0x000000000500720c */ /* 0x000fe20003f06270 */
[----:B------:R3:W0:-:S12]  /*354e0*/  SHFL.IDX PT, R20, R3, 0x1, 0x1c1f ;  /* 0x003c1f0003147f89 */ /* 0x00061800000e0000 */
[----:B---3--:R-:W-:Y:S05]  /*354f0*/  @P0 BRA `(.L_x_3815) ;  /* 0x0000001800200947 */ /* 0x008fea0003800000 */
[----:B------:R-:W3:Y:S02]  /*35500*/  LDC R0, c[0x0][0xbc8] ;  /* 0x0002f200ff007b82 */ /* 0x000ee40000000800 */
[----:B---3--:R-:W-:-:S13]  /*35510*/  ISETP.GE.AND P1, PT, R161, R0, PT ;  /* 0x00000000a100720c */ /* 0x008fda0003f26270 */
[----:B------:R-:W3:Y:S01]  /*35520*/  @!P1 LDL.64 R14, [R1+0x238] ;  /* 0x00023800010e9983 */ /* 0x000ee20000100a00 */
[----:B------:R-:W-:Y:S02]  /*35530*/  ISETP.GE.AND P2, PT, R225, R0, PT ;  /* 0x00000000e100720c */ /* 0x000fe40003f46270 */
[----:B01----:R-:W-:-:S04]  /*35540*/  @!P1 LEA R8, P0, R161, R20, 0x2 ;  /* 0x00000014a1089211 */ /* 0x003fc800078010ff */
[----:B----45:R-:W-:-:S05]  /*35550*/  @!P1 LEA.HI.X R9, R161, R18, R53, 0x2, P0 ;  /* 0x00000012a1099211 */ /* 0x030fca00000f1435 */
[----:B---3--:R0:W-:Y:S04]  /*35560*/  @!P1 ST.E.64 desc[UR44][R8.64], R14 ;  /* 0x0000000e08009985 */ /* 0x0081e8000c101b2c */
[----:B------:R-:W3:Y:S01]  /*35570*/  @!P2 LDL.64 R4, [R1+0x248] ;  /* 0x000248000104a983 */ /* 0x000ee20000100a00 */
[----:B------:R-:W-:Y:S02]  /*35580*/  ISETP.GE.AND P1, PT, R224, R0, PT ;  /* 0x00000000e000720c */ /* 0x000fe40003f26270 */
[----:B--2---:R-:W-:-:S04]  /*35590*/  @!P2 LEA R10, P0, R225, R20, 0x2 ;  /* 0x00000014e10aa211 */ /* 0x004fc800078010ff */
[----:B------:R-:W-:-:S05]  /*355a0*/  @!P2 LEA.HI.X R11, R225, R18, R52, 0x2, P0 ;  /* 0x00000012e10ba211 */ /* 0x000fca00000f1434 */
[----:B---3--:R1:W-:Y:S04]  /*355b0*/  @!P2 ST.E.64 desc[UR44][R10.64], R4 ;  /* 0x000000040a00a985 */ /* 0x0083e8000c101b2c */
[----:B------:R-:W2:Y:S01]  /*355c0*/  @!P1 LDL.64 R6, [R1+0x258] ;  /* 0x0002580001069983 */ /* 0x000ea20000100a00 */
[----:B------:R-:W-:Y:S02]  /*355d0*/  ISETP.GE.AND P2, PT, R223, R0, PT ;  /* 0x00000000df00720c */ /* 0x000fe40003f46270 */
[----:B------:R-:W-:-:S04]  /*355e0*/  @!P1 LEA R12, P0, R224, R20, 0x2 ;  /* 0x00000014e00c9211 */ /* 0x000fc800078010ff */
[----:B------:R-:W-:-:S05]  /*355f0*/  @!P1 LEA.HI.X R13, R224, R18, R51, 0x2, P0 ;  /* 0x00000012e00d9211 */ /* 0x000fca00000f1433 */
[----:B--2---:R2:W-:Y:S04]  /*35600*/  @!P1 ST.E.64 desc[UR44][R12.64], R6 ;  /* 0x000000060c009985 */ /* 0x0045e8000c101b2c */
[----:B0-----:R-:W3:Y:S01]  /*35610*/  @!P2 LDL.64 R8, [R1+0x268] ;  /* 0x000268000108a983 */ /* 0x001ee20000100a00 */
[----:B------:R-:W-:Y:S02]  /*35620*/  ISETP.GE.AND P1, PT, R222, R0, PT ;  /* 0x00000000de00720c */ /* 0x000fe40003f26270 */
[----:B------:R-:W-:-:S04]  /*35630*/  @!P2 LEA R14, P0, R223, R20, 0x2 ;  /* 0x00000014df0ea211 */ /* 0x000fc800078010ff */
[----:B------:R-:W-:-:S05]  /*35640*/  @!P2 LEA.HI.X R15, R223, R18, R50, 0x2, P0 ;  /* 0x00000012df0fa211 */ /* 0x000fca00000f1432 */
[----:B---3--:R0:W-:Y:S04]  /*35650*/  @!P2 ST.E.64 desc[UR44][R14.64], R8 ;  /* 0x000000080e00a985 */ /* 0x0081e8000c101b2c */
[----:B-1----:R-:W3:Y:S01]  /*35660*/  @!P1 LDL.64 R4, [R1+0x278] ;  /* 0x0002780001049983 */ /* 0x002ee20000100a00 */
[----:B------:R-:W-:Y:S02]  /*35670*/  ISETP.GE.AND P2, PT, R221, R0, PT ;  /* 0x00000000dd00720c */ /* 0x000fe40003f46270 */
[----:B------:R-:W-:-:S04]  /*35680*/  @!P1 LEA R10, P0, R222, R20, 0x2 ;  /* 0x00000014de0a9211 */ /* 0x000fc800078010ff */
[----:B------:R-:W-:-:S05]  /*35690*/  @!P1 LEA.HI.X R11, R222, R18, R49, 0x2, P0 ;  /* 0x00000012de0b9211 */ /* 0x000fca00000f1431 */
[----:B---3--:R1:W-:Y:S04]  /*356a0*/  @!P1 ST.E.64 desc[UR44][R10.64], R4 ;  /* 0x000000040a009985 */ /* 0x0083e8000c101b2c */
[----:B--2---:R-:W2:Y:S01]  /*356b0*/  @!P2 LDL.64 R6, [R1+0x288] ;  /* 0x000288000106a983 */ /* 0x004ea20000100a00 */
        /* <DEDUP_REMOVED lines=131> */
.L_x_3819:
[----:B------:R-:W-:Y:S05]  /*35ef0*/  BSYNC B1 ;  /* 0x0000000000017941 */ /* 0x000fea0003800000 */
.L_x_3818:
[----:B------:R-:W-:Y:S05]  /*35f00*/  @P1 BRA `(.L_x_3815) ;  /* 0x0000000c009c1947 */ /* 0x000fea0003800000 */
[----:B------:R-:W2:Y:S04]  /*35f10*/  LDL R0, [R1+0x448] ;  /* 0x0004480001007983 */ /* 0x000ea80000100800 */
[----:B01----:R-:W3:Y:S01]  /*35f20*/  LDL.64 R4, [R1+0x428] ;  /* 0x0004280001047983 */ /* 0x003ee20000100a00 */
[----:B------:R-:W-:-:S04]  /*35f30*/  LEA R20, P0, R226, R20, 0x2 ;  /* 0x00000014e2147211 */ /* 0x000fc800078010ff */
[----:B--2---:R-:W-:-:S05]  /*35f40*/  LEA.HI.X R21, R226, R18, R0, 0x2, P0 ;  /* 0x00000012e2157211 */ /* 0x004fca00000f1400 */
[----:B---3--:R0:W-:Y:S01]  /*35f50*/  ST.E.64 desc[UR44][R20.64], R4 ;  /* 0x0000000414007985 */ /* 0x0081e2000c101b2c */
[----:B------:R-:W-:Y:S05]  /*35f60*/  BRA `(.L_x_3815) ;  /* 0x0000000c00847947 */ /* 0x000fea0003800000 */
.L_x_3808:
        /* <DEDUP_REMOVED lines=8> */
[----:B------:R-:W2:Y:S01]  /*35ff0*/  @P1 LDC.64 R4, c[0x0][0xd08] ;  /* 0x00034200ff041b82 */ /* 0x000ea20000000a00 */
[----:B------:R-:W-:Y:S02]  /*36000*/  ULDC UR4, c[0x0][0xb88] ;  /* 0x0002e20000047ab9 */ /* 0x000fe40000000800 */
[----:B------:R-:W-:Y:S02]  /*36010*/  IMAD.U32 R0, RZ, RZ, UR4 ;  /* 0x00000004ff007e24 */ /* 0x000fe4000f8e00ff */
[----:B----4-:R-:W-:-:S05]  /*36020*/  IMAD.WIDE R6, R193, 0x4, R6 ;  /* 0x00000004c1067825 */ /* 0x010fca00078e0206 */
[----:B------:R4:W5:Y:S01]  /*36030*/  @P0 LDG.E R3, desc[UR44][R6.64] ;  /* 0x0000002c06030981 */ /* 0x000962000c1e1900 */
[----:B--2---:R-:W-:-:S05]  /*36040*/  @P1 IMAD.WIDE R4, R193, 0x4, R4 ;  /* 0x00000004c1041825 */ /* 0x004fca00078e0204 */
[----:B------:R4:W5:Y:S01]  /*36050*/  @P1 LDG.E R0, desc[UR44][R4.64] ;  /* 0x0000002c04001981 */ /* 0x000962000c1e1900 */
[----:B------:R-:W-:Y:S02]  /*36060*/  ISETP.NE.AND P2, PT, R188, RZ, PT ;  /* 0x000000ffbc00720c */ /* 0x000fe40003f45270 */
[----:B------:R-:W-:Y:S02]  /*36070*/  ISETP.GT.AND P3, PT, R236, 0x3f, PT ;  /* 0x0000003fec00780c */ /* 0x000fe40003f64270 */
[----:B------:R-:W-:-:S09]  /*36080*/  SHF.R.S32.HI R26, RZ, 0x1f, R193 ;  /* 0x0000001fff1a7819 */ /* 0x000fd200000114c1 */
[----:B------:R-:W2:Y:S02]  /*36090*/  @!P2 LDC R188, c[0x0][0xbd4] ;  /* 0x0002f500ffbcab82 */ /* 0x000ea40000000800 */
[----:B--2---:R-:W-:Y:S01]  /*360a0*/  ISETP.GT.AND P2, PT, R188, 0x1, PT ;  /* 0x00000001bc00780c */ /* 0x004fe20003f44270 */
[----:B----4-:R-:W-:-:S12]  /*360b0*/  @P1 BRA `(.L_x_3820) ;  /* 0x0000000000101947 */ /* 0x010fd80003800000 */
[----:B------:R-:W-:Y:S05]  /*360c0*/  @!P0 BRA `(.L_x_3820) ;  /* 0x00000000000c8947 */ /* 0x000fea0003800000 */
[----:B------:R-:W2:Y:S04]  /*360d0*/  LDG.E R5, desc[UR44][R6.64] ;  /* 0x0000002c06057981 */ /* 0x000ea8000c1e1900 */
[----:B-----5:R-:W2:Y:S02]  /*360e0*/  LDG.E R0, desc[UR44][R6.64+0x4] ;  /* 0x0000042c06007981 */ /* 0x020ea4000c1e1900 */
[----:B--2---:R-:W-:-:S07]  /*360f0*/  IMAD.IADD R0, R0, 0x1, -R5 ;  /* 0x0000000100007824 */ /* 0x004fce00078e0a05 */
.L_x_3820:
[----:B------:R-:W-:Y:S01]  /*36100*/  BSSY B1, `(.L_x_3821) ;  /* 0x0000036000017945 */ /* 0x000fe20003800000 */
[----:B------:R-:W-:Y:S02]  /*36110*/  SEL R27, R193, RZ, !P0 ;  /* 0x000000ffc11b7207 */ /* 0x000fe40004000000 */
[----:B------:R-:W-:Y:S02]  /*36120*/  SEL R26, R26, RZ, !P0 ;  /* 0x000000ff1a1a7207 */ /* 0x000fe40004000000 */
[----:B-----5:R-:W-:Y:S01]  /*36130*/  SHF.R.S32.HI R24, RZ, 0x1f, R3 ;  /* 0x0000001fff187819 */ /* 0x020fe20000011403 */
[----:B------:R-:W-:Y:S06]  /*36140*/  @P3 BRA `(.L_x_3822) ;  /* 0x0000000000c43947 */ /* 0x000fec0003800000 */
[----:B------:R-:W2:Y:S01]  /*36150*/  S2R R5, SR_TID.X ;  /* 0x0000000000057919 */ /* 0x000ea20000002100 */
[----:B---3--:R-:W3:Y:S02]  /*36160*/  LDC R31, c[0x0][0xce8] ;  /* 0x00033a00ff1f7b82 */ /* 0x008ee40000000800 */
[----:B---3--:R-:W-:Y:S01]  /*36170*/  IMAD R4, R0, R31, RZ ;  /* 0x0000001f00047224 */ /* 0x008fe200078e02ff */
[----:B--2---:R-:W-:-:S04]  /*36180*/  IADD3 R29, R164, -0x80, R5 ;  /* 0xffffff80a41d7810 */ /* 0x004fc80007ffe005 */
[----:B------:R-:W-:-:S13]  /*36190*/  ISETP.GE.AND P0, PT, R29, R4, PT ;  /* 0x000000041d00720c */ /* 0x000fda0003f06270 */
[----:B------:R-:W-:Y:S05]  /*361a0*/  @P0 BRA `(.L_x_3822) ;  /* 0x0000000000ac0947 */ /* 0x000fea0003800000 */
[----:B------:R-:W-:Y:S01]  /*361b0*/  IMAD.MOV.U32 R20, RZ, RZ, 0xab8 ;  /* 0x00000ab8ff147424 */ /* 0x000fe200078e00ff */
[----:B------:R-:W-:Y:S01]  /*361c0*/  ISETP.GT.AND P0, PT, R188, 0x1, PT ;  /* 0x00000001bc00780c */ /* 0x000fe20003f04270 */
[----:B------:R-:W2:Y:S01]  /*361d0*/  LDC.64 R10, c[0x0][0xca8] ;  /* 0x00032a00ff0a7b82 */ /* 0x000ea20000000a00 */
[----:B------:R-:W-:Y:S01]  /*361e0*/  ISETP.NE.AND P1, PT, R31, 0x1, PT ;  /* 0x000000011f00780c */ /* 0x000fe20003f25270 */
[----:B------:R-:W-:Y:S01]  /*361f0*/  IMAD.MOV.U32 R19, RZ, RZ, R29 ;  /* 0x000000ffff137224 */ /* 0x000fe200078e001d */
[----:B------:R-:W-:-:S05]  /*36200*/  SEL R20, R20, 0xa78, P0 ;  /* 0x00000a7814147807 */ /* 0x000fca0000000000 */
[----:B------:R-:W3:Y:S08]  /*36210*/  LDC.64 R4, c[0x0][R20+0x220] ;  /* 0x0000880014047b82 */ /* 0x000ef00000000a00 */
[----:B------:R-:W4:Y:S08]  /*36220*/  LDC.64 R12, c[0x0][R20+0x218] ;  /* 0x00008600140c7b82 */ /* 0x000f300000000a00 */
[----:B------:R-:W5:Y:S08]  /*36230*/  LDC.64 R6, c[0x0][R20+0x228] ;  /* 0x00008a0014067b82 */ /* 0x000f700000000a00 */
[----:B------:R-:W0:Y:S08]  /*36240*/  @P1 LDC R18, c[0x0][0xcec] ;  /* 0x00033b00ff121b82 */ /* 0x000e300000000800 */
[----:B------:R-:W1:Y:S08]  /*36250*/  LDC.64 R8, c[0x0][R20+0x210] ;  /* 0x0000840014087b82 */ /* 0x000e700000000a00 */
[----:B------:R-:W5:Y:S01]  /*36260*/  @P1 LDC R25, c[0x0][0xcf0] ;  /* 0x00033c00ff191b82 */ /* 0x000f620000000800 */
[----:B0-----:R-:W-:-:S07]  /*36270*/  @P1 IMAD.HI.U32 R18, R29, R18, RZ ;  /* 0x000000121d121227 */ /* 0x001fce00078e00ff */
[----:B--2---:R-:W0:Y:S01]  /*36280*/  @!P0 LDC R10, c[0x0][0xc50] ;  /* 0x00031400ff0a8b82 */ /* 0x004e220000000800 */
[-C--:B---3--:R-:W-:Y:S02]  /*36290*/  IMAD R5, R5, R27.reuse, RZ ;  /* 0x0000001b05057224 */ /* 0x088fe400078e02ff */
[----:B------:R-:W-:-:S05]  /*362a0*/  IMAD.WIDE.U32 R14, R4, R27, RZ ;  /* 0x0000001b040e7225 */ /* 0x000fca00078e00ff */
[----:B------:R-:W2:Y:S01]  /*362b0*/  @!P0 LDC R11, c[0x0][0xc54] ;  /* 0x00031500ff0b8b82 */ /* 0x000ea20000000800 */
        /* <DEDUP_REMOVED lines=14> */
[----:B------:R-:W-:Y:S02]  /*363a0*/  IADD3 R6, P0, P1, R19, R12, R6 ;  /* 0x0000000c13067210 */ /* 0x000fe4000791e006 */
[----:B------:R-:W-:-:S04]  /*363b0*/  SHF.R.S32.HI R19, RZ, 0x1f, R19 ;  /* 0x0000001fff137819 */ /* 0x000fc80000011413 */
[----:B------:R-:W-:Y:S01]  /*363c0*/  IADD3.X R7, R19, R4, R13, P0, P1 ;  /* 0x0000000413077210 */ /* 0x000fe200007e240d */
[-C--:B-1----:R-:W-:Y:S01]  /*363d0*/  IMAD R4, R9, R5.reuse, RZ ;  /* 0x0000000509047224 */ /* 0x082fe200078e02ff */
[----:B------:R-:W-:Y:S01]  /*363e0*/  SHF.R.S32.HI R13, RZ, 0x1f, R5 ;  /* 0x0000001fff0d7819 */ /* 0x000fe20000011405 */
[----:B------:R-:W-:-:S04]  /*363f0*/  IMAD.WIDE.U32 R6, R8, R5, R6 ;  /* 0x0000000508067225 */ /* 0x000fc800078e0006 */
[----:B------:R-:W-:Y:S01]  /*36400*/  IMAD R13, R8, R13, R4 ;  /* 0x0000000d080d7224 */ /* 0x000fe200078e0204 */
[----:B0-----:R-:W-:Y:S01]  /*36410*/  LEA R10, P0, R6, R10, 0x2 ;  /* 0x0000000a060a7211 */ /* 0x001fe200078010ff */
[----:B------:R-:W-:Y:S02]  /*36420*/  IMAD.MOV.U32 R5, RZ, RZ, -0x800000 ;  /* 0xff800000ff057424 */ /* 0x000fe400078e00ff */
[----:B------:R-:W-:-:S05]  /*36430*/  IMAD.IADD R4, R7, 0x1, R13 ;  /* 0x0000000107047824 */ /* 0x000fca00078e020d */
[----:B--2---:R-:W-:-:S05]  /*36440*/  LEA.HI.X R11, R6, R11, R4, 0x2, P0 ;  /* 0x0000000b060b7211 */ /* 0x004fca00000f1404 */
[----:B------:R2:W-:Y:S02]  /*36450*/  STG.E desc[UR44][R10.64], R5 ;  /* 0x000000050a007986 */ /* 0x0005e4000c10192c */
.L_x_3822:
[----:B------:R-:W-:Y:S05]  /*36460*/  BSYNC B1 ;  /* 0x0000000000017941 */ /* 0x000fea0003800000 */
.L_x_3821:
[----:B------:R-:W-:Y:S05]  /*36470*/  @P2 BRA `(.L_x_3815) ;  /* 0x0000000800402947 */ /* 0x000fea0003800000 */
[----:B------:R-:W4:Y:S01]  /*36480*/  LDL R7, [R1+0x444] ;  /* 0x0004440001077983 */ /* 0x000f220000100800 */
[----:B--2---:R-:W2:Y:S01]  /*36490*/  LDC R11, c[0x0][0xce8] ;  /* 0x00033a00ff0b7b82 */ /* 0x004ea20000000800 */
[----:B------:R-:W-:Y:S01]  /*364a0*/  ULDC.64 UR4, c[0x0][0xba0] ;  /* 0x0002e80000047ab9 */ /* 0x000fe20000000a00 */
[----:B------:R-:W-:Y:S01]  /*364b0*/  BSSY B1, `(.L_x_3823) ;  /* 0x0000068000017945 */ /* 0x000fe20003800000 */
[----:B------:R-:W-:Y:S02]  /*364c0*/  IMAD R6, R24, UR4, RZ ;  /* 0x0000000418067c24 */ /* 0x000fe4000f8e02ff */
[----:B------:R-:W-:-:S03]  /*364d0*/  IMAD.WIDE.U32 R4, R3, UR4, RZ ;  /* 0x0000000403047c25 */ /* 0x000fc6000f8e00ff */
[----:B------:R-:W5:Y:S01]  /*364e0*/  LDC R19, c[0x0][0xbc8] ;  /* 0x0002f200ff137b82 */ /* 0x000f620000000800 */
[----:B------:R-:W-:Y:S01]  /*364f0*/  IMAD R3, R3, UR5, R6 ;  /* 0x0000000503037c24 */ /* 0x000fe2000f8e0206 */
[----:B------:R-:W-:-:S03]  /*36500*/  ULDC.64 UR4, c[0x0][0xbe8] ;  /* 0x0002fa0000047ab9 */ /* 0x000fc60000000a00 */
[----:B------:R-:W-:Y:S02]  /*36510*/  IMAD.IADD R5, R5, 0x1, R3 ;  /* 0x0000000105057824 */ /* 0x000fe400078e0203 */
[----:B------:R-:W-:-:S04]  /*36520*/  IMAD.WIDE.U32 R4, R166, UR4, R4 ;  /* 0x00000004a6047c25 */ /* 0x000fc8000f8e0004 */
[----:B------:R-:W-:Y:S01]  /*36530*/  IMAD R5, R166, UR5, R5 ;  /* 0x00000005a6057c24 */ /* 0x000fe2000f8e0205 */
[----:B------:R-:W-:Y:S01]  /*36540*/  ULDC.64 UR4, c[0x0][0xbf0] ;  /* 0x0002fc0000047ab9 */ /* 0x000fe20000000a00 */
[----:B--2---:R-:W-:Y:S01]  /*36550*/  ISETP.NE.AND P0, PT, R11, 0x1, PT ;  /* 0x000000010b00780c */ /* 0x004fe20003f05270 */
[----:B------:R-:W-:Y:S02]  /*36560*/  IMAD R3, R26, UR4, RZ ;  /* 0x000000041a037c24 */ /* 0x000fe4000f8e02ff */
[----:B------:R-:W-:-:S04]  /*36570*/  IMAD.WIDE.U32 R4, R27, UR4, R4 ;  /* 0x000000041b047c25 */ /* 0x000fc8000f8e0004 */
[----:B------:R-:W-:Y:S01]  /*36580*/  IMAD R3, R27, UR5, R3 ;  /* 0x000000051b037c24 */ /* 0x000fe2000f8e0203 */
[-C--:B-----5:R-:W-:Y:S01]  /*36590*/  ISETP.GE.AND P1, PT, R187, R19.reuse, PT ;  /* 0x00000013bb00720c */ /* 0x0a0fe20003f26270 */
[----:B------:R-:W-:Y:S01]  /*365a0*/  ULDC.64 UR4, c[0x0][0xbe0] ;  /* 0x0002f80000047ab9 */ /* 0x000fe20000000a00 */
[-C--:B------:R-:W-:Y:S01]  /*365b0*/  ISETP.GE.AND P2, PT, R190, R19.reuse, PT ;  /* 0x00000013be00720c */ /* 0x080fe20003f46270 */
[----:B------:R-:W-:Y:S01]  /*365c0*/  IMAD.IADD R5, R5, 0x1, R3 ;  /* 0x0000000105057824 */ /* 0x000fe200078e0203 */
[----:B------:R-:W-:Y:S01]  /*365d0*/  SEL R10, RZ, 0xffffffff, P1 ;  /* 0xffffffffff0a7807 */ /* 0x000fe20000800000 */
[----:B------:R-:W2:Y:S01]  /*365e0*/  @P0 LDC R9, c[0x0][0xcec] ;  /* 0x00033b00ff090b82 */ /* 0x000ea20000000800 */
[----:B------:R-:W-:Y:S01]  /*365f0*/  ISETP.GE.AND P1, PT, R186, R19, PT ;  /* 0x00000013ba00720c */ /* 0x000fe20003f26270 */
[----:B------:R-:W-:Y:S02]  /*36600*/  IMAD R25, R0, R11, RZ ;  /* 0x0000000b00197224 */ /* 0x000fe400078e02ff */
[----:B------:R-:W-:-:S04]  /*36610*/  IMAD.SHL.U32 R10, R10, 0x2, RZ ;  /* 0x000000020a0a7824 */ /* 0x000fc800078e00ff */
[----:B------:R-:W5:Y:S01]  /*36620*/  @P0 LDC R13, c[0x0][0xcf0] ;  /* 0x00033c00ff0d0b82 */ /* 0x000f620000000800 */
[----:B----4-:R-:W-:-:S04]  /*36630*/  IMAD R7, R7, 0x20, R228 ;  /* 0x0000002007077824 */ /* 0x010fc800078e02e4 */
[----:B------:R-:W-:Y:S01]  /*36640*/  IMAD.IADD R8, R164, 0x1, R7 ;  /* 0x00000001a4087824 */ /* 0x000fe200078e0207 */
[----:B------:R-:W-:Y:S02]  /*36650*/  SEL R7, RZ, 0x1, P2 ;  /* 0x00000001ff077807 */ /* 0x000fe40001000000 */
[----:B------:R-:W-:Y:S01]  /*36660*/  ISETP.GE.AND P2, PT, R191, R19, PT ;  /* 0x00000013bf00720c */ /* 0x000fe20003f46270 */
[----:B--2---:R-:W-:Y:S01]  /*36670*/  @P0 IMAD.HI.U32 R6, R8, R9, RZ ;  /* 0x0000000908060227 */ /* 0x004fe200078e00ff */
[----:B------:R-:W-:Y:S02]  /*36680*/  LOP3.LUT R9, R10, 0x2, R7, 0xe2, !PT ;  /* 0x000000020a097812 */ /* 0x000fe400078ee207 */
[----:B------:R-:W-:Y:S01]  /*36690*/  SEL R10, RZ, 0xffffffff, P1 ;  /* 0xffffffffff0a7807 */ /* 0x000fe20000800000 */
[----:B------:R-:W-:Y:S01]  /*366a0*/  IMAD.MOV.U32 R3, RZ, RZ, R8 ;  /* 0x000000ffff037224 */ /* 0x000fe200078e0008 */
[----:B-----5:R-:W-:Y:S02]  /*366b0*/  @P0 SHF.R.U32.HI R3, RZ, R13, R6 ;  /* 0x0000000dff030219 */ /* 0x020fe40000011606 */
[-C--:B------:R-:W-:Y:S01]  /*366c0*/  ISETP.GE.AND P0, PT, R185, R19.reuse, PT ;  /* 0x00000013b900720c */ /* 0x080fe20003f06270 */
[----:B------:R-:W-:Y:S01]  /*366d0*/  IMAD.SHL.U32 R12, R10, 0x4, RZ ;  /* 0x000000040a0c7824 */ /* 0x000fe200078e00ff */
[--C-:B------:R-:W-:Y:S01]  /*366e0*/  SHF.R.S32.HI R6, RZ, 0x1f, R3.reuse ;  /* 0x0000001fff067819 */ /* 0x100fe20000011403 */
[----:B------:R-:W-:Y:S01]  /*366f0*/  IMAD.MOV R7, RZ, RZ, -R3 ;  /* 0x000000ffff077224 */ /* 0x000fe200078e0a03 */
[----:B------:R-:W-:Y:S01]  /*36700*/  SEL R10, RZ, 0xffffffff, P0 ;  /* 0xffffffffff0a7807 */ /* 0x000fe20000000000 */
[----:B------:R-:W-:Y:S01]  /*36710*/  IMAD.WIDE.U32 R4, R3, UR4, R4 ;  /* 0x0000000403047c25 */ /* 0x000fe2000f8e0004 */
[----:B------:R-:W-:-:S02]  /*36720*/  ISETP.GE.AND P1, PT, R184, R19, PT ;  /* 0x00000013b800720c */ /* 0x000fc40003f26270 */
[----:B------:R-:W-:Y:S01]  /*36730*/  ISETP.GE.AND P0, PT, R167, R19, PT ;  /* 0x00000013a700720c */ /* 0x000fe20003f06270 */
[----:B------:R-:W-:Y:S01]  /*36740*/  IMAD R7, R11, R7, R8 ;  /* 0x000000070b077224 */ /* 0x000fe200078e0208 */
[----:B------:R-:W-:Y:S01]  /*36750*/  LOP3.LUT R8, R12, 0x4, R9, 0xe2, !PT ;  /* 0x000000040c087812 */ /* 0x000fe200078ee209 */
[----:B------:R-:W-:Y:S02]  /*36760*/  IMAD R6, R6, UR4, RZ ;  /* 0x0000000406067c24 */ /* 0x000fe4000f8e02ff */
[----:B------:R-:W-:Y:S01]  /*36770*/  IMAD.SHL.U32 R13, R10, 0x8, RZ ;  /* 0x000000080a0d7824 */ /* 0x000fe200078e00ff */
[----:B------:R-:W-:Y:S01]  /*36780*/  SEL R10, RZ, 0xffffffff, P0 ;  /* 0xffffffffff0a7807 */ /* 0x000fe20000000000 */
[----:B------:R-:W-:Y:S01]  /*36790*/  IMAD R9, R3, UR5, R6 ;  /* 0x0000000503097c24 */ /* 0x000fe2000f8e0206 */
[----:B------:R-:W-:Y:S01]  /*367a0*/  SHF.R.S32.HI R3, RZ, 0x1f, R7 ;  /* 0x0000001fff037819 */ /* 0x000fe20000011407 */
[----:B------:R-:W-:Y:S01]  /*367b0*/  ULDC.64 UR4, c[0x0][0xbd8] ;  /* 0x0002f60000047ab9 */ /* 0x000fe20000000a00 */
[----:B------:R-:W-:Y:S01]  /*367c0*/  SEL R6, RZ, 0xffffffff, P1 ;  /* 0xffffffffff067807 */ /* 0x000fe20000800000 */
[----:B------:R-:W-:Y:S01]  /*367d0*/  IMAD.IADD R5, R5, 0x1, R9 ;  /* 0x0000000105057824 */ /* 0x000fe200078e0209 */
[----:B------:R-:W-:Y:S01]  /*367e0*/  LOP3.LUT R8, R13, 0x8, R8, 0xe2, !PT ;  /* 0x000000080d087812 */ /* 0x000fe200078ee208 */
[----:B------:R-:W-:Y:S01]  /*367f0*/  IMAD R0, R3, UR4, RZ ;  /* 0x0000000403007c24 */ /* 0x000fe2000f8e02ff */
[----:B------:R-:W-:Y:S01]  /*36800*/  ISETP.GE.AND P0, PT, R192, R19, PT ;  /* 0x00000013c000720c */ /* 0x000fe20003f06270 */
[----:B------:R-:W-:-:S02]  /*36810*/  IMAD.SHL.U32 R13, R6, 0x10, RZ ;  /* 0x00000010060d7824 */ /* 0x000fc400078e00ff */
[----:B------:R-:W-:Y:S02]  /*36820*/  IMAD R3, R7, UR5, R0 ;  /* 0x0000000507037c24 */ /* 0x000fe4000f8e0200 */
[----:B------:R-:W-:Y:S01]  /*36830*/  IMAD.IADD R0, R228, 0x1, R164 ;  /* 0x00000001e4007824 */ /* 0x000fe200078e02a4 */
[----:B------:R-:W-:Y:S01]  /*36840*/  LOP3.LUT R8, R13, 0x10, R8, 0xe2, !PT ;  /* 0x000000100d087812 */ /* 0x000fe200078ee208 */
[----:B------:R-:W-:Y:S02]  /*36850*/  IMAD.SHL.U32 R9, R10, 0x20, RZ ;  /* 0x000000200a097824 */ /* 0x000fe400078e00ff */
[----:B------:R-:W-:Y:S01]  /*36860*/  IMAD.WIDE.U32 R4, R7, UR4, R4 ;  /* 0x0000000407047c25 */ /* 0x000fe2000f8e0004 */
        /* <DEDUP_REMOVED lines=10> */
[----:B------:R2:W4:Y:S04]  /*36910*/  SHFL.IDX PT, R4, R18, RZ, 0x181f ;  /* 0x00181fff12047589 */ /* 0x00052800000e0000 */
[----:B------:R2:W0:Y:S01]  /*36920*/  SHFL.IDX PT, R5, R3, RZ, 0x181f ;  /* 0x00181fff03057589 */ /* 0x00042200000e0000 */
[----:B------:R-:W-:Y:S05]  /*36930*/  @P0 BRA `(.L_x_3824) ;  /* 0x00000000007c0947 */ /* 0x000fea0003800000 */
[-C--:B------:R-:W-:Y:S02]  /*36940*/  ISETP.GE.AND P2, PT, R187, R19.reuse, PT ;  /* 0x00000013bb00720c */ /* 0x080fe40003f46270 */
[-C--:B------:R-:W-:Y:S02]  /*36950*/  ISETP.GE.AND P1, PT, R190, R19.reuse, PT ;  /* 0x00000013be00720c */ /* 0x080fe40003f26270 */
[-C--:B------:R-:W-:Y:S02]  /*36960*/  ISETP.GE.AND P5, PT, R186, R19.reuse, PT ;  /* 0x00000013ba00720c */ /* 0x080fe40003fa6270 */
[----:B------:R-:W-:-:S07]  /*36970*/  ISETP.GE.AND P3, PT, R185, R19, PT ;  /* 0x00000013b900720c */ /* 0x000fce0003f66270 */
[CC--:B----4-:R-:W-:Y:S02]  /*36980*/  @!P2 LEA R8, P0, R187.reuse, R4.reuse, 0x1 ;  /* 0x00000004bb08a211 */ /* 0x0d0fe400078008ff */
[----:B0-----:R-:W-:Y:S02]  /*36990*/  @!P1 IMAD.WIDE R6, R190, 0x2, R4 ;  /* 0x00000002be069825 */ /* 0x001fe400078e0204 */
        /* <DEDUP_REMOVED lines=25> */
.L_x_3824:
[----:B------:R-:W-:Y:S05]  /*36b30*/  BSYNC B1 ;  /* 0x0000000000017941 */ /* 0x000fea0003800000 */
.L_x_3823:
[----:B------:R-:W-:Y:S01]  /*36b40*/  VIADD R0, R0, 0x20 ;  /* 0x0000002000007836 */ /* 0x000fe20000000000 */
[----:B0---4-:R0:W4:Y:S04]  /*36b50*/  SHFL.IDX PT, R5, R3, 0x1, 0x181f ;  /* 0x00381f0003057f89 */ /* 0x01112800000e0000 */
[----:B------:R-:W-:Y:S01]  /*36b60*/  ISETP.GE.AND P0, PT, R0, R25, PT ;  /* 0x000000190000720c */ /* 0x000fe20003f06270 */
[----:B------:R0:W0:-:S12]  /*36b70*/  SHFL.IDX PT, R4, R18, 0x1, 0x181f ;  /* 0x00381f0012047f89 */ /* 0x00001800000e0000 */
[----:B------:R-:W-:Y:S05]  /*36b80*/  @P0 BRA `(.L_x_3815) ;  /* 0x00000000007c0947 */ /* 0x000fea0003800000 */
        /* <DEDUP_REMOVED lines=8> */
[----:B------:R0:W-:Y:S01]  /*36c10*/  @!P6 ST.E.128 desc[UR44][R6.64], RZ ;  /* 0x000000ff0600e985 */ /* 0x0001e2000c101d2c */
[-C--:B------:R-:W-:Y:S02]  /*36c20*/  @!P4 LEA R10, P6, R186, R4.reuse, 0x1 ;  /* 0x00000004ba0ac211 */ /* 0x080fe400078c08ff */
[-C--:B------:R-:W-:Y:S02]  /*36c30*/  @!P5 LEA.HI.X R9, R187, R5.reuse, R235, 0x1, P0 ;  /* 0x00000005bb09d211 */ /* 0x080fe400000f0ceb */
[----:B------:R-:W-:Y:S02]  /*36c40*/  LOP3.LUT P0, RZ, R20, 0x40, RZ, 0xc0, !PT ;  /* 0x0000004014ff7812 */ /* 0x000fe4000780c0ff */
[----:B------:R-:W-:Y:S01]  /*36c50*/  @!P4 LEA.HI.X R11, R186, R5, R234, 0x1, P6 ;  /* 0x00000005ba0bc211 */ /* 0x000fe200030f0cea */
[----:B------:R4:W-:Y:S01]  /*36c60*/  @!P5 ST.E.128 desc[UR44][R8.64], RZ ;  /* 0x000000ff0800d985 */ /* 0x0009e2000c101d2c */
[----:B------:R-:W-:Y:S02]  /*36c70*/  LOP3.LUT P6, RZ, R21, 0x80, RZ, 0xc0, !PT ;  /* 0x0000008015ff7812 */ /* 0x000fe400078cc0ff */
[-C--:B------:R-:W-:Y:S01]  /*36c80*/  @!P3 LEA R12, P5, R185, R4.reuse, 0x1 ;  /* 0x00000004b90cb211 */ /* 0x080fe200078a08ff */
[----:B------:R4:W-:Y:S01]  /*36c90*/  @!P4 ST.E.128 desc[UR44][R10.64], RZ ;  /* 0x000000ff0a00c985 */ /* 0x0009e2000c101d2c */
[----:B------:R-:W-:-:S02]  /*36ca0*/  @!P2 LEA R14, P4, R184, R4, 0x1 ;  /* 0x00000004b80ea211 */ /* 0x000fc400078808ff */
[-C--:B------:R-:W-:Y:S02]  /*36cb0*/  @!P3 LEA.HI.X R13, R185, R5.reuse, R233, 0x1, P5 ;  /* 0x00000005b90db211 */ /* 0x080fe400028f0ce9 */
[-C--:B0-----:R-:W-:Y:S02]  /*36cc0*/  @!P1 LEA R6, P5, R167, R4.reuse, 0x1 ;  /* 0x00000004a7069211 */ /* 0x081fe400078a08ff */
[-C--:B------:R-:W-:Y:S01]  /*36cd0*/  @!P2 LEA.HI.X R15, R184, R5.reuse, R232, 0x1, P4 ;  /* 0x00000005b80fa211 */ /* 0x080fe200020f0ce8 */
[----:B------:R4:W-:Y:S01]  /*36ce0*/  @!P3 ST.E.128 desc[UR44][R12.64], RZ ;  /* 0x000000ff0c00b985 */ /* 0x0009e2000c101d2c */
[-C--:B--2---:R-:W-:Y:S02]  /*36cf0*/  @P0 LEA R18, P3, R192, R4.reuse, 0x1 ;  /* 0x00000004c0120211 */ /* 0x084fe400078608ff */
[----:B------:R-:W-:Y:S01]  /*36d00*/  @P6 LEA R4, P4, R191, R4, 0x1 ;  /* 0x00000004bf046211 */ /* 0x000fe200078808ff */
[----:B------:R4:W-:Y:S01]  /*36d10*/  @!P2 ST.E.128 desc[UR44][R14.64], RZ ;  /* 0x000000ff0e00a985 */ /* 0x0009e2000c101d2c */
[----:B------:R-:W-:-:S02]  /*36d20*/  @!P1 LEA.HI.X R7, R167, R5, R231, 0x1, P5 ;  /* 0x00000005a7079211 */ /* 0x000fc400028f0ce7 */
[-C--:B------:R-:W-:Y:S02]  /*36d30*/  @P0 LEA.HI.X R19, R192, R5.reuse, R230, 0x1, P3 ;  /* 0x00000005c0130211 */ /* 0x080fe400018f0ce6 */
[----:B------:R-:W-:Y:S01]  /*36d40*/  @P6 LEA.HI.X R5, R191, R5, R229, 0x1, P4 ;  /* 0x00000005bf056211 */ /* 0x000fe200020f0ce5 */
[----:B------:R4:W-:Y:S04]  /*36d50*/  @!P1 ST.E.128 desc[UR44][R6.64], RZ ;  /* 0x000000ff06009985 */ /* 0x0009e8000c101d2c */
[----:B------:R4:W-:Y:S04]  /*36d60*/  @P0 ST.E.128 desc[UR44][R18.64], RZ ;  /* 0x000000ff12000985 */ /* 0x0009e8000c101d2c */
[----:B------:R4:W-:Y:S02]  /*36d70*/  @P6 ST.E.128 desc[UR44][R4.64], RZ ;  /* 0x000000ff04006985 */ /* 0x0009e4000c101d2c */
.L_x_3815:
[----:B------:R-:W-:Y:S05]  /*36d80*/  BSYNC B0 ;  /* 0x0000000000007941 */ /* 0x000fea0003800000 */
.L_x_3807:
[----:B------:R-:W-:Y:S02]  /*36d90*/  ULDC UR4, c[0x0][0xd3c] ;  /* 0x00034f0000047ab9 */ /* 0x000fe40000000800 */
[----:B-1----:R-:W-:-:S13]  /*36da0*/  ISETP.GE.AND P0, PT, R91, UR4, PT ;  /* 0x000000045b007c0c */ /* 0x002fda000bf06270 */
[----:B------:R-:W-:Y:S05]  /*36db0*/  @!P0 BRA `(.L_x_3825) ;  /* 0xfffffca800b48947 */ /* 0x000fea000383ffff */
[----:B------:R-:W-:Y:S05]  /*36dc0*/  BRA `(.L_x_3600) ;  /* 0x000000b000787947 */ /* 0x000fea0003800000 */
.L_x_3598:
        /* <DEDUP_REMOVED lines=17> */
.L_x_3826:
        /* <DEDUP_REMOVED lines=44> */
.L_x_3830:
        /* <DEDUP_REMOVED lines=39> */
.L_x_3828:
        /* <DEDUP_REMOVED lines=12> */
.L_x_3831:
        /* <DEDUP_REMOVED lines=63> */
.L_x_3832:
        /* <DEDUP_REMOVED lines=61> */
.L_x_3833:
[----:B01----:R-:W-:-:S05]  /*37c90*/  LOP3.LUT R3, RZ, R2, RZ, 0x33, !PT ;  /* 0x00000002ff037212 */ /* 0x003fca00078e33ff */
[----:B------:R-:W-:-:S05]  /*37ca0*/  IMAD.IADD R2, R4, 0x1, R3 ;  /* 0x0000000104027824 */ /* 0x000fca00078e0203 */
[----:B------:R1:W-:Y:S01]  /*37cb0*/  STL [R1+0x434], R2 ;  /* 0x0004340201007387 */ /* 0x0003e20000100800 */
[----:B------:R-:W-:Y:S05]  /*37cc0*/  BRA `(.L_x_3834) ;  /* 0x0000000000107947 */ /* 0x000fea0003800000 */
.L_x_3829:
[----:B------:R-:W-:Y:S01]  /*37cd0*/  IMAD.U32 R2, RZ, RZ, UR6 ;  /* 0x00000006ff027e24 */ /* 0x000fe2000f8e00ff */
[----:B------:R0:W-:Y:S04]  /*37ce0*/  STL [R1+0x434], RZ ;  /* 0x000434ff01007387 */ /* 0x0001e80000100800 */
[----:B------:R0:W-:Y:S04]  /*37cf0*/  STL [R1+0x438], RZ ;  /* 0x000438ff01007387 */ /* 0x0001e80000100800 */
[----:B------:R0:W-:Y:S02]  /*37d00*/  STL [R1+0x430], R2 ;  /* 0x0004300201007387 */ /* 0x0001e40000100800 */
.L_x_3834:
        /* <DEDUP_REMOVED lines=10> */
.L_x_3827:
        /* <DEDUP_REMOVED lines=13> */
[----:B------:R-:W-:Y:S01]  /*37e80*/  ULDC.64 UR42, c[0x0][0x198] ;  /* 0x00006600002a7ab9 */ /* 0x000fe20000000a00 */
[----:B------:R-:W-:Y:S02]  /*37e90*/  ULDC UR38, c[0x0][0xc] ;  /* 0x0000030000267ab9 */ /* 0x000fe40000000800 */
[----:B------:R-:W-:Y:S04]  /*37ea0*/  STL [R1+0x444], RZ ;  /* 0x000444ff01007387 */ /* 0x000fe80000100800 */
        /* <DEDUP_REMOVED lines=18> */
[----:B------:R-:W-:Y:S04]  /*37fd0*/  STL [R1+0x450], R2 ;  /* 0x0004500201007387 */ /* 0x000fe80000100800 */
[----:B------:R1:W-:Y:S01]  /*37fe0*/  STL [R1+0x44c], R2 ;  /* 0x00044c0201007387 */ /* 0x0003e20000100800 */
[C---:B0-----:R-:W-:Y:S02]  /*37ff0*/  LOP3.LUT R3, R0.reuse, 0x80, RZ, 0xfc, !PT ;  /* 0x0000008000037812 */ /* 0x041fe400078efcff */
[C---:B------:R-:W-:Y:S02]  /*38000*/  LOP3.LUT R3, R0.reuse, 0x140, RZ, 0xfc, !PT ;  /* 0x0000014000037812 */ /* 0x040fe400078efcff */
[C---:B-1----:R-:W-:Y:S02]  /*38010*/  LOP3.LUT R2, R0.reuse, 0xc0, RZ, 0xfc, !PT ;  /* 0x000000c000027812 */ /* 0x042fe400078efcff */
[----:B------:R-:W-:-:S02]  /*38020*/  LOP3.LUT R2, R0, 0x180, RZ, 0xfc, !PT ;  /* 0x0000018000027812 */ /* 0x000fc400078efcff */
[----:B------:R-:W-:-:S07]  /*38030*/  LOP3.LUT R0, R0, 0x1c0, RZ, 0xfc, !PT ;  /* 0x000001c000007812 */ /* 0x000fce00078efcff */
.L_x_4025:
[----:B--2---:R-:W2:Y:S01]  /*38040*/  LDL R14, [R1+0x43c] ;  /* 0x00043c00010e7983 */ /* 0x004ea20000100800 */
[----:B------:R-:W-:Y:S05]  /*38050*/  YIELD ;  /* 0x0000000000007946 */ /* 0x000fea0003800000 */
[----:B------:R-:W-:Y:S01]  /*38060*/  ULDC.64 UR4, c[0x0][0xb20] ;  /* 0x0002c80000047ab9 */ /* 0x000fe20000000a00 */
[----:B0-----:R-:W-:Y:S02]  /*38070*/  CS2R R6, SRZ ;  /* 0x0000000000067805 */ /* 0x001fe4000001ff00 */
[----:B------:R-:W-:Y:S01]  /*38080*/  ISETP.NE.U32.AND P0, PT, RZ, UR4, PT ;  /* 0x00000004ff007c0c */ /* 0x000fe2000bf05070 */
[----:B------:R-:W0:Y:S01]  /*38090*/  LDC.64 R12, c[0x0][0xaf8] ;  /* 0x0002be00ff0c7b82 */ /* 0x000e220000000a00 */
[----:B------:R-:W-:Y:S01]  /*380a0*/  ULDC.64 UR6, c[0x0][0xb00] ;  /* 0x0002c00000067ab9 */ /* 0x000fe20000000a00 */
[----:B------:R-:W-:Y:S01]  /*380b0*/  ULDC.64 UR8, c[0x0][0xb08] ;  /* 0x0002c20000087ab9 */ /* 0x000fe20000000a00 */
[----:B------:R-:W-:Y:S01]  /*380c0*/  ISETP.NE.AND.EX P0, PT, RZ, UR5, PT, P0 ;  /* 0x00000005ff007c0c */ /* 0x000fe2000bf05300 */
[----:B------:R-:W-:-:S04]  /*380d0*/  ULDC.64 UR4, c[0x0][0xb10] ;  /* 0x0002c40000047ab9 */ /* 0x000fc80000000a00 */
[----:B-1----:R-:W1:Y:S08]  /*380e0*/  LDC.64 R4, c[0x0][0xb00] ;  /* 0x0002c000ff047b82 */ /* 0x002e700000000a00 */
        /* <DEDUP_REMOVED lines=8> */
[----:B------:R-:W-:Y:S01]  /*38170*/  ISETP.NE.U32.AND P4, PT, RZ, UR8, PT ;  /* 0x00000008ff007c0c */ /* 0x000fe2000bf85070 */
[----:B------:R-:W-:Y:S01]  /*38180*/  IMAD.MOV.U32 R8, RZ, RZ, RZ ;  /* 0x000000ffff087224 */ /* 0x000fe200078e00ff */
[----:B------:R-:W-:Y:S01]  /*38190*/  ISETP.NE.U32.AND P1, PT, RZ, UR4, PT ;  /* 0x00000004ff007c0c */ /* 0x000fe2000bf25070 */
[----:B--2---:R-:W0:Y:S01]  /*381a0*/  LDC.64 R2, c[0x0][0xb08] ;  /* 0x0002c200ff027b82 */ /* 0x004e220000000a00 */
[----:B------:R-:W-:-:S02]  /*381b0*/  IMAD.MOV.U32 R0, RZ, RZ, RZ ;  /* 0x000000ffff007224 */ /* 0x000fc400078e00ff */
[----:B------:R-:W-:Y:S01]  /*381c0*/  ISETP.NE.AND.EX P3, PT, RZ, UR5, PT, P1 ;  /* 0x00000005ff007c0c */ /* 0x000fe2000bf65310 */
[----:B-1----:R-:W-:-:S04]  /*381d0*/  IMAD.WIDE R4, R14, 0x4, R4 ;  /* 0x000000040e047825 */ /* 0x002fc800078e0204 */
        /* <DEDUP_REMOVED lines=30> */
.L_x_3836:
        /* <DEDUP_REMOVED lines=16> */
.L_x_3837:
[----:B------:R-:W-:Y:S05]  /*384c0*/  @!P1 BRA `(.L_x_3838) ;  /* 0x00000000000c9947 */ /* 0x000fea0003800000 */
[----:B------:R-:W2:Y:S04]  /*384d0*/  LDG.E R7, desc[UR44][R4.64] ;  /* 0x0000002c04077981 */ /* 0x000ea8000c1e1900 */
[----:B------:R-:W2:Y:S02]  /*384e0*/  LDG.E R4, desc[UR44][R4.64+0x4] ;  /* 0x0000042c04047981 */ /* 0x000ea4000c1e1900 */
[----:B--2---:R-:W-:-:S07]  /*384f0*/  IMAD.IADD R7, R4, 0x1, -R7 ;  /* 0x0000000104077824 */ /* 0x004fce00078e0a07 */
.L_x_3838:
        /* <DEDUP_REMOVED lines=37> */
.L_x_3841:
[----:B------:R-:W-:-:S13]  /*38750*/  ISETP.NE.AND P0, PT, R3, 0x1, PT ;  /* 0x000000010300780c */ /* 0x000fda0003f05270 */
[----:B------:R-:W1:Y:S02]  /*38760*/  @P0 LDC.64 R4, c[0x0][0xae0] ;  /* 0x0002b800ff040b82 */ /* 0x000e640000000a00 */
[----:B-1----:R-:W-:-:S05]  /*38770*/  @P0 IMAD.HI.U32 R4, R2, R4, RZ ;  /* 0x0000000402040227 */ /* 0x002fca00078e00ff */
[----:B------:R-:W-:-:S07]  /*38780*/  @P0 SHF.R.U32.HI R2, RZ, R5, R4 ;  /* 0x00000005ff020219 */ /* 0x000fce0000011604 */
.L_x_3842:
[----:B------:R-:W-:Y:S05]  /*38790*/  BSYNC B0 ;  /* 0x0000000000007941 */ /* 0x000fea0003800000 */
.L_x_3840:
[----:B------:R-:W-:-:S05]  /*387a0*/  IMAD R2, R2, R3, R3 ;  /* 0x0000000302027224 */ /* 0x000fca00078e0203 */
[----:B------:R-:W-:-:S07]  /*387b0*/  VIMNMX R8, R8, R2, PT ;  /* 0x0000000208087248 */ /* 0x000fce0003fe0100 */
.L_x_3839:
        /* <DEDUP_REMOVED lines=25> */
.L_x_3845:
[----:B------:R-:W-:-:S13]  /*38950*/  ISETP.NE.AND P0, PT, R3, 0x1, PT ;  /* 0x000000010300780c */ /* 0x000fda0003f05270 */
[----:B------:R-:W1:Y:S02]  /*38960*/  @P0 LDC.64 R4, c[0x0][0xae0] ;  /* 0x0002b800ff040b82 */ /* 0x000e640000000a00 */
[----:B-1----:R-:W-:-:S05]  /*38970*/  @P0 IMAD.HI.U32 R4, R6, R4, RZ ;  /* 0x0000000406040227 */ /* 0x002fca00078e00ff */
[----:B------:R-:W-:-:S07]  /*38980*/  @P0 SHF.R.U32.HI R6, RZ, R5, R4 ;  /* 0x00000005ff060219 */ /* 0x000fce0000011604 */
.L_x_3846:
[----:B------:R-:W-:Y:S05]  /*38990*/  BSYNC B0 ;  /* 0x0000000000007941 */ /* 0x000fea0003800000 */
.L_x_3844:
[----:B------:R-:W-:-:S05]  /*389a0*/  IMAD R3, R6, R3, RZ ;  /* 0x0000000306037224 */ /* 0x000fca00078e02ff */
[----:B------:R-:W-:-:S07]  /*389b0*/  VIMNMX R2, R2, R3, !PT ;  /* 0x0000000302027248 */ /* 0x000fce0007fe0100 */
.L_x_3843:
        /* <DEDUP_REMOVED lines=41> */
.L_x_3848:
[----:B------:R-:W-:Y:S05]  /*38c50*/  BSYNC B0 ;  /* 0x0000000000007941 */ /* 0x000fea0003800000 */
.L_x_3847:
[-C--:B------:R-:W-:Y:S01]  /*38c60*/  IMAD R7, R13, R2.reuse, R7 ;  /* 0x000000020d077224 */ /* 0x080fe200078e0207 */
        /* <DEDUP_REMOVED lines=23> */
.L_x_4066:
[----:B--2---:R-:W-:Y:S02]  /*38de0*/  ISETP.NE.AND P0, PT, R14, RZ, PT ;  /* 0x000000ff0e00720c */ /* 0x004fe40003f05270 */
[----:B------:R-:W-:-:S11]  /*38df0*/  PLOP3.LUT P6, PT, PT, PT, PT, 0x8, 0x0 ;  /* 0x000000000000781c */ /* 0x000fd60003fce170 */
[----:B------:R-:W-:Y:S05]  /*38e00*/  @P0 BRA `(.L_x_3852) ;  /* 0x00000000000c0947 */ /* 0x000fea0003800000 */
[----:B------:R-:W-:-:S03]  /*38e10*/  UMOV UR4, 0xffffffff ;  /* 0xffffffff00047882 */ /* 0x000fc60000000000 */
[----:B------:R-:W-:Y:S05]  /*38e20*/  BRA.DIV UR4, `(.L_x_3853) ;  /* 0x0000009e045c7947 */ /* 0x000fea000b800000 */
[----:B------:R-:W-:-:S13]  /*38e30*/  ELECT P6, URZ, PT ;  /* 0x00000000003f782f */ /* 0x000fda00038c0000 */
.L_x_3852:
        /* <DEDUP_REMOVED lines=9> */
.L_x_4069:
[----:B------:R-:W-:Y:S05]  /*38ed0*/  BSYNC B1 ;  /* 0x0000000000017941 */ /* 0x000fea0003800000 */
.L_x_3854:
[----:B------:R-:W-:Y:S04]  /*38ee0*/  BSSY B1, `(.L_x_3856) ;  /* 0x00000bb000017945 */ /* 0x000fe80003800000 */
[----:B------:R-:W-:Y:S05]  /*38ef0*/  @!P6 BRA `(.L_x_3857) ;  /* 0x0000000800e4e947 */ /* 0x000fea0003800000 */
[----:B------:R-:W2:Y:S04]  /*38f00*/  LDL R6, [R1+0x444] ;  /* 0x0004440001067983 */ /* 0x000ea80000100800 */
[----:B------:R-:W3:Y:S01]  /*38f10*/  LDL R8, [R1+0x450] ;  /* 0x0004500001087983 */ /* 0x000ee20000100800 */
[----:B------:R-:W4:Y:S01]  /*38f20*/  S2R R7, SR_TID.X ;  /* 0x0000000000077919 */ /* 0x000f220000002100 */
[----:B------:R-:W-:Y:S01]  /*38f30*/  BSSY B2, `(.L_x_3858) ;  /* 0x0000007000027945 */ /* 0x000fe20003800000 */
[----:B----4-:R-:W-:-:S04]  /*38f40*/  LOP3.LUT R7, R7, 0x7f, RZ, 0xc0, !PT ;  /* 0x0000007f07077812 */ /* 0x010fc800078ec0ff */
[----:B------:R-:W-:Y:S01]  /*38f50*/  ISETP.NE.AND P1, PT, R7, RZ, PT ;  /* 0x000000ff0700720c */ /* 0x000fe20003f25270 */
[----:B--2---:R-:W-:Y:S01]  /*38f60*/  IMAD R6, R6, 0x8, R18 ;  /* 0x0000000806067824 */ /* 0x004fe200078e0212 */
[----:B---3--:R-:W-:-:S04]  /*38f70*/  SHF.L.U32 R10, R8, 0x1f, RZ ;  /* 0x0000001f080a7819 */ /* 0x008fc800000006ff */
[----:B------:R-:W2:Y:S02]  /*38f80*/  SYNCS.PHASECHK.TRANS64.TRYWAIT P0, [R6+URZ+0x388a0], R10 ;  /* 0x0388a00a060075a7 */ /* 0x000ea4000800017f */
[----:B--2---:R-:W-:Y:S05]  /*38f90*/  @!P0 BRA `(.L_x_3859) ;  /* 0x0000009c00348947 */ /* 0x004fea0003800000 */
.L_x_4070:
[----:B------:R-:W-:Y:S05]  /*38fa0*/  BSYNC B2 ;  /* 0x0000000000027941 */ /* 0x000fea0003800000 */
.L_x_3858:
[----:B------:R-:W-:Y:S04]  /*38fb0*/  BSSY B2, `(.L_x_3860) ;  /* 0x0000009000027945 */ /* 0x000fe80003800000 */
[----:B------:R-:W-:Y:S05]  /*38fc0*/  @P1 BRA `(.L_x_3861) ;  /* 0x00000000001c1947 */ /* 0x000fea0003800000 */
[----:B-1----:R-:W1:Y:S02]  /*38fd0*/  S2R R5, SR_TID.X ;  /* 0x0000000000057919 */ /* 0x002e640000002100 */
[----:B-1----:R-:W-:Y:S01]  /*38fe0*/  LOP3.LUT R7, R5, 0x1f, RZ, 0xc0, !PT ;  /* 0x0000001f05077812 */ /* 0x002fe200078ec0ff */
[----:B------:R-:W-:-:S03]  /*38ff0*/  IMAD.MOV.U32 R5, RZ, RZ, 0x2000 ;  /* 0x00002000ff057424 */ /* 0x000fc600078e00ff */
[----:B------:R-:W-:Y:S01]  /*39000*/  ISETP.NE.AND P0, PT, R7, RZ, PT ;  /* 0x000000ff0700720c */ /* 0x000fe20003f05270 */
[----:B------:R3:W-:-:S12]  /*39010*/  SYNCS.ARRIVE.TRANS64 RZ, [R6+URZ+0x38890], R5 ;  /* 0x0388900506ff79a7 */ /* 0x0007d8000800003f */
[----:B---3--:R-:W-:Y:S05]  /*39020*/  @!P0 BRA `(.L_x_3861) ;  /* 0x0000000000048947 */ /* 0x008fea0003800000 */
[----:B------:R-:W-:Y:S01]  /*39030*/  BPT.TRAP 0x1 ;  /* 0x000000040000795c */ /* 0x000fe20000300000 */
.L_x_3861:
[----:B------:R-:W-:Y:S05]  /*39040*/  BSYNC B2 ;  /* 0x0000000000027941 */ /* 0x000fea0003800000 */
.L_x_3860:
        /* <DEDUP_REMOVED lines=13> */
.L_x_3862:
        /* <DEDUP_REMOVED lines=13> */
.L_x_4071:
[----:B------:R-:W-:Y:S05]  /*391f0*/  BSYNC B2 ;  /* 0x0000000000027941 */ /* 0x000fea0003800000 */
.L_x_3863:
[----:B------:R-:W-:Y:S01]  /*39200*/  BSSY B2, `(.L_x_3865) ;  /* 0x000000b000027945 */ /* 0x000fe20003800000 */
[----:B-12---:R-:W-:Y:S02]  /*39210*/  IMAD.MOV.U32 R10, RZ, RZ, 0x0 ;  /* 0x00000000ff0a7424 */ /* 0x006fe400078e00ff */
[----:B------:R-:W-:Y:S01]  /*39220*/  IMAD.MOV.U32 R11, RZ, RZ, 0x12f00000 ;  /* 0x12f00000ff0b7424 */ /* 0x000fe200078e00ff */
[----:B------:R-:W-:Y:S06]  /*39230*/  @P1 BRA `(.L_x_3866) ;  /* 0x00000000001c1947 */ /* 0x000fec0003800000 */
[----:B------:R-:W1:Y:S02]  /*39240*/  S2R R7, SR_TID.X ;  /* 0x0000000000077919 */ /* 0x000e640000002100 */
[----:B-1----:R-:W-:Y:S01]  /*39250*/  LOP3.LUT R8, R7, 0x1f, RZ, 0xc0, !PT ;  /* 0x0000001f07087812 */ /* 0x002fe200078ec0ff */
[----:B------:R-:W-:-:S03]  /*39260*/  IMAD.MOV.U32 R7, RZ, RZ, 0x10000 ;  /* 0x00010000ff077424 */ /* 0x000fc600078e00ff */
[----:B------:R-:W-:Y:S01]  /*39270*/  ISETP.NE.AND P0, PT, R8, RZ, PT ;  /* 0x000000ff0800720c */ /* 0x000fe20003f05270 */
[----:B------:R1:W-:-:S12]  /*39280*/  SYNCS.ARRIVE.TRANS64 RZ, [R6+URZ+0x388b0], R7 ;  /* 0x0388b00706ff79a7 */ /* 0x0003d8000800003f */
[----:B-1----:R-:W-:Y:S05]  /*39290*/  @!P0 BRA `(.L_x_3866) ;  /* 0x0000000000048947 */ /* 0x002fea0003800000 */
[----:B------:R-:W-:Y:S01]  /*392a0*/  BPT.TRAP 0x1 ;  /* 0x000000040000795c */ /* 0x000fe20000300000 */
.L_x_3866:
[----:B------:R-:W-:Y:S05]  /*392b0*/  BSYNC B2 ;  /* 0x0000000000027941 */ /* 0x000fea0003800000 */
.L_x_3865:
        /* <DEDUP_REMOVED lines=10> */
.L_x_3867:
        /* <DEDUP_REMOVED lines=15> */
.L_x_3868:
        /* <DEDUP_REMOVED lines=15> */
.L_x_3869:
        /* <DEDUP_REMOVED lines=15> */
.L_x_3870:
        /* <DEDUP_REMOVED lines=15> */
.L_x_3871:
        /* <DEDUP_REMOVED lines=15> */
.L_x_3872:
        /* <DEDUP_REMOVED lines=15> */
.L_x_3873:
        /* <DEDUP_REMOVED lines=15> */
.L_x_3874:
        /* <DEDUP_REMOVED lines=10> */
.L_x_3857:
[----:B------:R-:W-:Y:S05]  /*39a90*/  BSYNC B1 ;  /* 0x0000000000017941 */ /* 0x000fea0003800000 */
.L_x_3856:
[----:B------:R-:W2:Y:S04]  /*39aa0*/  LDL.LU R10, [R1+0x444] ;  /* 0x00044400010a7983 */ /* 0x000ea80000300800 */
[----:B------:R-:W3:Y:S01]  /*39ab0*/  LDL.LU R8, [R1+0x450] ;  /* 0x0004500001087983 */ /* 0x000ee20000300800 */
[----:B-1----:R-:W-:Y:S01]  /*39ac0*/  VIADD R5, R9, 0xfffffffe ;  /* 0xfffffffe09057836 */ /* 0x002fe20000000000 */
        /* <DEDUP_REMOVED lines=10> */
.L_x_3894:
[----:B------:R-:W-:Y:S05]  /*39b70*/  YIELD ;  /* 0x0000000000007946 */ /* 0x000fea0003800000 */
[----:B------:R-:W-:Y:S04]  /*39b80*/  BSSY B1, `(.L_x_3875) ;  /* 0x00000ba000017945 */ /* 0x000fe80003800000 */
[----:B--2---:R-:W-:Y:S05]  /*39b90*/  @!P6 BRA `(.L_x_3876) ;  /* 0x0000000800e0e947 */ /* 0x004fea0003800000 */
[----:B-1----:R-:W2:Y:S04]  /*39ba0*/  LDL R6, [R1+0x444] ;  /* 0x0004440001067983 */ /* 0x002ea80000100800 */
[----:B------:R-:W3:Y:S01]  /*39bb0*/  LDL R7, [R1+0x450] ;  /* 0x0004500001077983 */ /* 0x000ee20000100800 */
[----:B------:R-:W1:Y:S01]  /*39bc0*/  S2R R8, SR_TID.X ;  /* 0x0000000000087919 */ /* 0x000e620000002100 */
[----:B------:R-:W-:Y:S01]  /*39bd0*/  BSSY B2, `(.L_x_3877) ;  /* 0x0000007000027945 */ /* 0x000fe20003800000 */
[----:B-1----:R-:W-:-:S04]  /*39be0*/  LOP3.LUT R8, R8, 0x7f, RZ, 0xc0, !PT ;  /* 0x0000007f08087812 */ /* 0x002fc800078ec0ff */
[----:B------:R-:W-:Y:S01]  /*39bf0*/  ISETP.NE.AND P2, PT, R8, RZ, PT ;  /* 0x000000ff0800720c */ /* 0x000fe20003f45270 */
[----:B--2---:R-:W-:Y:S01]  /*39c00*/  IMAD R6, R6, 0x8, R18 ;  /* 0x0000000806067824 */ /* 0x004fe200078e0212 */
[----:B---3--:R-:W-:-:S04]  /*39c10*/  SHF.L.U32 R7, R7, 0x1f, RZ ;  /* 0x0000001f07077819 */ /* 0x008fc800000006ff */
[----:B------:R-:W1:Y:S02]  /*39c20*/  SYNCS.PHASECHK.TRANS64.TRYWAIT P1, [R6+URZ+0x388a0], R7 ;  /* 0x0388a007060075a7 */ /* 0x000e64000802017f */
[----:B-1----:R-:W-:Y:S05]  /*39c30*/  @!P1 BRA `(.L_x_3878) ;  /* 0x0000009000349947 */ /* 0x002fea0003800000 */
.L_x_4072:
[----:B------:R-:W-:Y:S05]  /*39c40*/  BSYNC B2 ;  /* 0x0000000000027941 */ /* 0x000fea0003800000 */
.L_x_3877:
        /* <DEDUP_REMOVED lines=9> */
.L_x_3880:
[----:B------:R-:W-:Y:S05]  /*39ce0*/  BSYNC B2 ;  /* 0x0000000000027941 */ /* 0x000fea0003800000 */
.L_x_3879:
        /* <DEDUP_REMOVED lines=12> */
.L_x_3881:
        /* <DEDUP_REMOVED lines=13> */
.L_x_4073:
[----:B------:R-:W-:Y:S05]  /*39e80*/  BSYNC B2 ;  /* 0x0000000000027941 */ /* 0x000fea0003800000 */
.L_x_3882:
        /* <DEDUP_REMOVED lines=11> */
.L_x_3885:
[----:B------:R-:W-:Y:S05]  /*39f40*/  BSYNC B2 ;  /* 0x0000000000027941 */ /* 0x000fea0003800000 */
.L_x_3884:
        /* <DEDUP_REMOVED lines=10> */
.L_x_3886:
        /* <DEDUP_REMOVED lines=15> */
.L_x_3887:
        /* <DEDUP_REMOVED lines=15> */
.L_x_3888:
        /* <DEDUP_REMOVED lines=15> */
.L_x_3889:
        /* <DEDUP_REMOVED lines=15> */
.L_x_3890:
        /* <DEDUP_REMOVED lines=15> */
.L_x_3891:
        /* <DEDUP_REMOVED lines=15> */
.L_x_3892:
        /* <DEDUP_REMOVED lines=15> */
.L_x_3893:
        /* <DEDUP_REMOVED lines=10> */
.L_x_3876:
[----:B------:R-:W-:Y:S05]  /*3a720*/  BSYNC B1 ;  /* 0x0000000000017941 */ /* 0x000fea0003800000 */
.L_x_3875:
        /* <DEDUP_REMOVED lines=8> */
[----:B---3--:R-:W-:-:S03]  /*3a7b0*/  LOP3.LUT R8, R8, R7, RZ, 0x3c, !PT ;  /* 0x0000000708087212 */ /* 0x008fc600078e3cff */
[----:B------:R2:W-:Y:S04]  /*3a7c0*/  STL [R1+0x444], R6 ;  /* 0x0004440601007387 */ /* 0x0005e80000100800 */
[----:B------:R2:W-:Y:S01]  /*3a7d0*/  STL [R1+0x450], R8 ;  /* 0x0004500801007387 */ /* 0x0005e20000100800 */
[----:B------:R-:W-:Y:S05]  /*3a7e0*/  @P2 BRA `(.L_x_3894) ;  /* 0xfffffff000e02947 */ /* 0x000fea000383ffff */
.L_x_3850:
[----:B------:R-:W-:Y:S05]  /*3a7f0*/  BSYNC B0 ;  /* 0x0000000000007941 */ /* 0x000fea0003800000 */
.L_x_3849:
[----:B-12---:R-:W2:Y:S01]  /*3a800*/  LDL R8, [R1+0x45c] ;  /* 0x00045c0001087983 */ /* 0x006ea20000100800 */
[----:B------:R-:W1:Y:S01]  /*3a810*/  LDC R0, c[0x0][0x448] ;  /* 0x00011200ff007b82 */ /* 0x000e620000000800 */
[----:B------:R-:W-:Y:S07]  /*3a820*/  @!P0 WARPSYNC.ALL ;  /* 0x0000000000008948 */ /* 0x000fee0003800000 */
[----:B------:R-:W-:Y:S01]  /*3a830*/  @!P0 BAR.SYNC.DEFER_BLOCKING 0xc, 0x180 ;  /* 0x0306000000008b1d */ /* 0x000fe20000010000 */
[----:B-1----:R-:W-:-:S13]  /*3a840*/  ISETP.NE.AND P1, PT, R0, 0x1, PT ;  /* 0x000000010000780c */ /* 0x002fda0003f25270 */
[----:B------:R-:W1:Y:S08]  /*3a850*/  @P1 LDC R0, c[0x0][0x44c] ;  /* 0x00011300ff001b82 */ /* 0x000e700000000800 */
[----:B------:R-:W3:Y:S01]  /*3a860*/  @P1 LDC R3, c[0x0][0x450] ;  /* 0x00011400ff031b82 */ /* 0x000ee20000000800 */
[----:B--2---:R-:W-:-:S04]  /*3a870*/  VIADD R2, R8, 0x3f ;  /* 0x0000003f08027836 */ /* 0x004fc80000000000 */
[----:B-1----:R-:W-:-:S05]  /*3a880*/  @P1 IMAD.HI.U32 R0, R2, R0, RZ ;  /* 0x0000000002001227 */ /* 0x002fca00078e00ff */
[----:B---3--:R-:W-:-:S05]  /*3a890*/  @P1 SHF.R.U32.HI R2, RZ, R3, R0 ;  /* 0x00000003ff021219 */ /* 0x008fca0000011600 */
[----:B------:R-:W-:Y:S02]  /*3a8a0*/  IMAD.IADD R0, R20, 0x1, R2 ;  /* 0x0000000114007824 */ /* 0x000fe400078e0202 */
[----:B------:R-:W1:Y:S02]  /*3a8b0*/  LDC.64 R2, c[0x0][0xad8] ;  /* 0x0002b600ff027b82 */ /* 0x000e640000000a00 */
[----:B-1----:R-:W-:Y:S01]  /*3a8c0*/  ISETP.GE.AND P2, PT, R3, 0x1, PT ;  /* 0x000000010300780c */ /* 0x002fe20003f46270 */
        /* <DEDUP_REMOVED lines=13> */
.L_x_3897:
[----:B------:R-:W-:-:S13]  /*3a9a0*/  ISETP.NE.AND P0, PT, R3, 0x1, PT ;  /* 0x000000010300780c */ /* 0x000fda0003f05270 */
[----:B------:R-:W1:Y:S02]  /*3a9b0*/  @P0 LDC.64 R6, c[0x0][0xae0] ;  /* 0x0002b800ff060b82 */ /* 0x000e640000000a00 */
[----:B-1----:R-:W-:-:S05]  /*3a9c0*/  @P0 IMAD.HI.U32 R6, R2, R6, RZ ;  /* 0x0000000602060227 */ /* 0x002fca00078e00ff */
[----:B------:R-:W-:-:S07]  /*3a9d0*/  @P0 SHF.R.U32.HI R2, RZ, R7, R6 ;  /* 0x00000007ff020219 */ /* 0x000fce0000011606 */
.L_x_3898:
[----:B------:R-:W-:Y:S05]  /*3a9e0*/  BSYNC B0 ;  /* 0x0000000000007941 */ /* 0x000fea0003800000 */
.L_x_3896:
[----:B------:R-:W-:-:S05]  /*3a9f0*/  IMAD R2, R2, R3, R3 ;  /* 0x0000000302027224 */ /* 0x000fca00078e0203 */
[----:B------:R-:W-:-:S07]  /*3aa00*/  VIMNMX R5, R5, R2, PT ;  /* 0x0000000205057248 */ /* 0x000fce0003fe0100 */
.L_x_3895:
[----:B------:R-:W2:Y:S01]  /*3aa10*/  LDL R7, [R1+0x4a4] ;  /* 0x0004a40001077983 */ /* 0x000ea20000100800 */
[----:B------:R-:W1:Y:S01]  /*3aa20*/  @P1 LDC R2, c[0x0][0x44c] ;  /* 0x00011300ff021b82 */ /* 0x000e620000000800 */
[----:B------:R-:W-:Y:S01]  /*3aa30*/  IMAD.MOV.U32 R0, RZ, RZ, R8 ;  /* 0x000000ffff007224 */ /* 0x000fe200078e0008 */
[----:B------:R-:W-:Y:S01]  /*3aa40*/  ULDC UR4, c[0x0][0xad4] ;  /* 0x0002b50000047ab9 */ /* 0x000fe20000000800 */
[----:B------:R-:W-:-:S05]  /*3aa50*/  VIADD R5, R5, 0x3f ;  /* 0x0000003f05057836 */ /* 0x000fca0000000000 */
[----:B------:R-:W3:Y:S01]  /*3aa60*/  @P1 LDC R6, c[0x0][0x450] ;  /* 0x00011400ff061b82 */ /* 0x000ee20000000800 */
[----:B-1----:R-:W-:-:S05]  /*3aa70*/  @P1 IMAD.HI.U32 R2, R8, R2, RZ ;  /* 0x0000000208021227 */ /* 0x002fca00078e00ff */
[----:B---3--:R-:W-:-:S05]  /*3aa80*/  @P1 SHF.R.U32.HI R0, RZ, R6, R2 ;  /* 0x00000006ff001219 */ /* 0x008fca0000011602 */
        /* <DEDUP_REMOVED lines=18> */
.L_x_3901:
[----:B------:R-:W-:-:S13]  /*3abb0*/  ISETP.NE.AND P0, PT, R3, 0x1, PT ;  /* 0x000000010300780c */ /* 0x000fda0003f05270 */
[----:B------:R-:W1:Y:S02]  /*3abc0*/  @P0 LDC.64 R6, c[0x0][0xae0] ;  /* 0x0002b800ff060b82 */ /* 0x000e640000000a00 */
[----:B-1----:R-:W-:-:S05]  /*3abd0*/  @P0 IMAD.HI.U32 R6, R2, R6, RZ ;  /* 0x0000000602060227 */ /* 0x002fca00078e00ff */
[----:B------:R-:W-:-:S07]  /*3abe0*/  @P0 SHF.R.U32.HI R2, RZ, R7, R6 ;  /* 0x00000007ff020219 */ /* 0x000fce0000011606 */
.L_x_3902:
[----:B------:R-:W-:Y:S05]  /*3abf0*/  BSYNC B0 ;  /* 0x0000000000007941 */ /* 0x000fea0003800000 */
.L_x_3900:
[----:B------:R-:W-:-:S05]  /*3ac00*/  IMAD R2, R2, R3, RZ ;  /* 0x0000000302027224 */ /* 0x000fca00078e02ff */
[----:B------:R-:W-:-:S07]  /*3ac10*/  VIMNMX R0, R0, R2, !PT ;  /* 0x0000000200007248 */ /* 0x000fce0007fe0100 */
.L_x_3899:
[----:B------:R-:W-:Y:S01]  /*3ac20*/  SHF.R.S32.HI R2, RZ, 0x1f, R0 ;  /* 0x0000001fff027819 */ /* 0x000fe20000011400 */
[----:B------:R1:W-:Y:S01]  /*3ac30*/  STL [R1+0x47c], RZ ;  /* 0x00047cff01007387 */ /* 0x0003e20000100800 */
[----:B------:R-:W-:Y:S01]  /*3ac40*/  ISETP.NE.AND P1, PT, R4, RZ, PT ;  /* 0x000000ff0400720c */ /* 0x000fe20003f25270 */
[----:B------:R-:W-:Y:S01]  /*3ac50*/  BSSY B0, `(.L_x_3903) ;  /* 0x0000024000007945 */ /* 0x000fe20003800000 */
[----:B------:R-:W-:-:S04]  /*3ac60*/  LEA.HI R2, R2, R0, RZ, 0x6 ;  /* 0x0000000002027211 */ /* 0x000fc800078f30ff */
[----:B------:R-:W-:-:S04]  /*3ac70*/  SHF.R.S32.HI R2, RZ, 0x6, R2 ;  /* 0x00000006ff027819 */ /* 0x000fc80000011402 */
[----:B------:R-:W-:-:S03]  /*3ac80*/  VIMNMX R9, RZ, R2, !PT ;  /* 0x00000002ff097248 */ /* 0x000fc60007fe0100 */
[----:B------:R-:W2:Y:S01]  /*3ac90*/  @!P1 LDC R4, c[0x0][0xae8] ;  /* 0x0002ba00ff049b82 */ /* 0x000ea20000000800 */
[----:B------:R-:W-:Y:S01]  /*3aca0*/  ISETP.GT.AND P0, PT, R5, R9, PT ;  /* 0x000000090500720c */ /* 0x000fe20003f04270 */
[----:B------:R1:W-:-:S12]  /*3acb0*/  STL [R1+0x478], R9 ;  /* 0x0004780901007387 */ /* 0x0003d80000100800 */
[----:B-1----:R-:W-:Y:S05]  /*3acc0*/  @!P0 BRA `(.L_x_3904) ;  /* 0x0000000000708947 */ /* 0x002fea0003800000 */
[----:B--2---:R-:W-:-:S04]  /*3acd0*/  IABS R0, R4 ;  /* 0x0000000400007213 */ /* 0x004fc80000000000 */
        /* <DEDUP_REMOVED lines=8> */
[----:B------:R-:W-:Y:S02]  /*3ad60*/  IADD3 R6, R4, -0x1, R5 ;  /* 0xffffffff04067810 */ /* 0x000fe40007ffe005 */
[----:B------:R-:W-:-:S03]  /*3ad70*/  IABS R2, R4 ;  /* 0x0000000400027213 */ /* 0x000fc60000000000 */
[----:B------:R-:W-:Y:S02]  /*3ad80*/  IMAD.IADD R6, R6, 0x1, -R9 ;  /* 0x0000000106067824 */ /* 0x000fe400078e0a09 */
[----:B------:R-:W-:-:S03]  /*3ad90*/  IMAD.MOV R2, RZ, RZ, -R2 ;  /* 0x000000ffff027224 */ /* 0x000fc600078e0a02 */
[----:B------:R-:W-:Y:S01]  /*3ada0*/  IABS R3, R6 ;  /* 0x0000000600037213 */ /* 0x000fe20000000000 */
[----:B------:R-:W-:Y:S01]  /*3adb0*/  IMAD.MOV.U32 R7, RZ, RZ, R2 ;  /* 0x000000ffff077224 */ /* 0x000fe200078e0002 */
        /* <DEDUP_REMOVED lines=13> */
.L_x_3904:
[----:B------:R-:W-:Y:S05]  /*3ae90*/  BSYNC B0 ;  /* 0x0000000000007941 */ /* 0x000fea0003800000 */
.L_x_3903:
[----:B------:R-:W3:Y:S04]  /*3aea0*/  LDL R0, [R1+0x47c] ;  /* 0x00047c0001007983 */ /* 0x000ee80000100800 */
[----:B-1----:R-:W3:Y:S01]  /*3aeb0*/  LDL R2, [R1+0x4a0] ;  /* 0x0004a00001027983 */ /* 0x002ee20000100800 */
[----:B------:R-:W-:Y:S01]  /*3aec0*/  BSSY B7, `(.L_x_3905) ;  /* 0x00005bd000077945 */ /* 0x000fe20003800000 */
[----:B---3--:R-:W-:-:S05]  /*3aed0*/  IMAD R2, R2, R0, R9 ;  /* 0x0000000002027224 */ /* 0x008fca00078e0209 */
[----:B------:R-:W-:Y:S01]  /*3aee0*/  VIADDMNMX R0, R2, R0, R5, PT ;  /* 0x0000000002007246 */ /* 0x000fe20003800105 */
        /* <DEDUP_REMOVED lines=9> */
[----:B------:R-:W-:Y:S01]  /*3af80*/  VOTEU.ANY UR4, UPT, PT ;  /* 0x0000000000047886 */ /* 0x000fe200038e0100 */
[----:B--2---:R-:W2:Y:S01]  /*3af90*/  LDC.64 R4, c[0x0][0xd60] ;  /* 0x00035800ff047b82 */ /* 0x004ea20000000a00 */
        /* <DEDUP_REMOVED lines=9> */
[----:B------:R4:W-:Y:S01]  /*3b030*/  STL [R1+0x430], R0 ;  /* 0x0004300001007387 */ /* 0x0009e20000100800 */
[----:B------:R-:W-:Y:S05]  /*3b040*/  BRA `(.L_x_3907) ;  /* 0x0000005800907947 */ /* 0x000fea0003800000 */
.L_x_3906:
        /* <DEDUP_REMOVED lines=8> */
[----:B--2---:R-:W-:Y:S02]  /*3b0d0*/  IMAD.U32 R4, RZ, RZ, UR6 ;  /* 0x00000006ff047e24 */ /* 0x004fe4000f8e00ff */
        /* <DEDUP_REMOVED lines=11> */
.L_x_3909:
[----:B------:R-:W-:Y:S05]  /*3b190*/  BSYNC B6 ;  /* 0x0000000000067941 */ /* 0x000fea0003800000 */
.L_x_3908:
        /* <DEDUP_REMOVED lines=9> */
[----:B--2---:R-:W-:Y:S02]  /*3b230*/  IMAD.U32 R4, RZ, RZ, UR6 ;  /* 0x00000006ff047e24 */ /* 0x004fe4000f8e00ff */
[----:B------:R-:W-:Y:S02]  /*3b240*/  IMAD.U32 R5, RZ, RZ, UR7 ;  /* 0x00000007ff057e24 */ /* 0x000fe4000f8e00ff */
        /* <DEDUP_REMOVED lines=8> */
[----:B0--3--:R-:W-:Y:S05]  /*3b2d0*/  CALL.ABS.NOINC R2 ;  /* 0x0000000002007343 */ /* 0x009fea0003c00000 */
.L_x_3912:
        /* <DEDUP_REMOVED lines=15> */
.L_x_3911:
[----:B------:R-:W-:Y:S05]  /*3b3d0*/  BSYNC B6 ;  /* 0x0000000000067941 */ /* 0x000fea0003800000 */
.L_x_3910:
[----:B------:R-:W3:Y:S01]  /*3b3e0*/  LDL R0, [R1+0x43c] ;  /* 0x00043c0001007983 */ /* 0x000ee20000100800 */
[----:B------:R-:W-:Y:S02]  /*3b3f0*/  ULDC.64 UR4, c[0x0][0xaf0] ;  /* 0x0002bc0000047ab9 */ /* 0x000fe40000000a00 */
[----:B------:R-:W-:Y:S01]  /*3b400*/  ISETP.NE.U32.AND P0, PT, RZ, UR4, PT ;  /* 0x00000004ff007c0c */ /* 0x000fe2000bf05070 */
[----:B------:R-:W4:Y:S03]  /*3b410*/  LDL R17, [R1+0x480] ;  /* 0x0004800001117983 */ /* 0x000f260000100800 */
[----:B------:R-:W-:Y:S01]  /*3b420*/  ISETP.NE.AND.EX P0, PT, RZ, UR5, PT, P0 ;  /* 0x00000005ff007c0c */ /* 0x000fe2000bf05300 */
[----:B------:R-:W-:-:S12]  /*3b430*/  ULDC.64 UR4, c[0x0][0xb00] ;  /* 0x0002c00000047ab9 */ /* 0x000fd80000000a00 */
[----:B------:R-:W1:Y:S01]  /*3b440*/  @P0 LDC.64 R2, c[0x0][0xaf0] ;  /* 0x0002bc00ff020b82 */ /* 0x000e620000000a00 */
[----:B---3--:R-:W-:Y:S02]  /*3b450*/  IMAD.MOV.U32 R7, RZ, RZ, R0 ;  /* 0x000000ffff077224 */ /* 0x008fe400078e0000 */
[----:B-1----:R-:W-:-:S05]  /*3b460*/  @P0 IMAD.WIDE R2, R0, 0x4, R2 ;  /* 0x0000000400020825 */ /* 0x002fca00078e0202 */
[----:B------:R1:W3:Y:S01]  /*3b470*/  @P0 LDG.E R7, desc[UR44][R2.64] ;  /* 0x0000002c02070981 */ /* 0x0002e2000c1e1900 */
[----:B----4-:R-:W-:Y:S01]  /*3b480*/  VIADD R0, R17, 0xffffffff ;  /* 0xffffffff11007836 */ /* 0x010fe20000000000 */
[----:B-1----:R-:W1:Y:S02]  /*3b490*/  LDC.64 R2, c[0x0][0x418] ;  /* 0x00010600ff027b82 */ /* 0x002e640000000a00 */
[----:B-1----:R-:W-:Y:S01]  /*3b4a0*/  LOP3.LUT P0, RZ, R2, UR4, RZ, 0xfc, !PT ;  /* 0x0000000402ff7c12 */ /* 0x002fe2000f80fcff */
[----:B------:R-:W-:-:S03]  /*3b4b0*/  UMOV UR4, 0xffffffff ;  /* 0xffffffff00047882 */ /* 0x000fc60000000000 */
[----:B------:R-:W-:Y:S02]  /*3b4c0*/  LOP3.LUT P0, RZ, R3, UR5, RZ, 0xfc, P0 ;  /* 0x0000000503ff7c12 */ /* 0x000fe4000800fcff */
[----:B---3--:R-:W-:Y:S01]  /*3b4d0*/  SHF.R.S32.HI R8, RZ, 0x1f, R7 ;  /* 0x0000001fff087819 */ /* 0x008fe20000011407 */
[----:B------:R1:W-:Y:S01]  /*3b4e0*/  STL [R1+0x434], R7 ;  /* 0x0004340701007387 */ /* 0x0003e20000100800 */
[----:B------:R-:W-:-:S03]  /*3b4f0*/  SEL R17, R7, RZ, !P0 ;  /* 0x000000ff07117207 */ /* 0x000fc60004000000 */
[----:B------:R1:W-:Y:S01]  /*3b500*/  STL [R1+0x438], R8 ;  /* 0x0004380801007387 */ /* 0x0003e20000100800 */
[----:B------:R-:W-:Y:S05]  /*3b510*/  BRA.DIV UR4, `(.L_x_3913) ;  /* 0x0000007a04247947 */ /* 0x000fea000b800000 */
[----:B--2---:R-:W2:Y:S02]  /*3b520*/  S2R R4, SR_TID.X ;  /* 0x0000000000047919 */ /* 0x004ea40000002100 */
[----:B--2---:R-:W-:-:S04]  /*3b530*/  SHF.R.U32.HI R4, RZ, 0x5, R4 ;  /* 0x00000005ff047819 */ /* 0x004fc80000011604 */
[----:B------:R-:W-:-:S05]  /*3b540*/  LOP3.LUT R4, R4, 0x3, RZ, 0xc0, !PT ;  /* 0x0000000304047812 */ /* 0x000fca00078ec0ff */
[----:B------:R2:W3:Y:S02]  /*3b550*/  SHFL.IDX PT, R14, R4, RZ, 0x1f ;  /* 0x00001fff040e7589 */ /* 0x0004e400000e0000 */
.L_x_4076:
        /* <DEDUP_REMOVED lines=9> */
.L_x_4079:
        /* <DEDUP_REMOVED lines=24> */
.L_x_3916:
[----:B------:R-:W4:Y:S04]  /*3b770*/  LDL R0, [R1+0x440] ;  /* 0x0004400001007983 */ /* 0x000f280000100800 */
[----:B---3--:R-:W3:Y:S01]  /*3b780*/  LDL R2, [R1+0x44c] ;  /* 0x00044c0001027983 */ /* 0x008ee20000100800 */
[----:B----4-:R-:W-:Y:S01]  /*3b790*/  IMAD R0, R0, 0x8, R18 ;  /* 0x0000000800007824 */ /* 0x010fe200078e0212 */
[----:B---3--:R-:W-:-:S04]  /*3b7a0*/  SHF.L.U32 R2, R2, 0x1f, RZ ;  /* 0x0000001f02027819 */ /* 0x008fc800000006ff */
[----:B------:R-:W3:Y:S02]  /*3b7b0*/  SYNCS.PHASECHK.TRANS64.TRYWAIT P0, [R0+URZ+0x38840], R2 ;  /* 0x03884002000075a7 */ /* 0x000ee4000800017f */
[----:B---3--:R-:W-:Y:S05]  /*3b7c0*/  @!P0 BRA `(.L_x_3917) ;  /* 0x0000007400cc8947 */ /* 0x008fea0003800000 */
.L_x_4080:
        /* <DEDUP_REMOVED lines=11> */
.L_x_3918:
        /* <DEDUP_REMOVED lines=23> */
.L_x_3914:
        /* <DEDUP_REMOVED lines=11> */
[----:B--2---:R-:W-:Y:S02]  /*3baa0*/  SEL R4, R0, RZ, !P0 ;  /* 0x000000ff00047207 */ /* 0x004fe40004000000 */
        /* <DEDUP_REMOVED lines=14> */
[----:B-1----:R-:W-:-:S02]  /*3bb90*/  IMAD.U32 R7, RZ, RZ, UR7 ;  /* 0x00000007ff077e24 */ /* 0x002fc4000f8e00ff */
[----:B------:R-:W-:Y:S02]  /*3bba0*/  IMAD.U32 R10, RZ, RZ, UR8 ;  /* 0x00000008ff0a7e24 */ /* 0x000fe4000f8e00ff */
[----:B------:R-:W-:Y:S02]  /*3bbb0*/  IMAD.U32 R11, RZ, RZ, UR9 ;  /* 0x00000009ff0b7e24 */ /* 0x000fe4000f8e00ff */
[----:B------:R-:W-:Y:S02]  /*3bbc0*/  IMAD.MOV.U32 R8, RZ, RZ, 0x70 ;  /* 0x00000070ff087424 */ /* 0x000fe400078e00ff */
[----:B------:R-:W-:Y:S02]  /*3bbd0*/  IMAD.MOV.U32 R12, RZ, RZ, 0x1 ;  /* 0x00000001ff0c7424 */ /* 0x000fe400078e00ff */
[----:B------:R-:W-:-:S07]  /*3bbe0*/  IMAD.MOV.U32 R13, RZ, RZ, RZ ;  /* 0x000000ffff0d7224 */ /* 0x000fce00078e00ff */
[----:B------:R-:W-:-:S07]  /*3bbf0*/  LEPC R20, `(.L_x_3920) ;  /* 0x000000001014794e */ /* 0x000fce0000000000 */
[----:B0-2---:R-:W-:Y:S05]  /*3bc00*/  CALL.ABS.NOINC R2 ;  /* 0x0000000002007343 */ /* 0x005fea0003c00000 */
.L_x_3920:
[----:B------:R-:W-:Y:S05]  /*3bc10*/  BSYNC B6 ;  /* 0x0000000000067941 */ /* 0x000fea0003800000 */
.L_x_3919:
[----:B------:R-:W3:Y:S01]  /*3bc20*/  LDL R11, [R1+0x45c] ;  /* 0x00045c00010b7983 */ /* 0x000ee20000100800 */
[----:B-1----:R-:W1:Y:S01]  /*3bc30*/  LDC R7, c[0x0][0x448] ;  /* 0x00011200ff077b82 */ /* 0x002e620000000800 */
        /* <DEDUP_REMOVED lines=15> */
[----:B---3--:R-:W-:-:S04]  /*3bd30*/  IMAD.IADD R5, R0, 0x1, R11 ;  /* 0x0000000100057824 */ /* 0x008fc800078e020b */
        /* <DEDUP_REMOVED lines=80> */
.L_x_4089:
        /* <DEDUP_REMOVED lines=12> */
.L_x_3922:
        /* <DEDUP_REMOVED lines=37> */
.L_x_3924:
[----:B------:R-:W-:Y:S05]  /*3c550*/  BSYNC B6 ;  /* 0x0000000000067941 */ /* 0x000fea0003800000 */
.L_x_3923:
        /* <DEDUP_REMOVED lines=41> */
[----:B------:R-:W-:Y:S02]  /*3c7f0*/  ULDC.64 UR4, c[0x0][0x390] ;  /* 0x0000e40000047ab9 */ /* 0x000fe40000000a00 */
[----:B------:R-:W-:Y:S01]  /*3c800*/  LEA R0, P0, R2, UR4, 0x1 ;  /* 0x0000000402007c11 */ /* 0x000fe2000f8008ff */
[----:B------:R-:W-:Y:S01]  /*3c810*/  ULDC UR4, c[0x0][0x3b8] ;  /* 0x0000ee0000047ab9 */ /* 0x000fe20000000800 */
[----:B------:R-:W-:Y:S01]  /*3c820*/  IMAD.IADD R4, R3, 0x1, R4 ;  /* 0x0000000103047824 */ /* 0x000fe200078e0204 */
[----:B------:R-:W-:Y:S02]  /*3c830*/  ISETP.GE.AND P1, PT, R8, UR4, PT ;  /* 0x0000000408007c0c */ /* 0x000fe4000bf26270 */
[----:B------:R-:W1:Y:S01]  /*3c840*/  S2R R8, SR_TID.X ;  /* 0x0000000000087919 */ /* 0x000e620000002100 */
[----:B------:R-:W-:Y:S02]  /*3c850*/  ISETP.GE.AND P2, PT, R9, UR4, PT ;  /* 0x0000000409007c0c */ /* 0x000fe4000bf46270 */
[----:B------:R-:W-:-:S02]  /*3c860*/  LEA.HI.X R4, R2, UR5, R4, 0x1, P0 ;  /* 0x0000000502047c11 */ /* 0x000fc400080f0c04 */
[----:B------:R-:W-:Y:S02]  /*3c870*/  SEL R3, RZ, 0x4, P2 ;  /* 0x00000004ff037807 */ /* 0x000fe40001000000 */
[----:B------:R-:W-:Y:S01]  /*3c880*/  SEL R2, RZ, 0x2, P1 ;  /* 0x00000002ff027807 */ /* 0x000fe20000800000 */
[----:B0-----:R-:W-:-:S05]  /*3c890*/  IMAD.SHL.U32 R10, R6, 0x8, RZ ;  /* 0x00000008060a7824 */ /* 0x001fca00078e00ff */
[----:B------:R-:W-:-:S04]  /*3c8a0*/  LOP3.LUT R10, R10, 0x38, RZ, 0xc0, !PT ;  /* 0x000000380a0a7812 */ /* 0x000fc800078ec0ff */
[----:B------:R-:W-:-:S04]  /*3c8b0*/  ISETP.GE.AND P3, PT, R10, UR4, PT ;  /* 0x000000040a007c0c */ /* 0x000fc8000bf66270 */
[----:B------:R-:W-:-:S04]  /*3c8c0*/  SEL R5, RZ, 0x1, P3 ;  /* 0x00000001ff057807 */ /* 0x000fc80001800000 */
[----:B------:R-:W-:Y:S01]  /*3c8d0*/  IADD3 R2, R3, R2, R5 ;  /* 0x0000000203027210 */ /* 0x000fe20007ffe005 */
[----:B-1----:R-:W-:-:S04]  /*3c8e0*/  IMAD.SHL.U32 R8, R8, 0x8, RZ ;  /* 0x0000000808087824 */ /* 0x002fc800078e00ff */
[----:B------:R-:W-:Y:S02]  /*3c8f0*/  @P3 LOP3.LUT R19, R19, 0x8, RZ, 0xfc, !PT ;  /* 0x0000000813133812 */ /* 0x000fe400078efcff */
[----:B------:R-:W-:Y:S02]  /*3c900*/  LOP3.LUT R8, R8, 0x38, RZ, 0xc0, !PT ;  /* 0x0000003808087812 */ /* 0x000fe400078ec0ff */
[----:B------:R-:W-:Y:S02]  /*3c910*/  LOP3.LUT R19, R19, 0xfffffffd, RZ, 0xc0, !PT ;  /* 0xfffffffd13137812 */ /* 0x000fe400078ec0ff */
[C---:B------:R-:W-:Y:S02]  /*3c920*/  LOP3.LUT R9, R8.reuse, 0x100, RZ, 0xfc, !PT ;  /* 0x0000010008097812 */ /* 0x040fe400078efcff */
[----:B------:R-:W-:Y:S02]  /*3c930*/  LOP3.LUT R8, R8, 0xc0, RZ, 0xfc, !PT ;  /* 0x000000c008087812 */ /* 0x000fe400078efcff */
[----:B------:R-:W-:-:S02]  /*3c940*/  @P2 LOP3.LUT R19, R19, 0x2, RZ, 0xfc, !PT ;  /* 0x0000000213132812 */ /* 0x000fc400078efcff */
[----:B------:R-:W-:Y:S01]  /*3c950*/  ISETP.GE.AND P5, PT, R8, UR4, PT ;  /* 0x0000000408007c0c */ /* 0x000fe2000bfa6270 */
[C---:B------:R-:W-:Y:S01]  /*3c960*/  IMAD.SHL.U32 R8, R6.reuse, 0x8, RZ ;  /* 0x0000000806087824 */ /* 0x040fe200078e00ff */
[----:B------:R-:W-:Y:S01]  /*3c970*/  LOP3.LUT R19, R19, 0xfffffffb, RZ, 0xc0, !PT ;  /* 0xfffffffb13137812 */ /* 0x000fe200078ec0ff */
[----:B------:R-:W-:Y:S01]  /*3c980*/  IMAD.SHL.U32 R6, R6, 0x8, RZ ;  /* 0x0000000806067824 */ /* 0x000fe200078e00ff */
[----:B------:R-:W-:Y:S02]  /*3c990*/  ISETP.GE.AND P0, PT, R9, UR4, PT ;  /* 0x0000000409007c0c */ /* 0x000fe4000bf06270 */
[----:B------:R-:W-:Y:S02]  /*3c9a0*/  LOP3.LUT R8, R8, 0x38, RZ, 0xc0, !PT ;  /* 0x0000003808087812 */ /* 0x000fe400078ec0ff */
[----:B------:R-:W-:Y:S02]  /*3c9b0*/  LOP3.LUT R6, R6, 0x38, RZ, 0xc0, !PT ;  /* 0x0000003806067812 */ /* 0x000fe400078ec0ff */
[----:B------:R-:W-:-:S02]  /*3c9c0*/  LOP3.LUT R9, R8, 0x180, RZ, 0xfc, !PT ;  /* 0x0000018008097812 */ /* 0x000fc400078efcff */
[----:B------:R-:W-:Y:S02]  /*3c9d0*/  @P1 LOP3.LUT R19, R19, 0x4, RZ, 0xfc, !PT ;  /* 0x0000000413131812 */ /* 0x000fe400078efcff */
[----:B------:R-:W-:Y:S02]  /*3c9e0*/  SEL R5, RZ, 0x10, P0 ;  /* 0x00000010ff057807 */ /* 0x000fe40000000000 */
[----:B------:R-:W-:Y:S02]  /*3c9f0*/  SEL R3, RZ, 0x8, P5 ;  /* 0x00000008ff037807 */ /* 0x000fe40002800000 */
[----:B------:R-:W-:Y:S02]  /*3ca00*/  ISETP.GE.AND P1, PT, R9, UR4, PT ;  /* 0x0000000409007c0c */ /* 0x000fe4000bf26270 */
[----:B------:R-:W-:Y:S02]  /*3ca10*/  LOP3.LUT R8, R6, 0x140, RZ, 0xfc, !PT ;  /* 0x0000014006087812 */ /* 0x000fe400078efcff */
[----:B------:R-:W-:-:S02]  /*3ca20*/  IADD3 R2, R5, R2, R3 ;  /* 0x0000000205027210 */ /* 0x000fc40007ffe003 */
[----:B------:R-:W-:Y:S02]  /*3ca30*/  SEL R5, RZ, 0x40, P1 ;  /* 0x00000040ff057807 */ /* 0x000fe40000800000 */
[----:B------:R-:W-:Y:S02]  /*3ca40*/  LOP3.LUT R6, R6, 0x1c0, RZ, 0xfc, !PT ;  /* 0x000001c006067812 */ /* 0x000fe400078efcff */
[----:B------:R-:W-:Y:S02]  /*3ca50*/  ISETP.GE.AND P1, PT, R8, UR4, PT ;  /* 0x0000000408007c0c */ /* 0x000fe4000bf26270 */
[----:B------:R-:W-:Y:S01]  /*3ca60*/  ISETP.GE.AND P2, PT, R6, UR4, PT ;  /* 0x0000000406007c0c */ /* 0x000fe2000bf46270 */
[----:B------:R-:W-:Y:S01]  /*3ca70*/  UMOV UR4, 0xffffffff ;  /* 0xffffffff00047882 */ /* 0x000fe20000000000 */
[----:B------:R-:W-:Y:S02]  /*3ca80*/  SEL R3, RZ, 0x20, P1 ;  /* 0x00000020ff037807 */ /* 0x000fe40000800000 */
[----:B------:R-:W-:-:S02]  /*3ca90*/  SEL R6, RZ, 0x80, P2 ;  /* 0x00000080ff067807 */ /* 0x000fc40001000000 */
        /* <DEDUP_REMOVED lines=13> */
[----:B------:R-:W-:Y:S04]  /*3cb70*/  SHFL.IDX PT, R14, R0, 0x1, 0x181f ;  /* 0x00381f00000e7f89 */ /* 0x000fe800000e0000 */
        /* <DEDUP_REMOVED lines=12> */
[----:B------:R-:W-:Y:S01]  /*3cc40*/  SHFL.IDX PT, R8, R4, RZ, 0x181f ;  /* 0x00181fff04087589 */ /* 0x000fe200000e0000 */
[----:B0-----:R-:W-:-:S05]  /*3cc50*/  IMAD.SHL.U32 R12, R3, 0x8, RZ ;  /* 0x00000008030c7824 */ /* 0x001fca00078e00ff */
[----:B------:R-:W-:Y:S02]  /*3cc60*/  @P3 LOP3.LUT R19, R19, 0x20, RZ, 0xfc, !PT ;  /* 0x0000002013133812 */ /* 0x000fe400078efcff */
[----:B------:R-:W-:Y:S02]  /*3cc70*/  @!P2 ISETP.NE.U32.AND P3, PT, R2, RZ, PT ;  /* 0x000000ff0200a20c */ /* 0x000fe40003f65070 */
[----:B------:R-:W0:Y:S01]  /*3cc80*/  SHFL.IDX PT, R2, R0, RZ, 0x181f ;  /* 0x00181fff00027589 */ /* 0x000e2200000e0000 */
[----:B------:R-:W-:Y:S02]  /*3cc90*/  LOP3.LUT R12, R12, 0x38, RZ, 0xc0, !PT ;  /* 0x000000380c0c7812 */ /* 0x000fe400078ec0ff */
[----:B------:R-:W-:-:S08]  /*3cca0*/  LOP3.LUT R19, R19, 0xffffbfff, RZ, 0xc0, !PT ;  /* 0xffffbfff13137812 */ /* 0x000fd000078ec0ff */
[----:B------:R-:W-:Y:S02]  /*3ccb0*/  @P3 LOP3.LUT R19, R19, 0x4000, RZ, 0xfc, !PT ;  /* 0x0000400013133812 */ /* 0x000fe400078efcff */
[----:B0-----:R-:W-:-:S05]  /*3ccc0*/  @!P2 LEA R3, P6, R12, R2, 0x1 ;  /* 0x000000020c03a211 */ /* 0x001fca00078c08ff */
[----:B------:R-:W-:-:S05]  /*3ccd0*/  @!P2 IMAD.X R2, RZ, RZ, R8, P6 ;  /* 0x000000ffff02a224 */ /* 0x000fca00030e0608 */
        /* <DEDUP_REMOVED lines=61> */
.L_x_4099:
        /* <DEDUP_REMOVED lines=31> */
.L_x_3927:
[----:B------:R-:W-:Y:S05]  /*3d2a0*/  BSYNC B0 ;  /* 0x0000000000007941 */ /* 0x000fea0003800000 */
.L_x_3926:
[----:B------:R-:W-:Y:S01]  /*3d2b0*/  NOP ;  /* 0x0000000000007918 */ /* 0x000fe20000000000 */
[----:B------:R-:W-:-:S13]  /*3d2c0*/  PLOP3.LUT P0, PT, PT, PT, PT, 0x80, 0x0 ;  /* 0x000000000000781c */ /* 0x000fda0003f0f070 */
.L_x_3928:
        /* <DEDUP_REMOVED lines=18> */
.L_x_4100:
[----:B------:R-:W-:Y:S05]  /*3d3f0*/  BSYNC B0 ;  /* 0x0000000000007941 */ /* 0x000fea0003800000 */
.L_x_3929:
        /* <DEDUP_REMOVED lines=13> */
.L_x_4101:
[----:B------:R-:W-:Y:S05]  /*3d4d0*/  BSYNC B1 ;  /* 0x0000000000017941 */ /* 0x000fea0003800000 */
.L_x_3933:
        /* <DEDUP_REMOVED lines=9> */
.L_x_3936:
[----:B------:R-:W-:Y:S05]  /*3d570*/  BSYNC B1 ;  /* 0x0000000000017941 */ /* 0x000fea0003800000 */
.L_x_3935:
        /* <DEDUP_REMOVED lines=13> */
.L_x_3937:
        /* <DEDUP_REMOVED lines=15> */
.L_x_3938:
        /* <DEDUP_REMOVED lines=15> */
.L_x_3939:
        /* <DEDUP_REMOVED lines=15> */
.L_x_3940:
        /* <DEDUP_REMOVED lines=15> */
.L_x_3941:
        /* <DEDUP_REMOVED lines=15> */
.L_x_3942:
        /* <DEDUP_REMOVED lines=15> */
.L_x_3943:
        /* <DEDUP_REMOVED lines=15> */
.L_x_3944:
        /* <DEDUP_REMOVED lines=10> */
.L_x_3932:
[----:B------:R-:W-:Y:S05]  /*3dd80*/  BSYNC B0 ;  /* 0x0000000000007941 */ /* 0x000fea0003800000 */
.L_x_3931:
        /* <DEDUP_REMOVED lines=61> */
.L_x_3951:
[----:B------:R-:W2:Y:S01]  /*3e160*/  S2R R2, SR_TID.X ;  /* 0x0000000000027919 */ /* 0x000ea20000002100 */
[----:B-1----:R-:W-:Y:S01]  /*3e170*/  SHF.L.U32 R6, R9, 0x1f, RZ ;  /* 0x0000001f09067819 */ /* 0x002fe200000006ff */
[----:B------:R-:W-:Y:S01]  /*3e180*/  BSSY B3, `(.L_x_3952) ;  /* 0x0000006000037945 */ /* 0x000fe20003800000 */
[----:B--2---:R-:W-:Y:S01]  /*3e190*/  LOP3.LUT R3, R2, 0x7f, RZ, 0xc0, !PT ;  /* 0x0000007f02037812 */ /* 0x004fe200078ec0ff */
[----:B------:R-:W-:-:S03]  /*3e1a0*/  IMAD R2, R10, 0x8, R18 ;  /* 0x000000080a027824 */ /* 0x000fc600078e0212 */
[----:B------:R-:W-:Y:S01]  /*3e1b0*/  ISETP.NE.AND P1, PT, R3, RZ, PT ;  /* 0x000000ff0300720c */ /* 0x000fe20003f25270 */
[----:B------:R-:W1:Y:S02]  /*3e1c0*/  SYNCS.PHASECHK.TRANS64.TRYWAIT P0, [R2+URZ+0x38840], R6 ;  /* 0x03884006020075a7 */ /* 0x000e64000800017f */
[----:B-1----:R-:W-:Y:S10]  /*3e1d0*/  @!P0 BRA `(.L_x_3953) ;  /* 0x0000005c00a88947 */ /* 0x002ff40003800000 */
.L_x_4102:
[----:B------:R-:W-:Y:S05]  /*3e1e0*/  BSYNC B3 ;  /* 0x0000000000037941 */ /* 0x000fea0003800000 */
.L_x_3952:
        /* <DEDUP_REMOVED lines=9> */
.L_x_3955:
[----:B------:R-:W-:Y:S05]  /*3e280*/  BSYNC B3 ;  /* 0x0000000000037941 */ /* 0x000fea0003800000 */
.L_x_3954:
        /* <DEDUP_REMOVED lines=13> */
.L_x_3956:
        /* <DEDUP_REMOVED lines=13> */
.L_x_4103:
[----:B------:R-:W-:Y:S05]  /*3e430*/  BSYNC B3 ;  /* 0x0000000000037941 */ /* 0x000fea0003800000 */
.L_x_3957:
        /* <DEDUP_REMOVED lines=11> */
.L_x_3960:
[----:B------:R-:W-:Y:S05]  /*3e4f0*/  BSYNC B3 ;  /* 0x0000000000037941 */ /* 0x000fea0003800000 */
.L_x_3959:
        /* <DEDUP_REMOVED lines=10> */
.L_x_3961:
        /* <DEDUP_REMOVED lines=15> */
.L_x_3962:
        /* <DEDUP_REMOVED lines=15> */
.L_x_3963:
        /* <DEDUP_REMOVED lines=15> */
.L_x_3964:
        /* <DEDUP_REMOVED lines=15> */
.L_x_3965:
        /* <DEDUP_REMOVED lines=15> */
.L_x_3966:
        /* <DEDUP_REMOVED lines=15> */
.L_x_3967:
        /* <DEDUP_REMOVED lines=15> */
.L_x_3968:
        /* <DEDUP_REMOVED lines=10> */
.L_x_3950:
[----:B------:R-:W-:Y:S05]  /*3ecd0*/  BSYNC B1 ;  /* 0x0000000000017941 */ /* 0x000fea0003800000 */
.L_x_3949:
[----:B------:R-:W2:Y:S02]  /*3ece0*/  LDL.LU R5, [R1+0x480] ;  /* 0x0004800001057983 */ /* 0x000ea40000300800 */
[----:B--2---:R-:W-:-:S07]  /*3ecf0*/  VIADD R0, R5, 0xfffffffd ;  /* 0xfffffffd05007836 */ /* 0x004fce0000000000 */
.L_x_3948:
[----:B------:R-:W-:Y:S05]  /*3ed00*/  BSYNC B2 ;  /* 0x0000000000027941 */ /* 0x000fea0003800000 */
.L_x_3947:
[----:B------:R-:W-:-:S05]  /*3ed10*/  VIADD R8, R8, 0xfffffffe ;  /* 0xfffffffe08087836 */ /* 0x000fca0000000000 */
[----:B------:R-:W-:-:S13]  /*3ed20*/  ISETP.NE.AND P0, PT, R8, R4, PT ;  /* 0x000000040800720c */ /* 0x000fda0003f05270 */
[----:B------:R-:W-:Y:S05]  /*3ed30*/  @!P0 BRA `(.L_x_3946) ;  /* 0x0000001800e08947 */ /* 0x000fea0003800000 */
.L_x_4009:
        /* <DEDUP_REMOVED lines=35> */
.L_x_3971:
[----:B------:R-:W1:Y:S01]  /*3ef70*/  S2R R2, SR_TID.X ;  /* 0x0000000000027919 */ /* 0x000e620000002100 */
[----:B------:R-:W-:Y:S01]  /*3ef80*/  IMAD R3, R7, 0x8, R18 ;  /* 0x0000000807037824 */ /* 0x000fe200078e0212 */
[----:B------:R-:W-:Y:S01]  /*3ef90*/  BSSY B2, `(.L_x_3972) ;  /* 0x0000006000027945 */ /* 0x000fe20003800000 */
[----:B-1----:R-:W-:Y:S02]  /*3efa0*/  LOP3.LUT R4, R2, 0x7f, RZ, 0xc0, !PT ;  /* 0x0000007f02047812 */ /* 0x002fe400078ec0ff */
[----:B------:R-:W-:Y:S02]  /*3efb0*/  SHF.L.U32 R2, R6, 0x1f, RZ ;  /* 0x0000001f06027819 */ /* 0x000fe400000006ff */
[----:B------:R-:W-:Y:S02]  /*3efc0*/  ISETP.NE.AND P1, PT, R4, RZ, PT ;  /* 0x000000ff0400720c */ /* 0x000fe40003f25270 */
[----:B------:R-:W1:Y:S02]  /*3efd0*/  SYNCS.PHASECHK.TRANS64.TRYWAIT P0, [R3+URZ+0x38840], R2 ;  /* 0x03884002030075a7 */ /* 0x000e64000800017f */
[----:B-1----:R-:W-:Y:S09]  /*3efe0*/  @!P0 BRA `(.L_x_3973) ;  /* 0x00000050004c8947 */ /* 0x002ff20003800000 */
.L_x_4104:
[----:B------:R-:W-:Y:S05]  /*3eff0*/  BSYNC B2 ;  /* 0x0000000000027941 */ /* 0x000fea0003800000 */
.L_x_3972:
        /* <DEDUP_REMOVED lines=9> */
.L_x_3975:
[----:B------:R-:W-:Y:S05]  /*3f090*/  BSYNC B2 ;  /* 0x0000000000027941 */ /* 0x000fea0003800000 */
.L_x_3974:
        /* <DEDUP_REMOVED lines=12> */
.L_x_3976:
        /* <DEDUP_REMOVED lines=13> */
.L_x_4105:
[----:B------:R-:W-:Y:S05]  /*3f230*/  BSYNC B2 ;  /* 0x0000000000027941 */ /* 0x000fea0003800000 */
.L_x_3977:
        /* <DEDUP_REMOVED lines=11> */
.L_x_3980:
[----:B------:R-:W-:Y:S05]  /*3f2f0*/  BSYNC B2 ;  /* 0x0000000000027941 */ /* 0x000fea0003800000 */
.L_x_3979:
[----:B------:R-:W-:Y:S01]  /*3f300*/  R2UR UR10, R10 ;  /* 0x000000000a0a72ca */ /* 0x000fe200000e0000 */
[----:B01----:R-:W-:Y:S01]  /*3f310*/  IMAD R2, R7, 0x10000, R18 ;  /* 0x0001000007027824 */ /* 0x003fe200078e0212 */
[----:B------:R-:W-:Y:S01]  /*3f320*/  R2UR UR6, R8 ;  /* 0x00000000080672ca */ /* 0x000fe200000e0000 */
[----:B------:R-:W-:Y:S01]  /*3f330*/  UIADD3 UR4, UP0, UR42, 0x470, URZ ;  /* 0x000004702a047890 */ /* 0x000fe2000ff1e03f */
[----:B------:R-:W-:Y:S01]  /*3f340*/  R2UR UR7, R9 ;  /* 0x00000000090772ca */ /* 0x000fe200000e0000 */
[----:B------:R-:W-:Y:S01]  /*3f350*/  VIADD R3, R3, 0x38850 ;  /* 0x0003885003037836 */ /* 0x000fe20000000000 */
[----:B------:R-:W-:Y:S01]  /*3f360*/  PLOP3.LUT P0, PT, PT, PT, PT, 0x80, 0x0 ;  /* 0x000000000000781c */ /* 0x000fe20003f0f070 */
[----:B------:R-:W-:Y:S01]  /*3f370*/  VIADD R5, R2, 0x400 ;  /* 0x0000040002057836 */ /* 0x000fe20000000000 */
[----:B------:R-:W-:-:S12]  /*3f380*/  UIADD3.X UR5, URZ, UR43, URZ, UP0, !UPT ;  /* 0x0000002b3f057290 */ /* 0x000fd800087fe43f */
.L_x_3981:
        /* <DEDUP_REMOVED lines=15> */
.L_x_3982:
        /* <DEDUP_REMOVED lines=15> */
.L_x_3983:
        /* <DEDUP_REMOVED lines=15> */
.L_x_3984:
        /* <DEDUP_REMOVED lines=15> */
.L_x_3985:
        /* <DEDUP_REMOVED lines=15> */
.L_x_3986:
        /* <DEDUP_REMOVED lines=15> */
.L_x_3987:
        /* <DEDUP_REMOVED lines=15> */
.L_x_3988:
        /* <DEDUP_REMOVED lines=10> */
.L_x_3970:
[----:B------:R-:W-:Y:S05]  /*3fac0*/  BSYNC B1 ;  /* 0x0000000000017941 */ /* 0x000fea0003800000 */
.L_x_3969:
        /* <DEDUP_REMOVED lines=35> */
.L_x_3991:
        /* <DEDUP_REMOVED lines=8> */
.L_x_4106:
[----:B------:R-:W-:Y:S05]  /*3fd80*/  BSYNC B2 ;  /* 0x0000000000027941 */ /* 0x000fea0003800000 */
.L_x_3992:
        /* <DEDUP_REMOVED lines=9> */
.L_x_3995:
[----:B------:R-:W-:Y:S05]  /*3fe20*/  BSYNC B2 ;  /* 0x0000000000027941 */ /* 0x000fea0003800000 */
.L_x_3994:
        /* <DEDUP_REMOVED lines=13> */
.L_x_3996:
        /* <DEDUP_REMOVED lines=13> */
.L_x_4107:
[----:B------:R-:W-:Y:S05]  /*3ffd0*/  BSYNC B2 ;  /* 0x0000000000027941 */ /* 0x000fea0003800000 */
.L_x_3997:
        /* <DEDUP_REMOVED lines=11> */
.L_x_4000:
[----:B------:R-:W-:Y:S05]  /*40090*/  BSYNC B2 ;  /* 0x0000000000027941 */ /* 0x000fea0003800000 */
.L_x_3999:
        /* <DEDUP_REMOVED lines=10> */
.L_x_4001:
        /* <DEDUP_REMOVED lines=15> */
.L_x_4002:
        /* <DEDUP_REMOVED lines=15> */
.L_x_4003:
        /* <DEDUP_REMOVED lines=15> */
.L_x_4004:
        /* <DEDUP_REMOVED lines=15> */
.L_x_4005:
        /* <DEDUP_REMOVED lines=15> */
.L_x_4006:
        /* <DEDUP_REMOVED lines=15> */
.L_x_4007:
        /* <DEDUP_REMOVED lines=15> */
.L_x_4008:
        /* <DEDUP_REMOVED lines=10> */
.L_x_3990:
[----:B------:R-:W-:Y:S05]  /*40870*/  BSYNC B1 ;  /* 0x0000000000017941 */ /* 0x000fea0003800000 */
.L_x_3989:
[----:B------:R-:W2:Y:S01]  /*40880*/  LDL R5, [R1+0x458] ;  /* 0x0004580001057983 */ /* 0x000ea20000100800 */
[----:B------:R-:W-:Y:S01]  /*40890*/  VIADD R0, R0, 0xfffffffe ;  /* 0xfffffffe00007836 */ /* 0x000fe20000000000 */
[----:B--2---:R-:W-:-:S13]  /*408a0*/  ISETP.GT.AND P0, PT, R6, R5, PT ;  /* 0x000000050600720c */ /* 0x004fda0003f04270 */
[----:B------:R-:W-:Y:S05]  /*408b0*/  @P0 BRA `(.L_x_4009) ;  /* 0xffffffe400200947 */ /* 0x000fea000383ffff */
.L_x_3946:
[----:B------:R-:W-:Y:S05]  /*408c0*/  BSYNC B0 ;  /* 0x0000000000007941 */ /* 0x000fea0003800000 */
.L_x_3945:
        /* <DEDUP_REMOVED lines=24> */
[----:B------:R2:W-:Y:S02]  /*40a50*/  STL [R1+0x430], R2 ;  /* 0x0004300201007387 */ /* 0x0005e40000100800 */
.L_x_4011:
[----:B------:R-:W-:Y:S05]  /*40a60*/  BSYNC B0 ;  /* 0x0000000000007941 */ /* 0x000fea0003800000 */
.L_x_4010:
[----:B------:R-:W-:-:S05]  /*40a70*/  SEL R0, R0, RZ, P0 ;  /* 0x000000ff00007207 */ /* 0x000fca0000000000 */
[----:B------:R3:W-:Y:S02]  /*40a80*/  STL [R1+0x440], R0 ;  /* 0x0004400001007387 */ /* 0x0007e40000100800 */
.L_x_3907:
[----:B------:R-:W-:Y:S05]  /*40a90*/  BSYNC B7 ;  /* 0x0000000000077941 */ /* 0x000fea0003800000 */
.L_x_3905:
        /* <DEDUP_REMOVED lines=8> */
[----:B--2---:R-:W2:Y:S04]  /*40b20*/  LDS.128 R4, [R18+0x388d0] ;  /* 0x0388d00012047984 */ /* 0x004ea80000000c00 */
[----:B--2---:R2:W-:Y:S01]  /*40b30*/  STL.128 [R1+0x430], R4 ;  /* 0x0004300401007387 */ /* 0x0045e20000100c00 */
[----:B------:R-:W-:Y:S06]  /*40b40*/  BAR.ARV 0x4, 0x180 ;  /* 0x0106000000007b1d */ /* 0x000fec0000002000 */
[----:B------:R-:W-:Y:S05]  /*40b50*/  BRA `(.L_x_4013) ;  /* 0x0000001000347947 */ /* 0x000fea0003800000 */
.L_x_4012:
[----:B---34-:R-:W3:Y:S01]  /*40b60*/  S2R R0, SR_TID.X ;  /* 0x0000000000007919 */ /* 0x018ee20000002100 */
[----:B------:R-:W-:Y:S01]  /*40b70*/  UMOV UR4, 0xffffffff ;  /* 0xffffffff00047882 */ /* 0x000fe20000000000 */
[----:B---3--:R-:W-:-:S04]  /*40b80*/  LOP3.LUT R16, R0, 0x1f, RZ, 0xc0, !PT ;  /* 0x0000001f00107812 */ /* 0x008fc800078ec0ff */
[----:B------:R-:W-:Y:S01]  /*40b90*/  ISETP.NE.AND P0, PT, R16, 0x1f, PT ;  /* 0x0000001f1000780c */ /* 0x000fe20003f05270 */
[----:B------:R-:W-:-:S12]  /*40ba0*/  BRA.DIV UR4, `(.L_x_4014) ;  /* 0x0000003604ac7947 */ /* 0x000fd8000b800000 */
[----:B-1----:R-:W3:Y:S01]  /*40bb0*/  LDL R3, [R1+0x43c] ;  /* 0x00043c0001037983 */ /* 0x002ee20000100800 */
[----:B------:R-:W-:-:S03]  /*40bc0*/  ULDC UR4, c[0x0][0xd3c] ;  /* 0x00034f0000047ab9 */ /* 0x000fc60000000800 */
[----:B--2---:R-:W0:Y:S01]  /*40bd0*/  LDL.LU R2, [R1+0x430] ;  /* 0x0004300001027983 */ /* 0x004e220000300800 */
[----:B---3--:R-:W-:-:S05]  /*40be0*/  IMAD.IADD R0, R3, 0x1, R16 ;  /* 0x0000000103007824 */ /* 0x008fca00078e0210 */
        /* <DEDUP_REMOVED lines=8> */
[----:B------:R-:W-:Y:S02]  /*40c70*/  IMAD.MOV.U32 R0, RZ, RZ, RZ ;  /* 0x000000ffff007224 */ /* 0x000fe400078e00ff */
[----:B------:R-:W-:Y:S01]  /*40c80*/  IMAD.MOV.U32 R6, RZ, RZ, RZ ;  /* 0x000000ffff067224 */ /* 0x000fe200078e00ff */
[C---:B------:R-:W-:Y:S02]  /*40c90*/  ISETP.GE.U32.AND P2, PT, R16.reuse, 0x2, PT ;  /* 0x000000021000780c */ /* 0x040fe40003f46070 */
[C---:B------:R-:W-:Y:S02]  /*40ca0*/  ISETP.GE.U32.AND P3, PT, R16.reuse, 0x4, PT ;  /* 0x000000041000780c */ /* 0x040fe40003f66070 */
[C---:B------:R-:W-:Y:S02]  /*40cb0*/  ISETP.GE.U32.AND P4, PT, R16.reuse, 0x8, PT ;  /* 0x000000081000780c */ /* 0x040fe40003f86070 */
[----:B------:R-:W-:Y:S01]  /*40cc0*/  ISETP.GE.U32.AND P5, PT, R16, 0x10, PT ;  /* 0x000000101000780c */ /* 0x000fe20003fa6070 */
[----:B------:R-:W-:Y:S04]  /*40cd0*/  SHFL.IDX PT, R5, R10, RZ, 0x1f ;  /* 0x00001fff0a057589 */ /* 0x000fe800000e0000 */
[----:B------:R-:W-:Y:S01]  /*40ce0*/  SHFL.IDX PT, R4, R10, 0x1, 0x1f ;  /* 0x00201f000a047f89 */ /* 0x000fe200000e0000 */
[----:B--2---:R-:W-:-:S02]  /*40cf0*/  @!P1 IMAD.MOV.U32 R0, RZ, RZ, R8 ;  /* 0x000000ffff009224 */ /* 0x004fc400078e0008 */
        /* <DEDUP_REMOVED lines=18> */
[----:B------:R0:W1:Y:S01]  /*40e20*/  SHFL.IDX PT, R9, R7, 0x1f, 0x1f ;  /* 0x03e01f0007097f89 */ /* 0x00006200000e0000 */
[----:B------:R-:W-:-:S07]  /*40e30*/  IMAD.MOV.U32 R8, RZ, RZ, RZ ;  /* 0x000000ffff087224 */ /* 0x000fce00078e00ff */
.L_x_4117:
[----:B------:R-:W-:Y:S02]  /*40e40*/  ULDC UR4, c[0x0][0xd38] ;  /* 0x00034e0000047ab9 */ /* 0x000fe40000000800 */
[----:B------:R-:W-:-:S04]  /*40e50*/  IMAD.U32 R2, RZ, RZ, UR4 ;  /* 0x00000004ff027e24 */ /* 0x000fc8000f8e00ff */
[----:B-1----:R-:W-:-:S04]  /*40e60*/  IMAD R9, R9, R2, RZ ;  /* 0x0000000209097224 */ /* 0x002fc800078e02ff */
[----:B------:R-:W-:-:S05]  /*40e70*/  IMAD.IADD R4, R4, 0x1, R9 ;  /* 0x0000000104047824 */ /* 0x000fca00078e0209 */
[----:B------:R-:W-:-:S13]  /*40e80*/  ISETP.GT.AND P6, PT, R4, R5, PT ;  /* 0x000000050400720c */ /* 0x000fda0003fc4270 */
[----:B------:R-:W-:Y:S05]  /*40e90*/  @P6 BRA `(.L_x_4015) ;  /* 0x0000000000ac6947 */ /* 0x000fea0003800000 */
.L_x_4018:
        /* <DEDUP_REMOVED lines=37> */
.L_x_4125:
[----:B------:R-:W-:Y:S02]  /*410f0*/  ULDC UR4, c[0x0][0xd38] ;  /* 0x00034e0000047ab9 */ /* 0x000fe40000000800 */
[----:B------:R-:W-:-:S04]  /*41100*/  IMAD.U32 R2, RZ, RZ, UR4 ;  /* 0x00000004ff027e24 */ /* 0x000fc8000f8e00ff */
[----:B-1----:R-:W-:-:S04]  /*41110*/  IMAD R9, R9, R2, RZ ;  /* 0x0000000209097224 */ /* 0x002fc800078e02ff */
[----:B------:R-:W-:-:S05]  /*41120*/  IMAD.IADD R4, R9, 0x1, R4 ;  /* 0x0000000109047824 */ /* 0x000fca00078e0204 */
[----:B------:R-:W-:-:S13]  /*41130*/  ISETP.GT.AND P6, PT, R4, R5, PT ;  /* 0x000000050400720c */ /* 0x000fda0003fc4270 */
[----:B------:R-:W-:Y:S05]  /*41140*/  @!P6 BRA `(.L_x_4018) ;  /* 0xfffffffc0054e947 */ /* 0x000fea000383ffff */
.L_x_4015:
        /* <DEDUP_REMOVED lines=12> */
.L_x_4130:
[----:B------:R-:W-:-:S13]  /*41210*/  ISETP.NE.AND P0, PT, R3, RZ, PT ;  /* 0x000000ff0300720c */ /* 0x000fda0003f05270 */
[----:B------:R-:W-:Y:S05]  /*41220*/  @!P0 BRA `(.L_x_4020) ;  /* 0x0000000000148947 */ /* 0x000fea0003800000 */
[----:B------:R-:W-:Y:S01]  /*41230*/  UMOV UR4, 0xffffffff ;  /* 0xffffffff00047882 */ /* 0x000fe20000000000 */
[----:B-1----:R-:W-:Y:S02]  /*41240*/  VIADD R4, R4, 0xffffffff ;  /* 0xffffffff04047836 */ /* 0x002fe40000000000 */
[----:B------:R-:W-:Y:S05]  /*41250*/  BRA.DIV UR4, `(.L_x_4021) ;  /* 0x0000003a04a07947 */ /* 0x000fea000b800000 */
[----:B------:R1:W3:Y:S02]  /*41260*/  SHFL.IDX PT, R4, R7, R4, 0x1f ;  /* 0x00001f0407047589 */ /* 0x0002e400000e0000 */
.L_x_4133:
[----:B---3--:R-:W-:-:S07]  /*41270*/  IMAD.MOV.U32 R8, RZ, RZ, R4 ;  /* 0x000000ffff087224 */ /* 0x008fce00078e0004 */
.L_x_4020:
[----:B------:R-:W-:Y:S01]  /*41280*/  IMAD R3, R8, R2, R9 ;  /* 0x0000000208037224 */ /* 0x000fe200078e0209 */
[----:B------:R-:W-:-:S03]  /*41290*/  ISETP.NE.AND P0, PT, R6, 0x1, PT ;  /* 0x000000010600780c */ /* 0x000fc60003f05270 */
[----:B01----:R-:W-:Y:S01]  /*412a0*/  IMAD.IADD R7, R5, 0x1, -R3 ;  /* 0x0000000105077824 */ /* 0x003fe200078e0a03 */
[----:B------:R0:W-:Y:S09]  /*412b0*/  STL [R1+0x430], R3 ;  /* 0x0004300301007387 */ /* 0x0001f20000100800 */
[----:B------:R-:W-:Y:S05]  /*412c0*/  @!P0 BRA `(.L_x_4022) ;  /* 0x0000000000e48947 */ /* 0x000fea0003800000 */
[----:B------:R-:W-:-:S04]  /*412d0*/  IABS R4, R0 ;  /* 0x0000000000047213 */ /* 0x000fc80000000000 */
[----:B------:R-:W1:Y:S08]  /*412e0*/  I2F.RP R2, R4 ;  /* 0x0000000400027306 */ /* 0x000e700000209400 */
        /* <DEDUP_REMOVED lines=55> */
.L_x_4022:
[----:B0-----:R-:W3:Y:S01]  /*41660*/  LDL R3, [R1+0x43c] ;  /* 0x00043c0001037983 */ /* 0x001ee20000100800 */
[----:B------:R-:W3:Y:S02]  /*41670*/  LDC.64 R4, c[0x0][0xd90] ;  /* 0x00036400ff047b82 */ /* 0x000ee40000000a00 */
        /* <DEDUP_REMOVED lines=61> */
.L_x_4023:
[----:B------:R-:W-:-:S05]  /*41a50*/  LOP3.LUT R7, RZ, R7, RZ, 0x33, !PT ;  /* 0x00000007ff077212 */ /* 0x000fca00078e33ff */
[----:B------:R-:W-:-:S05]  /*41a60*/  IMAD.IADD R0, R0, 0x1, R7 ;  /* 0x0000000100007824 */ /* 0x000fca00078e0207 */
[----:B------:R3:W-:Y:S01]  /*41a70*/  STL [R1+0x434], R0 ;  /* 0x0004340001007387 */ /* 0x0007e20000100800 */
[----:B------:R-:W-:Y:S05]  /*41a80*/  BRA `(.L_x_4024) ;  /* 0x0000000000287947 */ /* 0x000fea0003800000 */
.L_x_4016:
[----:B------:R-:W-:Y:S01]  /*41a90*/  UMOV UR4, URZ ;  /* 0x0000003f00047c82 */ /* 0x000fe20008000000 */
[----:B------:R-:W-:Y:S01]  /*41aa0*/  UMOV UR5, URZ ;  /* 0x0000003f00057c82 */ /* 0x000fe20008000000 */
[----:B------:R-:W-:Y:S01]  /*41ab0*/  ULDC UR6, c[0x0][0xd3c] ;  /* 0x00034f0000067ab9 */ /* 0x000fe20000000800 */
[----:B------:R-:W-:Y:S01]  /*41ac0*/  IMAD.U32 R3, RZ, RZ, UR4 ;  /* 0x00000004ff037e24 */ /* 0x000fe2000f8e00ff */
[----:B------:R1:W-:Y:S01]  /*41ad0*/  STL [R1+0x430], R5 ;  /* 0x0004300501007387 */ /* 0x0003e20000100800 */
[----:B------:R-:W-:Y:S02]  /*41ae0*/  IMAD.U32 R2, RZ, RZ, UR5 ;  /* 0x00000005ff027e24 */ /* 0x000fe4000f8e00ff */
[----:B------:R-:W-:Y:S01]  /*41af0*/  IMAD.U32 R0, RZ, RZ, UR6 ;  /* 0x00000006ff007e24 */ /* 0x000fe2000f8e00ff */
[----:B------:R1:W-:Y:S04]  /*41b00*/  STL [R1+0x434], R3 ;  /* 0x0004340301007387 */ /* 0x0003e80000100800 */
[----:B------:R1:W-:Y:S04]  /*41b10*/  STL [R1+0x43c], R0 ;  /* 0x00043c0001007387 */ /* 0x0003e80000100800 */
[----:B------:R1:W-:Y:S02]  /*41b20*/  STL [R1+0x438], R2 ;  /* 0x0004380201007387 */ /* 0x0003e40000100800 */
.L_x_4024:
[----:B01----:R-:W4:Y:S04]  /*41b30*/  LDL R2, [R1+0x43c] ;  /* 0x00043c0001027983 */ /* 0x003f280000100800 */
[----:B------:R-:W5:Y:S04]  /*41b40*/  LDL R3, [R1+0x438] ;  /* 0x0004380001037983 */ /* 0x000f680000100800 */
[----:B------:R-:W2:Y:S04]  /*41b50*/  LDL R4, [R1+0x430] ;  /* 0x0004300001047983 */ /* 0x000ea80000100800 */
[----:B------:R-:W2:Y:S01]  /*41b60*/  LDL R5, [R1+0x434] ;  /* 0x0004340001057983 */ /* 0x000ea20000100800 */
[----:B---3--:R-:W0:Y:S01]  /*41b70*/  S2R R0, SR_TID.X ;  /* 0x0000000000007919 */ /* 0x008e220000002100 */
[----:B------:R-:W-:Y:S05]  /*41b80*/  WARPSYNC.ALL ;  /* 0x0000000000007948 */ /* 0x000fea0003800000 */
[----:B0-----:R-:W-:Y:S01]  /*41b90*/  LOP3.LUT R0, R0, 0x1f, RZ, 0xc0, !PT ;  /* 0x0000001f00007812 */ /* 0x001fe200078ec0ff */
[----:B------:R-:W-:Y:S03]  /*41ba0*/  BAR.SYNC.DEFER_BLOCKING 0x4, 0x180 ;  /* 0x0106000000007b1d */ /* 0x000fe60000010000 */
[----:B------:R-:W-:-:S13]  /*41bb0*/  ISETP.NE.AND P0, PT, R0, RZ, PT ;  /* 0x000000ff0000720c */ /* 0x000fda0003f05270 */
[----:B------:R-:W0:Y:S01]  /*41bc0*/  @!P0 S2R R0, SR_CgaCtaId ;  /* 0x0000000000008919 */ /* 0x000e220000008800 */
[----:B----4-:R-:W-:Y:S01]  /*41bd0*/  IMAD.MOV.U32 R7, RZ, RZ, R2 ;  /* 0x000000ffff077224 */ /* 0x010fe200078e0002 */
[----:B------:R-:W-:Y:S01]  /*41be0*/  @!P0 MOV R2, 0x400 ;  /* 0x0000040000028802 */ /* 0x000fe20000000f00 */
[----:B-----5:R-:W-:-:S03]  /*41bf0*/  IMAD.MOV.U32 R6, RZ, RZ, R3 ;  /* 0x000000ffff067224 */ /* 0x020fc600078e0003 */
[----:B0-----:R-:W-:-:S05]  /*41c00*/  @!P0 LEA R18, R0, R2, 0x18 ;  /* 0x0000000200128211 */ /* 0x001fca00078ec0ff */
[----:B--2---:R0:W-:Y:S01]  /*41c10*/  @!P0 STS.128 [R18+0x388d0], R4 ;  /* 0x0388d00412008388 */ /* 0x0041e20000000c00 */
[----:B------:R-:W-:Y:S06]  /*41c20*/  BAR.ARV 0x5, 0x180 ;  /* 0x0146000000007b1d */ /* 0x000fec0000002000 */
.L_x_4013:
[----:B---34-:R-:W3:Y:S01]  /*41c30*/  LDL R0, [R1+0x43c] ;  /* 0x00043c0001007983 */ /* 0x018ee20000100800 */
[----:B------:R-:W-:Y:S02]  /*41c40*/  ULDC UR4, c[0x0][0xd3c] ;  /* 0x00034f0000047ab9 */ /* 0x000fe40000000800 */
[----:B---3--:R-:W-:-:S13]  /*41c50*/  ISETP.GE.AND P0, PT, R0, UR4, PT ;  /* 0x0000000400007c0c */ /* 0x008fda000bf06270 */
[----:B------:R-:W-:Y:S05]  /*41c60*/  @!P0 BRA `(.L_x_4025) ;  /* 0xffffff6000f48947 */ /* 0x000fea000383ffff */
[----:B------:R-:W-:Y:S05]  /*41c70*/  BSYNC B8 ;  /* 0x0000000000087941 */ /* 0x000fea0003800000 */
.L_x_3835:
[----:B---3--:R-:W3:Y:S01]  /*41c80*/  LDL.LU R0, [R1+0x49c] ;  /* 0x00049c0001007983 */ /* 0x008ee20000300800 */
[----:B------:R-:W-:Y:S01]  /*41c90*/  BSSY B0, `(.L_x_4026) ;  /* 0x000000b000007945 */ /* 0x000fe20003800000 */
[----:B0-2---:R-:W0:Y:S01]  /*41ca0*/  S2R R5, SR_CgaCtaId ;  /* 0x0000000000057919 */ /* 0x005e220000008800 */
[----:B---3--:R-:W-:-:S05]  /*41cb0*/  VIADD R0, R0, 0x1 ;  /* 0x0000000100007836 */ /* 0x008fca0000000000 */
        /* <DEDUP_REMOVED lines=8> */
.L_x_4134:
[----:B------:R-:W-:Y:S05]  /*41d40*/  BSYNC B0 ;  /* 0x0000000000007941 */ /* 0x000fea0003800000 */
.L_x_4026:
[----:B------:R-:W-:-:S03]  /*41d50*/  UMOV UR4, 0xffffffff ;  /* 0xffffffff00047882 */ /* 0x000fc60000000000 */
[----:B------:R-:W-:Y:S05]  /*41d60*/  BRA.DIV UR4, `(.L_x_4028) ;  /* 0x00000032041c7947 */ /* 0x000fea000b800000 */
[----:B0-----:R-:W0:Y:S02]  /*41d70*/  S2R R0, SR_TID.X ;  /* 0x0000000000007919 */ /* 0x001e240000002100 */
[----:B0-----:R-:W-:-:S04]  /*41d80*/  SHF.R.U32.HI R0, RZ, 0x5, R0 ;  /* 0x00000005ff007819 */ /* 0x001fc80000011600 */
[----:B------:R-:W-:-:S05]  /*41d90*/  LOP3.LUT R0, R0, 0x3, RZ, 0xc0, !PT ;  /* 0x0000000300007812 */ /* 0x000fca00078ec0ff */
[----:B------:R0:W1:Y:S02]  /*41da0*/  SHFL.IDX PT, R14, R0, RZ, 0x1f ;  /* 0x00001fff000e7589 */ /* 0x00006400000e0000 */
.L_x_4137:
[----:B-1----:R-:W-:-:S13]  /*41db0*/  ISETP.NE.AND P0, PT, R14, RZ, PT ;  /* 0x000000ff0e00720c */ /* 0x002fda0003f05270 */
[----:B------:R-:W-:Y:S05]  /*41dc0*/  @P0 BRA `(.L_x_3600) ;  /* 0x0000000000780947 */ /* 0x000fea0003800000 */
[----:B------:R-:W-:-:S03]  /*41dd0*/  UMOV UR4, 0xffffffff ;  /* 0xffffffff00047882 */ /* 0x000fc60000000000 */
[----:B------:R-:W-:Y:S05]  /*41de0*/  BRA.DIV UR4, `(.L_x_4029) ;  /* 0x0000003204307947 */ /* 0x000fea000b800000 */
[----:B------:R-:W-:-:S13]  /*41df0*/  ELECT P6, URZ, PT ;  /* 0x00000000003f782f */ /* 0x000fda00038c0000 */
.L_x_4140:
        /* <DEDUP_REMOVED lines=15> */
.L_x_4141:
[----:B------:R-:W0:Y:S01]  /*41ef0*/  LDL.LU R6, [R1+0x440] ;  /* 0x0004400001067983 */ /* 0x000e220000300800 */
[----:B------:R-:W1:Y:S01]  /*41f00*/  SYNCS.PHASECHK.TRANS64.TRYWAIT P0, [R7+URZ], R2 ;  /* 0x00000002070075a7 */ /* 0x000e62000800017f */
[----:B------:R-:W-:-:S04]  /*41f10*/  VIADD R0, R9, 0x38860 ;  /* 0x0003886009007836 */ /* 0x000fc80000000000 */
[----:B0-----:R-:W-:Y:S01]  /*41f20*/  IMAD R5, R6, 0x8, R0 ;  /* 0x0000000806057824 */ /* 0x001fe200078e0200 */
[----:B-1----:R-:W-:Y:S06]  /*41f30*/  @!P0 BRA `(.L_x_4031) ;  /* 0x0000003000108947 */ /* 0x002fec0003800000 */
.L_x_4142:
[----:B------:R-:W1:Y:S02]  /*41f40*/  SYNCS.PHASECHK.TRANS64.TRYWAIT P0, [R5+URZ], R4 ;  /* 0x00000004050075a7 */ /* 0x000e64000800017f */
[----:B-1----:R-:W-:Y:S05]  /*41f50*/  @!P0 BRA `(.L_x_4032) ;  /* 0x00000030001c8947 */ /* 0x002fea0003800000 */
.L_x_4143:
[----:B------:R-:W-:-:S07]  /*41f60*/  IMAD R3, R3, 0x8, R0 ;  /* 0x0000000803037824 */ /* 0x000fce00078e0200 */
.L_x_4033:
[----:B--2---:R2:W3:Y:S02]  /*41f70*/  SYNCS.PHASECHK.TRANS64.TRYWAIT P0, [R3+URZ], R2 ;  /* 0x00000002030075a7 */ /* 0x0044e4000800017f */
[----:B---3--:R-:W-:Y:S05]  /*41f80*/  @!P0 NANOSLEEP.SYNCS 0x989680 ;  /* 0x009896800000895d */ /* 0x008fea0003900000 */
[----:B------:R-:W3:Y:S02]  /*41f90*/  @!P0 SYNCS.PHASECHK.TRANS64 P0, [R3+URZ], R2 ;  /* 0x00000002030085a7 */ /* 0x000ee4000800007f */
[----:B---3--:R-:W-:Y:S05]  /*41fa0*/  @!P0 BRA `(.L_x_4033) ;  /* 0xfffffffc00f08947 */ /* 0x008fea000383ffff */
.L_x_3600:
[----:B------:R-:W-:Y:S05]  /*41fb0*/  BSYNC B9 ;  /* 0x0000000000097941 */ /* 0x000fea0003800000 */
.L_x_3597:
[----:B------:R-:W-:Y:S05]  /*41fc0*/  EXIT ;  /* 0x000000000000794d */ /* 0x000fea0003800000 */
.L_x_3626:
[----:B0-----:R0:W1:Y:S02]  /*41fd0*/  SYNCS.PHASECHK.TRANS64.TRYWAIT P4, [R45+URZ+0x38890], R48 ;  /* 0x038890302d0075a7 */ /* 0x001064000808017f */
[----:B-1----:R-:W-:Y:S05]  /*41fe0*/  @!P4 NANOSLEEP.SYNCS 0x989680 ;  /* 0x009896800000c95d */ /* 0x002fea0003900000 */
[----:B------:R-:W1:Y:S02]  /*41ff0*/  @!P4 SYNCS.PHASECHK.TRANS64 P4, [R45+URZ+0x38890], R48 ;  /* 0x038890302d00c5a7 */ /* 0x000e64000808007f */
[----:B-1----:R-:W-:Y:S05]  /*42000*/  @!P4 BRA `(.L_x_3626) ;  /* 0xfffffffc00f0c947 */ /* 0x002fea000383ffff */
[----:B------:R-:W-:Y:S05]  /*42010*/  BRA `(.L_x_4034) ;  /* 0xfffffc1000987947 */ /* 0x000fea000383ffff */
.L_x_3636:
[----:B0-----:R0:W1:Y:S02]  /*42020*/  SYNCS.PHASECHK.TRANS64.TRYWAIT P5, [R45+URZ+0x38890], R48 ;  /* 0x038890302d0075a7 */ /* 0x00106400080a017f */
[----:B-1----:R-:W-:Y:S05]  /*42030*/  @!P5 NANOSLEEP.SYNCS 0x989680 ;  /* 0x009896800000d95d */ /* 0x002fea0003900000 */
[----:B------:R-:W1:Y:S02]  /*42040*/  @!P5 SYNCS.PHASECHK.TRANS64 P5, [R45+URZ+0x38890], R48 ;  /* 0x038890302d00d5a7 */ /* 0x000e6400080a007f */
[----:B-1----:R-:W-:Y:S05]  /*42050*/  @!P5 BRA `(.L_x_3636) ;  /* 0xfffffffc00f0d947 */ /* 0x002fea000383ffff */
[----:B------:R-:W-:Y:S05]  /*42060*/  BRA `(.L_x_4035) ;  /* 0xfffffc1c007c7947 */ /* 0x000fea000383ffff */
.L_x_3641:
[----:B0-----:R0:W1:Y:S02]  /*42070*/  SYNCS.PHASECHK.TRANS64.TRYWAIT P0, [R45+URZ+0x38890], R48 ;  /* 0x038890302d0075a7 */ /* 0x001064000800017f */
[----:B-1----:R-:W-:Y:S05]  /*42080*/  @!P0 NANOSLEEP.SYNCS 0x989680 ;  /* 0x009896800000895d */ /* 0x002fea0003900000 */
[----:B------:R-:W1:Y:S02]  /*42090*/  @!P0 SYNCS.PHASECHK.TRANS64 P0, [R45+URZ+0x38890], R48 ;  /* 0x038890302d0085a7 */ /* 0x000e64000800007f */
[----:B-1----:R-:W-:Y:S05]  /*420a0*/  @!P0 BRA `(.L_x_3641) ;  /* 0xfffffffc00f08947 */ /* 0x002fea000383ffff */
[----:B------:R-:W-:Y:S05]  /*420b0*/  BRA `(.L_x_4036) ;  /* 0xfffffc2400b07947 */ /* 0x000fea000383ffff */
.L_x_3645:
[----:B-1----:R1:W0:Y:S02]  /*420c0*/  SYNCS.PHASECHK.TRANS64.TRYWAIT P3, [R45+URZ+0x388b0], R48 ;  /* 0x0388b0302d0075a7 */ /* 0x002224000806017f */
[----:B0-----:R-:W-:Y:S05]  /*420d0*/  @!P3 NANOSLEEP.SYNCS 0x989680 ;  /* 0x009896800000b95d */ /* 0x001fea0003900000 */
[----:B------:R-:W0:Y:S02]  /*420e0*/  @!P3 SYNCS.PHASECHK.TRANS64 P3, [R45+URZ+0x388b0], R48 ;  /* 0x0388b0302d00b5a7 */ /* 0x000e24000806007f */
[----:B0-----:R-:W-:Y:S05]  /*420f0*/  @!P3 BRA `(.L_x_3645) ;  /* 0xfffffffc00f0b947 */ /* 0x001fea000383ffff */
[----:B------:R-:W-:Y:S05]  /*42100*/  BRA `(.L_x_4037) ;  /* 0xfffffc2800447947 */ /* 0x000fea000383ffff */
.L_x_3693:
        /* <DEDUP_REMOVED lines=8> */
.L_x_4039:
[----:B------:R-:W-:Y:S05]  /*42190*/  BSYNC B1 ;  /* 0x0000000000017941 */ /* 0x000fea0003800000 */
.L_x_4038:
        /* <DEDUP_REMOVED lines=8> */
.L_x_4040:
[----:B------:R-:W-:Y:S02]  /*42220*/  IMAD.MOV.U32 R13, RZ, RZ, R32 ;  /* 0x000000ffff0d7224 */ /* 0x000fe400078e0020 */
[----:B------:R-:W-:-:S07]  /*42230*/  IMAD.MOV.U32 R6, RZ, RZ, R14 ;  /* 0x000000ffff067224 */ /* 0x000fce00078e000e */
[----:B------:R-:W-:Y:S05]  /*42240*/  WARPSYNC.COLLECTIVE R15, `(.L_x_4041) ;  /* 0x000000000f087348 */ /* 0x000fea0003c00000 */
[----:B------:R0:W1:Y:S02]  /*42250*/  SHFL.IDX P6, R14, R13, R12, R11 ;  /* 0x0000000c0d0e7389 */ /* 0x00006400000c000b */
[----:B01----:R-:W-:Y:S01]  /*42260*/  ENDCOLLECTIVE ;  /* 0x000000000000791b */ /* 0x003fe20003800000 */
.L_x_4041:
[----:B------:R-:W-:Y:S02]  /*42270*/  IMAD.MOV.U32 R13, RZ, RZ, R34 ;  /* 0x000000ffff0d7224 */ /* 0x000fe400078e0022 */
[----:B------:R-:W-:-:S07]  /*42280*/  IMAD.MOV.U32 R7, RZ, RZ, R14 ;  /* 0x000000ffff077224 */ /* 0x000fce00078e000e */
[----:B------:R-:W-:Y:S05]  /*42290*/  WARPSYNC.COLLECTIVE R15, `(.L_x_4042) ;  /* 0x000000000f087348 */ /* 0x000fea0003c00000 */
[----:B------:R0:W1:Y:S02]  /*422a0*/  SHFL.IDX P6, R14, R13, R12, R11 ;  /* 0x0000000c0d0e7389 */ /* 0x00006400000c000b */
[----:B01----:R-:W-:Y:S01]  /*422b0*/  ENDCOLLECTIVE ;  /* 0x000000000000791b */ /* 0x003fe20003800000 */
.L_x_4042:
[----:B------:R-:W-:Y:S01]  /*422c0*/  IMAD.MOV.U32 R8, RZ, RZ, R14 ;  /* 0x000000ffff087224 */ /* 0x000fe200078e000e */
[----:B------:R-:W-:Y:S06]  /*422d0*/  BRA `(.L_x_4043) ;  /* 0xfffffccc00cc7947 */ /* 0x000fec000383ffff */
.L_x_3696:
[----:B------:R-:W-:Y:S01]  /*422e0*/  BSSY B1, `(.L_x_4044) ;  /* 0x0000008000017945 */ /* 0x000fe20003800000 */
[----:B------:R-:W-:Y:S02]  /*422f0*/  IMAD.MOV.U32 R13, RZ, RZ, R33 ;  /* 0x000000ffff0d7224 */ /* 0x000fe400078e0021 */
[----:B------:R-:W-:Y:S02]  /*42300*/  IMAD.MOV.U32 R12, RZ, RZ, 0x1 ;  /* 0x00000001ff0c7424 */ /* 0x000fe400078e00ff */
[----:B------:R-:W-:Y:S02]  /*42310*/  IMAD.MOV.U32 R11, RZ, RZ, 0x1c1f ;  /* 0x00001c1fff0b7424 */ /* 0x000fe400078e00ff */
[----:B------:R-:W-:-:S07]  /*42320*/  IMAD.MOV.U32 R15, RZ, RZ, -0x1 ;  /* 0xffffffffff0f7424 */ /* 0x000fce00078e00ff */
[----:B0--34-:R-:W-:Y:S05]  /*42330*/  WARPSYNC.COLLECTIVE R15, `(.L_x_4045) ;  /* 0x000000000f087348 */ /* 0x019fea0003c00000 */
[----:B------:R1:W2:Y:S02]  /*42340*/  SHFL.IDX P6, R14, R13, R12, R11 ;  /* 0x0000000c0d0e7389 */ /* 0x0002a400000c000b */
[----:B01234-:R-:W-:Y:S01]  /*42350*/  ENDCOLLECTIVE ;  /* 0x000000000000791b */ /* 0x01ffe20003800000 */
.L_x_4045:
[----:B------:R-:W-:Y:S05]  /*42360*/  BSYNC B1 ;  /* 0x0000000000017941 */ /* 0x000fea0003800000 */
.L_x_4044:
        /* <DEDUP_REMOVED lines=8> */
.L_x_4046:
[----:B------:R-:W-:Y:S02]  /*423f0*/  IMAD.MOV.U32 R13, RZ, RZ, R32 ;  /* 0x000000ffff0d7224 */ /* 0x000fe400078e0020 */
[----:B------:R-:W-:-:S07]  /*42400*/  IMAD.MOV.U32 R6, RZ, RZ, R14 ;  /* 0x000000ffff067224 */ /* 0x000fce00078e000e */
[----:B------:R-:W-:Y:S05]  /*42410*/  WARPSYNC.COLLECTIVE R15, `(.L_x_4047) ;  /* 0x000000000f087348 */ /* 0x000fea0003c00000 */
[----:B------:R0:W1:Y:S02]  /*42420*/  SHFL.IDX P6, R14, R13, R12, R11 ;  /* 0x0000000c0d0e7389 */ /* 0x00006400000c000b */
[----:B01----:R-:W-:Y:S01]  /*42430*/  ENDCOLLECTIVE ;  /* 0x000000000000791b */ /* 0x003fe20003800000 */
.L_x_4047:
[----:B------:R-:W-:Y:S02]  /*42440*/  IMAD.MOV.U32 R13, RZ, RZ, R34 ;  /* 0x000000ffff0d7224 */ /* 0x000fe400078e0022 */
[----:B------:R-:W-:-:S07]  /*42450*/  IMAD.MOV.U32 R7, RZ, RZ, R14 ;  /* 0x000000ffff077224 */ /* 0x000fce00078e000e */
[----:B------:R-:W-:Y:S05]  /*42460*/  WARPSYNC.COLLECTIVE R15, `(.L_x_4048) ;  /* 0x000000000f087348 */ /* 0x000fea0003c00000 */
[----:B------:R0:W1:Y:S02]  /*42470*/  SHFL.IDX P6, R14, R13, R12, R11 ;  /* 0x0000000c0d0e7389 */ /* 0x00006400000c000b */
[----:B01----:R-:W-:Y:S01]  /*42480*/  ENDCOLLECTIVE ;  /* 0x000000000000791b */ /* 0x003fe20003800000 */
.L_x_4048:
[----:B------:R-:W-:Y:S05]  /*42490*/  BRA `(.L_x_4049) ;  /* 0xfffffcd000347947 */ /* 0x000fea000383ffff */
.L_x_3700:
[----:B-1----:R1:W4:Y:S02]  /*424a0*/  SYNCS.PHASECHK.TRANS64.TRYWAIT P0, [R2+URZ+0x38800], R33 ;  /* 0x03880021020075a7 */ /* 0x002324000800017f */
[----:B----4-:R-:W-:Y:S05]  /*424b0*/  @!P0 NANOSLEEP.SYNCS 0x989680 ;  /* 0x009896800000895d */ /* 0x010fea0003900000 */
[----:B------:R-:W4:Y:S02]  /*424c0*/  @!P0 SYNCS.PHASECHK.TRANS64 P0, [R2+URZ+0x38800], R33 ;  /* 0x03880021020085a7 */ /* 0x000f24000800007f */
[----:B----4-:R-:W-:Y:S05]  /*424d0*/  @!P0 BRA `(.L_x_3700) ;  /* 0xfffffffc00f08947 */ /* 0x010fea000383ffff */
[----:B------:R-:W-:Y:S05]  /*424e0*/  BRA `(.L_x_4050) ;  /* 0xfffffcd000c07947 */ /* 0x000fea000383ffff */
.L_x_3708:
        /* <DEDUP_REMOVED lines=8> */
.L_x_4052:
[----:B------:R-:W-:Y:S05]  /*42570*/  BSYNC B1 ;  /* 0x0000000000017941 */ /* 0x000fea0003800000 */
.L_x_4051:
        /* <DEDUP_REMOVED lines=8> */
.L_x_4053:
[----:B------:R-:W-:Y:S02]  /*42600*/  IMAD.MOV.U32 R13, RZ, RZ, R32 ;  /* 0x000000ffff0d7224 */ /* 0x000fe400078e0020 */
[----:B------:R-:W-:-:S07]  /*42610*/  IMAD.MOV.U32 R4, RZ, RZ, R14 ;  /* 0x000000ffff047224 */ /* 0x000fce00078e000e */
[----:B------:R-:W-:Y:S05]  /*42620*/  WARPSYNC.COLLECTIVE R15, `(.L_x_4054) ;  /* 0x000000000f087348 */ /* 0x000fea0003c00000 */
[----:B------:R0:W1:Y:S02]  /*42630*/  SHFL.IDX P6, R14, R13, R12, R11 ;  /* 0x0000000c0d0e7389 */ /* 0x00006400000c000b */
[----:B01----:R-:W-:Y:S01]  /*42640*/  ENDCOLLECTIVE ;  /* 0x000000000000791b */ /* 0x003fe20003800000 */
.L_x_4054:
[----:B------:R-:W-:Y:S02]  /*42650*/  IMAD.MOV.U32 R13, RZ, RZ, R9 ;  /* 0x000000ffff0d7224 */ /* 0x000fe400078e0009 */
[----:B------:R-:W-:-:S07]  /*42660*/  IMAD.MOV.U32 R7, RZ, RZ, R14 ;  /* 0x000000ffff077224 */ /* 0x000fce00078e000e */
[----:B------:R-:W-:Y:S05]  /*42670*/  WARPSYNC.COLLECTIVE R15, `(.L_x_4055) ;  /* 0x000000000f087348 */ /* 0x000fea0003c00000 */
[----:B------:R0:W1:Y:S02]  /*42680*/  SHFL.IDX P6, R14, R13, R12, R11 ;  /* 0x0000000c0d0e7389 */ /* 0x00006400000c000b */
[----:B01----:R-:W-:Y:S01]  /*42690*/  ENDCOLLECTIVE ;  /* 0x000000000000791b */ /* 0x003fe20003800000 */
.L_x_4055:
[----:B------:R-:W-:Y:S01]  /*426a0*/  IMAD.MOV.U32 R6, RZ, RZ, R14 ;  /* 0x000000ffff067224 */ /* 0x000fe200078e000e */
[----:B------:R-:W-:Y:S06]  /*426b0*/  BRA `(.L_x_4056) ;  /* 0xfffffce000807947 */ /* 0x000fec000383ffff */
.L_x_3711:
[----:B------:R-:W-:Y:S01]  /*426c0*/  BSSY B1, `(.L_x_4057) ;  /* 0x0000008000017945 */ /* 0x000fe20003800000 */
[----:B------:R-:W-:Y:S02]  /*426d0*/  IMAD.MOV.U32 R13, RZ, RZ, R3 ;  /* 0x000000ffff0d7224 */ /* 0x000fe400078e0003 */
[----:B------:R-:W-:Y:S02]  /*426e0*/  IMAD.MOV.U32 R12, RZ, RZ, 0x1 ;  /* 0x00000001ff0c7424 */ /* 0x000fe400078e00ff */
[----:B------:R-:W-:Y:S02]  /*426f0*/  IMAD.MOV.U32 R11, RZ, RZ, 0x1c1f ;  /* 0x00001c1fff0b7424 */ /* 0x000fe400078e00ff */
[----:B------:R-:W-:-:S07]  /*42700*/  IMAD.MOV.U32 R15, RZ, RZ, -0x1 ;  /* 0xffffffffff0f7424 */ /* 0x000fce00078e00ff */
[----:B0-----:R-:W-:Y:S05]  /*42710*/  WARPSYNC.COLLECTIVE R15, `(.L_x_4058) ;  /* 0x000000000f087348 */ /* 0x001fea0003c00000 */
[----:B------:R1:W2:Y:S02]  /*42720*/  SHFL.IDX P6, R14, R13, R12, R11 ;  /* 0x0000000c0d0e7389 */ /* 0x0002a400000c000b */
[----:B012---:R-:W-:Y:S01]  /*42730*/  ENDCOLLECTIVE ;  /* 0x000000000000791b */ /* 0x007fe20003800000 */
.L_x_4058:
[----:B------:R-:W-:Y:S05]  /*42740*/  BSYNC B1 ;  /* 0x0000000000017941 */ /* 0x000fea0003800000 */
.L_x_4057:
        /* <DEDUP_REMOVED lines=8> */
.L_x_4059:
[----:B------:R-:W-:Y:S02]  /*427d0*/  IMAD.MOV.U32 R13, RZ, RZ, R32 ;  /* 0x000000ffff0d7224 */ /* 0x000fe400078e0020 */
[----:B------:R-:W-:-:S07]  /*427e0*/  IMAD.MOV.U32 R6, RZ, RZ, R14 ;  /* 0x000000ffff067224 */ /* 0x000fce00078e000e */
[----:B------:R-:W-:Y:S05]  /*427f0*/  WARPSYNC.COLLECTIVE R15, `(.L_x_4060) ;  /* 0x000000000f087348 */ /* 0x000fea0003c00000 */
[----:B------:R0:W1:Y:S02]  /*42800*/  SHFL.IDX P6, R14, R13, R12, R11 ;  /* 0x0000000c0d0e7389 */ /* 0x00006400000c000b */
[----:B01----:R-:W-:Y:S01]  /*42810*/  ENDCOLLECTIVE ;  /* 0x000000000000791b */ /* 0x003fe20003800000 */
.L_x_4060:
[----:B------:R-:W-:Y:S02]  /*42820*/  IMAD.MOV.U32 R13, RZ, RZ, R9 ;  /* 0x000000ffff0d7224 */ /* 0x000fe400078e0009 */
[----:B------:R-:W-:-:S07]  /*42830*/  IMAD.MOV.U32 R7, RZ, RZ, R14 ;  /* 0x000000ffff077224 */ /* 0x000fce00078e000e */
[----:B------:R-:W-:Y:S05]  /*42840*/  WARPSYNC.COLLECTIVE R15, `(.L_x_4061) ;  /* 0x000000000f087348 */ /* 0x000fea0003c00000 */
[----:B------:R0:W1:Y:S02]  /*42850*/  SHFL.IDX P6, R14, R13, R12, R11 ;  /* 0x0000000c0d0e7389 */ /* 0x00006400000c000b */
[----:B01----:R-:W-:Y:S01]  /*42860*/  ENDCOLLECTIVE ;  /* 0x000000000000791b */ /* 0x003fe20003800000 */
.L_x_4061:
[----:B------:R-:W-:Y:S02]  /*42870*/  IMAD.MOV.U32 R12, RZ, RZ, R6 ;  /* 0x000000ffff0c7224 */ /* 0x000fe400078e0006 */
[----:B------:R-:W-:Y:S01]  /*42880*/  IMAD.MOV.U32 R13, RZ, RZ, R3 ;  /* 0x000000ffff0d7224 */ /* 0x000fe200078e0003 */
[----:B------:R-:W-:Y:S06]  /*42890*/  BRA `(.L_x_4062) ;  /* 0xfffffce000ac7947 */ /* 0x000fec000383ffff */
.L_x_3715:
[----:B-1----:R1:W2:Y:S02]  /*428a0*/  SYNCS.PHASECHK.TRANS64.TRYWAIT P0, [R2+URZ+0x38800], R3 ;  /* 0x03880003020075a7 */ /* 0x0022a4000800017f */
[----:B--2---:R-:W-:Y:S05]  /*428b0*/  @!P0 NANOSLEEP.SYNCS 0x989680 ;  /* 0x009896800000895d */ /* 0x004fea0003900000 */
[----:B------:R-:W2:Y:S02]  /*428c0*/  @!P0 SYNCS.PHASECHK.TRANS64 P0, [R2+URZ+0x38800], R3 ;  /* 0x03880003020085a7 */ /* 0x000ea4000800007f */
[----:B--2---:R-:W-:Y:S05]  /*428d0*/  @!P0 BRA `(.L_x_3715) ;  /* 0xfffffffc00f08947 */ /* 0x004fea000383ffff */
[----:B------:R-:W-:Y:S05]  /*428e0*/  BRA `(.L_x_4063) ;  /* 0xfffffce400047947 */ /* 0x000fea000383ffff */
.L_x_3730:
[----:B0-----:R0:W1:Y:S02]  /*428f0*/  SYNCS.PHASECHK.TRANS64.TRYWAIT P0, [R3+URZ], R6 ;  /* 0x00000006030075a7 */ /* 0x001064000800017f */
[----:B-1----:R-:W-:Y:S05]  /*42900*/  @!P0 NANOSLEEP.SYNCS 0x989680 ;  /* 0x009896800000895d */ /* 0x002fea0003900000 */
[----:B------:R-:W1:Y:S02]  /*42910*/  @!P0 SYNCS.PHASECHK.TRANS64 P0, [R3+URZ], R6 ;  /* 0x00000006030085a7 */ /* 0x000e64000800007f */
[----:B-1----:R-:W-:Y:S05]  /*42920*/  @!P0 BRA `(.L_x_3730) ;  /* 0xfffffffc00f08947 */ /* 0x002fea000383ffff */
[----:B------:R-:W-:Y:S05]  /*42930*/  BRA `(.L_x_3729) ;  /* 0xfffffcf800ec7947 */ /* 0x000fea000383ffff */
.L_x_3737:
[----:B-1----:R1:W2:Y:S02]  /*42940*/  SYNCS.PHASECHK.TRANS64.TRYWAIT P0, [R6+URZ], R7 ;  /* 0x00000007060075a7 */ /* 0x0022a4000800017f */
[----:B--2---:R-:W-:Y:S05]  /*42950*/  @!P0 NANOSLEEP.SYNCS 0x989680 ;  /* 0x009896800000895d */ /* 0x004fea0003900000 */
[----:B------:R-:W2:Y:S02]  /*42960*/  @!P0 SYNCS.PHASECHK.TRANS64 P0, [R6+URZ], R7 ;  /* 0x00000007060085a7 */ /* 0x000ea4000800007f */
[----:B--2---:R-:W-:Y:S05]  /*42970*/  @!P0 BRA `(.L_x_3737) ;  /* 0xfffffffc00f08947 */ /* 0x004fea000383ffff */
[----:B------:R-:W-:Y:S05]  /*42980*/  BRA `(.L_x_3736) ;  /* 0xfffffd0000207947 */ /* 0x000fea000383ffff */
.L_x_3764:
[----:B0-----:R0:W1:Y:S02]  /*42990*/  SYNCS.PHASECHK.TRANS64.TRYWAIT P1, [R3+URZ], R6 ;  /* 0x00000006030075a7 */ /* 0x001064000802017f */
[----:B-1----:R-:W-:Y:S05]  /*429a0*/  @!P1 NANOSLEEP.SYNCS 0x989680 ;  /* 0x009896800000995d */ /* 0x002fea0003900000 */
[----:B------:R-:W1:Y:S02]  /*429b0*/  @!P1 SYNCS.PHASECHK.TRANS64 P1, [R3+URZ], R6 ;  /* 0x00000006030095a7 */ /* 0x000e64000802007f */
[----:B-1----:R-:W-:Y:S05]  /*429c0*/  @!P1 BRA `(.L_x_3764) ;  /* 0xfffffffc00f09947 */ /* 0x002fea000383ffff */
[----:B------:R-:W-:Y:S05]  /*429d0*/  BRA `(.L_x_3763) ;  /* 0xfffffda400347947 */ /* 0x000fea000383ffff */
.L_x_3771:
[----:B-1----:R1:W2:Y:S02]  /*429e0*/  SYNCS.PHASECHK.TRANS64.TRYWAIT P1, [R6+URZ], R7 ;  /* 0x00000007060075a7 */ /* 0x0022a4000802017f */
[----:B--2---:R-:W-:Y:S05]  /*429f0*/  @!P1 NANOSLEEP.SYNCS 0x989680 ;  /* 0x009896800000995d */ /* 0x004fea0003900000 */
[----:B------:R-:W2:Y:S02]  /*42a00*/  @!P1 SYNCS.PHASECHK.TRANS64 P1, [R6+URZ], R7 ;  /* 0x00000007060095a7 */ /* 0x000ea4000802007f */
[----:B--2---:R-:W-:Y:S05]  /*42a10*/  @!P1 BRA `(.L_x_3771) ;  /* 0xfffffffc00f09947 */ /* 0x004fea000383ffff */
[----:B------:R-:W-:Y:S05]  /*42a20*/  BRA `(.L_x_3770) ;  /* 0xfffffda800687947 */ /* 0x000fea000383ffff */
.L_x_3784:
[----:B0-----:R0:W1:Y:S02]  /*42a30*/  SYNCS.PHASECHK.TRANS64.TRYWAIT P0, [R3+URZ], R6 ;  /* 0x00000006030075a7 */ /* 0x001064000800017f */
[----:B-1----:R-:W-:Y:S05]  /*42a40*/  @!P0 NANOSLEEP.SYNCS 0x989680 ;  /* 0x009896800000895d */ /* 0x002fea0003900000 */
[----:B------:R-:W1:Y:S02]  /*42a50*/  @!P0 SYNCS.PHASECHK.TRANS64 P0, [R3+URZ], R6 ;  /* 0x00000006030085a7 */ /* 0x000e64000800007f */
[----:B-1----:R-:W-:Y:S05]  /*42a60*/  @!P0 BRA `(.L_x_3784) ;  /* 0xfffffffc00f08947 */ /* 0x002fea000383ffff */
[----:B------:R-:W-:Y:S05]  /*42a70*/  BRA `(.L_x_3783) ;  /* 0xfffffe3c00307947 */ /* 0x000fea000383ffff */
.L_x_3791:
[----:B-1----:R1:W2:Y:S02]  /*42a80*/  SYNCS.PHASECHK.TRANS64.TRYWAIT P0, [R6+URZ], R7 ;  /* 0x00000007060075a7 */ /* 0x0022a4000800017f */
[----:B--2---:R-:W-:Y:S05]  /*42a90*/  @!P0 NANOSLEEP.SYNCS 0x989680 ;  /* 0x009896800000895d */ /* 0x004fea0003900000 */
[----:B------:R-:W2:Y:S02]  /*42aa0*/  @!P0 SYNCS.PHASECHK.TRANS64 P0, [R6+URZ], R7 ;  /* 0x00000007060085a7 */ /* 0x000ea4000800007f */
[----:B--2---:R-:W-:Y:S05]  /*42ab0*/  @!P0 BRA `(.L_x_3791) ;  /* 0xfffffffc00f08947 */ /* 0x004fea000383ffff */
[----:B------:R-:W-:Y:S05]  /*42ac0*/  BRA `(.L_x_3790) ;  /* 0xfffffe4000647947 */ /* 0x000fea000383ffff */
.L_x_3851:
        /* <DEDUP_REMOVED lines=11> */
.L_x_4065:
[----:B------:R-:W-:Y:S05]  /*42b80*/  BSYNC B1 ;  /* 0x0000000000017941 */ /* 0x000fea0003800000 */
.L_x_4064:
[----:B------:R-:W-:Y:S05]  /*42b90*/  BRA `(.L_x_4066) ;  /* 0xffffff6000907947 */ /* 0x000fea000383ffff */
.L_x_3853:
[----:B------:R-:W-:Y:S01]  /*42ba0*/  BSSY B1, `(.L_x_4067) ;  /* 0x0000006000017945 */ /* 0x000fe20003800000 */
[----:B0-----:R-:W-:-:S07]  /*42bb0*/  IMAD.MOV.U32 R15, RZ, RZ, -0x1 ;  /* 0xffffffffff0f7424 */ /* 0x001fce00078e00ff */
[----:B-1----:R-:W-:Y:S05]  /*42bc0*/  WARPSYNC.COLLECTIVE R15, `(.L_x_4068) ;  /* 0x000000000f0c7348 */ /* 0x002fea0003c00000 */
[----:B------:R-:W-:Y:S02]  /*42bd0*/  ELECT P6, UR62, PT ;  /* 0x00000000003e782f */ /* 0x000fe400038c0000 */
[----:B------:R-:W-:Y:S01]  /*42be0*/  MOV R14, UR62 ;  /* 0x0000003e000e7c02 */ /* 0x000fe20008000f00 */
[----:B-1----:R-:W-:Y:S10]  /*42bf0*/  ENDCOLLECTIVE ;  /* 0x000000000000791b */ /* 0x002ff40003800000 */
.L_x_4068:
[----:B------:R-:W-:Y:S05]  /*42c00*/  BSYNC B1 ;  /* 0x0000000000017941 */ /* 0x000fea0003800000 */
.L_x_4067:
[----:B------:R-:W-:Y:S05]  /*42c10*/  BRA `(.L_x_3852) ;  /* 0xffffff6000887947 */ /* 0x000fea000383ffff */
.L_x_3855:
[----:B-1----:R1:W2:Y:S02]  /*42c20*/  SYNCS.PHASECHK.TRANS64.TRYWAIT P0, [R18+URZ+0x38820], R5 ;  /* 0x03882005120075a7 */ /* 0x0022a4000800017f */
[----:B--2---:R-:W-:Y:S05]  /*42c30*/  @!P0 NANOSLEEP.SYNCS 0x989680 ;  /* 0x009896800000895d */ /* 0x004fea0003900000 */
[----:B------:R-:W2:Y:S02]  /*42c40*/  @!P0 SYNCS.PHASECHK.TRANS64 P0, [R18+URZ+0x38820], R5 ;  /* 0x03882005120085a7 */ /* 0x000ea4000800007f */
[----:B--2---:R-:W-:Y:S05]  /*42c50*/  @!P0 BRA `(.L_x_3855) ;  /* 0xfffffffc00f08947 */ /* 0x004fea000383ffff */
[----:B------:R-:W-:Y:S05]  /*42c60*/  BRA `(.L_x_4069) ;  /* 0xffffff6000987947 */ /* 0x000fea000383ffff */
.L_x_3859:
[----:B--2---:R2:W3:Y:S02]  /*42c70*/  SYNCS.PHASECHK.TRANS64.TRYWAIT P0, [R6+URZ+0x388a0], R10 ;  /* 0x0388a00a060075a7 */ /* 0x0044e4000800017f */
[----:B---3--:R-:W-:Y:S05]  /*42c80*/  @!P0 NANOSLEEP.SYNCS 0x989680 ;  /* 0x009896800000895d */ /* 0x008fea0003900000 */
[----:B------:R-:W3:Y:S02]  /*42c90*/  @!P0 SYNCS.PHASECHK.TRANS64 P0, [R6+URZ+0x388a0], R10 ;  /* 0x0388a00a060085a7 */ /* 0x000ee4000800007f */
[----:B---3--:R-:W-:Y:S05]  /*42ca0*/  @!P0 BRA `(.L_x_3859) ;  /* 0xfffffffc00f08947 */ /* 0x008fea000383ffff */
[----:B------:R-:W-:Y:S05]  /*42cb0*/  BRA `(.L_x_4070) ;  /* 0xffffff6000b87947 */ /* 0x000fea000383ffff */
.L_x_3864:
[----:B-1----:R1:W3:Y:S02]  /*42cc0*/  SYNCS.PHASECHK.TRANS64.TRYWAIT P0, [R6+URZ+0x388c0], R10 ;  /* 0x0388c00a060075a7 */ /* 0x0022e4000800017f */
[----:B---3--:R-:W-:Y:S05]  /*42cd0*/  @!P0 NANOSLEEP.SYNCS 0x989680 ;  /* 0x009896800000895d */ /* 0x008fea0003900000 */
[----:B------:R-:W3:Y:S02]  /*42ce0*/  @!P0 SYNCS.PHASECHK.TRANS64 P0, [R6+URZ+0x388c0], R10 ;  /* 0x0388c00a060085a7 */ /* 0x000ee4000800007f */
[----:B---3--:R-:W-:Y:S05]  /*42cf0*/  @!P0 BRA `(.L_x_3864) ;  /* 0xfffffffc00f08947 */ /* 0x008fea000383ffff */
[----:B------:R-:W-:Y:S05]  /*42d00*/  BRA `(.L_x_4071) ;  /* 0xffffff6400387947 */ /* 0x000fea000383ffff */
.L_x_3878:
[----:B-1----:R1:W2:Y:S02]  /*42d10*/  SYNCS.PHASECHK.TRANS64.TRYWAIT P1, [R6+URZ+0x388a0], R7 ;  /* 0x0388a007060075a7 */ /* 0x0022a4000802017f */
[----:B--2---:R-:W-:Y:S05]  /*42d20*/  @!P1 NANOSLEEP.SYNCS 0x989680 ;  /* 0x009896800000995d */ /* 0x004fea0003900000 */
[----:B------:R-:W2:Y:S02]  /*42d30*/  @!P1 SYNCS.PHASECHK.TRANS64 P1, [R6+URZ+0x388a0], R7 ;  /* 0x0388a007060095a7 */ /* 0x000ea4000802007f */
[----:B--2---:R-:W-:Y:S05]  /*42d40*/  @!P1 BRA `(.L_x_3878) ;  /* 0xfffffffc00f09947 */ /* 0x004fea000383ffff */
[----:B------:R-:W-:Y:S05]  /*42d50*/  BRA `(.L_x_4072) ;  /* 0xffffff6c00b87947 */ /* 0x000fea000383ffff */
.L_x_3883:
[----:B--2---:R2:W3:Y:S02]  /*42d60*/  SYNCS.PHASECHK.TRANS64.TRYWAIT P1, [R6+URZ+0x388c0], R7 ;  /* 0x0388c007060075a7 */ /* 0x0044e4000802017f */
[----:B---3--:R-:W-:Y:S05]  /*42d70*/  @!P1 NANOSLEEP.SYNCS 0x989680 ;  /* 0x009896800000995d */ /* 0x008fea0003900000 */
[----:B------:R-:W3:Y:S02]  /*42d80*/  @!P1 SYNCS.PHASECHK.TRANS64 P1, [R6+URZ+0x388c0], R7 ;  /* 0x0388c007060095a7 */ /* 0x000ee4000802007f */
[----:B---3--:R-:W-:Y:S05]  /*42d90*/  @!P1 BRA `(.L_x_3883) ;  /* 0xfffffffc00f09947 */ /* 0x008fea000383ffff */
[----:B------:R-:W-:Y:S05]  /*42da0*/  BRA `(.L_x_4073) ;  /* 0xffffff7000347947 */ /* 0x000fea000383ffff */
.L_x_3913:
[----:B--2---:R-:W2:Y:S01]  /*42db0*/  S2R R4, SR_TID.X ;  /* 0x0000000000047919 */ /* 0x004ea20000002100 */
[----:B------:R-:W-:Y:S01]  /*42dc0*/  BSSY B0, `(.L_x_4074) ;  /* 0x000000a000007945 */ /* 0x000fe20003800000 */
[----:B------:R-:W-:Y:S02]  /*42dd0*/  IMAD.MOV.U32 R12, RZ, RZ, RZ ;  /* 0x000000ffff0c7224 */ /* 0x000fe400078e00ff */
[----:B------:R-:W-:Y:S02]  /*42de0*/  IMAD.MOV.U32 R11, RZ, RZ, 0x1f ;  /* 0x0000001fff0b7424 */ /* 0x000fe400078e00ff */
[----:B0-----:R-:W-:Y:S01]  /*42df0*/  IMAD.MOV.U32 R15, RZ, RZ, -0x1 ;  /* 0xffffffffff0f7424 */ /* 0x001fe200078e00ff */
[----:B--2---:R-:W-:-:S04]  /*42e00*/  SHF.R.U32.HI R4, RZ, 0x5, R4 ;  /* 0x00000005ff047819 */ /* 0x004fc80000011604 */
[----:B------:R-:W-:-:S05]  /*42e10*/  LOP3.LUT R4, R4, 0x3, RZ, 0xc0, !PT ;  /* 0x0000000304047812 */ /* 0x000fca00078ec0ff */
[----:B------:R-:W-:-:S07]  /*42e20*/  IMAD.MOV.U32 R13, RZ, RZ, R4 ;  /* 0x000000ffff0d7224 */ /* 0x000fce00078e0004 */
[----:B-1----:R-:W-:Y:S05]  /*42e30*/  WARPSYNC.COLLECTIVE R15, `(.L_x_4075) ;  /* 0x000000000f087348 */ /* 0x002fea0003c00000 */
[----:B------:R0:W2:Y:S02]  /*42e40*/  SHFL.IDX P6, R14, R13, R12, R11 ;  /* 0x0000000c0d0e7389 */ /* 0x0000a400000c000b */
[----:B012---:R-:W-:Y:S01]  /*42e50*/  ENDCOLLECTIVE ;  /* 0x000000000000791b */ /* 0x007fe20003800000 */
.L_x_4075:
[----:B------:R-:W-:Y:S05]  /*42e60*/  BSYNC B0 ;  /* 0x0000000000007941 */ /* 0x000fea0003800000 */
.L_x_4074:
[----:B------:R-:W-:Y:S05]  /*42e70*/  BRA `(.L_x_4076) ;  /* 0xffffff8400b87947 */ /* 0x000fea000383ffff */
.L_x_3915:
[----:B------:R-:W-:Y:S01]  /*42e80*/  BSSY B0, `(.L_x_4077) ;  /* 0x0000006000007945 */ /* 0x000fe20003800000 */
[----:B0-----:R-:W-:-:S07]  /*42e90*/  IMAD.MOV.U32 R15, RZ, RZ, -0x1 ;  /* 0xffffffffff0f7424 */ /* 0x001fce00078e00ff */
[----:B-12---:R-:W-:Y:S05]  /*42ea0*/  WARPSYNC.COLLECTIVE R15, `(.L_x_4078) ;  /* 0x000000000f0c7348 */ /* 0x006fea0003c00000 */
[----:B------:R-:W-:Y:S02]  /*42eb0*/  ELECT P6, UR62, PT ;  /* 0x00000000003e782f */ /* 0x000fe400038c0000 */
[----:B------:R-:W-:Y:S01]  /*42ec0*/  MOV R14, UR62 ;  /* 0x0000003e000e7c02 */ /* 0x000fe20008000f00 */
[----:B-12---:R-:W-:Y:S10]  /*42ed0*/  ENDCOLLECTIVE ;  /* 0x000000000000791b */ /* 0x006ff40003800000 */
.L_x_4078:
[----:B------:R-:W-:Y:S05]  /*42ee0*/  BSYNC B0 ;  /* 0x0000000000007941 */ /* 0x000fea0003800000 */
.L_x_4077:
[----:B------:R-:W-:Y:S05]  /*42ef0*/  BRA `(.L_x_4079) ;  /* 0xffffff8400bc7947 */ /* 0x000fea000383ffff */
.L_x_3917:
[----:B---3--:R3:W4:Y:S02]  /*42f00*/  SYNCS.PHASECHK.TRANS64.TRYWAIT P0, [R0+URZ+0x38840], R2 ;  /* 0x03884002000075a7 */ /* 0x008724000800017f */
[----:B----4-:R-:W-:Y:S05]  /*42f10*/  @!P0 NANOSLEEP.SYNCS 0x989680 ;  /* 0x009896800000895d */ /* 0x010fea0003900000 */
[----:B------:R-:W4:Y:S02]  /*42f20*/  @!P0 SYNCS.PHASECHK.TRANS64 P0, [R0+URZ+0x38840], R2 ;  /* 0x03884002000085a7 */ /* 0x000f24000800007f */
[----:B----4-:R-:W-:Y:S05]  /*42f30*/  @!P0 BRA `(.L_x_3917) ;  /* 0xfffffffc00f08947 */ /* 0x010fea000383ffff */
[----:B------:R-:W-:Y:S05]  /*42f40*/  BRA `(.L_x_4080) ;  /* 0xffffff8800207947 */ /* 0x000fea000383ffff */
.L_x_3921:
        /* <DEDUP_REMOVED lines=10> */
.L_x_4081:
[----:B------:R0:W-:Y:S01]  /*42ff0*/  STL [R1+0x45c], R10 ;  /* 0x00045c0a01007387 */ /* 0x0001e20000100800 */
[----:B------:R-:W-:Y:S02]  /*43000*/  IMAD.MOV.U32 R13, RZ, RZ, R3 ;  /* 0x000000ffff0d7224 */ /* 0x000fe400078e0003 */
[----:B------:R-:W-:-:S07]  /*43010*/  IMAD.MOV.U32 R4, RZ, RZ, R14 ;  /* 0x000000ffff047224 */ /* 0x000fce00078e000e */
[----:B0-----:R-:W-:Y:S05]  /*43020*/  WARPSYNC.COLLECTIVE R15, `(.L_x_4082) ;  /* 0x000000000f087348 */ /* 0x001fea0003c00000 */
[----:B------:R1:W2:Y:S02]  /*43030*/  SHFL.IDX P6, R14, R13, R12, R11 ;  /* 0x0000000c0d0e7389 */ /* 0x0002a400000c000b */
[----:B012---:R-:W-:Y:S01]  /*43040*/  ENDCOLLECTIVE ;  /* 0x000000000000791b */ /* 0x007fe20003800000 */
.L_x_4082:
[----:B------:R-:W-:Y:S02]  /*43050*/  IMAD.MOV.U32 R13, RZ, RZ, R2 ;  /* 0x000000ffff0d7224 */ /* 0x000fe400078e0002 */
[----:B------:R-:W-:Y:S02]  /*43060*/  IMAD.MOV.U32 R12, RZ, RZ, 0x1 ;  /* 0x00000001ff0c7424 */ /* 0x000fe400078e00ff */
[----:B------:R-:W-:-:S07]  /*43070*/  IMAD.MOV.U32 R5, RZ, RZ, R14 ;  /* 0x000000ffff057224 */ /* 0x000fce00078e000e */
[----:B------:R-:W-:Y:S05]  /*43080*/  WARPSYNC.COLLECTIVE R15, `(.L_x_4083) ;  /* 0x000000000f087348 */ /* 0x000fea0003c00000 */
[----:B------:R0:W1:Y:S02]  /*43090*/  SHFL.IDX P6, R14, R13, R12, R11 ;  /* 0x0000000c0d0e7389 */ /* 0x00006400000c000b */
[----:B01----:R-:W-:Y:S01]  /*430a0*/  ENDCOLLECTIVE ;  /* 0x000000000000791b */ /* 0x003fe20003800000 */
.L_x_4083:
[----:B------:R-:W-:Y:S02]  /*430b0*/  IMAD.MOV.U32 R13, RZ, RZ, R3 ;  /* 0x000000ffff0d7224 */ /* 0x000fe400078e0003 */
[----:B------:R-:W-:-:S07]  /*430c0*/  IMAD.MOV.U32 R6, RZ, RZ, R14 ;  /* 0x000000ffff067224 */ /* 0x000fce00078e000e */
[----:B------:R-:W-:Y:S05]  /*430d0*/  WARPSYNC.COLLECTIVE R15, `(.L_x_4084) ;  /* 0x000000000f087348 */ /* 0x000fea0003c00000 */
[----:B------:R0:W1:Y:S02]  /*430e0*/  SHFL.IDX P6, R14, R13, R12, R11 ;  /* 0x0000000c0d0e7389 */ /* 0x00006400000c000b */
[----:B01----:R-:W-:Y:S01]  /*430f0*/  ENDCOLLECTIVE ;  /* 0x000000000000791b */ /* 0x003fe20003800000 */
.L_x_4084:
        /* <DEDUP_REMOVED lines=22> */
.L_x_4085:
        /* <DEDUP_REMOVED lines=10> */
.L_x_4086:
        /* <DEDUP_REMOVED lines=11> */
.L_x_4087:
        /* <DEDUP_REMOVED lines=14> */
.L_x_4088:
[----:B------:R-:W-:Y:S01]  /*43490*/  IMAD.MOV.U32 R3, RZ, RZ, R14 ;  /* 0x000000ffff037224 */ /* 0x000fe200078e000e */
[----:B------:R-:W-:Y:S06]  /*434a0*/  BRA `(.L_x_4089) ;  /* 0xffffff8c00647947 */ /* 0x000fec000383ffff */
.L_x_3925:
        /* <DEDUP_REMOVED lines=26> */
.L_x_4091:
[----:B------:R-:W-:Y:S05]  /*43650*/  BSYNC B0 ;  /* 0x0000000000007941 */ /* 0x000fea0003800000 */
.L_x_4090:
        /* <DEDUP_REMOVED lines=13> */
.L_x_4092:
        /* <DEDUP_REMOVED lines=35> */
[----:B------:R0:W-:Y:S03]  /*43960*/  @!P2 LDGSTS.E.BYPASS.LTC128B.128 [R7+0x32400], desc[UR44][R2.64+0x300], P6 ;  /* 0x324003000207afae */ /* 0x0001e6000b101d6c */
[----:B------:R-:W-:-:S07]  /*43970*/  @!P3 SHF.R.U32.HI R8, RZ, 0x2, R8 ;  /* 0x00000002ff08b819 */ /* 0x000fce0000011608 */
[----:B0-----:R-:W-:Y:S05]  /*43980*/  WARPSYNC.COLLECTIVE R15, `(.L_x_4093) ;  /* 0x000000000f087348 */ /* 0x001fea0003c00000 */
[----:B------:R1:W2:Y:S02]  /*43990*/  SHFL.IDX P6, R14, R13, R12, R11 ;  /* 0x0000000c0d0e7389 */ /* 0x0002a400000c000b */
[----:B012---:R-:W-:Y:S01]  /*439a0*/  ENDCOLLECTIVE ;  /* 0x000000000000791b */ /* 0x007fe20003800000 */
.L_x_4093:
        /* <DEDUP_REMOVED lines=12> */
[----:B------:R-:W-:Y:S02]  /*43a70*/  @!P3 ISETP.NE.U32.AND P4, PT, R8, RZ, PT ;  /* 0x000000ff0800b20c */ /* 0x000fe40003f85070 */
[----:B------:R-:W1:Y:S01]  /*43a80*/  S2R R8, SR_TID.X ;  /* 0x0000000000087919 */ /* 0x000e620000002100 */
[----:B0-----:R-:W-:-:S10]  /*43a90*/  IMAD.MOV.U32 R9, RZ, RZ, R14 ;  /* 0x000000ffff097224 */ /* 0x001fd400078e000e */
[----:B-1----:R-:W-:Y:S05]  /*43aa0*/  WARPSYNC.COLLECTIVE R15, `(.L_x_4094) ;  /* 0x000000000f087348 */ /* 0x002fea0003c00000 */
[----:B------:R0:W2:Y:S02]  /*43ab0*/  SHFL.IDX P6, R14, R13, R12, R11 ;  /* 0x0000000c0d0e7389 */ /* 0x0000a400000c000b */
[----:B012---:R-:W-:Y:S01]  /*43ac0*/  ENDCOLLECTIVE ;  /* 0x000000000000791b */ /* 0x007fe20003800000 */
.L_x_4094:
        /* <DEDUP_REMOVED lines=29> */
.L_x_4095:
        /* <DEDUP_REMOVED lines=12> */
.L_x_4096:
        /* <DEDUP_REMOVED lines=33> */
.L_x_4097:
[----:B------:R-:W-:Y:S02]  /*43f70*/  IMAD.MOV.U32 R13, RZ, RZ, R0 ;  /* 0x000000ffff0d7224 */ /* 0x000fe400078e0000 */
[----:B------:R-:W-:-:S07]  /*43f80*/  IMAD.MOV.U32 R4, RZ, RZ, R14 ;  /* 0x000000ffff047224 */ /* 0x000fce00078e000e */
[----:B------:R-:W-:Y:S05]  /*43f90*/  WARPSYNC.COLLECTIVE R15, `(.L_x_4098) ;  /* 0x000000000f087348 */ /* 0x000fea0003c00000 */
[----:B------:R0:W1:Y:S02]  /*43fa0*/  SHFL.IDX P6, R14, R13, R12, R11 ;  /* 0x0000000c0d0e7389 */ /* 0x00006400000c000b */
[----:B01----:R-:W-:Y:S01]  /*43fb0*/  ENDCOLLECTIVE ;  /* 0x000000000000791b */ /* 0x003fe20003800000 */
.L_x_4098:
[----:B------:R-:W-:Y:S01]  /*43fc0*/  IMAD.MOV.U32 R0, RZ, RZ, R14 ;  /* 0x000000ffff007224 */ /* 0x000fe200078e000e */
[----:B------:R-:W-:Y:S06]  /*43fd0*/  BRA `(.L_x_4099) ;  /* 0xffffff9000347947 */ /* 0x000fec000383ffff */
.L_x_3930:
[----:B0-----:R0:W2:Y:S02]  /*43fe0*/  SYNCS.PHASECHK.TRANS64.TRYWAIT P0, [R18+URZ+0x38820], R0 ;  /* 0x03882000120075a7 */ /* 0x0010a4000800017f */
[----:B--2---:R-:W-:Y:S05]  /*43ff0*/  @!P0 NANOSLEEP.SYNCS 0x989680 ;  /* 0x009896800000895d */ /* 0x004fea0003900000 */
[----:B------:R-:W2:Y:S02]  /*44000*/  @!P0 SYNCS.PHASECHK.TRANS64 P0, [R18+URZ+0x38820], R0 ;  /* 0x03882000120085a7 */ /* 0x000ea4000800007f */
[----:B--2---:R-:W-:Y:S05]  /*44010*/  @!P0 BRA `(.L_x_3930) ;  /* 0xfffffffc00f08947 */ /* 0x004fea000383ffff */
[----:B------:R-:W-:Y:S05]  /*44020*/  BRA `(.L_x_4100) ;  /* 0xffffff9000f07947 */ /* 0x000fea000383ffff */
.L_x_3934:
[----:B0-----:R0:W1:Y:S02]  /*44030*/  SYNCS.PHASECHK.TRANS64.TRYWAIT P0, [R0+URZ+0x38860], R2 ;  /* 0x03886002000075a7 */ /* 0x001064000800017f */
[----:B-1----:R-:W-:Y:S05]  /*44040*/  @!P0 NANOSLEEP.SYNCS 0x989680 ;  /* 0x009896800000895d */ /* 0x002fea0003900000 */
[----:B------:R-:W1:Y:S02]  /*44050*/  @!P0 SYNCS.PHASECHK.TRANS64 P0, [R0+URZ+0x38860], R2 ;  /* 0x03886002000085a7 */ /* 0x000e64000800007f */
[----:B-1----:R-:W-:Y:S05]  /*44060*/  @!P0 BRA `(.L_x_3934) ;  /* 0xfffffffc00f08947 */ /* 0x002fea000383ffff */
[----:B------:R-:W-:Y:S05]  /*44070*/  BRA `(.L_x_4101) ;  /* 0xffffff9400147947 */ /* 0x000fea000383ffff */
.L_x_3953:
[----:B-1----:R1:W2:Y:S02]  /*44080*/  SYNCS.PHASECHK.TRANS64.TRYWAIT P0, [R2+URZ+0x38840], R6 ;  /* 0x03884006020075a7 */ /* 0x0022a4000800017f */
[----:B--2---:R-:W-:Y:S05]  /*44090*/  @!P0 NANOSLEEP.SYNCS 0x989680 ;  /* 0x009896800000895d */ /* 0x004fea0003900000 */
[----:B------:R-:W2:Y:S02]  /*440a0*/  @!P0 SYNCS.PHASECHK.TRANS64 P0, [R2+URZ+0x38840], R6 ;  /* 0x03884006020085a7 */ /* 0x000ea4000800007f */
[----:B--2---:R-:W-:Y:S05]  /*440b0*/  @!P0 BRA `(.L_x_3953) ;  /* 0xfffffffc00f08947 */ /* 0x004fea000383ffff */
[----:B------:R-:W-:Y:S05]  /*440c0*/  BRA `(.L_x_4102) ;  /* 0xffffffa000447947 */ /* 0x000fea000383ffff */
.L_x_3958:
[----:B0-----:R0:W2:Y:S02]  /*440d0*/  SYNCS.PHASECHK.TRANS64.TRYWAIT P0, [R2+URZ+0x38860], R6 ;  /* 0x03886006020075a7 */ /* 0x0010a4000800017f */
[----:B--2---:R-:W-:Y:S05]  /*440e0*/  @!P0 NANOSLEEP.SYNCS 0x989680 ;  /* 0x009896800000895d */ /* 0x004fea0003900000 */
[----:B------:R-:W2:Y:S02]  /*440f0*/  @!P0 SYNCS.PHASECHK.TRANS64 P0, [R2+URZ+0x38860], R6 ;  /* 0x03886006020085a7 */ /* 0x000ea4000800007f */
[----:B--2---:R-:W-:Y:S05]  /*44100*/  @!P0 BRA `(.L_x_3958) ;  /* 0xfffffffc00f08947 */ /* 0x004fea000383ffff */
[----:B------:R-:W-:Y:S05]  /*44110*/  BRA `(.L_x_4103) ;  /* 0xffffffa000c47947 */ /* 0x000fea000383ffff */
.L_x_3973:
[----:B-1----:R1:W2:Y:S02]  /*44120*/  SYNCS.PHASECHK.TRANS64.TRYWAIT P0, [R3+URZ+0x38840], R2 ;  /* 0x03884002030075a7 */ /* 0x0022a4000800017f */
[----:B--2---:R-:W-:Y:S05]  /*44130*/  @!P0 NANOSLEEP.SYNCS 0x989680 ;  /* 0x009896800000895d */ /* 0x004fea0003900000 */
[----:B------:R-:W2:Y:S02]  /*44140*/  @!P0 SYNCS.PHASECHK.TRANS64 P0, [R3+URZ+0x38840], R2 ;  /* 0x03884002030085a7 */ /* 0x000ea4000800007f */
[----:B--2---:R-:W-:Y:S05]  /*44150*/  @!P0 BRA `(.L_x_3973) ;  /* 0xfffffffc00f08947 */ /* 0x004fea000383ffff */
[----:B------:R-:W-:Y:S05]  /*44160*/  BRA `(.L_x_4104) ;  /* 0xffffffac00a07947 */ /* 0x000fea000383ffff */
.L_x_3978:
[----:B0-----:R0:W2:Y:S02]  /*44170*/  SYNCS.PHASECHK.TRANS64.TRYWAIT P0, [R3+URZ+0x38860], R2 ;  /* 0x03886002030075a7 */ /* 0x0010a4000800017f */
[----:B--2---:R-:W-:Y:S05]  /*44180*/  @!P0 NANOSLEEP.SYNCS 0x989680 ;  /* 0x009896800000895d */ /* 0x004fea0003900000 */
[----:B------:R-:W2:Y:S02]  /*44190*/  @!P0 SYNCS.PHASECHK.TRANS64 P0, [R3+URZ+0x38860], R2 ;  /* 0x03886002030085a7 */ /* 0x000ea4000800007f */
[----:B--2---:R-:W-:Y:S05]  /*441a0*/  @!P0 BRA `(.L_x_3978) ;  /* 0xfffffffc00f08947 */ /* 0x004fea000383ffff */
[----:B------:R-:W-:Y:S05]  /*441b0*/  BRA `(.L_x_4105) ;  /* 0xffffffb0001c7947 */ /* 0x000fea000383ffff */
.L_x_3993:
[----:B-1----:R1:W2:Y:S02]  /*441c0*/  SYNCS.PHASECHK.TRANS64.TRYWAIT P0, [R3+URZ+0x38840], R2 ;  /* 0x03884002030075a7 */ /* 0x0022a4000800017f */
[----:B--2---:R-:W-:Y:S05]  /*441d0*/  @!P0 NANOSLEEP.SYNCS 0x989680 ;  /* 0x009896800000895d */ /* 0x004fea0003900000 */
[----:B------:R-:W2:Y:S02]  /*441e0*/  @!P0 SYNCS.PHASECHK.TRANS64 P0, [R3+URZ+0x38840], R2 ;  /* 0x03884002030085a7 */ /* 0x000ea4000800007f */
[----:B--2---:R-:W-:Y:S05]  /*441f0*/  @!P0 BRA `(.L_x_3993) ;  /* 0xfffffffc00f08947 */ /* 0x004fea000383ffff */
[----:B------:R-:W-:Y:S05]  /*44200*/  BRA `(.L_x_4106) ;  /* 0xffffffb800dc7947 */ /* 0x000fea000383ffff */
.L_x_3998:
[----:B--2---:R2:W3:Y:S02]  /*44210*/  SYNCS.PHASECHK.TRANS64.TRYWAIT P0, [R3+URZ+0x38860], R2 ;  /* 0x03886002030075a7 */ /* 0x0044e4000800017f */
[----:B---3--:R-:W-:Y:S05]  /*44220*/  @!P0 NANOSLEEP.SYNCS 0x989680 ;  /* 0x009896800000895d */ /* 0x008fea0003900000 */
[----:B------:R-:W3:Y:S02]  /*44230*/  @!P0 SYNCS.PHASECHK.TRANS64 P0, [R3+URZ+0x38860], R2 ;  /* 0x03886002030085a7 */ /* 0x000ee4000800007f */
[----:B---3--:R-:W-:Y:S05]  /*44240*/  @!P0 BRA `(.L_x_3998) ;  /* 0xfffffffc00f08947 */ /* 0x008fea000383ffff */
[----:B------:R-:W-:Y:S05]  /*44250*/  BRA `(.L_x_4107) ;  /* 0xffffffbc005c7947 */ /* 0x000fea000383ffff */
.L_x_4014:
[----:B--2---:R-:W2:Y:S01]  /*44260*/  LDL R2, [R1+0x430] ;  /* 0x0004300001027983 */ /* 0x004ea20000100800 */
        /* <DEDUP_REMOVED lines=8> */
.L_x_4109:
[----:B------:R-:W-:Y:S05]  /*442f0*/  BSYNC B0 ;  /* 0x0000000000007941 */ /* 0x000fea0003800000 */
.L_x_4108:
        /* <DEDUP_REMOVED lines=9> */
.L_x_4110:
        /* <DEDUP_REMOVED lines=26> */
.L_x_4111:
        /* <DEDUP_REMOVED lines=8> */
.L_x_4112:
        /* <DEDUP_REMOVED lines=8> */
.L_x_4113:
        /* <DEDUP_REMOVED lines=8> */
.L_x_4114:
        /* <DEDUP_REMOVED lines=8> */
.L_x_4115:
        /* <DEDUP_REMOVED lines=9> */
.L_x_4116:
[----:B------:R-:W-:Y:S01]  /*447c0*/  IMAD.MOV.U32 R9, RZ, RZ, R14 ;  /* 0x000000ffff097224 */ /* 0x000fe200078e000e */
[----:B------:R-:W-:Y:S06]  /*447d0*/  BRA `(.L_x_4117) ;  /* 0xffffffc400987947 */ /* 0x000fec000383ffff */
.L_x_4017:
[----:B------:R-:W-:Y:S01]  /*447e0*/  BSSY B0, `(.L_x_4118) ;  /* 0x0000008000007945 */ /* 0x000fe20003800000 */
[----:B------:R-:W-:Y:S02]  /*447f0*/  IMAD.MOV.U32 R13, RZ, RZ, R2 ;  /* 0x000000ffff0d7224 */ /* 0x000fe400078e0002 */
[----:B------:R-:W-:Y:S02]  /*44800*/  IMAD.MOV.U32 R12, RZ, RZ, 0x1 ;  /* 0x00000001ff0c7424 */ /* 0x000fe400078e00ff */
[----:B------:R-:W-:Y:S02]  /*44810*/  IMAD.MOV.U32 R11, RZ, RZ, RZ ;  /* 0x000000ffff0b7224 */ /* 0x000fe400078e00ff */
[----:B------:R-:W-:-:S07]  /*44820*/  IMAD.MOV.U32 R15, RZ, RZ, -0x1 ;  /* 0xffffffffff0f7424 */ /* 0x000fce00078e00ff */
[----:B0-----:R-:W-:Y:S05]  /*44830*/  WARPSYNC.COLLECTIVE R15, `(.L_x_4119) ;  /* 0x000000000f087348 */ /* 0x001fea0003c00000 */
[----:B------:R1:W2:Y:S02]  /*44840*/  SHFL.UP P6, R14, R13, R12, R11 ;  /* 0x0400000c0d0e7389 */ /* 0x0002a400000c000b */
[----:B012---:R-:W-:Y:S01]  /*44850*/  ENDCOLLECTIVE ;  /* 0x000000000000791b */ /* 0x007fe20003800000 */
.L_x_4119:
[----:B------:R-:W-:Y:S05]  /*44860*/  BSYNC B0 ;  /* 0x0000000000007941 */ /* 0x000fea0003800000 */
.L_x_4118:
        /* <DEDUP_REMOVED lines=10> */
.L_x_4120:
        /* <DEDUP_REMOVED lines=8> */
.L_x_4121:
        /* <DEDUP_REMOVED lines=8> */
.L_x_4122:
        /* <DEDUP_REMOVED lines=8> */
.L_x_4123:
        /* <DEDUP_REMOVED lines=9> */
.L_x_4124:
[----:B------:R-:W-:Y:S01]  /*44b20*/  IMAD.MOV.U32 R9, RZ, RZ, R14 ;  /* 0x000000ffff097224 */ /* 0x000fe200078e000e */
[----:B------:R-:W-:Y:S06]  /*44b30*/  BRA `(.L_x_4125) ;  /* 0xffffffc4006c7947 */ /* 0x000fec000383ffff */
.L_x_4019:
[----:B------:R-:W-:Y:S01]  /*44b40*/  BSSY B0, `(.L_x_4126) ;  /* 0x0000006000007945 */ /* 0x000fe20003800000 */
[----:B------:R-:W-:Y:S01]  /*44b50*/  PLOP3.LUT P6, PT, P6, PT, PT, 0x8, 0x0 ;  /* 0x000000000000781c */ /* 0x000fe200037ce170 */
[----:B------:R-:W-:-:S12]  /*44b60*/  IMAD.MOV.U32 R15, RZ, RZ, -0x1 ;  /* 0xffffffffff0f7424 */ /* 0x000fd800078e00ff */
[----:B0-----:R-:W-:Y:S05]  /*44b70*/  WARPSYNC.COLLECTIVE R15, `(.L_x_4127) ;  /* 0x000000000f087348 */ /* 0x001fea0003c00000 */
[----:B------:R-:W-:Y:S01]  /*44b80*/  VOTE.ANY R14, PT, P6 ;  /* 0x00000000000e7806 */ /* 0x000fe200030e0100 */
[----:B0-----:R-:W-:Y:S06]  /*44b90*/  ENDCOLLECTIVE ;  /* 0x000000000000791b */ /* 0x001fec0003800000 */
.L_x_4127:
[----:B------:R-:W-:Y:S05]  /*44ba0*/  BSYNC B0 ;  /* 0x0000000000007941 */ /* 0x000fea0003800000 */
.L_x_4126:
        /* <DEDUP_REMOVED lines=10> */
.L_x_4128:
[----:B------:R-:W-:Y:S02]  /*44c50*/  IMAD.MOV.U32 R13, RZ, RZ, R6 ;  /* 0x000000ffff0d7224 */ /* 0x000fe400078e0006 */
[----:B------:R-:W-:-:S07]  /*44c60*/  IMAD.MOV.U32 R0, RZ, RZ, R14 ;  /* 0x000000ffff007224 */ /* 0x000fce00078e000e */
[----:B------:R-:W-:Y:S05]  /*44c70*/  WARPSYNC.COLLECTIVE R15, `(.L_x_4129) ;  /* 0x000000000f087348 */ /* 0x000fea0003c00000 */
[----:B------:R0:W1:Y:S02]  /*44c80*/  SHFL.IDX P6, R14, R13, R12, R11 ;  /* 0x0000000c0d0e7389 */ /* 0x00006400000c000b */
[----:B01----:R-:W-:Y:S01]  /*44c90*/  ENDCOLLECTIVE ;  /* 0x000000000000791b */ /* 0x003fe20003800000 */
.L_x_4129:
[----:B------:R-:W-:Y:S02]  /*44ca0*/  IMAD.MOV.U32 R6, RZ, RZ, R14 ;  /* 0x000000ffff067224 */ /* 0x000fe400078e000e */
[----:B------:R-:W-:-:S05]  /*44cb0*/  IMAD.IADD R10, R4, 0x1, R10 ;  /* 0x00000001040a7824 */ /* 0x000fca00078e020a */
[----:B------:R2:W-:Y:S01]  /*44cc0*/  STL [R1+0x43c], R10 ;  /* 0x00043c0a01007387 */ /* 0x0005e20000100800 */
[----:B------:R-:W-:Y:S05]  /*44cd0*/  BRA `(.L_x_4130) ;  /* 0xffffffc4004c7947 */ /* 0x000fea000383ffff */
.L_x_4021:
        /* <DEDUP_REMOVED lines=8> */
.L_x_4132:
[----:B------:R-:W-:Y:S05]  /*44d60*/  BSYNC B0 ;  /* 0x0000000000007941 */ /* 0x000fea0003800000 */
.L_x_4131:
[----:B------:R-:W-:Y:S01]  /*44d70*/  IMAD.MOV.U32 R4, RZ, RZ, R14 ;  /* 0x000000ffff047224 */ /* 0x000fe200078e000e */
[----:B------:R-:W-:Y:S06]  /*44d80*/  BRA `(.L_x_4133) ;  /* 0xffffffc400387947 */ /* 0x000fec000383ffff */
.L_x_4027:
[----:B0-----:R0:W1:Y:S02]  /*44d90*/  SYNCS.PHASECHK.TRANS64.TRYWAIT P0, [R9+URZ+0x38820], R0 ;  /* 0x03882000090075a7 */ /* 0x001064000800017f */
[----:B-1----:R-:W-:Y:S05]  /*44da0*/  @!P0 NANOSLEEP.SYNCS 0x989680 ;  /* 0x009896800000895d */ /* 0x002fea0003900000 */
[----:B------:R-:W1:Y:S02]  /*44db0*/  @!P0 SYNCS.PHASECHK.TRANS64 P0, [R9+URZ+0x38820], R0 ;  /* 0x03882000090085a7 */ /* 0x000e64000800007f */
[----:B-1----:R-:W-:Y:S05]  /*44dc0*/  @!P0 BRA `(.L_x_4027) ;  /* 0xfffffffc00f08947 */ /* 0x002fea000383ffff */
[----:B------:R-:W-:Y:S05]  /*44dd0*/  BRA `(.L_x_4134) ;  /* 0xffffffcc00d87947 */ /* 0x000fea000383ffff */
.L_x_4028:
        /* <DEDUP_REMOVED lines=11> */
.L_x_4136:
[----:B------:R-:W-:Y:S05]  /*44e90*/  BSYNC B0 ;  /* 0x0000000000007941 */ /* 0x000fea0003800000 */
.L_x_4135:
[----:B------:R-:W-:Y:S05]  /*44ea0*/  BRA `(.L_x_4137) ;  /* 0xffffffcc00c07947 */ /* 0x000fea000383ffff */
.L_x_4029:
[----:B------:R-:W-:Y:S01]  /*44eb0*/  BSSY B0, `(.L_x_4138) ;  /* 0x0000006000007945 */ /* 0x000fe20003800000 */
[----:B------:R-:W-:-:S07]  /*44ec0*/  IMAD.MOV.U32 R15, RZ, RZ, -0x1 ;  /* 0xffffffffff0f7424 */ /* 0x000fce00078e00ff */
[----:B0-----:R-:W-:Y:S05]  /*44ed0*/  WARPSYNC.COLLECTIVE R15, `(.L_x_4139) ;  /* 0x000000000f0c7348 */ /* 0x001fea0003c00000 */
[----:B------:R-:W-:Y:S02]  /*44ee0*/  ELECT P6, UR62, PT ;  /* 0x00000000003e782f */ /* 0x000fe400038c0000 */
[----:B------:R-:W-:Y:S01]  /*44ef0*/  MOV R14, UR62 ;  /* 0x0000003e000e7c02 */ /* 0x000fe20008000f00 */
[----:B0-----:R-:W-:Y:S10]  /*44f00*/  ENDCOLLECTIVE ;  /* 0x000000000000791b */ /* 0x001ff40003800000 */
.L_x_4139:
[----:B------:R-:W-:Y:S05]  /*44f10*/  BSYNC B0 ;  /* 0x0000000000007941 */ /* 0x000fea0003800000 */
.L_x_4138:
[----:B------:R-:W-:Y:S05]  /*44f20*/  BRA `(.L_x_4140) ;  /* 0xffffffcc00b47947 */ /* 0x000fea000383ffff */
.L_x_4030:
[----:B0-----:R0:W1:Y:S02]  /*44f30*/  SYNCS.PHASECHK.TRANS64.TRYWAIT P0, [R5+URZ], R4 ;  /* 0x00000004050075a7 */ /* 0x001064000800017f */
[----:B-1----:R-:W-:Y:S05]  /*44f40*/  @!P0 NANOSLEEP.SYNCS 0x989680 ;  /* 0x009896800000895d */ /* 0x002fea0003900000 */
[----:B------:R-:W1:Y:S02]  /*44f50*/  @!P0 SYNCS.PHASECHK.TRANS64 P0, [R5+URZ], R4 ;  /* 0x00000004050085a7 */ /* 0x000e64000800007f */
[----:B-1----:R-:W-:Y:S05]  /*44f60*/  @!P0 BRA `(.L_x_4030) ;  /* 0xfffffffc00f08947 */ /* 0x002fea000383ffff */
[----:B------:R-:W-:Y:S05]  /*44f70*/  BRA `(.L_x_4141) ;  /* 0xffffffcc00dc7947 */ /* 0x000fea000383ffff */
.L_x_4031:
[----:B0-----:R0:W1:Y:S02]  /*44f80*/  SYNCS.PHASECHK.TRANS64.TRYWAIT P0, [R7+URZ], R2 ;  /* 0x00000002070075a7 */ /* 0x001064000800017f */
[----:B-1----:R-:W-:Y:S05]  /*44f90*/  @!P0 NANOSLEEP.SYNCS 0x989680 ;  /* 0x009896800000895d */ /* 0x002fea0003900000 */
[----:B------:R-:W1:Y:S02]  /*44fa0*/  @!P0 SYNCS.PHASECHK.TRANS64 P0, [R7+URZ], R2 ;  /* 0x00000002070085a7 */ /* 0x000e64000800007f */
[----:B-1----:R-:W-:Y:S05]  /*44fb0*/  @!P0 BRA `(.L_x_4031) ;  /* 0xfffffffc00f08947 */ /* 0x002fea000383ffff */
[----:B------:R-:W-:Y:S05]  /*44fc0*/  BRA `(.L_x_4142) ;  /* 0xffffffcc00dc7947 */ /* 0x000fea000383ffff */
.L_x_4032:
[----:B-1----:R1:W2:Y:S02]  /*44fd0*/  SYNCS.PHASECHK.TRANS64.TRYWAIT P0, [R5+URZ], R4 ;  /* 0x00000004050075a7 */ /* 0x0022a4000800017f */
[----:B--2---:R-:W-:Y:S05]  /*44fe0*/  @!P0 NANOSLEEP.SYNCS 0x989680 ;  /* 0x009896800000895d */ /* 0x004fea0003900000 */
[----:B------:R-:W2:Y:S02]  /*44ff0*/  @!P0 SYNCS.PHASECHK.TRANS64 P0, [R5+URZ], R4 ;  /* 0x00000004050085a7 */ /* 0x000ea4000800007f */
[----:B--2---:R-:W-:Y:S05]  /*45000*/  @!P0 BRA `(.L_x_4032) ;  /* 0xfffffffc00f08947 */ /* 0x004fea000383ffff */
[----:B------:R-:W-:Y:S05]  /*45010*/  BRA `(.L_x_4143) ;  /* 0xffffffcc00d07947 */ /* 0x000fea000383ffff */
        .type           $_ZN7cutlass13device_kernelIN5flash11enable_sm90INS1_16FlashAttnFwdSm90INS1_25CollectiveMainloopFwdSm90ILi2EN4cute5tupleIJNS5_1CILi1EEES8_S8_EEENS6_IJNS7_ILi64EEESA_SA_EEELi512ENS_10bfloat16_tEfNS_4arch4Sm90ELb0ELb1ELb1ELb1ELb0ELb1ELb1ELb0ELb0ELb1ELb1ELb0EEENS1_21CollectiveEpilogueFwdINS6_IJSA_NS7_ILi512EEESA_EEES9_SC_SE_Li256ELb1ELb1ELb1ELb0EEENS1_36VarlenDynamicPersistentTileSchedulerILi64ELi64ELi256ELi128ELb1ELb1ELb1ELb1ELb0ELb1EEEEEEEEEvNT_6ParamsE$_ZZN5flash25CollectiveMainloopFwdSm90ILi2EN4cute5tupleIJNS1_1CILi1EEES4_S4_EEENS2_IJNS3_ILi64EEES6_S6_EEELi512EN7cutlass10bfloat16_tEfNS8_4arch4Sm90ELb0ELb1ELb1ELb1ELb0ELb1ELb1ELb0ELb0ELb1ELb1ELb0EE3mmaINS_16FlashAttnFwdSm90ISC_NS_21CollectiveEpilogueFwdINS2_IJS6_NS3_ILi512EEES6_EEES5_S9_SB_Li256ELb1ELb1ELb1ELb0EEENS_36VarlenDynamicPersistentTileSchedulerILi64ELi64ELi256ELi128ELb1ELb1ELb1ELb1ELb0ELb1EEEE13SharedStorageENS1_6TensorINS1_11ArrayEngineIfLm128EEENS1_6LayoutINS2_IJNS2_IJNS3_ILi2EEESR_NS3_ILi32EEEEEES4_S4_EEENS2_IJNS2_IJS4_SR_NS3_ILi4EEEEEENS3_ILi0EEESX_EEEEEEENS_7SoftmaxILi2ELi0EEEEEbRKNSC_6ParamsENS8_25PipelineTmaAsyncNoClusterILi2ENS8_16PipelineTmaAsyncILi2EEEEES19_RNS8_13PipelineStateILj2EEERT0_RT1_iRiRKNS_16SeqlenInfoQKNewKILb1ELb1EEENS2_IJiiiiEEERT_ENKUliT_T0_T1_E_clIZSD_ISM_S10_S12_EbS15_S19_S19_S1C_S1E_S1G_iS1H_S1L_S1M_S1O_EUlRS1P_iE0_NS3_ILb1EEES1W_EEDaiS1P_S1Q_S1R_,@function
        .size           $_ZN7cutlass13device_kernelIN5flash11enable_sm90INS1_16FlashAttnFwdSm90INS1_25CollectiveMainloopFwdSm90ILi2EN4cute5tupleIJNS5_1CILi1EEES8_S8_EEENS6_IJNS7_ILi64EEESA_SA_EEELi512ENS_10bfloat16_tEfNS_4arch4Sm90ELb0ELb1ELb1ELb1ELb0ELb1ELb1ELb0ELb0ELb1ELb1ELb0EEENS1_21CollectiveEpilogueFwdINS6_IJSA_NS7_ILi512EEESA_EEES9_SC_SE_Li256ELb1ELb1ELb1ELb0EEENS1_36VarlenDynamicPersistentTileSchedulerILi64ELi64ELi256ELi128ELb1ELb1ELb1ELb1ELb0ELb1EEEEEEEEEvNT_6ParamsE$_ZZN5flash25CollectiveMainloopFwdSm90ILi2EN4cute5tupleIJNS1_1CILi1EEES4_S4_EEENS2_IJNS3_ILi64EEES6_S6_EEELi512EN7cutlass10bfloat16_tEfNS8_4arch4Sm90ELb0ELb1ELb1ELb1ELb0ELb1ELb1ELb0ELb0ELb1ELb1ELb0EE3mmaINS_16FlashAttnFwdSm90ISC_NS_21CollectiveEpilogueFwdINS2_IJS6_NS3_ILi512EEES6_EEES5_S9_SB_Li256ELb1ELb1ELb1ELb0EEENS_36VarlenDynamicPersistentTileSchedulerILi64ELi64ELi256ELi128ELb1ELb1ELb1ELb1ELb0ELb1EEEE13SharedStorageENS1_6TensorINS1_11ArrayEngineIfLm128EEENS1_6LayoutINS2_IJNS2_IJNS3_ILi2EEESR_NS3_ILi32EEEEEES4_S4_EEENS2_IJNS2_IJS4_SR_NS3_ILi4EEEEEENS3_ILi0EEESX_EEEEEEENS_7SoftmaxILi2ELi0EEEEEbRKNSC_6ParamsENS8_25PipelineTmaAsyncNoClusterILi2ENS8_16PipelineTmaAsyncILi2EEEEES19_RNS8_13PipelineStateILj2EEERT0_RT1_iRiRKNS_16SeqlenInfoQKNewKILb1ELb1EEENS2_IJiiiiEEERT_ENKUliT_T0_T1_E_clIZSD_ISM_S10_S12_EbS15_S19_S19_S1C_S1E_S1G_iS1H_S1L_S1M_S1O_EUlRS1P_iE0_NS3_ILb1EEES1W_EEDaiS1P_S1Q_S1R_,(.L_x_6051 - $_ZN7cutlass13device_kernelIN5flash11enable_sm90INS1_16FlashAttnFwdSm90INS1_25CollectiveMainloopFwdSm90ILi2EN4cute5tupleIJNS5_1CILi1EEES8_S8_EEENS6_IJNS7_ILi64EEESA_SA_EEELi512ENS_10bfloat16_tEfNS_4arch4Sm90ELb0ELb1ELb1ELb1ELb0ELb1ELb1ELb0ELb0ELb1ELb1ELb0EEENS1_21CollectiveEpilogueFwdINS6_IJSA_NS7_ILi512EEESA_EEES9_SC_SE_Li256ELb1ELb1ELb1ELb0EEENS1_36VarlenDynamicPersistentTileSchedulerILi64ELi64ELi256ELi128ELb1ELb1ELb1ELb1ELb0ELb1EEEEEEEEEvNT_6ParamsE$_ZZN5flash25CollectiveMainloopFwdSm90ILi2EN4cute5tupleIJNS1_1CILi1EEES4_S4_EEENS2_IJNS3_ILi64EEES6_S6_EEELi512EN7cutlass10bfloat16_tEfNS8_4arch4Sm90ELb0ELb1ELb1ELb1ELb0ELb1ELb1ELb0ELb0ELb1ELb1ELb0EE3mmaINS_16FlashAttnFwdSm90ISC_NS_21CollectiveEpilogueFwdINS2_IJS6_NS3_ILi512EEES6_EEES5_S9_SB_Li256ELb1ELb1ELb1ELb0EEENS_36VarlenDynamicPersistentTileSchedulerILi64ELi64ELi256ELi128ELb1ELb1ELb1ELb1ELb0ELb1EEEE13SharedStorageENS1_6TensorINS1_11ArrayEngineIfLm128EEENS1_6LayoutINS2_IJNS2_IJNS3_ILi2EEESR_NS3_ILi32EEEEEES4_S4_EEENS2_IJNS2_IJS4_SR_NS3_ILi4EEEEEENS3_ILi0EEESX_EEEEEEENS_7SoftmaxILi2ELi0EEEEEbRKNSC_6ParamsENS8_25PipelineTmaAsyncNoClusterILi2ENS8_16PipelineTmaAsyncILi2EEEEES19_RNS8_13PipelineStateILj2EEERT0_RT1_iRiRKNS_16SeqlenInfoQKNewKILb1ELb1EEENS2_IJiiiiEEERT_ENKUliT_T0_T1_E_clIZSD_ISM_S10_S12_EbS15_S19_S19_S1C_S1E_S1G_iS1H_S1L_S1M_S1O_EUlRS1P_iE0_NS3_ILb1EEES1W_EEDaiS1P_S1Q_S1R_)
$_ZN7cutlass13device_kernelIN5flash11enable_sm90INS1_16FlashAttnFwdSm90INS1_25CollectiveMainloopFwdSm90ILi2EN4cute5tupleIJNS5_1CILi1EEES8_S8_EEENS6_IJNS7_ILi64EEESA_SA_EEELi512ENS_10bfloat16_tEfNS_4arch4Sm90ELb0ELb1ELb1ELb1ELb0ELb1ELb1ELb0ELb0ELb1ELb1ELb0EEENS1_21CollectiveEpilogueFwdINS6_IJSA_NS7_ILi512EEESA_EEES9_SC_SE_Li256ELb1ELb1ELb1ELb0EEENS1_36VarlenDynamicPersistentTileSchedulerILi64ELi64ELi256ELi128ELb1ELb1ELb1ELb1ELb0ELb1EEEEEEEEEvNT_6ParamsE$_ZZN5flash25CollectiveMainloopFwdSm90ILi2EN4cute5tupleIJNS1_1CILi1EEES4_S4_EEENS2_IJNS3_ILi64EEES6_S6_EEELi512EN7cutlass10bfloat16_tEfNS8_4arch4Sm90ELb0ELb1ELb1ELb1ELb0ELb1ELb1ELb0ELb0ELb1ELb1ELb0EE3mmaINS_16FlashAttnFwdSm90ISC_NS_21CollectiveEpilogueFwdINS2_IJS6_NS3_ILi512EEES6_EEES5_S9_SB_Li256ELb1ELb1ELb1ELb0EEENS_36VarlenDynamicPersistentTileSchedulerILi64ELi64ELi256ELi128ELb1ELb1ELb1ELb1ELb0ELb1EEEE13SharedStorageENS1_6TensorINS1_11ArrayEngineIfLm128EEENS1_6LayoutINS2_IJNS2_IJNS3_ILi2EEESR_NS3_ILi32EEEEEES4_S4_EEENS2_IJNS2_IJS4_SR_NS3_ILi4EEEEEENS3_ILi0EEESX_EEEEEEENS_7SoftmaxILi2ELi0EEEEEbRKNSC_6ParamsENS8_25PipelineTmaAsyncNoClusterILi2ENS8_16PipelineTmaAsyncILi2EEEEES19_RNS8_13PipelineStateILj2EEERT0_RT1_iRiRKNS_16SeqlenInfoQKNewKILb1ELb1EEENS2_IJiiiiEEERT_ENKUliT_T0_T1_E_clIZSD_ISM_S10_S12_EbS15_S19_S19_S1C_S1E_S1G_iS1H_S1L_S1M_S1O_EUlRS1P_iE0_NS3_ILb1EEES1W_EEDaiS1P_S1Q_S1R_:
        /* <DEDUP_REMOVED lines=22> */
.L_x_4145:
[----:B------:R-:W-:Y:S05]  /*45180*/  BSYNC B1 ;  /* 0x0000000000017941 */ /* 0x000fea0003800000 */
.L_x_4144:
        /* <DEDUP_REMOVED lines=17> */
.L_x_4147:
[----:B------:R-:W-:Y:S05]  /*452a0*/  BSYNC B1 ;  /* 0x0000000000017941 */ /* 0x000fea0003800000 */
.L_x_4146:
        /* <DEDUP_REMOVED lines=10> */
.L_x_4149:
[----:B------:R-:W-:Y:S05]  /*45350*/  BSYNC B1 ;  /* 0x0000000000017941 */ /* 0x000fea0003800000 */
.L_x_4148:
[----:B------:R-:W2:Y:S01]  /*45360*/  LDL.64 R10, [R0] ;  /* 0x00000000000a7983 */ /* 0x000ea20000100a00 */
[C---:B------:R-:W-:Y:S02]  /*45370*/  R2UR UR6, R2.reuse ;  /* 0x00000000020672ca */ /* 0x040fe400000e0000 */
[C---:B------:R-:W-:Y:S01]  /*45380*/  R2UR UR7, R3.reuse ;  /* 0x00000000030772ca */ /* 0x040fe200000e0000 */
[----:B------:R-:W3:Y:S01]  /*45390*/  LDL.64 R6, [R0+0x28] ;  /* 0x0000280000067983 */ /* 0x000ee20000100a00 */
[C---:B------:R-:W-:Y:S02]  /*453a0*/  R2UR UR4, R2.reuse ;  /* 0x00000000020472ca */ /* 0x040fe400000e0000 */
[----:B------:R-:W-:Y:S01]  /*453b0*/  R2UR UR5, R3 ;  /* 0x00000000030572ca */ /* 0x000fe200000e0000 */
[----:B0----5:R-:W4:Y:S08]  /*453c0*/  LDL.64 R12, [R0+0x20] ;  /* 0x00002000000c7983 */ /* 0x021f300000100a00 */
[----:B--2---:R-:W2:Y:S04]  /*453d0*/  LD.E R5, desc[UR6][R10.64] ;  /* 0x000000060a057980 */ /* 0x004ea8000c101900 */
[----:B---3--:R-:W2:Y:S04]  /*453e0*/  LD.E.64 R6, desc[UR4][R6.64] ;  /* 0x0000000406067980 */ /* 0x008ea8000c101b00 */
[----:B------:R-:W3:Y:S01]  /*453f0*/  LDL.64 R10, [R0+0x8] ;  /* 0x00000800000a7983 */ /* 0x000ee20000100a00 */
[----:B------:R-:W-:Y:S05]  /*45400*/  WARPSYNC.ALL ;  /* 0x0000000000007948 */ /* 0x000fea0003800000 */
[----:B------:R-:W-:-:S02]  /*45410*/  R2UR UR4, R2 ;  /* 0x00000000020472ca */ /* 0x000fc400000e0000 */
[C---:B------:R-:W-:Y:S02]  /*45420*/  R2UR UR5, R3.reuse ;  /* 0x00000000030572ca */ /* 0x040fe400000e0000 */
[----:B------:R-:W-:Y:S02]  /*45430*/  R2UR UR6, R2 ;  /* 0x00000000020672ca */ /* 0x000fe400000e0000 */
[----:B------:R-:W-:-:S09]  /*45440*/  R2UR UR7, R3 ;  /* 0x00000000030772ca */ /* 0x000fd200000e0000 */
[----:B---3--:R0:W-:Y:S04]  /*45450*/  ST.E desc[UR4][R10.64], RZ ;  /* 0x000000ff0a007985 */ /* 0x0081e8000c101904 */
[----:B----4-:R-:W3:Y:S01]  /*45460*/  LD.E.64 R14, desc[UR6][R12.64] ;  /* 0x000000060c0e7980 */ /* 0x010ee2000c101b00 */
[----:B--2---:R-:W-:Y:S01]  /*45470*/  IMAD R6, R5, 0x200, R6 ;  /* 0x0000020005067824 */ /* 0x004fe200078e0206 */
[----:B------:R-:W-:Y:S01]  /*45480*/  R2UR UR7, R7 ;  /* 0x00000000070772ca */ /* 0x000fe200000e0000 */
[----:B------:R-:W-:Y:S01]  /*45490*/  WARPGROUP.ARRIVE ;  /* 0x00000000000079c5 */ /* 0x000fe20000000000 */
[----:B------:R-:W-:Y:S01]  /*454a0*/  R2UR UR8, R2 ;  /* 0x00000000020872ca */ /* 0x000fe200000e0000 */
[----:B------:R-:W-:Y:S01]  /*454b0*/  IMAD.MOV.U32 R5, RZ, RZ, 0x1 ;  /* 0x00000001ff057424 */ /* 0x000fe200078e00ff */
[----:B------:R-:W-:-:S02]  /*454c0*/  R2UR UR6, R6 ;  /* 0x00000000060672ca */ /* 0x000fc400000e0000 */
        /* <DEDUP_REMOVED lines=55> */
[----:B------:R-:W-:-:S13]  /*45840*/  R2UR UR5, R3 ;  /* 0x00000000030572ca */ /* 0x000fda00000e0000 */
[----:B--2---:R-:W2:Y:S04]  /*45850*/  LD.E R12, desc[UR4][R6.64] ;  /* 0x00000004060c7980 */ /* 0x004ea8000c101900 */
[----:B------:R-:W3:Y:S01]  /*45860*/  LDL.64 R6, [R0+0x30] ;  /* 0x0000300000067983 */ /* 0x000ee20000100a00 */
[----:B------:R-:W-:Y:S01]  /*45870*/  BSSY B1, `(.L_x_4151) ;  /* 0x0000008000017945 */ /* 0x000fe20003800000 */
[----:B--2---:R-:W-:-:S04]  /*45880*/  LEA.HI R13, R12, R12, RZ, 0x1 ;  /* 0x0000000c0c0d7211 */ /* 0x004fc800078f08ff */
[----:B------:R-:W-:-:S05]  /*45890*/  LOP3.LUT R13, R13, 0xfffffffe, RZ, 0xc0, !PT ;  /* 0xfffffffe0d0d7812 */ /* 0x000fca00078ec0ff */
[----:B------:R-:W-:Y:S01]  /*458a0*/  IMAD.IADD R13, R12, 0x1, -R13 ;  /* 0x000000010c0d7824 */ /* 0x000fe200078e0a0d */
[----:B---3--:R-:W-:-:S04]  /*458b0*/  MOV R12, R6 ;  /* 0x00000006000c7202 */ /* 0x008fc80000000f00 */
[----:B------:R-:W-:-:S04]  /*458c0*/  SHF.L.U32 R13, R13, 0x1f, RZ ;  /* 0x0000001f0d0d7819 */ /* 0x000fc800000006ff */
[----:B------:R-:W1:Y:S02]  /*458d0*/  SYNCS.PHASECHK.TRANS64.TRYWAIT P0, [R12+URZ+0x38810], R13 ;  /* 0x0388100d0c0075a7 */ /* 0x000e64000800017f */
[----:B01----:R-:W-:Y:S05]  /*458e0*/  @!P0 BRA `(.L_x_4152) ;  /* 0x000000ec00708947 */ /* 0x003fea0003800000 */
.L_x_4175:
[----:B------:R-:W-:Y:S05]  /*458f0*/  BSYNC B1 ;  /* 0x0000000000017941 */ /* 0x000fea0003800000 */
.L_x_4151:
[----:B------:R-:W0:Y:S01]  /*45900*/  LDL.64 R6, [R0+0x40] ;  /* 0x0000400000067983 */ /* 0x000e220000100a00 */
[----:B------:R-:W-:Y:S02]  /*45910*/  R2UR UR4, R2 ;  /* 0x00000000020472ca */ /* 0x000fe400000e0000 */
[----:B------:R-:W-:Y:S01]  /*45920*/  R2UR UR5, R3 ;  /* 0x00000000030572ca */ /* 0x000fe200000e0000 */
[----:B------:R-:W2:-:S12]  /*45930*/  LDL.64 R10, [R0] ;  /* 0x00000000000a7983 */ /* 0x000e980000100a00 */
[----:B0-----:R-:W3:Y:S01]  /*45940*/  LD.E R12, desc[UR4][R6.64+0x1c] ;  /* 0x00001c04060c7980 */ /* 0x001ee2000c101900 */
[----:B------:R-:W-:Y:S02]  /*45950*/  R2UR UR6, R2 ;  /* 0x00000000020672ca */ /* 0x000fe400000e0000 */
[----:B------:R-:W-:Y:S01]  /*45960*/  R2UR UR7, R3 ;  /* 0x00000000030772ca */ /* 0x000fe200000e0000 */
[----:B--2---:R0:W5:Y:S01]  /*45970*/  LD.E R14, desc[UR4][R10.64] ;  /* 0x000000040a0e7980 */ /* 0x004162000c101900 */
[----:B------:R-:W-:Y:S11]  /*45980*/  BSSY B1, `(.L_x_4153) ;  /* 0x0000006000017945 */ /* 0x000ff60003800000 */
[----:B------:R0:W5:Y:S01]  /*45990*/  LD.E R15, desc[UR6][R10.64+0x4] ;  /* 0x000004060a0f7980 */ /* 0x000162000c101900 */
[----:B---3--:R-:W-:-:S04]  /*459a0*/  LOP3.LUT R12, R12, 0x1, RZ, 0xfc, !PT ;  /* 0x000000010c0c7812 */ /* 0x008fc800078efcff */
[----:B------:R-:W-:-:S13]  /*459b0*/  ISETP.NE.AND P0, PT, R12, 0x3, PT ;  /* 0x000000030c00780c */ /* 0x000fda0003f05270 */
[----:B0-----:R-:W-:Y:S05]  /*459c0*/  @!P0 BRA `(.L_x_4154) ;  /* 0x0000000000048947 */ /* 0x001fea0003800000 */
[----:B------:R-:W-:Y:S01]  /*459d0*/  BPT.TRAP 0x1 ;  /* 0x000000040000795c */ /* 0x000fe20000300000 */
.L_x_4154:
[----:B------:R-:W-:Y:S05]  /*459e0*/  BSYNC B1 ;  /* 0x0000000000017941 */ /* 0x000fea0003800000 */
.L_x_4153:
        /* <DEDUP_REMOVED lines=17> */
.L_x_4156:
[----:B------:R-:W-:Y:S05]  /*45b00*/  BSYNC B1 ;  /* 0x0000000000017941 */ /* 0x000fea0003800000 */
.L_x_4155:
        /* <DEDUP_REMOVED lines=10> */
.L_x_4158:
[----:B------:R-:W-:Y:S05]  /*45bb0*/  BSYNC B1 ;  /* 0x0000000000017941 */ /* 0x000fea0003800000 */
.L_x_4157:
        /* <DEDUP_REMOVED lines=303> */
[----:B------:R-:W-:Y:S01]  /*46eb0*/  R2UR UR9, R3 ;  /* 0x00000000030972ca */ /* 0x000fe200000e0000 */
        /* <DEDUP_REMOVED lines=275> */
[----:B--2---:R-:W2:Y:S01]  /*47ff0*/  LD.E.64 R6, desc[UR4][R6.64] ;  /* 0x0000000406067980 */ /* 0x004ea2000c101b00 */
[----:B------:R-:W-:Y:S02]  /*48000*/  R2UR UR4, R2 ;  /* 0x00000000020472ca */ /* 0x000fe400000e0000 */
[----:B------:R-:W-:-:S13]  /*48010*/  R2UR UR5, R3 ;  /* 0x00000000030572ca */ /* 0x000fda00000e0000 */
[----:B------:R-:W3:Y:S01]  /*48020*/  LD.E R5, desc[UR4][R8.64+0x24] ;  /* 0x0000240408057980 */ /* 0x000ee2000c101900 */
        /* <DEDUP_REMOVED lines=11> */
[----:B------:R-:W4:Y:S04]  /*480e0*/  LD.E R18, desc[UR10][R8.64+0xc] ;  /* 0x00000c0a08127980 */ /* 0x000f28000c101900 */
[----:B------:R-:W4:Y:S06]  /*480f0*/  LD.E R19, desc[UR8][R8.64+0x10] ;  /* 0x0000100808137980 */ /* 0x000f2c000c101900 */
[----:B------:R-:W4:Y:S04]  /*48100*/  LD.E R20, desc[UR12][R8.64+0x14] ;  /* 0x0000140c08147980 */ /* 0x000f28000c101900 */
[----:B--2---:R-:W2:Y:S01]  /*48110*/  LD.E R15, desc[UR4][R6.64] ;  /* 0x00000004060f7980 */ /* 0x004ea2000c101900 */
[----:B------:R-:W-:-:S02]  /*48120*/  R2UR UR4, R2 ;  /* 0x00000000020472ca */ /* 0x000fc400000e0000 */
[----:B------:R-:W-:-:S13]  /*48130*/  R2UR UR5, R3 ;  /* 0x00000000030572ca */ /* 0x000fda00000e0000 */
[----:B------:R-:W2:Y:S01]  /*48140*/  LD.E R60, desc[UR4][R8.64] ;  /* 0x00000004083c7980 */ /* 0x000ea2000c101900 */
[----:B------:R-:W-:Y:S02]  /*48150*/  R2UR UR4, R2 ;  /* 0x00000000020472ca */ /* 0x000fe400000e0000 */
[----:B------:R-:W-:Y:S02]  /*48160*/  R2UR UR5, R3 ;  /* 0x00000000030572ca */ /* 0x000fe400000e0000 */
[----:B---3--:R-:W-:-:S11]  /*48170*/  ISETP.NE.AND P1, PT, R5, 0x1, PT ;  /* 0x000000010500780c */ /* 0x008fd60003f25270 */
[----:B------:R1:W3:Y:S02]  /*48180*/  LD.E R56, desc[UR4][R56.64] ;  /* 0x0000000438387980 */ /* 0x0002e4000c101900 */
[C---:B------:R-:W-:Y:S02]  /*48190*/  @P1 R2UR UR4, R2.reuse ;  /* 0x00000000020412ca */ /* 0x040fe400000e0000 */
[C---:B------:R-:W-:Y:S02]  /*481a0*/  @P1 R2UR UR5, R3.reuse ;  /* 0x00000000030512ca */ /* 0x040fe400000e0000 */
[----:B------:R-:W-:Y:S02]  /*481b0*/  @P1 R2UR UR6, R2 ;  /* 0x00000000020612ca */ /* 0x000fe400000e0000 */
[----:B------:R-:W-:-:S09]  /*481c0*/  @P1 R2UR UR7, R3 ;  /* 0x00000000030712ca */ /* 0x000fd200000e0000 */
[----:B------:R-:W3:Y:S04]  /*481d0*/  @P1 LD.E R59, desc[UR4][R8.64+0x28] ;  /* 0x00002804083b1980 */ /* 0x000ee8000c101900 */
[----:B------:R-:W3:Y:S01]  /*481e0*/  @P1 LD.E R58, desc[UR6][R8.64+0x2c] ;  /* 0x00002c06083a1980 */ /* 0x000ee2000c101900 */
[C---:B------:R-:W-:Y:S02]  /*481f0*/  R2UR UR4, R2.reuse ;  /* 0x00000000020472ca */ /* 0x040fe400000e0000 */
[C---:B------:R-:W-:Y:S02]  /*48200*/  R2UR UR5, R3.reuse ;  /* 0x00000000030572ca */ /* 0x040fe400000e0000 */
[----:B------:R-:W-:Y:S02]  /*48210*/  R2UR UR6, R2 ;  /* 0x00000000020672ca */ /* 0x000fe400000e0000 */
[----:B------:R-:W-:-:S09]  /*48220*/  R2UR UR7, R3 ;  /* 0x00000000030772ca */ /* 0x000fd200000e0000 */
[----:B------:R-:W3:Y:S04]  /*48230*/  LD.E R6, desc[UR4][R8.64+0x8] ;  /* 0x0000080408067980 */ /* 0x000ee8000c101900 */
[----:B------:R-:W3:Y:S01]  /*48240*/  LD.E R7, desc[UR6][R8.64+0x4] ;  /* 0x0000040608077980 */ /* 0x000ee2000c101900 */
[----:B----4-:R-:W-:Y:S01]  /*48250*/  ISETP.GE.AND P2, PT, R10, 0x1, PT ;  /* 0x000000010a00780c */ /* 0x010fe20003f46270 */
[----:B------:R-:W-:Y:S01]  /*48260*/  BSSY B1, `(.L_x_4160) ;  /* 0x000008b000017945 */ /* 0x000fe20003800000 */
        /* <DEDUP_REMOVED lines=12> */
[----:B------:R-:W-:Y:S01]  /*48330*/  SHF.R.S32.HI R43, RZ, 0x1f, R60 ;  /* 0x0000001fff2b7819 */ /* 0x000fe2000001143c */
[----:B------:R-:W-:-:S03]  /*48340*/  FMUL.FTZ R39, R41, R15 ;  /* 0x0000000f29277220 */ /* 0x000fc60000410000 */
[-C--:B------:R-:W-:Y:S01]  /*48350*/  LEA.HI R36, R43, R60.reuse, RZ, 0x7 ;  /* 0x0000003c2b247211 */ /* 0x080fe200078f38ff */
[-C--:B------:R-:W-:Y:S01]  /*48360*/  FMUL.FTZ R41, R45, R15.reuse ;  /* 0x0000000f2d297220 */ /* 0x080fe20000410000 */
[-C--:B0-----:R-:W-:Y:S02]  /*48370*/  FMUL.FTZ R12, R27, R15.reuse ;  /* 0x0000000f1b0c7220 */ /* 0x081fe40000410000 */
[----:B------:R-:W-:Y:S01]  /*48380*/  LOP3.LUT R45, R36, 0xffffff80, RZ, 0xc0, !PT ;  /* 0xffffff80242d7812 */ /* 0x000fe200078ec0ff */
[-C--:B------:R-:W-:Y:S01]  /*48390*/  FMUL.FTZ R27, R38, R15.reuse ;  /* 0x0000000f261b7220 */ /* 0x080fe20000410000 */
[-C--:B------:R-:W-:Y:S01]  /*483a0*/  FMUL.FTZ R38, R40, R15.reuse ;  /* 0x0000000f28267220 */ /* 0x080fe20000410000 */
[-C--:B------:R-:W-:Y:S02]  /*483b0*/  FMUL.FTZ R40, R44, R15.reuse ;  /* 0x0000000f2c287220 */ /* 0x080fe40000410000 */
[----:B------:R-:W-:Y:S02]  /*483c0*/  IMAD.IADD R44, R60, 0x1, -R45 ;  /* 0x000000013c2c7824 */ /* 0x000fe400078e0a2d */
[-C--:B------:R-:W-:Y:S01]  /*483d0*/  FMUL.FTZ R36, R47, R15.reuse ;  /* 0x0000000f2f247220 */ /* 0x080fe20000410000 */
[----:B------:R-:W-:Y:S01]  /*483e0*/  FMUL.FTZ R21, R34, R15 ;  /* 0x0000000f22157220 */ /* 0x000fe20000410000 */
[----:B------:R-:W-:-:S02]  /*483f0*/  LEA.HI R43, R43, R60, RZ, 0x2 ;  /* 0x0000003c2b2b7211 */ /* 0x000fc400078f10ff */
[----:B------:R-:W-:Y:S01]  /*48400*/  SHF.R.S32.HI R47, RZ, 0x1f, R44 ;  /* 0x0000001fff2f7819 */ /* 0x000fe2000001142c */
[-C--:B------:R-:W-:Y:S01]  /*48410*/  FMUL.FTZ R34, R46, R15.reuse ;  /* 0x0000000f2e227220 */ /* 0x080fe20000410000 */
[----:B-1----:R-:W-:Y:S02]  /*48420*/  LOP3.LUT R57, R43, 0xfffffffc, RZ, 0xc0, !PT ;  /* 0xfffffffc2b397812 */ /* 0x002fe400078ec0ff */
[-C--:B------:R-:W-:Y:S01]  /*48430*/  LEA.HI R46, R47, R44.reuse, RZ, 0x2 ;  /* 0x0000002c2f2e7211 */ /* 0x080fe200078f10ff */
[-C--:B------:R-:W-:Y:S01]  /*48440*/  FMUL.FTZ R45, R48, R15.reuse ;  /* 0x0000000f302d7220 */ /* 0x080fe20000410000 */
[-C--:B------:R-:W-:Y:S01]  /*48450*/  FMUL.FTZ R14, R31, R15.reuse ;  /* 0x0000000f1f0e7220 */ /* 0x080fe20000410000 */
[-C--:B------:R-:W-:Y:S01]  /*48460*/  FMUL.FTZ R31, R42, R15.reuse ;  /* 0x0000000f2a1f7220 */ /* 0x080fe20000410000 */
[--C-:B------:R-:W-:Y:S02]  /*48470*/  SHF.R.S32.HI R43, RZ, 0x2, R46.reuse ;  /* 0x00000002ff2b7819 */ /* 0x100fe4000001142e */
[----:B------:R-:W-:Y:S01]  /*48480*/  SHF.R.S32.HI R48, RZ, 0x1f, R46 ;  /* 0x0000001fff307819 */ /* 0x000fe2000001142e */
[----:B------:R-:W-:Y:S01]  /*48490*/  IMAD.IADD R57, R60, 0x1, -R57 ;  /* 0x000000013c397824 */ /* 0x000fe200078e0a39 */
[----:B------:R-:W-:Y:S01]  /*484a0*/  LEA.HI R42, R47, R44, RZ, 0x5 ;  /* 0x0000002c2f2a7211 */ /* 0x000fe200078f28ff */
[----:B------:R-:W-:Y:S01]  /*484b0*/  FMUL.FTZ R47, R49, R15 ;  /* 0x0000000f312f7220 */ /* 0x000fe20000410000 */
[----:B------:R-:W-:-:S02]  /*484c0*/  LEA.HI R48, R48, R43, RZ, 0x3 ;  /* 0x0000002b30307211 */ /* 0x000fc400078f18ff */
[----:B------:R-:W-:Y:S02]  /*484d0*/  SHF.R.S32.HI R49, RZ, 0x5, R42 ;  /* 0x00000005ff317819 */ /* 0x000fe4000001142a */
[----:B------:R-:W-:Y:S02]  /*484e0*/  LEA.HI R42, R57, R57, RZ, 0x1 ;  /* 0x00000039392a7211 */ /* 0x000fe400078f08ff */
[----:B------:R-:W-:Y:S01]  /*484f0*/  LOP3.LUT R48, R48, 0xfffffff8, RZ, 0xc0, !PT ;  /* 0xfffffff830307812 */ /* 0x000fe200078ec0ff */
[----:B---3--:R-:W-:Y:S01]  /*48500*/  IMAD R49, R56, 0x4, R49 ;  /* 0x0000000438317824 */ /* 0x008fe200078e0231 */
[----:B------:R-:W-:-:S03]  /*48510*/  LOP3.LUT R56, R42, 0x1ffffffe, RZ, 0xc0, !PT ;  /* 0x1ffffffe2a387812 */ /* 0x000fc600078ec0ff */
[----:B------:R-:W-:Y:S02]  /*48520*/  IMAD.IADD R48, R43, 0x1, -R48 ;  /* 0x000000012b307824 */ /* 0x000fe400078e0a30 */
[----:B------:R-:W-:Y:S02]  /*48530*/  IMAD.IADD R56, R57, 0x1, -R56 ;  /* 0x0000000139387824 */ /* 0x000fe400078e0a38 */
[----:B------:R-:W-:-:S04]  /*48540*/  IMAD.U32 R49, R49, 0x10, R48 ;  /* 0x0000001031317824 */ /* 0x000fc800078e0030 */
[----:B------:R-:W-:-:S04]  /*48550*/  IMAD R56, R56, 0x8, R49 ;  /* 0x0000000838387824 */ /* 0x000fc800078e0231 */
[----:B------:R-:W-:-:S05]  /*48560*/  @P1 IMAD.HI.U32 R59, R56, R59, RZ ;  /* 0x0000003b383b1227 */ /* 0x000fca00078e00ff */
        /* <DEDUP_REMOVED lines=17> */
[----:B------:R-:W2:Y:S01]  /*48680*/  MUFU.TANH R24, R24 ;  /* 0x0000001800187308 */ /* 0x000ea20000002400 */
[----:B------:R-:W-:-:S07]  /*48690*/  LOP3.LUT R15, RZ, R18, RZ, 0x33, !PT ;  /* 0x00000012ff0f7212 */ /* 0x000fce00078e33ff */
        /* <DEDUP_REMOVED lines=32> */
[----:B------:R-:W-:Y:S01]  /*488a0*/  IMAD.IADD R48, R48, 0x1, R15 ;  /* 0x0000000130307824 */ /* 0x000fe200078e020f */
[----:B0-----:R-:W-:Y:S01]  /*488b0*/  VIADDMNMX R51, R59, R55, R50, PT ;  /* 0x000000373b337246 */ /* 0x001fe20003800132 */
[----:B------:R-:W-:-:S02]  /*488c0*/  IMAD.IADD R54, R20, 0x1, -R57 ;  /* 0x0000000114367824 */ /* 0x000fc400078e0a39 */
[----:B------:R-:W-:Y:S01]  /*488d0*/  IMAD.IADD R4, R48, 0x1, R59 ;  /* 0x0000000130047824 */ /* 0x000fe200078e023b */
[----:B--234-:R-:W-:Y:S06]  /*488e0*/  @!P2 BRA `(.L_x_4161) ;  /* 0x000000000088a947 */ /* 0x01cfec0003800000 */
        /* <DEDUP_REMOVED lines=16> */
.L_x_4165:
[----:B------:R-:W-:Y:S05]  /*489f0*/  BSYNC B3 ;  /* 0x0000000000037941 */ /* 0x000fea0003800000 */
.L_x_4164:
[----:B------:R-:W-:Y:S01]  /*48a00*/  LOP3.LUT R15, RZ, R15, RZ, 0x33, !PT ;  /* 0x0000000fff0f7212 */ /* 0x000fe200078e33ff */
[----:B------:R-:W-:Y:S06]  /*48a10*/  BRA `(.L_x_4166) ;  /* 0x0000000000287947 */ /* 0x000fec0003800000 */
.L_x_4163:
        /* <DEDUP_REMOVED lines=10> */
.L_x_4166:
[----:B------:R-:W-:Y:S05]  /*48ac0*/  BSYNC B2 ;  /* 0x0000000000027941 */ /* 0x000fea0003800000 */
.L_x_4162:
[----:B------:R-:W-:-:S04]  /*48ad0*/  IMAD R18, R10, R15, -R57 ;  /* 0x0000000f0a127224 */ /* 0x000fc800078e0a39 */
[----:B------:R-:W-:-:S05]  /*48ae0*/  IMAD R15, R49, -0x2, R18 ;  /* 0xfffffffe310f7824 */ /* 0x000fca00078e0212 */
[----:B------:R-:W-:Y:S02]  /*48af0*/  VIMNMX R4, R4, R15, !PT ;  /* 0x0000000f04047248 */ /* 0x000fe40007fe0100 */
[----:B------:R-:W-:-:S07]  /*48b00*/  VIADDMNMX R51, R15, R10, R51, PT ;  /* 0x0000000a0f337246 */ /* 0x000fce0003800133 */
.L_x_4161:
[----:B------:R-:W-:Y:S05]  /*48b10*/  BSYNC B1 ;  /* 0x0000000000017941 */ /* 0x000fea0003800000 */
.L_x_4160:
[C---:B------:R-:W-:Y:S01]  /*48b20*/  ISETP.GE.AND P1, PT, R54.reuse, 0x2, PT ;  /* 0x000000023600780c */ /* 0x040fe20003f26270 */
[----:B------:R-:W-:Y:S01]  /*48b30*/  BSSY B1, `(.L_x_4167) ;  /* 0x0000072000017945 */ /* 0x000fe20003800000 */
[----:B------:R-:W-:Y:S02]  /*48b40*/  ISETP.GE.AND P5, PT, R54, 0xa, PT ;  /* 0x0000000a3600780c */ /* 0x000fe40003fa6270 */
        /* <DEDUP_REMOVED lines=67> */
[----:B-1----:R-:W-:Y:S02]  /*48f80*/  FSEL R45, R11, -INF , !P6 ;  /* 0xff8000000b2d7808 */ /* 0x002fe40007000000 */
[----:B------:R-:W-:-:S04]  /*48f90*/  ISETP.GE.AND P6, PT, R54, 0x3a, PT ;  /* 0x0000003a3600780c */ /* 0x000fc80003fc6270 */
[----:B------:R-:W-:Y:S02]  /*48fa0*/  P2R R54, PR, RZ, 0x40 ;  /* 0x00000040ff367803 */ /* 0x000fe40000000000 */
[----:B------:R-:W-:-:S04]  /*48fb0*/  ISETP.GT.AND P6, PT, R4, 0x39, !P6 ;  /* 0x000000390400780c */ /* 0x000fc800077c4270 */
[----:B------:R-:W-:Y:S02]  /*48fc0*/  ISETP.LT.OR P6, PT, R51, 0x3a, P6 ;  /* 0x0000003a3300780c */ /* 0x000fe400037c1670 */
[----:B------:R-:W0:Y:S02]  /*48fd0*/  SHFL.IDX PT, R51, R56, 0x1, 0x1c1f ;  /* 0x003c1f0038337f89 */ /* 0x000e2400000e0000 */
[----:B------:R-:W-:Y:S02]  /*48fe0*/  FSEL R11, R53, -INF , !P6 ;  /* 0xff800000350b7808 */ /* 0x000fe40007000000 */
[----:B------:R-:W-:Y:S02]  /*48ff0*/  ISETP.GE.AND P6, PT, R10, 0x1, PT ;  /* 0x000000010a00780c */ /* 0x000fe40003fc6270 */
[----:B0-----:R-:W-:Y:S01]  /*49000*/  VIADDMNMX R47, R51, R55, R50, PT ;  /* 0x00000037332f7246 */ /* 0x001fe20003800132 */
        /* <DEDUP_REMOVED lines=18> */
.L_x_4172:
[----:B------:R-:W-:Y:S05]  /*49130*/  BSYNC B3 ;  /* 0x0000000000037941 */ /* 0x000fea0003800000 */
.L_x_4171:
[----:B------:R-:W-:Y:S01]  /*49140*/  LOP3.LUT R7, RZ, R7, RZ, 0x33, !PT ;  /* 0x00000007ff077212 */ /* 0x000fe200078e33ff */
[----:B------:R-:W-:Y:S06]  /*49150*/  BRA `(.L_x_4173) ;  /* 0x0000000000287947 */ /* 0x000fec0003800000 */
.L_x_4170:
        /* <DEDUP_REMOVED lines=10> */
.L_x_4173:
[----:B------:R-:W-:Y:S05]  /*49200*/  BSYNC B2 ;  /* 0x0000000000027941 */ /* 0x000fea0003800000 */
.L_x_4169:
[----:B------:R-:W-:-:S04]  /*49210*/  IMAD R4, R10, R7, -R57 ;  /* 0x000000070a047224 */ /* 0x000fc800078e0a39 */
[----:B------:R-:W-:-:S05]  /*49220*/  IMAD R49, R49, -0x2, R4 ;  /* 0xfffffffe31317824 */ /* 0x000fca00078e0204 */
[----:B------:R-:W-:Y:S02]  /*49230*/  VIADDMNMX R47, R49, R10, R47, PT ;  /* 0x0000000a312f7246 */ /* 0x000fe4000380012f */
[----:B------:R-:W-:-:S07]  /*49240*/  VIMNMX R20, R20, R49, !PT ;  /* 0x0000003114147248 */ /* 0x000fce0007fe0100 */
.L_x_4168:
[----:B------:R-:W-:Y:S05]  /*49250*/  BSYNC B1 ;  /* 0x0000000000017941 */ /* 0x000fea0003800000 */
.L_x_4167:
        /* <DEDUP_REMOVED lines=43> */
[----:B------:R-:W2:Y:S01]  /*49510*/  LDL.64 R4, [R0+0x70] ;  /* 0x0000700000047983 */ /* 0x000ea20000100a00 */
        /* <DEDUP_REMOVED lines=18> */
[C---:B------:R-:W-:Y:S02]  /*49640*/  ISETP.LT.OR P4, PT, R47.reuse, 0x32, P4 ;  /* 0x000000322f00780c */ /* 0x040fe40002781670 */
        /* <DEDUP_REMOVED lines=46> */
[----:B0-----:R-:W2:Y:S04]  /*49930*/  LDL.64 R4, [R0+0x70] ;  /* 0x0000700000047983 */ /* 0x001ea80000100a00 */
[----:B--2---:R-:W2:Y:S04]  /*49940*/  LD.E R10, desc[UR6][R4.64+0x20] ;  /* 0x00002006040a7980 */ /* 0x004ea8000c101900 */
[----:B------:R-:W2:Y:S04]  /*49950*/  LD.E R51, desc[UR4][R4.64] ;  /* 0x0000000404337980 */ /* 0x000ea8000c101900 */
[----:B------:R-:W3:Y:S01]  /*49960*/  LD.E R53, desc[UR4][R4.64+0x4] ;  /* 0x0000040404357980 */ /* 0x000ee2000c101900 */
[C---:B--2---:R-:W-:Y:S01]  /*49970*/  FMUL.FTZ R20, R51.reuse, R10 ;  /* 0x0000000a33147220 */ /* 0x044fe20000410000 */
[----:B------:R-:W-:-:S04]  /*49980*/  FSETP.NEU.FTZ.AND P1, PT, R51, -INF , PT ;  /* 0xff8000003300780b */ /* 0x000fc80003f3d000 */
[----:B------:R-:W-:Y:S02]  /*49990*/  FSEL R9, R20, RZ, P1 ;  /* 0x000000ff14097208 */ /* 0x000fe40000800000 */
[----:B---3--:R-:W-:-:S03]  /*499a0*/  FSETP.NEU.FTZ.AND P1, PT, R53, -INF , PT ;  /* 0xff8000003500780b */ /* 0x008fc60003f3d000 */
[-CC-:B------:R-:W-:Y:S01]  /*499b0*/  FFMA.FTZ R182, R15, R10.reuse, -R9.reuse ;  /* 0x0000000a0fb67223 */ /* 0x180fe20000010809 */
[----:B------:R-:W-:Y:S01]  /*499c0*/  FMUL.FTZ R15, R10, R53 ;  /* 0x000000350a0f7220 */ /* 0x000fe20000410000 */
[----:B------:R-:W-:-:S04]  /*499d0*/  FFMA.FTZ R168, R45, R10, -R9 ;  /* 0x0000000a2da87223 */ /* 0x000fc80000010809 */
[----:B------:R-:W-:Y:S01]  /*499e0*/  FSEL R15, R15, RZ, P1 ;  /* 0x000000ff0f0f7208 */ /* 0x000fe20000800000 */
[-CC-:B------:R-:W-:Y:S01]  /*499f0*/  FFMA.FTZ R45, R24, R10.reuse, -R9.reuse ;  /* 0x0000000a182d7223 */ /* 0x180fe20000010809 */
[----:B------:R-:W-:-:S03]  /*49a00*/  FFMA.FTZ R170, R26, R10, -R9 ;  /* 0x0000000a1aaa7223 */ /* 0x000fc60000010809 */
[-CC-:B------:R-:W-:Y:S01]  /*49a10*/  FFMA.FTZ R169, R7, R10.reuse, -R15.reuse ;  /* 0x0000000a07a97223 */ /* 0x180fe2000001080f */
[-CC-:B------:R-:W-:Y:S01]  /*49a20*/  FFMA.FTZ R12, R12, R10.reuse, -R15.reuse ;  /* 0x0000000a0c0c7223 */ /* 0x180fe2000001080f */
[-C--:B------:R-:W-:Y:S01]  /*49a30*/  FFMA.FTZ R171, R13, R10.reuse, -R15 ;  /* 0x0000000a0dab7223 */ /* 0x080fe2000001080f */
[----:B------:R-:W-:Y:S01]  /*49a40*/  MUFU.EX2 R168, R168 ;  /* 0x000000a800a87308 */ /* 0x000fe20000000800 */
[-C--:B------:R-:W-:Y:S01]  /*49a50*/  FFMA.FTZ R47, R28, R10.reuse, -R9 ;  /* 0x0000000a1c2f7223 */ /* 0x080fe20000010809 */
[----:B------:R-:W-:-:S06]  /*49a60*/  FFMA.FTZ R14, R14, R10, -R15 ;  /* 0x0000000a0e0e7223 */ /* 0x000fcc000001080f */
[----:B------:R-:W0:Y:S01]  /*49a70*/  MUFU.EX2 R45, R45 ;  /* 0x0000002d002d7308 */ /* 0x000e220000000800 */
[-C--:B------:R-:W-:Y:S01]  /*49a80*/  FFMA.FTZ R172, R30, R10.reuse, -R9 ;  /* 0x0000000a1eac7223 */ /* 0x080fe20000010809 */
[----:B------:R-:W-:-:S06]  /*49a90*/  FFMA.FTZ R173, R21, R10, -R15 ;  /* 0x0000000a15ad7223 */ /* 0x000fcc000001080f */
[----:B------:R-:W-:Y:S08]  /*49aa0*/  MUFU.EX2 R169, R169 ;  /* 0x000000a900a97308 */ /* 0x000ff00000000800 */
[----:B------:R-:W1:Y:S01]  /*49ab0*/  MUFU.EX2 R12, R12 ;  /* 0x0000000c000c7308 */ /* 0x000e620000000800 */
[----:B------:R-:W-:-:S07]  /*49ac0*/  FFMA.FTZ R49, R32, R10, -R9 ;  /* 0x0000000a20317223 */ /* 0x000fce0000010809 */
[----:B------:R-:W2:Y:S08]  /*49ad0*/  MUFU.EX2 R170, R170 ;  /* 0x000000aa00aa7308 */ /* 0x000eb00000000800 */
[----:B------:R-:W3:Y:S01]  /*49ae0*/  MUFU.EX2 R171, R171 ;  /* 0x000000ab00ab7308 */ /* 0x000ee20000000800 */
[-C--:B------:R-:W-:Y:S01]  /*49af0*/  FFMA.FTZ R25, R25, R10.reuse, -R15 ;  /* 0x0000000a19197223 */ /* 0x080fe2000001080f */
[----:B------:R-:W-:-:S06]  /*49b00*/  FFMA.FTZ R174, R35, R10, -R9 ;  /* 0x0000000a23ae7223 */ /* 0x000fcc0000010809 */
[----:B------:R-:W4:Y:S01]  /*49b10*/  MUFU.EX2 R47, R47 ;  /* 0x0000002f002f7308 */ /* 0x000f220000000800 */
[----:B------:R-:W-:-:S07]  /*49b20*/  FFMA.FTZ R27, R27, R10, -R15 ;  /* 0x0000000a1b1b7223 */ /* 0x000fce000001080f */
[----:B------:R-:W5:Y:S01]  /*49b30*/  MUFU.EX2 R14, R14 ;  /* 0x0000000e000e7308 */ /* 0x000f620000000800 */
[----:B------:R-:W-:Y:S01]  /*49b40*/  FFMA.FTZ R180, R18, R10, -R9 ;  /* 0x0000000a12b47223 */ /* 0x000fe20000010809 */
[----:B0-----:R-:W-:-:S06]  /*49b50*/  FADD.FTZ R7, R168, R45 ;  /* 0x0000002da8077221 */ /* 0x001fcc0000010000 */
[----:B------:R-:W0:Y:S01]  /*49b60*/  MUFU.EX2 R172, R172 ;  /* 0x000000ac00ac7308 */ /* 0x000e220000000800 */
[----:B------:R-:W-:Y:S01]  /*49b70*/  FFMA.FTZ R35, R37, R10, -R9 ;  /* 0x0000000a25237223 */ /* 0x000fe20000010809 */
[----:B-1----:R-:W-:-:S06]  /*49b80*/  FADD.FTZ R26, R169, R12 ;  /* 0x0000000ca91a7221 */ /* 0x002fcc0000010000 */
[----:B------:R-:W1:Y:S01]  /*49b90*/  MUFU.EX2 R173, R173 ;  /* 0x000000ad00ad7308 */ /* 0x000e620000000800 */
[----:B------:R-:W-:Y:S01]  /*49ba0*/  FFMA.FTZ R29, R29, R10, -R15 ;  /* 0x0000000a1d1d7223 */ /* 0x000fe2000001080f */
[----:B--2---:R-:W-:-:S06]  /*49bb0*/  FADD.FTZ R28, R170, R7 ;  /* 0x00000007aa1c7221 */ /* 0x004fcc0000010000 */
[----:B------:R-:W2:Y:S01]  /*49bc0*/  MUFU.EX2 R49, R49 ;  /* 0x0000003100317308 */ /* 0x000ea20000000800 */
[----:B------:R-:W-:Y:S01]  /*49bd0*/  FFMA.FTZ R176, R38, R10, -R9 ;  /* 0x0000000a26b07223 */ /* 0x000fe20000010809 */
[----:B---3--:R-:W-:-:S06]  /*49be0*/  FADD.FTZ R7, R171, R26 ;  /* 0x0000001aab077221 */ /* 0x008fcc0000010000 */
[----:B------:R-:W3:Y:S01]  /*49bf0*/  MUFU.EX2 R18, R25 ;  /* 0x0000001900127308 */ /* 0x000ee20000000800 */
[-C--:B------:R-:W-:Y:S01]  /*49c00*/  FFMA.FTZ R37, R39, R10.reuse, -R9 ;  /* 0x0000000a27257223 */ /* 0x080fe20000010809 */
[-C--:B------:R-:W-:Y:S01]  /*49c10*/  FFMA.FTZ R31, R31, R10.reuse, -R15 ;  /* 0x0000000a1f1f7223 */ /* 0x080fe2000001080f */
[-CC-:B------:R-:W-:Y:S01]  /*49c20*/  FFMA.FTZ R178, R40, R10.reuse, -R9.reuse ;  /* 0x0000000a28b27223 */ /* 0x180fe20000010809 */
[----:B------:R-:W-:-:S04]  /*49c30*/  FFMA.FTZ R39, R41, R10, -R9 ;  /* 0x0000000a29277223 */ /* 0x000fc80000010809 */
[----:B------:R-:W3:Y:S01]  /*49c40*/  MUFU.EX2 R174, R174 ;  /* 0x000000ae00ae7308 */ /* 0x000ee20000000800 */
[-CC-:B------:R-:W-:Y:S01]  /*49c50*/  FFMA.FTZ R19, R19, R10.reuse, -R9.reuse ;  /* 0x0000000a13137223 */ /* 0x180fe20000010809 */
[----:B------:R-:W-:Y:S01]  /*49c60*/  FFMA.FTZ R11, R11, R10, -R9 ;  /* 0x0000000a0b0b7223 */ /* 0x000fe20000010809 */
[----:B----4-:R-:W-:-:S05]  /*49c70*/  FADD.FTZ R9, R47, R28 ;  /* 0x0000001c2f097221 */ /* 0x010fca0000010000 */
[----:B------:R-:W4:Y:S01]  /*49c80*/  MUFU.EX2 R27, R27 ;  /* 0x0000001b001b7308 */ /* 0x000f220000000800 */
[----:B-----5:R-:W-:Y:S01]  /*49c90*/  FADD.FTZ R26, R14, R7 ;  /* 0x000000070e1a7221 */ /* 0x020fe20000010000 */
[----:B------:R-:W-:Y:S01]  /*49ca0*/  FFMA.FTZ R33, R33, R10, -R15 ;  /* 0x0000000a21217223 */ /* 0x000fe2000001080f */
[----:B0-----:R-:W-:-:S05]  /*49cb0*/  FADD.FTZ R28, R172, R9 ;  /* 0x00000009ac1c7221 */ /* 0x001fca0000010000 */
[----:B------:R-:W0:Y:S01]  /*49cc0*/  MUFU.EX2 R35, R35 ;  /* 0x0000002300237308 */ /* 0x000e220000000800 */
[----:B-1----:R-:W-:Y:S01]  /*49cd0*/  FADD.FTZ R7, R173, R26 ;  /* 0x0000001aad077221 */ /* 0x002fe20000010000 */
[----:B------:R-:W-:-:S06]  /*49ce0*/  FFMA.FTZ R34, R34, R10, -R15 ;  /* 0x0000000a22227223 */ /* 0x000fcc000001080f */
[----:B------:R-:W1:Y:S01]  /*49cf0*/  MUFU.EX2 R20, R29 ;  /* 0x0000001d00147308 */ /* 0x000e620000000800 */
[----:B--2---:R-:W-:Y:S01]  /*49d00*/  FADD.FTZ R9, R49, R28 ;  /* 0x0000001c31097221 */ /* 0x004fe20000010000 */
[----:B---3--:R-:W-:-:S06]  /*49d10*/  FADD.FTZ R26, R18, R7 ;  /* 0x00000007121a7221 */ /* 0x008fcc0000010000 */
[----:B------:R-:W2:Y:S08]  /*49d20*/  MUFU.EX2 R176, R176 ;  /* 0x000000b000b07308 */ /* 0x000eb00000000800 */
[----:B------:R-:W3:Y:S01]  /*49d30*/  MUFU.EX2 R31, R31 ;  /* 0x0000001f001f7308 */ /* 0x000ee20000000800 */
[----:B------:R-:W-:Y:S01]  /*49d40*/  FFMA.FTZ R36, R36, R10, -R15 ;  /* 0x0000000a24247223 */ /* 0x000fe2000001080f */
[----:B------:R-:W-:-:S06]  /*49d50*/  FADD.FTZ R28, R174, R9 ;  /* 0x00000009ae1c7221 */ /* 0x000fcc0000010000 */
[----:B------:R-:W5:Y:S01]  /*49d60*/  MUFU.EX2 R37, R37 ;  /* 0x0000002500257308 */ /* 0x000f620000000800 */
[----:B----4-:R-:W-:Y:S01]  /*49d70*/  FADD.FTZ R7, R27, R26 ;  /* 0x0000001a1b077221 */ /* 0x010fe20000010000 */
[----:B------:R-:W-:-:S06]  /*49d80*/  FFMA.FTZ R42, R42, R10, -R15 ;  /* 0x0000000a2a2a7223 */ /* 0x000fcc000001080f */
[----:B------:R-:W4:Y:S01]  /*49d90*/  MUFU.EX2 R24, R33 ;  /* 0x0000002100187308 */ /* 0x000f220000000800 */
[----:B0-----:R-:W-:Y:S01]  /*49da0*/  FADD.FTZ R9, R35, R28 ;  /* 0x0000001c23097221 */ /* 0x001fe20000010000 */
[----:B-1----:R-:W-:-:S06]  /*49db0*/  FADD.FTZ R26, R20, R7 ;  /* 0x00000007141a7221 */ /* 0x002fcc0000010000 */
[----:B------:R-:W0:Y:S01]  /*49dc0*/  MUFU.EX2 R178, R178 ;  /* 0x000000b200b27308 */ /* 0x000e220000000800 */
[----:B------:R-:W-:-:S07]  /*49dd0*/  FFMA.FTZ R43, R43, R10, -R15 ;  /* 0x0000000a2b2b7223 */ /* 0x000fce000001080f */
[----:B------:R-:W1:Y:S01]  /*49de0*/  MUFU.EX2 R34, R34 ;  /* 0x0000002200227308 */ /* 0x000e620000000800 */
[----:B--2---:R-:W-:Y:S01]  /*49df0*/  FADD.FTZ R28, R176, R9 ;  /* 0x00000009b01c7221 */ /* 0x004fe20000010000 */
[----:B---3--:R-:W-:-:S06]  /*49e00*/  FADD.FTZ R7, R31, R26 ;  /* 0x0000001a1f077221 */ /* 0x008fcc0000010000 */
[----:B------:R-:W2:Y:S08]  /*49e10*/  MUFU.EX2 R39, R39 ;  /* 0x0000002700277308 */ /* 0x000eb00000000800 */
[----:B------:R-:W3:Y:S01]  /*49e20*/  MUFU.EX2 R179, R36 ;  /* 0x0000002400b37308 */ /* 0x000ee20000000800 */
[----:B------:R-:W-:Y:S01]  /*49e30*/  FFMA.FTZ R6, R6, R10, -R15 ;  /* 0x0000000a06067223 */ /* 0x000fe2000001080f */
[----:B-----5:R-:W-:-:S06]  /*49e40*/  FADD.FTZ R9, R37, R28 ;  /* 0x0000001c25097221 */ /* 0x020fcc0000010000 */
[----:B------:R-:W5:Y:S01]  /*49e50*/  MUFU.EX2 R180, R180 ;  /* 0x000000b400b47308 */ /* 0x000f620000000800 */
[----:B----4-:R-:W-:-:S07]  /*49e60*/  FADD.FTZ R7, R24, R7 ;  /* 0x0000000718077221 */ /* 0x010fce0000010000 */
[----:B------:R-:W4:Y:S01]  /*49e70*/  MUFU.EX2 R42, R42 ;  /* 0x0000002a002a7308 */ /* 0x000f220000000800 */
[----:B------:R-:W-:Y:S01]  /*49e80*/  FFMA.FTZ R8, R8, R10, -R15 ;  /* 0x0000000a08087223 */ /* 0x000fe2000001080f */
[----:B0-----:R-:W-:-:S06]  /*49e90*/  FADD.FTZ R26, R178, R9 ;  /* 0x00000009b21a7221 */ /* 0x001fcc0000010000 */
[----:B------:R-:W0:Y:S01]  /*49ea0*/  MUFU.EX2 R19, R19 ;  /* 0x0000001300137308 */ /* 0x000e220000000800 */
[----:B-1----:R-:W-:-:S07]  /*49eb0*/  FADD.FTZ R28, R34, R7 ;  /* 0x00000007221c7221 */ /* 0x002fce0000010000 */
[----:B------:R-:W1:Y:S01]  /*49ec0*/  MUFU.EX2 R43, R43 ;  /* 0x0000002b002b7308 */ /* 0x000e620000000800 */
[----:B--2---:R-:W-:Y:S01]  /*49ed0*/  FADD.FTZ R7, R39, R26 ;  /* 0x0000001a27077221 */ /* 0x004fe20000010000 */
[----:B---3--:R-:W-:-:S06]  /*49ee0*/  FADD.FTZ R9, R179, R28 ;  /* 0x0000001cb3097221 */ /* 0x008fcc0000010000 */
[----:B------:R-:W2:Y:S08]  /*49ef0*/  MUFU.EX2 R182, R182 ;  /* 0x000000b600b67308 */ /* 0x000eb00000000800 */
[----:B------:R2:W3:Y:S01]  /*49f00*/  MUFU.EX2 R183, R6 ;  /* 0x0000000600b77308 */ /* 0x0004e20000000800 */
[----:B-----5:R-:W-:Y:S01]  /*49f10*/  FADD.FTZ R26, R180, R7 ;  /* 0x00000007b41a7221 */ /* 0x020fe20000010000 */
[----:B----4-:R-:W-:-:S06]  /*49f20*/  FADD.FTZ R28, R42, R9 ;  /* 0x000000092a1c7221 */ /* 0x010fcc0000010000 */
[----:B------:R-:W4:Y:S08]  /*49f30*/  MUFU.EX2 R11, R11 ;  /* 0x0000000b000b7308 */ /* 0x000f300000000800 */
[----:B------:R-:W5:Y:S01]  /*49f40*/  MUFU.EX2 R10, R8 ;  /* 0x00000008000a7308 */ /* 0x000f620000000800 */
[----:B0-----:R-:W-:Y:S01]  /*49f50*/  FADD.FTZ R7, R19, R26 ;  /* 0x0000001a13077221 */ /* 0x001fe20000010000 */
[----:B-1----:R-:W-:-:S03]  /*49f60*/  FADD.FTZ R28, R43, R28 ;  /* 0x0000001c2b1c7221 */ /* 0x002fc60000010000 */
[----:B--2---:R-:W-:Y:S01]  /*49f70*/  FADD.FTZ R6, R182, R7 ;  /* 0x00000007b6067221 */ /* 0x004fe20000010000 */
[----:B---3--:R-:W-:-:S03]  /*49f80*/  FADD.FTZ R7, R183, R28 ;  /* 0x0000001cb7077221 */ /* 0x008fc60000010000 */
[----:B----4-:R-:W-:Y:S01]  /*49f90*/  FADD.FTZ R13, R11, R6 ;  /* 0x000000060b0d7221 */ /* 0x010fe20000010000 */
[----:B-----5:R-:W-:-:S04]  /*49fa0*/  FADD.FTZ R15, R10, R7 ;  /* 0x000000070a0f7221 */ /* 0x020fc80000010000 */
[----:B------:R-:W-:Y:S04]  /*49fb0*/  ST.E desc[UR4][R4.64+0x10], R13 ;  /* 0x0000100d04007985 */ /* 0x000fe8000c101904 */
[----:B------:R0:W-:Y:S04]  /*49fc0*/  ST.E desc[UR6][R4.64+0x14], R15 ;  /* 0x0000140f04007985 */ /* 0x0001e8000c101906 */
[----:B------:R-:W2:Y:S01]  /*49fd0*/  LDL.64 R8, [R0+0x80] ;  /* 0x0000800000087983 */ /* 0x000ea20000100a00 */
[----:B------:R-:W-:Y:S06]  /*49fe0*/  BAR.SYNC.DEFER_BLOCKING 0xf, 0x100 ;  /* 0x03c4000000007b1d */ /* 0x000fec0000010000 */
[----:B0-----:R-:W3:Y:S04]  /*49ff0*/  LDL.64 R4, [R0+0x88] ;  /* 0x0000880000047983 */ /* 0x001ee80000100a00 */
[----:B--2---:R-:W2:Y:S04]  /*4a000*/  LD.E.64 R8, desc[UR4][R8.64+0x10] ;  /* 0x0000100408087980 */ /* 0x004ea8000c101b00 */
[----:B--2---:R-:W2:Y:S04]  /*4a010*/  LD.E.64 R6, desc[UR6][R8.64+0x8] ;  /* 0x0000080608067980 */ /* 0x004ea8000c101b00 */
[----:B------:R-:W4:Y:S01]  /*4a020*/  LD.E.64 R8, desc[UR4][R8.64] ;  /* 0x0000000408087980 */ /* 0x000f22000c101b00 */
[----:B--2---:R-:W-:-:S03]  /*4a030*/  MOV R28, R6 ;  /* 0x00000006001c7202 */ /* 0x004fc60000000f00 */
[----:B------:R-:W2:Y:S02]  /*4a040*/  LDL.64 R6, [R0] ;  /* 0x0000000000067983 */ /* 0x000ea40000100a00 */
[--C-:B----4-:R-:W-:Y:S02]  /*4a050*/  IMAD R26, R8, 0x2, R28.reuse ;  /* 0x00000002081a7824 */ /* 0x110fe400078e021c */
[C---:B------:R-:W-:Y:S02]  /*4a060*/  IMAD R13, R9.reuse, 0x2, R28 ;  /* 0x00000002090d7824 */ /* 0x040fe400078e021c */
[----:B------:R-:W-:Y:S02]  /*4a070*/  IMAD R15, R9, 0x2, R26 ;  /* 0x00000002090f7824 */ /* 0x000fe400078e021a */
[----:B------:R-:W4:Y:S01]  /*4a080*/  LDL.64 R8, [R0+0x90] ;  /* 0x0000900000087983 */ /* 0x000f220000100a00 */
[----:B------:R-:W-:Y:S02]  /*4a090*/  R2UR UR28, R2 ;  /* 0x00000000021c72ca */ /* 0x000fe400000e0000 */
[----:B------:R-:W-:-:S02]  /*4a0a0*/  R2UR UR29, R3 ;  /* 0x00000000031d72ca */ /* 0x000fc400000e0000 */
        /* <DEDUP_REMOVED lines=19> */
[----:B------:R1:W-:Y:S04]  /*4a1e0*/  STSM.16.M88.4 [R15], R180 ;  /* 0x000000b40f007844 */ /* 0x0003e80000000200 */
[----:B---3--:R-:W3:Y:S01]  /*4a1f0*/  LD.E R19, desc[UR4][R4.64] ;  /* 0x0000000404137980 */ /* 0x008ee2000c101900 */
[----:B------:R-:W-:-:S02]  /*4a200*/  R2UR UR10, R2 ;  /* 0x00000000020a72ca */ /* 0x000fc400000e0000 */
[----:B------:R-:W-:Y:S01]  /*4a210*/  R2UR UR11, R3 ;  /* 0x00000000030b72ca */ /* 0x000fe200000e0000 */
[----:B------:R-:W5:Y:S04]  /*4a220*/  LD.E R21, desc[UR6][R4.64+0x4] ;  /* 0x0000040604157980 */ /* 0x000f68000c101900 */
[----:B0-----:R-:W5:Y:S04]  /*4a230*/  LD.E R13, desc[UR4][R4.64+0x14] ;  /* 0x00001404040d7980 */ /* 0x001f68000c101900 */
[----:B-1----:R-:W5:Y:S01]  /*4a240*/  LD.E R15, desc[UR6][R4.64+0x18] ;  /* 0x00001806040f7980 */ /* 0x002f62000c101900 */
[----:B------:R-:W-:-:S02]  /*4a250*/  R2UR UR12, R2 ;  /* 0x00000000020c72ca */ /* 0x000fc400000e0000 */
[C---:B------:R-:W-:Y:S01]  /*4a260*/  R2UR UR13, R3.reuse ;  /* 0x00000000030d72ca */ /* 0x040fe200000e0000 */
[----:B------:R-:W5:Y:S01]  /*4a270*/  LD.E R25, desc[UR8][R4.64+0x8] ;  /* 0x0000080804197980 */ /* 0x000f62000c101900 */
[C---:B------:R-:W-:Y:S02]  /*4a280*/  R2UR UR14, R2.reuse ;  /* 0x00000000020e72ca */ /* 0x040fe400000e0000 */
[C---:B------:R-:W-:Y:S01]  /*4a290*/  R2UR UR15, R3.reuse ;  /* 0x00000000030f72ca */ /* 0x040fe200000e0000 */
[----:B------:R-:W5:Y:S01]  /*4a2a0*/  LD.E R27, desc[UR10][R4.64+0xc] ;  /* 0x00000c0a041b7980 */ /* 0x000f62000c101900 */
[C---:B------:R-:W-:Y:S02]  /*4a2b0*/  R2UR UR16, R2.reuse ;  /* 0x00000000021072ca */ /* 0x040fe400000e0000 */
[----:B------:R-:W-:Y:S01]  /*4a2c0*/  R2UR UR17, R3 ;  /* 0x00000000031172ca */ /* 0x000fe200000e0000 */
        /* <DEDUP_REMOVED lines=13> */
[----:B------:R-:W-:Y:S02]  /*4a3a0*/  R2UR UR26, R2 ;  /* 0x00000000021a72ca */ /* 0x000fe400000e0000 */
        /* <DEDUP_REMOVED lines=34> */
[----:B----4-:R-:W2:Y:S04]  /*4a5d0*/  LD.E.64 R6, desc[UR4][R8.64] ;  /* 0x0000000408067980 */ /* 0x010ea8000c101b00 */
[----:B------:R-:W4:Y:S04]  /*4a5e0*/  LD.E R9, desc[UR28][R4.64+0xac] ;  /* 0x0000ac1c04097980 */ /* 0x000f28000c101900 */
[----:B---3--:R0:W-:Y:S04]  /*4a5f0*/  ST.E desc[UR8][R4.64], R19 ;  /* 0x0000001304007985 */ /* 0x0081e8000c101908 */
[----:B-----5:R1:W-:Y:S04]  /*4a600*/  ST.E desc[UR4][R4.64+0x14], R13 ;  /* 0x0000140d04007985 */ /* 0x0203e8000c101904 */
[----:B------:R3:W-:Y:S04]  /*4a610*/  ST.E desc[UR6][R4.64+0x18], R15 ;  /* 0x0000180f04007985 */ /* 0x0007e8000c101906 */
[----:B0-----:R-:W5:Y:S04]  /*4a620*/  LD.E R19, desc[UR6][R4.64+0xb8] ;  /* 0x0000b80604137980 */ /* 0x001f68000c101900 */
[----:B-1----:R-:W2:Y:S04]  /*4a630*/  LD.E R13, desc[UR6][R4.64+0xb0] ;  /* 0x0000b006040d7980 */ /* 0x002ea8000c101900 */
[----:B---3--:R-:W3:Y:S04]  /*4a640*/  LD.E R15, desc[UR6][R4.64+0xb4] ;  /* 0x0000b406040f7980 */ /* 0x008ee8000c101900 */
[----:B----4-:R0:W-:Y:S04]  /*4a650*/  ST.E desc[UR4][R4.64+0xac], R9 ;  /* 0x0000ac0904007985 */ /* 0x0101e8000c101904 */
[----:B0-----:R-:W4:Y:S04]  /*4a660*/  LD.E R9, desc[UR6][R4.64+0xbc] ;  /* 0x0000bc0604097980 */ /* 0x001f28000c101900 */
[----:B-----5:R0:W-:Y:S04]  /*4a670*/  ST.E desc[UR4][R4.64+0xb8], R19 ;  /* 0x0000b81304007985 */ /* 0x0201e8000c101904 */
[----:B--2---:R1:W-:Y:S04]  /*4a680*/  ST.E desc[UR4][R4.64+0xb0], R13 ;  /* 0x0000b00d04007985 */ /* 0x0043e8000c101904 */
[----:B---3--:R2:W-:Y:S04]  /*4a690*/  ST.E desc[UR4][R4.64+0xb4], R15 ;  /* 0x0000b40f04007985 */ /* 0x0085e8000c101904 */
[----:B0-----:R-:W3:Y:S04]  /*4a6a0*/  LD.E R19, desc[UR6][R4.64+0xc8] ;  /* 0x0000c80604137980 */ /* 0x001ee8000c101900 */
[----:B-1----:R-:W5:Y:S04]  /*4a6b0*/  LD.E R13, desc[UR6][R4.64+0xc0] ;  /* 0x0000c006040d7980 */ /* 0x002f68000c101900 */
[----:B--2---:R-:W2:Y:S04]  /*4a6c0*/  LD.E R15, desc[UR6][R4.64+0xc4] ;  /* 0x0000c406040f7980 */ /* 0x004ea8000c101900 */
[----:B----4-:R0:W-:Y:S04]  /*4a6d0*/  ST.E desc[UR4][R4.64+0xbc], R9 ;  /* 0x0000bc0904007985 */ /* 0x0101e8000c101904 */
[----:B0-----:R-:W4:Y:S04]  /*4a6e0*/  LD.E R9, desc[UR6][R4.64+0xcc] ;  /* 0x0000cc0604097980 */ /* 0x001f28000c101900 */
[----:B---3--:R0:W-:Y:S04]  /*4a6f0*/  ST.E desc[UR4][R4.64+0xc8], R19 ;  /* 0x0000c81304007985 */ /* 0x0081e8000c101904 */
[----:B-----5:R1:W-:Y:S04]  /*4a700*/  ST.E desc[UR4][R4.64+0xc0], R13 ;  /* 0x0000c00d04007985 */ /* 0x0203e8000c101904 */
[----:B--2---:R2:W-:Y:S04]  /*4a710*/  ST.E desc[UR4][R4.64+0xc4], R15 ;  /* 0x0000c40f04007985 */ /* 0x0045e8000c101904 */
        /* <DEDUP_REMOVED lines=93> */
[----:B-----5:R0:W-:Y:S04]  /*4acf0*/  ST.E desc[UR4][R4.64+0x130], R13 ;  /* 0x0001300d04007985 */ /* 0x0201e8000c101904 */
[----:B--2---:R1:W-:Y:S04]  /*4ad00*/  ST.E desc[UR4][R4.64+0x134], R15 ;  /* 0x0001340f04007985 */ /* 0x0043e8000c101904 */
[----:B---3--:R2:W-:Y:S04]  /*4ad10*/  ST.E desc[UR4][R4.64+0x138], R19 ;  /* 0x0001381304007985 */ /* 0x0085e8000c101904 */
[----:B----4-:R3:W-:Y:S04]  /*4ad20*/  ST.E desc[UR4][R4.64+0x13c], R9 ;  /* 0x00013c0904007985 */ /* 0x0107e8000c101904 */
[----:B0-----:R-:W4:Y:S04]  /*4ad30*/  LD.E R13, desc[UR6][R4.64+0x140] ;  /* 0x00014006040d7980 */ /* 0x001f28000c101900 */
[----:B----4-:R0:W-:Y:S04]  /*4ad40*/  ST.E desc[UR4][R4.64+0x140], R13 ;  /* 0x0001400d04007985 */ /* 0x0101e8000c101904 */
[----:B-1----:R-:W4:Y:S04]  /*4ad50*/  LD.E R15, desc[UR6][R4.64+0x144] ;  /* 0x00014406040f7980 */ /* 0x002f28000c101900 */
[----:B----4-:R1:W-:Y:S04]  /*4ad60*/  ST.E desc[UR4][R4.64+0x144], R15 ;  /* 0x0001440f04007985 */ /* 0x0103e8000c101904 */
[----:B--2---:R-:W2:Y:S04]  /*4ad70*/  LD.E R19, desc[UR6][R4.64+0x148] ;  /* 0x0001480604137980 */ /* 0x004ea8000c101900 */
[----:B--2---:R2:W-:Y:S04]  /*4ad80*/  ST.E desc[UR4][R4.64+0x148], R19 ;  /* 0x0001481304007985 */ /* 0x0045e8000c101904 */
[----:B---3--:R-:W3:Y:S04]  /*4ad90*/  LD.E R9, desc[UR6][R4.64+0x14c] ;  /* 0x00014c0604097980 */ /* 0x008ee8000c101900 */
[----:B---3--:R3:W-:Y:S04]  /*4ada0*/  ST.E desc[UR4][R4.64+0x14c], R9 ;  /* 0x00014c0904007985 */ /* 0x0087e8000c101904 */
        /* <DEDUP_REMOVED lines=81> */
[----:B----4-:R-:W-:Y:S04]  /*4b2c0*/  ST.E desc[UR4][R4.64+0x1f0], R13 ;  /* 0x0001f00d04007985 */ /* 0x010fe8000c101904 */
[----:B-1----:R-:W4:Y:S04]  /*4b2d0*/  LD.E R15, desc[UR6][R4.64+0x1f4] ;  /* 0x0001f406040f7980 */ /* 0x002f28000c101900 */
[----:B----4-:R-:W-:Y:S04]  /*4b2e0*/  ST.E desc[UR4][R4.64+0x1f4], R15 ;  /* 0x0001f40f04007985 */ /* 0x010fe8000c101904 */
[----:B--2---:R-:W2:Y:S01]  /*4b2f0*/  LD.E R19, desc[UR6][R4.64+0x1f8] ;  /* 0x0001f80604137980 */ /* 0x004ea2000c101900 */
[----:B------:R-:W-:-:S03]  /*4b300*/  IMAD R6, R11, 0x1000, R6 ;  /* 0x000010000b067824 */ /* 0x000fc600078e0206 */
[----:B--2---:R-:W-:Y:S04]  /*4b310*/  ST.E desc[UR4][R4.64+0x1f8], R19 ;  /* 0x0001f81304007985 */ /* 0x004fe8000c101904 */
[----:B------:R-:W2:Y:S01]  /*4b320*/  LD.E R21, desc[UR6][R4.64+0x1fc] ;  /* 0x0001fc0604157980 */ /* 0x000ea2000c101900 */
        /* <DEDUP_REMOVED lines=50> */
[----:B---3--:R-:W-:-:S03]  /*4b650*/  IMAD.MOV.U32 R9, RZ, RZ, R7 ;  /* 0x000000ffff097224 */ /* 0x008fc600078e0007 */
[----:B------:R-:W-:Y:S02]  /*4b660*/  R2UR UR6, R8 ;  /* 0x00000000080672ca */ /* 0x000fe400000e0000 */
[----:B------:R-:W-:Y:S01]  /*4b670*/  R2UR UR7, R9 ;  /* 0x00000000090772ca */ /* 0x000fe200000e0000 */
[----:B------:R-:W-:-:S04]  /*4b680*/  WARPGROUP.DEPBAR.LE gsb0, 0x0 ;  /* 0x00008000000079c5 */ /* 0x000fc80000010000 */
        /* <DEDUP_REMOVED lines=1148> */
[C---:B------:R-:W-:Y:S01]  /*4fe50*/  R2UR UR5, R3.reuse ;  /* 0x00000000030572ca */ /* 0x040fe200000e0000 */
[----:B------:R-:W-:Y:S01]  /*4fe60*/  ST.E desc[UR6][R4.64+0x4], R25 ;  /* 0x0000041904007985 */ /* 0x000fe2000c101906 */
[C---:B------:R-:W-:Y:S02]  /*4fe70*/  R2UR UR6, R2.reuse ;  /* 0x00000000020672ca */ /* 0x040fe400000e0000 */
[C---:B------:R-:W-:Y:S01]  /*4fe80*/  R2UR UR7, R3.reuse ;  /* 0x00000000030772ca */ /* 0x040fe200000e0000 */
[----:B------:R-:W-:Y:S01]  /*4fe90*/  ST.E desc[UR8][R4.64+0x8], R26 ;  /* 0x0000081a04007985 */ /* 0x000fe2000c101908 */
[----:B------:R-:W-:Y:S02]  /*4fea0*/  R2UR UR8, R2 ;  /* 0x00000000020872ca */ /* 0x000fe400000e0000 */
[----:B------:R-:W-:-:S05]  /*4feb0*/  R2UR UR9, R3 ;  /* 0x00000000030972ca */ /* 0x000fca00000e0000 */
        /* <DEDUP_REMOVED lines=1142> */
.L_x_4174:
[----:B------:R-:W-:Y:S01]  /*54620*/  MOV R0, 0x11fc0 ;  /* 0x00011fc000007802 */ /* 0x000fe20000000f00 */
[----:B------:R-:W-:-:S04]  /*54630*/  IMAD.MOV.U32 R3, RZ, RZ, 0x0 ;  /* 0x00000000ff037424 */ /* 0x000fc800078e00ff */
[----:B-1----:R-:W-:-:S04]  /*54640*/  IMAD.MOV.U32 R2, RZ, RZ, R0 ;  /* 0x000000ffff027224 */ /* 0x002fc800078e0000 */
[----:B0-----:R-:W-:Y:S05]  /*54650*/  RET.REL.NODEC R2 `(_ZN7cutlass13device_kernelIN5flash11enable_sm90INS1_16FlashAttnFwdSm90INS1_25CollectiveMainloopFwdSm90ILi2EN4cute5tupleIJNS5_1CILi1EEES8_S8_EEENS6_IJNS7_ILi64EEESA_SA_EEELi512ENS_10bfloat16_tEfNS_4arch4Sm90ELb0ELb1ELb1ELb1ELb0ELb1ELb1ELb0ELb0ELb1ELb1ELb0EEENS1_21CollectiveEpilogueFwdINS6_IJSA_NS7_ILi512EEESA_EEES9_SC_SE_Li256ELb1ELb1ELb1ELb0EEENS1_36VarlenDynamicPersistentTileSchedulerILi64ELi64ELi256ELi128ELb1ELb1ELb1ELb1ELb0ELb1EEEEEEEEEvNT_6ParamsE) ;  /* 0xfffffab802687950 */ /* 0x001fea0003c3ffff */
.L_x_4150:
[----:B0-----:R0:W1:Y:S02]  /*54660*/  SYNCS.PHASECHK.TRANS64.TRYWAIT P0, [R12+URZ], R13 ;  /* 0x0000000d0c0075a7 */ /* 0x001064000800017f */
[----:B-1----:R-:W-:Y:S05]  /*54670*/  @!P0 NANOSLEEP.SYNCS 0x989680 ;  /* 0x009896800000895d */ /* 0x002fea0003900000 */
[----:B------:R-:W1:Y:S02]  /*54680*/  @!P0 SYNCS.PHASECHK.TRANS64 P0, [R12+URZ], R13 ;  /* 0x0000000d0c0085a7 */ /* 0x000e64000800007f */
[----:B-1----:R-:W-:Y:S05]  /*54690*/  @!P0 BRA `(.L_x_4150) ;  /* 0xfffffffc00f08947 */ /* 0x002fea000383ffff */
[----:B------:R-:W-:Y:S05]  /*546a0*/  BRA `(.L_x_4149) ;  /* 0xffffff0c00287947 */ /* 0x000fea000383ffff */
.L_x_4152:
[----:B0-----:R0:W1:Y:S02]  /*546b0*/  SYNCS.PHASECHK.TRANS64.TRYWAIT P0, [R12+URZ+0x38810], R13 ;  /* 0x0388100d0c0075a7 */ /* 0x001064000800017f */
[----:B-1----:R-:W-:Y:S05]  /*546c0*/  @!P0 NANOSLEEP.SYNCS 0x989680 ;  /* 0x009896800000895d */ /* 0x002fea0003900000 */
[----:B------:R-:W1:Y:S02]  /*546d0*/  @!P0 SYNCS.PHASECHK.TRANS64 P0, [R12+URZ+0x38810], R13 ;  /* 0x0388100d0c0085a7 */ /* 0x000e64000800007f */
[----:B-1----:R-:W-:Y:S05]  /*546e0*/  @!P0 BRA `(.L_x_4152) ;  /* 0xfffffffc00f08947 */ /* 0x002fea000383ffff */
[----:B------:R-:W-:Y:S05]  /*546f0*/  BRA `(.L_x_4175) ;  /* 0xffffff10007c7947 */ /* 0x000fea000383ffff */
.L_x_4159:
[----:B0-----:R0:W1:Y:S02]  /*54700*/  SYNCS.PHASECHK.TRANS64.TRYWAIT P0, [R12+URZ], R13 ;  /* 0x0000000d0c0075a7 */ /* 0x001064000800017f */
[----:B-1----:R-:W-:Y:S05]  /*54710*/  @!P0 NANOSLEEP.SYNCS 0x989680 ;  /* 0x009896800000895d */ /* 0x002fea0003900000 */
[----:B------:R-:W1:Y:S02]  /*54720*/  @!P0 SYNCS.PHASECHK.TRANS64 P0, [R12+URZ], R13 ;  /* 0x0000000d0c0085a7 */ /* 0x000e64000800007f */
[----:B-1----:R-:W-:Y:S05]  /*54730*/  @!P0 BRA `(.L_x_4159) ;  /* 0xfffffffc00f08947 */ /* 0x002fea000383ffff */
[----:B------:R-:W-:Y:S05]  /*54740*/  BRA `(.L_x_4158) ;  /* 0xffffff1400187947 */ /* 0x000fea000383ffff */
.L_x_4176:
        /* <DEDUP_REMOVED lines=11> */
.L_x_6051:


//--------------------- .text._ZN7cutlass13device_kernelIN5flash11enable_sm90INS1_16FlashAttnFwdSm90INS1_25CollectiveMainloopFwdSm90ILi2EN4cute5tupleIJNS5_1CILi1EEES8_S8_EEENS6_IJNS7_ILi64EEESA_SA_EEELi512ENS_10bfloat16_tEfNS_4arch4Sm90ELb1ELb0ELb1ELb0ELb0ELb0ELb0ELb0ELb0ELb1ELb1ELb0EEENS1_21CollectiveEpilogueFwdINS6_IJSA_NS7_ILi512EEESA_EEES9_SC_SE_Li256ELb0ELb1ELb1ELb0EEENS1_19SingleTileSchedulerILb0ELb1ELb1ELi64EEEEEEEEEvNT_6ParamsE --------------------------
	.section	.text._ZN7cutlass13device_kernelIN5flash11enable_sm90INS1_16FlashAttnFwdSm90INS1_25CollectiveMainloopFwdSm90ILi2EN4cute5tupleIJNS5_1CILi1EEES8_S8_EEENS6_IJNS7_ILi64EEESA_SA_EEELi512ENS_10bfloat16_tEfNS_4arch4Sm90ELb1ELb0ELb1ELb0ELb0ELb0ELb0ELb0ELb0ELb1ELb1ELb0EEENS1_21CollectiveEpilogueFwdINS6_IJSA_NS7_ILi512EEESA_EEES9_SC_SE_Li256ELb0ELb1ELb1ELb0EEENS1_19SingleTileSchedulerILb0ELb1ELb1ELi64EEEEEEEEEvNT_6ParamsE,"ax",@progbits
	.align	128
.text._ZN7cutlass13device_kernelIN5flash11enable_sm90INS1_16FlashAttnFwdSm90INS1_25CollectiveMainloopFwdSm90ILi2EN4cute5tupleIJNS5_1CILi1EEES8_S8_EEENS6_IJNS7_ILi64EEESA_SA_EEELi512ENS_10bfloat16_tEfNS_4arch4Sm90ELb1ELb0ELb1ELb0ELb0ELb0ELb0ELb0ELb0ELb1ELb1ELb0EEENS1_21CollectiveEpilogueFwdINS6_IJSA_NS7_ILi512EEESA_EEES9_SC_SE_Li256ELb0ELb1ELb1ELb0EEENS1_19SingleTileSchedulerILb0ELb1ELb1ELi64EEEEEEEEEvNT_6ParamsE:
        .type           _ZN7cutlass13device_kernelIN5flash11enable_sm90INS1_16FlashAttnFwdSm90INS1_25CollectiveMainloopFwdSm90ILi2EN4cute5tupleIJNS5_1CILi1EEES8_S8_EEENS6_IJNS7_ILi64EEESA_SA_EEELi512ENS_10bfloat16_tEfNS_4arch4Sm90ELb1ELb0ELb1ELb0ELb0ELb0ELb0ELb0ELb0ELb1ELb1ELb0EEENS1_21CollectiveEpilogueFwdINS6_IJSA_NS7_ILi512EEESA_EEES9_SC_SE_Li256ELb0ELb1ELb1ELb0EEENS1_19SingleTileSchedulerILb0ELb1ELb1ELi64EEEEEEEEEvNT_6ParamsE,@function
        .size           _ZN7cutlass13device_kernelIN5flash11enable_sm90INS1_16FlashAttnFwdSm90INS1_25CollectiveMainloopFwdSm90ILi2EN4cute5tupleIJNS5_1CILi1EEES8_S8_EEENS6_IJNS7_ILi64EEESA_SA_EEELi512ENS_10bfloat16_tEfNS_4arch4Sm90ELb1ELb0ELb1ELb0ELb0ELb0ELb0ELb0ELb0ELb1ELb1ELb0EEENS1_21CollectiveEpilogueFwdINS6_IJSA_NS7_ILi512EEESA_EEES9_SC_SE_Li256ELb0ELb1ELb1ELb0EEENS1_19SingleTileSchedulerILb0ELb1ELb1ELi64EEEEEEEEEvNT_6ParamsE,(.L_x_6053 - _ZN7cutlass13device_kernelIN5flash11enable_sm90INS1_16FlashAttnFwdSm90INS1_25CollectiveMainloopFwdSm90ILi2EN4cute5tupleIJNS5_1CILi1EEES8_S8_EEENS6_IJNS7_ILi64EEESA_SA_EEELi512ENS_10bfloat16_tEfNS_4arch4Sm90ELb1ELb0ELb1ELb0ELb0ELb0ELb0ELb0ELb0ELb1ELb1ELb0EEENS1_21CollectiveEpilogueFwdINS6_IJSA_NS7_ILi512EEESA_EEES9_SC_SE_Li256ELb0ELb1ELb1ELb0EEENS1_19SingleTileSchedulerILb0ELb1ELb1ELi64EEEEEEEEEvNT_6ParamsE)
        .other          _ZN7cutlass13device_kernelIN5flash11enable_sm90INS1_16FlashAttnFwdSm90INS1_25CollectiveMainloopFwdSm90ILi2EN4cute5tupleIJNS5_1CILi1EEES8_S8_EEENS6_IJNS7_ILi64EEESA_SA_EEELi512ENS_10bfloat16_tEfNS_4arch4Sm90ELb1ELb0ELb1ELb0ELb0ELb0ELb0ELb0ELb0ELb1ELb1ELb0EEENS1_21CollectiveEpilogueFwdINS6_IJSA_NS7_ILi512EEESA_EEES9_SC_SE_Li256ELb0ELb1ELb1ELb0EEENS1_19SingleTileSchedulerILb0ELb1ELb1ELi64EEEEEEEEEvNT_6ParamsE,@"STO_CUDA_ENTRY STV_DEFAULT"
_ZN7cutlass13device_kernelIN5flash11enable_sm90INS1_16FlashAttnFwdSm90INS1_25CollectiveMainloopFwdSm90ILi2EN4cute5tupleIJNS5_1CILi1EEES8_S8_EEENS6_IJNS7_ILi64EEESA_SA_EEELi512ENS_10bfloat16_tEfNS_4arch4Sm90ELb1ELb0ELb1ELb0ELb0ELb0ELb0ELb0ELb0ELb1ELb1ELb0EEENS1_21CollectiveEpilogueFwdINS6_IJSA_NS7_ILi512EEESA_EEES9_SC_SE_Li256ELb0ELb1ELb1ELb0EEENS1_19SingleTileSchedulerILb0ELb1ELb1ELi64EEEEEEEEEvNT_6ParamsE:
        /* <DEDUP_REMOVED lines=18> */
.L_x_4178:
[----:B------:R-:W-:Y:S05]  /*0120*/  BSYNC B0 ;  /* 0x0000000000007941 */ /* 0x000fea0003800000 */
.L_x_4177:
        /* <DEDUP_REMOVED lines=37> */
.L_x_4179:
        /* <DEDUP_REMOVED lines=22> */
.L_x_4180:
        /* <DEDUP_REMOVED lines=18> */
.L_x_4181:
        /* <DEDUP_REMOVED lines=22> */
.L_x_4182:
        /* <DEDUP_REMOVED lines=22> */
.L_x_4183:
        /* <DEDUP_REMOVED lines=8> */
.L_x_4186:
        /* <DEDUP_REMOVED lines=24> */
[----:B------:R-:W-:Y:S01]  /*0ac0*/  ULDC UR37, c[0x0][0x424] ;  /* 0x0001090000257ab9 */ /* 0x000fe20000000800 */
[----:B------:R-:W-:Y:S01]  /*0ad0*/  UISETP.NE.U32.AND UP0, UPT, UR4, URZ, UPT ;  /* 0x0000003f0400728c */ /* 0x000fe2000bf05070 */
[----:B------:R-:W0:Y:S01]  /*0ae0*/  S2UR UR7, SR_CTAID.X ;  /* 0x00000000000779c3 */ /* 0x000e220000002500 */
[----:B------:R-:W-:Y:S01]  /*0af0*/  ULDC UR10, c[0x0][0x2f0] ;  /* 0x0000bc00000a7ab9 */ /* 0x000fe20000000800 */
[----:B------:R-:W-:Y:S01]  /*0b00*/  VIADD R16, R2, 0xffffff80 ;  /* 0xffffff8002107836 */ /* 0x000fe20000000000 */
[----:B------:R-:W-:-:S04]  /*0b10*/  UISETP.NE.AND.EX UP0, UPT, UR5, URZ, UPT, UP0 ;  /* 0x0000003f0500728c */ /* 0x000fc8000bf05300 */
[----:B------:R-:W-:Y:S02]  /*0b20*/  USEL UR37, UR37, 0x1, UP0 ;  /* 0x0000000125257887 */ /* 0x000fe40008000000 */
[----:B------:R-:W-:Y:S02]  /*0b30*/  UISETP.NE.AND UP0, UPT, UR11, 0x1, UPT ;  /* 0x000000010b00788c */ /* 0x000fe4000bf05270 */
[----:B------:R-:W-:-:S04]  /*0b40*/  UIMAD UR4, UR37, UR10, 0x3f ;  /* 0x0000003f250474a4 */ /* 0x000fc8000f8e020a */
[----:B------:R-:W-:Y:S01]  /*0b50*/  PLOP3.LUT P0, PT, PT, PT, UP0, 0x80, 0x0 ;  /* 0x000000000000781c */ /* 0x000fe20003f0f008 */
[----:B------:R-:W-:-:S04]  /*0b60*/  USHF.R.S32.HI UR5, URZ, 0x1f, UR4 ;  /* 0x0000001f3f057899 */ /* 0x000fc80008011404 */
[----:B------:R-:W-:-:S04]  /*0b70*/  ULEA.HI UR5, UR5, UR4, URZ, 0x6 ;  /* 0x0000000405057291 */ /* 0x000fc8000f8f303f */
[----:B------:R-:W-:-:S04]  /*0b80*/  USHF.R.S32.HI UR6, URZ, 0x6, UR5 ;  /* 0x000000063f067899 */ /* 0x000fc80008011405 */
[----:B0-----:R-:W-:Y:S08]  /*0b90*/  @!P0 BRA `(.L_x_4188) ;  /* 0x0000002000408947 */ /* 0x001ff00003800000 */
[----:B------:R-:W-:Y:S01]  /*0ba0*/  ULDC UR4, c[0x0][0x448] ;  /* 0x0001120000047ab9 */ /* 0x000fe20000000800 */
[----:B------:R-:W-:Y:S01]  /*0bb0*/  ULEA UR7, UR7, 0x3f, 0x6 ;  /* 0x0000003f07077891 */ /* 0x000fe2000f8e303f */
[----:B------:R-:W-:Y:S01]  /*0bc0*/  PLOP3.LUT P0, PT, PT, PT, PT, 0x80, 0x0 ;  /* 0x000000000000781c */ /* 0x000fe20003f0f070 */
[----:B------:R-:W-:Y:S01]  /*0bd0*/  UISETP.NE.AND UP0, UPT, UR4, 0x1, UPT ;  /* 0x000000010400788c */ /* 0x000fe2000bf05270 */
[----:B------:R-:W-:Y:S01]  /*0be0*/  IMAD.MOV.U32 R3, RZ, RZ, RZ ;  /* 0x000000ffff037224 */ /* 0x000fe200078e00ff */
[----:B------:R-:W-:Y:S01]  /*0bf0*/  ULDC UR8, c[0x0][0x288] ;  /* 0x0000a20000087ab9 */ /* 0x000fe20000000800 */
[----:B------:R-:W-:Y:S01]  /*0c00*/  USHF.R.U32.HI UR11, URZ, 0x10, UR9 ;  /* 0x000000103f0b7899 */ /* 0x000fe20008011609 */
[----:B------:R-:W-:Y:S01]  /*0c10*/  MOV R6, RZ ;  /* 0x000000ff00067202 */ /* 0x000fe20000000f00 */
[----:B------:R-:W-:Y:S01]  /*0c20*/  UIADD3 UR8, -UR8, 0x40, URZ ;  /* 0x0000004008087890 */ /* 0x000fe2000fffe13f */
[----:B------:R-:W-:Y:S01]  /*0c30*/  IMAD.MOV.U32 R5, RZ, RZ, RZ ;  /* 0x000000ffff057224 */ /* 0x000fe200078e00ff */
[----:B------:R-:W-:Y:S01]  /*0c40*/  ULOP3.LUT UR9, UR9, 0xffff, URZ, 0xc0, !UPT ;  /* 0x0000ffff09097892 */ /* 0x000fe2000f8ec03f */
[----:B------:R-:W-:Y:S01]  /*0c50*/  CS2R R150, SRZ ;  /* 0x0000000000967805 */ /* 0x000fe2000001ff00 */
[----:B------:R-:W-:Y:S01]  /*0c60*/  UIMAD UR8, UR37, UR10, UR8 ;  /* 0x0000000a250872a4 */ /* 0x000fe2000f8e0208 */
[----:B------:R-:W-:Y:S01]  /*0c70*/  CS2R R148, SRZ ;  /* 0x0000000000947805 */ /* 0x000fe2000001ff00 */
[----:B------:R-:W-:Y:S01]  /*0c80*/  @UP0 ULDC UR4, c[0x0][0x44c] ;  /* 0x0001130000040ab9 */ /* 0x000fe20000000800 */
[----:B------:R-:W-:Y:S01]  /*0c90*/  @UP0 ULDC UR12, c[0x0][0x450] ;  /* 0x00011400000c0ab9 */ /* 0x000fe20000000800 */
[----:B------:R-:W-:Y:S01]  /*0ca0*/  UIMAD.WIDE.U32 UR4, UR7, UR4, URZ ;  /* 0x00000004070472a5 */ /* 0x000fe2000f8e003f */
[----:B------:R-:W-:-:S02]  /*0cb0*/  CS2R R146, SRZ ;  /* 0x0000000000927805 */ /* 0x000fc4000001ff00 */
[----:B------:R-:W-:Y:S02]  /*0cc0*/  CS2R R144, SRZ ;  /* 0x0000000000907805 */ /* 0x000fe4000001ff00 */
[----:B------:R-:W-:Y:S01]  /*0cd0*/  CS2R R142, SRZ ;  /* 0x00000000008e7805 */ /* 0x000fe2000001ff00 */
[----:B------:R-:W-:Y:S01]  /*0ce0*/  @UP0 USHF.R.U32.HI UR7, URZ, UR12, UR5 ;  /* 0x0000000c3f070299 */ /* 0x000fe20008011605 */
[----:B------:R-:W-:Y:S02]  /*0cf0*/  CS2R R140, SRZ ;  /* 0x00000000008c7805 */ /* 0x000fe4000001ff00 */
[----:B------:R-:W-:Y:S02]  /*0d00*/  CS2R R138, SRZ ;  /* 0x00000000008a7805 */ /* 0x000fe4000001ff00 */
[----:B------:R-:W-:Y:S01]  /*0d10*/  CS2R R136, SRZ ;  /* 0x0000000000887805 */ /* 0x000fe2000001ff00 */
[----:B------:R-:W-:Y:S01]  /*0d20*/  UIADD3 UR7, UR8, UR7, URZ ;  /* 0x0000000708077290 */ /* 0x000fe2000fffe03f */
[----:B------:R-:W-:-:S02]  /*0d30*/  CS2R R134, SRZ ;  /* 0x0000000000867805 */ /* 0x000fc4000001ff00 */
[----:B------:R-:W-:Y:S02]  /*0d40*/  CS2R R132, SRZ ;  /* 0x0000000000847805 */ /* 0x000fe4000001ff00 */
[----:B------:R-:W-:Y:S01]  /*0d50*/  CS2R R130, SRZ ;  /* 0x0000000000827805 */ /* 0x000fe2000001ff00 */
[----:B------:R-:W-:Y:S01]  /*0d60*/  USHF.R.S32.HI UR4, URZ, 0x1f, UR7 ;  /* 0x0000001f3f047899 */ /* 0x000fe20008011407 */
[----:B------:R-:W-:Y:S02]  /*0d70*/  CS2R R128, SRZ ;  /* 0x0000000000807805 */ /* 0x000fe4000001ff00 */
[----:B------:R-:W-:Y:S02]  /*0d80*/  CS2R R126, SRZ ;  /* 0x00000000007e7805 */ /* 0x000fe4000001ff00 */
[----:B------:R-:W-:Y:S01]  /*0d90*/  CS2R R124, SRZ ;  /* 0x00000000007c7805 */ /* 0x000fe2000001ff00 */
[----:B------:R-:W-:Y:S01]  /*0da0*/  ULEA.HI UR4, UR4, UR7, URZ, 0x6 ;  /* 0x0000000704047291 */ /* 0x000fe2000f8f303f */
[----:B------:R-:W-:-:S02]  /*0db0*/  CS2R R122, SRZ ;  /* 0x00000000007a7805 */ /* 0x000fc4000001ff00 */
[----:B------:R-:W-:Y:S02]  /*0dc0*/  CS2R R120, SRZ ;  /* 0x0000000000787805 */ /* 0x000fe4000001ff00 */
[----:B------:R-:W-:Y:S01]  /*0dd0*/  CS2R R118, SRZ ;  /* 0x0000000000767805 */ /* 0x000fe2000001ff00 */
[----:B------:R-:W-:Y:S01]  /*0de0*/  USHF.R.S32.HI UR4, URZ, 0x6, UR4 ;  /* 0x000000063f047899 */ /* 0x000fe20008011404 */
[----:B------:R-:W-:Y:S02]  /*0df0*/  CS2R R116, SRZ ;  /* 0x0000000000747805 */ /* 0x000fe4000001ff00 */
[----:B------:R-:W-:Y:S02]  /*0e00*/  CS2R R114, SRZ ;  /* 0x0000000000727805 */ /* 0x000fe4000001ff00 */
[----:B------:R-:W-:Y:S01]  /*0e10*/  CS2R R112, SRZ ;  /* 0x0000000000707805 */ /* 0x000fe2000001ff00 */
[----:B------:R-:W-:Y:S01]  /*0e20*/  UISETP.LT.AND UP0, UPT, UR6, UR4, UPT ;  /* 0x000000040600728c */ /* 0x000fe2000bf01270 */
[----:B------:R-:W-:-:S02]  /*0e30*/  CS2R R110, SRZ ;  /* 0x00000000006e7805 */ /* 0x000fc4000001ff00 */
[----:B------:R-:W-:Y:S02]  /*0e40*/  CS2R R108, SRZ ;  /* 0x00000000006c7805 */ /* 0x000fe4000001ff00 */
[----:B------:R-:W-:Y:S01]  /*0e50*/  CS2R R106, SRZ ;  /* 0x00000000006a7805 */ /* 0x000fe2000001ff00 */
[----:B------:R-:W-:Y:S01]  /*0e60*/  USEL UR6, UR6, UR4, UP0 ;  /* 0x0000000406067287 */ /* 0x000fe20008000000 */
[----:B------:R-:W-:Y:S01]  /*0e70*/  CS2R R104, SRZ ;  /* 0x0000000000687805 */ /* 0x000fe2000001ff00 */
[----:B------:R-:W-:Y:S01]  /*0e80*/  UISETP.NE.AND UP0, UPT, UR11, URZ, UPT ;  /* 0x0000003f0b00728c */ /* 0x000fe2000bf05270 */
[----:B------:R-:W-:Y:S01]  /*0e90*/  CS2R R102, SRZ ;  /* 0x0000000000667805 */ /* 0x000fe2000001ff00 */
[----:B------:R-:W-:Y:S01]  /*0ea0*/  UISETP.GE.AND UP1, UPT, UR6, 0x1, UPT ;  /* 0x000000010600788c */ /* 0x000fe2000bf26270 */
[----:B------:R-:W-:Y:S02]  /*0eb0*/  CS2R R100, SRZ ;  /* 0x0000000000647805 */ /* 0x000fe4000001ff00 */
[----:B------:R-:W-:-:S02]  /*0ec0*/  CS2R R98, SRZ ;  /* 0x0000000000627805 */ /* 0x000fc4000001ff00 */
[----:B------:R-:W-:Y:S02]  /*0ed0*/  CS2R R96, SRZ ;  /* 0x0000000000607805 */ /* 0x000fe4000001ff00 */
[----:B------:R-:W-:Y:S02]  /*0ee0*/  CS2R R94, SRZ ;  /* 0x00000000005e7805 */ /* 0x000fe4000001ff00 */
[----:B------:R-:W-:Y:S02]  /*0ef0*/  CS2R R92, SRZ ;  /* 0x00000000005c7805 */ /* 0x000fe4000001ff00 */
[----:B------:R-:W-:Y:S02]  /*0f00*/  PLOP3.LUT P1, PT, PT, PT, UP1, 0x80, 0x0 ;  /* 0x000000000000781c */ /* 0x000fe40003f2f018 */
[----:B------:R-:W-:Y:S02]  /*0f10*/  CS2R R90, SRZ ;  /* 0x00000000005a7805 */ /* 0x000fe4000001ff00 */
[----:B------:R-:W-:Y:S01]  /*0f20*/  CS2R R88, SRZ ;  /* 0x0000000000587805 */ /* 0x000fe2000001ff00 */
[----:B------:R-:W-:Y:S01]  /*0f30*/  @!UP0 ULDC UR11, c[0x0][0x9f0] ;  /* 0x00027c00000b8ab9 */ /* 0x000fe20000000800 */
        /* <DEDUP_REMOVED lines=30> */
[----:B------:R-:W-:Y:S01]  /*1120*/  IMAD.U32 R8, RZ, RZ, UR4 ;  /* 0x00000004ff087e24 */ /* 0x000fe2000f8e00ff */
[----:B------:R-:W-:Y:S01]  /*1130*/  IABS R4, R4 ;  /* 0x0000000400047213 */ /* 0x000fe20000000000 */
[----:B------:R-:W0:Y:S01]  /*1140*/  I2F.RP R0, R7 ;  /* 0x0000000700007306 */ /* 0x000e220000209400 */
[----:B------:R-:W-:-:S03]  /*1150*/  ULOP3.LUT UR4, UR4, UR11, URZ, 0x3c, !UPT ;  /* 0x0000000b04047292 */ /* 0x000fc6000f8e3c3f */
[----:B------:R-:W-:-:S03]  /*1160*/  IMAD.MOV R4, RZ, RZ, -R4 ;  /* 0x000000ffff047224 */ /* 0x000fc600078e0a04 */
[----:B------:R-:W-:Y:S01]  /*1170*/  ISETP.LE.AND P3, PT, RZ, UR4, PT ;  /* 0x00000004ff007c0c */ /* 0x000fe2000bf63270 */
[----:B0-----:R-:W0:Y:S02]  /*1180*/  MUFU.RCP R0, R0 ;  /* 0x0000000000007308 */ /* 0x001e240000001000 */
[----:B0-----:R-:W-:Y:S02]  /*1190*/  IADD3 R2, R0, 0xffffffe, RZ ;  /* 0x0ffffffe00027810 */ /* 0x001fe40007ffe0ff */
[----:B------:R-:W-:-:S04]  /*11a0*/  IABS R0, R8 ;  /* 0x0000000800007213 */ /* 0x000fc80000000000 */
[----:B------:R0:W1:Y:S02]  /*11b0*/  F2I.FTZ.U32.TRUNC.NTZ R3, R2 ;  /* 0x0000000200037305 */ /* 0x000064000021f000 */
[----:B0-----:R-:W-:Y:S01]  /*11c0*/  MOV R2, RZ ;  /* 0x000000ff00027202 */ /* 0x001fe20000000f00 */
        /* <DEDUP_REMOVED lines=11> */
[----:B------:R-:W-:-:S05]  /*1280*/  @P1 IADD3 R3, R3, 0x1, RZ ;  /* 0x0000000103031810 */ /* 0x000fca0007ffe0ff */
[----:B------:R-:W-:Y:S01]  /*1290*/  @!P3 IMAD.MOV R3, RZ, RZ, -R3 ;  /* 0x000000ffff03b224 */ /* 0x000fe200078e0a03 */
[----:B------:R-:W-:-:S07]  /*12a0*/  @!P2 LOP3.LUT R3, RZ, UR11, RZ, 0x33, !PT ;  /* 0x0000000bff03ac12 */ /* 0x000fce000f8e33ff */
.L_x_4189:
        /* <DEDUP_REMOVED lines=32> */
[----:B------:R-:W-:Y:S02]  /*14b0*/  UIADD3 UR6, UR4, -UR6, URZ ;  /* 0x8000000604067290 */ /* 0x000fe4000fffe03f */
[----:B------:R-:W-:Y:S02]  /*14c0*/  ULOP3.LUT UR4, UR42, 0x1, URZ, 0xfc, !UPT ;  /* 0x000000012a047892 */ /* 0x000fe4000f8efc3f */
[----:B------:R-:W-:Y:S01]  /*14d0*/  ULEA UR6, UR6, UR5, 0xf ;  /* 0x0000000506067291 */ /* 0x000fe2000f8e783f */
[----:B------:R-:W-:Y:S01]  /*14e0*/  IMAD R4, R4, 0x10, R7 ;  /* 0x0000001004047824 */ /* 0x000fe200078e0207 */
[----:B------:R-:W-:-:S02]  /*14f0*/  UISETP.NE.AND UP0, UPT, UR4, 0x3, UPT ;  /* 0x000000030400788c */ /* 0x000fc4000bf05270 */
[----:B------:R-:W-:-:S04]  /*1500*/  UIADD3 UR6, UR6, 0x400, URZ ;  /* 0x0000040006067890 */ /* 0x000fc8000fffe03f */
[----:B------:R-:W-:Y:S01]  /*1510*/  PLOP3.LUT P0, PT, PT, PT, UP0, 0x80, 0x0 ;  /* 0x000000000000781c */ /* 0x000fe20003f0f008 */
[----:B------:R-:W-:-:S04]  /*1520*/  USHF.R.U32.HI UR6, URZ, 0x4, UR6 ;  /* 0x000000043f067899 */ /* 0x000fc80008011606 */
[----:B------:R-:W-:-:S04]  /*1530*/  ULOP3.LUT UR6, UR6, 0x3fff, URZ, 0xc0, !UPT ;  /* 0x00003fff06067892 */ /* 0x000fc8000f8ec03f */
[----:B------:R-:W-:-:S04]  /*1540*/  ULOP3.LUT UR6, UR6, 0x2000000, URZ, 0xfc, !UPT ;  /* 0x0200000006067892 */ /* 0x000fc8000f8efc3f */
[----:B------:R-:W-:Y:S08]  /*1550*/  @!P0 BRA `(.L_x_4191) ;  /* 0x0000000000048947 */ /* 0x000ff00003800000 */
[----:B------:R-:W-:Y:S01]  /*1560*/  BPT.TRAP 0x1 ;  /* 0x000000040000795c */ /* 0x000fe20000300000 */
.L_x_4191:
[----:B------:R-:W-:-:S04]  /*1570*/  SHF.L.U32 R2, RZ, 0x1f, RZ ;  /* 0x0000001fff027819 */ /* 0x000fc800000006ff */
[----:B------:R-:W0:Y:S02]  /*1580*/  SYNCS.PHASECHK.TRANS64.TRYWAIT P1, [UR5+0x28c50], R2 ;  /* 0x028c5002ff0075a7 */ /* 0x000e240008020145 */
[----:B0-----:R-:W-:Y:S05]  /*1590*/  @!P1 BRA `(.L_x_4192) ;  /* 0x000000f800209947 */ /* 0x001fea0003800000 */
.L_x_4334:
[----:B------:R-:W-:Y:S01]  /*15a0*/  BAR.SYNC.DEFER_BLOCKING 0xe, 0x100 ;  /* 0x0384000000007b1d */ /* 0x000fe20000010000 */
[----:B------:R-:W-:Y:S01]  /*15b0*/  UIADD3 UR4, UR5, 0x26800, URZ ;  /* 0x0002680005047890 */ /* 0x000fe2000fffe03f */
[----:B------:R-:W-:Y:S01]  /*15c0*/  IADD3 R3, R3, -0x2, RZ ;  /* 0xfffffffe03037810 */ /* 0x000fe20007ffe0ff */
[----:B------:R-:W-:Y:S01]  /*15d0*/  UIADD3 UR14, UR6, 0x80, URZ ;  /* 0x00000080060e7890 */ /* 0x000fe2000fffe03f */
[----:B0-----:R-:W-:Y:S01]  /*15e0*/  IMAD.U32 R2, RZ, RZ, UR5 ;  /* 0x00000005ff027e24 */ /* 0x001fe2000f8e00ff */
[----:B------:R-:W-:Y:S01]  /*15f0*/  USHF.R.U32.HI UR4, URZ, 0x4, UR4 ;  /* 0x000000043f047899 */ /* 0x000fe20008011604 */
[----:B------:R-:W-:Y:S01]  /*1600*/  ISETP.GE.AND P1, PT, R3, R0, PT ;  /* 0x000000000300720c */ /* 0x000fe20003f26270 */
[----:B------:R-:W-:Y:S01]  /*1610*/  UMOV UR9, 0x40000040 ;  /* 0x4000004000097882 */ /* 0x000fe20000000000 */
[----:B------:R-:W-:Y:S01]  /*1620*/  UMOV UR10, UR6 ;  /* 0x00000006000a7c82 */ /* 0x000fe20008000000 */
[----:B------:R-:W-:Y:S01]  /*1630*/  ULOP3.LUT UR4, UR4, 0x3fff, URZ, 0xc0, !UPT ;  /* 0x00003fff04047892 */ /* 0x000fe2000f8ec03f */
[----:B------:R-:W0:Y:S01]  /*1640*/  S2R R5, SR_TID.X ;  /* 0x0000000000057919 */ /* 0x000e220000002100 */
[----:B------:R-:W-:Y:S01]  /*1650*/  UMOV UR11, 0x40000040 ;  /* 0x40000040000b7882 */ /* 0x000fe20000000000 */
[----:B------:R-:W-:Y:S01]  /*1660*/  UMOV UR13, 0x40000040 ;  /* 0x40000040000d7882 */ /* 0x000fe20000000000 */
[----:B------:R-:W-:Y:S01]  /*1670*/  ULOP3.LUT UR4, UR4, 0x10000, URZ, 0xfc, !UPT ;  /* 0x0001000004047892 */ /* 0x000fe2000f8efc3f */
[----:B------:R-:W-:Y:S01]  /*1680*/  UMOV UR15, 0x40000040 ;  /* 0x40000040000f7882 */ /* 0x000fe20000000000 */
[----:B------:R-:W-:-:S02]  /*1690*/  UIADD3 UR18, UR6, 0x100, URZ ;  /* 0x0000010006127890 */ /* 0x000fc4000fffe03f */
[----:B------:R-:W-:-:S03]  /*16a0*/  UIADD3 UR12, UR4, 0x2, URZ ;  /* 0x00000002040c7890 */ /* 0x000fc6000fffe03f */
        /* <DEDUP_REMOVED lines=32> */
.L_x_4198:
[----:B------:R-:W-:Y:S01]  /*18b0*/  BAR.SYNC.DEFER_BLOCKING 0xe, 0x100 ;  /* 0x0384000000007b1d */ /* 0x000fe20000010000 */
[----:B------:R-:W-:Y:S01]  /*18c0*/  IMAD.U32 R5, RZ, RZ, UR4 ;  /* 0x00000004ff057e24 */ /* 0x000fe2000f8e00ff */
[----:B------:R-:W-:Y:S01]  /*18d0*/  UIADD3 UR4, UR4, 0x1, URZ ;  /* 0x0000000104047890 */ /* 0x000fe2000fffe03f */
[----:B------:R-:W-:Y:S02]  /*18e0*/  ISETP.GT.AND P3, PT, R3, R0, PT ;  /* 0x000000000300720c */ /* 0x000fe40003f64270 */
[----:B01----:R-:W-:Y:S01]  /*18f0*/  IMAD R2, R5, 0x40, R4 ;  /* 0x0000004005027824 */ /* 0x003fe200078e0204 */
[----:B------:R-:W-:Y:S01]  /*1900*/  UISETP.NE.AND UP0, UPT, UR4, 0x2, UPT ;  /* 0x000000020400788c */ /* 0x000fe2000bf05270 */
[----:B------:R-:W-:-:S03]  /*1910*/  IADD3 R3, R3, -0x1, RZ ;  /* 0xffffffff03037810 */ /* 0x000fc60007ffe0ff */
        /* <DEDUP_REMOVED lines=136> */
.L_x_4194:
[----:B------:R-:W-:Y:S01]  /*21a0*/  ULEA UR7, UR4, UR5, 0x3 ;  /* 0x0000000504077291 */ /* 0x000fe2000f8e183f */
[----:B------:R-:W-:-:S08]  /*21b0*/  SHF.L.U32 R2, R7, 0x1f, RZ ;  /* 0x0000001f07027819 */ /* 0x000fd000000006ff */
[----:B------:R0:W1:Y:S01]  /*21c0*/  SYNCS.PHASECHK.TRANS64.TRYWAIT P1, [UR7+0x28c50], R2 ;  /* 0x028c5002ff0075a7 */ /* 0x0000620008020147 */
[----:B------:R-:W-:Y:S05]  /*21d0*/  @!P0 BRA `(.L_x_4195) ;  /* 0x0000000000048947 */ /* 0x000fea0003800000 */
[----:B------:R-:W-:Y:S01]  /*21e0*/  BPT.TRAP 0x1 ;  /* 0x000000040000795c */ /* 0x000fe20000300000 */
.L_x_4195:
[----:B-1----:R-:W-:Y:S05]  /*21f0*/  @P1 BRA `(.L_x_4196) ;  /* 0x0000000000081947 */ /* 0x002fea0003800000 */
[----:B------:R-:W1:Y:S02]  /*2200*/  SYNCS.PHASECHK.TRANS64.TRYWAIT P1, [UR7+0x28c50], R2 ;  /* 0x028c5002ff0075a7 */ /* 0x000e640008020147 */
[----:B-1----:R-:W-:Y:S05]  /*2210*/  @!P1 BRA `(.L_x_4197) ;  /* 0x000000ec00189947 */ /* 0x002fea0003800000 */
.L_x_4196:
        /* <DEDUP_REMOVED lines=30> */
.L_x_4193:
[----:B------:R-:W-:Y:S01]  /*2400*/  BAR.SYNC.DEFER_BLOCKING 0xe, 0x100 ;  /* 0x0384000000007b1d */ /* 0x000fe20000010000 */
[----:B------:R-:W-:Y:S01]  /*2410*/  VIADD R4, R4, UR4 ;  /* 0x0000000404047c36 */ /* 0x000fe20008000000 */
[----:B------:R-:W-:Y:S01]  /*2420*/  PLOP3.LUT P0, PT, PT, PT, PT, 0x8, 0x0 ;  /* 0x000000000000781c */ /* 0x000fe20003f0e170 */
[----:B------:R-:W-:Y:S01]  /*2430*/  IMAD.MOV.U32 R5, RZ, RZ, RZ ;  /* 0x000000ffff057224 */ /* 0x000fe200078e00ff */
[----:B------:R-:W-:Y:S02]  /*2440*/  MOV R6, RZ ;  /* 0x000000ff00067202 */ /* 0x000fe40000000f00 */
[----:B------:R-:W-:-:S05]  /*2450*/  LEA R4, R4, UR5, 0x2 ;  /* 0x0000000504047c11 */ /* 0x000fca000f8e10ff */
[----:B01----:R-:W0:Y:S04]  /*2460*/  LDS R2, [R4+0x28800] ;  /* 0x0288000004027984 */ /* 0x003e280000000800 */
        /* <DEDUP_REMOVED lines=131> */
.L_x_4188:
[----:B------:R-:W-:Y:S01]  /*2ca0*/  ULDC UR4, c[0x0][0x448] ;  /* 0x0001120000047ab9 */ /* 0x000fe20000000800 */
[----:B------:R-:W-:Y:S02]  /*2cb0*/  ULEA UR7, UR7, 0x3f, 0x6 ;  /* 0x0000003f07077891 */ /* 0x000fe4000f8e303f */
[----:B------:R-:W-:Y:S01]  /*2cc0*/  UISETP.NE.AND UP0, UPT, UR4, 0x1, UPT ;  /* 0x000000010400788c */ /* 0x000fe2000bf05270 */
[----:B------:R-:W-:Y:S01]  /*2cd0*/  ULDC UR8, c[0x0][0x288] ;  /* 0x0000a20000087ab9 */ /* 0x000fe20000000800 */
[----:B------:R-:W-:Y:S02]  /*2ce0*/  ULOP3.LUT UR40, UR9, 0xffff, URZ, 0xc0, !UPT ;  /* 0x0000ffff09287892 */ /* 0x000fe4000f8ec03f */
[----:B------:R-:W-:-:S04]  /*2cf0*/  UIADD3 UR8, -UR8, 0x40, URZ ;  /* 0x0000004008087890 */ /* 0x000fc8000fffe13f */
[----:B------:R-:W-:-:S03]  /*2d00*/  UIMAD UR8, UR37, UR10, UR8 ;  /* 0x0000000a250872a4 */ /* 0x000fc6000f8e0208 */
[----:B------:R-:W-:Y:S01]  /*2d10*/  @UP0 ULDC UR4, c[0x0][0x44c] ;  /* 0x0001130000040ab9 */ /* 0x000fe20000000800 */
[----:B------:R-:W-:Y:S01]  /*2d20*/  @UP0 ULDC UR11, c[0x0][0x450] ;  /* 0x00011400000b0ab9 */ /* 0x000fe20000000800 */
[----:B------:R-:W-:-:S04]  /*2d30*/  UIMAD.WIDE.U32 UR4, UR7, UR4, URZ ;  /* 0x00000004070472a5 */ /* 0x000fc8000f8e003f */
[----:B------:R-:W-:Y:S02]  /*2d40*/  @UP0 USHF.R.U32.HI UR7, URZ, UR11, UR5 ;  /* 0x0000000b3f070299 */ /* 0x000fe40008011605 */
[----:B------:R-:W-:Y:S02]  /*2d50*/  USHF.R.U32.HI UR11, URZ, 0x10, UR9 ;  /* 0x000000103f0b7899 */ /* 0x000fe40008011609 */
[----:B------:R-:W-:Y:S02]  /*2d60*/  UIADD3 UR7, UR8, UR7, URZ ;  /* 0x0000000708077290 */ /* 0x000fe4000fffe03f */
[----:B------:R-:W-:Y:S02]  /*2d70*/  UISETP.NE.AND UP1, UPT, UR11, URZ, UPT ;  /* 0x0000003f0b00728c */ /* 0x000fe4000bf25270 */
[----:B------:R-:W-:-:S04]  /*2d80*/  USHF.R.S32.HI UR4, URZ, 0x1f, UR7 ;  /* 0x0000001f3f047899 */ /* 0x000fc80008011407 */
[----:B------:R-:W-:-:S04]  /*2d90*/  ULEA.HI UR4, UR4, UR7, URZ, 0x6 ;  /* 0x0000000704047291 */ /* 0x000fc8000f8f303f */
[----:B------:R-:W-:Y:S01]  /*2da0*/  USHF.R.S32.HI UR4, URZ, 0x6, UR4 ;  /* 0x000000063f047899 */ /* 0x000fe20008011404 */
[----:B------:R-:W-:-:S03]  /*2db0*/  @!UP1 ULDC UR11, c[0x0][0x9f0] ;  /* 0x00027c00000b9ab9 */ /* 0x000fc60000000800 */
[----:B------:R-:W-:-:S04]  /*2dc0*/  UISETP.LT.AND UP0, UPT, UR6, UR4, UPT ;  /* 0x000000040600728c */ /* 0x000fc8000bf01270 */
[----:B------:R-:W-:-:S03]  /*2dd0*/  USEL UR10, UR6, UR4, UP0 ;  /* 0x00000004060a7287 */ /* 0x000fc60008000000 */
[----:B------:R-:W-:Y:S01]  /*2de0*/  UMOV UR4, URZ ;  /* 0x0000003f00047c82 */ /* 0x000fe20008000000 */
[----:B------:R-:W-:-:S06]  /*2df0*/  UISETP.GE.AND UP0, UPT, UR10, 0x1, UPT ;  /* 0x000000010a00788c */ /* 0x000fcc000bf06270 */
[----:B------:R-:W-:-:S13]  /*2e00*/  PLOP3.LUT P0, PT, PT, PT, UP0, 0x80, 0x0 ;  /* 0x000000000000781c */ /* 0x000fda0003f0f008 */
[----:B------:R-:W-:Y:S05]  /*2e10*/  @!P0 BRA `(.L_x_4199) ;  /* 0x0000000000848947 */ /* 0x000fea0003800000 */
[----:B------:R-:W-:Y:S01]  /*2e20*/  IMAD.U32 R3, RZ, RZ, UR11 ;  /* 0x0000000bff037e24 */ /* 0x000fe2000f8e00ff */
[----:B------:R-:W-:Y:S01]  /*2e30*/  UIADD3 UR6, UR11, -0x1, UR10 ;  /* 0xffffffff0b067890 */ /* 0x000fe2000fffe00a */
[----:B------:R-:W-:-:S03]  /*2e40*/  UMOV UR4, URZ ;  /* 0x0000003f00047c82 */ /* 0x000fc60008000000 */
[-C--:B------:R-:W-:Y:S02]  /*2e50*/  IABS R0, R3.reuse ;  /* 0x0000000300007213 */ /* 0x080fe40000000000 */
[----:B------:R-:W-:Y:S01]  /*2e60*/  MOV R4, UR6 ;  /* 0x0000000600047c02 */ /* 0x000fe20008000f00 */
[----:B------:R-:W-:Y:S01]  /*2e70*/  ULOP3.LUT UR6, UR6, UR11, URZ, 0x3c, !UPT ;  /* 0x0000000b06067292 */ /* 0x000fe2000f8e3c3f */
[----:B------:R-:W-:Y:S02]  /*2e80*/  R2UR UR9, R0 ;  /* 0x00000000000972ca */ /* 0x000fe400000e0000 */
[----:B------:R-:W-:Y:S02]  /*2e90*/  IABS R4, R4 ;  /* 0x0000000400047213 */ /* 0x000fe40000000000 */
[----:B------:R-:W-:-:S03]  /*2ea0*/  IABS R5, R3 ;  /* 0x0000000300057213 */ /* 0x000fc60000000000 */
        /* <DEDUP_REMOVED lines=24> */
.L_x_4199:
[----:B------:R-:W-:Y:S01]  /*3030*/  UIMAD UR40, UR40, UR4, URZ ;  /* 0x00000004282872a4 */ /* 0x000fe2000f8e023f */
[----:B------:R-:W-:Y:S01]  /*3040*/  IMAD.U32 R0, RZ, RZ, UR10 ;  /* 0x0000000aff007e24 */ /* 0x000fe2000f8e00ff */
[----:B------:R-:W-:Y:S01]  /*3050*/  MOV R3, UR4 ;  /* 0x0000000400037c02 */ /* 0x000fe20008000f00 */
[----:B------:R-:W-:Y:S01]  /*3060*/  IMAD.MOV.U32 R6, RZ, RZ, RZ ;  /* 0x000000ffff067224 */ /* 0x000fe200078e00ff */
[----:B------:R-:W-:Y:S01]  /*3070*/  PLOP3.LUT P0, PT, PT, PT, PT, 0x80, 0x0 ;  /* 0x000000000000781c */ /* 0x000fe20003f0f070 */
[----:B------:R-:W-:Y:S01]  /*3080*/  IMAD.MOV.U32 R5, RZ, RZ, RZ ;  /* 0x000000ffff057224 */ /* 0x000fe200078e00ff */
[----:B------:R-:W-:Y:S02]  /*3090*/  VIADDMNMX R0, R3, UR40, R0, PT ;  /* 0x0000002803007c46 */ /* 0x000fe4000b800100 */
[----:B------:R-:W-:Y:S02]  /*30a0*/  CS2R R150, SRZ ;  /* 0x0000000000967805 */ /* 0x000fe4000001ff00 */
        /* <DEDUP_REMOVED lines=92> */
[----:B------:R-:W-:Y:S01]  /*3670*/  MOV R5, UR5 ;  /* 0x0000000500057c02 */ /* 0x000fe20008000f00 */
[----:B------:R-:W-:Y:S01]  /*3680*/  ULDC.64 UR4, c[0x4][0x98] ;  /* 0x0100260000047ab9 */ /* 0x000fe20000000a00 */
[----:B------:R-:W-:Y:S01]  /*3690*/  MOV R10, UR6 ;  /* 0x00000006000a7c02 */ /* 0x000fe20008000f00 */
[----:B------:R-:W-:Y:S01]  /*36a0*/  IMAD.U32 R6, RZ, RZ, UR4 ;  /* 0x00000004ff067e24 */ /* 0x000fe2000f8e00ff */
[----:B------:R-:W-:Y:S01]  /*36b0*/  MOV R12, 0x1 ;  /* 0x00000001000c7802 */ /* 0x000fe20000000f00 */
[----:B------:R-:W-:-:S02]  /*36c0*/  IMAD.U32 R7, RZ, RZ, UR5 ;  /* 0x00000005ff077e24 */ /* 0x000fc4000f8e00ff */
[----:B------:R-:W-:Y:S02]  /*36d0*/  IMAD.U32 R11, RZ, RZ, UR7 ;  /* 0x00000007ff0b7e24 */ /* 0x000fe4000f8e00ff */
[----:B------:R-:W-:Y:S02]  /*36e0*/  IMAD.MOV.U32 R8, RZ, RZ, 0x70 ;  /* 0x00000070ff087424 */ /* 0x000fe400078e00ff */
[----:B0-----:R-:W-:-:S07]  /*36f0*/  IMAD.MOV.U32 R13, RZ, RZ, RZ ;  /* 0x000000ffff0d7224 */ /* 0x001fce00078e00ff */
[----:B------:R-:W-:-:S07]  /*3700*/  LEPC R20, `(.L_x_4200) ;  /* 0x000000001014794e */ /* 0x000fce0000000000 */
[----:B-1----:R-:W-:Y:S05]  /*3710*/  CALL.ABS.NOINC R2 ;  /* 0x0000000002007343 */ /* 0x002fea0003c00000 */
.L_x_4200:
        /* <DEDUP_REMOVED lines=11> */
.L_x_4335:
[----:B------:R-:W-:Y:S01]  /*37d0*/  ULOP3.LUT UR4, UR42, 0x1, URZ, 0xfc, !UPT ;  /* 0x000000012a047892 */ /* 0x000fe2000f8efc3f */
[----:B0-----:R-:W-:Y:S02]  /*37e0*/  LOP3.LUT R0, R5, 0x7ffffffc, RZ, 0xc0, !PT ;  /* 0x7ffffffc05007812 */ /* 0x001fe400078ec0ff */
[----:B------:R-:W-:Y:S02]  /*37f0*/  LEA.HI R7, R7, R6, RZ, 0x3 ;  /* 0x0000000607077211 */ /* 0x000fe400078f18ff */
[----:B------:R-:W-:Y:S01]  /*3800*/  IADD3 R2, -R2, R19, RZ ;  /* 0x0000001302027210 */ /* 0x000fe20007ffe1ff */
[----:B------:R-:W-:Y:S01]  /*3810*/  IMAD.U32 R5, RZ, RZ, UR4 ;  /* 0x00000004ff057e24 */ /* 0x000fe2000f8e00ff */
[----:B------:R-:W-:Y:S01]  /*3820*/  LOP3.LUT R7, R7, 0xfffffff8, RZ, 0xc0, !PT ;  /* 0xfffffff807077812 */ /* 0x000fe200078ec0ff */
[----:B------:R-:W-:Y:S01]  /*3830*/  IMAD.IADD R0, R3, 0x1, -R0 ;  /* 0x0000000103007824 */ /* 0x000fe200078e0a00 */
[----:B------:R-:W-:Y:S02]  /*3840*/  LEA.HI R3, R4, R3, RZ, 0x5 ;  /* 0x0000000304037211 */ /* 0x000fe400078f28ff */
[----:B------:R-:W-:Y:S01]  /*3850*/  ISETP.NE.AND P0, PT, R5, 0x3, PT ;  /* 0x000000030500780c */ /* 0x000fe20003f05270 */
[----:B------:R-:W-:Y:S01]  /*3860*/  IMAD.SHL.U32 R11, R0, 0x2, RZ ;  /* 0x00000002000b7824 */ /* 0x000fe200078e00ff */
[----:B------:R-:W-:-:S02]  /*3870*/  IADD3 R7, R6, -R7, RZ ;  /* 0x8000000706077210 */ /* 0x000fc40007ffe0ff */
[----:B------:R-:W-:Y:S01]  /*3880*/  SHF.R.S32.HI R0, RZ, 0x5, R3 ;  /* 0x00000005ff007819 */ /* 0x000fe20000011403 */
[----:B------:R-:W-:-:S03]  /*3890*/  IMAD R2, R2, 0x100, R11 ;  /* 0x0000010002027824 */ /* 0x000fc600078e020b */
[----:B------:R-:W-:-:S05]  /*38a0*/  LEA R0, R0, R7, 0x4 ;  /* 0x0000000700007211 */ /* 0x000fca00078e20ff */
[----:B------:R-:W-:Y:S05]  /*38b0*/  @!P0 BRA `(.L_x_4202) ;  /* 0x0000000000048947 */ /* 0x000fea0003800000 */
[----:B------:R-:W-:Y:S01]  /*38c0*/  BPT.TRAP 0x1 ;  /* 0x000000040000795c */ /* 0x000fe20000300000 */
.L_x_4202:
[----:B------:R0:W1:Y:S01]  /*38d0*/  SYNCS.PHASECHK.TRANS64.TRYWAIT P2, [UR39+0x28c30], R13 ;  /* 0x028c300dff0075a7 */ /* 0x0000620008040167 */
[----:B------:R-:W-:Y:S05]  /*38e0*/  @!P0 BRA `(.L_x_4203) ;  /* 0x0000000000048947 */ /* 0x000fea0003800000 */
[----:B------:R-:W-:Y:S01]  /*38f0*/  BPT.TRAP 0x1 ;  /* 0x000000040000795c */ /* 0x000fe20000300000 */
.L_x_4203:
[----:B------:R-:W2:Y:S02]  /*3900*/  S2R R3, SR_TID.X ;  /* 0x0000000000037919 */ /* 0x000ea40000002100 */
[----:B--2---:R-:W-:-:S04]  /*3910*/  LOP3.LUT R3, R3, 0x7f, RZ, 0xc0, !PT ;  /* 0x0000007f03037812 */ /* 0x004fc800078ec0ff */
[----:B------:R-:W-:Y:S01]  /*3920*/  ISETP.NE.AND P1, PT, R3, RZ, PT ;  /* 0x000000ff0300720c */ /* 0x000fe20003f25270 */
[----:B-1----:R-:W-:-:S12]  /*3930*/  @P2 BRA `(.L_x_4204) ;  /* 0x0000000000082947 */ /* 0x002fd80003800000 */
[----:B------:R-:W1:Y:S02]  /*3940*/  SYNCS.PHASECHK.TRANS64.TRYWAIT P2, [UR39+0x28c30], R13 ;  /* 0x028c300dff0075a7 */ /* 0x000e640008040167 */
[----:B-1----:R-:W-:Y:S05]  /*3950*/  @!P2 BRA `(.L_x_4205) ;  /* 0x000000d40078a947 */ /* 0x002fea0003800000 */
.L_x_4204:
[----:B------:R-:W-:Y:S05]  /*3960*/  WARPSYNC.ALL ;  /* 0x0000000000007948 */ /* 0x000fea0003800000 */
[----:B------:R-:W-:Y:S01]  /*3970*/  UIADD3 UR4, UR39, 0x20400, URZ ;  /* 0x0002040027047890 */ /* 0x000fe2000fffe03f */
[----:B------:R-:W-:Y:S01]  /*3980*/  WARPGROUP.ARRIVE ;  /* 0x00000000000079c5 */ /* 0x000fe20000000000 */
[----:B------:R-:W-:-:S05]  /*3990*/  UIADD3 UR5, UR39, 0x22400, URZ ;  /* 0x0002240027057890 */ /* 0x000fca000fffe03f */
[----:B------:R-:W2:Y:S01]  /*39a0*/  S2R R5, SR_CTAID.X ;  /* 0x0000000000057919 */ /* 0x000ea20000002500 */
[----:B------:R-:W-:Y:S01]  /*39b0*/  USHF.R.U32.HI UR4, URZ, 0x4, UR4 ;  /* 0x000000043f047899 */ /* 0x000fe20008011604 */
[----:B------:R-:W-:Y:S01]  /*39c0*/  LEA.HI R3, R17, R16, RZ, 0x2 ;  /* 0x0000001011037211 */ /* 0x000fe200078f10ff */
[----:B------:R-:W-:Y:S02]  /*39d0*/  USHF.R.U32.HI UR5, URZ, 0x4, UR5 ;  /* 0x000000043f057899 */ /* 0x000fe40008011605 */
[----:B------:R-:W-:Y:S01]  /*39e0*/  ULOP3.LUT UR4, UR4, 0x3fff, URZ, 0xc0, !UPT ;  /* 0x00003fff04047892 */ /* 0x000fe2000f8ec03f */
[----:B------:R-:W-:Y:S01]  /*39f0*/  LOP3.LUT R3, R3, 0xfffffffc, RZ, 0xc0, !PT ;  /* 0xfffffffc03037812 */ /* 0x000fe200078ec0ff */
[----:B------:R-:W-:Y:S02]  /*3a00*/  ULOP3.LUT UR5, UR5, 0x3fff, URZ, 0xc0, !UPT ;  /* 0x00003fff05057892 */ /* 0x000fe4000f8ec03f */
[----:B------:R-:W-:Y:S02]  /*3a10*/  ULOP3.LUT UR4, UR4, 0x10000, URZ, 0xfc, !UPT ;  /* 0x0001000004047892 */ /* 0x000fe4000f8efc3f */
[----:B------:R-:W-:Y:S01]  /*3a20*/  ULOP3.LUT UR24, UR5, 0x10000, URZ, 0xfc, !UPT ;  /* 0x0001000005187892 */ /* 0x000fe2000f8efc3f */
[----:B------:R-:W-:Y:S01]  /*3a30*/  IMAD.IADD R3, R16, 0x1, -R3 ;  /* 0x0000000110037824 */ /* 0x000fe200078e0a03 */
[----:B------:R-:W-:Y:S01]  /*3a40*/  UMOV UR9, 0x40000040 ;  /* 0x4000004000097882 */ /* 0x000fe20000000000 */
[----:B------:R-:W-:Y:S01]  /*3a50*/  UMOV UR11, 0x40000040 ;  /* 0x40000040000b7882 */ /* 0x000fe20000000000 */
[----:B------:R-:W-:-:S02]  /*3a60*/  UIADD3 UR12, UR4, 0x2, URZ ;  /* 0x00000002040c7890 */ /* 0x000fc4000fffe03f */
[----:B------:R-:W-:Y:S01]  /*3a70*/  UMOV UR8, UR4 ;  /* 0x0000000400087c82 */ /* 0x000fe20008000000 */
[----:B------:R-:W-:Y:S01]  /*3a80*/  UMOV UR10, UR24 ;  /* 0x00000018000a7c82 */ /* 0x000fe20008000000 */
[----:B------:R-:W-:Y:S01]  /*3a90*/  UIADD3 UR14, UR24, 0x2, URZ ;  /* 0x00000002180e7890 */ /* 0x000fe2000fffe03f */
[----:B------:R-:W-:Y:S01]  /*3aa0*/  HGMMA.64x64x16.F32.BF16 R24, gdesc[UR8], RZ, !UPT, gsb0 ;  /* 0x00e00000081879f0 */ /* 0x000fe2000c0018ff */
[----:B------:R-:W-:Y:S01]  /*3ab0*/  UMOV UR13, 0x40000040 ;  /* 0x40000040000d7882 */ /* 0x000fe20000000000 */
[----:B------:R-:W-:Y:S01]  /*3ac0*/  UMOV UR15, 0x40000040 ;  /* 0x40000040000f7882 */ /* 0x000fe20000000000 */
[----:B------:R-:W-:Y:S01]  /*3ad0*/  UIADD3 UR16, UR4, 0x4, URZ ;  /* 0x0000000404107890 */ /* 0x000fe2000fffe03f */
[C---:B-1----:R-:W-:Y:S01]  /*3ae0*/  LEA.HI R4, R3.reuse, R3, RZ, 0x1 ;  /* 0x0000000303047211 */ /* 0x042fe200078f08ff */
[----:B------:R-:W-:Y:S01]  /*3af0*/  UIADD3 UR18, UR24, 0x4, URZ ;  /* 0x0000000418127890 */ /* 0x000fe2000fffe03f */
[----:B------:R-:W-:Y:S01]  /*3b00*/  UMOV UR17, 0x40000040 ;  /* 0x4000004000117882 */ /* 0x000fe20000000000 */
[----:B------:R-:W-:Y:S01]  /*3b10*/  UMOV UR19, 0x40000040 ;  /* 0x4000004000137882 */ /* 0x000fe20000000000 */
[----:B------:R-:W-:Y:S01]  /*3b20*/  UIADD3 UR20, UR4, 0x6, URZ ;  /* 0x0000000604147890 */ /* 0x000fe2000fffe03f */
[----:B------:R-:W-:Y:S01]  /*3b30*/  LOP3.LUT R4, R4, 0x1ffffffe, RZ, 0xc0, !PT ;  /* 0x1ffffffe04047812 */ /* 0x000fe200078ec0ff */
[----:B------:R-:W-:Y:S01]  /*3b40*/  UIADD3 UR22, UR24, 0x6, URZ ;  /* 0x0000000618167890 */ /* 0x000fe2000fffe03f */
[----:B------:R-:W-:Y:S01]  /*3b50*/  UMOV UR21, 0x40000040 ;  /* 0x4000004000157882 */ /* 0x000fe20000000000 */
[----:B------:R-:W-:Y:S01]  /*3b60*/  UMOV UR23, 0x40000040 ;  /* 0x4000004000177882 */ /* 0x000fe20000000000 */
[----:B------:R-:W-:Y:S01]  /*3b70*/  ULDC UR4, c[0x0][0x448] ;  /* 0x0001120000047ab9 */ /* 0x000fe20000000800 */
[----:B------:R-:W-:Y:S01]  /*3b80*/  IMAD.IADD R4, R3, 0x1, -R4 ;  /* 0x0000000103047824 */ /* 0x000fe200078e0a04 */
[----:B------:R-:W-:Y:S01]  /*3b90*/  UISETP.NE.AND UP0, UPT, UR4, 0x1, UPT ;  /* 0x000000010400788c */ /* 0x000fe2000bf05270 */
[----:B--2---:R-:W-:Y:S01]  /*3ba0*/  LEA R3, R5, R0, 0x6 ;  /* 0x0000000005037211 */ /* 0x004fe200078e30ff */
[----:B------:R-:W-:Y:S01]  /*3bb0*/  ULDC UR7, c[0x0][0x9d8] ;  /* 0x0002760000077ab9 */ /* 0x000fe20000000800 */
[----:B------:R-:W-:Y:S01]  /*3bc0*/  ULDC UR10, c[0x0][0x2f0] ;  /* 0x0000bc00000a7ab9 */ /* 0x000fe20000000800 */
[----:B------:R-:W-:-:S02]  /*3bd0*/  ULDC UR6, c[0x0][0x288] ;  /* 0x0000a20000067ab9 */ /* 0x000fc40000000800 */
[----:B------:R-:W-:Y:S01]  /*3be0*/  PLOP3.LUT P2, PT, PT, PT, UP0, 0x80, 0x0 ;  /* 0x000000000000781c */ /* 0x000fe20003f4f008 */
[----:B------:R-:W-:Y:S01]  /*3bf0*/  IMAD R12, R4, 0x8, R3 ;  /* 0x00000008040c7824 */ /* 0x000fe200078e0203 */
[----:B------:R-:W-:-:S03]  /*3c00*/  MOV R8, UR6 ;  /* 0x0000000600087c02 */ /* 0x000fc60008000f00 */
[----:B------:R-:W-:Y:S01]  /*3c10*/  @UP0 ULDC UR4, c[0x0][0x44c] ;  /* 0x0001130000040ab9 */ /* 0x000fe20000000800 */
[----:B------:R-:W-:-:S07]  /*3c20*/  IMAD.MOV.U32 R3, RZ, RZ, R12 ;  /* 0x000000ffff037224 */ /* 0x000fce00078e000c */
[----:B------:R-:W-:Y:S01]  /*3c30*/  @P2 IMAD.HI.U32 R4, R12, UR4, RZ ;  /* 0x000000040c042c27 */ /* 0x000fe2000f8e00ff */
[----:B------:R-:W-:-:S04]  /*3c40*/  @UP0 ULDC UR4, c[0x0][0x450] ;  /* 0x0001140000040ab9 */ /* 0x000fc80000000800 */
[----:B------:R-:W-:Y:S01]  /*3c50*/  @P2 SHF.R.U32.HI R3, RZ, UR4, R4 ;  /* 0x00000004ff032c19 */ /* 0x000fe20008011604 */
[----:B------:R-:W-:Y:S02]  /*3c60*/  UMOV UR4, 0xffffffc0 ;  /* 0xffffffc000047882 */ /* 0x000fe40000000000 */
[----:B------:R-:W-:Y:S02]  /*3c70*/  UIMAD UR4, UR41, UR4, 0x40 ;  /* 0x00000040290474a4 */ /* 0x000fe4000f8e0204 */
[----:B------:R-:W1:Y:S02]  /*3c80*/  SHFL.IDX PT, R6, R3, 0x1, 0x1c1f ;  /* 0x003c1f0003067f89 */ /* 0x000e6400000e0000 */
[----:B------:R-:W-:Y:S02]  /*3c90*/  UIADD3 UR5, UR4, 0x1, URZ ;  /* 0x0000000104057890 */ /* 0x000fe4000fffe03f */
[----:B------:R-:W-:Y:S01]  /*3ca0*/  UIMAD UR4, UR37, UR10, UR4 ;  /* 0x0000000a250472a4 */ /* 0x000fe2000f8e0204 */
[----:B------:R-:W2:Y:S01]  /*3cb0*/  SHFL.IDX PT, R3, R3, RZ, 0x1c1f ;  /* 0x001c1fff03037589 */ /* 0x000ea200000e0000 */
[----:B------:R-:W-:-:S04]  /*3cc0*/  UIMAD UR5, UR37, UR10, UR5 ;  /* 0x0000000a250572a4 */ /* 0x000fc8000f8e0205 */
[----:B------:R-:W-:Y:S02]  /*3cd0*/  IADD3 R4, -R11, UR4, RZ ;  /* 0x000000040b047c10 */ /* 0x000fe4000fffe1ff */
[----:B------:R-:W-:-:S04]  /*3ce0*/  IADD3 R5, -R8, UR5, -R11 ;  /* 0x0000000508057c10 */ /* 0x000fc8000fffe90b */
[----:B-1----:R-:W-:-:S04]  /*3cf0*/  VIADDMNMX R6, R6, R5, R4, PT ;  /* 0x0000000506067246 */ /* 0x002fc80003800104 */
[C---:B------:R-:W-:Y:S01]  /*3d00*/  ISETP.GT.AND P3, PT, R6.reuse, RZ, PT ;  /* 0x000000ff0600720c */ /* 0x040fe20003f64270 */
[----:B------:R-:W-:Y:S02]  /*3d10*/  WARPGROUP.DEPBAR.LE gsb0, 0x0 ;  /* 0x00008000000079c5 */ /* 0x000fe40000010000 */
[----:B------:R-:W-:Y:S01]  /*3d20*/  WARPGROUP.ARRIVE ;  /* 0x00000000000079c5 */ /* 0x000fe20000000000 */
[C---:B------:R-:W-:Y:S02]  /*3d30*/  ISETP.GT.AND P4, PT, R6.reuse, 0x1, PT ;  /* 0x000000010600780c */ /* 0x040fe40003f84270 */
[----:B------:R-:W-:Y:S02]  /*3d40*/  ISETP.GT.AND P5, PT, R6, 0x8, PT ;  /* 0x000000080600780c */ /* 0x000fe40003fa4270 */
[----:B--2---:R-:W-:Y:S01]  /*3d50*/  VIADDMNMX R5, R3, R5, R4, PT ;  /* 0x0000000503057246 */ /* 0x004fe20003800104 */
[----:B------:R-:W-:Y:S03]  /*3d60*/  HGMMA.64x64x16.F32.BF16 R24, gdesc[UR12], R24, gsb0 ;  /* 0x00e000000c1879f0 */ /* 0x000fe60008001818 */
[----:B------:R-:W-:Y:S01]  /*3d70*/  ISETP.GT.AND P6, PT, R5, 0x20, PT ;  /* 0x000000200500780c */ /* 0x000fe20003fc4270 */
[----:B------:R-:W-:-:S02]  /*3d80*/  WARPGROUP.DEPBAR.LE gsb0, 0x0 ;  /* 0x00008000000079c5 */ /* 0x000fc40000010000 */
        /* <DEDUP_REMOVED lines=29> */
[----:B-1----:R-:W-:Y:S01]  /*3f60*/  FSEL R26, R26, -INF , P3 ;  /* 0xff8000001a1a7808 */ /* 0x002fe20001800000 */
[----:B------:R-:W-:Y:S01]  /*3f70*/  FMUL.FTZ R32, R32, UR7 ;  /* 0x0000000720207c20 */ /* 0x000fe20008410000 */
[----:B------:R-:W-:Y:S01]  /*3f80*/  ISETP.GT.AND P3, PT, R6, 0x9, PT ;  /* 0x000000090600780c */ /* 0x000fe20003f64270 */
[----:B------:R-:W-:Y:S01]  /*3f90*/  FMUL.FTZ R33, R33, UR7 ;  /* 0x0000000721217c20 */ /* 0x000fe20008410000 */
[----:B------:R-:W-:Y:S01]  /*3fa0*/  FMUL.FTZ R36, R36, UR7 ;  /* 0x0000000724247c20 */ /* 0x000fe20008410000 */
[----:B------:R-:W-:Y:S01]  /*3fb0*/  FMUL.FTZ R37, R37, UR7 ;  /* 0x0000000725257c20 */ /* 0x000fe20008410000 */
[----:B------:R-:W-:Y:S01]  /*3fc0*/  FMUL.FTZ R40, R40, UR7 ;  /* 0x0000000728287c20 */ /* 0x000fe20008410000 */
[----:B------:R-:W1:Y:S01]  /*3fd0*/  MUFU.TANH R31, R31 ;  /* 0x0000001f001f7308 */ /* 0x000e620000002400 */
[----:B--2---:R-:W-:Y:S01]  /*3fe0*/  FSEL R27, R27, -INF , P4 ;  /* 0xff8000001b1b7808 */ /* 0x004fe20002000000 */
[----:B------:R-:W-:Y:S01]  /*3ff0*/  FMUL.FTZ R41, R41, UR7 ;  /* 0x0000000729297c20 */ /* 0x000fe20008410000 */
[----:B------:R-:W-:Y:S01]  /*4000*/  ISETP.GT.AND P4, PT, R6, 0x10, PT ;  /* 0x000000100600780c */ /* 0x000fe20003f84270 */
[----:B------:R-:W-:Y:S01]  /*4010*/  FMUL.FTZ R44, R44, UR7 ;  /* 0x000000072c2c7c20 */ /* 0x000fe20008410000 */
[----:B------:R-:W-:Y:S01]  /*4020*/  FMNMX.FTZ R7, R26, R27, !PT ;  /* 0x0000001b1a077209 */ /* 0x000fe20007810000 */
[----:B------:R-:W-:Y:S01]  /*4030*/  FMUL.FTZ R45, R45, UR7 ;  /* 0x000000072d2d7c20 */ /* 0x000fe20008410000 */
[----:B------:R-:W-:Y:S01]  /*4040*/  FMUL.FTZ R48, R48, UR7 ;  /* 0x0000000730307c20 */ /* 0x000fe20008410000 */
[----:B------:R-:W2:Y:S01]  /*4050*/  MUFU.TANH R34, R34 ;  /* 0x0000002200227308 */ /* 0x000ea20000002400 */
[----:B---3--:R-:W-:Y:S01]  /*4060*/  FSEL R30, R30, -INF , P5 ;  /* 0xff8000001e1e7808 */ /* 0x008fe20002800000 */
[----:B------:R-:W-:Y:S01]  /*4070*/  FMUL.FTZ R49, R49, UR7 ;  /* 0x0000000731317c20 */ /* 0x000fe20008410000 */
[----:B------:R-:W-:Y:S01]  /*4080*/  ISETP.GT.AND P5, PT, R5, 0x8, PT ;  /* 0x000000080500780c */ /* 0x000fe20003fa4270 */
[----:B------:R-:W-:Y:S01]  /*4090*/  FMUL.FTZ R52, R52, UR7 ;  /* 0x0000000734347c20 */ /* 0x000fe20008410000 */
[----:B------:R-:W-:Y:S01]  /*40a0*/  FMNMX.FTZ R8, R30, R7, !PT ;  /* 0x000000071e087209 */ /* 0x000fe20007810000 */
[----:B------:R-:W-:Y:S01]  /*40b0*/  FMUL.FTZ R53, R53, UR7 ;  /* 0x0000000735357c20 */ /* 0x000fe20008410000 */
[----:B------:R-:W-:Y:S01]  /*40c0*/  ULDC UR7, c[0x0][0x988] ;  /* 0x0002620000077ab9 */ /* 0x000fe20000000800 */
[----:B------:R-:W3:Y:S01]  /*40d0*/  MUFU.TANH R35, R35 ;  /* 0x0000002300237308 */ /* 0x000ee20000002400 */
[----:B-1----:R-:W-:-:S02]  /*40e0*/  FSEL R31, R31, -INF , P3 ;  /* 0xff8000001f1f7808 */ /* 0x002fc40001800000 */
[----:B------:R-:W-:Y:S02]  /*40f0*/  ISETP.GT.AND P3, PT, R6, 0x11, PT ;  /* 0x000000110600780c */ /* 0x000fe40003f64270 */
[----:B------:R-:W-:-:S03]  /*4100*/  FMNMX.FTZ R7, R31, R8, !PT ;  /* 0x000000081f077209 */ /* 0x000fc60007810000 */
[----:B------:R-:W1:Y:S01]  /*4110*/  MUFU.TANH R38, R38 ;  /* 0x0000002600267308 */ /* 0x000e620000002400 */
[----:B--2---:R-:W-:Y:S02]  /*4120*/  FSEL R34, R34, -INF , P4 ;  /* 0xff80000022227808 */ /* 0x004fe40002000000 */
[----:B------:R-:W-:Y:S02]  /*4130*/  ISETP.GT.AND P4, PT, R6, 0x18, PT ;  /* 0x000000180600780c */ /* 0x000fe40003f84270 */
[----:B------:R-:W-:-:S03]  /*4140*/  FMNMX.FTZ R8, R34, R7, !PT ;  /* 0x0000000722087209 */ /* 0x000fc60007810000 */
[----:B------:R-:W2:Y:S01]  /*4150*/  MUFU.TANH R39, R39 ;  /* 0x0000002700277308 */ /* 0x000ea20000002400 */
[----:B---3--:R-:W-:Y:S02]  /*4160*/  FSEL R35, R35, -INF , P3 ;  /* 0xff80000023237808 */ /* 0x008fe40001800000 */
[----:B------:R-:W-:Y:S02]  /*4170*/  ISETP.GT.AND P3, PT, R6, 0x19, PT ;  /* 0x000000190600780c */ /* 0x000fe40003f64270 */
[----:B------:R-:W-:-:S03]  /*4180*/  FMNMX.FTZ R7, R35, R8, !PT ;  /* 0x0000000823077209 */ /* 0x000fc60007810000 */
[----:B------:R-:W3:Y:S01]  /*4190*/  MUFU.TANH R42, R42 ;  /* 0x0000002a002a7308 */ /* 0x000ee20000002400 */
[----:B-1----:R-:W-:Y:S02]  /*41a0*/  FSEL R38, R38, -INF , P4 ;  /* 0xff80000026267808 */ /* 0x002fe40002000000 */
        /* <DEDUP_REMOVED lines=36> */
[----:B------:R-:W-:Y:S02]  /*43f0*/  ISETP.GT.AND P3, PT, R5, RZ, PT ;  /* 0x000000ff0500720c */ /* 0x000fe40003f64270 */
[----:B------:R-:W-:-:S03]  /*4400*/  FMNMX.FTZ R6, R55, R6, !PT ;  /* 0x0000000637067209 */ /* 0x000fc60007810000 */
[----:B------:R-:W-:Y:S02]  /*4410*/  MUFU.TANH R28, R28 ;  /* 0x0000001c001c7308 */ /* 0x000fe40000002400 */
[----:B------:R-:W1:Y:S06]  /*4420*/  SHFL.BFLY PT, R7, R6, 0x2, 0x1f ;  /* 0x0c401f0006077f89 */ /* 0x000e6c00000e0000 */
[----:B------:R-:W-:Y:S08]  /*4430*/  MUFU.TANH R29, R29 ;  /* 0x0000001d001d7308 */ /* 0x000ff00000002400 */
[----:B------:R-:W4:Y:S08]  /*4440*/  MUFU.TANH R10, R32 ;  /* 0x00000020000a7308 */ /* 0x000f300000002400 */
[----:B------:R-:W-:Y:S01]  /*4450*/  MUFU.TANH R33, R33 ;  /* 0x0000002100217308 */ /* 0x000fe20000002400 */
[----:B-1----:R-:W-:-:S02]  /*4460*/  FMNMX.FTZ R8, R6, R7, !PT ;  /* 0x0000000706087209 */ /* 0x002fc40007810000 */
[----:B--2---:R-:W-:Y:S02]  /*4470*/  FSEL R6, R24, -INF , P3 ;  /* 0xff80000018067808 */ /* 0x004fe40001800000 */
[----:B---3--:R-:W-:Y:S01]  /*4480*/  FSEL R7, R25, -INF , P4 ;  /* 0xff80000019077808 */ /* 0x008fe20002000000 */
[----:B------:R-:W1:Y:S02]  /*4490*/  SHFL.BFLY PT, R9, R8, 0x1, 0x1f ;  /* 0x0c201f0008097f89 */ /* 0x000e6400000e0000 */
[----:B------:R-:W2:Y:S01]  /*44a0*/  MUFU.TANH R15, R36 ;  /* 0x00000024000f7308 */ /* 0x000ea20000002400 */
[C---:B------:R-:W-:Y:S02]  /*44b0*/  ISETP.GT.AND P3, PT, R5.reuse, 0x9, PT ;  /* 0x000000090500780c */ /* 0x040fe40003f64270 */
[----:B------:R-:W-:Y:S02]  /*44c0*/  FMNMX.FTZ R3, R6, R7, !PT ;  /* 0x0000000706037209 */ /* 0x000fe40007810000 */
[----:B------:R-:W-:-:S03]  /*44d0*/  ISETP.GT.AND P4, PT, R5, 0x10, PT ;  /* 0x000000100500780c */ /* 0x000fc60003f84270 */
[----:B------:R-:W3:Y:S01]  /*44e0*/  MUFU.TANH R18, R37 ;  /* 0x0000002500127308 */ /* 0x000ee20000002400 */
[----:B----4-:R-:W-:Y:S02]  /*44f0*/  FSEL R10, R10, -INF , P4 ;  /* 0xff8000000a0a7808 */ /* 0x010fe40002000000 */
[----:B------:R-:W-:-:S05]  /*4500*/  ISETP.GT.AND P4, PT, R5, 0x18, PT ;  /* 0x000000180500780c */ /* 0x000fca0003f84270 */
[----:B------:R-:W4:Y:S01]  /*4510*/  MUFU.TANH R19, R40 ;  /* 0x0000002800137308 */ /* 0x000f220000002400 */
[----:B--2---:R-:W-:Y:S02]  /*4520*/  FSEL R15, R15, -INF , P4 ;  /* 0xff8000000f0f7808 */ /* 0x004fe40002000000 */
[----:B------:R-:W-:Y:S02]  /*4530*/  ISETP.GT.AND P4, PT, R5, 0x28, PT ;  /* 0x000000280500780c */ /* 0x000fe40003f84270 */
[----:B-1----:R-:W-:-:S03]  /*4540*/  FMNMX.FTZ R4, R8, R9, !PT ;  /* 0x0000000908047209 */ /* 0x002fc60007810000 */
[----:B------:R-:W1:Y:S01]  /*4550*/  MUFU.TANH R41, R41 ;  /* 0x0000002900297308 */ /* 0x000e620000002400 */
[----:B------:R-:W-:Y:S02]  /*4560*/  FSEL R8, R28, -INF , P5 ;  /* 0xff8000001c087808 */ /* 0x000fe40002800000 */
[----:B------:R-:W-:Y:S02]  /*4570*/  FSEL R9, R29, -INF , P3 ;  /* 0xff8000001d097808 */ /* 0x000fe40001800000 */
[----:B------:R-:W-:Y:S02]  /*4580*/  FMNMX.FTZ R14, R8, R3, !PT ;  /* 0x00000003080e7209 */ /* 0x000fe40007810000 */
[----:B------:R-:W-:Y:S01]  /*4590*/  ISETP.GT.AND P3, PT, R5, 0x11, PT ;  /* 0x000000110500780c */ /* 0x000fe20003f64270 */
[----:B------:R-:W2:Y:S01]  /*45a0*/  MUFU.TANH R21, R44 ;  /* 0x0000002c00157308 */ /* 0x000ea20000002400 */
[----:B------:R-:W-:Y:S02]  /*45b0*/  FMNMX.FTZ R3, R9, R14, !PT ;  /* 0x0000000e09037209 */ /* 0x000fe40007810000 */
[----:B------:R-:W-:-:S02]  /*45c0*/  FSEL R14, R33, -INF , P3 ;  /* 0xff800000210e7808 */ /* 0x000fc40001800000 */
[----:B------:R-:W-:Y:S02]  /*45d0*/  FMNMX.FTZ R3, R10, R3, !PT ;  /* 0x000000030a037209 */ /* 0x000fe40007810000 */
[----:B------:R-:W-:Y:S01]  /*45e0*/  ISETP.GT.AND P3, PT, R5, 0x19, PT ;  /* 0x000000190500780c */ /* 0x000fe20003f64270 */
[----:B------:R-:W5:Y:S01]  /*45f0*/  MUFU.TANH R45, R45 ;  /* 0x0000002d002d7308 */ /* 0x000f620000002400 */
[----:B------:R-:W-:Y:S02]  /*4600*/  FMNMX.FTZ R20, R14, R3, !PT ;  /* 0x000000030e147209 */ /* 0x000fe40007810000 */
[----:B---3--:R-:W-:Y:S02]  /*4610*/  FSEL R18, R18, -INF , P3 ;  /* 0xff80000012127808 */ /* 0x008fe40001800000 */
[----:B------:R-:W-:Y:S02]  /*4620*/  FMNMX.FTZ R3, R15, R20, !PT ;  /* 0x000000140f037209 */ /* 0x000fe40007810000 */
[----:B------:R-:W-:Y:S01]  /*4630*/  ISETP.GT.AND P5, PT, R5, 0x21, PT ;  /* 0x000000210500780c */ /* 0x000fe20003fa4270 */
[----:B------:R-:W3:Y:S01]  /*4640*/  MUFU.TANH R23, R48 ;  /* 0x0000003000177308 */ /* 0x000ee20000002400 */
[----:B----4-:R-:W-:-:S02]  /*4650*/  FSEL R19, R19, -INF , P6 ;  /* 0xff80000013137808 */ /* 0x010fc40003000000 */
[----:B------:R-:W-:Y:S02]  /*4660*/  FMNMX.FTZ R22, R18, R3, !PT ;  /* 0x0000000312167209 */ /* 0x000fe40007810000 */
[----:B-1----:R-:W-:Y:S02]  /*4670*/  FSEL R20, R41, -INF , P5 ;  /* 0xff80000029147808 */ /* 0x002fe40002800000 */
[----:B------:R-:W-:Y:S01]  /*4680*/  FMNMX.FTZ R3, R19, R22, !PT ;  /* 0x0000001613037209 */ /* 0x000fe20007810000 */
[----:B------:R-:W1:Y:S01]  /*4690*/  MUFU.TANH R49, R49 ;  /* 0x0000003100317308 */ /* 0x000e620000002400 */
[C---:B------:R-:W-:Y:S01]  /*46a0*/  FMUL.FTZ R22, R4.reuse, UR7 ;  /* 0x0000000704167c20 */ /* 0x040fe20008410000 */
[----:B------:R-:W-:Y:S02]  /*46b0*/  FSETP.NEU.FTZ.AND P5, PT, R4, -INF , PT ;  /* 0xff8000000400780b */ /* 0x000fe40003fbd000 */
[----:B------:R-:W-:Y:S02]  /*46c0*/  ISETP.GT.AND P3, PT, R5, 0x29, PT ;  /* 0x000000290500780c */ /* 0x000fe40003f64270 */
[----:B--2---:R-:W-:-:S02]  /*46d0*/  FSEL R21, R21, -INF , P4 ;  /* 0xff80000015157808 */ /* 0x004fc40002000000 */
[----:B------:R-:W2:Y:S01]  /*46e0*/  MUFU.TANH R25, R52 ;  /* 0x0000003400197308 */ /* 0x000ea20000002400 */
[----:B------:R-:W-:Y:S02]  /*46f0*/  FMNMX.FTZ R24, R20, R3, !PT ;  /* 0x0000000314187209 */ /* 0x000fe40007810000 */
[----:B------:R-:W-:Y:S02]  /*4700*/  FSEL R29, R22, RZ, P5 ;  /* 0x000000ff161d7208 */ /* 0x000fe40002800000 */
[----:B------:R-:W-:Y:S02]  /*4710*/  ISETP.GT.AND P6, PT, R5, 0x30, PT ;  /* 0x000000300500780c */ /* 0x000fe40003fc4270 */
[----:B-----5:R-:W-:Y:S01]  /*4720*/  FSEL R22, R45, -INF , P3 ;  /* 0xff8000002d167808 */ /* 0x020fe20001800000 */
[----:B------:R-:W4:Y:S01]  /*4730*/  MUFU.TANH R53, R53 ;  /* 0x0000003500357308 */ /* 0x000f220000002400 */
[----:B------:R-:W-:Y:S01]  /*4740*/  FMNMX.FTZ R3, R21, R24, !PT ;  /* 0x0000001815037209 */ /* 0x000fe20007810000 */
[--C-:B------:R-:W-:Y:S01]  /*4750*/  FFMA.FTZ R32, R26, UR7, -R29.reuse ;  /* 0x000000071a207c23 */ /* 0x100fe2000801081d */
[----:B------:R-:W-:Y:S01]  /*4760*/  ISETP.GT.AND P3, PT, R5, 0x31, PT ;  /* 0x000000310500780c */ /* 0x000fe20003f64270 */
[--C-:B------:R-:W-:Y:S01]  /*4770*/  FFMA.FTZ R27, R27, UR7, -R29.reuse ;  /* 0x000000071b1b7c23 */ /* 0x100fe2000801081d */
[----:B---3--:R-:W-:Y:S01]  /*4780*/  FSEL R23, R23, -INF , P6 ;  /* 0xff80000017177808 */ /* 0x008fe20003000000 */
[--C-:B------:R-:W-:Y:S01]  /*4790*/  FFMA.FTZ R30, R30, UR7, -R29.reuse ;  /* 0x000000071e1e7c23 */ /* 0x100fe2000801081d */
[----:B------:R-:W-:Y:S01]  /*47a0*/  FMNMX.FTZ R26, R22, R3, !PT ;  /* 0x00000003161a7209 */ /* 0x000fe20007810000 */
[----:B------:R-:W-:Y:S01]  /*47b0*/  MUFU.EX2 R161, R27 ;  /* 0x0000001b00a17308 */ /* 0x000fe20000000800 */
[----:B------:R-:W-:Y:S01]  /*47c0*/  ISETP.GT.AND P4, PT, R5, 0x38, PT ;  /* 0x000000380500780c */ /* 0x000fe20003f84270 */
[--C-:B------:R-:W-:Y:S01]  /*47d0*/  FFMA.FTZ R31, R31, UR7, -R29.reuse ;  /* 0x000000071f1f7c23 */ /* 0x100fe2000801081d */
[----:B-1----:R-:W-:Y:S01]  /*47e0*/  FSEL R24, R49, -INF , P3 ;  /* 0xff80000031187808 */ /* 0x002fe20001800000 */
[--C-:B------:R-:W-:Y:S01]  /*47f0*/  FFMA.FTZ R34, R34, UR7, -R29.reuse ;  /* 0x0000000722227c23 */ /* 0x100fe2000801081d */
[----:B------:R-:W-:Y:S01]  /*4800*/  FMNMX.FTZ R3, R23, R26, !PT ;  /* 0x0000001a17037209 */ /* 0x000fe20007810000 */
[--C-:B------:R-:W-:Y:S01]  /*4810*/  FFMA.FTZ R35, R35, UR7, -R29.reuse ;  /* 0x0000000723237c23 */ /* 0x100fe2000801081d */
[----:B------:R-:W-:Y:S01]  /*4820*/  ISETP.GT.AND P3, PT, R5, 0x39, PT ;  /* 0x000000390500780c */ /* 0x000fe20003f64270 */
[----:B------:R-:W-:Y:S01]  /*4830*/  MUFU.EX2 R32, R32 ;  /* 0x0000002000207308 */ /* 0x000fe20000000800 */
[----:B--2---:R-:W-:Y:S01]  /*4840*/  FSEL R25, R25, -INF , P4 ;  /* 0xff80000019197808 */ /* 0x004fe20002000000 */
[--C-:B------:R-:W-:Y:S01]  /*4850*/  FFMA.FTZ R38, R38, UR7, -R29.reuse ;  /* 0x0000000726267c23 */ /* 0x100fe2000801081d */
[----:B------:R-:W-:Y:S01]  /*4860*/  FMNMX.FTZ R28, R24, R3, !PT ;  /* 0x00000003181c7209 */ /* 0x000fe20007810000 */
[--C-:B------:R-:W-:Y:S01]  /*4870*/  FFMA.FTZ R39, R39, UR7, -R29.reuse ;  /* 0x0000000727277c23 */ /* 0x100fe2000801081d */
[----:B----4-:R-:W-:Y:S01]  /*4880*/  FSEL R26, R53, -INF , P3 ;  /* 0xff800000351a7808 */ /* 0x010fe20001800000 */
        /* <DEDUP_REMOVED lines=10> */
[----:B------:R-:W1:Y:S01]  /*4930*/  SHFL.BFLY PT, R28, R3, 0x2, 0x1f ;  /* 0x0c401f00031c7f89 */ /* 0x000e6200000e0000 */
[----:B------:R-:W-:Y:S01]  /*4940*/  MUFU.EX2 R163, R31 ;  /* 0x0000001f00a37308 */ /* 0x000fe20000000800 */
[----:B------:R-:W-:-:S07]  /*4950*/  FFMA.FTZ R55, R55, UR7, -R29 ;  /* 0x0000000737377c23 */ /* 0x000fce000801081d */
[----:B------:R-:W-:Y:S08]  /*4960*/  MUFU.EX2 R34, R34 ;  /* 0x0000002200227308 */ /* 0x000ff00000000800 */
[----:B------:R-:W2:Y:S01]  /*4970*/  MUFU.EX2 R35, R35 ;  /* 0x0000002300237308 */ /* 0x000ea20000000800 */
[----:B-1----:R-:W-:-:S07]  /*4980*/  FMNMX.FTZ R28, R3, R28, !PT ;  /* 0x0000001c031c7209 */ /* 0x002fce0007810000 */
[----:B------:R-:W-:Y:S01]  /*4990*/  MUFU.EX2 R38, R38 ;  /* 0x0000002600267308 */ /* 0x000fe20000000800 */
[----:B------:R-:W1:Y:S07]  /*49a0*/  SHFL.BFLY PT, R3, R28, 0x1, 0x1f ;  /* 0x0c201f001c037f89 */ /* 0x000e6e00000e0000 */
[----:B------:R-:W3:Y:S01]  /*49b0*/  MUFU.EX2 R39, R39 ;  /* 0x0000002700277308 */ /* 0x000ee20000000800 */
[----:B--2---:R-:W-:-:S07]  /*49c0*/  F2FP.BF16.F32.PACK_AB R157, R35, R34 ;  /* 0x00000022239d723e */ /* 0x004fce00000010ff */
[----:B------:R-:W-:Y:S08]  /*49d0*/  MUFU.EX2 R42, R42 ;  /* 0x0000002a002a7308 */ /* 0x000ff00000000800 */
[----:B------:R-:W-:Y:S01]  /*49e0*/  MUFU.EX2 R43, R43 ;  /* 0x0000002b002b7308 */ /* 0x000fe20000000800 */
[----:B---3--:R-:W-:Y:S02]  /*49f0*/  F2FP.BF16.F32.PACK_AB R159, R39, R38 ;  /* 0x00000026279f723e */ /* 0x008fe400000010ff */
[----:B-1----:R-:W-:-:S04]  /*4a00*/  FMNMX.FTZ R3, R28, R3, !PT ;  /* 0x000000031c037209 */ /* 0x002fc80007810000 */
[C---:B------:R-:W-:Y:S01]  /*4a10*/  FSETP.NEU.FTZ.AND P3, PT, R3.reuse, -INF , PT ;  /* 0xff8000000300780b */ /* 0x040fe20003f7d000 */
[----:B------:R-:W-:Y:S01]  /*4a20*/  FMUL.FTZ R5, R3, UR7 ;  /* 0x0000000703057c20 */ /* 0x000fe20008410000 */
[----:B------:R-:W-:Y:S04]  /*4a30*/  MUFU.EX2 R46, R46 ;  /* 0x0000002e002e7308 */ /* 0x000fe80000000800 */
[----:B------:R-:W-:Y:S02]  /*4a40*/  FSEL R27, R5, RZ, P3 ;  /* 0x000000ff051b7208 */ /* 0x000fe40001800000 */
[-C--:B------:R-:W-:Y:S02]  /*4a50*/  LEA.HI R5, R17, R16.reuse, RZ, 0x4 ;  /* 0x0000001011057211 */ /* 0x080fe400078f20ff */
[----:B------:R-:W1:Y:S01]  /*4a60*/  MUFU.EX2 R47, R47 ;  /* 0x0000002f002f7308 */ /* 0x000e620000000800 */
[--C-:B------:R-:W-:Y:S01]  /*4a70*/  FFMA.FTZ R28, R7, UR7, -R27.reuse ;  /* 0x00000007071c7c23 */ /* 0x100fe2000801081b */
[----:B------:R-:W-:Y:S01]  /*4a80*/  LOP3.LUT R7, R5, 0xfffffff0, RZ, 0xc0, !PT ;  /* 0xfffffff005077812 */ /* 0x000fe200078ec0ff */
[--C-:B------:R-:W-:Y:S01]  /*4a90*/  FFMA.FTZ R6, R6, UR7, -R27.reuse ;  /* 0x0000000706067c23 */ /* 0x100fe2000801081b */
[--C-:B------:R-:W-:Y:S01]  /*4aa0*/  FFMA.FTZ R8, R8, UR7, -R27.reuse ;  /* 0x0000000708087c23 */ /* 0x100fe2000801081b */
[--C-:B------:R-:W-:Y:S01]  /*4ab0*/  FFMA.FTZ R10, R10, UR7, -R27.reuse ;  /* 0x000000070a0a7c23 */ /* 0x100fe2000801081b */
[----:B------:R-:W-:Y:S01]  /*4ac0*/  FFMA.FTZ R14, R14, UR7, -R27 ;  /* 0x000000070e0e7c23 */ /* 0x000fe2000801081b */
[----:B------:R-:W-:Y:S01]  /*4ad0*/  IMAD.IADD R7, R16, 0x1, -R7 ;  /* 0x0000000110077824 */ /* 0x000fe200078e0a07 */
[----:B------:R2:W-:Y:S01]  /*4ae0*/  MUFU.EX2 R160, R6 ;  /* 0x0000000600a07308 */ /* 0x0005e20000000800 */
[--C-:B------:R-:W-:Y:S01]  /*4af0*/  FFMA.FTZ R9, R9, UR7, -R27.reuse ;  /* 0x0000000709097c23 */ /* 0x100fe2000801081b */
[--C-:B------:R-:W-:Y:S01]  /*4b00*/  FFMA.FTZ R15, R15, UR7, -R27.reuse ;  /* 0x000000070f0f7c23 */ /* 0x100fe2000801081b */
[--C-:B------:R-:W-:Y:S01]  /*4b10*/  FFMA.FTZ R18, R18, UR7, -R27.reuse ;  /* 0x0000000712127c23 */ /* 0x100fe2000801081b */
[--C-:B------:R-:W-:Y:S01]  /*4b20*/  FFMA.FTZ R19, R19, UR7, -R27.reuse ;  /* 0x0000000713137c23 */ /* 0x100fe2000801081b */
[----:B------:R-:W-:Y:S01]  /*4b30*/  LEA.HI R16, R17, R16, RZ, 0x5 ;  /* 0x0000001011107211 */ /* 0x000fe200078f28ff */
[--C-:B------:R-:W-:Y:S01]  /*4b40*/  FFMA.FTZ R20, R20, UR7, -R27.reuse ;  /* 0x0000000714147c23 */ /* 0x100fe2000801081b */
[----:B------:R-:W-:Y:S01]  /*4b50*/  FFMA.FTZ R21, R21, UR7, -R27 ;  /* 0x0000000715157c23 */ /* 0x000fe2000801081b */
[----:B------:R3:W-:Y:S01]  /*4b60*/  MUFU.EX2 R162, R8 ;  /* 0x0000000800a27308 */ /* 0x0007e20000000800 */
[----:B--2---:R-:W-:Y:S01]  /*4b70*/  SHF.R.S32.HI R6, RZ, 0x1f, R7 ;  /* 0x0000001fff067819 */ /* 0x004fe20000011407 */
[--C-:B------:R-:W-:Y:S01]  /*4b80*/  FFMA.FTZ R22, R22, UR7, -R27.reuse ;  /* 0x0000000716167c23 */ /* 0x100fe2000801081b */
[----:B------:R-:W-:Y:S01]  /*4b90*/  SHF.L.U32 R16, R16, 0x5, RZ ;  /* 0x0000000510107819 */ /* 0x000fe200000006ff */
[--C-:B------:R-:W-:Y:S01]  /*4ba0*/  FFMA.FTZ R23, R23, UR7, -R27.reuse ;  /* 0x0000000717177c23 */ /* 0x100fe2000801081b */
[----:B------:R-:W-:Y:S01]  /*4bb0*/  LEA.HI R6, R6, R7, RZ, 0x3 ;  /* 0x0000000706067211 */ /* 0x000fe200078f18ff */
[----:B------:R-:W-:Y:S01]  /*4bc0*/  FFMA.FTZ R24, R24, UR7, -R27 ;  /* 0x0000000718187c23 */ /* 0x000fe2000801081b */
[----:B------:R-:W-:Y:S01]  /*4bd0*/  LOP3.LUT R17, R16, 0x7ffffc00, RZ, 0xc0, !PT ;  /* 0x7ffffc0010117812 */ /* 0x000fe200078ec0ff */
[----:B------:R2:W-:Y:S01]  /*4be0*/  MUFU.EX2 R156, R10 ;  /* 0x0000000a009c7308 */ /* 0x0005e20000000800 */
[C---:B---3--:R-:W-:Y:S01]  /*4bf0*/  LOP3.LUT R8, R6.reuse, 0xfffffff8, RZ, 0xc0, !PT ;  /* 0xfffffff806087812 */ /* 0x048fe200078ec0ff */
[----:B------:R-:W-:-:S02]  /*4c00*/  IMAD.SHL.U32 R6, R6, 0x40, RZ ;  /* 0x0000004006067824 */ /* 0x000fc400078e00ff */
[--C-:B------:R-:W-:Y:S01]  /*4c10*/  FFMA.FTZ R25, R25, UR7, -R27.reuse ;  /* 0x0000000719197c23 */ /* 0x100fe2000801081b */
[----:B------:R-:W-:Y:S01]  /*4c20*/  FFMA.FTZ R26, R26, UR7, -R27 ;  /* 0x000000071a1a7c23 */ /* 0x000fe2000801081b */
[----:B-1----:R-:W-:Y:S01]  /*4c30*/  F2FP.BF16.F32.PACK_AB R155, R47, R46 ;  /* 0x0000002e2f9b723e */ /* 0x002fe200000010ff */
[----:B------:R-:W-:Y:S01]  /*4c40*/  IMAD.IADD R8, R7, 0x1, -R8 ;  /* 0x0000000107087824 */ /* 0x000fe200078e0a08 */
[----:B------:R-:W-:Y:S01]  /*4c50*/  SHF.R.S32.HI R7, RZ, 0x4, R5 ;  /* 0x00000004ff077819 */ /* 0x000fe20000011405 */
[----:B------:R-:W1:Y:S01]  /*4c60*/  MUFU.EX2 R29, R28 ;  /* 0x0000001c001d7308 */ /* 0x000e620000000800 */
[----:B------:R-:W-:Y:S02]  /*4c70*/  F2FP.BF16.F32.PACK_AB R153, R43, R42 ;  /* 0x0000002a2b99723e */ /* 0x000fe400000010ff */
[----:B------:R-:W-:Y:S01]  /*4c80*/  SHF.L.U32 R5, R8, 0x6, RZ ;  /* 0x0000000608057819 */ /* 0x000fe200000006ff */
[----:B--2---:R-:W-:Y:S02]  /*4c90*/  IMAD.SHL.U32 R10, R7, 0x8, RZ ;  /* 0x00000008070a7824 */ /* 0x004fe400078e00ff */
[----:B------:R-:W-:Y:S01]  /*4ca0*/  FADD.FTZ R7, R32, R161 ;  /* 0x000000a120077221 */ /* 0x000fe20000010000 */
[----:B------:R-:W-:-:S02]  /*4cb0*/  LOP3.LUT P3, RZ, R8, 0x4, RZ, 0xc0, !PT ;  /* 0x0000000408ff7812 */ /* 0x000fc4000786c0ff */
[----:B------:R-:W-:Y:S01]  /*4cc0*/  LOP3.LUT R5, R5, 0x1c0, RZ, 0xc0, !PT ;  /* 0x000001c005057812 */ /* 0x000fe200078ec0ff */
[----:B------:R2:W-:Y:S01]  /*4cd0*/  MUFU.EX2 R31, R14 ;  /* 0x0000000e001f7308 */ /* 0x0005e20000000800 */
[----:B------:R-:W-:Y:S01]  /*4ce0*/  LOP3.LUT P4, RZ, R8, 0x2, RZ, 0xc0, !PT ;  /* 0x0000000208ff7812 */ /* 0x000fe2000788c0ff */
[----:B------:R-:W-:Y:S01]  /*4cf0*/  FADD.FTZ R8, R30, R7 ;  /* 0x000000071e087221 */ /* 0x000fe20000010000 */
[----:B------:R-:W-:Y:S02]  /*4d00*/  LOP3.LUT R10, R5, 0x8, R10, 0xf8, !PT ;  /* 0x00000008050a7812 */ /* 0x000fe400078ef80a */
[----:B------:R-:W-:Y:S01]  /*4d10*/  SHF.R.U32.HI R5, RZ, 0x3, R5 ;  /* 0x00000003ff057819 */ /* 0x000fe20000011605 */
[----:B------:R-:W-:Y:S01]  /*4d20*/  FADD.FTZ R7, R163, R8 ;  /* 0x00000008a3077221 */ /* 0x000fe20000010000 */
[----:B------:R-:W-:Y:S01]  /*4d30*/  LOP3.LUT R8, R6, 0x7ffffe00, RZ, 0xc0, !PT ;  /* 0x7ffffe0006087812 */ /* 0x000fe200078ec0ff */
[----:B------:R-:W3:Y:S01]  /*4d40*/  MUFU.EX2 R9, R9 ;  /* 0x0000000900097308 */ /* 0x000ee20000000800 */
[----:B--2---:R-:W-:Y:S01]  /*4d50*/  IMAD.U32 R14, RZ, RZ, UR39 ;  /* 0x00000027ff0e7e24 */ /* 0x004fe2000f8e00ff */
[----:B------:R-:W-:Y:S01]  /*4d60*/  LOP3.LUT R10, R10, R5, RZ, 0x3c, !PT ;  /* 0x000000050a0a7212 */ /* 0x000fe200078e3cff */
[----:B------:R-:W-:Y:S01]  /*4d70*/  FADD.FTZ R6, R34, R7 ;  /* 0x0000000722067221 */ /* 0x000fe20000010000 */
[----:B------:R-:W-:Y:S01]  /*4d80*/  F2FP.BF16.F32.PACK_AB R161, R161, R32 ;  /* 0x00000020a1a1723e */ /* 0x000fe200000010ff */
[----:B------:R-:W-:Y:S01]  /*4d90*/  @!P1 VIADD R5, R14, 0x28c40 ;  /* 0x00028c400e059836 */ /* 0x000fe20000000000 */
[----:B------:R-:W-:Y:S01]  /*4da0*/  IADD3 R10, R10, R8, R17 ;  /* 0x000000080a0a7210 */ /* 0x000fe20007ffe011 */
[----:B------:R-:W-:Y:S01]  /*4db0*/  FADD.FTZ R7, R35, R6 ;  /* 0x0000000623077221 */ /* 0x000fe20000010000 */
[----:B------:R-:W2:Y:S01]  /*4dc0*/  MUFU.EX2 R15, R15 ;  /* 0x0000000f000f7308 */ /* 0x000ea20000000800 */
[----:B------:R-:W-:-:S02]  /*4dd0*/  F2FP.BF16.F32.PACK_AB R163, R163, R30 ;  /* 0x0000001ea3a3723e */ /* 0x000fc400000010ff */
[----:B------:R-:W-:Y:S01]  /*4de0*/  @!P1 PRMT R5, RZ, 0x654, R5 ;  /* 0x00000654ff059816 */ /* 0x000fe20000000005 */
[----:B------:R-:W-:Y:S01]  /*4df0*/  FADD.FTZ R8, R38, R7 ;  /* 0x0000000726087221 */ /* 0x000fe20000010000 */
[----:B------:R-:W-:Y:S02]  /*4e00*/  LEA R10, R10, UR39, 0x1 ;  /* 0x000000270a0a7c11 */ /* 0x000fe4000f8e08ff */
[----:B------:R1:W-:Y:S01]  /*4e10*/  @!P1 SYNCS.ARRIVE.TRANS64.RED.A1T0 RZ, [R5+URZ], RZ ;  /* 0x000000ff05ff99a7 */ /* 0x0003e2000810043f */
[----:B------:R-:W4:Y:S01]  /*4e20*/  MUFU.EX2 R18, R18 ;  /* 0x0000001200127308 */ /* 0x000f220000000800 */
[----:B------:R-:W-:-:S04]  /*4e30*/  FADD.FTZ R7, R39, R8 ;  /* 0x0000000827077221 */ /* 0x000fc80000010000 */
[----:B------:R-:W-:Y:S01]  /*4e40*/  FADD.FTZ R8, R42, R7 ;  /* 0x000000072a087221 */ /* 0x000fe20000010000 */
[----:B------:R-:W-:Y:S01]  /*4e50*/  MOV R7, 0xffffffc0 ;  /* 0xffffffc000077802 */ /* 0x000fe20000000f00 */
[----:B-1----:R-:W-:Y:S01]  /*4e60*/  FADD.FTZ R5, R160, R29 ;  /* 0x0000001da0057221 */ /* 0x002fe20000010000 */
[----:B------:R-:W-:Y:S01]  /*4e70*/  MUFU.EX2 R19, R19 ;  /* 0x0000001300137308 */ /* 0x000fe20000000800 */
[----:B------:R-:W-:Y:S01]  /*4e80*/  FADD.FTZ R17, R43, R8 ;  /* 0x000000082b117221 */ /* 0x000fe20000010000 */
[----:B------:R-:W-:Y:S02]  /*4e90*/  VIADD R8, R10, 0x26800 ;  /* 0x000268000a087836 */ /* 0x000fe40000000000 */
[----:B------:R-:W-:Y:S01]  /*4ea0*/  FADD.FTZ R6, R162, R5 ;  /* 0x00000005a2067221 */ /* 0x000fe20000010000 */
[----:B---3--:R-:W-:Y:S01]  /*4eb0*/  F2FP.BF16.F32.PACK_AB R162, R9, R162 ;  /* 0x000000a209a2723e */ /* 0x008fe200000010ff */
[----:B------:R-:W-:Y:S01]  /*4ec0*/  FADD.FTZ R16, R46, R17 ;  /* 0x000000112e107221 */ /* 0x000fe20000010000 */
[----:B------:R-:W-:Y:S01]  /*4ed0*/  SEL R7, R7, 0x40, P3 ;  /* 0x0000004007077807 */ /* 0x000fe20001800000 */
[----:B------:R-:W-:Y:S01]  /*4ee0*/  FADD.FTZ R5, R9, R6 ;  /* 0x0000000609057221 */ /* 0x000fe20000010000 */
[----:B------:R-:W1:Y:S01]  /*4ef0*/  MUFU.EX2 R20, R20 ;  /* 0x0000001400147308 */ /* 0x000e620000000800 */
[----:B------:R-:W-:Y:S01]  /*4f00*/  FADD.FTZ R47, R47, R16 ;  /* 0x000000102f2f7221 */ /* 0x000fe20000010000 */
[----:B------:R-:W-:-:S02]  /*4f10*/  VIADD R9, R10, 0x26820 ;  /* 0x000268200a097836 */ /* 0x000fc40000000000 */
[----:B------:R-:W-:Y:S01]  /*4f20*/  FADD.FTZ R6, R156, R5 ;  /* 0x000000059c067221 */ /* 0x000fe20000010000 */
[C---:B------:R-:W-:Y:S01]  /*4f30*/  @P4 IADD3 R9, R8.reuse, -0x20, RZ ;  /* 0xffffffe008094810 */ /* 0x040fe20007ffe0ff */
[----:B------:R-:W-:Y:S01]  /*4f40*/  IMAD.IADD R8, R8, 0x1, R7 ;  /* 0x0000000108087824 */ /* 0x000fe200078e0207 */
[----:B------:R-:W-:Y:S01]  /*4f50*/  F2FP.BF16.F32.PACK_AB R160, R29, R160 ;  /* 0x000000a01da0723e */ /* 0x000fe200000010ff */
[C---:B------:R-:W-:Y:S01]  /*4f60*/  FADD.FTZ R6, R31.reuse, R6 ;  /* 0x000000061f067221 */ /* 0x040fe20000010000 */
[----:B------:R-:W3:Y:S01]  /*4f70*/  MUFU.EX2 R21, R21 ;  /* 0x0000001500157308 */ /* 0x000ee20000000800 */
[----:B------:R-:W-:Y:S01]  /*4f80*/  BAR.SYNC.DEFER_BLOCKING 0xf, 0x100 ;  /* 0x03c4000000007b1d */ /* 0x000fe20000010000 */
[----:B------:R-:W-:Y:S01]  /*4f90*/  F2FP.BF16.F32.PACK_AB R156, R31, R156 ;  /* 0x0000009c1f9c723e */ /* 0x000fe200000010ff */
[----:B--2---:R-:W-:Y:S01]  /*4fa0*/  FADD.FTZ R5, R15, R6 ;  /* 0x000000060f057221 */ /* 0x004fe20000010000 */
[----:B----4-:R-:W-:Y:S01]  /*4fb0*/  F2FP.BF16.F32.PACK_AB R158, R18, R15 ;  /* 0x0000000f129e723e */ /* 0x010fe200000010ff */
[----:B------:R-:W-:-:S02]  /*4fc0*/  IMAD.IADD R7, R7, 0x1, R9 ;  /* 0x0000000107077824 */ /* 0x000fc400078e0209 */
[----:B------:R-:W-:Y:S01]  /*4fd0*/  FADD.FTZ R6, R18, R5 ;  /* 0x0000000512067221 */ /* 0x000fe20000010000 */
[----:B------:R-:W2:Y:S01]  /*4fe0*/  MUFU.EX2 R22, R22 ;  /* 0x0000001600167308 */ /* 0x000ea20000000800 */
[----:B-1----:R-:W-:Y:S02]  /*4ff0*/  F2FP.BF16.F32.PACK_AB R152, R20, R19 ;  /* 0x000000131498723e */ /* 0x002fe400000010ff */
[----:B------:R-:W-:-:S04]  /*5000*/  FADD.FTZ R5, R19, R6 ;  /* 0x0000000613057221 */ /* 0x000fc80000010000 */
[----:B------:R-:W-:Y:S01]  /*5010*/  FADD.FTZ R6, R20, R5 ;  /* 0x0000000514067221 */ /* 0x000fe20000010000 */
[----:B------:R-:W-:Y:S03]  /*5020*/  MUFU.EX2 R50, R50 ;  /* 0x0000003200327308 */ /* 0x000fe60000000800 */
[----:B---3--:R-:W-:-:S05]  /*5030*/  FADD.FTZ R5, R21, R6 ;  /* 0x0000000615057221 */ /* 0x008fca0000010000 */
[----:B------:R-:W1:Y:S01]  /*5040*/  MUFU.EX2 R51, R51 ;  /* 0x0000003300337308 */ /* 0x000e620000000800 */
[C---:B--2---:R-:W-:Y:S01]  /*5050*/  F2FP.BF16.F32.PACK_AB R154, R22.reuse, R21 ;  /* 0x00000015169a723e */ /* 0x044fe200000010ff */
[----:B------:R-:W-:Y:S01]  /*5060*/  FADD.FTZ R22, R22, R5 ;  /* 0x0000000516167221 */ /* 0x000fe20000010000 */
[----:B------:R2:W-:Y:S04]  /*5070*/  STSM.16.M88.4 [R10+0x26800], R160 ;  /* 0x026800a00a007844 */ /* 0x0005e80000000200 */
[----:B------:R2:W-:Y:S01]  /*5080*/  STSM.16.M88.4 [R9], R156 ;  /* 0x0000009c09007844 */ /* 0x0005e20000000200 */
[----:B------:R-:W-:Y:S03]  /*5090*/  MUFU.EX2 R23, R23 ;  /* 0x0000001700177308 */ /* 0x000fe60000000800 */
[----:B------:R2:W-:Y:S05]  /*50a0*/  STSM.16.M88.4 [R8], R152 ;  /* 0x0000009808007844 */ /* 0x0005ea0000000200 */
        /* <DEDUP_REMOVED lines=9> */
[----:B------:R-:W3:Y:S01]  /*5140*/  MUFU.EX2 R25, R25 ;  /* 0x0000001900197308 */ /* 0x000ee20000000800 */
[----:B-1----:R-:W-:-:S07]  /*5150*/  FADD.FTZ R6, R54, R51 ;  /* 0x0000003336067221 */ /* 0x002fce0000010000 */
[----:B------:R-:W1:Y:S01]  /*5160*/  MUFU.EX2 R26, R26 ;  /* 0x0000001a001a7308 */ /* 0x000e620000000800 */
[C---:B----4-:R-:W-:Y:S01]  /*5170*/  F2FP.BF16.F32.PACK_AB R167, R55.reuse, R54 ;  /* 0x0000003637a7723e */ /* 0x050fe200000010ff */
[----:B------:R-:W-:Y:S01]  /*5180*/  FADD.FTZ R6, R55, R6 ;  /* 0x0000000637067221 */ /* 0x000fe20000010000 */
[----:B---3--:R-:W-:Y:S01]  /*5190*/  FADD.FTZ R5, R25, R24 ;  /* 0x0000001819057221 */ /* 0x008fe20000010000 */
[----:B-1----:R-:W-:-:S03]  /*51a0*/  F2FP.BF16.F32.PACK_AB R166, R26, R25 ;  /* 0x000000191aa6723e */ /* 0x002fc600000010ff */
[----:B------:R-:W-:Y:S02]  /*51b0*/  FADD.FTZ R5, R26, R5 ;  /* 0x000000051a057221 */ /* 0x000fe40000010000 */
[----:B------:R2:W-:Y:S01]  /*51c0*/  STSM.16.M88.4 [R7], R164 ;  /* 0x000000a407007844 */ /* 0x0005e20000000200 */
[----:B------:R-:W-:Y:S05]  /*51d0*/  @!P0 BRA `(.L_x_4206) ;  /* 0x0000000000048947 */ /* 0x000fea0003800000 */
[----:B------:R-:W-:Y:S01]  /*51e0*/  BPT.TRAP 0x1 ;  /* 0x000000040000795c */ /* 0x000fe20000300000 */
.L_x_4206:
[----:B------:R1:W3:Y:S01]  /*51f0*/  SYNCS.PHASECHK.TRANS64.TRYWAIT P3, [UR39+0x28c50], R13 ;  /* 0x028c500dff0075a7 */ /* 0x0002e20008060167 */
[----:B------:R-:W-:Y:S05]  /*5200*/  @!P0 BRA `(.L_x_4207) ;  /* 0x0000000000048947 */ /* 0x000fea0003800000 */
[----:B------:R-:W-:Y:S01]  /*5210*/  BPT.TRAP 0x1 ;  /* 0x000000040000795c */ /* 0x000fe20000300000 */
.L_x_4207:
[----:B---3--:R-:W-:Y:S05]  /*5220*/  @P3 BRA `(.L_x_4208) ;  /* 0x0000000000083947 */ /* 0x008fea0003800000 */
[----:B------:R-:W3:Y:S02]  /*5230*/  SYNCS.PHASECHK.TRANS64.TRYWAIT P3, [UR39+0x28c50], R13 ;  /* 0x028c500dff0075a7 */ /* 0x000ee40008060167 */
[----:B---3--:R-:W-:Y:S05]  /*5240*/  @!P3 BRA `(.L_x_4209) ;  /* 0x000000bc0054b947 */ /* 0x008fea0003800000 */
.L_x_4208:
[----:B------:R-:W-:Y:S01]  /*5250*/  WARPGROUP.ARRIVE ;  /* 0x00000000000079c5 */ /* 0x000fe20000000000 */
[----:B------:R-:W-:Y:S01]  /*5260*/  UMOV UR14, UR38 ;  /* 0x00000026000e7c82 */ /* 0x000fe20008000000 */
[----:B------:R-:W-:Y:S01]  /*5270*/  UMOV UR15, 0x40000040 ;  /* 0x40000040000f7882 */ /* 0x000fe20000000000 */
[----:B------:R-:W-:Y:S01]  /*5280*/  UIADD3 UR4, UR38, 0x80, URZ ;  /* 0x0000008026047890 */ /* 0x000fe2000fffe03f */
[----:B---3--:R-:W-:Y:S01]  /*5290*/  @!P1 IADD3 R14, R14, 0x28c60, RZ ;  /* 0x00028c600e0e9810 */ /* 0x008fe20007ffe0ff */
[----:B------:R-:W-:Y:S01]  /*52a0*/  UIMAD UR10, UR37, UR10, -UR6 ;  /* 0x0000000a250a72a4 */ /* 0x000fe2000f8e0a06 */
[----:B------:R-:W-:Y:S01]  /*52b0*/  HGMMA.64x256x16.F32.BF16 R24, R160, gdesc[UR12].tnspB, RZ, !UPT, gsb0 ;  /* 0x43e0000ca0187df0 */ /* 0x000fe2000c0018ff */
[----:B------:R-:W-:Y:S01]  /*52c0*/  UMOV UR15, 0x40000040 ;  /* 0x40000040000f7882 */ /* 0x000fe20000000000 */
[----:B------:R-:W-:Y:S01]  /*52d0*/  UIADD3 UR41, UR41, -0x2, URZ ;  /* 0xfffffffe29297890 */ /* 0x000fe2000fffe03f */
[----:B------:R-:W-:Y:S01]  /*52e0*/  @!P1 PRMT R14, RZ, 0x654, R14 ;  /* 0x00000654ff0e9816 */ /* 0x000fe2000000000e */
[----:B------:R-:W-:Y:S01]  /*52f0*/  UMOV UR14, UR4 ;  /* 0x00000004000e7c82 */ /* 0x000fe20008000000 */
[----:B------:R-:W-:Y:S01]  /*5300*/  UIADD3 UR4, UR38, 0x100, URZ ;  /* 0x0000010026047890 */ /* 0x000fe2000fffe03f */
[----:B------:R-:W-:-:S02]  /*5310*/  WARPGROUP.DEPBAR.LE gsb0, 0x0 ;  /* 0x00008000000079c5 */ /* 0x000fc40000010000 */
[----:B------:R-:W-:-:S15]  /*5320*/  WARPGROUP.ARRIVE ;  /* 0x00000000000079c5 */ /* 0x000fde0000000000 */
[----:B------:R-:W-:-:S05]  /*5330*/  NOP ;  /* 0x0000000000007918 */ /* 0x000fca0000000000 */
        /* <DEDUP_REMOVED lines=10> */
[----:B------:R-:W3:Y:S02]  /*53e0*/  S2UR UR4, SR_CTAID.X ;  /* 0x00000000000479c3 */ /* 0x000ee40000002500 */
[----:B---3--:R-:W-:-:S03]  /*53f0*/  USHF.L.U32 UR11, UR4, 0x6, URZ ;  /* 0x00000006040b7899 */ /* 0x008fc6000800063f */
[----:B------:R-:W-:Y:S02]  /*5400*/  @UP0 ULDC UR4, c[0x0][0x44c] ;  /* 0x0001130000040ab9 */ /* 0x000fe40000000800 */
[----:B------:R-:W-:Y:S02]  /*5410*/  UIMAD.WIDE.U32 UR4, UR11, UR4, URZ ;  /* 0x000000040b0472a5 */ /* 0x000fe4000f8e003f */
[----:B------:R-:W-:Y:S01]  /*5420*/  UMOV UR6, UR11 ;  /* 0x0000000b00067c82 */ /* 0x000fe20008000000 */
[----:B------:R-:W-:Y:S02]  /*5430*/  WARPGROUP.DEPBAR.LE gsb0, 0x0 ;  /* 0x00008000000079c5 */ /* 0x000fe40000010000 */
[----:B------:R-:W-:-:S13]  /*5440*/  WARPGROUP.ARRIVE ;  /* 0x00000000000079c5 */ /* 0x000fda0000000000 */
[----:B------:R-:W-:Y:S01]  /*5450*/  HGMMA.64x256x16.F32.BF16 R24, R164, gdesc[UR12].tnspB, R24, gsb0 ;  /* 0x43e0000ca4187df0 */ /* 0x000fe20008001818 */
[----:B------:R-:W-:Y:S02]  /*5460*/  @UP0 ULDC UR14, c[0x0][0x450] ;  /* 0x00011400000e0ab9 */ /* 0x000fe40000000800 */
[----:B------:R-:W-:-:S03]  /*5470*/  @UP0 USHF.R.U32.HI UR6, URZ, UR14, UR5 ;  /* 0x0000000e3f060299 */ /* 0x000fc60008011605 */
[----:B------:R-:W-:Y:S01]  /*5480*/  UMOV UR5, URZ ;  /* 0x0000003f00057c82 */ /* 0x000fe20008000000 */
[----:B------:R-:W-:-:S04]  /*5490*/  UIADD3 UR6, UR10, UR6, URZ ;  /* 0x000000060a067290 */ /* 0x000fc8000fffe03f */
[----:B------:R-:W-:-:S04]  /*54a0*/  USHF.R.S32.HI UR4, URZ, 0x1f, UR6 ;  /* 0x0000001f3f047899 */ /* 0x000fc80008011406 */
[----:B------:R-:W-:-:S04]  /*54b0*/  ULEA.HI UR4, UR4, UR6, URZ, 0x6 ;  /* 0x0000000604047291 */ /* 0x000fc8000f8f303f */
[----:B------:R-:W-:-:S04]  /*54c0*/  USHF.R.S32.HI UR4, URZ, 0x6, UR4 ;  /* 0x000000063f047899 */ /* 0x000fc80008011404 */
[----:B------:R-:W-:-:S04]  /*54d0*/  UISETP.LT.AND UP1, UPT, UR40, UR4, UPT ;  /* 0x000000042800728c */ /* 0x000fc8000bf21270 */
[----:B------:R-:W-:-:S03]  /*54e0*/  USEL UR25, UR40, UR4, !UP1 ;  /* 0x0000000428197287 */ /* 0x000fc6000c800000 */
[----:B------:R-:W-:Y:S01]  /*54f0*/  UMOV UR4, URZ ;  /* 0x0000003f00047c82 */ /* 0x000fe20008000000 */
[----:B------:R-:W-:-:S06]  /*5500*/  UISETP.GE.AND UP1, UPT, UR41, UR25, UPT ;  /* 0x000000192900728c */ /* 0x000fcc000bf26270 */
[----:B------:R-:W-:Y:S01]  /*5510*/  PLOP3.LUT P3, PT, PT, PT, UP1, 0x80, 0x0 ;  /* 0x000000000000781c */ /* 0x000fe20003f6f018 */
[----:B------:R-:W-:Y:S02]  /*5520*/  WARPGROUP.DEPBAR.LE gsb0, 0x0 ;  /* 0x00008000000079c5 */ /* 0x000fe40000010000 */
[----:B------:R-:W-:Y:S01]  /*5530*/  @!PT LDS RZ, [RZ] ;  /* 0x00000000fffff984 */ /* 0x000fe20000000800 */
[----:B------:R-:W-:Y:S01]  /*5540*/  @!PT LDS RZ, [RZ] ;  /* 0x00000000fffff984 */ /* 0x000fe20000000800 */
[----:B------:R-:W-:Y:S01]  /*5550*/  @!PT LDS RZ, [RZ] ;  /* 0x00000000fffff984 */ /* 0x000fe20000000800 */
[----:B------:R-:W-:Y:S01]  /*5560*/  @!PT LDS RZ, [RZ] ;  /* 0x00000000fffff984 */ /* 0x000fe20000000800 */
[----:B------:R3:W-:Y:S06]  /*5570*/  MEMBAR.ALL.CTA ;  /* 0x0000000000007992 */ /* 0x0007ec0000008000 */
[----:B---3--:R-:W3:Y:S02]  /*5580*/  FENCE.VIEW.ASYNC.S ;  /* 0x00000000000073c6 */ /* 0x008ee40000000000 */
[----:B---3--:R-:W-:Y:S01]  /*5590*/  NOP ;  /* 0x0000000000007918 */ /* 0x008fe20000000000 */
[----:B------:R-:W-:Y:S06]  /*55a0*/  BAR.ARV 0xe, 0x100 ;  /* 0x0384000000007b1d */ /* 0x000fec0000002000 */
[----:B------:R3:W-:Y:S01]  /*55b0*/  @!P1 SYNCS.ARRIVE.TRANS64.RED.A1T0 RZ, [R14+URZ], RZ ;  /* 0x000000ff0eff99a7 */ /* 0x0007e2000810043f */
[----:B------:R-:W-:Y:S05]  /*55c0*/  @!P3 BRA `(.L_x_4210) ;  /* 0x00000020008cb947 */ /* 0x000fea0003800000 */
[----:B---3--:R-:W-:Y:S01]  /*55d0*/  IMAD.MOV.U32 R14, RZ, RZ, R4 ;  /* 0x000000ffff0e7224 */ /* 0x008fe200078e0004 */
[----:B------:R-:W-:Y:S01]  /*55e0*/  UMOV UR5, URZ ;  /* 0x0000003f00057c82 */ /* 0x000fe20008000000 */
[----:B------:R-:W-:Y:S01]  /*55f0*/  IMAD.MOV.U32 R15, RZ, RZ, R3 ;  /* 0x000000ffff0f7224 */ /* 0x000fe200078e0003 */
[----:B------:R-:W-:Y:S01]  /*5600*/  UMOV UR6, URZ ;  /* 0x0000003f00067c82 */ /* 0x000fe20008000000 */
[----:B------:R-:W-:Y:S01]  /*5610*/  ULDC UR27, c[0x0][0x288] ;  /* 0x0000a200001b7ab9 */ /* 0x000fe20000000800 */
[----:B------:R-:W-:Y:S01]  /*5620*/  ULDC UR28, c[0x0][0x2f0] ;  /* 0x0000bc00001c7ab9 */ /* 0x000fe20000000800 */
[----:B------:R-:W-:Y:S01]  /*5630*/  ULDC UR29, c[0x0][0x9d8] ;  /* 0x00027600001d7ab9 */ /* 0x000fe20000000800 */
[----:B------:R-:W-:-:S05]  /*5640*/  ULDC UR26, c[0x0][0x988] ;  /* 0x00026200001a7ab9 */ /* 0x000fca0000000800 */
.L_x_4219:
[----:B------:R-:W-:-:S04]  /*5650*/  UIADD3 UR4, UR6, 0x1, URZ ;  /* 0x0000000106047890 */ /* 0x000fc8000fffe03f */
[----:B------:R-:W-:-:S04]  /*5660*/  UISETP.NE.AND UP1, UPT, UR4, 0x2, UPT ;  /* 0x000000020400788c */ /* 0x000fc8000bf25270 */
[----:B------:R-:W-:Y:S02]  /*5670*/  USEL UR7, URZ, 0x1, UP1 ;  /* 0x000000013f077887 */ /* 0x000fe40008800000 */
[----:B------:R-:W-:Y:S02]  /*5680*/  USEL UR4, UR4, URZ, UP1 ;  /* 0x0000003f04047287 */ /* 0x000fe40008800000 */
[----:B------:R-:W-:Y:S01]  /*5690*/  ULOP3.LUT UR5, UR5, UR7, URZ, 0x3c, !UPT ;  /* 0x0000000705057292 */ /* 0x000fe2000f8e3c3f */
[----:B------:R-:W-:Y:S11]  /*56a0*/  @!P0 BRA `(.L_x_4211) ;  /* 0x0000000000048947 */ /* 0x000ff60003800000 */
[----:B------:R-:W-:Y:S01]  /*56b0*/  BPT.TRAP 0x1 ;  /* 0x000000040000795c */ /* 0x000fe20000300000 */
.L_x_4211:
[----:B------:R-:W-:Y:S01]  /*56c0*/  ULEA UR30, UR4, UR39, 0x3 ;  /* 0x00000027041e7291 */ /* 0x000fe2000f8e183f */
[----:B01----:R-:W-:-:S04]  /*56d0*/  MOV R13, UR5 ;  /* 0x00000005000d7c02 */ /* 0x003fc80008000f00 */
[----:B------:R-:W-:-:S04]  /*56e0*/  SHF.L.U32 R13, R13, 0x1f, RZ ;  /* 0x0000001f0d0d7819 */ /* 0x000fc800000006ff */
[----:B------:R0:W1:Y:S01]  /*56f0*/  SYNCS.PHASECHK.TRANS64.TRYWAIT P3, [UR30+0x28c30], R13 ;  /* 0x028c300dff0075a7 */ /* 0x000062000806015e */
[----:B------:R-:W-:Y:S05]  /*5700*/  @!P0 BRA `(.L_x_4212) ;  /* 0x0000000000048947 */ /* 0x000fea0003800000 */
[----:B------:R-:W-:Y:S01]  /*5710*/  BPT.TRAP 0x1 ;  /* 0x000000040000795c */ /* 0x000fe20000300000 */
.L_x_4212:
[----:B-1----:R-:W-:Y:S05]  /*5720*/  @P3 BRA `(.L_x_4213) ;  /* 0x0000000000083947 */ /* 0x002fea0003800000 */
[----:B------:R-:W1:Y:S02]  /*5730*/  SYNCS.PHASECHK.TRANS64.TRYWAIT P3, [UR30+0x28c30], R13 ;  /* 0x028c300dff0075a7 */ /* 0x000e64000806015e */
[----:B-1----:R-:W-:Y:S05]  /*5740*/  @!P3 BRA `(.L_x_4214) ;  /* 0x000000b80028b947 */ /* 0x002fea0003800000 */
.L_x_4213:
[----:B------:R-:W-:Y:S01]  /*5750*/  ULEA UR10, UR4, UR24, 0x9 ;  /* 0x00000018040a7291 */ /* 0x000fe2000f8e483f */
[----:B--2---:R-:W-:Y:S01]  /*5760*/  WARPGROUP.ARRIVE ;  /* 0x00000000000079c5 */ /* 0x004fe20000000000 */
[----:B------:R-:W-:Y:S01]  /*5770*/  UMOV UR11, 0x40000040 ;  /* 0x40000040000b7882 */ /* 0x000fe20000000000 */
[----:B------:R-:W-:Y:S01]  /*5780*/  UMOV UR15, 0x40000040 ;  /* 0x40000040000f7882 */ /* 0x000fe20000000000 */
[----:B------:R-:W-:Y:S01]  /*5790*/  UIADD3 UR14, UR10, 0x2, URZ ;  /* 0x000000020a0e7890 */ /* 0x000fe2000fffe03f */
[----:B------:R-:W-:Y:S01]  /*57a0*/  IMAD.MOV.U32 R3, RZ, RZ, R12 ;  /* 0x000000ffff037224 */ /* 0x000fe200078e000c */
[----:B------:R-:W-:Y:S01]  /*57b0*/  UIADD3 UR18, UR10, 0x4, URZ ;  /* 0x000000040a127890 */ /* 0x000fe2000fffe03f */
[----:B------:R-:W-:Y:S01]  /*57c0*/  IMAD.U32 R22, RZ, RZ, UR28 ;  /* 0x0000001cff167e24 */ /* 0x000fe2000f8e00ff */
[----:B------:R-:W-:Y:S01]  /*57d0*/  UMOV UR19, 0x40000040 ;  /* 0x4000004000137882 */ /* 0x000fe20000000000 */
[----:B------:R-:W-:Y:S01]  /*57e0*/  HGMMA.64x64x16.F32.BF16 R152, gdesc[UR8], RZ, !UPT, gsb0 ;  /* 0x00e00000089879f0 */ /* 0x000fe2000c0018ff */
[----:B------:R-:W-:Y:S01]  /*57f0*/  UIADD3 UR22, UR10, 0x6, URZ ;  /* 0x000000060a167890 */ /* 0x000fe2000fffe03f */
[----:B------:R-:W-:Y:S01]  /*5800*/  UMOV UR23, 0x40000040 ;  /* 0x4000004000177882 */ /* 0x000fe20000000000 */
[----:B------:R-:W-:-:S02]  /*5810*/  @UP0 ULDC UR7, c[0x0][0x44c] ;  /* 0x0001130000070ab9 */ /* 0x000fc40000000800 */
[----:B-1----:R-:W-:Y:S01]  /*5820*/  @P2 IMAD.HI.U32 R4, R12, UR7, RZ ;  /* 0x000000070c042c27 */ /* 0x002fe2000f8e00ff */
[----:B------:R-:W-:-:S04]  /*5830*/  @UP0 ULDC UR7, c[0x0][0x450] ;  /* 0x0001140000070ab9 */ /* 0x000fc80000000800 */
[----:B------:R-:W-:Y:S01]  /*5840*/  @P2 SHF.R.U32.HI R3, RZ, UR7, R4 ;  /* 0x00000007ff032c19 */ /* 0x000fe20008011604 */
[----:B------:R-:W-:Y:S02]  /*5850*/  UMOV UR7, 0xffffffc0 ;  /* 0xffffffc000077882 */ /* 0x000fe40000000000 */
[----:B------:R-:W-:Y:S02]  /*5860*/  UIMAD UR7, UR41, UR7, 0x1 ;  /* 0x00000001290774a4 */ /* 0x000fe4000f8e0207 */
[----:B------:R-:W1:Y:S01]  /*5870*/  SHFL.IDX PT, R16, R3, RZ, 0x1c1f ;  /* 0x001c1fff03107589 */ /* 0x000e6200000e0000 */
        /* <DEDUP_REMOVED lines=13> */
[----:B------:R-:W-:Y:S01]  /*5950*/  IADD3 R161, -R11, UR7, RZ ;  /* 0x000000070ba17c10 */ /* 0x000fe2000fffe1ff */
[----:B------:R-:W2:Y:S01]  /*5960*/  MUFU.TANH R20, R152 ;  /* 0x0000009800147308 */ /* 0x000ea20000002400 */
[----:B------:R-:W-:Y:S01]  /*5970*/  FMUL.FTZ R156, R156, UR29 ;  /* 0x0000001d9c9c7c20 */ /* 0x000fe20008410000 */
[----:B------:R-:W-:Y:S01]  /*5980*/  FMUL.FTZ R160, R160, UR29 ;  /* 0x0000001da0a07c20 */ /* 0x000fe20008410000 */
[----:B------:R-:W-:Y:S01]  /*5990*/  FMUL.FTZ R157, R157, UR29 ;  /* 0x0000001d9d9d7c20 */ /* 0x000fe20008410000 */
[----:B------:R-:W-:-:S02]  /*59a0*/  IMAD R161, R22, UR37, R161 ;  /* 0x0000002516a17c24 */ /* 0x000fc4000f8e02a1 */
        /* <DEDUP_REMOVED lines=12> */
[----:B------:R-:W-:Y:S01]  /*5a70*/  FMUL.FTZ R158, R158, UR29 ;  /* 0x0000001d9e9e7c20 */ /* 0x000fe20008410000 */
[----:B------:R-:W-:Y:S01]  /*5a80*/  FMUL.FTZ R159, R159, UR29 ;  /* 0x0000001d9f9f7c20 */ /* 0x000fe20008410000 */
[----:B------:R-:W-:Y:S01]  /*5a90*/  FMUL.FTZ R162, R162, UR29 ;  /* 0x0000001da2a27c20 */ /* 0x000fe20008410000 */
[----:B------:R-:W-:Y:S01]  /*5aa0*/  FMUL.FTZ R163, R163, UR29 ;  /* 0x0000001da3a37c20 */ /* 0x000fe20008410000 */
[----:B------:R-:W-:Y:S01]  /*5ab0*/  FMUL.FTZ R166, R166, UR29 ;  /* 0x0000001da6a67c20 */ /* 0x000fe20008410000 */
[----:B------:R-:W-:Y:S01]  /*5ac0*/  FMUL.FTZ R167, R167, UR29 ;  /* 0x0000001da7a77c20 */ /* 0x000fe20008410000 */
[----:B------:R-:W-:Y:S01]  /*5ad0*/  FMUL.FTZ R170, R170, UR29 ;  /* 0x0000001daaaa7c20 */ /* 0x000fe20008410000 */
[----:B------:R1:W-:Y:S01]  /*5ae0*/  MUFU.TANH R18, R160 ;  /* 0x000000a000127308 */ /* 0x0003e20000002400 */
        /* <DEDUP_REMOVED lines=8> */
[----:B-1----:R-:W-:Y:S01]  /*5b70*/  IADD3 R160, R16, -UR27, R161 ;  /* 0x8000001b10a07c10 */ /* 0x002fe2000fffe0a1 */
[----:B------:R-:W-:-:S03]  /*5b80*/  UMOV UR7, UR26 ;  /* 0x0000001a00077c82 */ /* 0x000fc60008000000 */
[C---:B------:R-:W-:Y:S02]  /*5b90*/  ISETP.GT.AND P3, PT, R160.reuse, RZ, PT ;  /* 0x000000ffa000720c */ /* 0x040fe40003f64270 */
[----:B------:R-:W-:Y:S01]  /*5ba0*/  ISETP.GT.AND P4, PT, R160, 0x1, PT ;  /* 0x00000001a000780c */ /* 0x000fe20003f84270 */
[----:B------:R4:W1:Y:S01]  /*5bb0*/  MUFU.TANH R23, R4 ;  /* 0x0000000400177308 */ /* 0x0008620000002400 */
[----:B--2---:R-:W-:Y:S02]  /*5bc0*/  FSEL R20, R20, -INF , P3 ;  /* 0xff80000014147808 */ /* 0x004fe40001800000 */
[----:B------:R-:W-:Y:S02]  /*5bd0*/  ISETP.GT.AND P3, PT, R160, 0x8, PT ;  /* 0x00000008a000780c */ /* 0x000fe40003f64270 */
[----:B---3--:R-:W-:Y:S02]  /*5be0*/  FSEL R16, R153, -INF , P4 ;  /* 0xff80000099107808 */ /* 0x008fe40002000000 */
[----:B------:R-:W-:Y:S01]  /*5bf0*/  FMNMX.FTZ R17, R20, R15, !PT ;  /* 0x0000000f14117209 */ /* 0x000fe20007810000 */
[----:B------:R-:W2:Y:S01]  /*5c00*/  MUFU.TANH R164, R164 ;  /* 0x000000a400a47308 */ /* 0x000ea20000002400 */
[----:B------:R-:W-:-:S02]  /*5c10*/  ISETP.GT.AND P4, PT, R160, 0x9, PT ;  /* 0x00000009a000780c */ /* 0x000fc40003f84270 */
[----:B----4-:R-:W-:Y:S02]  /*5c20*/  FSEL R4, R156, -INF , P3 ;  /* 0xff8000009c047808 */ /* 0x010fe40001800000 */
[----:B------:R-:W-:Y:S02]  /*5c30*/  FMNMX.FTZ R19, R16, R17, !PT ;  /* 0x0000001110137209 */ /* 0x000fe40007810000 */
[----:B------:R-:W-:Y:S01]  /*5c40*/  ISETP.GT.AND P3, PT, R160, 0x10, PT ;  /* 0x00000010a000780c */ /* 0x000fe20003f64270 */
[----:B------:R-:W3:Y:S01]  /*5c50*/  MUFU.TANH R165, R165 ;  /* 0x000000a500a57308 */ /* 0x000ee20000002400 */
[----:B-----5:R-:W-:Y:S02]  /*5c60*/  FSEL R17, R157, -INF , P4 ;  /* 0xff8000009d117808 */ /* 0x020fe40002000000 */
[----:B------:R-:W-:Y:S02]  /*5c70*/  FMNMX.FTZ R22, R4, R19, !PT ;  /* 0x0000001304167209 */ /* 0x000fe40007810000 */
[----:B------:R-:W-:-:S02]  /*5c80*/  ISETP.GT.AND P4, PT, R160, 0x11, PT ;  /* 0x00000011a000780c */ /* 0x000fc40003f84270 */
[----:B------:R-:W-:Y:S01]  /*5c90*/  FSEL R18, R18, -INF , P3 ;  /* 0xff80000012127808 */ /* 0x000fe20001800000 */
[----:B------:R-:W4:Y:S01]  /*5ca0*/  MUFU.TANH R168, R168 ;  /* 0x000000a800a87308 */ /* 0x000f220000002400 */
[----:B------:R-:W-:Y:S02]  /*5cb0*/  FMNMX.FTZ R21, R17, R22, !PT ;  /* 0x0000001611157209 */ /* 0x000fe40007810000 */
[----:B------:R-:W-:Y:S02]  /*5cc0*/  ISETP.GT.AND P3, PT, R160, 0x18, PT ;  /* 0x00000018a000780c */ /* 0x000fe40003f64270 */
[----:B-1----:R-:W-:Y:S02]  /*5cd0*/  FSEL R19, R23, -INF , P4 ;  /* 0xff80000017137808 */ /* 0x002fe40002000000 */
[----:B------:R-:W-:Y:S01]  /*5ce0*/  FMNMX.FTZ R22, R18, R21, !PT ;  /* 0x0000001512167209 */ /* 0x000fe20007810000 */
[----:B------:R-:W1:Y:S01]  /*5cf0*/  MUFU.TANH R169, R169 ;  /* 0x000000a900a97308 */ /* 0x000e620000002400 */
[----:B------:R-:W-:-:S02]  /*5d00*/  ISETP.GT.AND P4, PT, R160, 0x19, PT ;  /* 0x00000019a000780c */ /* 0x000fc40003f84270 */
[----:B--2---:R-:W-:Y:S02]  /*5d10*/  FSEL R21, R164, -INF , P3 ;  /* 0xff800000a4157808 */ /* 0x004fe40001800000 */
[----:B------:R-:W-:Y:S02]  /*5d20*/  FMNMX.FTZ R152, R19, R22, !PT ;  /* 0x0000001613987209 */ /* 0x000fe40007810000 */
[C---:B------:R-:W-:Y:S01]  /*5d30*/  ISETP.GT.AND P3, PT, R160.reuse, 0x20, PT ;  /* 0x00000020a000780c */ /* 0x040fe20003f64270 */
[----:B------:R-:W2:Y:S01]  /*5d40*/  MUFU.TANH R172, R172 ;  /* 0x000000ac00ac7308 */ /* 0x000ea20000002400 */
[----:B---3--:R-:W-:Y:S02]  /*5d50*/  FSEL R22, R165, -INF , P4 ;  /* 0xff800000a5167808 */ /* 0x008fe40002000000 */
[----:B------:R-:W-:Y:S02]  /*5d60*/  FMNMX.FTZ R153, R21, R152, !PT ;  /* 0x0000009815997209 */ /* 0x000fe40007810000 */
[----:B------:R-:W-:-:S02]  /*5d70*/  ISETP.GT.AND P4, PT, R160, 0x21, PT ;  /* 0x00000021a000780c */ /* 0x000fc40003f84270 */
[----:B----4-:R-:W-:Y:S01]  /*5d80*/  FSEL R23, R168, -INF , P3 ;  /* 0xff800000a8177808 */ /* 0x010fe20001800000 */
[----:B------:R-:W3:Y:S01]  /*5d90*/  MUFU.TANH R173, R173 ;  /* 0x000000ad00ad7308 */ /* 0x000ee20000002400 */
[----:B------:R-:W-:Y:S02]  /*5da0*/  FMNMX.FTZ R156, R22, R153, !PT ;  /* 0x00000099169c7209 */ /* 0x000fe40007810000 */
[C---:B------:R-:W-:Y:S02]  /*5db0*/  ISETP.GT.AND P3, PT, R160.reuse, 0x28, PT ;  /* 0x00000028a000780c */ /* 0x040fe40003f64270 */
[----:B-1----:R-:W-:Y:S02]  /*5dc0*/  FSEL R152, R169, -INF , P4 ;  /* 0xff800000a9987808 */ /* 0x002fe40002000000 */
[----:B------:R-:W-:Y:S01]  /*5dd0*/  FMNMX.FTZ R157, R23, R156, !PT ;  /* 0x0000009c179d7209 */ /* 0x000fe20007810000 */
[----:B------:R-:W1:Y:S01]  /*5de0*/  MUFU.TANH R176, R176 ;  /* 0x000000b000b07308 */ /* 0x000e620000002400 */
[----:B------:R-:W-:-:S02]  /*5df0*/  ISETP.GT.AND P4, PT, R160, 0x29, PT ;  /* 0x00000029a000780c */ /* 0x000fc40003f84270 */
[----:B--2---:R-:W-:Y:S02]  /*5e00*/  FSEL R153, R172, -INF , P3 ;  /* 0xff800000ac997808 */ /* 0x004fe40001800000 */
[----:B------:R-:W-:Y:S02]  /*5e10*/  FMNMX.FTZ R164, R152, R157, !PT ;  /* 0x0000009d98a47209 */ /* 0x000fe40007810000 */
[----:B------:R-:W-:Y:S01]  /*5e20*/  ISETP.GT.AND P3, PT, R160, 0x30, PT ;  /* 0x00000030a000780c */ /* 0x000fe20003f64270 */
[----:B------:R-:W2:Y:S01]  /*5e30*/  MUFU.TANH R177, R177 ;  /* 0x000000b100b17308 */ /* 0x000ea20000002400 */
[----:B---3--:R-:W-:Y:S02]  /*5e40*/  FSEL R156, R173, -INF , P4 ;  /* 0xff800000ad9c7808 */ /* 0x008fe40002000000 */
[----:B------:R-:W-:Y:S01]  /*5e50*/  FMNMX.FTZ R157, R153, R164, !PT ;  /* 0x000000a4999d7209 */ /* 0x000fe20007810000 */
[----:B------:R-:W-:Y:S01]  /*5e60*/  FMUL.FTZ R164, R154, UR29 ;  /* 0x0000001d9aa47c20 */ /* 0x000fe20008410000 */
[----:B------:R-:W-:-:S02]  /*5e70*/  ISETP.GT.AND P4, PT, R160, 0x31, PT ;  /* 0x00000031a000780c */ /* 0x000fc40003f84270 */
[----:B------:R-:W-:Y:S01]  /*5e80*/  FMNMX.FTZ R165, R156, R157, !PT ;  /* 0x0000009d9ca57209 */ /* 0x000fe20007810000 */
[----:B------:R-:W3:Y:S01]  /*5e90*/  MUFU.TANH R180, R180 ;  /* 0x000000b400b47308 */ /* 0x000ee20000002400 */
[----:B-1----:R-:W-:Y:S02]  /*5ea0*/  FSEL R154, R176, -INF , P3 ;  /* 0xff800000b09a7808 */ /* 0x002fe40001800000 */
[----:B------:R-:W-:Y:S02]  /*5eb0*/  ISETP.GT.AND P3, PT, R160, 0x38, PT ;  /* 0x00000038a000780c */ /* 0x000fe40003f64270 */
[----:B------:R-:W-:Y:S01]  /*5ec0*/  FMNMX.FTZ R168, R154, R165, !PT ;  /* 0x000000a59aa87209 */ /* 0x000fe20007810000 */
[----:B------:R-:W-:Y:S02]  /*5ed0*/  FMUL.FTZ R165, R155, UR29 ;  /* 0x0000001d9ba57c20 */ /* 0x000fe40008410000 */
[----:B------:R-:W1:Y:S01]  /*5ee0*/  MUFU.TANH R181, R181 ;  /* 0x000000b500b57308 */ /* 0x000e620000002400 */
[----:B--2---:R-:W-:-:S02]  /*5ef0*/  FSEL R157, R177, -INF , P4 ;  /* 0xff800000b19d7808 */ /* 0x004fc40002000000 */
[----:B------:R-:W-:Y:S02]  /*5f00*/  ISETP.GT.AND P4, PT, R160, 0x39, PT ;  /* 0x00000039a000780c */ /* 0x000fe40003f84270 */
[----:B------:R-:W-:-:S03]  /*5f10*/  FMNMX.FTZ R168, R157, R168, !PT ;  /* 0x000000a89da87209 */ /* 0x000fc60007810000 */
[----:B------:R2:W4:Y:S01]  /*5f20*/  MUFU.TANH R172, R164 ;  /* 0x000000a400ac7308 */ /* 0x0005220000002400 */
[----:B---3--:R-:W-:-:S04]  /*5f30*/  FSEL R155, R180, -INF , P3 ;  /* 0xff800000b49b7808 */ /* 0x008fc80001800000 */
[----:B------:R-:W-:-:S03]  /*5f40*/  FMNMX.FTZ R169, R155, R168, !PT ;  /* 0x000000a89ba97209 */ /* 0x000fc60007810000 */
[----:B------:R-:W3:Y:S01]  /*5f50*/  MUFU.TANH R176, R165 ;  /* 0x000000a500b07308 */ /* 0x000ee20000002400 */
[----:B-1----:R-:W-:Y:S01]  /*5f60*/  FSEL R160, R181, -INF , P4 ;  /* 0xff800000b5a07808 */ /* 0x002fe20002000000 */
[----:B--2---:R-:W1:Y:S03]  /*5f70*/  SHFL.IDX PT, R164, R3, 0x1, 0x1c1f ;  /* 0x003c1f0003a47f89 */ /* 0x004e6600000e0000 */
[----:B------:R-:W-:-:S03]  /*5f80*/  FMNMX.FTZ R169, R160, R169, !PT ;  /* 0x000000a9a0a97209 */ /* 0x000fc60007810000 */
[----:B------:R-:W2:Y:S02]  /*5f90*/  MUFU.TANH R177, R158 ;  /* 0x0000009e00b17308 */ /* 0x000ea40000002400 */
[----:B------:R-:W5:Y:S06]  /*5fa0*/  SHFL.BFLY PT, R168, R169, 0x2, 0x1f ;  /* 0x0c401f00a9a87f89 */ /* 0x000f6c00000e0000 */
[----:B------:R4:W0:Y:S08]  /*5fb0*/  MUFU.TANH R180, R159 ;  /* 0x0000009f00b47308 */ /* 0x0008300000002400 */
[----:B------:R-:W0:Y:S01]  /*5fc0*/  MUFU.TANH R181, R162 ;  /* 0x000000a200b57308 */ /* 0x000e220000002400 */
[----:B-1----:R-:W-:-:S04]  /*5fd0*/  IADD3 R173, R164, -UR27, R161 ;  /* 0x8000001ba4ad7c10 */ /* 0x002fc8000fffe0a1 */
[C---:B------:R-:W-:Y:S02]  /*5fe0*/  ISETP.GT.AND P3, PT, R173.reuse, RZ, PT ;  /* 0x000000ffad00720c */ /* 0x040fe40003f64270 */
[----:B------:R-:W-:Y:S01]  /*5ff0*/  ISETP.GT.AND P4, PT, R173, 0x1, PT ;  /* 0x00000001ad00780c */ /* 0x000fe20003f84270 */
[----:B------:R2:W-:Y:S01]  /*6000*/  MUFU.TANH R184, R163 ;  /* 0x000000a300b87308 */ /* 0x0005e20000002400 */
[----:B-----5:R-:W-:Y:S02]  /*6010*/  FMNMX.FTZ R168, R169, R168, !PT ;  /* 0x000000a8a9a87209 */ /* 0x020fe40007810000 */
[----:B----4-:R-:W-:Y:S02]  /*6020*/  FSEL R159, R172, -INF , P3 ;  /* 0xff800000ac9f7808 */ /* 0x010fe40001800000 */
[----:B------:R-:W-:Y:S01]  /*6030*/  ISETP.GT.AND P3, PT, R173, 0x8, PT ;  /* 0x00000008ad00780c */ /* 0x000fe20003f64270 */
[----:B------:R-:W1:Y:S01]  /*6040*/  SHFL.BFLY PT, R165, R168, 0x1, 0x1f ;  /* 0x0c201f00a8a57f89 */ /* 0x000e6200000e0000 */
[----:B---3--:R-:W-:Y:S01]  /*6050*/  FSEL R158, R176, -INF , P4 ;  /* 0xff800000b09e7808 */ /* 0x008fe20002000000 */
[----:B------:R-:W3:Y:S01]  /*6060*/  MUFU.TANH R166, R166 ;  /* 0x000000a600a67308 */ /* 0x000ee20000002400 */
[----:B------:R-:W-:-:S02]  /*6070*/  FMNMX.FTZ R161, R159, R14, !PT ;  /* 0x0000000e9fa17209 */ /* 0x000fc40007810000 */
[----:B------:R-:W-:Y:S02]  /*6080*/  ISETP.GT.AND P4, PT, R173, 0x9, PT ;  /* 0x00000009ad00780c */ /* 0x000fe40003f84270 */
[----:B--2---:R-:W-:Y:S02]  /*6090*/  FSEL R163, R177, -INF , P3 ;  /* 0xff800000b1a37808 */ /* 0x004fe40001800000 */
[----:B------:R-:W-:Y:S01]  /*60a0*/  FMNMX.FTZ R162, R158, R161, !PT ;  /* 0x000000a19ea27209 */ /* 0x000fe20007810000 */
[----:B------:R0:W2:Y:S01]  /*60b0*/  MUFU.TANH R185, R167 ;  /* 0x000000a700b97308 */ /* 0x0000a20000002400 */
[----:B------:R-:W-:Y:S02]  /*60c0*/  ISETP.GT.AND P3, PT, R173, 0x10, PT ;  /* 0x00000010ad00780c */ /* 0x000fe40003f64270 */
[----:B------:R-:W-:Y:S02]  /*60d0*/  FMNMX.FTZ R162, R163, R162, !PT ;  /* 0x000000a2a3a27209 */ /* 0x000fe40007810000 */
[----:B------:R-:W-:-:S02]  /*60e0*/  ISETP.GT.AND P6, PT, R173, 0x20, PT ;  /* 0x00000020ad00780c */ /* 0x000fc40003fc4270 */
[C---:B------:R-:W-:Y:S01]  /*60f0*/  ISETP.GT.AND P5, PT, R173.reuse, 0x29, PT ;  /* 0x00000029ad00780c */ /* 0x040fe20003fa4270 */
[----:B------:R-:W4:Y:S01]  /*6100*/  MUFU.TANH R186, R170 ;  /* 0x000000aa00ba7308 */ /* 0x000f220000002400 */
[----:B0-----:R-:W-:Y:S02]  /*6110*/  FSEL R167, R180, -INF , P4 ;  /* 0xff800000b4a77808 */ /* 0x001fe40002000000 */
[----:B------:R-:W-:Y:S02]  /*6120*/  ISETP.GT.AND P4, PT, R173, 0x11, PT ;  /* 0x00000011ad00780c */ /* 0x000fe40003f84270 */
[----:B------:R-:W-:Y:S02]  /*6130*/  FMNMX.FTZ R161, R167, R162, !PT ;  /* 0x000000a2a7a17209 */ /* 0x000fe40007810000 */
[----:B-1----:R-:W-:Y:S01]  /*6140*/  FMNMX.FTZ R3, R168, R165, !PT ;  /* 0x000000a5a8037209 */ /* 0x002fe20007810000 */
[----:B------:R0:W1:Y:S01]  /*6150*/  MUFU.TANH R164, R171 ;  /* 0x000000ab00a47308 */ /* 0x0000620000002400 */
[----:B------:R-:W-:-:S02]  /*6160*/  FSEL R168, R181, -INF , P3 ;  /* 0xff800000b5a87808 */ /* 0x000fc40001800000 */
[----:B------:R-:W-:Y:S02]  /*6170*/  ISETP.GT.AND P3, PT, R173, 0x18, PT ;  /* 0x00000018ad00780c */ /* 0x000fe40003f64270 */
[----:B------:R-:W-:Y:S02]  /*6180*/  FMNMX.FTZ R162, R168, R161, !PT ;  /* 0x000000a1a8a27209 */ /* 0x000fe40007810000 */
[----:B---3--:R-:W-:Y:S01]  /*6190*/  FSEL R169, R166, -INF , P3 ;  /* 0xff800000a6a97808 */ /* 0x008fe20001800000 */
[----:B------:R-:W3:Y:S01]  /*61a0*/  MUFU.TANH R174, R174 ;  /* 0x000000ae00ae7308 */ /* 0x000ee20000002400 */
[----:B0-----:R-:W-:Y:S01]  /*61b0*/  FSEL R171, R184, -INF , P4 ;  /* 0xff800000b8ab7808 */ /* 0x001fe20002000000 */
[----:B------:R-:W-:Y:S01]  /*61c0*/  FMUL.FTZ R166, R3, UR7 ;  /* 0x0000000703a67c20 */ /* 0x000fe20008410000 */
[----:B------:R-:W-:Y:S02]  /*61d0*/  ISETP.GT.AND P4, PT, R173, 0x19, PT ;  /* 0x00000019ad00780c */ /* 0x000fe40003f84270 */
[----:B------:R-:W-:-:S02]  /*61e0*/  FMNMX.FTZ R162, R171, R162, !PT ;  /* 0x000000a2aba27209 */ /* 0x000fc40007810000 */
[----:B--2---:R-:W-:Y:S01]  /*61f0*/  FSEL R170, R185, -INF , P4 ;  /* 0xff800000b9aa7808 */ /* 0x004fe20002000000 */
[----:B------:R0:W2:Y:S01]  /*6200*/  MUFU.TANH R172, R175 ;  /* 0x000000af00ac7308 */ /* 0x0000a20000002400 */
[----:B------:R-:W-:Y:S02]  /*6210*/  FMNMX.FTZ R165, R169, R162, !PT ;  /* 0x000000a2a9a57209 */ /* 0x000fe40007810000 */
[C---:B------:R-:W-:Y:S02]  /*6220*/  ISETP.GT.AND P3, PT, R173.reuse, 0x21, PT ;  /* 0x00000021ad00780c */ /* 0x040fe40003f64270 */
[----:B----4-:R-:W-:Y:S02]  /*6230*/  FSEL R161, R186, -INF , P6 ;  /* 0xff800000baa17808 */ /* 0x010fe40003000000 */
[----:B------:R-:W-:Y:S01]  /*6240*/  FMNMX.FTZ R162, R170, R165, !PT ;  /* 0x000000a5aaa27209 */ /* 0x000fe20007810000 */
[----:B------:R-:W4:Y:S01]  /*6250*/  MUFU.TANH R178, R178 ;  /* 0x000000b200b27308 */ /* 0x000f220000002400 */
[----:B------:R-:W-:-:S02]  /*6260*/  ISETP.GT.AND P4, PT, R173, 0x28, PT ;  /* 0x00000028ad00780c */ /* 0x000fc40003f84270 */
[----:B-1----:R-:W-:Y:S02]  /*6270*/  FSEL R164, R164, -INF , P3 ;  /* 0xff800000a4a47808 */ /* 0x002fe40001800000 */
[----:B------:R-:W-:Y:S02]  /*6280*/  FMNMX.FTZ R165, R161, R162, !PT ;  /* 0x000000a2a1a57209 */ /* 0x000fe40007810000 */
[----:B---3--:R-:W-:Y:S01]  /*6290*/  FSEL R162, R174, -INF , P4 ;  /* 0xff800000aea27808 */ /* 0x008fe20002000000 */
[----:B------:R-:W1:Y:S01]  /*62a0*/  MUFU.TANH R179, R179 ;  /* 0x000000b300b37308 */ /* 0x000e620000002400 */
[----:B0-----:R-:W-:Y:S02]  /*62b0*/  FMNMX.FTZ R175, R164, R165, !PT ;  /* 0x000000a5a4af7209 */ /* 0x001fe40007810000 */
[----:B------:R-:W-:Y:S02]  /*62c0*/  FSETP.NEU.FTZ.AND P3, PT, R3, -INF , PT ;  /* 0xff8000000300780b */ /* 0x000fe40003f7d000 */
[----:B--2---:R-:W-:-:S02]  /*62d0*/  FSEL R165, R172, -INF , P5 ;  /* 0xff800000aca57808 */ /* 0x004fc40002800000 */
[C---:B------:R-:W-:Y:S01]  /*62e0*/  ISETP.GT.AND P6, PT, R173.reuse, 0x30, PT ;  /* 0x00000030ad00780c */ /* 0x040fe20003fc4270 */
[----:B------:R-:W0:Y:S01]  /*62f0*/  MUFU.TANH R182, R182 ;  /* 0x000000b600b67308 */ /* 0x000e220000002400 */
[----:B------:R-:W-:Y:S02]  /*6300*/  FMNMX.FTZ R172, R162, R175, !PT ;  /* 0x000000afa2ac7209 */ /* 0x000fe40007810000 */
[----:B------:R-:W-:Y:S02]  /*6310*/  FSEL R185, R166, RZ, P3 ;  /* 0x000000ffa6b97208 */ /* 0x000fe40001800000 */
[----:B------:R-:W-:Y:S02]  /*6320*/  ISETP.GT.AND P4, PT, R173, 0x31, PT ;  /* 0x00000031ad00780c */ /* 0x000fe40003f84270 */
[----:B----4-:R-:W-:Y:S01]  /*6330*/  FSEL R166, R178, -INF , P6 ;  /* 0xff800000b2a67808 */ /* 0x010fe20003000000 */
[----:B------:R-:W2:Y:S01]  /*6340*/  MUFU.TANH R183, R183 ;  /* 0x000000b700b77308 */ /* 0x000ea20000002400 */
[----:B------:R-:W-:Y:S01]  /*6350*/  FMNMX.FTZ R175, R165, R172, !PT ;  /* 0x000000aca5af7209 */ /* 0x000fe20007810000 */
[--C-:B------:R-:W-:Y:S01]  /*6360*/  FFMA.FTZ R176, R20, UR7, -R185.reuse ;  /* 0x0000000714b07c23 */ /* 0x100fe200080108b9 */
[----:B------:R-:W-:Y:S01]  /*6370*/  ISETP.GT.AND P5, PT, R173, 0x38, PT ;  /* 0x00000038ad00780c */ /* 0x000fe20003fa4270 */
[--C-:B------:R-:W-:Y:S01]  /*6380*/  FFMA.FTZ R178, R16, UR7, -R185.reuse ;  /* 0x0000000710b27c23 */ /* 0x100fe200080108b9 */
[----:B-1----:R-:W-:Y:S01]  /*6390*/  FSEL R20, R179, -INF , P4 ;  /* 0xff800000b3147808 */ /* 0x002fe20002000000 */
[--C-:B------:R-:W-:Y:S01]  /*63a0*/  FFMA.FTZ R179, R154, UR7, -R185.reuse ;  /* 0x000000079ab37c23 */ /* 0x100fe200080108b9 */
[----:B------:R-:W-:Y:S01]  /*63b0*/  FMNMX.FTZ R175, R166, R175, !PT ;  /* 0x000000afa6af7209 */ /* 0x000fe20007810000 */
[----:B------:R1:W-:Y:S01]  /*63c0*/  MUFU.EX2 R172, R176 ;  /* 0x000000b000ac7308 */ /* 0x0003e20000000800 */
[----:B------:R-:W-:Y:S01]  /*63d0*/  ISETP.GT.AND P4, PT, R173, 0x39, PT ;  /* 0x00000039ad00780c */ /* 0x000fe20003f84270 */
[--C-:B------:R-:W-:Y:S01]  /*63e0*/  FFMA.FTZ R17, R17, UR7, -R185.reuse ;  /* 0x0000000711117c23 */ /* 0x100fe200080108b9 */
[----:B0-----:R-:W-:Y:S01]  /*63f0*/  FSEL R173, R182, -INF , P5 ;  /* 0xff800000b6ad7808 */ /* 0x001fe20002800000 */
[--C-:B------:R-:W-:Y:S01]  /*6400*/  FFMA.FTZ R18, R18, UR7, -R185.reuse ;  /* 0x0000000712127c23 */ /* 0x100fe200080108b9 */
[----:B------:R-:W-:Y:S01]  /*6410*/  FMNMX.FTZ R174, R20, R175, !PT ;  /* 0x000000af14ae7209 */ /* 0x000fe20007810000 */
[--C-:B------:R-:W-:Y:S01]  /*6420*/  FFMA.FTZ R157, R157, UR7, -R185.reuse ;  /* 0x000000079d9d7c23 */ /* 0x100fe200080108b9 */
[--C-:B------:R-:W-:Y:S01]  /*6430*/  FFMA.FTZ R182, R160, UR7, -R185.reuse ;  /* 0x00000007a0b67c23 */ /* 0x100fe200080108b9 */
[----:B------:R0:W-:Y:S01]  /*6440*/  MUFU.EX2 R175, R178 ;  /* 0x000000b200af7308 */ /* 0x0001e20000000800 */
[----:B--2---:R-:W-:Y:S01]  /*6450*/  FSEL R16, R183, -INF , P4 ;  /* 0xff800000b7107808 */ /* 0x004fe20002000000 */
[--C-:B-1----:R-:W-:Y:S01]  /*6460*/  FFMA.FTZ R176, R152, UR7, -R185.reuse ;  /* 0x0000000798b07c23 */ /* 0x102fe200080108b9 */
[----:B------:R-:W-:Y:S01]  /*6470*/  FMNMX.FTZ R177, R173, R174, !PT ;  /* 0x000000aeadb17209 */ /* 0x000fe20007810000 */
[--C-:B------:R-:W-:Y:S01]  /*6480*/  FFMA.FTZ R174, R4, UR7, -R185.reuse ;  /* 0x0000000704ae7c23 */ /* 0x100fe200080108b9 */
[--C-:B------:R-:W-:Y:S01]  /*6490*/  FFMA.FTZ R19, R19, UR7, -R185.reuse ;  /* 0x0000000713137c23 */ /* 0x100fe200080108b9 */
[--C-:B------:R-:W-:Y:S01]  /*64a0*/  FFMA.FTZ R21, R21, UR7, -R185.reuse ;  /* 0x0000000715157c23 */ /* 0x100fe200080108b9 */
[----:B------:R-:W-:Y:S01]  /*64b0*/  FMNMX.FTZ R177, R16, R177, !PT ;  /* 0x000000b110b17209 */ /* 0x000fe20007810000 */
[----:B------:R-:W-:Y:S01]  /*64c0*/  MUFU.EX2 R17, R17 ;  /* 0x0000001100117308 */ /* 0x000fe20000000800 */
[--C-:B0-----:R-:W-:Y:S01]  /*64d0*/  FFMA.FTZ R178, R156, UR7, -R185.reuse ;  /* 0x000000079cb27c23 */ /* 0x101fe200080108b9 */
[--C-:B------:R-:W-:Y:S01]  /*64e0*/  FFMA.FTZ R22, R22, UR7, -R185.reuse ;  /* 0x0000000716167c23 */ /* 0x100fe200080108b9 */
[--C-:B------:R-:W-:Y:S01]  /*64f0*/  FFMA.FTZ R23, R23, UR7, -R185.reuse ;  /* 0x0000000717177c23 */ /* 0x100fe200080108b9 */
[----:B------:R-:W0:Y:S04]  /*6500*/  SHFL.BFLY PT, R4, R177, 0x2, 0x1f ;  /* 0x0c401f00b1047f89 */ /* 0x000e2800000e0000 */
[----:B------:R-:W-:Y:S08]  /*6510*/  MUFU.EX2 R174, R174 ;  /* 0x000000ae00ae7308 */ /* 0x000ff00000000800 */
[----:B------:R-:W-:Y:S08]  /*6520*/  MUFU.EX2 R18, R18 ;  /* 0x0000001200127308 */ /* 0x000ff00000000800 */
[----:B------:R-:W-:Y:S01]  /*6530*/  MUFU.EX2 R19, R19 ;  /* 0x0000001300137308 */ /* 0x000fe20000000800 */
[----:B0-----:R-:W-:Y:S01]  /*6540*/  FMNMX.FTZ R180, R177, R4, !PT ;  /* 0x00000004b1b47209 */ /* 0x001fe20007810000 */
[----:B------:R-:W-:-:S06]  /*6550*/  FFMA.FTZ R177, R153, UR7, -R185 ;  /* 0x0000000799b17c23 */ /* 0x000fcc00080108b9 */
[----:B------:R-:W-:Y:S01]  /*6560*/  MUFU.EX2 R21, R21 ;  /* 0x0000001500157308 */ /* 0x000fe20000000800 */
[----:B------:R-:W0:Y:S07]  /*6570*/  SHFL.BFLY PT, R181, R180, 0x1, 0x1f ;  /* 0x0c201f00b4b57f89 */ /* 0x000e2e00000e0000 */
[----:B------:R-:W-:Y:S08]  /*6580*/  MUFU.EX2 R22, R22 ;  /* 0x0000001600167308 */ /* 0x000ff00000000800 */
[----:B------:R-:W-:Y:S08]  /*6590*/  MUFU.EX2 R23, R23 ;  /* 0x0000001700177308 */ /* 0x000ff00000000800 */
[----:B------:R-:W-:Y:S01]  /*65a0*/  MUFU.EX2 R176, R176 ;  /* 0x000000b000b07308 */ /* 0x000fe20000000800 */
[----:B0-----:R-:W-:Y:S01]  /*65b0*/  FMNMX.FTZ R4, R180, R181, !PT ;  /* 0x000000b5b4047209 */ /* 0x001fe20007810000 */
[----:B------:R-:W-:-:S03]  /*65c0*/  FFMA.FTZ R181, R155, UR7, -R185 ;  /* 0x000000079bb57c23 */ /* 0x000fc600080108b9 */
[C---:B------:R-:W-:Y:S01]  /*65d0*/  FSETP.NEU.FTZ.AND P4, PT, R4.reuse, -INF , PT ;  /* 0xff8000000400780b */ /* 0x040fe20003f9d000 */
[C---:B------:R-:W-:Y:S02]  /*65e0*/  FMUL.FTZ R152, R4.reuse, UR7 ;  /* 0x0000000704987c20 */ /* 0x040fe40008410000 */
[----:B------:R-:W-:Y:S01]  /*65f0*/  MUFU.EX2 R180, R157 ;  /* 0x0000009d00b47308 */ /* 0x000fe20000000800 */
[----:B------:R-:W-:Y:S02]  /*6600*/  FSEL R153, R4, RZ, P4 ;  /* 0x000000ff04997208 */ /* 0x000fe40002000000 */
[----:B------:R-:W-:Y:S02]  /*6610*/  FSEL R154, R152, RZ, P4 ;  /* 0x000000ff989a7208 */ /* 0x000fe40002000000 */
[----:B------:R-:W-:Y:S01]  /*6620*/  FSEL R152, R3, RZ, P3 ;  /* 0x000000ff03987208 */ /* 0x000fe20001800000 */
[----:B------:R-:W-:Y:S01]  /*6630*/  FADD.FTZ R153, -R153, R14 ;  /* 0x0000000e99997221 */ /* 0x000fe20000010100 */
[----:B------:R-:W-:Y:S01]  /*6640*/  MOV R14, UR30 ;  /* 0x0000001e000e7c02 */ /* 0x000fe20008000f00 */
[--C-:B------:R-:W-:Y:S01]  /*6650*/  FFMA.FTZ R159, R159, UR7, -R154.reuse ;  /* 0x000000079f9f7c23 */ /* 0x100fe2000801089a */
[--C-:B------:R-:W-:Y:S01]  /*6660*/  FFMA.FTZ R158, R158, UR7, -R154.reuse ;  /* 0x000000079e9e7c23 */ /* 0x100fe2000801089a */
[----:B------:R-:W-:Y:S01]  /*6670*/  FADD.FTZ R152, -R152, R15 ;  /* 0x0000000f98987221 */ /* 0x000fe20000010100 */
[----:B------:R-:W-:Y:S01]  /*6680*/  FMUL.FTZ R153, R153, UR7 ;  /* 0x0000000799997c20 */ /* 0x000fe20008410000 */
[----:B------:R0:W-:Y:S01]  /*6690*/  MUFU.EX2 R156, R159 ;  /* 0x0000009f009c7308 */ /* 0x0001e20000000800 */
[----:B------:R-:W-:Y:S01]  /*66a0*/  FFMA.FTZ R163, R163, UR7, -R154 ;  /* 0x00000007a3a37c23 */ /* 0x000fe2000801089a */
[----:B------:R-:W-:Y:S01]  /*66b0*/  FMUL.FTZ R15, R152, UR7 ;  /* 0x00000007980f7c20 */ /* 0x000fe20008410000 */
[----:B------:R-:W-:-:S02]  /*66c0*/  @!P1 VIADD R152, R14, 0x28c40 ;  /* 0x00028c400e989836 */ /* 0x000fc40000000000 */
[--C-:B------:R-:W-:Y:S01]  /*66d0*/  FFMA.FTZ R167, R167, UR7, -R154.reuse ;  /* 0x00000007a7a77c23 */ /* 0x100fe2000801089a */
[--C-:B------:R-:W-:Y:S01]  /*66e0*/  FFMA.FTZ R168, R168, UR7, -R154.reuse ;  /* 0x00000007a8a87c23 */ /* 0x100fe2000801089a */
[--C-:B------:R-:W-:Y:S01]  /*66f0*/  FFMA.FTZ R171, R171, UR7, -R154.reuse ;  /* 0x00000007abab7c23 */ /* 0x100fe2000801089a */
[----:B------:R-:W-:Y:S01]  /*6700*/  ISETP.NE.AND P3, PT, R2, RZ, PT ;  /* 0x000000ff0200720c */ /* 0x000fe20003f65270 */
[----:B------:R-:W1:Y:S01]  /*6710*/  MUFU.EX2 R15, R15 ;  /* 0x0000000f000f7308 */ /* 0x000e620000000800 */
[----:B0-----:R-:W-:Y:S01]  /*6720*/  FFMA.FTZ R159, R169, UR7, -R154 ;  /* 0x00000007a99f7c23 */ /* 0x001fe2000801089a */
[----:B------:R-:W-:Y:S01]  /*6730*/  @!P1 PRMT R152, RZ, 0x654, R152 ;  /* 0x00000654ff989816 */ /* 0x000fe20000000098 */
[--C-:B------:R-:W-:Y:S01]  /*6740*/  FFMA.FTZ R170, R170, UR7, -R154.reuse ;  /* 0x00000007aaaa7c23 */ /* 0x100fe2000801089a */
[--C-:B------:R-:W-:Y:S01]  /*6750*/  FFMA.FTZ R161, R161, UR7, -R154.reuse ;  /* 0x00000007a1a17c23 */ /* 0x100fe2000801089a */
[--C-:B------:R-:W-:Y:S01]  /*6760*/  FFMA.FTZ R164, R164, UR7, -R154.reuse ;  /* 0x00000007a4a47c23 */ /* 0x100fe2000801089a */
[----:B------:R1:W-:Y:S01]  /*6770*/  @!P1 SYNCS.ARRIVE.TRANS64.RED.A1T0 RZ, [R152+URZ], RZ ;  /* 0x000000ff98ff99a7 */ /* 0x0003e2000810043f */
[--C-:B------:R-:W-:Y:S01]  /*6780*/  FFMA.FTZ R162, R162, UR7, -R154.reuse ;  /* 0x00000007a2a27c23 */ /* 0x100fe2000801089a */
[----:B------:R0:W2:Y:S01]  /*6790*/  MUFU.EX2 R169, R153 ;  /* 0x0000009900a97308 */ /* 0x0000a20000000800 */
[--C-:B------:R-:W-:Y:S01]  /*67a0*/  FFMA.FTZ R165, R165, UR7, -R154.reuse ;  /* 0x00000007a5a57c23 */ /* 0x100fe2000801089a */
[--C-:B------:R-:W-:Y:S01]  /*67b0*/  FFMA.FTZ R20, R20, UR7, -R154.reuse ;  /* 0x0000000714147c23 */ /* 0x100fe2000801089a */
[--C-:B------:R-:W-:Y:S01]  /*67c0*/  FFMA.FTZ R173, R173, UR7, -R154.reuse ;  /* 0x00000007adad7c23 */ /* 0x100fe2000801089a */
[----:B------:R-:W-:-:S04]  /*67d0*/  FFMA.FTZ R16, R16, UR7, -R154 ;  /* 0x0000000710107c23 */ /* 0x000fc8000801089a */
[----:B------:R3:W4:Y:S01]  /*67e0*/  MUFU.EX2 R155, R158 ;  /* 0x0000009e009b7308 */ /* 0x0007220000000800 */
[----:B-1----:R-:W-:Y:S01]  /*67f0*/  FFMA.FTZ R152, R15, R5, R172 ;  /* 0x000000050f987223 */ /* 0x002fe200000100ac */
[-C--:B------:R-:W-:Y:S01]  /*6800*/  FMUL.FTZ R24, R24, R15.reuse ;  /* 0x0000000f18187220 */ /* 0x080fe20000410000 */
[-C--:B------:R-:W-:Y:S01]  /*6810*/  FMUL.FTZ R25, R25, R15.reuse ;  /* 0x0000000f19197220 */ /* 0x080fe20000410000 */
[-C--:B------:R-:W-:Y:S01]  /*6820*/  FMUL.FTZ R28, R28, R15.reuse ;  /* 0x0000000f1c1c7220 */ /* 0x080fe20000410000 */
[----:B0-----:R-:W-:Y:S01]  /*6830*/  FADD.FTZ R153, R175, R152 ;  /* 0x00000098af997221 */ /* 0x001fe20000010000 */
[-C--:B------:R-:W-:Y:S01]  /*6840*/  FMUL.FTZ R29, R29, R15.reuse ;  /* 0x0000000f1d1d7220 */ /* 0x080fe20000410000 */
[-C--:B------:R-:W-:Y:S01]  /*6850*/  FMUL.FTZ R32, R32, R15.reuse ;  /* 0x0000000f20207220 */ /* 0x080fe20000410000 */
[----:B------:R-:W0:Y:S01]  /*6860*/  MUFU.EX2 R163, R163 ;  /* 0x000000a300a37308 */ /* 0x000e220000000800 */
[----:B--2---:R-:W-:Y:S01]  /*6870*/  FFMA.FTZ R6, R169, R6, R156 ;  /* 0x00000006a9067223 */ /* 0x004fe2000001009c */
[----:B---3--:R-:W-:Y:S01]  /*6880*/  FADD.FTZ R158, R174, R153 ;  /* 0x00000099ae9e7221 */ /* 0x008fe20000010000 */
[-C--:B------:R-:W-:Y:S01]  /*6890*/  FMUL.FTZ R33, R33, R15.reuse ;  /* 0x0000000f21217220 */ /* 0x080fe20000410000 */
[-C--:B------:R-:W-:Y:S01]  /*68a0*/  FMUL.FTZ R36, R36, R15.reuse ;  /* 0x0000000f24247220 */ /* 0x080fe20000410000 */
[-C--:B------:R-:W-:Y:S01]  /*68b0*/  FMUL.FTZ R37, R37, R15.reuse ;  /* 0x0000000f25257220 */ /* 0x080fe20000410000 */
[-C--:B------:R-:W-:Y:S01]  /*68c0*/  FMUL.FTZ R40, R40, R15.reuse ;  /* 0x0000000f28287220 */ /* 0x080fe20000410000 */
[-C--:B------:R-:W-:Y:S01]  /*68d0*/  FMUL.FTZ R41, R41, R15.reuse ;  /* 0x0000000f29297220 */ /* 0x080fe20000410000 */
[----:B------:R1:W2:Y:S01]  /*68e0*/  MUFU.EX2 R160, R167 ;  /* 0x000000a700a07308 */ /* 0x0002a20000000800 */
        /* <DEDUP_REMOVED lines=9> */
[----:B-1----:R-:W-:-:S02]  /*6980*/  IMAD.U32 R167, RZ, RZ, UR6 ;  /* 0x00000006ffa77e24 */ /* 0x002fc4000f8e00ff */
[-C--:B------:R-:W-:Y:S01]  /*6990*/  FMUL.FTZ R56, R56, R15.reuse ;  /* 0x0000000f38387220 */ /* 0x080fe20000410000 */
[-C--:B------:R-:W-:Y:S01]  /*69a0*/  FMUL.FTZ R57, R57, R15.reuse ;  /* 0x0000000f39397220 */ /* 0x080fe20000410000 */
[-C--:B------:R-:W-:Y:S01]  /*69b0*/  FMUL.FTZ R60, R60, R15.reuse ;  /* 0x0000000f3c3c7220 */ /* 0x080fe20000410000 */
[-C--:B------:R-:W-:Y:S01]  /*69c0*/  FMUL.FTZ R61, R61, R15.reuse ;  /* 0x0000000f3d3d7220 */ /* 0x080fe20000410000 */
[----:B------:R-:W-:Y:S01]  /*69d0*/  @!P3 LEA R5, R167, R0, 0x6 ;  /* 0x00000000a705b211 */ /* 0x000fe200078e30ff */
[----:B------:R0:W1:Y:S01]  /*69e0*/  MUFU.EX2 R184, R171 ;  /* 0x000000ab00b87308 */ /* 0x0000620000000800 */
[----:B--2---:R-:W-:Y:S01]  /*69f0*/  FADD.FTZ R152, R160, R153 ;  /* 0x00000099a0987221 */ /* 0x004fe20000010000 */
[-C--:B------:R-:W-:Y:S01]  /*6a00*/  FMUL.FTZ R64, R64, R15.reuse ;  /* 0x0000000f40407220 */ /* 0x080fe20000410000 */
[----:B------:R-:W-:Y:S01]  /*6a10*/  @!P3 LEA R6, R5, UR39, 0x2 ;  /* 0x000000270506bc11 */ /* 0x000fe2000f8e10ff */
[----:B------:R-:W-:Y:S01]  /*6a20*/  FFMA.FTZ R5, R166, UR7, -R154 ;  /* 0x00000007a6057c23 */ /* 0x000fe2000801089a */
[-C--:B------:R-:W-:Y:S01]  /*6a30*/  FMUL.FTZ R65, R65, R15.reuse ;  /* 0x0000000f41417220 */ /* 0x080fe20000410000 */
[-C--:B------:R-:W-:Y:S01]  /*6a40*/  FMUL.FTZ R68, R68, R15.reuse ;  /* 0x0000000f44447220 */ /* 0x080fe20000410000 */
[-C--:B------:R-:W-:Y:S01]  /*6a50*/  FMUL.FTZ R69, R69, R15.reuse ;  /* 0x0000000f45457220 */ /* 0x080fe20000410000 */
[----:B------:R-:W2:Y:S01]  /*6a60*/  MUFU.EX2 R159, R159 ;  /* 0x0000009f009f7308 */ /* 0x000ea20000000800 */
[----:B0-----:R-:W-:Y:S01]  /*6a70*/  FADD.FTZ R171, R17, R158 ;  /* 0x0000009e11ab7221 */ /* 0x001fe20000010000 */
[----:B---3--:R-:W-:Y:S01]  /*6a80*/  FADD.FTZ R153, R157, R152 ;  /* 0x000000989d997221 */ /* 0x008fe20000010000 */
[----:B------:R-:W-:Y:S01]  /*6a90*/  @!P3 STS [R6+0x28800], R15 ;  /* 0x0288000f0600b388 */ /* 0x000fe20000000800 */
[-C--:B------:R-:W-:Y:S01]  /*6aa0*/  FMUL.FTZ R72, R72, R15.reuse ;  /* 0x0000000f48487220 */ /* 0x080fe20000410000 */
[----:B------:R-:W-:Y:S01]  /*6ab0*/  FADD.FTZ R158, R18, R171 ;  /* 0x000000ab129e7221 */ /* 0x000fe20000010000 */
[----:B------:R-:W-:Y:S01]  /*6ac0*/  FMUL.FTZ R73, R73, R15 ;  /* 0x0000000f49497220 */ /* 0x000fe20000410000 */
[----:B------:R0:W-:Y:S01]  /*6ad0*/  @!P3 STS [R6+0x28820], R169 ;  /* 0x028820a90600b388 */ /* 0x0001e20000000800 */
[----:B------:R-:W3:Y:S01]  /*6ae0*/  MUFU.EX2 R170, R170 ;  /* 0x000000aa00aa7308 */ /* 0x000ee20000000800 */
[----:B------:R-:W-:Y:S01]  /*6af0*/  FADD.FTZ R158, R19, R158 ;  /* 0x0000009e139e7221 */ /* 0x000fe20000010000 */
[C---:B-1----:R-:W-:Y:S01]  /*6b00*/  FADD.FTZ R152, R184.reuse, R153 ;  /* 0x00000099b8987221 */ /* 0x042fe20000010000 */
[----:B------:R-:W-:Y:S01]  /*6b10*/  F2FP.BF16.F32.PACK_AB R157, R184, R157 ;  /* 0x0000009db89d723e */ /* 0x000fe200000010ff */
[-C--:B------:R-:W-:Y:S01]  /*6b20*/  FMUL.FTZ R76, R76, R15.reuse ;  /* 0x0000000f4c4c7220 */ /* 0x080fe20000410000 */
[----:B------:R-:W-:Y:S01]  /*6b30*/  FADD.FTZ R153, R21, R158 ;  /* 0x0000009e15997221 */ /* 0x000fe20000010000 */
[-C--:B------:R-:W-:Y:S01]  /*6b40*/  FMUL.FTZ R77, R77, R15.reuse ;  /* 0x0000000f4d4d7220 */ /* 0x080fe20000410000 */
[-C--:B------:R-:W-:Y:S01]  /*6b50*/  FMUL.FTZ R80, R80, R15.reuse ;  /* 0x0000000f50507220 */ /* 0x080fe20000410000 */
[----:B------:R-:W1:Y:S01]  /*6b60*/  MUFU.EX2 R161, R161 ;  /* 0x000000a100a17308 */ /* 0x000e620000000800 */
[----:B------:R-:W-:Y:S01]  /*6b70*/  FADD.FTZ R154, R22, R153 ;  /* 0x00000099169a7221 */ /* 0x000fe20000010000 */
[----:B------:R-:W-:Y:S01]  /*6b80*/  F2FP.BF16.F32.PACK_AB R153, R155, R156 ;  /* 0x0000009c9b99723e */ /* 0x000fe200000010ff */
[-C--:B------:R-:W-:Y:S01]  /*6b90*/  FMUL.FTZ R81, R81, R15.reuse ;  /* 0x0000000f51517220 */ /* 0x080fe20000410000 */
[----:B------:R-:W-:Y:S01]  /*6ba0*/  F2FP.BF16.F32.PACK_AB R156, R19, R18 ;  /* 0x00000012139c723e */ /* 0x000fe200000010ff */
[----:B------:R-:W-:Y:S01]  /*6bb0*/  FMUL.FTZ R84, R84, R15 ;  /* 0x0000000f54547220 */ /* 0x000fe20000410000 */
[----:B------:R-:W-:Y:S01]  /*6bc0*/  F2FP.BF16.F32.PACK_AB R155, R160, R163 ;  /* 0x000000a3a09b723e */ /* 0x000fe200000010ff */
[----:B------:R-:W-:Y:S01]  /*6bd0*/  FMUL.FTZ R85, R85, R15 ;  /* 0x0000000f55557220 */ /* 0x000fe20000410000 */
[----:B------:R-:W4:Y:S01]  /*6be0*/  MUFU.EX2 R164, R164 ;  /* 0x000000a400a47308 */ /* 0x000f220000000800 */
[----:B------:R-:W-:Y:S01]  /*6bf0*/  F2FP.BF16.F32.PACK_AB R160, R176, R23 ;  /* 0x00000017b0a0723e */ /* 0x000fe200000010ff */
[-C--:B------:R-:W-:Y:S01]  /*6c00*/  FMUL.FTZ R88, R88, R15.reuse ;  /* 0x0000000f58587220 */ /* 0x080fe20000410000 */
[-C--:B------:R-:W-:Y:S01]  /*6c10*/  FMUL.FTZ R89, R89, R15.reuse ;  /* 0x0000000f59597220 */ /* 0x080fe20000410000 */
[-C--:B------:R-:W-:Y:S01]  /*6c20*/  FMUL.FTZ R92, R92, R15.reuse ;  /* 0x0000000f5c5c7220 */ /* 0x080fe20000410000 */
[-C--:B------:R-:W-:Y:S01]  /*6c30*/  FMUL.FTZ R93, R93, R15.reuse ;  /* 0x0000000f5d5d7220 */ /* 0x080fe20000410000 */
[-C--:B------:R-:W-:Y:S01]  /*6c40*/  FMUL.FTZ R96, R96, R15.reuse ;  /* 0x0000000f60607220 */ /* 0x080fe20000410000 */
[-C--:B------:R-:W-:Y:S01]  /*6c50*/  FMUL.FTZ R97, R97, R15.reuse ;  /* 0x0000000f61617220 */ /* 0x080fe20000410000 */
[----:B------:R-:W5:Y:S01]  /*6c60*/  MUFU.EX2 R177, R177 ;  /* 0x000000b100b17308 */ /* 0x000f620000000800 */
        /* <DEDUP_REMOVED lines=15> */
[----:B------:R2:W5:Y:S01]  /*6d60*/  MUFU.EX2 R166, R165 ;  /* 0x000000a500a67308 */ /* 0x0005620000000800 */
[-C--:B------:R-:W-:Y:S01]  /*6d70*/  FMUL.FTZ R128, R128, R15.reuse ;  /* 0x0000000f80807220 */ /* 0x080fe20000410000 */
[-C--:B------:R-:W-:Y:S01]  /*6d80*/  FMUL.FTZ R129, R129, R15.reuse ;  /* 0x0000000f81817220 */ /* 0x080fe20000410000 */
[-C--:B------:R-:W-:Y:S01]  /*6d90*/  FMUL.FTZ R132, R132, R15.reuse ;  /* 0x0000000f84847220 */ /* 0x080fe20000410000 */
[-C--:B------:R-:W-:Y:S01]  /*6da0*/  FMUL.FTZ R133, R133, R15.reuse ;  /* 0x0000000f85857220 */ /* 0x080fe20000410000 */
[-C--:B------:R-:W-:Y:S01]  /*6db0*/  FMUL.FTZ R136, R136, R15.reuse ;  /* 0x0000000f88887220 */ /* 0x080fe20000410000 */
[-C--:B------:R-:W-:Y:S01]  /*6dc0*/  FMUL.FTZ R137, R137, R15.reuse ;  /* 0x0000000f89897220 */ /* 0x080fe20000410000 */
[-C--:B------:R-:W-:Y:S01]  /*6dd0*/  FMUL.FTZ R140, R140, R15.reuse ;  /* 0x0000000f8c8c7220 */ /* 0x080fe20000410000 */
[----:B------:R-:W5:Y:S01]  /*6de0*/  MUFU.EX2 R178, R178 ;  /* 0x000000b200b27308 */ /* 0x000f620000000800 */
[----:B--2---:R-:W-:Y:S01]  /*6df0*/  FADD.FTZ R165, R159, R152 ;  /* 0x000000989fa57221 */ /* 0x004fe20000010000 */
[----:B------:R-:W-:Y:S01]  /*6e00*/  F2FP.BF16.F32.PACK_AB R152, R175, R172 ;  /* 0x000000acaf98723e */ /* 0x000fe200000010ff */
[----:B------:R-:W-:Y:S01]  /*6e10*/  FMUL.FTZ R141, R141, R15 ;  /* 0x0000000f8d8d7220 */ /* 0x000fe20000410000 */
[C---:B---3--:R-:W-:Y:S01]  /*6e20*/  F2FP.BF16.F32.PACK_AB R159, R170.reuse, R159 ;  /* 0x0000009faa9f723e */ /* 0x048fe200000010ff */
[----:B------:R-:W-:Y:S01]  /*6e30*/  FADD.FTZ R158, R170, R165 ;  /* 0x000000a5aa9e7221 */ /* 0x000fe20000010000 */
[----:B------:R-:W-:Y:S01]  /*6e40*/  FADD.FTZ R165, R23, R154 ;  /* 0x0000009a17a57221 */ /* 0x000fe20000010000 */
[----:B------:R-:W-:Y:S01]  /*6e50*/  F2FP.BF16.F32.PACK_AB R154, R17, R174 ;  /* 0x000000ae119a723e */ /* 0x000fe200000010ff */
[----:B------:R-:W-:Y:S01]  /*6e60*/  BAR.SYNC.DEFER_BLOCKING 0xf, 0x100 ;  /* 0x03c4000000007b1d */ /* 0x000fe20000010000 */
[----:B-1----:R-:W-:Y:S01]  /*6e70*/  FADD.FTZ R17, R161, R158 ;  /* 0x0000009ea1117221 */ /* 0x002fe20000010000 */
[----:B0-----:R-:W-:Y:S01]  /*6e80*/  FADD.FTZ R6, R176, R165 ;  /* 0x000000a5b0067221 */ /* 0x001fe20000010000 */
[----:B----4-:R-:W-:Y:S01]  /*6e90*/  F2FP.BF16.F32.PACK_AB R161, R164, R161 ;  /* 0x000000a1a4a1723e */ /* 0x010fe200000010ff */
[----:B------:R-:W-:Y:S01]  /*6ea0*/  FMUL.FTZ R144, R144, R15 ;  /* 0x0000000f90907220 */ /* 0x000fe20000410000 */
[----:B------:R-:W-:Y:S01]  /*6eb0*/  FADD.FTZ R158, R164, R17 ;  /* 0x00000011a49e7221 */ /* 0x000fe20000010000 */
[----:B------:R-:W0:Y:S01]  /*6ec0*/  MUFU.EX2 R179, R179 ;  /* 0x000000b300b37308 */ /* 0x000e220000000800 */
[----:B-----5:R-:W-:Y:S01]  /*6ed0*/  FADD.FTZ R17, R177, R6 ;  /* 0x00000006b1117221 */ /* 0x020fe20000010000 */
[----:B------:R-:W-:Y:S01]  /*6ee0*/  F2FP.BF16.F32.PACK_AB R163, R166, R167 ;  /* 0x000000a7a6a3723e */ /* 0x000fe200000010ff */
[----:B------:R-:W-:Y:S01]  /*6ef0*/  FADD.FTZ R19, R167, R158 ;  /* 0x0000009ea7137221 */ /* 0x000fe20000010000 */
[----:B------:R-:W-:Y:S01]  /*6f00*/  F2FP.BF16.F32.PACK_AB R158, R22, R21 ;  /* 0x00000015169e723e */ /* 0x000fe200000010ff */
[C---:B------:R-:W-:Y:S01]  /*6f10*/  FADD.FTZ R6, R178.reuse, R17 ;  /* 0x00000011b2067221 */ /* 0x040fe20000010000 */
[----:B------:R-:W-:Y:S01]  /*6f20*/  F2FP.BF16.F32.PACK_AB R162, R178, R177 ;  /* 0x000000b1b2a2723e */ /* 0x000fe200000010ff */
[----:B------:R-:W-:Y:S01]  /*6f30*/  FADD.FTZ R18, R166, R19 ;  /* 0x00000013a6127221 */ /* 0x000fe20000010000 */
[----:B------:R-:W1:Y:S01]  /*6f40*/  MUFU.EX2 R5, R5 ;  /* 0x0000000500057308 */ /* 0x000e620000000800 */
[-C--:B------:R-:W-:Y:S01]  /*6f50*/  FMUL.FTZ R145, R145, R15.reuse ;  /* 0x0000000f91917220 */ /* 0x080fe20000410000 */
[-C--:B------:R-:W-:Y:S01]  /*6f60*/  FMUL.FTZ R148, R148, R15.reuse ;  /* 0x0000000f94947220 */ /* 0x080fe20000410000 */
[----:B------:R-:W-:Y:S01]  /*6f70*/  FMUL.FTZ R149, R149, R15 ;  /* 0x0000000f95957220 */ /* 0x000fe20000410000 */
[-C--:B------:R-:W-:Y:S01]  /*6f80*/  FMUL.FTZ R26, R26, R169.reuse ;  /* 0x000000a91a1a7220 */ /* 0x080fe20000410000 */
[-C--:B------:R-:W-:Y:S01]  /*6f90*/  FMUL.FTZ R27, R27, R169.reuse ;  /* 0x000000a91b1b7220 */ /* 0x080fe20000410000 */
[-C--:B------:R-:W-:Y:S01]  /*6fa0*/  FMUL.FTZ R30, R30, R169.reuse ;  /* 0x000000a91e1e7220 */ /* 0x080fe20000410000 */
[----:B------:R-:W-:Y:S01]  /*6fb0*/  FMUL.FTZ R31, R31, R169 ;  /* 0x000000a91f1f7220 */ /* 0x000fe20000410000 */
[----:B------:R-:W2:Y:S01]  /*6fc0*/  MUFU.EX2 R181, R181 ;  /* 0x000000b500b57308 */ /* 0x000ea20000000800 */
[----:B0-----:R-:W-:Y:S01]  /*6fd0*/  FADD.FTZ R17, R179, R6 ;  /* 0x00000006b3117221 */ /* 0x001fe20000010000 */
[----:B------:R-:W-:Y:S01]  /*6fe0*/  F2FP.BF16.F32.PACK_AB R164, R180, R179 ;  /* 0x000000b3b4a4723e */ /* 0x000fe200000010ff */
[----:B------:R0:W-:Y:S01]  /*6ff0*/  STSM.16.M88.4 [R10+0x26800], R152 ;  /* 0x026800980a007844 */ /* 0x0001e20000000200 */
[-C--:B------:R-:W-:Y:S01]  /*7000*/  FMUL.FTZ R34, R34, R169.reuse ;  /* 0x000000a922227220 */ /* 0x080fe20000410000 */
[----:B------:R-:W-:Y:S01]  /*7010*/  FADD.FTZ R6, R180, R17 ;  /* 0x00000011b4067221 */ /* 0x000fe20000010000 */
[-C--:B------:R-:W-:Y:S01]  /*7020*/  FMUL.FTZ R35, R35, R169.reuse ;  /* 0x000000a923237220 */ /* 0x080fe20000410000 */
[----:B------:R0:W-:Y:S01]  /*7030*/  STSM.16.M88.4 [R9], R156 ;  /* 0x0000009c09007844 */ /* 0x0001e20000000200 */
[----:B------:R-:W3:Y:S01]  /*7040*/  MUFU.EX2 R182, R182 ;  /* 0x000000b600b67308 */ /* 0x000ee20000000800 */
[----:B-1----:R-:W-:Y:S01]  /*7050*/  FADD.FTZ R19, R5, R18 ;  /* 0x0000001205137221 */ /* 0x002fe20000010000 */
[-C--:B------:R-:W-:Y:S01]  /*7060*/  FMUL.FTZ R38, R38, R169.reuse ;  /* 0x000000a926267220 */ /* 0x080fe20000410000 */
[----:B------:R0:W-:Y:S01]  /*7070*/  STSM.16.M88.4 [R8], R160 ;  /* 0x000000a008007844 */ /* 0x0001e20000000200 */
        /* <DEDUP_REMOVED lines=13> */
[----:B---3--:R-:W-:Y:S01]  /*7150*/  F2FP.BF16.F32.PACK_AB R166, R182, R181 ;  /* 0x000000b5b6a6723e */ /* 0x008fe200000010ff */
[-C--:B------:R-:W-:Y:S01]  /*7160*/  FMUL.FTZ R59, R59, R169.reuse ;  /* 0x000000a93b3b7220 */ /* 0x080fe20000410000 */
        /* <DEDUP_REMOVED lines=8> */
[----:B------:R-:W-:Y:S01]  /*71f0*/  FADD.FTZ R5, R182, R17 ;  /* 0x00000011b6057221 */ /* 0x000fe20000010000 */
        /* <DEDUP_REMOVED lines=10> */
[-C--:B------:R-:W-:Y:S01]  /*72a0*/  FMUL.FTZ R90, R90, R169.reuse ;  /* 0x000000a95a5a7220 */ /* 0x080fe20000410000 */
[-C--:B------:R-:W-:Y:S01]  /*72b0*/  FMUL.FTZ R91, R91, R169.reuse ;  /* 0x000000a95b5b7220 */ /* 0x080fe20000410000 */
[----:B------:R-:W-:Y:S01]  /*72c0*/  FMUL.FTZ R94, R94, R169 ;  /* 0x000000a95e5e7220 */ /* 0x000fe20000410000 */
[C---:B---3--:R-:W-:Y:S01]  /*72d0*/  F2FP.BF16.F32.PACK_AB R167, R16.reuse, R173 ;  /* 0x000000ad10a7723e */ /* 0x048fe200000010ff */
        /* <DEDUP_REMOVED lines=31> */
[----:B0-----:R-:W-:Y:S06]  /*74d0*/  @!P0 BRA `(.L_x_4215) ;  /* 0x0000000000048947 */ /* 0x001fec0003800000 */
[----:B------:R-:W-:Y:S01]  /*74e0*/  BPT.TRAP 0x1 ;  /* 0x000000040000795c */ /* 0x000fe20000300000 */
.L_x_4215:
[----:B------:R0:W1:Y:S01]  /*74f0*/  SYNCS.PHASECHK.TRANS64.TRYWAIT P3, [UR30+0x28c50], R13 ;  /* 0x028c500dff0075a7 */ /* 0x000062000806015e */
[----:B------:R-:W-:Y:S05]  /*7500*/  @!P0 BRA `(.L_x_4216) ;  /* 0x0000000000048947 */ /* 0x000fea0003800000 */
[----:B------:R-:W-:Y:S01]  /*7510*/  BPT.TRAP 0x1 ;  /* 0x000000040000795c */ /* 0x000fe20000300000 */
.L_x_4216:
[----:B-1----:R-:W-:Y:S05]  /*7520*/  @P3 BRA `(.L_x_4217) ;  /* 0x0000000000083947 */ /* 0x002fea0003800000 */
[----:B------:R-:W1:Y:S02]  /*7530*/  SYNCS.PHASECHK.TRANS64.TRYWAIT P3, [UR30+0x28c50], R13 ;  /* 0x028c500dff0075a7 */ /* 0x000e64000806015e */
[----:B-1----:R-:W-:Y:S05]  /*7540*/  @!P3 BRA `(.L_x_4218) ;  /* 0x0000009800c0b947 */ /* 0x002fea0003800000 */
.L_x_4217:
[----:B------:R-:W-:Y:S01]  /*7550*/  ULEA UR6, UR4, UR38, 0xc ;  /* 0x0000002604067291 */ /* 0x000fe2000f8e603f */
[----:B------:R-:W-:Y:S01]  /*7560*/  WARPGROUP.ARRIVE ;  /* 0x00000000000079c5 */ /* 0x000fe20000000000 */
[----:B------:R-:W-:Y:S01]  /*7570*/  UMOV UR11, 0x40000040 ;  /* 0x40000040000b7882 */ /* 0x000fe20000000000 */
[----:B------:R-:W-:Y:S01]  /*7580*/  UISETP.GT.AND UP1, UPT, UR41, UR25, UPT ;  /* 0x000000192900728c */ /* 0x000fe2000bf24270 */
[----:B-1----:R-:W-:Y:S01]  /*7590*/  @!P1 VIADD R14, R14, 0x28c60 ;  /* 0x00028c600e0e9836 */ /* 0x002fe20000000000 */
[----:B------:R-:W-:Y:S01]  /*75a0*/  UIADD3 UR41, UR41, -0x1, URZ ;  /* 0xffffffff29297890 */ /* 0x000fe2000fffe03f */
[----:B------:R-:W-:Y:S01]  /*75b0*/  MOV R15, R3 ;  /* 0x00000003000f7202 */ /* 0x000fe20000000f00 */
[----:B------:R-:W-:Y:S02]  /*75c0*/  UMOV UR10, UR6 ;  /* 0x00000006000a7c82 */ /* 0x000fe40008000000 */
[----:B------:R-:W-:Y:S01]  /*75d0*/  HGMMA.64x256x16.F32.BF16 R24, R152, gdesc[UR8].tnspB, R24, gsb0 ;  /* 0x43e0000898187df0 */ /* 0x000fe20008001818 */
[----:B------:R-:W-:Y:S01]  /*75e0*/  UIADD3 UR10, UR6, 0x80, URZ ;  /* 0x00000080060a7890 */ /* 0x000fe2000fffe03f */
[----:B------:R-:W-:Y:S01]  /*75f0*/  PLOP3.LUT P3, PT, PT, PT, UP1, 0x80, 0x0 ;  /* 0x000000000000781c */ /* 0x000fe20003f6f018 */
[----:B------:R-:W-:Y:S01]  /*7600*/  UMOV UR11, 0x40000040 ;  /* 0x40000040000b7882 */ /* 0x000fe20000000000 */
[----:B------:R-:W-:Y:S01]  /*7610*/  @!P1 PRMT R14, RZ, 0x654, R14 ;  /* 0x00000654ff0e9816 */ /* 0x000fe2000000000e */
[----:B------:R-:W-:-:S02]  /*7620*/  WARPGROUP.DEPBAR.LE gsb0, 0x0 ;  /* 0x00008000000079c5 */ /* 0x000fc40000010000 */
[----:B------:R-:W-:-:S15]  /*7630*/  WARPGROUP.ARRIVE ;  /* 0x00000000000079c5 */ /* 0x000fde0000000000 */
[----:B------:R-:W-:-:S06]  /*7640*/  NOP ;  /* 0x0000000000007918 */ /* 0x000fcc0000000000 */
        /* <DEDUP_REMOVED lines=25> */
[----:B-1----:R-:W-:Y:S01]  /*77e0*/  IMAD.MOV.U32 R14, RZ, RZ, R4 ;  /* 0x000000ffff0e7224 */ /* 0x002fe200078e0004 */
[----:B------:R-:W-:Y:S06]  /*77f0*/  @P3 BRA `(.L_x_4219) ;  /* 0xffffffdc00943947 */ /* 0x000fec000383ffff */
.L_x_4210:
[----:B------:R-:W-:-:S06]  /*7800*/  UISETP.GE.AND UP0, UPT, UR41, UR40, UPT ;  /* 0x000000282900728c */ /* 0x000fcc000bf06270 */
[----:B------:R-:W-:-:S13]  /*7810*/  PLOP3.LUT P2, PT, PT, PT, UP0, 0x80, 0x0 ;  /* 0x000000000000781c */ /* 0x000fda0003f4f008 */
[----:B------:R-:W-:Y:S05]  /*7820*/  @!P2 BRA `(.L_x_4220) ;  /* 0x0000001c002ca947 */ /* 0x000fea0003800000 */
[----:B01----:R-:W-:Y:S01]  /*7830*/  IMAD.MOV.U32 R13, RZ, RZ, R4 ;  /* 0x000000ffff0d7224 */ /* 0x003fe200078e0004 */
[----:B------:R-:W-:Y:S01]  /*7840*/  UMOV UR6, UR4 ;  /* 0x0000000400067c82 */ /* 0x000fe20008000000 */
[----:B------:R-:W-:Y:S01]  /*7850*/  IMAD.MOV.U32 R18, RZ, RZ, R3 ;  /* 0x000000ffff127224 */ /* 0x000fe200078e0003 */
[----:B------:R-:W-:Y:S01]  /*7860*/  ULDC UR25, c[0x0][0x9d8] ;  /* 0x0002760000197ab9 */ /* 0x000fe20000000800 */
[----:B------:R-:W-:-:S05]  /*7870*/  ULDC UR7, c[0x0][0x988] ;  /* 0x0002620000077ab9 */ /* 0x000fca0000000800 */
.L_x_4229:
[----:B------:R-:W-:-:S04]  /*7880*/  UIADD3 UR4, UR6, 0x1, URZ ;  /* 0x0000000106047890 */ /* 0x000fc8000fffe03f */
[----:B------:R-:W-:-:S04]  /*7890*/  UISETP.NE.AND UP0, UPT, UR4, 0x2, UPT ;  /* 0x000000020400788c */ /* 0x000fc8000bf05270 */
[----:B------:R-:W-:Y:S02]  /*78a0*/  USEL UR10, URZ, 0x1, UP0 ;  /* 0x000000013f0a7887 */ /* 0x000fe40008000000 */
[----:B------:R-:W-:Y:S02]  /*78b0*/  USEL UR4, UR4, URZ, UP0 ;  /* 0x0000003f04047287 */ /* 0x000fe40008000000 */
[----:B------:R-:W-:Y:S01]  /*78c0*/  ULOP3.LUT UR5, UR5, UR10, URZ, 0x3c, !UPT ;  /* 0x0000000a05057292 */ /* 0x000fe2000f8e3c3f */
[----:B-1--4-:R-:W-:Y:S11]  /*78d0*/  @!P0 BRA `(.L_x_4221) ;  /* 0x0000000000048947 */ /* 0x012ff60003800000 */
[----:B------:R-:W-:Y:S01]  /*78e0*/  BPT.TRAP 0x1 ;  /* 0x000000040000795c */ /* 0x000fe20000300000 */
.L_x_4221:
[----:B------:R-:W-:Y:S01]  /*78f0*/  ULEA UR26, UR4, UR39, 0x3 ;  /* 0x00000027041a7291 */ /* 0x000fe2000f8e183f */
[----:B------:R-:W-:-:S04]  /*7900*/  MOV R11, UR5 ;  /* 0x00000005000b7c02 */ /* 0x000fc80008000f00 */
[----:B------:R-:W-:-:S04]  /*7910*/  SHF.L.U32 R11, R11, 0x1f, RZ ;  /* 0x0000001f0b0b7819 */ /* 0x000fc800000006ff */
[----:B------:R0:W1:Y:S01]  /*7920*/  SYNCS.PHASECHK.TRANS64.TRYWAIT P2, [UR26+0x28c30], R11 ;  /* 0x028c300bff0075a7 */ /* 0x000062000804015a */
[----:B------:R-:W-:Y:S05]  /*7930*/  @!P0 BRA `(.L_x_4222) ;  /* 0x0000000000048947 */ /* 0x000fea0003800000 */
[----:B------:R-:W-:Y:S01]  /*7940*/  BPT.TRAP 0x1 ;  /* 0x000000040000795c */ /* 0x000fe20000300000 */
.L_x_4222:
[----:B-1----:R-:W-:Y:S05]  /*7950*/  @P2 BRA `(.L_x_4223) ;  /* 0x0000000000082947 */ /* 0x002fea0003800000 */
[----:B------:R-:W1:Y:S02]  /*7960*/  SYNCS.PHASECHK.TRANS64.TRYWAIT P2, [UR26+0x28c30], R11 ;  /* 0x028c300bff0075a7 */ /* 0x000e64000804015a */
[----:B-1----:R-:W-:Y:S05]  /*7970*/  @!P2 BRA `(.L_x_4224) ;  /* 0x0000009400c8a947 */ /* 0x002fea0003800000 */
.L_x_4223:
        /* <DEDUP_REMOVED lines=35> */
[----:B---3--:R-:W-:Y:S01]  /*7bb0*/  FMUL.FTZ R14, R155, UR25 ;  /* 0x000000199b0e7c20 */ /* 0x008fe20008410000 */
        /* <DEDUP_REMOVED lines=11> */
[----:B------:R-:W-:-:S05]  /*7c70*/  FMUL.FTZ R169, R179, UR25 ;  /* 0x00000019b3a97c20 */ /* 0x000fca0008410000 */
        /* <DEDUP_REMOVED lines=8> */
[----:B------:R-:W-:Y:S01]  /*7d00*/  FMUL.FTZ R158, R177, UR25 ;  /* 0x00000019b19e7c20 */ /* 0x000fe20008410000 */
[----:B------:R-:W-:-:S05]  /*7d10*/  IMAD.U32 R177, RZ, RZ, UR6 ;  /* 0x00000006ffb17e24 */ /* 0x000fca000f8e00ff */
        /* <DEDUP_REMOVED lines=16> */
[----:B-1----:R-:W-:Y:S01]  /*7e20*/  FMNMX.FTZ R3, R157, R162, !PT ;  /* 0x000000a29d037209 */ /* 0x002fe20007810000 */
[----:B------:R-:W-:Y:S01]  /*7e30*/  FMUL.FTZ R162, R163, UR25 ;  /* 0x00000019a3a27c20 */ /* 0x000fe20008410000 */
[----:B------:R-:W-:Y:S01]  /*7e40*/  FMUL.FTZ R163, R166, UR25 ;  /* 0x00000019a6a37c20 */ /* 0x000fe20008410000 */
[----:B------:R-:W-:Y:S01]  /*7e50*/  FMUL.FTZ R166, R171, UR25 ;  /* 0x00000019aba67c20 */ /* 0x000fe20008410000 */
[----:B------:R-:W-:-:S03]  /*7e60*/  FMUL.FTZ R171, R182, UR25 ;  /* 0x00000019b6ab7c20 */ /* 0x000fc60008410000 */
[----:B------:R-:W1:Y:S01]  /*7e70*/  MUFU.TANH R161, R161 ;  /* 0x000000a100a17308 */ /* 0x000e620000002400 */
[----:B--2---:R-:W-:-:S07]  /*7e80*/  FMNMX.FTZ R164, R158, R3, !PT ;  /* 0x000000039ea47209 */ /* 0x004fce0007810000 */
[----:B------:R-:W2:Y:S01]  /*7e90*/  MUFU.TANH R12, R12 ;  /* 0x0000000c000c7308 */ /* 0x000ea20000002400 */
[----:B---3--:R-:W-:-:S07]  /*7ea0*/  FMNMX.FTZ R164, R159, R164, !PT ;  /* 0x000000a49fa47209 */ /* 0x008fce0007810000 */
[----:B------:R-:W3:Y:S01]  /*7eb0*/  MUFU.TANH R14, R14 ;  /* 0x0000000e000e7308 */ /* 0x000ee20000002400 */
[----:B-1----:R-:W-:Y:S01]  /*7ec0*/  FMNMX.FTZ R3, R161, R164, !PT ;  /* 0x000000a4a1037209 */ /* 0x002fe20007810000 */
[----:B------:R-:W-:Y:S01]  /*7ed0*/  FMUL.FTZ R164, R167, UR25 ;  /* 0x00000019a7a47c20 */ /* 0x000fe20008410000 */
[----:B------:R-:W-:-:S03]  /*7ee0*/  FMUL.FTZ R167, R174, UR25 ;  /* 0x00000019aea77c20 */ /* 0x000fc60008410000 */
        /* <DEDUP_REMOVED lines=15> */
[----:B------:R-:W0:Y:S08]  /*7fe0*/  MUFU.TANH R164, R164 ;  /* 0x000000a400a47308 */ /* 0x000e300000002400 */
[----:B------:R-:W4:Y:S01]  /*7ff0*/  MUFU.TANH R165, R165 ;  /* 0x000000a500a57308 */ /* 0x000f220000002400 */
[----:B--2---:R-:W-:-:S02]  /*8000*/  FMNMX.FTZ R3, R174, R175, !PT ;  /* 0x000000afae037209 */ /* 0x004fc40007810000 */
[----:B-1----:R-:W-:-:S03]  /*8010*/  FMNMX.FTZ R174, R162, R173, !PT ;  /* 0x000000ada2ae7209 */ /* 0x002fc60007810000 */
[----:B------:R-:W-:Y:S02]  /*8020*/  FMUL.FTZ R184, R3, UR7 ;  /* 0x0000000703b87c20 */ /* 0x000fe40008410000 */
[----:B------:R-:W1:Y:S01]  /*8030*/  MUFU.TANH R166, R166 ;  /* 0x000000a600a67308 */ /* 0x000e620000002400 */
[----:B---3--:R-:W-:Y:S01]  /*8040*/  FMNMX.FTZ R173, R163, R174, !PT ;  /* 0x000000aea3ad7209 */ /* 0x008fe20007810000 */
[----:B------:R-:W-:Y:S01]  /*8050*/  FADD.FTZ R18, -R3, R18 ;  /* 0x0000001203127221 */ /* 0x000fe20000010100 */
[--C-:B------:R-:W-:Y:S01]  /*8060*/  FFMA.FTZ R176, R152, UR7, -R184.reuse ;  /* 0x0000000798b07c23 */ /* 0x100fe200080108b8 */
[--C-:B------:R-:W-:Y:S01]  /*8070*/  FFMA.FTZ R17, R17, UR7, -R184.reuse ;  /* 0x0000000711117c23 */ /* 0x100fe200080108b8 */
[----:B0-----:R-:W-:Y:S01]  /*8080*/  FMNMX.FTZ R174, R164, R173, !PT ;  /* 0x000000ada4ae7209 */ /* 0x001fe20007810000 */
[----:B------:R-:W-:Y:S01]  /*8090*/  FMUL.FTZ R18, R18, UR7 ;  /* 0x0000000712127c20 */ /* 0x000fe20008410000 */
[--C-:B------:R-:W-:Y:S01]  /*80a0*/  FFMA.FTZ R19, R19, UR7, -R184.reuse ;  /* 0x0000000713137c23 */ /* 0x100fe200080108b8 */
[----:B------:R-:W0:Y:S01]  /*80b0*/  MUFU.TANH R167, R167 ;  /* 0x000000a700a77308 */ /* 0x000e220000002400 */
[----:B----4-:R-:W-:Y:S01]  /*80c0*/  FMNMX.FTZ R173, R165, R174, !PT ;  /* 0x000000aea5ad7209 */ /* 0x010fe20007810000 */
[--C-:B------:R-:W-:Y:S01]  /*80d0*/  FFMA.FTZ R20, R20, UR7, -R184.reuse ;  /* 0x0000000714147c23 */ /* 0x100fe200080108b8 */
[--C-:B------:R-:W-:Y:S01]  /*80e0*/  FFMA.FTZ R21, R21, UR7, -R184.reuse ;  /* 0x0000000715157c23 */ /* 0x100fe200080108b8 */
[--C-:B------:R-:W-:Y:S01]  /*80f0*/  FFMA.FTZ R22, R22, UR7, -R184.reuse ;  /* 0x0000000716167c23 */ /* 0x100fe200080108b8 */
[--C-:B------:R-:W-:Y:S01]  /*8100*/  FFMA.FTZ R23, R23, UR7, -R184.reuse ;  /* 0x0000000717177c23 */ /* 0x100fe200080108b8 */
[--C-:B------:R-:W-:Y:S01]  /*8110*/  FFMA.FTZ R153, R153, UR7, -R184.reuse ;  /* 0x0000000799997c23 */ /* 0x100fe200080108b8 */
[--C-:B------:R-:W-:Y:S01]  /*8120*/  FFMA.FTZ R178, R154, UR7, -R184.reuse ;  /* 0x000000079ab27c23 */ /* 0x100fe200080108b8 */
[----:B------:R-:W2:Y:S01]  /*8130*/  MUFU.TANH R168, R168 ;  /* 0x000000a800a87308 */ /* 0x000ea20000002400 */
[----:B-1----:R-:W-:Y:S01]  /*8140*/  FMNMX.FTZ R174, R166, R173, !PT ;  /* 0x000000ada6ae7209 */ /* 0x002fe20007810000 */
[--C-:B------:R-:W-:Y:S01]  /*8150*/  FFMA.FTZ R155, R155, UR7, -R184.reuse ;  /* 0x000000079b9b7c23 */ /* 0x100fe200080108b8 */
[--C-:B------:R-:W-:Y:S01]  /*8160*/  FFMA.FTZ R180, R156, UR7, -R184.reuse ;  /* 0x000000079cb47c23 */ /* 0x100fe200080108b8 */
[--C-:B------:R-:W-:Y:S01]  /*8170*/  FFMA.FTZ R157, R157, UR7, -R184.reuse ;  /* 0x000000079d9d7c23 */ /* 0x100fe200080108b8 */
[--C-:B------:R-:W-:Y:S01]  /*8180*/  FFMA.FTZ R182, R158, UR7, -R184.reuse ;  /* 0x000000079eb67c23 */ /* 0x100fe200080108b8 */
[----:B------:R-:W-:Y:S01]  /*8190*/  FFMA.FTZ R159, R159, UR7, -R184 ;  /* 0x000000079f9f7c23 */ /* 0x000fe200080108b8 */
[----:B------:R-:W-:Y:S01]  /*81a0*/  @!P2 IMAD R154, R177, 0x40, R0 ;  /* 0x00000040b19aa824 */ /* 0x000fe200078e0200 */
[----:B------:R-:W1:Y:S01]  /*81b0*/  MUFU.TANH R170, R170 ;  /* 0x000000aa00aa7308 */ /* 0x000e620000002400 */
[----:B0-----:R-:W-:Y:S01]  /*81c0*/  FMNMX.FTZ R173, R167, R174, !PT ;  /* 0x000000aea7ad7209 */ /* 0x001fe20007810000 */
[--C-:B------:R-:W-:Y:S01]  /*81d0*/  FFMA.FTZ R174, R4, UR7, -R184.reuse ;  /* 0x0000000704ae7c23 */ /* 0x100fe200080108b8 */
[----:B------:R-:W-:Y:S01]  /*81e0*/  FFMA.FTZ R184, R161, UR7, -R184 ;  /* 0x00000007a1b87c23 */ /* 0x000fe200080108b8 */
[----:B------:R-:W-:-:S04]  /*81f0*/  @!P2 LEA R154, R154, UR39, 0x2 ;  /* 0x000000279a9aac11 */ /* 0x000fc8000f8e10ff */
[----:B------:R-:W0:Y:S01]  /*8200*/  MUFU.TANH R169, R169 ;  /* 0x000000a900a97308 */ /* 0x000e220000002400 */
[----:B--2---:R-:W-:-:S07]  /*8210*/  FMNMX.FTZ R173, R168, R173, !PT ;  /* 0x000000ada8ad7209 */ /* 0x004fce0007810000 */
[----:B------:R-:W2:Y:S01]  /*8220*/  MUFU.TANH R171, R171 ;  /* 0x000000ab00ab7308 */ /* 0x000ea20000002400 */
[----:B-1----:R-:W-:-:S07]  /*8230*/  FMNMX.FTZ R4, R170, R173, !PT ;  /* 0x000000adaa047209 */ /* 0x002fce0007810000 */
[----:B------:R-:W1:Y:S01]  /*8240*/  MUFU.TANH R172, R172 ;  /* 0x000000ac00ac7308 */ /* 0x000e620000002400 */
[----:B0-----:R-:W-:-:S07]  /*8250*/  FMNMX.FTZ R4, R169, R4, !PT ;  /* 0x00000004a9047209 */ /* 0x001fce0007810000 */
[----:B------:R-:W0:Y:S01]  /*8260*/  MUFU.EX2 R18, R18 ;  /* 0x0000001200127308 */ /* 0x000e220000000800 */
[----:B--2---:R-:W-:-:S07]  /*8270*/  FMNMX.FTZ R173, R171, R4, !PT ;  /* 0x00000004abad7209 */ /* 0x004fce0007810000 */
[----:B------:R-:W2:Y:S01]  /*8280*/  MUFU.EX2 R17, R17 ;  /* 0x0000001100117308 */ /* 0x000ea20000000800 */
[----:B-1----:R-:W-:-:S05]  /*8290*/  FMNMX.FTZ R173, R172, R173, !PT ;  /* 0x000000adacad7209 */ /* 0x002fca0007810000 */
[----:B------:R-:W1:Y:S02]  /*82a0*/  SHFL.BFLY PT, R4, R173, 0x2, 0x1f ;  /* 0x0c401f00ad047f89 */ /* 0x000e6400000e0000 */
[----:B------:R-:W3:Y:S01]  /*82b0*/  MUFU.EX2 R174, R174 ;  /* 0x000000ae00ae7308 */ /* 0x000ee20000000800 */
[-C--:B0-----:R-:W-:Y:S01]  /*82c0*/  FMUL.FTZ R24, R24, R18.reuse ;  /* 0x0000001218187220 */ /* 0x081fe20000410000 */
[-C--:B------:R-:W-:Y:S01]  /*82d0*/  FMUL.FTZ R25, R25, R18.reuse ;  /* 0x0000001219197220 */ /* 0x080fe20000410000 */
[-C--:B------:R-:W-:Y:S01]  /*82e0*/  FMUL.FTZ R28, R28, R18.reuse ;  /* 0x000000121c1c7220 */ /* 0x080fe20000410000 */
[-C--:B------:R-:W-:Y:S01]  /*82f0*/  FMUL.FTZ R29, R29, R18.reuse ;  /* 0x000000121d1d7220 */ /* 0x080fe20000410000 */
[-C--:B------:R-:W-:Y:S01]  /*8300*/  FMUL.FTZ R32, R32, R18.reuse ;  /* 0x0000001220207220 */ /* 0x080fe20000410000 */
[-C--:B------:R-:W-:Y:S01]  /*8310*/  FMUL.FTZ R33, R33, R18.reuse ;  /* 0x0000001221217220 */ /* 0x080fe20000410000 */
[-C--:B------:R-:W-:Y:S01]  /*8320*/  FMUL.FTZ R36, R36, R18.reuse ;  /* 0x0000001224247220 */ /* 0x080fe20000410000 */
[----:B------:R-:W0:Y:S01]  /*8330*/  MUFU.EX2 R19, R19 ;  /* 0x0000001300137308 */ /* 0x000e220000000800 */
        /* <DEDUP_REMOVED lines=12> */
[----:B------:R-:W-:Y:S01]  /*8400*/  FMUL.FTZ R57, R57, R18 ;  /* 0x0000001239397220 */ /* 0x000fe20000410000 */
[----:B-1----:R-:W-:Y:S01]  /*8410*/  FMNMX.FTZ R152, R173, R4, !PT ;  /* 0x00000004ad987209 */ /* 0x002fe20007810000 */
[-C--:B------:R-:W-:Y:S01]  /*8420*/  FMUL.FTZ R60, R60, R18.reuse ;  /* 0x000000123c3c7220 */ /* 0x080fe20000410000 */
[----:B------:R-:W1:Y:S01]  /*8430*/  MUFU.EX2 R21, R21 ;  /* 0x0000001500157308 */ /* 0x000e620000000800 */
[-C--:B------:R-:W-:Y:S01]  /*8440*/  FMUL.FTZ R61, R61, R18.reuse ;  /* 0x000000123d3d7220 */ /* 0x080fe20000410000 */
[-C--:B------:R-:W-:Y:S01]  /*8450*/  FMUL.FTZ R64, R64, R18.reuse ;  /* 0x0000001240407220 */ /* 0x080fe20000410000 */
[----:B------:R-:W4:Y:S01]  /*8460*/  SHFL.BFLY PT, R173, R152, 0x1, 0x1f ;  /* 0x0c201f0098ad7f89 */ /* 0x000f2200000e0000 */
        /* <DEDUP_REMOVED lines=23> */
[----:B----4-:R-:W-:Y:S01]  /*85e0*/  FMNMX.FTZ R4, R152, R173, !PT ;  /* 0x000000ad98047209 */ /* 0x010fe20007810000 */
[-C--:B------:R-:W-:Y:S01]  /*85f0*/  FMUL.FTZ R105, R105, R18.reuse ;  /* 0x0000001269697220 */ /* 0x080fe20000410000 */
[----:B------:R-:W-:Y:S01]  /*8600*/  @!P1 IADD3 R152, R190, 0x28c40, RZ ;  /* 0x00028c40be989810 */ /* 0x000fe20007ffe0ff */
[-C--:B------:R-:W-:Y:S01]  /*8610*/  FMUL.FTZ R108, R108, R18.reuse ;  /* 0x000000126c6c7220 */ /* 0x080fe20000410000 */
[-C--:B------:R-:W-:Y:S01]  /*8620*/  FMUL.FTZ R109, R109, R18.reuse ;  /* 0x000000126d6d7220 */ /* 0x080fe20000410000 */
[C---:B------:R-:W-:Y:S01]  /*8630*/  FADD.FTZ R13, -R4.reuse, R13 ;  /* 0x0000000d040d7221 */ /* 0x040fe20000010100 */
[----:B------:R-:W-:Y:S01]  /*8640*/  FMUL.FTZ R175, R4, UR7 ;  /* 0x0000000704af7c20 */ /* 0x000fe20008410000 */
[----:B------:R-:W-:Y:S01]  /*8650*/  @!P1 PRMT R152, RZ, 0x654, R152 ;  /* 0x00000654ff989816 */ /* 0x000fe20000000098 */
[----:B------:R-:W-:Y:S01]  /*8660*/  MUFU.EX2 R153, R153 ;  /* 0x0000009900997308 */ /* 0x000fe20000000800 */
[----:B------:R-:W-:Y:S01]  /*8670*/  FMUL.FTZ R13, R13, UR7 ;  /* 0x000000070d0d7c20 */ /* 0x000fe20008410000 */
[--C-:B------:R-:W-:Y:S01]  /*8680*/  FFMA.FTZ R12, R12, UR7, -R175.reuse ;  /* 0x000000070c0c7c23 */ /* 0x100fe200080108af */
[--C-:B------:R-:W-:Y:S01]  /*8690*/  FFMA.FTZ R161, R14, UR7, -R175.reuse ;  /* 0x000000070ea17c23 */ /* 0x100fe200080108af */
[--C-:B------:R-:W-:Y:S01]  /*86a0*/  FFMA.FTZ R14, R15, UR7, -R175.reuse ;  /* 0x000000070f0e7c23 */ /* 0x100fe200080108af */
[--C-:B------:R-:W-:Y:S01]  /*86b0*/  FFMA.FTZ R15, R16, UR7, -R175.reuse ;  /* 0x00000007100f7c23 */ /* 0x100fe200080108af */
[--C-:B------:R-:W-:Y:S01]  /*86c0*/  FFMA.FTZ R16, R160, UR7, -R175.reuse ;  /* 0x00000007a0107c23 */ /* 0x100fe200080108af */
[----:B------:R3:W-:Y:S01]  /*86d0*/  @!P1 SYNCS.ARRIVE.TRANS64.RED.A1T0 RZ, [R152+URZ], RZ ;  /* 0x000000ff98ff99a7 */ /* 0x0007e2000810043f */
[----:B------:R-:W4:Y:S01]  /*86e0*/  MUFU.EX2 R13, R13 ;  /* 0x0000000d000d7308 */ /* 0x000f220000000800 */
[--C-:B------:R-:W-:Y:S01]  /*86f0*/  FFMA.FTZ R173, R162, UR7, -R175.reuse ;  /* 0x00000007a2ad7c23 */ /* 0x100fe200080108af */
[--C-:B------:R-:W-:Y:S01]  /*8700*/  FFMA.FTZ R163, R163, UR7, -R175.reuse ;  /* 0x00000007a3a37c23 */ /* 0x100fe200080108af */
[--C-:B------:R-:W-:Y:S01]  /*8710*/  FFMA.FTZ R164, R164, UR7, -R175.reuse ;  /* 0x00000007a4a47c23 */ /* 0x100fe200080108af */
[--C-:B------:R-:W-:Y:S01]  /*8720*/  FFMA.FTZ R165, R165, UR7, -R175.reuse ;  /* 0x00000007a5a57c23 */ /* 0x100fe200080108af */
[--C-:B------:R-:W-:Y:S01]  /*8730*/  FFMA.FTZ R166, R166, UR7, -R175.reuse ;  /* 0x00000007a6a67c23 */ /* 0x100fe200080108af */
[----:B------:R-:W-:Y:S01]  /*8740*/  FFMA.FTZ R167, R167, UR7, -R175 ;  /* 0x00000007a7a77c23 */ /* 0x000fe200080108af */
[----:B---3--:R-:W-:Y:S01]  /*8750*/  FADD.FTZ R152, R174, R5 ;  /* 0x00000005ae987221 */ /* 0x008fe20000010000 */
[----:B------:R-:W3:Y:S01]  /*8760*/  MUFU.EX2 R12, R12 ;  /* 0x0000000c000c7308 */ /* 0x000ee20000000800 */
[--C-:B------:R-:W-:Y:S01]  /*8770*/  FFMA.FTZ R168, R168, UR7, -R175.reuse ;  /* 0x00000007a8a87c23 */ /* 0x100fe200080108af */
[--C-:B------:R-:W-:Y:S01]  /*8780*/  FFMA.FTZ R170, R170, UR7, -R175.reuse ;  /* 0x00000007aaaa7c23 */ /* 0x100fe200080108af */
[----:B0-----:R-:W-:Y:S01]  /*8790*/  FADD.FTZ R5, R19, R152 ;  /* 0x0000009813057221 */ /* 0x001fe20000010000 */
[--C-:B------:R-:W-:Y:S01]  /*87a0*/  FFMA.FTZ R169, R169, UR7, -R175.reuse ;  /* 0x00000007a9a97c23 */ /* 0x100fe200080108af */
[--C-:B------:R-:W-:Y:S01]  /*87b0*/  FFMA.FTZ R171, R171, UR7, -R175.reuse ;  /* 0x00000007abab7c23 */ /* 0x100fe200080108af */
[----:B------:R-:W-:Y:S01]  /*87c0*/  FFMA.FTZ R172, R172, UR7, -R175 ;  /* 0x00000007acac7c23 */ /* 0x000fe200080108af */
[----:B--2---:R-:W-:Y:S01]  /*87d0*/  FADD.FTZ R152, R20, R5 ;  /* 0x0000000514987221 */ /* 0x004fe20000010000 */
[----:B------:R-:W0:Y:S01]  /*87e0*/  MUFU.EX2 R161, R161 ;  /* 0x000000a100a17308 */ /* 0x000e220000000800 */
[----:B------:R-:W-:Y:S01]  /*87f0*/  @!P2 STS [R154+0x28800], R18 ;  /* 0x028800129a00a388 */ /* 0x000fe20000000800 */
[-C--:B------:R-:W-:Y:S01]  /*8800*/  FMUL.FTZ R112, R112, R18.reuse ;  /* 0x0000001270707220 */ /* 0x080fe20000410000 */
[----:B-1----:R-:W-:Y:S01]  /*8810*/  FADD.FTZ R175, R21, R152 ;  /* 0x0000009815af7221 */ /* 0x002fe20000010000 */
[-C--:B------:R-:W-:Y:S01]  /*8820*/  FMUL.FTZ R113, R113, R18.reuse ;  /* 0x0000001271717220 */ /* 0x080fe20000410000 */
[----:B----4-:R1:W-:Y:S01]  /*8830*/  @!P2 STS [R154+0x28820], R13 ;  /* 0x0288200d9a00a388 */ /* 0x0103e20000000800 */
[----:B------:R-:W-:Y:S01]  /*8840*/  FMUL.FTZ R116, R116, R18 ;  /* 0x0000001274747220 */ /* 0x000fe20000410000 */
[----:B------:R-:W-:Y:S01]  /*8850*/  FADD.FTZ R152, R22, R175 ;  /* 0x000000af16987221 */ /* 0x000fe20000010000 */
[----:B------:R-:W2:Y:S01]  /*8860*/  MUFU.EX2 R14, R14 ;  /* 0x0000000e000e7308 */ /* 0x000ea20000000800 */
[----:B---3--:R-:W-:Y:S01]  /*8870*/  FFMA.FTZ R6, R13, R6, R12 ;  /* 0x000000060d067223 */ /* 0x008fe2000001000c */
[-C--:B------:R-:W-:Y:S01]  /*8880*/  FMUL.FTZ R117, R117, R18.reuse ;  /* 0x0000001275757220 */ /* 0x080fe20000410000 */
[----:B------:R-:W-:Y:S01]  /*8890*/  FADD.FTZ R175, R23, R152 ;  /* 0x0000009817af7221 */ /* 0x000fe20000010000 */
[-C--:B------:R-:W-:Y:S01]  /*88a0*/  FMUL.FTZ R120, R120, R18.reuse ;  /* 0x0000001278787220 */ /* 0x080fe20000410000 */
[-C--:B------:R-:W-:Y:S01]  /*88b0*/  FMUL.FTZ R121, R121, R18.reuse ;  /* 0x0000001279797220 */ /* 0x080fe20000410000 */
[-C--:B------:R-:W-:Y:S01]  /*88c0*/  FMUL.FTZ R124, R124, R18.reuse ;  /* 0x000000127c7c7220 */ /* 0x080fe20000410000 */
[----:B------:R-:W-:Y:S01]  /*88d0*/  FADD.FTZ R152, R176, R175 ;  /* 0x000000afb0987221 */ /* 0x000fe20000010000 */
[----:B------:R-:W3:Y:S01]  /*88e0*/  MUFU.EX2 R15, R15 ;  /* 0x0000000f000f7308 */ /* 0x000ee20000000800 */
[----:B0-----:R-:W-:Y:S01]  /*88f0*/  FADD.FTZ R5, R161, R6 ;  /* 0x00000006a1057221 */ /* 0x001fe20000010000 */
[-C--:B------:R-:W-:Y:S01]  /*8900*/  FMUL.FTZ R125, R125, R18.reuse ;  /* 0x000000127d7d7220 */ /* 0x080fe20000410000 */
[----:B------:R-:W-:Y:S01]  /*8910*/  FADD.FTZ R175, R153, R152 ;  /* 0x0000009899af7221 */ /* 0x000fe20000010000 */
        /* <DEDUP_REMOVED lines=15> */
[----:B------:R-:W-:Y:S01]  /*8a10*/  FMUL.FTZ R149, R149, R18 ;  /* 0x0000001295957220 */ /* 0x000fe20000410000 */
[----:B-1----:R-:W-:Y:S01]  /*8a20*/  F2FP.BF16.F32.PACK_AB R154, R20, R19 ;  /* 0x00000013149a723e */ /* 0x002fe200000010ff */
[----:B------:R-:W-:Y:S01]  /*8a30*/  FMUL.FTZ R26, R26, R13 ;  /* 0x0000000d1a1a7220 */ /* 0x000fe20000410000 */
[----:B------:R-:W-:Y:S01]  /*8a40*/  F2FP.BF16.F32.PACK_AB R156, R22, R21 ;  /* 0x00000015169c723e */ /* 0x000fe200000010ff */
[----:B------:R-:W-:Y:S01]  /*8a50*/  FMUL.FTZ R27, R27, R13 ;  /* 0x0000000d1b1b7220 */ /* 0x000fe20000410000 */
[----:B------:R-:W1:Y:S01]  /*8a60*/  MUFU.EX2 R163, R163 ;  /* 0x000000a300a37308 */ /* 0x000e620000000800 */
[----:B0-----:R-:W-:Y:S01]  /*8a70*/  FADD.FTZ R6, R16, R5 ;  /* 0x0000000510067221 */ /* 0x001fe20000010000 */
        /* <DEDUP_REMOVED lines=23> */
[C---:B0-----:R-:W-:Y:S01]  /*8bf0*/  FADD.FTZ R152, R178.reuse, R175 ;  /* 0x000000afb2987221 */ /* 0x041fe20000010000 */
[----:B------:R-:W-:Y:S01]  /*8c00*/  F2FP.BF16.F32.PACK_AB R160, R178, R153 ;  /* 0x00000099b2a0723e */ /* 0x000fe200000010ff */
[-C--:B------:R-:W-:Y:S01]  /*8c10*/  FMUL.FTZ R63, R63, R13.reuse ;  /* 0x0000000d3f3f7220 */ /* 0x080fe20000410000 */
[----:B------:R-:W-:Y:S01]  /*8c20*/  F2FP.BF16.F32.PACK_AB R153, R161, R12 ;  /* 0x0000000ca199723e */ /* 0x000fe200000010ff */
        /* <DEDUP_REMOVED lines=31> */
[----:B------:R-:W-:Y:S01]  /*8e20*/  F2FP.BF16.F32.PACK_AB R155, R15, R14 ;  /* 0x0000000e0f9b723e */ /* 0x000fe200000010ff */
[----:B------:R-:W-:Y:S01]  /*8e30*/  BAR.SYNC.DEFER_BLOCKING 0xf, 0x100 ;  /* 0x03c4000000007b1d */ /* 0x000fe20000010000 */
[-C--:B------:R-:W-:Y:S01]  /*8e40*/  FMUL.FTZ R107, R107, R13.reuse ;  /* 0x0000000d6b6b7220 */ /* 0x080fe20000410000 */
[-C--:B------:R-:W-:Y:S01]  /*8e50*/  FMUL.FTZ R110, R110, R13.reuse ;  /* 0x0000000d6e6e7220 */ /* 0x080fe20000410000 */
[----:B------:R-:W-:Y:S01]  /*8e60*/  FMUL.FTZ R111, R111, R13 ;  /* 0x0000000d6f6f7220 */ /* 0x000fe20000410000 */
[C---:B-1----:R-:W-:Y:S01]  /*8e70*/  FADD.FTZ R6, R188.reuse, R5 ;  /* 0x00000005bc067221 */ /* 0x042fe20000010000 */
[----:B------:R-:W-:Y:S01]  /*8e80*/  F2FP.BF16.F32.PACK_AB R161, R188, R165 ;  /* 0x000000a5bca1723e */ /* 0x000fe200000010ff */
[----:B------:R-:W1:Y:S01]  /*8e90*/  MUFU.EX2 R167, R167 ;  /* 0x000000a700a77308 */ /* 0x000e620000000800 */
[-C--:B------:R-:W-:Y:S01]  /*8ea0*/  FMUL.FTZ R114, R114, R13.reuse ;  /* 0x0000000d72727220 */ /* 0x080fe20000410000 */
[-C--:B------:R-:W-:Y:S01]  /*8eb0*/  FMUL.FTZ R115, R115, R13.reuse ;  /* 0x0000000d73737220 */ /* 0x080fe20000410000 */
[-C--:B------:R-:W-:Y:S01]  /*8ec0*/  FMUL.FTZ R118, R118, R13.reuse ;  /* 0x0000000d76767220 */ /* 0x080fe20000410000 */
[-C--:B------:R-:W-:Y:S01]  /*8ed0*/  FMUL.FTZ R119, R119, R13.reuse ;  /* 0x0000000d77777220 */ /* 0x080fe20000410000 */
[-C--:B------:R-:W-:Y:S01]  /*8ee0*/  FMUL.FTZ R122, R122, R13.reuse ;  /* 0x0000000d7a7a7220 */ /* 0x080fe20000410000 */
[----:B0-----:R-:W-:Y:S01]  /*8ef0*/  FADD.FTZ R17, R157, R18 ;  /* 0x000000129d117221 */ /* 0x001fe20000010000 */
        /* <DEDUP_REMOVED lines=11> */
[----:B------:R1:W-:Y:S01]  /*8fb0*/  STSM.16.M88.4 [R10+0x26800], R152 ;  /* 0x026800980a007844 */ /* 0x0003e20000000200 */
        /* <DEDUP_REMOVED lines=9> */
[----:B------:R-:W-:Y:S01]  /*9050*/  F2FP.BF16.F32.PACK_AB R157, R173, R16 ;  /* 0x00000010ad9d723e */ /* 0x000fe200000010ff */
[----:B------:R-:W-:-:S03]  /*9060*/  FMUL.FTZ R151, R151, R13 ;  /* 0x0000000d97977220 */ /* 0x000fc60000410000 */
[----:B------:R-:W0:Y:S01]  /*9070*/  MUFU.EX2 R170, R170 ;  /* 0x000000aa00aa7308 */ /* 0x000e220000000800 */
[----:B--2---:R-:W-:-:S07]  /*9080*/  FADD.FTZ R5, R168, R5 ;  /* 0x00000005a8057221 */ /* 0x004fce0000010000 */
[----:B------:R-:W2:Y:S01]  /*9090*/  MUFU.EX2 R184, R184 ;  /* 0x000000b800b87308 */ /* 0x000ea20000000800 */
[----:B---3--:R-:W-:-:S07]  /*90a0*/  FADD.FTZ R17, R159, R6 ;  /* 0x000000069f117221 */ /* 0x008fce0000010000 */
[----:B------:R-:W3:Y:S01]  /*90b0*/  MUFU.EX2 R169, R169 ;  /* 0x000000a900a97308 */ /* 0x000ee20000000800 */
[----:B0-----:R-:W-:-:S07]  /*90c0*/  FADD.FTZ R6, R170, R5 ;  /* 0x00000005aa067221 */ /* 0x001fce0000010000 */
[----:B------:R-:W0:Y:S01]  /*90d0*/  MUFU.EX2 R171, R171 ;  /* 0x000000ab00ab7308 */ /* 0x000e220000000800 */
[C---:B--2---:R-:W-:Y:S01]  /*90e0*/  F2FP.BF16.F32.PACK_AB R166, R184.reuse, R159 ;  /* 0x0000009fb8a6723e */ /* 0x044fe200000010ff */
[----:B------:R-:W-:Y:S01]  /*90f0*/  FADD.FTZ R5, R184, R17 ;  /* 0x00000011b8057221 */ /* 0x000fe20000010000 */
[----:B------:R-:W-:Y:S02]  /*9100*/  F2FP.BF16.F32.PACK_AB R159, R186, R163 ;  /* 0x000000a3ba9f723e */ /* 0x000fe400000010ff */
[----:B------:R-:W-:-:S03]  /*9110*/  F2FP.BF16.F32.PACK_AB R163, R168, R167 ;  /* 0x000000a7a8a3723e */ /* 0x000fc600000010ff */
[----:B------:R-:W2:Y:S01]  /*9120*/  MUFU.EX2 R172, R172 ;  /* 0x000000ac00ac7308 */ /* 0x000ea20000000800 */
[C---:B---3--:R-:W-:Y:S01]  /*9130*/  FADD.FTZ R6, R169.reuse, R6 ;  /* 0x00000006a9067221 */ /* 0x048fe20000010000 */
[----:B------:R-:W-:Y:S01]  /*9140*/  F2FP.BF16.F32.PACK_AB R165, R169, R170 ;  /* 0x000000aaa9a5723e */ /* 0x000fe200000010ff */
[----:B------:R1:W-:Y:S04]  /*9150*/  STSM.16.M88.4 [R9], R156 ;  /* 0x0000009c09007844 */ /* 0x0003e80000000200 */
[----:B------:R1:W-:Y:S01]  /*9160*/  STSM.16.M88.4 [R8], R160 ;  /* 0x000000a008007844 */ /* 0x0003e20000000200 */
[----:B0-----:R-:W-:Y:S01]  /*9170*/  FADD.FTZ R15, R171, R6 ;  /* 0x00000006ab0f7221 */ /* 0x001fe20000010000 */
[----:B--2---:R-:W-:-:S03]  /*9180*/  F2FP.BF16.F32.PACK_AB R167, R172, R171 ;  /* 0x000000abaca7723e */ /* 0x004fc600000010ff */
[----:B------:R-:W-:Y:S02]  /*9190*/  FADD.FTZ R6, R172, R15 ;  /* 0x0000000fac067221 */ /* 0x000fe40000010000 */
[----:B------:R1:W-:Y:S01]  /*91a0*/  STSM.16.M88.4 [R7], R164 ;  /* 0x000000a407007844 */ /* 0x0003e20000000200 */
[----:B------:R-:W-:Y:S05]  /*91b0*/  @!P0 BRA `(.L_x_4225) ;  /* 0x0000000000048947 */ /* 0x000fea0003800000 */
[----:B------:R-:W-:Y:S01]  /*91c0*/  BPT.TRAP 0x1 ;  /* 0x000000040000795c */ /* 0x000fe20000300000 */
.L_x_4225:
[----:B------:R0:W2:Y:S01]  /*91d0*/  SYNCS.PHASECHK.TRANS64.TRYWAIT P2, [UR26+0x28c50], R11 ;  /* 0x028c500bff0075a7 */ /* 0x0000a2000804015a */
[----:B------:R-:W-:Y:S05]  /*91e0*/  @!P0 BRA `(.L_x_4226) ;  /* 0x0000000000048947 */ /* 0x000fea0003800000 */
[----:B------:R-:W-:Y:S01]  /*91f0*/  BPT.TRAP 0x1 ;  /* 0x000000040000795c */ /* 0x000fe20000300000 */
.L_x_4226:
[----:B--2---:R-:W-:Y:S05]  /*9200*/  @P2 BRA `(.L_x_4227) ;  /* 0x0000000000082947 */ /* 0x004fea0003800000 */
[----:B------:R-:W2:Y:S02]  /*9210*/  SYNCS.PHASECHK.TRANS64.TRYWAIT P2, [UR26+0x28c50], R11 ;  /* 0x028c500bff0075a7 */ /* 0x000ea4000804015a */
[----:B--2---:R-:W-:Y:S05]  /*9220*/  @!P2 BRA `(.L_x_4228) ;  /* 0x0000007c00b4a947 */ /* 0x004fea0003800000 */
.L_x_4227:
[----:B------:R-:W-:Y:S01]  /*9230*/  ULEA UR6, UR4, UR38, 0xc ;  /* 0x0000002604067291 */ /* 0x000fe2000f8e603f */
[----:B------:R-:W-:Y:S01]  /*9240*/  WARPGROUP.ARRIVE ;  /* 0x00000000000079c5 */ /* 0x000fe20000000000 */
[----:B------:R-:W-:Y:S01]  /*9250*/  UMOV UR11, 0x40000040 ;  /* 0x40000040000b7882 */ /* 0x000fe20000000000 */
[----:B------:R-:W-:Y:S01]  /*9260*/  UISETP.GT.AND UP0, UPT, UR41, UR40, UPT ;  /* 0x000000282900728c */ /* 0x000fe2000bf04270 */
[----:B0-2---:R-:W-:Y:S01]  /*9270*/  @!P1 VIADD R11, R190, 0x28c60 ;  /* 0x00028c60be0b9836 */ /* 0x005fe20000000000 */
[----:B------:R-:W-:Y:S01]  /*9280*/  UIADD3 UR41, UR41, -0x1, URZ ;  /* 0xffffffff29297890 */ /* 0x000fe2000fffe03f */
[----:B------:R-:W-:Y:S01]  /*9290*/  MOV R13, R4 ;  /* 0x00000004000d7202 */ /* 0x000fe20000000f00 */
[----:B------:R-:W-:Y:S01]  /*92a0*/  UMOV UR10, UR6 ;  /* 0x00000006000a7c82 */ /* 0x000fe20008000000 */
[----:B------:R-:W-:Y:S01]  /*92b0*/  IMAD.MOV.U32 R18, RZ, RZ, R3 ;  /* 0x000000ffff127224 */ /* 0x000fe200078e0003 */
        /* <DEDUP_REMOVED lines=34> */
.L_x_4220:
[----:B-12---:R-:W1:Y:S01]  /*94e0*/  SHFL.BFLY PT, R8, R5, 0x2, 0x1f ;  /* 0x0c401f0005087f89 */ /* 0x006e6200000e0000 */
[----:B------:R-:W-:Y:S08]  /*94f0*/  BAR.ARV 0x8, 0x100 ;  /* 0x0204000000007b1d */ /* 0x000ff00000002000 */
[----:B------:R-:W-:Y:S01]  /*9500*/  BAR.SYNC.DEFER_BLOCKING 0xf, 0x100 ;  /* 0x03c4000000007b1d */ /* 0x000fe20000010000 */
[----:B------:R-:W-:-:S02]  /*9510*/  ISETP.NE.AND P0, PT, R2, RZ, PT ;  /* 0x000000ff0200720c */ /* 0x000fc40003f05270 */
[----:B------:R-:W-:-:S03]  /*9520*/  MOV R2, RZ ;  /* 0x000000ff00027202 */ /* 0x000fc60000000f00 */
[----:B------:R-:W2:Y:S01]  /*9530*/  SHFL.BFLY PT, R9, R6, 0x2, 0x1f ;  /* 0x0c401f0006097f89 */ /* 0x000ea200000e0000 */
[----:B-1----:R-:W-:Y:S01]  /*9540*/  FADD.FTZ R8, R8, R5 ;  /* 0x0000000508087221 */ /* 0x002fe20000010000 */
[----:B------:R-:W-:-:S04]  /*9550*/  IMAD.U32 R5, RZ, RZ, UR4 ;  /* 0x00000004ff057e24 */ /* 0x000fc8000f8e00ff */
[----:B------:R-:W4:Y:S01]  /*9560*/  SHFL.BFLY PT, R7, R8, 0x1, 0x1f ;  /* 0x0c201f0008077f89 */ /* 0x000f2200000e0000 */
[----:B------:R-:W-:Y:S01]  /*9570*/  IMAD R0, R5, 0x40, R0 ;  /* 0x0000004005007824 */ /* 0x000fe200078e0200 */
[----:B------:R-:W-:-:S04]  /*9580*/  MOV R5, 0xff800000 ;  /* 0xff80000000057802 */ /* 0x000fc80000000f00 */
[----:B------:R-:W-:Y:S01]  /*9590*/  @!P0 LEA R0, R0, UR39, 0x2 ;  /* 0x0000002700008c11 */ /* 0x000fe2000f8e10ff */
[----:B--2---:R-:W-:Y:S01]  /*95a0*/  FADD.FTZ R9, R9, R6 ;  /* 0x0000000609097221 */ /* 0x004fe20000010000 */
[----:B------:R-:W-:-:S04]  /*95b0*/  IMAD.MOV.U32 R6, RZ, RZ, -0x800000 ;  /* 0xff800000ff067424 */ /* 0x000fc800078e00ff */
[----:B------:R-:W1:Y:S01]  /*95c0*/  SHFL.BFLY PT, R10, R9, 0x1, 0x1f ;  /* 0x0c201f00090a7f89 */ /* 0x000e6200000e0000 */
[----:B----4-:R-:W-:Y:S01]  /*95d0*/  FADD.FTZ R11, R8, R7 ;  /* 0x00000007080b7221 */ /* 0x010fe20000010000 */
[----:B------:R-:W-:-:S04]  /*95e0*/  IMAD.MOV.U32 R7, RZ, RZ, RZ ;  /* 0x000000ffff077224 */ /* 0x000fc800078e00ff */
[----:B------:R-:W-:-:S13]  /*95f0*/  FSETP.NE.FTZ.AND P1, PT, R11, RZ, PT ;  /* 0x000000ff0b00720b */ /* 0x000fda0003f35000 */
[----:B------:R-:W2:Y:S01]  /*9600*/  @P1 MUFU.RCP R7, R11 ;  /* 0x0000000b00071308 */ /* 0x000ea20000001000 */
[----:B-1----:R-:W-:-:S05]  /*9610*/  FADD.FTZ R10, R9, R10 ;  /* 0x0000000a090a7221 */ /* 0x002fca0000010000 */
[----:B------:R-:W-:Y:S02]  /*9620*/  FSETP.NE.FTZ.AND P2, PT, R10, RZ, PT ;  /* 0x000000ff0a00720b */ /* 0x000fe40003f55000 */
[----:B------:R-:W-:Y:S01]  /*9630*/  @P1 MUFU.LG2 R8, R11 ;  /* 0x0000000b00081308 */ /* 0x000fe20000000c00 */
[----:B--2---:R-:W-:Y:S01]  /*9640*/  @!P0 STS [R0+0x28800], R7 ;  /* 0x0288000700008388 */ /* 0x004fe20000000800 */
[-C--:B------:R-:W-:Y:S01]  /*9650*/  FMUL.FTZ R24, R24, R7.reuse ;  /* 0x0000000718187220 */ /* 0x080fe20000410000 */
[----:B------:R-:W-:-:S08]  /*9660*/  FMUL.FTZ R25, R25, R7 ;  /* 0x0000000719197220 */ /* 0x000fd00000410000 */
[----:B------:R-:W1:Y:S01]  /*9670*/  @P2 MUFU.RCP R2, R10 ;  /* 0x0000000a00022308 */ /* 0x000e620000001000 */
[-C--:B------:R-:W-:Y:S01]  /*9680*/  FMUL.FTZ R28, R28, R7.reuse ;  /* 0x000000071c1c7220 */ /* 0x080fe20000410000 */
[-C--:B------:R-:W-:Y:S01]  /*9690*/  FMUL.FTZ R29, R29, R7.reuse ;  /* 0x000000071d1d7220 */ /* 0x080fe20000410000 */
[-C--:B------:R-:W-:Y:S01]  /*96a0*/  FMUL.FTZ R32, R32, R7.reuse ;  /* 0x0000000720207220 */ /* 0x080fe20000410000 */
[-C--:B------:R-:W-:Y:S01]  /*96b0*/  FMUL.FTZ R33, R33, R7.reuse ;  /* 0x0000000721217220 */ /* 0x080fe20000410000 */
[-C--:B------:R-:W-:Y:S01]  /*96c0*/  FMUL.FTZ R36, R36, R7.reuse ;  /* 0x0000000724247220 */ /* 0x080fe20000410000 */
[-C--:B------:R-:W-:Y:S01]  /*96d0*/  FMUL.FTZ R37, R37, R7.reuse ;  /* 0x0000000725257220 */ /* 0x080fe20000410000 */
[-C--:B------:R-:W-:Y:S01]  /*96e0*/  FMUL.FTZ R40, R40, R7.reuse ;  /* 0x0000000728287220 */ /* 0x080fe20000410000 */
[----:B------:R2:W4:Y:S01]  /*96f0*/  @P2 MUFU.LG2 R9, R10 ;  /* 0x0000000a00092308 */ /* 0x0005220000000c00 */
        /* <DEDUP_REMOVED lines=8> */
[----:B-1----:R1:W-:Y:S01]  /*9780*/  @!P0 STS [R0+0x28820], R2 ;  /* 0x0288200200008388 */ /* 0x0023e20000000800 */
[----:B--2---:R-:W-:-:S02]  /*9790*/  IMAD.U32 R10, RZ, RZ, UR7 ;  /* 0x00000007ff0a7e24 */ /* 0x004fc4000f8e00ff */
        /* <DEDUP_REMOVED lines=8> */
[----:B-1----:R-:W-:Y:S01]  /*9820*/  MOV R0, UR7 ;  /* 0x0000000700007c02 */ /* 0x002fe20008000f00 */
        /* <DEDUP_REMOVED lines=39> */
[----:B------:R-:W-:Y:S01]  /*9aa0*/  @P1 FMUL.FTZ R0, R0, 0.69314718246459960938 ;  /* 0x3f31721800001820 */ /* 0x000fe20000410000 */
[----:B------:R-:W-:Y:S01]  /*9ab0*/  @P2 FMUL.FTZ R10, R10, 0.69314718246459960938 ;  /* 0x3f3172180a0a2820 */ /* 0x000fe20000410000 */
[----:B------:R-:W-:Y:S01]  /*9ac0*/  @P1 FMUL.FTZ R7, R8, 0.69314718246459960938 ;  /* 0x3f31721808071820 */ /* 0x000fe20000410000 */
[----:B----4-:R-:W-:Y:S01]  /*9ad0*/  @P2 FMUL.FTZ R9, R9, 0.69314718246459960938 ;  /* 0x3f31721809092820 */ /* 0x010fe20000410000 */
        /* <DEDUP_REMOVED lines=68> */
.L_x_4190:
[----:B------:R-:W-:Y:S05]  /*9f20*/  @P0 BRA `(.L_x_4230) ;  /* 0x0000002000f80947 */ /* 0x000fea0003800000 */
[----:B------:R-:W1:Y:S01]  /*9f30*/  S2R R0, SR_TID.X ;  /* 0x0000000000007919 */ /* 0x000e620000002100 */
[----:B------:R-:W2:Y:S01]  /*9f40*/  S2UR UR5, SR_CgaCtaId ;  /* 0x00000000000579c3 */ /* 0x000ea20000008800 */
[----:B------:R-:W-:Y:S01]  /*9f50*/  UMOV UR4, 0x400 ;  /* 0x0000040000047882 */ /* 0x000fe20000000000 */
[----:B------:R-:W-:-:S06]  /*9f60*/  IMAD R2, RZ, RZ, -UR36 ;  /* 0x80000024ff027e24 */ /* 0x000fcc000f8e02ff */
[----:B------:R-:W-:Y:S08]  /*9f70*/  BAR.SYNC.DEFER_BLOCKING 0x1, 0x100 ;  /* 0x0044000000007b1d */ /* 0x000ff00000010000 */
[----:B------:R-:W4:Y:S08]  /*9f80*/  S2UR UR6, SR_CTAID.Y ;  /* 0x00000000000679c3 */ /* 0x000f300000002600 */
[----:B------:R-:W4:Y:S01]  /*9f90*/  LDC R3, c[0x0][0xc50] ;  /* 0x00031400ff037b82 */ /* 0x000f220000000800 */
[----:B--2---:R-:W-:-:S07]  /*9fa0*/  ULEA UR4, UR5, UR4, 0x18 ;  /* 0x0000000405047291 */ /* 0x004fce000f8ec03f */
[----:B------:R-:W2:Y:S01]  /*9fb0*/  LDC R7, c[0x0][0xbe8] ;  /* 0x0002fa00ff077b82 */ /* 0x000ea20000000800 */
[----:B------:R-:W-:Y:S01]  /*9fc0*/  UIADD3 UR4, UR4, 0x28c20, URZ ;  /* 0x00028c2004047890 */ /* 0x000fe2000fffe03f */
[----:B-1----:R-:W-:-:S03]  /*9fd0*/  VIADD R18, R0, 0xffffff80 ;  /* 0xffffff8000127836 */ /* 0x002fc60000000000 */
[----:B------:R-:W-:Y:S02]  /*9fe0*/  UPRMT UR4, URZ, 0x654, UR4 ;  /* 0x000006543f047896 */ /* 0x000fe40008000004 */
[----:B------:R-:W-:-:S04]  /*9ff0*/  SHF.R.S32.HI R21, RZ, 0x1f, R18 ;  /* 0x0000001fff157819 */ /* 0x000fc80000011412 */
[----:B------:R-:W-:Y:S01]  /*a000*/  LEA.HI R4, R21, R18, RZ, 0x7 ;  /* 0x0000001215047211 */ /* 0x000fe200078f38ff */
[----:B----4-:R-:W-:Y:S01]  /*a010*/  IMAD R2, R3, R2, UR6 ;  /* 0x0000000603027e24 */ /* 0x010fe2000f8e0202 */
[----:B------:R-:W-:Y:S01]  /*a020*/  USHF.R.S32.HI UR6, URZ, 0x1f, UR36 ;  /* 0x0000001f3f067899 */ /* 0x000fe20008011424 */
[----:B------:R-:W-:Y:S01]  /*a030*/  SYNCS.ARRIVE.TRANS64.RED.A1T0 RZ, [UR4], RZ ;  /* 0x000000ffffff79a7 */ /* 0x000fe20008100404 */
[----:B------:R-:W-:Y:S02]  /*a040*/  SHF.R.S32.HI R0, RZ, 0x7, R4 ;  /* 0x00000007ff007819 */ /* 0x000fe40000011404 */
[----:B------:R-:W-:Y:S02]  /*a050*/  LOP3.LUT R9, R4, 0xffffff80, RZ, 0xc0, !PT ;  /* 0xffffff8004097812 */ /* 0x000fe400078ec0ff */
[----:B------:R-:W-:Y:S01]  /*a060*/  SHF.R.S32.HI R3, RZ, 0x1f, R2 ;  /* 0x0000001fff037819 */ /* 0x000fe20000011402 */
[----:B------:R-:W1:Y:S01]  /*a070*/  SHFL.IDX PT, R10, R0, RZ, 0x1f ;  /* 0x00001fff000a7589 */ /* 0x000e6200000e0000 */
[----:B------:R-:W-:-:S02]  /*a080*/  IADD3 R8, R18, -R9, RZ ;  /* 0x8000000912087210 */ /* 0x000fc40007ffe0ff */
[----:B--2---:R-:W-:Y:S02]  /*a090*/  ISETP.NE.AND P1, PT, R7, 0x1, PT ;  /* 0x000000010700780c */ /* 0x004fe40003f25270 */
[----:B------:R-:W-:-:S04]  /*a0a0*/  SHF.R.S32.HI R155, RZ, 0x1f, R8 ;  /* 0x0000001fff9b7819 */ /* 0x000fc80000011408 */
[----:B------:R-:W-:-:S04]  /*a0b0*/  LEA.HI R9, R155, R8, RZ, 0x2 ;  /* 0x000000089b097211 */ /* 0x000fc800078f10ff */
[----:B------:R-:W-:Y:S02]  /*a0c0*/  SHF.R.S32.HI R154, RZ, 0x2, R9 ;  /* 0x00000002ff9a7819 */ /* 0x000fe40000011409 */
[----:B-1----:R-:W-:-:S13]  /*a0d0*/  ISETP.NE.AND P0, PT, R10, RZ, PT ;  /* 0x000000ff0a00720c */ /* 0x002fda0003f05270 */
[----:B------:R-:W-:Y:S05]  /*a0e0*/  @P0 BRA `(.L_x_4231) ;  /* 0x0000000400440947 */ /* 0x000fea0003800000 */
[----:B------:R-:W1:Y:S01]  /*a0f0*/  LDC R19, c[0x0][0xbe8] ;  /* 0x0002fa00ff137b82 */ /* 0x000e620000000800 */
[----:B------:R-:W-:Y:S01]  /*a100*/  LOP3.LUT R11, R4, 0xffffff80, RZ, 0xc0, !PT ;  /* 0xffffff80040b7812 */ /* 0x000fe200078ec0ff */
[----:B------:R-:W2:Y:S01]  /*a110*/  S2R R23, SR_CTAID.X ;  /* 0x0000000000177919 */ /* 0x000ea20000002500 */
[----:B------:R-:W-:Y:S01]  /*a120*/  LEA.HI R10, R21, R18, RZ, 0x2 ;  /* 0x00000012150a7211 */ /* 0x000fe200078f10ff */
[----:B------:R-:W-:Y:S02]  /*a130*/  ULDC.64 UR4, c[0x0][0xbd0] ;  /* 0x0002f40000047ab9 */ /* 0x000fe40000000a00 */
[----:B------:R-:W-:Y:S01]  /*a140*/  IMAD.IADD R20, R18, 0x1, -R11 ;  /* 0x0000000112147824 */ /* 0x000fe200078e0a0b */
[----:B------:R-:W-:Y:S01]  /*a150*/  LOP3.LUT R17, R10, 0xfffffffc, RZ, 0xc0, !PT ;  /* 0xfffffffc0a117812 */ /* 0x000fe200078ec0ff */
[----:B------:R-:W4:Y:S01]  /*a160*/  S2UR UR7, SR_CTAID.Z ;  /* 0x00000000000779c3 */ /* 0x000f220000002700 */
[----:B------:R-:W-:Y:S02]  /*a170*/  UIMAD.WIDE.U32 UR8, UR36, UR4, URZ ;  /* 0x00000004240872a5 */ /* 0x000fe4000f8e003f */
[----:B------:R-:W-:Y:S01]  /*a180*/  SHF.R.S32.HI R11, RZ, 0x1f, R20 ;  /* 0x0000001fff0b7819 */ /* 0x000fe20000011414 */
[----:B------:R-:W-:Y:S01]  /*a190*/  IMAD.IADD R10, R18, 0x1, -R17 ;  /* 0x00000001120a7824 */ /* 0x000fe200078e0a11 */
[----:B------:R-:W-:-:S02]  /*a1a0*/  UIMAD UR4, UR6, UR4, URZ ;  /* 0x00000004060472a4 */ /* 0x000fc4000f8e023f */
[C---:B------:R-:W-:Y:S01]  /*a1b0*/  LEA.HI R22, R11.reuse, R20, RZ, 0x2 ;  /* 0x000000140b167211 */ /* 0x040fe200078f10ff */
[----:B---3--:R-:W3:Y:S01]  /*a1c0*/  LDC.64 R14, c[0x0][0xbd8] ;  /* 0x0002f600ff0e7b82 */ /* 0x008ee20000000a00 */
[----:B------:R-:W-:Y:S01]  /*a1d0*/  LEA.HI R12, R10, R10, RZ, 0x1 ;  /* 0x0000000a0a0c7211 */ /* 0x000fe200078f08ff */
[----:B------:R-:W-:Y:S01]  /*a1e0*/  UIMAD UR4, UR36, UR5, UR4 ;  /* 0x00000005240472a4 */ /* 0x000fe2000f8e0204 */
[--C-:B------:R-:W-:Y:S02]  /*a1f0*/  SHF.R.S32.HI R4, RZ, 0x2, R22.reuse ;  /* 0x00000002ff047819 */ /* 0x100fe40000011416 */
[----:B0-----:R-:W-:Y:S01]  /*a200*/  SHF.R.S32.HI R13, RZ, 0x1f, R22 ;  /* 0x0000001fff0d7819 */ /* 0x001fe20000011416 */
[----:B------:R-:W-:Y:S01]  /*a210*/  UIADD3 UR4, UR9, UR4, URZ ;  /* 0x0000000409047290 */ /* 0x000fe2000fffe03f */
[----:B------:R-:W-:Y:S02]  /*a220*/  LEA.HI R11, R11, R20, RZ, 0x5 ;  /* 0x000000140b0b7211 */ /* 0x000fe400078f28ff */
[----:B-1----:R-:W-:-:S02]  /*a230*/  ISETP.NE.AND P0, PT, R19, 0x1, PT ;  /* 0x000000011300780c */ /* 0x002fc40003f05270 */
[----:B------:R-:W-:Y:S02]  /*a240*/  LEA.HI R13, R13, R4, RZ, 0x3 ;  /* 0x000000040d0d7211 */ /* 0x000fe400078f18ff */
[----:B------:R-:W-:Y:S02]  /*a250*/  LOP3.LUT R153, R12, 0x1ffffffe, RZ, 0xc0, !PT ;  /* 0x1ffffffe0c997812 */ /* 0x000fe400078ec0ff */
[----:B------:R-:W-:Y:S01]  /*a260*/  LOP3.LUT R13, R13, 0xfffffff8, RZ, 0xc0, !PT ;  /* 0xfffffff80d0d7812 */ /* 0x000fe200078ec0ff */
[----:B----4-:R-:W-:Y:S01]  /*a270*/  USHF.R.S32.HI UR5, URZ, 0x1f, UR7 ;  /* 0x0000001f3f057899 */ /* 0x010fe20008011407 */
[----:B------:R-:W-:Y:S01]  /*a280*/  SHF.R.S32.HI R11, RZ, 0x5, R11 ;  /* 0x00000005ff0b7819 */ /* 0x000fe2000001140b */
[----:B------:R-:W-:Y:S01]  /*a290*/  IMAD.IADD R153, R10, 0x1, -R153 ;  /* 0x000000010a997824 */ /* 0x000fe200078e0a99 */
[----:B------:R-:W-:Y:S02]  /*a2a0*/  IADD3 R4, R4, -R13, RZ ;  /* 0x8000000d04047210 */ /* 0x000fe40007ffe0ff */
[----:B------:R-:W-:Y:S01]  /*a2b0*/  MOV R10, UR8 ;  /* 0x00000008000a7c02 */ /* 0x000fe20008000f00 */
[----:B------:R-:W0:Y:S02]  /*a2c0*/  @P0 LDC R13, c[0x0][0xbec] ;  /* 0x0002fb00ff0d0b82 */ /* 0x000e240000000800 */
[----:B------:R-:W-:-:S02]  /*a2d0*/  IMAD R152, R11, 0x10, R4 ;  /* 0x000000100b987824 */ /* 0x000fc400078e0204 */
[C---:B---3--:R-:W-:Y:S02]  /*a2e0*/  IMAD R12, R14.reuse, UR5, RZ ;  /* 0x000000050e0c7c24 */ /* 0x048fe4000f8e02ff */
[----:B------:R-:W-:Y:S02]  /*a2f0*/  IMAD R4, R153, 0x8, R152 ;  /* 0x0000000899047824 */ /* 0x000fe400078e0298 */
[----:B------:R-:W1:Y:S01]  /*a300*/  @P0 LDC R17, c[0x0][0xbf0] ;  /* 0x0002fc00ff110b82 */ /* 0x000e620000000800 */
[----:B------:R-:W-:Y:S01]  /*a310*/  IMAD.U32 R11, RZ, RZ, UR9 ;  /* 0x00000009ff0b7e24 */ /* 0x000fe2000f8e00ff */
[----:B------:R-:W-:Y:S01]  /*a320*/  MOV R11, UR4 ;  /* 0x00000004000b7c02 */ /* 0x000fe20008000f00 */
[----:B--2---:R-:W-:Y:S01]  /*a330*/  IMAD R4, R23, 0x40, R4 ;  /* 0x0000004017047824 */ /* 0x004fe200078e0204 */
[----:B------:R-:W-:Y:S01]  /*a340*/  ULDC.64 UR4, c[0x0][0xbe0] ;  /* 0x0002f80000047ab9 */ /* 0x000fe20000000a00 */
[----:B------:R-:W-:Y:S02]  /*a350*/  IMAD R15, R15, UR7, R12 ;  /* 0x000000070f0f7c24 */ /* 0x000fe4000f8e020c */
[----:B------:R-:W-:-:S04]  /*a360*/  IMAD.WIDE.U32 R10, R14, UR7, R10 ;  /* 0x000000070e0a7c25 */ /* 0x000fc8000f8e000a */
[----:B------:R-:W-:Y:S01]  /*a370*/  IMAD R23, R23, 0x40, R152 ;  /* 0x0000004017177824 */ /* 0x000fe200078e0298 */
[----:B------:R-:W-:Y:S01]  /*a380*/  IADD3 R11, R11, R15, RZ ;  /* 0x0000000f0b0b7210 */ /* 0x000fe20007ffe0ff */
[----:B0-----:R-:W-:-:S04]  /*a390*/  @P0 IMAD.HI.U32 R12, R4, R13, RZ ;  /* 0x0000000d040c0227 */ /* 0x001fc800078e00ff */
[----:B------:R-:W-:Y:S02]  /*a3a0*/  IMAD.MOV.U32 R13, RZ, RZ, R4 ;  /* 0x000000ffff0d7224 */ /* 0x000fe400078e0004 */
[----:B------:R-:W-:Y:S01]  /*a3b0*/  IMAD.WIDE.U32 R10, R2, UR4, R10 ;  /* 0x00000004020a7c25 */ /* 0x000fe2000f8e000a */
[----:B-1----:R-:W-:-:S03]  /*a3c0*/  @P0 SHF.R.U32.HI R13, RZ, R17, R12 ;  /* 0x00000011ff0d0219 */ /* 0x002fc6000001160c */
[----:B------:R-:W-:Y:S01]  /*a3d0*/  IMAD R17, R3, UR4, RZ ;  /* 0x0000000403117c24 */ /* 0x000fe2000f8e02ff */
[----:B------:R-:W-:Y:S01]  /*a3e0*/  IADD3 R10, P0, R13, R10, RZ ;  /* 0x0000000a0d0a7210 */ /* 0x000fe20007f1e0ff */
[----:B------:R-:W-:Y:S02]  /*a3f0*/  IMAD.MOV R15, RZ, RZ, -R13 ;  /* 0x000000ffff0f7224 */ /* 0x000fe400078e0a0d */
[----:B------:R-:W-:Y:S01]  /*a400*/  IMAD R12, R2, UR5, R17 ;  /* 0x00000005020c7c24 */ /* 0x000fe2000f8e0211 */
[----:B------:R-:W-:Y:S01]  /*a410*/  SHF.R.S32.HI R17, RZ, 0x1f, R13 ;  /* 0x0000001fff117819 */ /* 0x000fe2000001140d */
[----:B------:R-:W-:Y:S01]  /*a420*/  IMAD R15, R19, R15, R4 ;  /* 0x0000000f130f7224 */ /* 0x000fe200078e0204 */
[----:B------:R-:W-:Y:S01]  /*a430*/  ULDC.64 UR4, c[0x0][0xbc8] ;  /* 0x0002f20000047ab9 */ /* 0x000fe20000000a00 */
[----:B------:R-:W-:Y:S02]  /*a440*/  LOP3.LUT R13, R22, 0x7ffffffc, RZ, 0xc0, !PT ;  /* 0x7ffffffc160d7812 */ /* 0x000fe400078ec0ff */
[----:B------:R-:W-:-:S02]  /*a450*/  IADD3.X R11, R17, R11, R12, P0, !PT ;  /* 0x0000000b110b7210 */ /* 0x000fc400007fe40c */
[----:B------:R-:W-:Y:S01]  /*a460*/  SHF.R.S32.HI R4, RZ, 0x1f, R15 ;  /* 0x0000001fff047819 */ /* 0x000fe2000001140f */
[----:B------:R-:W-:Y:S02]  /*a470*/  IMAD.IADD R20, R20, 0x1, -R13 ;  /* 0x0000000114147824 */ /* 0x000fe400078e0a0d */
[----:B------:R-:W-:-:S04]  /*a480*/  IMAD.WIDE.U32 R10, R15, UR4, R10 ;  /* 0x000000040f0a7c25 */ /* 0x000fc8000f8e000a */
[----:B------:R-:W-:-:S04]  /*a490*/  IMAD R4, R4, UR4, RZ ;  /* 0x0000000404047c24 */ /* 0x000fc8000f8e02ff */
[----:B------:R-:W-:Y:S01]  /*a4a0*/  IMAD R15, R15, UR5, R4 ;  /* 0x000000050f0f7c24 */ /* 0x000fe2000f8e0204 */
[----:B------:R-:W-:Y:S01]  /*a4b0*/  ULDC.64 UR4, c[0x0][0xba8] ;  /* 0x0002ea0000047ab9 */ /* 0x000fe20000000a00 */
[-C--:B------:R-:W-:Y:S02]  /*a4c0*/  LEA.HI R4, R0, R0.reuse, RZ, 0x1 ;  /* 0x0000000000047211 */ /* 0x080fe400078f08ff */
[----:B------:R-:W-:Y:S01]  /*a4d0*/  IMAD.IADD R11, R11, 0x1, R15 ;  /* 0x000000010b0b7824 */ /* 0x000fe200078e020f */
[----:B------:R-:W-:Y:S01]  /*a4e0*/  LEA R16, P0, R10, UR4, 0x2 ;  /* 0x000000040a107c11 */ /* 0x000fe2000f8010ff */
[----:B------:R-:W-:Y:S01]  /*a4f0*/  ULDC UR4, c[0x0][0xa88] ;  /* 0x0002a20000047ab9 */ /* 0x000fe20000000800 */
[----:B------:R-:W-:Y:S01]  /*a500*/  LOP3.LUT R15, R4, 0xfffffe, RZ, 0xc0, !PT ;  /* 0x00fffffe040f7812 */ /* 0x000fe200078ec0ff */
[----:B------:R-:W-:Y:S01]  /*a510*/  IMAD R4, R19, UR4, RZ ;  /* 0x0000000413047c24 */ /* 0x000fe2000f8e02ff */
[----:B------:R-:W-:Y:S01]  /*a520*/  LEA.HI.X R17, R10, UR5, R11, 0x2, P0 ;  /* 0x000000050a117c11 */ /* 0x000fe200080f140b */
[----:B------:R-:W-:Y:S01]  /*a530*/  SHFL.IDX PT, R12, R16, 0x1, 0x1c1f ;  /* 0x003c1f00100c7f89 */ /* 0x000fe200000e0000 */
[----:B------:R-:W-:Y:S01]  /*a540*/  IADD3 R14, -R15, R0, RZ ;  /* 0x000000000f0e7210 */ /* 0x000fe20007ffe1ff */
[----:B------:R-:W-:-:S02]  /*a550*/  IMAD.SHL.U32 R15, R20, 0x2, RZ ;  /* 0x00000002140f7824 */ /* 0x000fc400078e00ff */
[----:B------:R-:W-:Y:S01]  /*a560*/  SHFL.IDX PT, R10, R16, RZ, 0x1c1f ;  /* 0x001c1fff100a7589 */ /* 0x000fe200000e0000 */
[----:B------:R-:W-:-:S03]  /*a570*/  LEA R14, -R14, RZ, 0x8 ;  /* 0x000000ff0e0e7211 */ /* 0x000fc600078e41ff */
        /* <DEDUP_REMOVED lines=8> */
.L_x_4231:
[----:B---3--:R-:W1:Y:S01]  /*a600*/  S2R R14, SR_CTAID.X ;  /* 0x00000000000e7919 */ /* 0x008e620000002500 */
[----:B------:R-:W3:Y:S01]  /*a610*/  S2UR UR7, SR_CTAID.Z ;  /* 0x00000000000779c3 */ /* 0x000ee20000002700 */
[----:B------:R-:W-:Y:S01]  /*a620*/  LEA.HI R21, R21, R18, RZ, 0x2 ;  /* 0x0000001215157211 */ /* 0x000fe200078f10ff */
[----:B------:R-:W-:Y:S01]  /*a630*/  ULDC.64 UR8, c[0x0][0xb38] ;  /* 0x0002ce0000087ab9 */ /* 0x000fe20000000a00 */
[----:B--2---:R-:W-:Y:S01]  /*a640*/  SHF.R.S32.HI R5, RZ, 0x1f, R9 ;  /* 0x0000001fff057819 */ /* 0x004fe20000011409 */
[----:B------:R-:W-:Y:S01]  /*a650*/  UIMAD UR6, UR6, UR8, URZ ;  /* 0x00000008060672a4 */ /* 0x000fe2000f8e023f */
[----:B------:R-:W-:Y:S01]  /*a660*/  LOP3.LUT R21, R21, 0xfffffffc, RZ, 0xc0, !PT ;  /* 0xfffffffc15157812 */ /* 0x000fe200078ec0ff */
[----:B------:R-:W-:Y:S01]  /*a670*/  UIMAD.WIDE.U32 UR4, UR36, UR8, URZ ;  /* 0x00000008240472a5 */ /* 0x000fe2000f8e003f */
[----:B------:R-:W-:Y:S01]  /*a680*/  LEA.HI R5, R5, R154, RZ, 0x3 ;  /* 0x0000009a05057211 */ /* 0x000fe200078f18ff */
[----:B0-----:R-:W0:Y:S01]  /*a690*/  LDC.64 R12, c[0x0][0xb40] ;  /* 0x0002d000ff0c7b82 */ /* 0x001e220000000a00 */
[----:B------:R-:W-:Y:S01]  /*a6a0*/  IADD3 R21, R18, -R21, RZ ;  /* 0x8000001512157210 */ /* 0x000fe20007ffe0ff */
[----:B------:R-:W-:Y:S01]  /*a6b0*/  UIMAD UR6, UR36, UR9, UR6 ;  /* 0x00000009240672a4 */ /* 0x000fe2000f8e0206 */
[----:B------:R-:W-:Y:S01]  /*a6c0*/  LOP3.LUT R5, R5, 0xfffffff8, RZ, 0xc0, !PT ;  /* 0xfffffff805057812 */ /* 0x000fe200078ec0ff */
[----:B------:R-:W-:Y:S01]  /*a6d0*/  BSSY B0, `(.L_x_4232) ;  /* 0x00000fc000007945 */ /* 0x000fe20003800000 */
[----:B------:R-:W-:Y:S01]  /*a6e0*/  LEA.HI R4, R21, R21, RZ, 0x1 ;  /* 0x0000001515047211 */ /* 0x000fe200078f08ff */
[----:B------:R-:W-:Y:S01]  /*a6f0*/  UIADD3 UR6, UR5, UR6, URZ ;  /* 0x0000000605067290 */ /* 0x000fe2000fffe03f */
[----:B------:R-:W-:Y:S01]  /*a700*/  LEA.HI R155, R155, R8, RZ, 0x5 ;  /* 0x000000089b9b7211 */ /* 0x000fe200078f28ff */
[----:B------:R-:W2:Y:S01]  /*a710*/  @P1 LDC R10, c[0x0][0xbec] ;  /* 0x0002fb00ff0a1b82 */ /* 0x000ea20000000800 */
[----:B------:R-:W-:Y:S01]  /*a720*/  IMAD.IADD R154, R154, 0x1, -R5 ;  /* 0x000000019a9a7824 */ /* 0x000fe200078e0a05 */
[----:B------:R-:W-:-:S02]  /*a730*/  LOP3.LUT R4, R4, 0x1ffffffe, RZ, 0xc0, !PT ;  /* 0x1ffffffe04047812 */ /* 0x000fc400078ec0ff */
[----:B------:R-:W-:Y:S02]  /*a740*/  SHF.R.S32.HI R155, RZ, 0x5, R155 ;  /* 0x00000005ff9b7819 */ /* 0x000fe4000001149b */
[----:B------:R-:W-:Y:S01]  /*a750*/  MOV R5, UR5 ;  /* 0x0000000500057c02 */ /* 0x000fe20008000f00 */
[----:B------:R-:W-:Y:S01]  /*a760*/  IMAD.IADD R4, R21, 0x1, -R4 ;  /* 0x0000000115047824 */ /* 0x000fe200078e0a04 */
[----:B------:R-:W4:Y:S01]  /*a770*/  @P1 LDC R17, c[0x0][0xbf0] ;  /* 0x0002fc00ff111b82 */ /* 0x000f220000000800 */
[----:B------:R-:W-:Y:S01]  /*a780*/  LEA R155, R155, R154, 0x4 ;  /* 0x0000009a9b9b7211 */ /* 0x000fe200078e20ff */
[----:B---3--:R-:W-:Y:S01]  /*a790*/  USHF.R.S32.HI UR8, URZ, 0x1f, UR7 ;  /* 0x0000001f3f087899 */ /* 0x008fe20008011407 */
[----:B------:R-:W-:Y:S01]  /*a7a0*/  IMAD.U32 R5, RZ, RZ, UR6 ;  /* 0x00000006ff057e24 */ /* 0x000fe2000f8e00ff */
[----:B------:R-:W-:Y:S02]  /*a7b0*/  LOP3.LUT R9, R9, 0x7ffffffc, RZ, 0xc0, !PT ;  /* 0x7ffffffc09097812 */ /* 0x000fe400078ec0ff */
[----:B------:R-:W-:-:S02]  /*a7c0*/  IMAD R11, R4, 0x8, R155 ;  /* 0x00000008040b7824 */ /* 0x000fc400078e029b */
[----:B------:R-:W-:Y:S01]  /*a7d0*/  IMAD.U32 R4, RZ, RZ, UR4 ;  /* 0x00000004ff047e24 */ /* 0x000fe2000f8e00ff */
[----:B------:R-:W-:Y:S01]  /*a7e0*/  ULDC.64 UR4, c[0x0][0xb48] ;  /* 0x0002d20000047ab9 */ /* 0x000fe20000000a00 */
[----:B0-----:R-:W-:Y:S02]  /*a7f0*/  IMAD R6, R12, UR8, RZ ;  /* 0x000000080c067c24 */ /* 0x001fe4000f8e02ff */
[----:B-1----:R-:W-:Y:S02]  /*a800*/  IMAD R15, R14, 0x40, R11 ;  /* 0x000000400e0f7824 */ /* 0x002fe400078e020b */
[----:B------:R-:W-:Y:S02]  /*a810*/  IMAD R13, R13, UR7, R6 ;  /* 0x000000070d0d7c24 */ /* 0x000fe4000f8e0206 */
[----:B--2---:R-:W-:Y:S01]  /*a820*/  @P1 IMAD.HI.U32 R10, R15, R10, RZ ;  /* 0x0000000a0f0a1227 */ /* 0x004fe200078e00ff */
[----:B------:R-:W-:-:S03]  /*a830*/  MOV R11, R15 ;  /* 0x0000000f000b7202 */ /* 0x000fc60000000f00 */
[----:B------:R-:W-:-:S04]  /*a840*/  IMAD.WIDE.U32 R4, R12, UR7, R4 ;  /* 0x000000070c047c25 */ /* 0x000fc8000f8e0004 */
[----:B------:R-:W-:Y:S01]  /*a850*/  IMAD R3, R3, UR4, RZ ;  /* 0x0000000403037c24 */ /* 0x000fe2000f8e02ff */
[----:B----4-:R-:W-:Y:S01]  /*a860*/  @P1 SHF.R.U32.HI R11, RZ, R17, R10 ;  /* 0x00000011ff0b1219 */ /* 0x010fe2000001160a */
[----:B------:R-:W-:Y:S02]  /*a870*/  IMAD.IADD R5, R5, 0x1, R13 ;  /* 0x0000000105057824 */ /* 0x000fe400078e020d */
[C---:B------:R-:W-:Y:S01]  /*a880*/  IMAD R13, R2.reuse, UR5, R3 ;  /* 0x00000005020d7c24 */ /* 0x040fe2000f8e0203 */
[----:B------:R-:W-:Y:S01]  /*a890*/  SHF.R.S32.HI R6, RZ, 0x1f, R11 ;  /* 0x0000001fff067819 */ /* 0x000fe2000001140b */
[----:B------:R-:W-:Y:S01]  /*a8a0*/  IMAD.WIDE.U32 R2, R2, UR4, R4 ;  /* 0x0000000402027c25 */ /* 0x000fe2000f8e0004 */
[----:B------:R-:W-:-:S03]  /*a8b0*/  ULDC.64 UR4, c[0x0][0xb30] ;  /* 0x0002cc0000047ab9 */ /* 0x000fc60000000a00 */
[----:B------:R-:W-:Y:S01]  /*a8c0*/  IMAD.MOV R10, RZ, RZ, -R11 ;  /* 0x000000ffff0a7224 */ /* 0x000fe200078e0a0b */
[----:B------:R-:W-:Y:S01]  /*a8d0*/  IADD3 R3, R3, R13, RZ ;  /* 0x0000000d03037210 */ /* 0x000fe20007ffe0ff */
[----:B------:R-:W-:Y:S02]  /*a8e0*/  IMAD R6, R6, UR4, RZ ;  /* 0x0000000406067c24 */ /* 0x000fe4000f8e02ff */
[----:B------:R-:W-:Y:S02]  /*a8f0*/  IMAD R5, R7, R10, R15 ;  /* 0x0000000a07057224 */ /* 0x000fe400078e020f */
[C---:B------:R-:W-:Y:S01]  /*a900*/  IMAD R13, R11.reuse, UR5, R6 ;  /* 0x000000050b0d7c24 */ /* 0x040fe2000f8e0206 */
[----:B------:R-:W-:Y:S01]  /*a910*/  LEA.HI R6, R0, R0, RZ, 0x1 ;  /* 0x0000000000067211 */ /* 0x000fe200078f08ff */
[----:B------:R-:W-:Y:S01]  /*a920*/  IMAD.WIDE.U32 R2, R11, UR4, R2 ;  /* 0x000000040b027c25 */ /* 0x000fe2000f8e0002 */
[----:B------:R-:W-:Y:S01]  /*a930*/  SHF.R.S32.HI R4, RZ, 0x1f, R5 ;  /* 0x0000001fff047819 */ /* 0x000fe20000011405 */
[----:B------:R-:W-:-:S02]  /*a940*/  ULDC.64 UR4, c[0x0][0xb28] ;  /* 0x0002ca0000047ab9 */ /* 0x000fc40000000a00 */
        /* <DEDUP_REMOVED lines=8> */
[----:B------:R-:W-:Y:S01]  /*a9d0*/  LOP3.LUT R11, R6, 0xfffffe, RZ, 0xc0, !PT ;  /* 0x00fffffe060b7812 */ /* 0x000fe200078ec0ff */
[----:B------:R-:W-:Y:S01]  /*a9e0*/  IMAD R6, R7, UR4, RZ ;  /* 0x0000000407067c24 */ /* 0x000fe2000f8e02ff */
[----:B------:R-:W-:Y:S02]  /*a9f0*/  LEA R7, R14, R155, 0x6 ;  /* 0x0000009b0e077211 */ /* 0x000fe400078e30ff */
[----:B------:R-:W-:Y:S01]  /*aa00*/  LEA.HI.X R5, R2, UR5, R5, 0x2, P0 ;  /* 0x0000000502057c11 */ /* 0x000fe200080f1405 */
[----:B------:R-:W-:Y:S01]  /*aa10*/  IMAD.IADD R11, R0, 0x1, -R11 ;  /* 0x00000001000b7824 */ /* 0x000fe200078e0a0b */
[----:B------:R-:W-:Y:S01]  /*aa20*/  ISETP.GE.AND P0, PT, R7, R6, PT ;  /* 0x000000060700720c */ /* 0x000fe20003f06270 */
[----:B------:R-:W-:Y:S01]  /*aa30*/  IMAD.IADD R0, R8, 0x1, -R9 ;  /* 0x0000000108007824 */ /* 0x000fe200078e0a09 */
[----:B------:R0:W1:Y:S04]  /*aa40*/  SHFL.IDX PT, R2, R4, RZ, 0x1c1f ;  /* 0x001c1fff04027589 */ /* 0x00006800000e0000 */
[----:B------:R-:W-:Y:S01]  /*aa50*/  LEA R0, R11, R0, 0x7 ;  /* 0x000000000b007211 */ /* 0x000fe200078e38ff */
[----:B------:R0:W2:Y:S04]  /*aa60*/  SHFL.IDX PT, R3, R5, RZ, 0x1c1f ;  /* 0x001c1fff05037589 */ /* 0x0000a800000e0000 */
[----:B------:R-:W-:-:S02]  /*aa70*/  IMAD.SHL.U32 R0, R0, 0x2, RZ ;  /* 0x0000000200007824 */ /* 0x000fc400078e00ff */
[----:B------:R-:W-:Y:S05]  /*aa80*/  @P0 BRA `(.L_x_4233) ;  /* 0x0000000c00000947 */ /* 0x000fea0003800000 */
[C---:B------:R-:W-:Y:S01]  /*aa90*/  VIADD R9, R0.reuse, 0x8 ;  /* 0x0000000800097836 */ /* 0x040fe20000000000 */
[----:B------:R-:W-:Y:S01]  /*aaa0*/  ULDC UR4, c[0x0][0xac8] ;  /* 0x0002b20000047ab9 */ /* 0x000fe20000000800 */
[C---:B------:R-:W-:Y:S01]  /*aab0*/  IADD3 R11, R0.reuse, 0x10, RZ ;  /* 0x00000010000b7810 */ /* 0x040fe20007ffe0ff */
        /* <DEDUP_REMOVED lines=11> */
[----:B------:R-:W-:-:S02]  /*ab70*/  ISETP.GE.AND P0, PT, R16, UR4, PT ;  /* 0x0000000410007c0c */ /* 0x000fc4000bf06270 */
[----:B------:R-:W-:Y:S02]  /*ab80*/  ISETP.GE.AND P1, PT, R17, UR4, PT ;  /* 0x0000000411007c0c */ /* 0x000fe4000bf26270 */
[----:B------:R-:W-:Y:S02]  /*ab90*/  @!P2 LEA.HI R8, R0, R0, RZ, 0x1 ;  /* 0x000000000008a211 */ /* 0x000fe400078f08ff */
[----:B------:R-:W-:Y:S02]  /*aba0*/  @!P3 LEA.HI R10, R9, R9, RZ, 0x1 ;  /* 0x00000009090ab211 */ /* 0x000fe400078f08ff */
[----:B------:R-:W-:Y:S02]  /*abb0*/  @!P4 LEA.HI R12, R11, R11, RZ, 0x1 ;  /* 0x0000000b0b0cc211 */ /* 0x000fe400078f08ff */
[----:B------:R-:W-:Y:S02]  /*abc0*/  @!P5 LEA.HI R14, R13, R13, RZ, 0x1 ;  /* 0x0000000d0d0ed211 */ /* 0x000fe400078f08ff */
[----:B------:R-:W-:-:S02]  /*abd0*/  @!P2 LOP3.LUT R9, R8, 0xfffffffe, RZ, 0xc0, !PT ;  /* 0xfffffffe0809a812 */ /* 0x000fc400078ec0ff */
[----:B------:R-:W-:Y:S02]  /*abe0*/  @!P3 LOP3.LUT R11, R10, 0xfffffffe, RZ, 0xc0, !PT ;  /* 0xfffffffe0a0bb812 */ /* 0x000fe400078ec0ff */
        /* <DEDUP_REMOVED lines=16> */
[----:B-1----:R-:W-:Y:S01]  /*acf0*/  VIADD R24, R0, 0x60 ;  /* 0x0000006000187836 */ /* 0x002fe20000000000 */
[----:B------:R-:W-:Y:S02]  /*ad00*/  @!P0 LEA.HI R16, R16, R16, RZ, 0x1 ;  /* 0x0000001010108211 */ /* 0x000fe400078f08ff */
[----:B------:R-:W-:-:S02]  /*ad10*/  @!P1 LEA.HI R17, R17, R17, RZ, 0x1 ;  /* 0x0000001111119211 */ /* 0x000fc400078f08ff */
[----:B------:R-:W-:Y:S02]  /*ad20*/  @!P0 LOP3.LUT R9, R16, 0xfffffffe, RZ, 0xc0, !PT ;  /* 0xfffffffe10098812 */ /* 0x000fe400078ec0ff */
[----:B--2---:R-:W-:Y:S02]  /*ad30*/  @!P1 LOP3.LUT R11, R17, 0xfffffffe, RZ, 0xc0, !PT ;  /* 0xfffffffe110b9812 */ /* 0x004fe400078ec0ff */
        /* <DEDUP_REMOVED lines=8> */
[----:B---3--:R-:W-:Y:S01]  /*adc0*/  @!P2 LOP3.LUT R13, R18, 0xfffffffe, RZ, 0xc0, !PT ;  /* 0xfffffffe120da812 */ /* 0x008fe200078ec0ff */
[----:B------:R2:W-:Y:S01]  /*add0*/  @!P1 ST.E.64 desc[UR44][R10.64], R44 ;  /* 0x0000002c0a009985 */ /* 0x0005e2000c101b2c */
[----:B------:R-:W-:Y:S01]  /*ade0*/  @!P3 LOP3.LUT R19, R19, 0xfffffffe, RZ, 0xc0, !PT ;  /* 0xfffffffe1313b812 */ /* 0x000fe200078ec0ff */
[----:B------:R-:W-:Y:S01]  /*adf0*/  VIADD R18, R0, 0x68 ;  /* 0x0000006800127836 */ /* 0x000fe20000000000 */
[----:B----4-:R-:W-:Y:S01]  /*ae00*/  @!P4 LOP3.LUT R15, R20, 0xfffffffe, RZ, 0xc0, !PT ;  /* 0xfffffffe140fc812 */ /* 0x010fe200078ec0ff */
[C---:B------:R-:W-:Y:S01]  /*ae10*/  VIADD R20, R0.reuse, 0x78 ;  /* 0x0000007800147836 */ /* 0x040fe20000000000 */
[----:B------:R-:W-:Y:S02]  /*ae20*/  @!P5 LOP3.LUT R21, R21, 0xfffffffe, RZ, 0xc0, !PT ;  /* 0xfffffffe1515d812 */ /* 0x000fe400078ec0ff */
[----:B------:R-:W-:Y:S02]  /*ae30*/  IADD3 R23, R0, 0x58, RZ ;  /* 0x0000005800177810 */ /* 0x000fe40007ffe0ff */
[----:B------:R-:W-:Y:S01]  /*ae40*/  @!P6 LOP3.LUT R17, R22, 0xfffffffe, RZ, 0xc0, !PT ;  /* 0xfffffffe1611e812 */ /* 0x000fe200078ec0ff */
[----:B-1----:R-:W-:Y:S01]  /*ae50*/  @!P2 IMAD.WIDE R8, R13, 0x4, R2 ;  /* 0x000000040d08a825 */ /* 0x002fe200078e0202 */
[----:B------:R-:W-:-:S02]  /*ae60*/  ISETP.GE.AND P1, PT, R23, UR4, PT ;  /* 0x0000000417007c0c */ /* 0x000fc4000bf26270 */
[----:B------:R-:W-:Y:S01]  /*ae70*/  ISETP.GE.AND P0, PT, R24, UR4, PT ;  /* 0x0000000418007c0c */ /* 0x000fe2000bf06270 */
[--C-:B--2---:R-:W-:Y:S01]  /*ae80*/  @!P3 IMAD.WIDE R10, R19, 0x4, R2.reuse ;  /* 0x00000004130ab825 */ /* 0x104fe200078e0202 */
[----:B------:R1:W-:Y:S01]  /*ae90*/  @!P2 ST.E.64 desc[UR44][R8.64], R48 ;  /* 0x000000300800a985 */ /* 0x0003e2000c101b2c */
[C---:B------:R-:W-:Y:S02]  /*aea0*/  IADD3 R19, R0.reuse, 0x70, RZ ;  /* 0x0000007000137810 */ /* 0x040fe40007ffe0ff */
[--C-:B------:R-:W-:Y:S01]  /*aeb0*/  @!P4 IMAD.WIDE R12, R15, 0x4, R2.reuse ;  /* 0x000000040f0cc825 */ /* 0x100fe200078e0202 */
[----:B------:R2:W-:Y:S01]  /*aec0*/  @!P3 ST.E.64 desc[UR44][R10.64], R52 ;  /* 0x000000340a00b985 */ /* 0x0005e2000c101b2c */
[----:B------:R-:W-:Y:S02]  /*aed0*/  IADD3 R22, R0, 0x88, RZ ;  /* 0x0000008800167810 */ /* 0x000fe40007ffe0ff */
        /* <DEDUP_REMOVED lines=12> */
[----:B------:R-:W-:Y:S02]  /*afa0*/  @!P0 LEA.HI R24, R24, R24, RZ, 0x1 ;  /* 0x0000001818188211 */ /* 0x000fe400078f08ff */
[----:B-1----:R-:W-:Y:S01]  /*afb0*/  @!P1 LOP3.LUT R9, R23, 0xfffffffe, RZ, 0xc0, !PT ;  /* 0xfffffffe17099812 */ /* 0x002fe200078ec0ff */
[----:B------:R-:W-:Y:S01]  /*afc0*/  VIADD R23, R0, 0x90 ;  /* 0x0000009000177836 */ /* 0x000fe20000000000 */
[----:B--2---:R-:W-:Y:S01]  /*afd0*/  @!P0 LOP3.LUT R11, R24, 0xfffffffe, RZ, 0xc0, !PT ;  /* 0xfffffffe180b8812 */ /* 0x004fe200078ec0ff */
        /* <DEDUP_REMOVED lines=9> */
[----:B---3--:R-:W-:Y:S01]  /*b070*/  @!P2 LOP3.LUT R13, R18, 0xfffffffe, RZ, 0xc0, !PT ;  /* 0xfffffffe120da812 */ /* 0x008fe200078ec0ff */
[----:B------:R2:W-:Y:S01]  /*b080*/  @!P0 ST.E.64 desc[UR44][R10.64], R72 ;  /* 0x000000480a008985 */ /* 0x0005e2000c101b2c */
[----:B------:R-:W-:Y:S02]  /*b090*/  @!P6 LOP3.LUT R19, R19, 0xfffffffe, RZ, 0xc0, !PT ;  /* 0xfffffffe1313e812 */ /* 0x000fe400078ec0ff */
[----:B----4-:R-:W-:Y:S01]  /*b0a0*/  @!P5 LOP3.LUT R15, R20, 0xfffffffe, RZ, 0xc0, !PT ;  /* 0xfffffffe140fd812 */ /* 0x010fe200078ec0ff */
[----:B------:R-:W-:Y:S01]  /*b0b0*/  VIADD R20, R0, 0xb0 ;  /* 0x000000b000147836 */ /* 0x000fe20000000000 */
[----:B------:R-:W-:-:S02]  /*b0c0*/  @!P4 LOP3.LUT R21, R21, 0xfffffffe, RZ, 0xc0, !PT ;  /* 0xfffffffe1515c812 */ /* 0x000fc400078ec0ff */
[----:B-----5:R-:W-:Y:S01]  /*b0d0*/  @!P3 LOP3.LUT R17, R22, 0xfffffffe, RZ, 0xc0, !PT ;  /* 0xfffffffe1611b812 */ /* 0x020fe200078ec0ff */
[C---:B------:R-:W-:Y:S01]  /*b0e0*/  VIADD R22, R0.reuse, 0xc0 ;  /* 0x000000c000167836 */ /* 0x040fe20000000000 */
[----:B------:R-:W-:Y:S01]  /*b0f0*/  ISETP.GE.AND P0, PT, R23, UR4, PT ;  /* 0x0000000417007c0c */ /* 0x000fe2000bf06270 */
[--C-:B-1----:R-:W-:Y:S01]  /*b100*/  @!P2 IMAD.WIDE R8, R13, 0x4, R2.reuse ;  /* 0x000000040d08a825 */ /* 0x102fe200078e0202 */
[----:B------:R-:W-:Y:S02]  /*b110*/  IADD3 R18, R0, 0xa0, RZ ;  /* 0x000000a000127810 */ /* 0x000fe40007ffe0ff */
[----:B------:R-:W-:Y:S01]  /*b120*/  ISETP.GE.AND P1, PT, R24, UR4, PT ;  /* 0x0000000418007c0c */ /* 0x000fe2000bf26270 */
[--C-:B--2---:R-:W-:Y:S01]  /*b130*/  @!P6 IMAD.WIDE R10, R19, 0x4, R2.reuse ;  /* 0x00000004130ae825 */ /* 0x104fe200078e0202 */
[----:B------:R1:W-:Y:S01]  /*b140*/  @!P2 ST.E.64 desc[UR44][R8.64], R76 ;  /* 0x0000004c0800a985 */ /* 0x0003e2000c101b2c */
[----:B------:R-:W-:Y:S02]  /*b150*/  ISETP.GE.AND P2, PT, R18, UR4, PT ;  /* 0x0000000412007c0c */ /* 0x000fe4000bf46270 */
[----:B------:R-:W-:Y:S01]  /*b160*/  @!P5 IMAD.WIDE R12, R15, 0x4, R2 ;  /* 0x000000040f0cd825 */ /* 0x000fe200078e0202 */
[----:B------:R2:W-:Y:S01]  /*b170*/  @!P6 ST.E.64 desc[UR44][R10.64], R80 ;  /* 0x000000500a00e985 */ /* 0x0005e2000c101b2c */
[----:B------:R-:W-:-:S02]  /*b180*/  ISETP.GE.AND P6, PT, R22, UR4, PT ;  /* 0x0000000416007c0c */ /* 0x000fc4000bfc6270 */
[--C-:B------:R-:W-:Y:S01]  /*b190*/  @!P4 IMAD.WIDE R14, R21, 0x4, R2.reuse ;  /* 0x00000004150ec825 */ /* 0x100fe200078e0202 */
[----:B------:R3:W-:Y:S01]  /*b1a0*/  @!P5 ST.E.64 desc[UR44][R12.64], R84 ;  /* 0x000000540c00d985 */ /* 0x0007e2000c101b2c */
[----:B------:R-:W-:Y:S02]  /*b1b0*/  IADD3 R21, R0, 0xb8, RZ ;  /* 0x000000b800157810 */ /* 0x000fe40007ffe0ff */
[----:B------:R-:W-:Y:S01]  /*b1c0*/  @!P3 IMAD.WIDE R16, R17, 0x4, R2 ;  /* 0x000000041110b825 */ /* 0x000fe200078e0202 */
[----:B------:R4:W-:Y:S01]  /*b1d0*/  @!P4 ST.E.64 desc[UR44][R14.64], R88 ;  /* 0x000000580e00c985 */ /* 0x0009e2000c101b2c */
[----:B------:R-:W-:Y:S02]  /*b1e0*/  ISETP.GE.AND P4, PT, R20, UR4, PT ;  /* 0x0000000414007c0c */ /* 0x000fe4000bf86270 */
[----:B------:R-:W-:Y:S01]  /*b1f0*/  VIADD R19, R0, 0xa8 ;  /* 0x000000a800137836 */ /* 0x000fe20000000000 */
[----:B------:R5:W-:Y:S01]  /*b200*/  @!P3 ST.E.64 desc[UR44][R16.64], R92 ;  /* 0x0000005c1000b985 */ /* 0x000be2000c101b2c */
[----:B------:R-:W-:-:S02]  /*b210*/  ISETP.GE.AND P5, PT, R21, UR4, PT ;  /* 0x0000000415007c0c */ /* 0x000fc4000bfa6270 */
[----:B------:R-:W-:Y:S02]  /*b220*/  @!P0 LEA.HI R23, R23, R23, RZ, 0x1 ;  /* 0x0000001717178211 */ /* 0x000fe400078f08ff */
[----:B------:R-:W-:Y:S02]  /*b230*/  ISETP.GE.AND P3, PT, R19, UR4, PT ;  /* 0x0000000413007c0c */ /* 0x000fe4000bf66270 */
[----:B------:R-:W-:Y:S02]  /*b240*/  @!P1 LEA.HI R24, R24, R24, RZ, 0x1 ;  /* 0x0000001818189211 */ /* 0x000fe400078f08ff */
[----:B-1----:R-:W-:Y:S02]  /*b250*/  @!P0 LOP3.LUT R9, R23, 0xfffffffe, RZ, 0xc0, !PT ;  /* 0xfffffffe17098812 */ /* 0x002fe400078ec0ff */
[----:B------:R-:W-:Y:S02]  /*b260*/  @!P2 LEA.HI R18, R18, R18, RZ, 0x1 ;  /* 0x000000121212a211 */ /* 0x000fe400078f08ff */
[----:B--2---:R-:W-:Y:S01]  /*b270*/  @!P1 LOP3.LUT R11, R24, 0xfffffffe, RZ, 0xc0, !PT ;  /* 0xfffffffe180b9812 */ /* 0x004fe200078ec0ff */
[----:B------:R-:W-:Y:S01]  /*b280*/  @!P0 IMAD.WIDE R8, R9, 0x4, R2 ;  /* 0x0000000409088825 */ /* 0x000fe200078e0202 */
[----:B------:R-:W-:-:S02]  /*b290*/  @!P4 LEA.HI R20, R20, R20, RZ, 0x1 ;  /* 0x000000141414c211 */ /* 0x000fc400078f08ff */
[----:B---3--:R-:W-:Y:S01]  /*b2a0*/  @!P2 LOP3.LUT R13, R18, 0xfffffffe, RZ, 0xc0, !PT ;  /* 0xfffffffe120da812 */ /* 0x008fe200078ec0ff */
        /* <DEDUP_REMOVED lines=9> */
[----:B----4-:R-:W-:Y:S01]  /*b340*/  @!P4 LOP3.LUT R15, R20, 0xfffffffe, RZ, 0xc0, !PT ;  /* 0xfffffffe140fc812 */ /* 0x010fe200078ec0ff */
[----:B------:R3:W-:Y:S01]  /*b350*/  @!P2 ST.E.64 desc[UR44][R12.64], R104 ;  /* 0x000000680c00a985 */ /* 0x0007e2000c101b2c */
[----:B------:R-:W-:Y:S01]  /*b360*/  @!P5 LOP3.LUT R21, R21, 0xfffffffe, RZ, 0xc0, !PT ;  /* 0xfffffffe1515d812 */ /* 0x000fe200078ec0ff */
[----:B------:R-:W-:Y:S01]  /*b370*/  VIADD R20, R0, 0xd8 ;  /* 0x000000d800147836 */ /* 0x000fe20000000000 */
[----:B-----5:R-:W-:-:S02]  /*b380*/  @!P6 LOP3.LUT R17, R22, 0xfffffffe, RZ, 0xc0, !PT ;  /* 0xfffffffe1611e812 */ /* 0x020fc400078ec0ff */
        /* <DEDUP_REMOVED lines=9> */
[----:B---3--:R-:W-:-:S02]  /*b420*/  IADD3 R12, R0, 0xe8, RZ ;  /* 0x000000e8000c7810 */ /* 0x008fc40007ffe0ff */
[----:B------:R-:W-:Y:S01]  /*b430*/  @!P6 IMAD.WIDE R16, R17, 0x4, R2 ;  /* 0x000000041110e825 */ /* 0x000fe200078e0202 */
[----:B------:R3:W-:Y:S01]  /*b440*/  @!P5 ST.E.64 desc[UR44][R14.64], R116 ;  /* 0x000000740e00d985 */ /* 0x0007e2000c101b2c */
[----:B------:R-:W-:Y:S02]  /*b450*/  ISETP.GE.AND P4, PT, R12, UR4, PT ;  /* 0x000000040c007c0c */ /* 0x000fe4000bf86270 */
[C---:B------:R-:W-:Y:S01]  /*b460*/  VIADD R21, R0.reuse, 0xe0 ;  /* 0x000000e000157836 */ /* 0x040fe20000000000 */
[----:B------:R4:W-:Y:S01]  /*b470*/  @!P6 ST.E.64 desc[UR44][R16.64], R120 ;  /* 0x000000781000e985 */ /* 0x0009e2000c101b2c */
[----:B------:R-:W-:Y:S01]  /*b480*/  VIADD R13, R0, 0xf0 ;  /* 0x000000f0000d7836 */ /* 0x000fe20000000000 */
[----:B------:R-:W-:Y:S01]  /*b490*/  @!P0 LEA.HI R18, R18, R18, RZ, 0x1 ;  /* 0x0000001212128211 */ /* 0x000fe200078f08ff */
[----:B-1----:R-:W-:Y:S01]  /*b4a0*/  VIADD R9, R0, 0xf8 ;  /* 0x000000f800097836 */ /* 0x002fe20000000000 */
[----:B------:R-:W-:Y:S02]  /*b4b0*/  ISETP.GE.AND P3, PT, R21, UR4, PT ;  /* 0x0000000415007c0c */ /* 0x000fe4000bf66270 */
[----:B------:R-:W-:-:S02]  /*b4c0*/  ISETP.GE.AND P5, PT, R13, UR4, PT ;  /* 0x000000040d007c0c */ /* 0x000fc4000bfa6270 */
[----:B------:R-:W-:Y:S02]  /*b4d0*/  ISETP.GE.AND P6, PT, R9, UR4, PT ;  /* 0x0000000409007c0c */ /* 0x000fe4000bfc6270 */
[----:B------:R-:W-:Y:S02]  /*b4e0*/  @!P1 LEA.HI R19, R19, R19, RZ, 0x1 ;  /* 0x0000001313139211 */ /* 0x000fe400078f08ff */
[----:B------:R-:W-:Y:S02]  /*b4f0*/  @!P2 LEA.HI R20, R20, R20, RZ, 0x1 ;  /* 0x000000141414a211 */ /* 0x000fe400078f08ff */
[----:B------:R-:W-:Y:S02]  /*b500*/  @!P4 LEA.HI R12, R12, R12, RZ, 0x1 ;  /* 0x0000000c0c0cc211 */ /* 0x000fe400078f08ff */
[----:B--2---:R-:W-:Y:S02]  /*b510*/  @!P1 LOP3.LUT R11, R19, 0xfffffffe, RZ, 0xc0, !PT ;  /* 0xfffffffe130b9812 */ /* 0x004fe400078ec0ff */
[----:B------:R-:W-:-:S02]  /*b520*/  @!P3 LEA.HI R21, R21, R21, RZ, 0x1 ;  /* 0x000000151515b211 */ /* 0x000fc400078f08ff */
[----:B------:R-:W-:Y:S02]  /*b530*/  @!P5 LEA.HI R8, R13, R13, RZ, 0x1 ;  /* 0x0000000d0d08d211 */ /* 0x000fe400078f08ff */
[----:B------:R-:W-:Y:S02]  /*b540*/  @!P6 LEA.HI R10, R9, R9, RZ, 0x1 ;  /* 0x00000009090ae211 */ /* 0x000fe400078f08ff */
[----:B------:R-:W-:Y:S02]  /*b550*/  @!P0 LOP3.LUT R9, R18, 0xfffffffe, RZ, 0xc0, !PT ;  /* 0xfffffffe12098812 */ /* 0x000fe400078ec0ff */
[----:B------:R-:W-:Y:S02]  /*b560*/  @!P2 LOP3.LUT R13, R20, 0xfffffffe, RZ, 0xc0, !PT ;  /* 0xfffffffe140da812 */ /* 0x000fe400078ec0ff */
[----:B---3--:R-:W-:Y:S02]  /*b570*/  @!P3 LOP3.LUT R15, R21, 0xfffffffe, RZ, 0xc0, !PT ;  /* 0xfffffffe150fb812 */ /* 0x008fe400078ec0ff */
[----:B----4-:R-:W-:Y:S01]  /*b580*/  @!P4 LOP3.LUT R17, R12, 0xfffffffe, RZ, 0xc0, !PT ;  /* 0xfffffffe0c11c812 */ /* 0x010fe200078ec0ff */
[----:B------:R-:W-:Y:S01]  /*b590*/  @!P2 IMAD.WIDE R12, R13, 0x4, R2 ;  /* 0x000000040d0ca825 */ /* 0x000fe200078e0202 */
[----:B------:R-:W-:-:S02]  /*b5a0*/  @!P5 LOP3.LUT R19, R8, 0xfffffffe, RZ, 0xc0, !PT ;  /* 0xfffffffe0813d812 */ /* 0x000fc400078ec0ff */
        /* <DEDUP_REMOVED lines=14> */
.L_x_4233:
[----:B------:R-:W-:Y:S05]  /*b690*/  BSYNC B0 ;  /* 0x0000000000007941 */ /* 0x000fea0003800000 */
.L_x_4232:
[----:B------:R-:W-:Y:S01]  /*b6a0*/  IADD3 R7, R7, 0x8, RZ ;  /* 0x0000000807077810 */ /* 0x000fe20007ffe0ff */
[----:B--23--:R2:W3:Y:S03]  /*b6b0*/  SHFL.IDX PT, R3, R5, 0x1, 0x1c1f ;  /* 0x003c1f0005037f89 */ /* 0x00c4e600000e0000 */
[----:B------:R-:W-:Y:S01]  /*b6c0*/  ISETP.GE.AND P0, PT, R7, R6, PT ;  /* 0x000000060700720c */ /* 0x000fe20003f06270 */
[----:B-1----:R2:W1:-:S12]  /*b6d0*/  SHFL.IDX PT, R2, R4, 0x1, 0x1c1f ;  /* 0x003c1f0004027f89 */ /* 0x00245800000e0000 */
[----:B--2---:R-:W-:Y:S05]  /*b6e0*/  @P0 BRA `(.L_x_4187) ;  /* 0x0000005400c40947 */ /* 0x004fea0003800000 */
[C---:B0-----:R-:W-:Y:S01]  /*b6f0*/  VIADD R5, R0.reuse, 0x8 ;  /* 0x0000000800057836 */ /* 0x041fe20000000000 */
        /* <DEDUP_REMOVED lines=8> */
[C---:B------:R-:W-:Y:S01]  /*b780*/  IADD3 R10, R0.reuse, 0x18, RZ ;  /* 0x00000018000a7810 */ /* 0x040fe20007ffe0ff */
[C---:B------:R-:W-:Y:S01]  /*b790*/  VIADD R15, R0.reuse, 0x40 ;  /* 0x00000040000f7836 */ /* 0x040fe20000000000 */
[----:B------:R-:W-:Y:S01]  /*b7a0*/  ISETP.GE.AND P6, PT, R11, UR4, PT ;  /* 0x000000040b007c0c */ /* 0x000fe2000bfc6270 */
[----:B------:R-:W-:Y:S01]  /*b7b0*/  VIADD R18, R0, 0x50 ;  /* 0x0000005000127836 */ /* 0x000fe20000000000 */
[----:B------:R-:W-:Y:S01]  /*b7c0*/  ISETP.GE.AND P5, PT, R10, UR4, PT ;  /* 0x000000040a007c0c */ /* 0x000fe2000bfa6270 */
        /* <DEDUP_REMOVED lines=9> */
[----:B-1-3--:R-:W-:Y:S01]  /*b860*/  @!P0 IMAD.WIDE R4, R5, 0x4, R2 ;  /* 0x0000000405048825 */ /* 0x00afe200078e0202 */
[----:B------:R-:W-:-:S02]  /*b870*/  IADD3 R16, R0, 0x48, RZ ;  /* 0x0000004800107810 */ /* 0x000fc40007ffe0ff */
[----:B------:R-:W-:Y:S01]  /*b880*/  ISETP.GE.AND P3, PT, R15, UR4, PT ;  /* 0x000000040f007c0c */ /* 0x000fe2000bf66270 */
[--C-:B------:R-:W-:Y:S01]  /*b890*/  @!P1 IMAD.WIDE R6, R7, 0x4, R2.reuse ;  /* 0x0000000407069825 */ /* 0x100fe200078e0202 */
[----:B------:R0:W-:Y:S01]  /*b8a0*/  @!P0 ST.E.64 desc[UR44][R4.64], R26 ;  /* 0x0000001a04008985 */ /* 0x0001e2000c101b2c */
[----:B------:R-:W-:Y:S02]  /*b8b0*/  ISETP.GE.AND P0, PT, R12, UR4, PT ;  /* 0x000000040c007c0c */ /* 0x000fe4000bf06270 */
[----:B------:R-:W-:Y:S01]  /*b8c0*/  @!P2 IMAD.WIDE R8, R9, 0x4, R2 ;  /* 0x000000040908a825 */ /* 0x000fe200078e0202 */
[----:B------:R1:W-:Y:S01]  /*b8d0*/  @!P1 ST.E.64 desc[UR44][R6.64], R30 ;  /* 0x0000001e06009985 */ /* 0x0003e2000c101b2c */
[----:B------:R-:W-:Y:S02]  /*b8e0*/  ISETP.GE.AND P1, PT, R13, UR4, PT ;  /* 0x000000040d007c0c */ /* 0x000fe4000bf26270 */
[----:B------:R-:W-:Y:S01]  /*b8f0*/  ISETP.GE.AND P4, PT, R16, UR4, PT ;  /* 0x0000000410007c0c */ /* 0x000fe2000bf86270 */
        /* <DEDUP_REMOVED lines=16> */
[----:B------:R-:W-:Y:S02]  /*ba00*/  @!P1 LOP3.LUT R13, R13, 0xfffffffe, RZ, 0xc0, !PT ;  /* 0xfffffffe0d0d9812 */ /* 0x000fe400078ec0ff */
[----:B------:R-:W-:-:S02]  /*ba10*/  @!P2 LOP3.LUT R11, R14, 0xfffffffe, RZ, 0xc0, !PT ;  /* 0xfffffffe0e0ba812 */ /* 0x000fc400078ec0ff */
[----:B------:R-:W-:Y:S02]  /*ba20*/  @!P3 LOP3.LUT R15, R15, 0xfffffffe, RZ, 0xc0, !PT ;  /* 0xfffffffe0f0fb812 */ /* 0x000fe400078ec0ff */
[----:B------:R-:W-:Y:S01]  /*ba30*/  @!P4 LOP3.LUT R17, R16, 0xfffffffe, RZ, 0xc0, !PT ;  /* 0xfffffffe1011c812 */ /* 0x000fe200078ec0ff */
        /* <DEDUP_REMOVED lines=9> */
[----:B------:R1:W-:Y:S03]  /*bad0*/  @!P1 ST.E.64 desc[UR44][R6.64], R50 ;  /* 0x0000003206009985 */ /* 0x0003e6000c101b2c */
        /* <DEDUP_REMOVED lines=8> */
[----:B------:R-:W-:Y:S02]  /*bb60*/  ISETP.GE.AND P4, PT, R14, UR4, PT ;  /* 0x000000040e007c0c */ /* 0x000fe4000bf86270 */
[----:B------:R-:W-:Y:S02]  /*bb70*/  ISETP.GE.AND P1, PT, R17, UR4, PT ;  /* 0x0000000411007c0c */ /* 0x000fe4000bf26270 */
[----:B------:R-:W-:Y:S02]  /*bb80*/  ISETP.GE.AND P3, PT, R15, UR4, PT ;  /* 0x000000040f007c0c */ /* 0x000fe4000bf66270 */
[----:B------:R-:W-:Y:S02]  /*bb90*/  @!P5 LEA.HI R18, R18, R18, RZ, 0x1 ;  /* 0x000000121212d211 */ /* 0x000fe400078f08ff */
[----:B------:R-:W-:-:S02]  /*bba0*/  @!P6 LEA.HI R19, R19, R19, RZ, 0x1 ;  /* 0x000000131313e211 */ /* 0x000fc400078f08ff */
        /* <DEDUP_REMOVED lines=58> */
[C---:B------:R-:W-:Y:S01]  /*bf50*/  VIADD R16, R0.reuse, 0xe0 ;  /* 0x000000e000107836 */ /* 0x040fe20000000000 */
[----:B------:R-:W-:Y:S02]  /*bf60*/  @!P2 LOP3.LUT R17, R17, 0xfffffffe, RZ, 0xc0, !PT ;  /* 0xfffffffe1111a812 */ /* 0x000fe400078ec0ff */
[----:B------:R-:W-:Y:S02]  /*bf70*/  IADD3 R18, R0, 0xc0, RZ ;  /* 0x000000c000127810 */ /* 0x000fe40007ffe0ff */
[----:B----4-:R-:W-:Y:S01]  /*bf80*/  @!P1 LOP3.LUT R13, R20, 0xfffffffe, RZ, 0xc0, !PT ;  /* 0xfffffffe140d9812 */ /* 0x010fe200078ec0ff */
[----:B0-----:R-:W-:Y:S01]  /*bf90*/  @!P0 IMAD.WIDE R4, R9, 0x4, R2 ;  /* 0x0000000409048825 */ /* 0x001fe200078e0202 */
[----:B------:R-:W-:-:S02]  /*bfa0*/  ISETP.GE.AND P5, PT, R18, UR4, PT ;  /* 0x0000000412007c0c */ /* 0x000fc4000bfa6270 */
[----:B------:R-:W-:Y:S01]  /*bfb0*/  ISETP.GE.AND P6, PT, R19, UR4, PT ;  /* 0x0000000413007c0c */ /* 0x000fe2000bfc6270 */
[--C-:B-1----:R-:W-:Y:S01]  /*bfc0*/  @!P4 IMAD.WIDE R6, R15, 0x4, R2.reuse ;  /* 0x000000040f06c825 */ /* 0x102fe200078e0202 */
        /* <DEDUP_REMOVED lines=13> */
[----:B------:R-:W-:Y:S01]  /*c0a0*/  ISETP.GE.AND P1, PT, R15, UR4, PT ;  /* 0x000000040f007c0c */ /* 0x000fe2000bf26270 */
[----:B------:R-:W-:Y:S01]  /*c0b0*/  VIADD R0, R0, 0xf8 ;  /* 0x000000f800007836 */ /* 0x000fe20000000000 */
[----:B------:R-:W-:Y:S02]  /*c0c0*/  ISETP.GE.AND P4, PT, R20, UR4, PT ;  /* 0x0000000414007c0c */ /* 0x000fe4000bf86270 */
[----:B------:R-:W-:-:S02]  /*c0d0*/  ISETP.GE.AND P3, PT, R17, UR4, PT ;  /* 0x0000000411007c0c */ /* 0x000fc4000bf66270 */
[----:B------:R-:W-:Y:S02]  /*c0e0*/  @!P5 LEA.HI R18, R18, R18, RZ, 0x1 ;  /* 0x000000121212d211 */ /* 0x000fe400078f08ff */
[----:B------:R-:W-:Y:S02]  /*c0f0*/  @!P6 LEA.HI R19, R19, R19, RZ, 0x1 ;  /* 0x000000131313e211 */ /* 0x000fe400078f08ff */
[----:B0-----:R-:W-:Y:S02]  /*c100*/  @!P5 LOP3.LUT R5, R18, 0xfffffffe, RZ, 0xc0, !PT ;  /* 0xfffffffe1205d812 */ /* 0x001fe400078ec0ff */
        /* <DEDUP_REMOVED lines=12> */
[----:B---3--:R-:W-:-:S02]  /*c1d0*/  @!P2 LOP3.LUT R11, R16, 0xfffffffe, RZ, 0xc0, !PT ;  /* 0xfffffffe100ba812 */ /* 0x008fc400078ec0ff */
        /* <DEDUP_REMOVED lines=19> */
.L_x_4230:
        /* <DEDUP_REMOVED lines=21> */
[----:B------:R-:W-:Y:S01]  /*c460*/  UIADD3 UR6, UR5, UR6, URZ ;  /* 0x0000000605067290 */ /* 0x000fe2000fffe03f */
[----:B------:R-:W-:Y:S01]  /*c470*/  MOV R2, UR4 ;  /* 0x0000000400027c02 */ /* 0x000fe20008000f00 */
[----:B------:R-:W-:Y:S01]  /*c480*/  IMAD.U32 R3, RZ, RZ, UR5 ;  /* 0x00000005ff037e24 */ /* 0x000fe2000f8e00ff */
[----:B------:R-:W4:Y:S01]  /*c490*/  @P0 LDC R7, c[0x0][0xbec] ;  /* 0x0002fb00ff070b82 */ /* 0x000f220000000800 */
[----:B------:R-:W-:Y:S02]  /*c4a0*/  ULDC.64 UR4, c[0x0][0xbe0] ;  /* 0x0002f80000047ab9 */ /* 0x000fe40000000a00 */
[----:B------:R-:W-:-:S05]  /*c4b0*/  IMAD.U32 R3, RZ, RZ, UR6 ;  /* 0x00000006ff037e24 */ /* 0x000fca000f8e00ff */
[----:B------:R-:W5:Y:S01]  /*c4c0*/  @P0 LDC R9, c[0x0][0xbf0] ;  /* 0x0002fc00ff090b82 */ /* 0x000f620000000800 */
[----:B-1----:R-:W-:-:S07]  /*c4d0*/  USHF.R.S32.HI UR8, URZ, 0x1f, UR7 ;  /* 0x0000001f3f087899 */ /* 0x002fce0008011407 */
[----:B------:R-:W1:Y:S01]  /*c4e0*/  S2UR UR10, SR_CTAID.Y ;  /* 0x00000000000a79c3 */ /* 0x000e620000002600 */
[C---:B--2---:R-:W-:Y:S02]  /*c4f0*/  IMAD R12, R10.reuse, UR8, RZ ;  /* 0x000000080a0c7c24 */ /* 0x044fe4000f8e02ff */
[----:B------:R-:W-:-:S04]  /*c500*/  IMAD.WIDE.U32 R2, R10, UR7, R2 ;  /* 0x000000070a027c25 */ /* 0x000fc8000f8e0002 */
[----:B------:R-:W-:Y:S01]  /*c510*/  IMAD R11, R11, UR7, R12 ;  /* 0x000000070b0b7c24 */ /* 0x000fe2000f8e020c */
[----:B------:R-:W1:Y:S01]  /*c520*/  LDC R8, c[0x0][0xc50] ;  /* 0x00031400ff087b82 */ /* 0x000e620000000800 */
[----:B----4-:R-:W-:Y:S01]  /*c530*/  @P0 IMAD.HI.U32 R4, R0, R7, RZ ;  /* 0x0000000700040227 */ /* 0x010fe200078e00ff */
[----:B------:R-:W-:-:S03]  /*c540*/  IADD3 R7, RZ, -UR36, RZ ;  /* 0x80000024ff077c10 */ /* 0x000fc6000fffe0ff */
[----:B------:R-:W-:Y:S01]  /*c550*/  IMAD.IADD R3, R11, 0x1, R3 ;  /* 0x000000010b037824 */ /* 0x000fe200078e0203 */
[----:B-----5:R-:W-:Y:S01]  /*c560*/  @P0 SHF.R.U32.HI R5, RZ, R9, R4 ;  /* 0x00000009ff050219 */ /* 0x020fe20000011604 */
[----:B-1----:R-:W-:-:S04]  /*c570*/  IMAD R9, R8, R7, UR10 ;  /* 0x0000000a08097e24 */ /* 0x002fc8000f8e0207 */
        /* <DEDUP_REMOVED lines=14> */
[----:B------:R-:W-:-:S04]  /*c660*/  ULDC.64 UR4, c[0x0][0xba8] ;  /* 0x0002ea0000047ab9 */ /* 0x000fc80000000a00 */
[----:B------:R-:W-:Y:S02]  /*c670*/  IADD3 R3, R3, R5, RZ ;  /* 0x0000000503037210 */ /* 0x000fe40007ffe0ff */
[----:B------:R-:W-:-:S04]  /*c680*/  LEA R4, P0, R2, UR4, 0x2 ;  /* 0x0000000402047c11 */ /* 0x000fc8000f8010ff */
[----:B------:R-:W-:Y:S01]  /*c690*/  LEA.HI.X R5, R2, UR5, R3, 0x2, P0 ;  /* 0x0000000502057c11 */ /* 0x000fe200080f1403 */
[----:B------:R-:W-:-:S05]  /*c6a0*/  IMAD.MOV.U32 R3, RZ, RZ, -0x800000 ;  /* 0xff800000ff037424 */ /* 0x000fca00078e00ff */
[----:B------:R4:W-:Y:S01]  /*c6b0*/  STG.E desc[UR44][R4.64], R3 ;  /* 0x0000000304007986 */ /* 0x0009e2000c10192c */
[----:B------:R-:W-:Y:S05]  /*c6c0*/  BRA `(.L_x_4187) ;  /* 0x0000004400cc7947 */ /* 0x000fea0003800000 */
.L_x_4185:
        /* <DEDUP_REMOVED lines=18> */
.L_x_4234:
[----:B------:R-:W-:Y:S01]  /*c7f0*/  ULDC UR40, c[0x0][0xc50] ;  /* 0x0003140000287ab9 */ /* 0x000fe20000000800 */
[----:B------:R-:W-:Y:S01]  /*c800*/  UMOV UR36, UR6 ;  /* 0x0000000600247c82 */ /* 0x000fe20008000000 */
[----:B------:R-:W-:-:S11]  /*c810*/  UISETP.NE.AND UP0, UPT, UR40, 0x1, UPT ;  /* 0x000000012800788c */ /* 0x000fd6000bf05270 */
[----:B------:R-:W-:Y:S01]  /*c820*/  @UP0 ULDC UR4, c[0x0][0xc54] ;  /* 0x0003150000040ab9 */ /* 0x000fe20000000800 */
[----:B------:R-:W-:Y:S01]  /*c830*/  @UP0 ULDC UR7, c[0x0][0xc58] ;  /* 0x0003160000070ab9 */ /* 0x000fe20000000800 */
[----:B------:R-:W-:-:S04]  /*c840*/  UIMAD.WIDE.U32 UR4, UR6, UR4, URZ ;  /* 0x00000004060472a5 */ /* 0x000fc8000f8e003f */
[----:B------:R-:W-:-:S12]  /*c850*/  @UP0 USHF.R.U32.HI UR36, URZ, UR7, UR5 ;  /* 0x000000073f240299 */ /* 0x000fd80008011605 */
.L_x_4235:
        /* <DEDUP_REMOVED lines=8> */
[----:B------:R-:W-:Y:S01]  /*c8e0*/  ULDC UR7, c[0x0][0x448] ;  /* 0x0001120000077ab9 */ /* 0x000fe20000000800 */
[----:B------:R-:W-:Y:S01]  /*c8f0*/  ULDC.64 UR4, c[0x0][0x418] ;  /* 0x0001060000047ab9 */ /* 0x000fe20000000a00 */
[----:B------:R-:W-:Y:S02]  /*c900*/  UISETP.NE.AND UP1, UPT, UR7, 0x1, UPT ;  /* 0x000000010700788c */ /* 0x000fe4000bf25270 */
[----:B------:R-:W-:Y:S01]  /*c910*/  UISETP.NE.U32.AND UP0, UPT, UR4, URZ, UPT ;  /* 0x0000003f0400728c */ /* 0x000fe2000bf05070 */
[----:B------:R-:W-:Y:S02]  /*c920*/  ULDC UR7, c[0x0][0x424] ;  /* 0x0001090000077ab9 */ /* 0x000fe40000000800 */
[----:B------:R-:W-:Y:S01]  /*c930*/  ULDC UR4, c[0x0][0x288] ;  /* 0x0000a20000047ab9 */ /* 0x000fe20000000800 */
[----:B------:R-:W-:Y:S02]  /*c940*/  UISETP.NE.AND.EX UP0, UPT, UR5, URZ, UPT, UP0 ;  /* 0x0000003f0500728c */ /* 0x000fe4000bf05300 */
[----:B------:R-:W-:-:S02]  /*c950*/  UIADD3 UR9, -UR4, 0x40, URZ ;  /* 0x0000004004097890 */ /* 0x000fc4000fffe13f */
[----:B------:R-:W-:Y:S01]  /*c960*/  USEL UR7, UR7, 0x1, UP0 ;  /* 0x0000000107077887 */ /* 0x000fe20008000000 */
[----:B------:R-:W-:Y:S01]  /*c970*/  @UP1 ULDC UR4, c[0x0][0x44c] ;  /* 0x0001130000041ab9 */ /* 0x000fe20000000800 */
[----:B------:R-:W-:Y:S01]  /*c980*/  ULDC UR8, c[0x0][0x2f0] ;  /* 0x0000bc0000087ab9 */ /* 0x000fe20000000800 */
[----:B------:R-:W-:Y:S01]  /*c990*/  @UP1 ULDC UR10, c[0x0][0x450] ;  /* 0x00011400000a1ab9 */ /* 0x000fe20000000800 */
[----:B------:R-:W-:Y:S02]  /*c9a0*/  UIMAD UR9, UR7, UR8, UR9 ;  /* 0x00000008070972a4 */ /* 0x000fe4000f8e0209 */
[----:B------:R-:W-:Y:S01]  /*c9b0*/  UIMAD UR7, UR7, UR8, 0x3f ;  /* 0x0000003f070774a4 */ /* 0x000fe2000f8e0208 */
[----:B------:R-:W-:Y:S01]  /*c9c0*/  UMOV UR43, URZ ;  /* 0x0000003f002b7c82 */ /* 0x000fe20008000000 */
[----:B0-----:R-:W-:-:S04]  /*c9d0*/  ULEA UR6, UR6, 0x3f, 0x6 ;  /* 0x0000003f06067891 */ /* 0x001fc8000f8e303f */
[----:B------:R-:W-:-:S04]  /*c9e0*/  UIMAD.WIDE.U32 UR4, UR6, UR4, URZ ;  /* 0x00000004060472a5 */ /* 0x000fc8000f8e003f */
[----:B------:R-:W-:Y:S02]  /*c9f0*/  @UP1 USHF.R.U32.HI UR6, URZ, UR10, UR5 ;  /* 0x0000000a3f061299 */ /* 0x000fe40008011605 */
[----:B------:R-:W-:Y:S02]  /*ca00*/  USHF.R.S32.HI UR5, URZ, 0x1f, UR7 ;  /* 0x0000001f3f057899 */ /* 0x000fe40008011407 */
[----:B------:R-:W-:Y:S02]  /*ca10*/  UIADD3 UR6, UR9, UR6, URZ ;  /* 0x0000000609067290 */ /* 0x000fe4000fffe03f */
[----:B------:R-:W-:Y:S02]  /*ca20*/  ULEA.HI UR5, UR5, UR7, URZ, 0x6 ;  /* 0x0000000705057291 */ /* 0x000fe4000f8f303f */
[----:B------:R-:W-:Y:S02]  /*ca30*/  USHF.R.S32.HI UR4, URZ, 0x1f, UR6 ;  /* 0x0000001f3f047899 */ /* 0x000fe40008011406 */
[----:B------:R-:W-:-:S02]  /*ca40*/  USHF.R.S32.HI UR5, URZ, 0x6, UR5 ;  /* 0x000000063f057899 */ /* 0x000fc40008011405 */
[----:B------:R-:W-:Y:S02]  /*ca50*/  ULEA.HI UR4, UR4, UR6, URZ, 0x6 ;  /* 0x0000000604047291 */ /* 0x000fe4000f8f303f */
[----:B------:R-:W-:Y:S02]  /*ca60*/  USHF.R.U32.HI UR10, URZ, 0x10, UR40 ;  /* 0x000000103f0a7899 */ /* 0x000fe40008011628 */
[----:B------:R-:W-:Y:S02]  /*ca70*/  USHF.R.S32.HI UR4, URZ, 0x6, UR4 ;  /* 0x000000063f047899 */ /* 0x000fe40008011404 */
[----:B------:R-:W-:Y:S02]  /*ca80*/  ULOP3.LUT UR40, UR40, 0xffff, URZ, 0xc0, !UPT ;  /* 0x0000ffff28287892 */ /* 0x000fe4000f8ec03f */
[----:B------:R-:W-:-:S04]  /*ca90*/  UISETP.LT.AND UP0, UPT, UR5, UR4, UPT ;  /* 0x000000040500728c */ /* 0x000fc8000bf01270 */
[----:B------:R-:W-:Y:S02]  /*caa0*/  USEL UR41, UR5, UR4, UP0 ;  /* 0x0000000405297287 */ /* 0x000fe40008000000 */
[----:B------:R-:W-:Y:S02]  /*cab0*/  UISETP.NE.AND UP0, UPT, UR10, URZ, UPT ;  /* 0x0000003f0a00728c */ /* 0x000fe4000bf05270 */
[----:B------:R-:W-:-:S06]  /*cac0*/  UISETP.GE.AND UP1, UPT, UR41, 0x1, UPT ;  /* 0x000000012900788c */ /* 0x000fcc000bf26270 */
[----:B------:R-:W-:-:S03]  /*cad0*/  PLOP3.LUT P0, PT, PT, PT, UP1, 0x80, 0x0 ;  /* 0x000000000000781c */ /* 0x000fc60003f0f018 */
[----:B------:R-:W-:-:S10]  /*cae0*/  @!UP0 ULDC UR10, c[0x0][0x9f0] ;  /* 0x00027c00000a8ab9 */ /* 0x000fd40000000800 */
[----:B------:R-:W-:Y:S05]  /*caf0*/  @!P0 BRA `(.L_x_4237) ;  /* 0x0000000000848947 */ /* 0x000fea0003800000 */
[----:B------:R-:W-:Y:S01]  /*cb00*/  IMAD.U32 R4, RZ, RZ, UR10 ;  /* 0x0000000aff047e24 */ /* 0x000fe2000f8e00ff */
[----:B------:R-:W-:Y:S01]  /*cb10*/  UIADD3 UR6, UR10, -0x1, UR41 ;  /* 0xffffffff0a067890 */ /* 0x000fe2000fffe029 */
[----:B------:R-:W-:-:S03]  /*cb20*/  UMOV UR4, URZ ;  /* 0x0000003f00047c82 */ /* 0x000fc60008000000 */
        /* <DEDUP_REMOVED lines=8> */
[----:B0-----:R-:W-:-:S02]  /*cbb0*/  IADD3 R3, R2, 0xffffffe, RZ ;  /* 0x0ffffffe02037810 */ /* 0x001fc40007ffe0ff */
[----:B------:R-:W-:Y:S02]  /*cbc0*/  IABS R2, R4 ;  /* 0x0000000400027213 */ /* 0x000fe40000000000 */
[----:B------:R-:W-:Y:S02]  /*cbd0*/  MOV R4, R5 ;  /* 0x0000000500047202 */ /* 0x000fe40000000f00 */
[----:B------:R-:W0:Y:S01]  /*cbe0*/  F2I.FTZ.U32.TRUNC.NTZ R3, R3 ;  /* 0x0000000300037305 */ /* 0x000e22000021f000 */
[----:B------:R-:W-:Y:S02]  /*cbf0*/  R2UR UR8, R2 ;  /* 0x00000000020872ca */ /* 0x000fe400000e0000 */
        /* <DEDUP_REMOVED lines=17> */
.L_x_4237:
[----:B------:R-:W-:Y:S01]  /*cd10*/  UIMAD UR39, UR40, UR43, URZ ;  /* 0x0000002b282772a4 */ /* 0x000fe2000f8e023f */
[----:B------:R-:W-:Y:S01]  /*cd20*/  IMAD.U32 R2, RZ, RZ, UR41 ;  /* 0x00000029ff027e24 */ /* 0x000fe2000f8e00ff */
[----:B------:R-:W-:Y:S01]  /*cd30*/  MOV R6, RZ ;  /* 0x000000ff00067202 */ /* 0x000fe20000000f00 */
[----:B------:R-:W-:-:S03]  /*cd40*/  IMAD.MOV.U32 R9, RZ, RZ, 0x1 ;  /* 0x00000001ff097424 */ /* 0x000fc600078e00ff */
        /* <DEDUP_REMOVED lines=20> */
[----:B------:R-:W-:Y:S01]  /*ce90*/  MOV R10, UR4 ;  /* 0x00000004000a7c02 */ /* 0x000fe20008000f00 */
[----:B------:R-:W-:Y:S01]  /*cea0*/  IMAD.U32 R7, RZ, RZ, UR9 ;  /* 0x00000009ff077e24 */ /* 0x000fe2000f8e00ff */
[----:B------:R-:W-:Y:S01]  /*ceb0*/  MOV R12, 0x1 ;  /* 0x00000001000c7802 */ /* 0x000fe20000000f00 */
[----:B------:R-:W-:-:S02]  /*cec0*/  IMAD.U32 R11, RZ, RZ, UR5 ;  /* 0x00000005ff0b7e24 */ /* 0x000fc4000f8e00ff */
[----:B------:R-:W-:Y:S02]  /*ced0*/  IMAD.MOV.U32 R8, RZ, RZ, 0x70 ;  /* 0x00000070ff087424 */ /* 0x000fe400078e00ff */
[----:B------:R-:W-:-:S07]  /*cee0*/  IMAD.MOV.U32 R13, RZ, RZ, RZ ;  /* 0x000000ffff0d7224 */ /* 0x000fce00078e00ff */
[----:B------:R-:W-:-:S07]  /*cef0*/  LEPC R20, `(.L_x_4238) ;  /* 0x000000001014794e */ /* 0x000fce0000000000 */
[----:B0-----:R-:W-:Y:S05]  /*cf00*/  CALL.ABS.NOINC R2 ;  /* 0x0000000002007343 */ /* 0x001fea0003c00000 */
.L_x_4238:
        /* <DEDUP_REMOVED lines=20> */
.L_x_4240:
[----:B------:R0:W1:Y:S01]  /*d050*/  LDC.64 R2, c[0x4][R16] ;  /* 0x0100000010027b82 */ /* 0x0000620000000a00 */
[----:B------:R-:W-:Y:S01]  /*d060*/  ULDC.64 UR6, c[0x4][0x90] ;  /* 0x0100240000067ab9 */ /* 0x000fe20000000a00 */
[----:B------:R-:W-:Y:S01]  /*d070*/  ULDC.64 UR8, c[0x4][0x98] ;  /* 0x0100260000087ab9 */ /* 0x000fe20000000a00 */
[----:B------:R-:W-:Y:S01]  /*d080*/  ULDC.64 UR4, c[0x4][0x18] ;  /* 0x0100060000047ab9 */ /* 0x000fe20000000a00 */
        /* <DEDUP_REMOVED lines=11> */
.L_x_4239:
        /* <DEDUP_REMOVED lines=17> */
.L_x_4337:
        /* <DEDUP_REMOVED lines=8> */
.L_x_4340:
[----:B------:R-:W-:Y:S05]  /*d2d0*/  @!P6 BRA `(.L_x_4242) ;  /* 0x0000000000d4e947 */ /* 0x000fea0003800000 */
[----:B------:R-:W-:Y:S01]  /*d2e0*/  MOV R16, R17 ;  /* 0x0000001100107202 */ /* 0x000fe20000000f00 */
[----:B------:R-:W-:Y:S06]  /*d2f0*/  @!P1 BRA `(.L_x_4244) ;  /* 0x0000000000509947 */ /* 0x000fec0003800000 */
[----:B------:R-:W-:Y:S01]  /*d300*/  IMAD.MOV.U32 R8, RZ, RZ, R0 ;  /* 0x000000ffff087224 */ /* 0x000fe200078e0000 */
[----:B------:R-:W-:Y:S01]  /*d310*/  ULDC.64 UR4, c[0x0][0x428] ;  /* 0x00010a0000047ab9 */ /* 0x000fe20000000a00 */
[----:B------:R-:W0:Y:S01]  /*d320*/  LDC R0, c[0x0][0x43c] ;  /* 0x00010f00ff007b82 */ /* 0x000e220000000800 */
[----:B------:R-:W-:Y:S02]  /*d330*/  IMAD R6, R18, UR4, RZ ;  /* 0x0000000412067c24 */ /* 0x000fe4000f8e02ff */
[----:B------:R-:W-:Y:S02]  /*d340*/  IMAD.MOV.U32 R7, RZ, RZ, R8 ;  /* 0x000000ffff077224 */ /* 0x000fe400078e0008 */
[----:B------:R-:W-:Y:S01]  /*d350*/  IMAD R9, R17, UR5, R6 ;  /* 0x0000000511097c24 */ /* 0x000fe2000f8e0206 */
[----:B0-----:R-:W-:-:S13]  /*d360*/  ISETP.NE.AND P0, PT, R0, 0x1, PT ;  /* 0x000000010000780c */ /* 0x001fda0003f05270 */
[----:B------:R-:W0:Y:S02]  /*d370*/  @P0 LDC.64 R4, c[0x0][0x440] ;  /* 0x00011000ff040b82 */ /* 0x000e240000000a00 */
[----:B0-----:R-:W-:-:S05]  /*d380*/  @P0 IMAD.HI.U32 R4, R8, R4, RZ ;  /* 0x0000000408040227 */ /* 0x001fca00078e00ff */
[----:B------:R-:W-:-:S04]  /*d390*/  @P0 SHF.R.U32.HI R7, RZ, R5, R4 ;  /* 0x00000005ff070219 */ /* 0x000fc80000011604 */
[----:B------:R-:W-:Y:S02]  /*d3a0*/  SHF.R.S32.HI R5, RZ, 0x1f, R7 ;  /* 0x0000001fff057819 */ /* 0x000fe40000011407 */
[----:B------:R-:W-:-:S05]  /*d3b0*/  MOV R4, R7 ;  /* 0x0000000700047202 */ /* 0x000fca0000000f00 */
        /* <DEDUP_REMOVED lines=8> */
.L_x_4244:
[----:B------:R-:W-:Y:S01]  /*d440*/  MOV R0, 0x1 ;  /* 0x0000000100007802 */ /* 0x000fe20000000f00 */
[----:B0-----:R-:W0:Y:S03]  /*d450*/  S2R R8, SR_TID.X ;  /* 0x0000000000087919 */ /* 0x001e260000002100 */
[----:B------:R-:W-:-:S04]  /*d460*/  SHF.L.U32 R0, R0, 0x1f, RZ ;  /* 0x0000001f00007819 */ /* 0x000fc800000006ff */
[----:B------:R-:W1:Y:S01]  /*d470*/  SYNCS.PHASECHK.TRANS64.TRYWAIT P0, [UR38+0x28c40], R0 ;  /* 0x028c4000ff0075a7 */ /* 0x000e620008000166 */
[----:B0-----:R-:W-:-:S04]  /*d480*/  LOP3.LUT R2, R8, 0x7f, RZ, 0xc0, !PT ;  /* 0x0000007f08027812 */ /* 0x001fc800078ec0ff */
[----:B------:R-:W-:Y:S01]  /*d490*/  ISETP.NE.AND P1, PT, R2, RZ, PT ;  /* 0x000000ff0200720c */ /* 0x000fe20003f25270 */
[----:B-1----:R-:W-:-:S12]  /*d4a0*/  @!P0 BRA `(.L_x_4245) ;  /* 0x0000003c00688947 */ /* 0x002fd80003800000 */
.L_x_4341:
[----:B------:R-:W-:Y:S05]  /*d4b0*/  @P1 BRA `(.L_x_4246) ;  /* 0x0000000000181947 */ /* 0x000fea0003800000 */
[----:B------:R-:W1:Y:S01]  /*d4c0*/  S2R R2, SR_TID.X ;  /* 0x0000000000027919 */ /* 0x000e620000002100 */
[----:B0-----:R-:W-:-:S04]  /*d4d0*/  IMAD.MOV.U32 R0, RZ, RZ, 0x2000 ;  /* 0x00002000ff007424 */ /* 0x001fc800078e00ff */
[----:B------:R2:W-:Y:S01]  /*d4e0*/  SYNCS.ARRIVE.TRANS64 RZ, [UR38+0x28c30], R0 ;  /* 0x028c3000ffff79a7 */ /* 0x0005e20008000026 */
[----:B-1----:R-:W-:-:S13]  /*d4f0*/  LOP3.LUT P0, RZ, R2, 0x1f, RZ, 0xc0, !PT ;  /* 0x0000001f02ff7812 */ /* 0x002fda000780c0ff */
[----:B--2---:R-:W-:Y:S05]  /*d500*/  @!P0 BRA `(.L_x_4246) ;  /* 0x0000000000048947 */ /* 0x004fea0003800000 */
[----:B------:R-:W-:Y:S01]  /*d510*/  BPT.TRAP 0x1 ;  /* 0x000000040000795c */ /* 0x000fe20000300000 */
.L_x_4246:
        /* <DEDUP_REMOVED lines=17> */
.L_x_4242:
        /* <DEDUP_REMOVED lines=22> */
.L_x_4247:
[----:B------:R-:W0:Y:S01]  /*d790*/  LDC R4, c[0x0][0x448] ;  /* 0x00011200ff047b82 */ /* 0x000e220000000800 */
[----:B------:R-:W1:Y:S01]  /*d7a0*/  S2R R13, SR_TID.X ;  /* 0x00000000000d7919 */ /* 0x000e620000002100 */
[----:B------:R-:W-:Y:S01]  /*d7b0*/  USHF.R.S32.HI UR6, URZ, 0x1f, UR36 ;  /* 0x0000001f3f067899 */ /* 0x000fe20008011424 */
[----:B------:R-:W-:Y:S01]  /*d7c0*/  ULDC.64 UR8, c[0x0][0x2d8] ;  /* 0x0000b60000087ab9 */ /* 0x000fe20000000a00 */
[----:B------:R-:W2:Y:S02]  /*d7d0*/  S2R R14, SR_CTAID.Z ;  /* 0x00000000000e7919 */ /* 0x000ea40000002700 */
[----:B------:R-:W-:Y:S02]  /*d7e0*/  UIMAD UR6, UR6, UR8, URZ ;  /* 0x00000008060672a4 */ /* 0x000fe4000f8e023f */
[----:B------:R-:W3:Y:S01]  /*d7f0*/  LDC.64 R2, c[0x0][0x2e0] ;  /* 0x0000b800ff027b82 */ /* 0x000ee20000000a00 */
[----:B------:R-:W4:Y:S01]  /*d800*/  S2R R10, SR_CTAID.X ;  /* 0x00000000000a7919 */ /* 0x000f220000002500 */
[----:B------:R-:W-:-:S02]  /*d810*/  UIMAD.WIDE.U32 UR4, UR36, UR8, URZ ;  /* 0x00000008240472a5 */ /* 0x000fc4000f8e003f */
[----:B------:R-:W-:-:S04]  /*d820*/  UIMAD UR6, UR36, UR9, UR6 ;  /* 0x00000009240672a4 */ /* 0x000fc8000f8e0206 */
[----:B------:R-:W-:Y:S01]  /*d830*/  UIADD3 UR5, UR5, UR6, URZ ;  /* 0x0000000605057290 */ /* 0x000fe2000fffe03f */
[----:B0-----:R-:W-:Y:S02]  /*d840*/  ISETP.NE.AND P0, PT, R4, 0x1, PT ;  /* 0x000000010400780c */ /* 0x001fe40003f05270 */
[C---:B-1----:R-:W-:Y:S01]  /*d850*/  LOP3.LUT R12, R13.reuse, 0x7f, RZ, 0xc0, !PT ;  /* 0x0000007f0d0c7812 */ /* 0x042fe200078ec0ff */
[----:B------:R-:W-:-:S10]  /*d860*/  IMAD.SHL.U32 R0, R13, 0x10, RZ ;  /* 0x000000100d007824 */ /* 0x000fd400078e00ff */
[----:B------:R-:W0:Y:S01]  /*d870*/  @P0 LDC R5, c[0x0][0x44c] ;  /* 0x00011300ff050b82 */ /* 0x000e220000000800 */
[----:B------:R-:W-:Y:S02]  /*d880*/  SHF.R.U32.HI R7, RZ, 0x3, R12 ;  /* 0x00000003ff077819 */ /* 0x000fe4000001160c */
[----:B--2---:R-:W-:Y:S02]  /*d890*/  SHF.R.S32.HI R11, RZ, 0x1f, R14 ;  /* 0x0000001fff0b7819 */ /* 0x004fe4000001140e */
[----:B------:R-:W-:-:S03]  /*d8a0*/  LOP3.LUT R9, R7, 0x70, R0, 0xf8, !PT ;  /* 0x0000007007097812 */ /* 0x000fc600078ef800 */
[----:B------:R-:W1:Y:S01]  /*d8b0*/  @P0 LDC R6, c[0x0][0x450] ;  /* 0x00011400ff060b82 */ /* 0x000e620000000800 */
[----:B---3--:R-:W-:Y:S01]  /*d8c0*/  IMAD R8, R11, R2, RZ ;  /* 0x000000020b087224 */ /* 0x008fe200078e02ff */
[----:B----4-:R-:W-:-:S03]  /*d8d0*/  LEA R0, R10, R9, 0x6 ;  /* 0x000000090a007211 */ /* 0x010fc600078e30ff */
[----:B------:R-:W-:Y:S02]  /*d8e0*/  IMAD R9, R14, R3, R8 ;  /* 0x000000030e097224 */ /* 0x000fe400078e0208 */
[----:B0-----:R-:W-:-:S04]  /*d8f0*/  @P0 IMAD.HI.U32 R3, R0, R5, RZ ;  /* 0x0000000500030227 */ /* 0x001fc800078e00ff */
[----:B------:R-:W-:Y:S01]  /*d900*/  IMAD.MOV.U32 R5, RZ, RZ, R0 ;  /* 0x000000ffff057224 */ /* 0x000fe200078e0000 */
[----:B-1----:R-:W-:Y:S01]  /*d910*/  @P0 SHF.R.U32.HI R5, RZ, R6, R3 ;  /* 0x00000006ff050219 */ /* 0x002fe20000011603 */
[----:B------:R-:W-:Y:S01]  /*d920*/  IMAD.WIDE.U32 R2, R14, R2, UR4 ;  /* 0x000000040e027e25 */ /* 0x000fe2000f8e0002 */
[----:B------:R-:W-:Y:S02]  /*d930*/  ULDC.64 UR4, c[0x0][0x2d0] ;  /* 0x0000b40000047ab9 */ /* 0x000fe40000000a00 */
[----:B------:R-:W-:Y:S01]  /*d940*/  SHF.R.S32.HI R6, RZ, 0x1f, R5 ;  /* 0x0000001fff067819 */ /* 0x000fe20000011405 */
[----:B------:R-:W-:Y:S01]  /*d950*/  IMAD.IADD R3, R3, 0x1, R9 ;  /* 0x0000000103037824 */ /* 0x000fe200078e0209 */
[----:B------:R-:W-:-:S03]  /*d960*/  IADD3 R9, -R5, RZ, RZ ;  /* 0x000000ff05097210 */ /* 0x000fc60007ffe1ff */
[----:B------:R-:W-:Y:S02]  /*d970*/  IMAD R6, R6, UR4, RZ ;  /* 0x0000000406067c24 */ /* 0x000fe4000f8e02ff */
[----:B------:R-:W-:Y:S02]  /*d980*/  IMAD R0, R4, R9, R0 ;  /* 0x0000000904007224 */ /* 0x000fe400078e0200 */
[C---:B------:R-:W-:Y:S02]  /*d990*/  IMAD R9, R5.reuse, UR5, R6 ;  /* 0x0000000505097c24 */ /* 0x040fe4000f8e0206 */
[----:B------:R-:W-:Y:S01]  /*d9a0*/  IMAD.WIDE.U32 R2, R5, UR4, R2 ;  /* 0x0000000405027c25 */ /* 0x000fe2000f8e0002 */
[----:B------:R-:W-:Y:S01]  /*d9b0*/  SHF.R.S32.HI R5, RZ, 0x1f, R0 ;  /* 0x0000001fff057819 */ /* 0x000fe20000011400 */
[----:B------:R-:W-:Y:S02]  /*d9c0*/  ULDC.64 UR4, c[0x0][0x2c8] ;  /* 0x0000b20000047ab9 */ /* 0x000fe40000000a00 */
[----:B------:R-:W-:-:S02]  /*d9d0*/  IMAD.IADD R3, R3, 0x1, R9 ;  /* 0x0000000103037824 */ /* 0x000fc400078e0209 */
[----:B------:R-:W-:Y:S02]  /*d9e0*/  IMAD R5, R5, UR4, RZ ;  /* 0x0000000405057c24 */ /* 0x000fe4000f8e02ff */
[----:B------:R-:W-:-:S04]  /*d9f0*/  IMAD.WIDE.U32 R2, R0, UR4, R2 ;  /* 0x0000000400027c25 */ /* 0x000fc8000f8e0002 */
[----:B------:R-:W-:Y:S01]  /*da00*/  IMAD R5, R0, UR5, R5 ;  /* 0x0000000500057c24 */ /* 0x000fe2000f8e0205 */
[----:B------:R-:W-:Y:S02]  /*da10*/  ULDC.64 UR4, c[0x0][0x280] ;  /* 0x0000a00000047ab9 */ /* 0x000fe40000000a00 */
[----:B------:R-:W-:Y:S01]  /*da20*/  LEA R0, P0, R2, UR4, 0x1 ;  /* 0x0000000402007c11 */ /* 0x000fe2000f8008ff */
[----:B------:R-:W-:Y:S01]  /*da30*/  IMAD.IADD R3, R3, 0x1, R5 ;  /* 0x0000000103037824 */ /* 0x000fe200078e0205 */
[----:B------:R-:W-:Y:S01]  /*da40*/  ULDC UR4, c[0x0][0x2b8] ;  /* 0x0000ae0000047ab9 */ /* 0x000fe20000000800 */
[----:B------:R-:W-:-:S03]  /*da50*/  IMAD.SHL.U32 R5, R12, 0x8, RZ ;  /* 0x000000080c057824 */ /* 0x000fc600078e00ff */
[----:B------:R-:W-:Y:S02]  /*da60*/  LEA.HI.X R6, R2, UR5, R3, 0x1, P0 ;  /* 0x0000000502067c11 */ /* 0x000fe400080f0c03 */
[----:B------:R-:W-:-:S04]  /*da70*/  SHF.L.U32 R2, R13, 0x3, RZ ;  /* 0x000000030d027819 */ /* 0x000fc800000006ff */
        /* <DEDUP_REMOVED lines=12> */
[----:B------:R-:W-:-:S03]  /*db40*/  VIADD R11, R7, 0x10 ;  /* 0x00000010070b7836 */ /* 0x000fc60000000000 */
[----:B------:R-:W-:-:S13]  /*db50*/  ISETP.GE.AND P1, PT, R7, R4, PT ;  /* 0x000000040700720c */ /* 0x000fda0003f26270 */
[----:B------:R-:W-:Y:S02]  /*db60*/  @!P1 LEA R9, R5, UR38, 0x1 ;  /* 0x0000002605099c11 */ /* 0x000fe4000f8e08ff */
[----:B0-----:R-:W-:-:S04]  /*db70*/  @!P1 LEA R14, P2, R8, R14, 0x1 ;  /* 0x0000000e080e9211 */ /* 0x001fc800078408ff */
[----:B-1----:R-:W-:Y:S01]  /*db80*/  @!P1 IADD3.X R3, RZ, R2, RZ, P2, !PT ;  /* 0x00000002ff039210 */ /* 0x002fe200017fe4ff */
        /* <DEDUP_REMOVED lines=16> */
[----:B0-----:R-:W-:-:S04]  /*dc90*/  @!P1 LEA R14, P2, R8, R14, 0x1 ;  /* 0x0000000e080e9211 */ /* 0x001fc800078408ff */
[----:B-1----:R-:W-:Y:S01]  /*dca0*/  @!P1 IADD3.X R3, RZ, R2, RZ, P2, !PT ;  /* 0x00000002ff039210 */ /* 0x002fe200017fe4ff */
[----:B------:R-:W-:Y:S02]  /*dcb0*/  @!P1 IMAD.MOV.U32 R2, RZ, RZ, R14 ;  /* 0x000000ffff029224 */ /* 0x000fe400078e000e */
[----:B------:R0:W1:Y:S04]  /*dcc0*/  SHFL.IDX PT, R14, R0, 0x3, 0x181f ;  /* 0x00781f00000e7f89 */ /* 0x00006800000e0000 */
[----:B--2---:R0:W-:Y:S02]  /*dcd0*/  @!P1 LDGSTS.E.BYPASS.LTC128B.128 [R9+0x21400], desc[UR44][R2.64], !P0 ;  /* 0x2140000002099fae */ /* 0x0041e4000c101d6c */
.L_x_4350:
[----:B------:R-:W-:-:S05]  /*dce0*/  VIADD R7, R7, 0x30 ;  /* 0x0000003007077836 */ /* 0x000fca0000000000 */
[----:B------:R-:W-:Y:S01]  /*dcf0*/  ISETP.GE.AND P1, PT, R7, R4, PT ;  /* 0x000000040700720c */ /* 0x000fe20003f26270 */
[----:B------:R-:W-:-:S05]  /*dd00*/  IMAD.MOV.U32 R4, RZ, RZ, 0x1 ;  /* 0x00000001ff047424 */ /* 0x000fca00078e00ff */
[----:B------:R-:W-:-:S07]  /*dd10*/  SHF.L.U32 R4, R4, 0x1f, RZ ;  /* 0x0000001f04047819 */ /* 0x000fce00000006ff */
[----:B01----:R-:W-:Y:S02]  /*dd20*/  @!P1 LEA R2, P2, R8, R14, 0x1 ;  /* 0x0000000e08029211 */ /* 0x003fe400078408ff */
[----:B------:R-:W-:Y:S02]  /*dd30*/  @!P1 LEA R5, R5, UR38, 0x1 ;  /* 0x0000002605059c11 */ /* 0x000fe4000f8e08ff */
[----:B------:R-:W-:-:S05]  /*dd40*/  @!P1 IADD3.X R3, RZ, R6, RZ, P2, !PT ;  /* 0x00000006ff039210 */ /* 0x000fca00017fe4ff */
        /* <DEDUP_REMOVED lines=11> */
.L_x_4351:
[----:B------:R-:W-:Y:S01]  /*de00*/  ISETP.NE.AND P0, PT, R19, RZ, PT ;  /* 0x000000ff1300720c */ /* 0x000fe20003f05270 */
[----:B------:R-:W-:Y:S01]  /*de10*/  BSSY B0, `(.L_x_4250) ;  /* 0x000007f000007945 */ /* 0x000fe20003800000 */
[----:B------:R-:W-:-:S11]  /*de20*/  IMAD.MOV.U32 R0, RZ, RZ, 0x1 ;  /* 0x00000001ff007424 */ /* 0x000fd600078e00ff */
[----:B------:R-:W-:Y:S05]  /*de30*/  @!P0 BRA `(.L_x_4251) ;  /* 0x0000000400f08947 */ /* 0x000fea0003800000 */
[----:B------:R-:W1:Y:S01]  /*de40*/  SYNCS.PHASECHK.TRANS64.TRYWAIT P0, [UR38+0x28c60], R4 ;  /* 0x028c6004ff0075a7 */ /* 0x000e620008000166 */
[----:B------:R-:W2:Y:S02]  /*de50*/  S2R R2, SR_TID.X ;  /* 0x0000000000027919 */ /* 0x000ea40000002100 */
[----:B--2---:R-:W-:-:S04]  /*de60*/  LOP3.LUT R2, R2, 0x7f, RZ, 0xc0, !PT ;  /* 0x0000007f02027812 */ /* 0x004fc800078ec0ff */
[----:B------:R-:W-:Y:S01]  /*de70*/  ISETP.NE.AND P1, PT, R2, RZ, PT ;  /* 0x000000ff0200720c */ /* 0x000fe20003f25270 */
[----:B-1----:R-:W-:-:S12]  /*de80*/  @!P0 BRA `(.L_x_4252) ;  /* 0x00000038004c8947 */ /* 0x002fd80003800000 */
.L_x_4352:
[----:B------:R-:W-:Y:S04]  /*de90*/  BSSY B1, `(.L_x_4253) ;  /* 0x0000008000017945 */ /* 0x000fe80003800000 */
[----:B------:R-:W-:Y:S05]  /*dea0*/  @P1 BRA `(.L_x_4254) ;  /* 0x0000000000181947 */ /* 0x000fea0003800000 */
[----:B0-----:R-:W0:Y:S01]  /*deb0*/  S2R R3, SR_TID.X ;  /* 0x0000000000037919 */ /* 0x001e220000002100 */
[----:B------:R-:W-:-:S04]  /*dec0*/  MOV R2, 0x10000 ;  /* 0x0001000000027802 */ /* 0x000fc80000000f00 */
[----:B------:R1:W-:Y:S01]  /*ded0*/  SYNCS.ARRIVE.TRANS64 RZ, [UR38+0x28c50], R2 ;  /* 0x028c5002ffff79a7 */ /* 0x0003e20008000026 */
[----:B0-----:R-:W-:-:S13]  /*dee0*/  LOP3.LUT P0, RZ, R3, 0x1f, RZ, 0xc0, !PT ;  /* 0x0000001f03ff7812 */ /* 0x001fda000780c0ff */
[----:B-1----:R-:W-:Y:S05]  /*def0*/  @!P0 BRA `(.L_x_4254) ;  /* 0x0000000000048947 */ /* 0x002fea0003800000 */
[----:B------:R-:W-:Y:S01]  /*df00*/  BPT.TRAP 0x1 ;  /* 0x000000040000795c */ /* 0x000fe20000300000 */
.L_x_4254:
[----:B------:R-:W-:Y:S05]  /*df10*/  BSYNC B1 ;  /* 0x0000000000017941 */ /* 0x000fea0003800000 */
.L_x_4253:
        /* <DEDUP_REMOVED lines=11> */
.L_x_4255:
        /* <DEDUP_REMOVED lines=13> */
.L_x_4256:
        /* <DEDUP_REMOVED lines=13> */
.L_x_4257:
        /* <DEDUP_REMOVED lines=13> */
.L_x_4258:
        /* <DEDUP_REMOVED lines=13> */
.L_x_4259:
        /* <DEDUP_REMOVED lines=13> */
.L_x_4260:
        /* <DEDUP_REMOVED lines=13> */
.L_x_4261:
        /* <DEDUP_REMOVED lines=13> */
.L_x_4262:
        /* <DEDUP_REMOVED lines=8> */
.L_x_4251:
[----:B------:R-:W-:Y:S05]  /*e600*/  BSYNC B0 ;  /* 0x0000000000007941 */ /* 0x000fea0003800000 */
.L_x_4250:
[----:B0-----:R-:W2:Y:S01]  /*e610*/  LDL.LU R3, [R1+0x8] ;  /* 0x0000080001037983 */ /* 0x001ea20000300800 */
[----:B------:R-:W-:Y:S01]  /*e620*/  MOV R9, RZ ;  /* 0x000000ff00097202 */ /* 0x000fe20000000f00 */
[----:B------:R-:W-:Y:S02]  /*e630*/  IMAD.MOV.U32 R6, RZ, RZ, 0x1 ;  /* 0x00000001ff067424 */ /* 0x000fe400078e00ff */
[----:B--2---:R-:W-:-:S05]  /*e640*/  VIADD R7, R3, 0xfffffffe ;  /* 0xfffffffe03077836 */ /* 0x004fca0000000000 */
        /* <DEDUP_REMOVED lines=17> */
[----:B------:R-:W-:Y:S01]  /*e760*/  IMAD.MOV.U32 R0, RZ, RZ, 0x1 ;  /* 0x00000001ff007424 */ /* 0x000fe200078e00ff */
[----:B------:R-:W-:-:S04]  /*e770*/  MOV R11, UR5 ;  /* 0x00000005000b7c02 */ /* 0x000fc80008000f00 */
[----:B------:R-:W-:-:S07]  /*e780*/  LOP3.LUT R11, R11, 0x1, RZ, 0xc0, !PT ;  /* 0x000000010b0b7812 */ /* 0x000fce00078ec0ff */
[----:B------:R-:W-:Y:S05]  /*e790*/  @!P0 BRA `(.L_x_4263) ;  /* 0x0000001400e88947 */ /* 0x000fea0003800000 */
[----:B------:R-:W-:Y:S01]  /*e7a0*/  R2UR UR4, R11 ;  /* 0x000000000b0472ca */ /* 0x000fe200000e0000 */
[----:B------:R-:W-:Y:S01]  /*e7b0*/  BSSY B0, `(.L_x_4263) ;  /* 0x0000178000007945 */ /* 0x000fe20003800000 */
[----:B------:R-:W-:-:S11]  /*e7c0*/  MOV R0, 0x1 ;  /* 0x0000000100007802 */ /* 0x000fd60000000f00 */
[----:B------:R-:W-:-:S06]  /*e7d0*/  UIADD3 UR4, UR5, -UR4, URZ ;  /* 0x8000000405047290 */ /* 0x000fcc000fffe03f */
[----:B------:R-:W-:-:S07]  /*e7e0*/  IMAD.U32 R8, RZ, RZ, UR4 ;  /* 0x00000004ff087e24 */ /* 0x000fce000f8e00ff */
.L_x_4304:
[----:B------:R-:W-:Y:S01]  /*e7f0*/  ISETP.NE.AND P0, PT, R19, RZ, PT ;  /* 0x000000ff1300720c */ /* 0x000fe20003f05270 */
[----:B------:R-:W-:Y:S01]  /*e800*/  VIADD R8, R8, 0xfffffffe ;  /* 0xfffffffe08087836 */ /* 0x000fe20000000000 */
[----:B------:R-:W-:Y:S04]  /*e810*/  BSSY B1, `(.L_x_4264) ;  /* 0x00000b6000017945 */ /* 0x000fe80003800000 */
[----:B------:R-:W-:-:S07]  /*e820*/  ISETP.NE.AND P1, PT, R8, RZ, PT ;  /* 0x000000ff0800720c */ /* 0x000fce0003f25270 */
[----:B0-----:R-:W-:Y:S06]  /*e830*/  @!P0 BRA `(.L_x_4265) ;  /* 0x0000000800cc8947 */ /* 0x001fec0003800000 */
[----:B------:R-:W2:Y:S01]  /*e840*/  LDL R2, [R1] ;  /* 0x0000000001027983 */ /* 0x000ea20000100800 */
[----:B------:R-:W-:Y:S02]  /*e850*/  MOV R13, R7 ;  /* 0x00000007000d7202 */ /* 0x000fe40000000f00 */
        /* <DEDUP_REMOVED lines=21> */
.L_x_4266:
[----:B------:R-:W1:Y:S01]  /*e9b0*/  S2R R2, SR_TID.X ;  /* 0x0000000000027919 */ /* 0x000e620000002100 */
[----:B------:R-:W-:Y:S01]  /*e9c0*/  BSSY B2, `(.L_x_4267) ;  /* 0x0000006000027945 */ /* 0x000fe20003800000 */
[----:B-1----:R-:W-:Y:S02]  /*e9d0*/  LOP3.LUT R3, R2, 0x7f, RZ, 0xc0, !PT ;  /* 0x0000007f02037812 */ /* 0x002fe400078ec0ff */
[----:B------:R-:W-:Y:S02]  /*e9e0*/  SHF.L.U32 R2, R0, 0x1f, RZ ;  /* 0x0000001f00027819 */ /* 0x000fe400000006ff */
[----:B------:R-:W-:Y:S02]  /*e9f0*/  ISETP.NE.AND P2, PT, R3, RZ, PT ;  /* 0x000000ff0300720c */ /* 0x000fe40003f45270 */
[----:B------:R-:W1:Y:S02]  /*ea00*/  SYNCS.PHASECHK.TRANS64.TRYWAIT P0, [UR38+0x28c48], R2 ;  /* 0x028c4802ff0075a7 */ /* 0x000e640008000166 */
[----:B-1----:R-:W-:Y:S09]  /*ea10*/  @!P0 BRA `(.L_x_4268) ;  /* 0x0000002c00808947 */ /* 0x002ff20003800000 */
.L_x_4353:
[----:B------:R-:W-:Y:S05]  /*ea20*/  BSYNC B2 ;  /* 0x0000000000027941 */ /* 0x000fea0003800000 */
.L_x_4267:
[----:B------:R-:W-:Y:S04]  /*ea30*/  BSSY B2, `(.L_x_4269) ;  /* 0x0000007000027945 */ /* 0x000fe80003800000 */
[----:B------:R-:W-:Y:S05]  /*ea40*/  @P2 BRA `(.L_x_4270) ;  /* 0x0000000000142947 */ /* 0x000fea0003800000 */
[----:B------:R-:W-:Y:S01]  /*ea50*/  ISETP.NE.AND P0, PT, R10, RZ, PT ;  /* 0x000000ff0a00720c */ /* 0x000fe20003f05270 */
[----:B-1----:R-:W-:-:S04]  /*ea60*/  IMAD.MOV.U32 R3, RZ, RZ, 0x2000 ;  /* 0x00002000ff037424 */ /* 0x002fc800078e00ff */
[----:B------:R2:W-:Y:S08]  /*ea70*/  SYNCS.ARRIVE.TRANS64 RZ, [UR38+0x28c38], R3 ;  /* 0x028c3803ffff79a7 */ /* 0x0005f00008000026 */
[----:B--2---:R-:W-:Y:S05]  /*ea80*/  @!P0 BRA `(.L_x_4270) ;  /* 0x0000000000048947 */ /* 0x004fea0003800000 */
[----:B------:R-:W-:Y:S01]  /*ea90*/  BPT.TRAP 0x1 ;  /* 0x000000040000795c */ /* 0x000fe20000300000 */
.L_x_4270:
[----:B------:R-:W-:Y:S05]  /*eaa0*/  BSYNC B2 ;  /* 0x0000000000027941 */ /* 0x000fea0003800000 */
.L_x_4269:
        /* <DEDUP_REMOVED lines=11> */
.L_x_4271:
        /* <DEDUP_REMOVED lines=10> */
.L_x_4354:
[----:B------:R-:W-:Y:S05]  /*ec00*/  BSYNC B2 ;  /* 0x0000000000027941 */ /* 0x000fea0003800000 */
.L_x_4272:
[----:B------:R-:W-:Y:S01]  /*ec10*/  BSSY B2, `(.L_x_4274) ;  /* 0x0000009000027945 */ /* 0x000fe20003800000 */
[----:B01----:R-:W-:Y:S01]  /*ec20*/  IMAD.MOV.U32 R2, RZ, RZ, 0x0 ;  /* 0x00000000ff027424 */ /* 0x003fe200078e00ff */
[----:B------:R-:W-:Y:S02]  /*ec30*/  MOV R3, 0x14f00000 ;  /* 0x14f0000000037802 */ /* 0x000fe40000000f00 */
[----:B------:R-:W-:Y:S05]  /*ec40*/  @P2 BRA `(.L_x_4275) ;  /* 0x0000000000142947 */ /* 0x000fea0003800000 */
[----:B------:R-:W-:Y:S01]  /*ec50*/  ISETP.NE.AND P0, PT, R10, RZ, PT ;  /* 0x000000ff0a00720c */ /* 0x000fe20003f05270 */
[----:B------:R-:W-:-:S04]  /*ec60*/  IMAD.MOV.U32 R12, RZ, RZ, 0x10000 ;  /* 0x00010000ff0c7424 */ /* 0x000fc800078e00ff */
[----:B------:R0:W-:Y:S08]  /*ec70*/  SYNCS.ARRIVE.TRANS64 RZ, [UR38+0x28c58], R12 ;  /* 0x028c580cffff79a7 */ /* 0x0001f00008000026 */
[----:B0-----:R-:W-:Y:S05]  /*ec80*/  @!P0 BRA `(.L_x_4275) ;  /* 0x0000000000048947 */ /* 0x001fea0003800000 */
[----:B------:R-:W-:Y:S01]  /*ec90*/  BPT.TRAP 0x1 ;  /* 0x000000040000795c */ /* 0x000fe20000300000 */
.L_x_4275:
[----:B------:R-:W-:Y:S05]  /*eca0*/  BSYNC B2 ;  /* 0x0000000000027941 */ /* 0x000fea0003800000 */
.L_x_4274:
        /* <DEDUP_REMOVED lines=9> */
.L_x_4276:
        /* <DEDUP_REMOVED lines=13> */
.L_x_4277:
        /* <DEDUP_REMOVED lines=13> */
.L_x_4278:
        /* <DEDUP_REMOVED lines=13> */
.L_x_4279:
        /* <DEDUP_REMOVED lines=13> */
.L_x_4280:
        /* <DEDUP_REMOVED lines=13> */
.L_x_4281:
        /* <DEDUP_REMOVED lines=13> */
.L_x_4282:
        /* <DEDUP_REMOVED lines=13> */
.L_x_4283:
        /* <DEDUP_REMOVED lines=8> */
.L_x_4265:
[----:B------:R-:W-:Y:S05]  /*f370*/  BSYNC B1 ;  /* 0x0000000000017941 */ /* 0x000fea0003800000 */
.L_x_4264:
        /* <DEDUP_REMOVED lines=25> */
[----:B------:R-:W-:-:S05]  /*f510*/  IADD3 R3, -R13, RZ, RZ ;  /* 0x000000ff0d037210 */ /* 0x000fca0007ffe1ff */
[----:B------:R-:W-:-:S07]  /*f520*/  IMAD R12, R14, R3, R12 ;  /* 0x000000030e0c7224 */ /* 0x000fce00078e020c */
.L_x_4286:
[----:B------:R-:W1:Y:S01]  /*f530*/  S2R R2, SR_TID.X ;  /* 0x0000000000027919 */ /* 0x000e620000002100 */
[----:B------:R-:W-:Y:S01]  /*f540*/  BSSY B2, `(.L_x_4287) ;  /* 0x0000006000027945 */ /* 0x000fe20003800000 */
[----:B-1----:R-:W-:Y:S02]  /*f550*/  LOP3.LUT R3, R2, 0x7f, RZ, 0xc0, !PT ;  /* 0x0000007f02037812 */ /* 0x002fe400078ec0ff */
[----:B------:R-:W-:Y:S02]  /*f560*/  SHF.L.U32 R2, R0, 0x1f, RZ ;  /* 0x0000001f00027819 */ /* 0x000fe400000006ff */
[----:B------:R-:W-:Y:S02]  /*f570*/  ISETP.NE.AND P2, PT, R3, RZ, PT ;  /* 0x000000ff0300720c */ /* 0x000fe40003f45270 */
[----:B------:R-:W1:Y:S02]  /*f580*/  SYNCS.PHASECHK.TRANS64.TRYWAIT P0, [UR38+0x28c40], R2 ;  /* 0x028c4002ff0075a7 */ /* 0x000e640008000166 */
[----:B-1----:R-:W-:Y:S09]  /*f590*/  @!P0 BRA `(.L_x_4288) ;  /* 0x0000002000d08947 */ /* 0x002ff20003800000 */
.L_x_4355:
[----:B------:R-:W-:Y:S05]  /*f5a0*/  BSYNC B2 ;  /* 0x0000000000027941 */ /* 0x000fea0003800000 */
.L_x_4287:
[----:B------:R-:W-:Y:S04]  /*f5b0*/  BSSY B2, `(.L_x_4289) ;  /* 0x0000007000027945 */ /* 0x000fe80003800000 */
[----:B------:R-:W-:Y:S05]  /*f5c0*/  @P2 BRA `(.L_x_4290) ;  /* 0x0000000000142947 */ /* 0x000fea0003800000 */
[----:B------:R-:W-:Y:S01]  /*f5d0*/  ISETP.NE.AND P0, PT, R10, RZ, PT ;  /* 0x000000ff0a00720c */ /* 0x000fe20003f05270 */
[----:B-1----:R-:W-:-:S04]  /*f5e0*/  IMAD.MOV.U32 R3, RZ, RZ, 0x2000 ;  /* 0x00002000ff037424 */ /* 0x002fc800078e00ff */
[----:B------:R2:W-:Y:S08]  /*f5f0*/  SYNCS.ARRIVE.TRANS64 RZ, [UR38+0x28c30], R3 ;  /* 0x028c3003ffff79a7 */ /* 0x0005f00008000026 */
[----:B--2---:R-:W-:Y:S05]  /*f600*/  @!P0 BRA `(.L_x_4290) ;  /* 0x0000000000048947 */ /* 0x004fea0003800000 */
[----:B------:R-:W-:Y:S01]  /*f610*/  BPT.TRAP 0x1 ;  /* 0x000000040000795c */ /* 0x000fe20000300000 */
.L_x_4290:
[----:B------:R-:W-:Y:S05]  /*f620*/  BSYNC B2 ;  /* 0x0000000000027941 */ /* 0x000fea0003800000 */
.L_x_4289:
[----:B0-----:R-:W-:Y:S01]  /*f630*/  IMAD.MOV.U32 R4, RZ, RZ, RZ ;  /* 0x000000ffff047224 */ /* 0x001fe200078e00ff */
        /* <DEDUP_REMOVED lines=10> */
.L_x_4291:
        /* <DEDUP_REMOVED lines=11> */
.L_x_4356:
[----:B------:R-:W-:Y:S05]  /*f790*/  BSYNC B2 ;  /* 0x0000000000027941 */ /* 0x000fea0003800000 */
.L_x_4292:
        /* <DEDUP_REMOVED lines=9> */
.L_x_4295:
[----:B------:R-:W-:Y:S05]  /*f830*/  BSYNC B2 ;  /* 0x0000000000027941 */ /* 0x000fea0003800000 */
.L_x_4294:
        /* <DEDUP_REMOVED lines=9> */
.L_x_4296:
        /* <DEDUP_REMOVED lines=13> */
.L_x_4297:
        /* <DEDUP_REMOVED lines=13> */
.L_x_4298:
        /* <DEDUP_REMOVED lines=13> */
.L_x_4299:
        /* <DEDUP_REMOVED lines=13> */
.L_x_4300:
        /* <DEDUP_REMOVED lines=13> */
.L_x_4301:
        /* <DEDUP_REMOVED lines=13> */
.L_x_4302:
        /* <DEDUP_REMOVED lines=13> */
.L_x_4303:
        /* <DEDUP_REMOVED lines=8> */
.L_x_4285:
[----:B------:R-:W-:Y:S05]  /*ff00*/  BSYNC B1 ;  /* 0x0000000000017941 */ /* 0x000fea0003800000 */
.L_x_4284:
[----:B------:R-:W-:Y:S01]  /*ff10*/  VIADD R7, R7, 0xfffffffe ;  /* 0xfffffffe07077836 */ /* 0x000fe20000000000 */
[----:B------:R-:W-:Y:S06]  /*ff20*/  @P1 BRA `(.L_x_4304) ;  /* 0xffffffe800301947 */ /* 0x000fec000383ffff */
[----:B------:R-:W-:Y:S05]  /*ff30*/  BSYNC B0 ;  /* 0x0000000000007941 */ /* 0x000fea0003800000 */
.L_x_4263:
        /* <DEDUP_REMOVED lines=17> */
[----:B------:R-:W-:Y:S02]  /*10050*/  SHF.R.S32.HI R3, RZ, 0x1f, R5 ;  /* 0x0000001fff037819 */ /* 0x000fe40000011405 */
        /* <DEDUP_REMOVED lines=9> */
.L_x_4307:
[----:B------:R-:W2:Y:S01]  /*100f0*/  S2R R2, SR_TID.X ;  /* 0x0000000000027919 */ /* 0x000ea20000002100 */
[----:B------:R-:W-:Y:S01]  /*10100*/  BSSY B1, `(.L_x_4308) ;  /* 0x0000006000017945 */ /* 0x000fe20003800000 */
[----:B--2---:R-:W-:Y:S02]  /*10110*/  LOP3.LUT R3, R2, 0x7f, RZ, 0xc0, !PT ;  /* 0x0000007f02037812 */ /* 0x004fe400078ec0ff */
[----:B------:R-:W-:Y:S02]  /*10120*/  SHF.L.U32 R2, R0, 0x1f, RZ ;  /* 0x0000001f00027819 */ /* 0x000fe400000006ff */
[----:B------:R-:W-:Y:S02]  /*10130*/  ISETP.NE.AND P1, PT, R3, RZ, PT ;  /* 0x000000ff0300720c */ /* 0x000fe40003f25270 */
[----:B------:R-:W2:Y:S02]  /*10140*/  SYNCS.PHASECHK.TRANS64.TRYWAIT P0, [UR38+0x28c48], R2 ;  /* 0x028c4802ff0075a7 */ /* 0x000ea40008000166 */
[----:B--2---:R-:W-:Y:S09]  /*10150*/  @!P0 BRA `(.L_x_4309) ;  /* 0x0000001800108947 */ /* 0x004ff20003800000 */
.L_x_4357:
[----:B------:R-:W-:Y:S05]  /*10160*/  BSYNC B1 ;  /* 0x0000000000017941 */ /* 0x000fea0003800000 */
.L_x_4308:
[----:B------:R-:W-:Y:S04]  /*10170*/  BSSY B1, `(.L_x_4310) ;  /* 0x0000007000017945 */ /* 0x000fe80003800000 */
[----:B------:R-:W-:Y:S05]  /*10180*/  @P1 BRA `(.L_x_4311) ;  /* 0x0000000000141947 */ /* 0x000fea0003800000 */
[----:B------:R-:W-:Y:S02]  /*10190*/  ISETP.NE.AND P0, PT, R10, RZ, PT ;  /* 0x000000ff0a00720c */ /* 0x000fe40003f05270 */
[----:B--2---:R-:W-:-:S04]  /*101a0*/  MOV R3, 0x2000 ;  /* 0x0000200000037802 */ /* 0x004fc80000000f00 */
[----:B------:R3:W-:Y:S07]  /*101b0*/  SYNCS.ARRIVE.TRANS64 RZ, [UR38+0x28c38], R3 ;  /* 0x028c3803ffff79a7 */ /* 0x0007ee0008000026 */
[----:B------:R-:W-:Y:S05]  /*101c0*/  @!P0 BRA `(.L_x_4311) ;  /* 0x0000000000048947 */ /* 0x000fea0003800000 */
[----:B------:R-:W-:Y:S01]  /*101d0*/  BPT.TRAP 0x1 ;  /* 0x000000040000795c */ /* 0x000fe20000300000 */
.L_x_4311:
[----:B------:R-:W-:Y:S05]  /*101e0*/  BSYNC B1 ;  /* 0x0000000000017941 */ /* 0x000fea0003800000 */
.L_x_4310:
        /* <DEDUP_REMOVED lines=11> */
.L_x_4312:
[----:B------:R-:W-:-:S13]  /*102a0*/  @P0 ELECT P2, URZ, PT ;  /* 0x00000000003f082f */ /* 0x000fda0003840000 */
[----:B-----5:R-:W-:Y:S01]  /*102b0*/  @P2 R2UR UR13, R16 ;  /* 0x00000000100d22ca */ /* 0x020fe200000e0000 */
[----:B------:R-:W-:Y:S01]  /*102c0*/  UMOV UR12, UR36 ;  /* 0x00000024000c7c82 */ /* 0x000fe20008000000 */
[----:B------:R-:W-:Y:S02]  /*102d0*/  @P2 R2UR UR11, R7 ;  /* 0x00000000070b22ca */ /* 0x000fe400000e0000 */
[----:B------:R-:W-:Y:S02]  /*102e0*/  @P2 PLOP3.LUT P0, PT, P2, PT, PT, 0x8, 0x0 ;  /* 0x000000000000281c */ /* 0x000fe4000170e170 */
[----:B------:R-:W-:-:S09]  /*102f0*/  PLOP3.LUT P2, PT, PT, PT, PT, 0x8, 0x0 ;  /* 0x000000000000781c */ /* 0x000fd20003f4e170 */
[----:B------:R4:W-:Y:S02]  /*10300*/  UTMALDG.4D [UR8], [UR4], desc[UR6] ;  /* 0x00000608040075b4 */ /* 0x0009e40008019000 */
[----:B----4-:R-:W-:Y:S05]  /*10310*/  @P0 BRA.U.ANY `(.L_x_4312) ;  /* 0xfffffffd00e00947 */ /* 0x010fea000393ffff */
[----:B------:R-:W4:Y:S01]  /*10320*/  SYNCS.PHASECHK.TRANS64.TRYWAIT P0, [UR38+0x28c68], R2 ;  /* 0x028c6802ff0075a7 */ /* 0x000f220008000166 */
[----:B------:R-:W-:Y:S04]  /*10330*/  BSSY B1, `(.L_x_4313) ;  /* 0x0000002000017945 */ /* 0x000fe80003800000 */
[----:B----4-:R-:W-:Y:S05]  /*10340*/  @!P0 BRA `(.L_x_4314) ;  /* 0x0000001400ac8947 */ /* 0x010fea0003800000 */
.L_x_4358:
[----:B------:R-:W-:Y:S05]  /*10350*/  BSYNC B1 ;  /* 0x0000000000017941 */ /* 0x000fea0003800000 */
.L_x_4313:
[----:B------:R-:W-:Y:S01]  /*10360*/  BSSY B1, `(.L_x_4315) ;  /* 0x0000009000017945 */ /* 0x000fe20003800000 */
[----:B--2---:R-:W-:Y:S01]  /*10370*/  MOV R2, 0x0 ;  /* 0x0000000000027802 */ /* 0x004fe20000000f00 */
[----:B---3--:R-:W-:Y:S02]  /*10380*/  IMAD.MOV.U32 R3, RZ, RZ, 0x14f00000 ;  /* 0x14f00000ff037424 */ /* 0x008fe400078e00ff */
[----:B------:R-:W-:Y:S05]  /*10390*/  @P1 BRA `(.L_x_4316) ;  /* 0x0000000000141947 */ /* 0x000fea0003800000 */
[----:B------:R-:W-:Y:S01]  /*103a0*/  ISETP.NE.AND P0, PT, R10, RZ, PT ;  /* 0x000000ff0a00720c */ /* 0x000fe20003f05270 */
[----:B0-----:R-:W-:-:S04]  /*103b0*/  IMAD.MOV.U32 R5, RZ, RZ, 0x10000 ;  /* 0x00010000ff057424 */ /* 0x001fc800078e00ff */
[----:B------:R2:W-:Y:S08]  /*103c0*/  SYNCS.ARRIVE.TRANS64 RZ, [UR38+0x28c58], R5 ;  /* 0x028c5805ffff79a7 */ /* 0x0005f00008000026 */
[----:B--2---:R-:W-:Y:S05]  /*103d0*/  @!P0 BRA `(.L_x_4316) ;  /* 0x0000000000048947 */ /* 0x004fea0003800000 */
[----:B------:R-:W-:Y:S01]  /*103e0*/  BPT.TRAP 0x1 ;  /* 0x000000040000795c */ /* 0x000fe20000300000 */
.L_x_4316:
[----:B------:R-:W-:Y:S05]  /*103f0*/  BSYNC B1 ;  /* 0x0000000000017941 */ /* 0x000fea0003800000 */
.L_x_4315:
        /* <DEDUP_REMOVED lines=9> */
.L_x_4317:
        /* <DEDUP_REMOVED lines=13> */
.L_x_4318:
        /* <DEDUP_REMOVED lines=13> */
.L_x_4319:
        /* <DEDUP_REMOVED lines=13> */
.L_x_4320:
        /* <DEDUP_REMOVED lines=13> */
.L_x_4321:
        /* <DEDUP_REMOVED lines=13> */
.L_x_4322:
        /* <DEDUP_REMOVED lines=13> */
.L_x_4323:
        /* <DEDUP_REMOVED lines=13> */
.L_x_4324:
        /* <DEDUP_REMOVED lines=8> */
.L_x_4306:
[----:B------:R-:W-:Y:S05]  /*10ac0*/  BSYNC B0 ;  /* 0x0000000000007941 */ /* 0x000fea0003800000 */
.L_x_4305:
[----:B------:R-:W-:Y:S01]  /*10ad0*/  LOP3.LUT R0, R0, 0x1, RZ, 0x3c, !PT ;  /* 0x0000000100007812 */ /* 0x000fe200078e3cff */
[----:B------:R-:W-:Y:S01]  /*10ae0*/  IMAD.MOV.U32 R9, RZ, RZ, RZ ;  /* 0x000000ffff097224 */ /* 0x000fe200078e00ff */
[----:B------:R-:W-:-:S07]  /*10af0*/  MOV R6, RZ ;  /* 0x000000ff00067202 */ /* 0x000fce0000000f00 */
.L_x_4236:
[----:B------:R-:W2:Y:S01]  /*10b00*/  S2R R3, SR_CgaCtaId ;  /* 0x0000000000037919 */ /* 0x000ea20000008800 */
[----:B------:R-:W-:Y:S02]  /*10b10*/  MOV R2, 0x400 ;  /* 0x0000040000027802 */ /* 0x000fe40000000f00 */
[----:B------:R-:W-:Y:S02]  /*10b20*/  SHF.L.U32 R9, R9, 0x1f, RZ ;  /* 0x0000001f09097819 */ /* 0x000fe400000006ff */
[----:B--2---:R-:W-:-:S04]  /*10b30*/  LEA R2, R3, R2, 0x18 ;  /* 0x0000000203027211 */ /* 0x004fc800078ec0ff */
[----:B------:R-:W2:Y:S02]  /*10b40*/  SYNCS.PHASECHK.TRANS64.TRYWAIT P0, [R2+URZ+0x28c20], R9 ;  /* 0x028c2009020075a7 */ /* 0x000ea4000800017f */
[----:B--2---:R-:W-:Y:S05]  /*10b50*/  @!P0 BRA `(.L_x_4325) ;  /* 0x0000000c00c08947 */ /* 0x004fea0003800000 */
.L_x_4359:
[----:B------:R-:W-:-:S03]  /*10b60*/  UMOV UR4, 0xffffffff ;  /* 0xffffffff00047882 */ /* 0x000fc60000000000 */
[----:B------:R-:W-:Y:S05]  /*10b70*/  BRA.DIV UR4, `(.L_x_4326) ;  /* 0x0000000e04cc7947 */ /* 0x000fea000b800000 */
[----:B------:R-:W3:Y:S02]  /*10b80*/  S2R R3, SR_TID.X ;  /* 0x0000000000037919 */ /* 0x000ee40000002100 */
[----:B---3--:R-:W-:-:S04]  /*10b90*/  SHF.R.U32.HI R3, RZ, 0x5, R3 ;  /* 0x00000005ff037819 */ /* 0x008fc80000011603 */
[----:B------:R-:W-:-:S05]  /*10ba0*/  LOP3.LUT R3, R3, 0x3, RZ, 0xc0, !PT ;  /* 0x0000000303037812 */ /* 0x000fca00078ec0ff */
[----:B------:R3:W4:Y:S02]  /*10bb0*/  SHFL.IDX PT, R14, R3, RZ, 0x1f ;  /* 0x00001fff030e7589 */ /* 0x00072400000e0000 */
.L_x_4362:
[----:B----4-:R-:W-:-:S13]  /*10bc0*/  ISETP.NE.AND P0, PT, R14, RZ, PT ;  /* 0x000000ff0e00720c */ /* 0x010fda0003f05270 */
[----:B------:R-:W-:Y:S05]  /*10bd0*/  @P0 BRA `(.L_x_4187) ;  /* 0x0000000000880947 */ /* 0x000fea0003800000 */
[----:B------:R-:W-:-:S03]  /*10be0*/  UMOV UR4, 0xffffffff ;  /* 0xffffffff00047882 */ /* 0x000fc60000000000 */
[----:B------:R-:W-:Y:S05]  /*10bf0*/  BRA.DIV UR4, `(.L_x_4327) ;  /* 0x0000000e04e07947 */ /* 0x000fea000b800000 */
[----:B------:R-:W-:-:S13]  /*10c00*/  ELECT P6, URZ, PT ;  /* 0x00000000003f782f */ /* 0x000fda00038c0000 */
.L_x_4365:
[----:B------:R-:W-:Y:S05]  /*10c10*/  @!P6 BRA `(.L_x_4187) ;  /* 0x000000000078e947 */ /* 0x000fea0003800000 */
[----:B------:R-:W-:-:S06]  /*10c20*/  ULOP3.LUT UR4, UR42, 0x2, URZ, 0xfc, !UPT ;  /* 0x000000022a047892 */ /* 0x000fcc000f8efc3f */
[----:B---3--:R-:W-:-:S05]  /*10c30*/  IMAD.U32 R3, RZ, RZ, UR4 ;  /* 0x00000004ff037e24 */ /* 0x008fca000f8e00ff */
[----:B------:R-:W-:-:S13]  /*10c40*/  ISETP.NE.AND P2, PT, R3, 0x3, PT ;  /* 0x000000030300780c */ /* 0x000fda0003f45270 */
[----:B------:R-:W-:Y:S05]  /*10c50*/  @!P2 BRA `(.L_x_4328) ;  /* 0x000000000004a947 */ /* 0x000fea0003800000 */
[----:B------:R-:W-:Y:S01]  /*10c60*/  BPT.TRAP 0x1 ;  /* 0x000000040000795c */ /* 0x000fe20000300000 */
.L_x_4328:
[----:B------:R-:W-:Y:S01]  /*10c70*/  IADD3 R8, R2, 0x28c40, RZ ;  /* 0x00028c4002087810 */ /* 0x000fe20007ffe0ff */
[----:B------:R-:W-:Y:S01]  /*10c80*/  VIADD R3, R6, 0x1 ;  /* 0x0000000106037836 */ /* 0x000fe20000000000 */
[----:B------:R-:W-:-:S03]  /*10c90*/  SHF.L.U32 R4, R0, 0x1f, RZ ;  /* 0x0000001f00047819 */ /* 0x000fc600000006ff */
[----:B------:R-:W-:Y:S01]  /*10ca0*/  IMAD R7, R6, 0x8, R8 ;  /* 0x0000000806077824 */ /* 0x000fe200078e0208 */
[----:B------:R-:W-:-:S03]  /*10cb0*/  ISETP.NE.AND P1, PT, R3, 0x2, PT ;  /* 0x000000020300780c */ /* 0x000fc60003f25270 */
[----:B------:R-:W3:Y:S01]  /*10cc0*/  SYNCS.PHASECHK.TRANS64.TRYWAIT P0, [R7+URZ], R4 ;  /* 0x00000004070075a7 */ /* 0x000ee2000800017f */
[----:B0-----:R-:W-:Y:S02]  /*10cd0*/  SEL R5, RZ, 0x1, P1 ;  /* 0x00000001ff057807 */ /* 0x001fe40000800000 */
[----:B------:R-:W-:Y:S02]  /*10ce0*/  SEL R3, R3, RZ, P1 ;  /* 0x000000ff03037207 */ /* 0x000fe40000800000 */
[----:B------:R-:W-:Y:S02]  /*10cf0*/  LOP3.LUT R0, R0, R5, RZ, 0x3c, !PT ;  /* 0x0000000500007212 */ /* 0x000fe400078e3cff */
[----:B------:R-:W-:Y:S02]  /*10d00*/  LEA R5, R3, R8, 0x3 ;  /* 0x0000000803057211 */ /* 0x000fe400078e18ff */
[----:B------:R-:W-:Y:S01]  /*10d10*/  SHF.L.U32 R0, R0, 0x1f, RZ ;  /* 0x0000001f00007819 */ /* 0x000fe200000006ff */
[----:B---3--:R-:W-:Y:S06]  /*10d20*/  @!P0 BRA `(.L_x_4329) ;  /* 0x0000000c00b48947 */ /* 0x008fec0003800000 */
.L_x_4366:
[----:B------:R-:W3:Y:S02]  /*10d30*/  SYNCS.PHASECHK.TRANS64.TRYWAIT P0, [R5+URZ], R0 ;  /* 0x00000000050075a7 */ /* 0x000ee4000800017f */
[----:B---3--:R-:W-:Y:S05]  /*10d40*/  @!P0 BRA `(.L_x_4330) ;  /* 0x0000000c00c08947 */ /* 0x008fea0003800000 */
.L_x_4367:
[----:B------:R-:W-:Y:S05]  /*10d50*/  @!P2 BRA `(.L_x_4331) ;  /* 0x000000000004a947 */ /* 0x000fea0003800000 */
[----:B------:R-:W-:Y:S01]  /*10d60*/  BPT.TRAP 0x1 ;  /* 0x000000040000795c */ /* 0x000fe20000300000 */
.L_x_4331:
[----:B--2---:R-:W-:-:S04]  /*10d70*/  VIADD R2, R2, 0x28c60 ;  /* 0x00028c6002027836 */ /* 0x004fc80000000000 */
[----:B---3--:R-:W-:-:S04]  /*10d80*/  IMAD R5, R6, 0x8, R2 ;  /* 0x0000000806057824 */ /* 0x008fc800078e0202 */
[----:B------:R-:W2:Y:S02]  /*10d90*/  SYNCS.PHASECHK.TRANS64.TRYWAIT P0, [R5+URZ], R4 ;  /* 0x00000004050075a7 */ /* 0x000ea4000800017f */
[----:B--2---:R-:W-:Y:S05]  /*10da0*/  @!P0 BRA `(.L_x_4332) ;  /* 0x0000000c00bc8947 */ /* 0x004fea0003800000 */
.L_x_4368:
[----:B------:R-:W-:-:S07]  /*10db0*/  LEA R3, R3, R2, 0x3 ;  /* 0x0000000203037211 */ /* 0x000fce00078e18ff */
.L_x_4333:
[----:B---3--:R3:W4:Y:S02]  /*10dc0*/  SYNCS.PHASECHK.TRANS64.TRYWAIT P0, [R3+URZ], R0 ;  /* 0x00000000030075a7 */ /* 0x008724000800017f */
[----:B----4-:R-:W-:Y:S05]  /*10dd0*/  @!P0 NANOSLEEP.SYNCS 0x989680 ;  /* 0x009896800000895d */ /* 0x010fea0003900000 */
[----:B------:R-:W4:Y:S02]  /*10de0*/  @!P0 SYNCS.PHASECHK.TRANS64 P0, [R3+URZ], R0 ;  /* 0x00000000030085a7 */ /* 0x000f24000800007f */
[----:B----4-:R-:W-:Y:S05]  /*10df0*/  @!P0 BRA `(.L_x_4333) ;  /* 0xfffffffc00f08947 */ /* 0x010fea000383ffff */
.L_x_4187:
[----:B------:R-:W-:Y:S05]  /*10e00*/  BSYNC B6 ;  /* 0x0000000000067941 */ /* 0x000fea0003800000 */
.L_x_4184:
[----:B------:R-:W-:Y:S05]  /*10e10*/  EXIT ;  /* 0x000000000000794d */ /* 0x000fea0003800000 */
.L_x_4192:
[----:B0-----:R-:W-:-:S04]  /*10e20*/  IMAD.U32 R5, RZ, RZ, UR5 ;  /* 0x00000005ff057e24 */ /* 0x001fc8000f8e00ff */
[----:B------:R0:W1:Y:S03]  /*10e30*/  SYNCS.PHASECHK.TRANS64.TRYWAIT P1, [R5+URZ+0x28c50], R2 ;  /* 0x028c5002050075a7 */ /* 0x000066000802017f */
[----:B-1----:R-:W-:Y:S05]  /*10e40*/  @!P1 NANOSLEEP.SYNCS 0x989680 ;  /* 0x009896800000995d */ /* 0x002fea0003900000 */
[----:B------:R-:W1:Y:S02]  /*10e50*/  @!P1 SYNCS.PHASECHK.TRANS64 P1, [R5+URZ+0x28c50], R2 ;  /* 0x028c5002050095a7 */ /* 0x000e64000802007f */
[----:B-1----:R-:W-:Y:S05]  /*10e60*/  @!P1 BRA `(.L_x_4192) ;  /* 0xfffffffc00ec9947 */ /* 0x002fea000383ffff */
[----:B------:R-:W-:Y:S05]  /*10e70*/  BRA `(.L_x_4334) ;  /* 0xffffff0400c87947 */ /* 0x000fea000383ffff */
.L_x_4197:
[----:B-1----:R-:W-:-:S04]  /*10e80*/  IMAD.U32 R5, RZ, RZ, UR7 ;  /* 0x00000007ff057e24 */ /* 0x002fc8000f8e00ff */
[----:B------:R1:W2:Y:S03]  /*10e90*/  SYNCS.PHASECHK.TRANS64.TRYWAIT P1, [R5+URZ+0x28c50], R2 ;  /* 0x028c5002050075a7 */ /* 0x0002a6000802017f */
[----:B--2---:R-:W-:Y:S05]  /*10ea0*/  @!P1 NANOSLEEP.SYNCS 0x989680 ;  /* 0x009896800000995d */ /* 0x004fea0003900000 */
[----:B------:R-:W2:Y:S02]  /*10eb0*/  @!P1 SYNCS.PHASECHK.TRANS64 P1, [R5+URZ+0x28c50], R2 ;  /* 0x028c5002050095a7 */ /* 0x000ea4000802007f */
[----:B--2---:R-:W-:Y:S05]  /*10ec0*/  @!P1 BRA `(.L_x_4197) ;  /* 0xfffffffc00ec9947 */ /* 0x004fea000383ffff */
[----:B------:R-:W-:Y:S05]  /*10ed0*/  BRA `(.L_x_4196) ;  /* 0xffffff1000d07947 */ /* 0x000fea000383ffff */
.L_x_4201:
[----:B0-----:R-:W-:-:S04]  /*10ee0*/  MOV R0, UR39 ;  /* 0x0000002700007c02 */ /* 0x001fc80008000f00 */
[----:B------:R0:W1:Y:S03]  /*10ef0*/  SYNCS.PHASECHK.TRANS64.TRYWAIT P0, [R0+URZ+0x28c00], R13 ;  /* 0x028c000d000075a7 */ /* 0x000066000800017f */
[----:B-1----:R-:W-:Y:S05]  /*10f00*/  @!P0 NANOSLEEP.SYNCS 0x989680 ;  /* 0x009896800000895d */ /* 0x002fea0003900000 */
[----:B------:R-:W1:Y:S02]  /*10f10*/  @!P0 SYNCS.PHASECHK.TRANS64 P0, [R0+URZ+0x28c00], R13 ;  /* 0x028c000d000085a7 */ /* 0x000e64000800007f */
[----:B-1----:R-:W-:Y:S05]  /*10f20*/  @!P0 BRA `(.L_x_4201) ;  /* 0xfffffffc00ec8947 */ /* 0x002fea000383ffff */
[----:B------:R-:W-:Y:S05]  /*10f30*/  BRA `(.L_x_4335) ;  /* 0xffffff2800247947 */ /* 0x000fea000383ffff */
.L_x_4205:
[----:B-1----:R-:W-:-:S04]  /*10f40*/  IMAD.U32 R4, RZ, RZ, UR39 ;  /* 0x00000027ff047e24 */ /* 0x002fc8000f8e00ff */
[----:B------:R1:W2:Y:S03]  /*10f50*/  SYNCS.PHASECHK.TRANS64.TRYWAIT P2, [R4+URZ+0x28c30], R13 ;  /* 0x028c300d040075a7 */ /* 0x0002a6000804017f */
[----:B--2---:R-:W-:Y:S05]  /*10f60*/  @!P2 NANOSLEEP.SYNCS 0x989680 ;  /* 0x009896800000a95d */ /* 0x004fea0003900000 */
[----:B------:R-:W2:Y:S02]  /*10f70*/  @!P2 SYNCS.PHASECHK.TRANS64 P2, [R4+URZ+0x28c30], R13 ;  /* 0x028c300d0400a5a7 */ /* 0x000ea4000804007f */
[----:B--2---:R-:W-:Y:S05]  /*10f80*/  @!P2 BRA `(.L_x_4205) ;  /* 0xfffffffc00eca947 */ /* 0x004fea000383ffff */
[----:B------:R-:W-:Y:S05]  /*10f90*/  BRA `(.L_x_4204) ;  /* 0xffffff2800707947 */ /* 0x000fea000383ffff */
.L_x_4209:
[----:B---3--:R3:W4:Y:S02]  /*10fa0*/  SYNCS.PHASECHK.TRANS64.TRYWAIT P3, [R14+URZ+0x28c50], R13 ;  /* 0x028c500d0e0075a7 */ /* 0x008724000806017f */
[----:B----4-:R-:W-:Y:S05]  /*10fb0*/  @!P3 NANOSLEEP.SYNCS 0x989680 ;  /* 0x009896800000b95d */ /* 0x010fea0003900000 */
[----:B------:R-:W4:Y:S02]  /*10fc0*/  @!P3 SYNCS.PHASECHK.TRANS64 P3, [R14+URZ+0x28c50], R13 ;  /* 0x028c500d0e00b5a7 */ /* 0x000f24000806007f */
[----:B----4-:R-:W-:Y:S05]  /*10fd0*/  @!P3 BRA `(.L_x_4209) ;  /* 0xfffffffc00f0b947 */ /* 0x010fea000383ffff */
[----:B------:R-:W-:Y:S05]  /*10fe0*/  BRA `(.L_x_4208) ;  /* 0xffffff4000987947 */ /* 0x000fea000383ffff */
.L_x_4214:
[----:B-1----:R-:W-:-:S04]  /*10ff0*/  IMAD.U32 R4, RZ, RZ, UR30 ;  /* 0x0000001eff047e24 */ /* 0x002fc8000f8e00ff */
[----:B------:R1:W3:Y:S03]  /*11000*/  SYNCS.PHASECHK.TRANS64.TRYWAIT P3, [R4+URZ+0x28c30], R13 ;  /* 0x028c300d040075a7 */ /* 0x0002e6000806017f */
[----:B---3--:R-:W-:Y:S05]  /*11010*/  @!P3 NANOSLEEP.SYNCS 0x989680 ;  /* 0x009896800000b95d */ /* 0x008fea0003900000 */
[----:B------:R-:W3:Y:S02]  /*11020*/  @!P3 SYNCS.PHASECHK.TRANS64 P3, [R4+URZ+0x28c30], R13 ;  /* 0x028c300d0400b5a7 */ /* 0x000ee4000806007f */
[----:B---3--:R-:W-:Y:S05]  /*11030*/  @!P3 BRA `(.L_x_4214) ;  /* 0xfffffffc00ecb947 */ /* 0x008fea000383ffff */
[----:B------:R-:W-:Y:S05]  /*11040*/  BRA `(.L_x_4213) ;  /* 0xffffff4400c07947 */ /* 0x000fea000383ffff */
.L_x_4218:
[----:B-1----:R1:W2:Y:S02]  /*11050*/  SYNCS.PHASECHK.TRANS64.TRYWAIT P3, [R14+URZ+0x28c50], R13 ;  /* 0x028c500d0e0075a7 */ /* 0x0022a4000806017f */
[----:B--2---:R-:W-:Y:S05]  /*11060*/  @!P3 NANOSLEEP.SYNCS 0x989680 ;  /* 0x009896800000b95d */ /* 0x004fea0003900000 */
[----:B------:R-:W2:Y:S02]  /*11070*/  @!P3 SYNCS.PHASECHK.TRANS64 P3, [R14+URZ+0x28c50], R13 ;  /* 0x028c500d0e00b5a7 */ /* 0x000ea4000806007f */
[----:B--2---:R-:W-:Y:S05]  /*11080*/  @!P3 BRA `(.L_x_4218) ;  /* 0xfffffffc00f0b947 */ /* 0x004fea000383ffff */
[----:B------:R-:W-:Y:S05]  /*11090*/  BRA `(.L_x_4217) ;  /* 0xffffff64002c7947 */ /* 0x000fea000383ffff */
.L_x_4224:
[----:B-1----:R-:W-:-:S04]  /*110a0*/  MOV R4, UR26 ;  /* 0x0000001a00047c02 */ /* 0x002fc80008000f00 */
[----:B------:R1:W4:Y:S03]  /*110b0*/  SYNCS.PHASECHK.TRANS64.TRYWAIT P2, [R4+URZ+0x28c30], R11 ;  /* 0x028c300b040075a7 */ /* 0x000326000804017f */
[----:B----4-:R-:W-:Y:S05]  /*110c0*/  @!P2 NANOSLEEP.SYNCS 0x989680 ;  /* 0x009896800000a95d */ /* 0x010fea0003900000 */
[----:B------:R-:W4:Y:S02]  /*110d0*/  @!P2 SYNCS.PHASECHK.TRANS64 P2, [R4+URZ+0x28c30], R11 ;  /* 0x028c300b0400a5a7 */ /* 0x000f24000804007f */
[----:B----4-:R-:W-:Y:S05]  /*110e0*/  @!P2 BRA `(.L_x_4224) ;  /* 0xfffffffc00eca947 */ /* 0x010fea000383ffff */
[----:B------:R-:W-:Y:S05]  /*110f0*/  BRA `(.L_x_4223) ;  /* 0xffffff6800207947 */ /* 0x000fea000383ffff */
.L_x_4228:
[----:B--2---:R2:W3:Y:S02]  /*11100*/  SYNCS.PHASECHK.TRANS64.TRYWAIT P2, [R190+URZ+0x28c50], R11 ;  /* 0x028c500bbe0075a7 */ /* 0x0044e4000804017f */
[----:B---3--:R-:W-:Y:S05]  /*11110*/  @!P2 NANOSLEEP.SYNCS 0x989680 ;  /* 0x009896800000a95d */ /* 0x008fea0003900000 */
[----:B------:R-:W3:Y:S02]  /*11120*/  @!P2 SYNCS.PHASECHK.TRANS64 P2, [R190+URZ+0x28c50], R11 ;  /* 0x028c500bbe00a5a7 */ /* 0x000ee4000804007f */
[----:B---3--:R-:W-:Y:S05]  /*11130*/  @!P2 BRA `(.L_x_4228) ;  /* 0xfffffffc00f0a947 */ /* 0x008fea000383ffff */
[----:B------:R-:W-:Y:S05]  /*11140*/  BRA `(.L_x_4227) ;  /* 0xffffff8000387947 */ /* 0x000fea000383ffff */
.L_x_4241:
[----:B------:R-:W-:Y:S01]  /*11150*/  IMAD.MOV.U32 R13, RZ, RZ, R19 ;  /* 0x000000ffff0d7224 */ /* 0x000fe200078e0013 */
[----:B------:R-:W-:Y:S01]  /*11160*/  MOV R11, 0x1f ;  /* 0x0000001f000b7802 */ /* 0x000fe20000000f00 */
[----:B------:R-:W-:Y:S02]  /*11170*/  IMAD.MOV.U32 R12, RZ, RZ, RZ ;  /* 0x000000ffff0c7224 */ /* 0x000fe400078e00ff */
[----:B------:R-:W-:-:S07]  /*11180*/  IMAD.MOV.U32 R15, RZ, RZ, -0x1 ;  /* 0xffffffffff0f7424 */ /* 0x000fce00078e00ff */
[----:B------:R-:W-:Y:S05]  /*11190*/  WARPSYNC.COLLECTIVE R15, `(.L_x_4336) ;  /* 0x000000000f087348 */ /* 0x000fea0003c00000 */
[----:B------:R0:W1:Y:S02]  /*111a0*/  SHFL.IDX P6, R14, R13, R12, R11 ;  /* 0x0000000c0d0e7389 */ /* 0x00006400000c000b */
[----:B01----:R-:W-:Y:S01]  /*111b0*/  ENDCOLLECTIVE ;  /* 0x000000000000791b */ /* 0x003fe20003800000 */
.L_x_4336:
[----:B------:R-:W-:Y:S05]  /*111c0*/  BRA `(.L_x_4337) ;  /* 0xffffffc000207947 */ /* 0x000fea000383ffff */
.L_x_4243:
[----:B------:R-:W-:Y:S01]  /*111d0*/  BSSY B0, `(.L_x_4338) ;  /* 0x0000006000007945 */ /* 0x000fe20003800000 */
[----:B------:R-:W-:-:S07]  /*111e0*/  IMAD.MOV.U32 R15, RZ, RZ, -0x1 ;  /* 0xffffffffff0f7424 */ /* 0x000fce00078e00ff */
[----:B------:R-:W-:Y:S05]  /*111f0*/  WARPSYNC.COLLECTIVE R15, `(.L_x_4339) ;  /* 0x000000000f0c7348 */ /* 0x000fea0003c00000 */
[----:B------:R-:W-:Y:S02]  /*11200*/  ELECT P6, UR62, PT ;  /* 0x00000000003e782f */ /* 0x000fe400038c0000 */
[----:B------:R-:W-:Y:S01]  /*11210*/  MOV R14, UR62 ;  /* 0x0000003e000e7c02 */ /* 0x000fe20008000f00 */
[----:B------:R-:W-:Y:S10]  /*11220*/  ENDCOLLECTIVE ;  /* 0x000000000000791b */ /* 0x000ff40003800000 */
.L_x_4339:
[----:B------:R-:W-:Y:S05]  /*11230*/  BSYNC B0 ;  /* 0x0000000000007941 */ /* 0x000fea0003800000 */
.L_x_4338:
[----:B------:R-:W-:Y:S05]  /*11240*/  BRA `(.L_x_4340) ;  /* 0xffffffc000207947 */ /* 0x000fea000383ffff */
.L_x_4245:
[----:B0-----:R-:W-:-:S04]  /*11250*/  MOV R3, UR38 ;  /* 0x0000002600037c02 */ /* 0x001fc80008000f00 */
[----:B------:R0:W1:Y:S03]  /*11260*/  SYNCS.PHASECHK.TRANS64.TRYWAIT P0, [R3+URZ+0x28c40], R0 ;  /* 0x028c4000030075a7 */ /* 0x000066000800017f */
[----:B-1----:R-:W-:Y:S05]  /*11270*/  @!P0 NANOSLEEP.SYNCS 0x989680 ;  /* 0x009896800000895d */ /* 0x002fea0003900000 */
[----:B------:R-:W1:Y:S02]  /*11280*/  @!P0 SYNCS.PHASECHK.TRANS64 P0, [R3+URZ+0x28c40], R0 ;  /* 0x028c4000030085a7 */ /* 0x000e64000800007f */
[----:B-1----:R-:W-:Y:S05]  /*11290*/  @!P0 BRA `(.L_x_4245) ;  /* 0xfffffffc00ec8947 */ /* 0x002fea000383ffff */
[----:B------:R-:W-:Y:S05]  /*112a0*/  BRA `(.L_x_4341) ;  /* 0xffffffc000807947 */ /* 0x000fea000383ffff */
.L_x_4248:
[----:B------:R-:W-:Y:S01]  /*112b0*/  IMAD.MOV.U32 R13, RZ, RZ, R6 ;  /* 0x000000ffff0d7224 */ /* 0x000fe200078e0006 */
[----:B------:R-:W-:Y:S01]  /*112c0*/  MOV R12, RZ ;  /* 0x000000ff000c7202 */ /* 0x000fe20000000f00 */
[----:B------:R-:W-:Y:S02]  /*112d0*/  IMAD.MOV.U32 R11, RZ, RZ, 0x181f ;  /* 0x0000181fff0b7424 */ /* 0x000fe400078e00ff */
[----:B------:R-:W-:Y:S02]  /*112e0*/  IMAD.MOV.U32 R15, RZ, RZ, -0x1 ;  /* 0xffffffffff0f7424 */ /* 0x000fe400078e00ff */
[----:B------:R-:W-:-:S07]  /*112f0*/  IMAD R7, R10, 0x40, R7 ;  /* 0x000000400a077824 */ /* 0x000fce00078e0207 */
[----:B------:R-:W-:Y:S05]  /*11300*/  WARPSYNC.COLLECTIVE R15, `(.L_x_4342) ;  /* 0x000000000f087348 */ /* 0x000fea0003c00000 */
[----:B------:R0:W1:Y:S02]  /*11310*/  SHFL.IDX P6, R14, R13, R12, R11 ;  /* 0x0000000c0d0e7389 */ /* 0x00006400000c000b */
[----:B01----:R-:W-:Y:S01]  /*11320*/  ENDCOLLECTIVE ;  /* 0x000000000000791b */ /* 0x003fe20003800000 */
.L_x_4342:
[----:B------:R-:W-:Y:S02]  /*11330*/  VIADD R21, R7, 0x10 ;  /* 0x0000001007157836 */ /* 0x000fe40000000000 */
[----:B------:R-:W-:Y:S01]  /*11340*/  IMAD.MOV.U32 R13, RZ, RZ, R0 ;  /* 0x000000ffff0d7224 */ /* 0x000fe200078e0000 */
[----:B------:R-:W-:-:S07]  /*11350*/  MOV R2, R14 ;  /* 0x0000000e00027202 */ /* 0x000fce0000000f00 */
[----:B------:R-:W-:Y:S05]  /*11360*/  WARPSYNC.COLLECTIVE R15, `(.L_x_4343) ;  /* 0x000000000f087348 */ /* 0x000fea0003c00000 */
[----:B------:R0:W1:Y:S02]  /*11370*/  SHFL.IDX P6, R14, R13, R12, R11 ;  /* 0x0000000c0d0e7389 */ /* 0x00006400000c000b */
[----:B01----:R-:W-:Y:S01]  /*11380*/  ENDCOLLECTIVE ;  /* 0x000000000000791b */ /* 0x003fe20003800000 */
.L_x_4343:
[----:B------:R-:W-:Y:S02]  /*11390*/  ULDC UR4, c[0x0][0x288] ;  /* 0x0000a20000047ab9 */ /* 0x000fe40000000800 */
[----:B------:R-:W-:-:S05]  /*113a0*/  IMAD R4, R4, UR4, RZ ;  /* 0x0000000404047c24 */ /* 0x000fca000f8e02ff */
[----:B------:R-:W-:Y:S01]  /*113b0*/  ISETP.GE.AND P1, PT, R7, R4, PT ;  /* 0x000000040700720c */ /* 0x000fe20003f26270 */
[----:B------:R-:W-:Y:S01]  /*113c0*/  IMAD.MOV.U32 R13, RZ, RZ, R6 ;  /* 0x000000ffff0d7224 */ /* 0x000fe200078e0006 */
[----:B------:R-:W-:-:S11]  /*113d0*/  MOV R12, 0x1 ;  /* 0x00000001000c7802 */ /* 0x000fd60000000f00 */
[----:B------:R-:W-:Y:S02]  /*113e0*/  @!P1 LEA R9, R5, UR38, 0x1 ;  /* 0x0000002605099c11 */ /* 0x000fe4000f8e08ff */
[----:B------:R-:W-:-:S05]  /*113f0*/  @!P1 LEA R14, P2, R8, R14, 0x1 ;  /* 0x0000000e080e9211 */ /* 0x000fca00078408ff */
[----:B------:R-:W-:Y:S01]  /*11400*/  @!P1 IMAD.X R3, RZ, RZ, R2, P2 ;  /* 0x000000ffff039224 */ /* 0x000fe200010e0602 */
[----:B------:R-:W-:-:S07]  /*11410*/  @!P1 MOV R2, R14 ;  /* 0x0000000e00029202 */ /* 0x000fce0000000f00 */
[----:B------:R-:W-:Y:S05]  /*11420*/  WARPSYNC.COLLECTIVE R15, `(.L_x_4344) ;  /* 0x000000000f087348 */ /* 0x000fea0003c00000 */
[----:B------:R0:W1:Y:S02]  /*11430*/  SHFL.IDX P6, R14, R13, R12, R11 ;  /* 0x0000000c0d0e7389 */ /* 0x00006400000c000b */
[----:B01----:R-:W-:Y:S01]  /*11440*/  ENDCOLLECTIVE ;  /* 0x000000000000791b */ /* 0x003fe20003800000 */
.L_x_4344:
[----:B------:R-:W-:Y:S01]  /*11450*/  @!PT LDS RZ, [RZ] ;  /* 0x00000000fffff984 */ /* 0x000fe20000000800 */
[----:B------:R-:W-:Y:S01]  /*11460*/  @!PT LDS RZ, [RZ] ;  /* 0x00000000fffff984 */ /* 0x000fe20000000800 */
[----:B------:R-:W-:Y:S01]  /*11470*/  @!PT LDS RZ, [RZ] ;  /* 0x00000000fffff984 */ /* 0x000fe20000000800 */
[----:B------:R0:W-:Y:S01]  /*11480*/  @!P1 LDGSTS.E.BYPASS.LTC128B.128 [R9+0x20400], desc[UR44][R2.64], !P0 ;  /* 0x2040000002099fae */ /* 0x0001e2000c101d6c */
[----:B------:R-:W-:Y:S01]  /*11490*/  ISETP.GE.AND P1, PT, R21, R4, PT ;  /* 0x000000041500720c */ /* 0x000fe20003f26270 */
[----:B------:R-:W-:Y:S02]  /*114a0*/  IMAD.MOV.U32 R13, RZ, RZ, R0 ;  /* 0x000000ffff0d7224 */ /* 0x000fe400078e0000 */
[----:B0-----:R-:W-:-:S10]  /*114b0*/  VIADD R9, R7, 0x20 ;  /* 0x0000002007097836 */ /* 0x001fd40000000000 */
[----:B------:R-:W-:Y:S01]  /*114c0*/  @!P1 LEA R21, R5, UR38, 0x1 ;  /* 0x0000002605159c11 */ /* 0x000fe2000f8e08ff */
[----:B------:R-:W-:-:S07]  /*114d0*/  IMAD.MOV.U32 R2, RZ, RZ, R14 ;  /* 0x000000ffff027224 */ /* 0x000fce00078e000e */
[----:B------:R-:W-:Y:S05]  /*114e0*/  WARPSYNC.COLLECTIVE R15, `(.L_x_4345) ;  /* 0x000000000f087348 */ /* 0x000fea0003c00000 */
[----:B------:R0:W1:Y:S02]  /*114f0*/  SHFL.IDX P6, R14, R13, R12, R11 ;  /* 0x0000000c0d0e7389 */ /* 0x00006400000c000b */
[----:B01----:R-:W-:Y:S01]  /*11500*/  ENDCOLLECTIVE ;  /* 0x000000000000791b */ /* 0x003fe20003800000 */
.L_x_4345:
        /* <DEDUP_REMOVED lines=8> */
.L_x_4346:
        /* <DEDUP_REMOVED lines=11> */
.L_x_4347:
        /* <DEDUP_REMOVED lines=8> */
.L_x_4348:
        /* <DEDUP_REMOVED lines=9> */
.L_x_4349:
[----:B------:R-:W-:Y:S05]  /*11750*/  BRA `(.L_x_4350) ;  /* 0xffffffc400607947 */ /* 0x000fea000383ffff */
.L_x_4249:
[----:B0-----:R-:W-:-:S04]  /*11760*/  IMAD.U32 R3, RZ, RZ, UR38 ;  /* 0x00000026ff037e24 */ /* 0x001fc8000f8e00ff */
[----:B------:R0:W1:Y:S03]  /*11770*/  SYNCS.PHASECHK.TRANS64.TRYWAIT P0, [R3+URZ+0x28c20], R4 ;  /* 0x028c2004030075a7 */ /* 0x000066000800017f */
[----:B-1----:R-:W-:Y:S05]  /*11780*/  @!P0 NANOSLEEP.SYNCS 0x989680 ;  /* 0x009896800000895d */ /* 0x002fea0003900000 */
[----:B------:R-:W1:Y:S02]  /*11790*/  @!P0 SYNCS.PHASECHK.TRANS64 P0, [R3+URZ+0x28c20], R4 ;  /* 0x028c2004030085a7 */ /* 0x000e64000800007f */
[----:B-1----:R-:W-:Y:S05]  /*117a0*/  @!P0 BRA `(.L_x_4249) ;  /* 0xfffffffc00ec8947 */ /* 0x002fea000383ffff */
[----:B------:R-:W-:Y:S05]  /*117b0*/  BRA `(.L_x_4351) ;  /* 0xffffffc400907947 */ /* 0x000fea000383ffff */
.L_x_4252:
[----:B0-----:R-:W-:-:S04]  /*117c0*/  IMAD.U32 R3, RZ, RZ, UR38 ;  /* 0x00000026ff037e24 */ /* 0x001fc8000f8e00ff */
[----:B------:R0:W1:Y:S03]  /*117d0*/  SYNCS.PHASECHK.TRANS64.TRYWAIT P0, [R3+URZ+0x28c60], R4 ;  /* 0x028c6004030075a7 */ /* 0x000066000800017f */
[----:B-1----:R-:W-:Y:S05]  /*117e0*/  @!P0 NANOSLEEP.SYNCS 0x989680 ;  /* 0x009896800000895d */ /* 0x002fea0003900000 */
[----:B------:R-:W1:Y:S02]  /*117f0*/  @!P0 SYNCS.PHASECHK.TRANS64 P0, [R3+URZ+0x28c60], R4 ;  /* 0x028c6004030085a7 */ /* 0x000e64000800007f */
[----:B-1----:R-:W-:Y:S05]  /*11800*/  @!P0 BRA `(.L_x_4252) ;  /* 0xfffffffc00ec8947 */ /* 0x002fea000383ffff */
[----:B------:R-:W-:Y:S05]  /*11810*/  BRA `(.L_x_4352) ;  /* 0xffffffc4009c7947 */ /* 0x000fea000383ffff */
.L_x_4268:
[----:B-1----:R-:W-:-:S04]  /*11820*/  MOV R3, UR38 ;  /* 0x0000002600037c02 */ /* 0x002fc80008000f00 */
[----:B------:R1:W2:Y:S03]  /*11830*/  SYNCS.PHASECHK.TRANS64.TRYWAIT P0, [R3+URZ+0x28c48], R2 ;  /* 0x028c4802030075a7 */ /* 0x0002a6000800017f */
[----:B--2---:R-:W-:Y:S05]  /*11840*/  @!P0 NANOSLEEP.SYNCS 0x989680 ;  /* 0x009896800000895d */ /* 0x004fea0003900000 */
[----:B------:R-:W2:Y:S02]  /*11850*/  @!P0 SYNCS.PHASECHK.TRANS64 P0, [R3+URZ+0x28c48], R2 ;  /* 0x028c4802030085a7 */ /* 0x000ea4000800007f */
[----:B--2---:R-:W-:Y:S05]  /*11860*/  @!P0 BRA `(.L_x_4268) ;  /* 0xfffffffc00ec8947 */ /* 0x004fea000383ffff */
[----:B------:R-:W-:Y:S05]  /*11870*/  BRA `(.L_x_4353) ;  /* 0xffffffd000687947 */ /* 0x000fea000383ffff */
.L_x_4273:
[----:B01----:R-:W-:-:S04]  /*11880*/  IMAD.U32 R3, RZ, RZ, UR38 ;  /* 0x00000026ff037e24 */ /* 0x003fc8000f8e00ff */
[----:B------:R0:W1:Y:S03]  /*11890*/  SYNCS.PHASECHK.TRANS64.TRYWAIT P0, [R3+URZ+0x28c68], R2 ;  /* 0x028c6802030075a7 */ /* 0x000066000800017f */
[----:B-1----:R-:W-:Y:S05]  /*118a0*/  @!P0 NANOSLEEP.SYNCS 0x989680 ;  /* 0x009896800000895d */ /* 0x002fea0003900000 */
[----:B------:R-:W1:Y:S02]  /*118b0*/  @!P0 SYNCS.PHASECHK.TRANS64 P0, [R3+URZ+0x28c68], R2 ;  /* 0x028c6802030085a7 */ /* 0x000e64000800007f */
[----:B-1----:R-:W-:Y:S05]  /*118c0*/  @!P0 BRA `(.L_x_4273) ;  /* 0xfffffffc00ec8947 */ /* 0x002fea000383ffff */
[----:B------:R-:W-:Y:S05]  /*118d0*/  BRA `(.L_x_4354) ;  /* 0xffffffd000c87947 */ /* 0x000fea000383ffff */
.L_x_4288:
[----:B-1----:R-:W-:-:S04]  /*118e0*/  IMAD.U32 R3, RZ, RZ, UR38 ;  /* 0x00000026ff037e24 */ /* 0x002fc8000f8e00ff */
[----:B------:R1:W2:Y:S03]  /*118f0*/  SYNCS.PHASECHK.TRANS64.TRYWAIT P0, [R3+URZ+0x28c40], R2 ;  /* 0x028c4002030075a7 */ /* 0x0002a6000800017f */
[----:B--2---:R-:W-:Y:S05]  /*11900*/  @!P0 NANOSLEEP.SYNCS 0x989680 ;  /* 0x009896800000895d */ /* 0x004fea0003900000 */
[----:B------:R-:W2:Y:S02]  /*11910*/  @!P0 SYNCS.PHASECHK.TRANS64 P0, [R3+URZ+0x28c40], R2 ;  /* 0x028c4002030085a7 */ /* 0x000ea4000800007f */
[----:B--2---:R-:W-:Y:S05]  /*11920*/  @!P0 BRA `(.L_x_4288) ;  /* 0xfffffffc00ec8947 */ /* 0x004fea000383ffff */
[----:B------:R-:W-:Y:S05]  /*11930*/  BRA `(.L_x_4355) ;  /* 0xffffffdc00187947 */ /* 0x000fea000383ffff */
.L_x_4293:
[----:B01----:R-:W-:-:S04]  /*11940*/  MOV R3, UR38 ;  /* 0x0000002600037c02 */ /* 0x003fc80008000f00 */
[----:B------:R0:W1:Y:S03]  /*11950*/  SYNCS.PHASECHK.TRANS64.TRYWAIT P0, [R3+URZ+0x28c60], R2 ;  /* 0x028c6002030075a7 */ /* 0x000066000800017f */
[----:B-1----:R-:W-:Y:S05]  /*11960*/  @!P0 NANOSLEEP.SYNCS 0x989680 ;  /* 0x009896800000895d */ /* 0x002fea0003900000 */
[----:B------:R-:W1:Y:S02]  /*11970*/  @!P0 SYNCS.PHASECHK.TRANS64 P0, [R3+URZ+0x28c60], R2 ;  /* 0x028c6002030085a7 */ /* 0x000e64000800007f */
[----:B-1----:R-:W-:Y:S05]  /*11980*/  @!P0 BRA `(.L_x_4293) ;  /* 0xfffffffc00ec8947 */ /* 0x002fea000383ffff */
[----:B------:R-:W-:Y:S05]  /*11990*/  BRA `(.L_x_4356) ;  /* 0xffffffdc007c7947 */ /* 0x000fea000383ffff */
.L_x_4309:
[----:B--2---:R-:W-:-:S04]  /*119a0*/  IMAD.U32 R3, RZ, RZ, UR38 ;  /* 0x00000026ff037e24 */ /* 0x004fc8000f8e00ff */
[----:B------:R2:W3:Y:S03]  /*119b0*/  SYNCS.PHASECHK.TRANS64.TRYWAIT P0, [R3+URZ+0x28c48], R2 ;  /* 0x028c4802030075a7 */ /* 0x0004e6000800017f */
[----:B---3--:R-:W-:Y:S05]  /*119c0*/  @!P0 NANOSLEEP.SYNCS 0x989680 ;  /* 0x009896800000895d */ /* 0x008fea0003900000 */
[----:B------:R-:W3:Y:S02]  /*119d0*/  @!P0 SYNCS.PHASECHK.TRANS64 P0, [R3+URZ+0x28c48], R2 ;  /* 0x028c4802030085a7 */ /* 0x000ee4000800007f */
[----:B---3--:R-:W-:Y:S05]  /*119e0*/  @!P0 BRA `(.L_x_4309) ;  /* 0xfffffffc00ec8947 */ /* 0x008fea000383ffff */
[----:B------:R-:W-:Y:S05]  /*119f0*/  BRA `(.L_x_4357) ;  /* 0xffffffe400d87947 */ /* 0x000fea000383ffff */
.L_x_4314:
[----:B--23--:R-:W-:-:S04]  /*11a00*/  IMAD.U32 R3, RZ, RZ, UR38 ;  /* 0x00000026ff037e24 */ /* 0x00cfc8000f8e00ff */
[----:B------:R2:W3:Y:S03]  /*11a10*/  SYNCS.PHASECHK.TRANS64.TRYWAIT P0, [R3+URZ+0x28c68], R2 ;  /* 0x028c6802030075a7 */ /* 0x0004e6000800017f */
[----:B---3--:R-:W-:Y:S05]  /*11a20*/  @!P0 NANOSLEEP.SYNCS 0x989680 ;  /* 0x009896800000895d */ /* 0x008fea0003900000 */
[----:B------:R-:W3:Y:S02]  /*11a30*/  @!P0 SYNCS.PHASECHK.TRANS64 P0, [R3+URZ+0x28c68], R2 ;  /* 0x028c6802030085a7 */ /* 0x000ee4000800007f */
[----:B---3--:R-:W-:Y:S05]  /*11a40*/  @!P0 BRA `(.L_x_4314) ;  /* 0xfffffffc00ec8947 */ /* 0x008fea000383ffff */
[----:B------:R-:W-:Y:S05]  /*11a50*/  BRA `(.L_x_4358) ;  /* 0xffffffe8003c7947 */ /* 0x000fea000383ffff */
.L_x_4325:
[----:B--2---:R2:W3:Y:S02]  /*11a60*/  SYNCS.PHASECHK.TRANS64.TRYWAIT P0, [R2+URZ+0x28c20], R9 ;  /* 0x028c2009020075a7 */ /* 0x0044e4000800017f */
[----:B---3--:R-:W-:Y:S05]  /*11a70*/  @!P0 NANOSLEEP.SYNCS 0x989680 ;  /* 0x009896800000895d */ /* 0x008fea0003900000 */
[----:B------:R-:W3:Y:S02]  /*11a80*/  @!P0 SYNCS.PHASECHK.TRANS64 P0, [R2+URZ+0x28c20], R9 ;  /* 0x028c2009020085a7 */ /* 0x000ee4000800007f */
[----:B---3--:R-:W-:Y:S05]  /*11a90*/  @!P0 BRA `(.L_x_4325) ;  /* 0xfffffffc00f08947 */ /* 0x008fea000383ffff */
[----:B------:R-:W-:Y:S05]  /*11aa0*/  BRA `(.L_x_4359) ;  /* 0xfffffff0002c7947 */ /* 0x000fea000383ffff */
.L_x_4326:
        /* <DEDUP_REMOVED lines=11> */
.L_x_4361:
[----:B------:R-:W-:Y:S05]  /*11b60*/  BSYNC B0 ;  /* 0x0000000000007941 */ /* 0x000fea0003800000 */
.L_x_4360:
[----:B------:R-:W-:Y:S05]  /*11b70*/  BRA `(.L_x_4362) ;  /* 0xfffffff000107947 */ /* 0x000fea000383ffff */
.L_x_4327:
[----:B------:R-:W-:Y:S01]  /*11b80*/  BSSY B0, `(.L_x_4363) ;  /* 0x0000006000007945 */ /* 0x000fe20003800000 */
[----:B------:R-:W-:-:S07]  /*11b90*/  IMAD.MOV.U32 R15, RZ, RZ, -0x1 ;  /* 0xffffffffff0f7424 */ /* 0x000fce00078e00ff */
[----:B0123--:R-:W-:Y:S05]  /*11ba0*/  WARPSYNC.COLLECTIVE R15, `(.L_x_4364) ;  /* 0x000000000f0c7348 */ /* 0x00ffea0003c00000 */
[----:B------:R-:W-:Y:S02]  /*11bb0*/  ELECT P6, UR62, PT ;  /* 0x00000000003e782f */ /* 0x000fe400038c0000 */
[----:B------:R-:W-:Y:S01]  /*11bc0*/  MOV R14, UR62 ;  /* 0x0000003e000e7c02 */ /* 0x000fe20008000f00 */
[----:B0123--:R-:W-:Y:S10]  /*11bd0*/  ENDCOLLECTIVE ;  /* 0x000000000000791b */ /* 0x00fff40003800000 */
.L_x_4364:
[----:B------:R-:W-:Y:S05]  /*11be0*/  BSYNC B0 ;  /* 0x0000000000007941 */ /* 0x000fea0003800000 */
.L_x_4363:
[----:B------:R-:W-:Y:S05]  /*11bf0*/  BRA `(.L_x_4365) ;  /* 0xfffffff000047947 */ /* 0x000fea000383ffff */
.L_x_4329:
[----:B0-----:R0:W3:Y:S02]  /*11c00*/  SYNCS.PHASECHK.TRANS64.TRYWAIT P0, [R7+URZ], R4 ;  /* 0x00000004070075a7 */ /* 0x0010e4000800017f */
[----:B---3--:R-:W-:Y:S05]  /*11c10*/  @!P0 NANOSLEEP.SYNCS 0x989680 ;  /* 0x009896800000895d */ /* 0x008fea0003900000 */
[----:B------:R-:W3:Y:S02]  /*11c20*/  @!P0 SYNCS.PHASECHK.TRANS64 P0, [R7+URZ], R4 ;  /* 0x00000004070085a7 */ /* 0x000ee4000800007f */
[----:B---3--:R-:W-:Y:S05]  /*11c30*/  @!P0 BRA `(.L_x_4329) ;  /* 0xfffffffc00f08947 */ /* 0x008fea000383ffff */
[----:B------:R-:W-:Y:S05]  /*11c40*/  BRA `(.L_x_4366) ;  /* 0xfffffff000387947 */ /* 0x000fea000383ffff */
.L_x_4330:
[----:B---3--:R3:W4:Y:S02]  /*11c50*/  SYNCS.PHASECHK.TRANS64.TRYWAIT P0, [R5+URZ], R0 ;  /* 0x00000000050075a7 */ /* 0x008724000800017f */
[----:B----4-:R-:W-:Y:S05]  /*11c60*/  @!P0 NANOSLEEP.SYNCS 0x989680 ;  /* 0x009896800000895d */ /* 0x010fea0003900000 */
[----:B------:R-:W4:Y:S02]  /*11c70*/  @!P0 SYNCS.PHASECHK.TRANS64 P0, [R5+URZ], R0 ;  /* 0x00000000050085a7 */ /* 0x000f24000800007f */
[----:B----4-:R-:W-:Y:S05]  /*11c80*/  @!P0 BRA `(.L_x_4330) ;  /* 0xfffffffc00f08947 */ /* 0x010fea000383ffff */
[----:B------:R-:W-:Y:S05]  /*11c90*/  BRA `(.L_x_4367) ;  /* 0xfffffff0002c7947 */ /* 0x000fea000383ffff */
.L_x_4332:
[----:B--2---:R2:W3:Y:S02]  /*11ca0*/  SYNCS.PHASECHK.TRANS64.TRYWAIT P0, [R5+URZ], R4 ;  /* 0x00000004050075a7 */ /* 0x0044e4000800017f */
[----:B---3--:R-:W-:Y:S05]  /*11cb0*/  @!P0 NANOSLEEP.SYNCS 0x989680 ;  /* 0x009896800000895d */ /* 0x008fea0003900000 */
[----:B------:R-:W3:Y:S02]  /*11cc0*/  @!P0 SYNCS.PHASECHK.TRANS64 P0, [R5+URZ], R4 ;  /* 0x00000004050085a7 */ /* 0x000ee4000800007f */
[----:B---3--:R-:W-:Y:S05]  /*11cd0*/  @!P0 BRA `(.L_x_4332) ;  /* 0xfffffffc00f08947 */ /* 0x008fea000383ffff */
[----:B------:R-:W-:Y:S05]  /*11ce0*/  BRA `(.L_x_4368) ;  /* 0xfffffff000307947 */ /* 0x000fea000383ffff */
.L_x_4369:
        /* <DEDUP_REMOVED lines=9> */
.L_x_6053:


//--------------------- .text._ZN7cutlass13device_kernelIN5flash11enable_sm90INS1_16FlashAttnFwdSm90INS1_25CollectiveMainloopFwdSm90ILi2EN4cute5tupleIJNS5_1CILi1EEES8_S8_EEENS6_IJNS7_ILi64EEESA_SA_EEELi512ENS_10bfloat16_tEfNS_4arch4Sm90ELb1ELb0ELb1ELb0ELb0ELb0ELb1ELb0ELb0ELb1ELb1ELb0EEENS1_21CollectiveEpilogueFwdINS6_IJSA_NS7_ILi512EEESA_EEES9_SC_SE_Li256ELb0ELb1ELb1ELb0EEENS1_19SingleTileSchedulerILb0ELb1ELb1ELi64EEEEEEEEEvNT_6ParamsE --------------------------
	.section	.text._ZN7cutlass13device_kernelIN5flash11enable_sm90INS1_16FlashAttnFwdSm90INS1_25CollectiveMainloopFwdSm90ILi2EN4cute5tupleIJNS5_1CILi1EEES8_S8_EEENS6_IJNS7_ILi64EEESA_SA_EEELi512ENS_10bfloat16_tEfNS_4arch4Sm90ELb1ELb0ELb1ELb0ELb0ELb0ELb1ELb0ELb0ELb1ELb1ELb0EEENS1_21CollectiveEpilogueFwdINS6_IJSA_NS7_ILi512EEESA_EEES9_SC_SE_Li256ELb0ELb1ELb1ELb0EEENS1_19SingleTileSchedulerILb0ELb1ELb1ELi64EEEEEEEEEvNT_6ParamsE,"ax",@progbits
	.align	128
.text._ZN7cutlass13device_kernelIN5flash11enable_sm90INS1_16FlashAttnFwdSm90INS1_25CollectiveMainloopFwdSm90ILi2EN4cute5tupleIJNS5_1CILi1EEES8_S8_EEENS6_IJNS7_ILi64EEESA_SA_EEELi512ENS_10bfloat16_tEfNS_4arch4Sm90ELb1ELb0ELb1ELb0ELb0ELb0ELb1ELb0ELb0ELb1ELb1ELb0EEENS1_21CollectiveEpilogueFwdINS6_IJSA_NS7_ILi512EEESA_EEES9_SC_SE_Li256ELb0ELb1ELb1ELb0EEENS1_19SingleTileSchedulerILb0ELb1ELb1ELi64EEEEEEEEEvNT_6ParamsE:
        .type           _ZN7cutlass13device_kernelIN5flash11enable_sm90INS1_16FlashAttnFwdSm90INS1_25CollectiveMainloopFwdSm90ILi2EN4cute5tupleIJNS5_1CILi1EEES8_S8_EEENS6_IJNS7_ILi64EEESA_SA_EEELi512ENS_10bfloat16_tEfNS_4arch4Sm90ELb1ELb0ELb1ELb0ELb0ELb0ELb1ELb0ELb0ELb1ELb1ELb0EEENS1_21CollectiveEpilogueFwdINS6_IJSA_NS7_ILi512EEESA_EEES9_SC_SE_Li256ELb0ELb1ELb1ELb0EEENS1_19SingleTileSchedulerILb0ELb1ELb1ELi64EEEEEEEEEvNT_6ParamsE,@function
        .size           _ZN7cutlass13device_kernelIN5flash11enable_sm90INS1_16FlashAttnFwdSm90INS1_25CollectiveMainloopFwdSm90ILi2EN4cute5tupleIJNS5_1CILi1EEES8_S8_EEENS6_IJNS7_ILi64EEESA_SA_EEELi512ENS_10bfloat16_tEfNS_4arch4Sm90ELb1ELb0ELb1ELb0ELb0ELb0ELb1ELb0ELb0ELb1ELb1ELb0EEENS1_21CollectiveEpilogueFwdINS6_IJSA_NS7_ILi512EEESA_EEES9_SC_SE_Li256ELb0ELb1ELb1ELb0EEENS1_19SingleTileSchedulerILb0ELb1ELb1ELi64EEEEEEEEEvNT_6ParamsE,(.L_x_6054 - _ZN7cutlass13device_kernelIN5flash11enable_sm90INS1_16FlashAttnFwdSm90INS1_25CollectiveMainloopFwdSm90ILi2EN4cute5tupleIJNS5_1CILi1EEES8_S8_EEENS6_IJNS7_ILi64EEESA_SA_EEELi512ENS_10bfloat16_tEfNS_4arch4Sm90ELb1ELb0ELb1ELb0ELb0ELb0ELb1ELb0ELb0ELb1ELb1ELb0EEENS1_21CollectiveEpilogueFwdINS6_IJSA_NS7_ILi512EEESA_EEES9_SC_SE_Li256ELb0ELb1ELb1ELb0EEENS1_19SingleTileSchedulerILb0ELb1ELb1ELi64EEEEEEEEEvNT_6ParamsE)
        .other          _ZN7cutlass13device_kernelIN5flash11enable_sm90INS1_16FlashAttnFwdSm90INS1_25CollectiveMainloopFwdSm90ILi2EN4cute5tupleIJNS5_1CILi1EEES8_S8_EEENS6_IJNS7_ILi64EEESA_SA_EEELi512ENS_10bfloat16_tEfNS_4arch4Sm90ELb1ELb0ELb1ELb0ELb0ELb0ELb1ELb0ELb0ELb1ELb1ELb0EEENS1_21CollectiveEpilogueFwdINS6_IJSA_NS7_ILi512EEESA_EEES9_SC_SE_Li256ELb0ELb1ELb1ELb0EEENS1_19SingleTileSchedulerILb0ELb1ELb1ELi64EEEEEEEEEvNT_6ParamsE,@"STO_CUDA_ENTRY STV_DEFAULT"
_ZN7cutlass13device_kernelIN5flash11enable_sm90INS1_16FlashAttnFwdSm90INS1_25CollectiveMainloopFwdSm90ILi2EN4cute5tupleIJNS5_1CILi1EEES8_S8_EEENS6_IJNS7_ILi64EEESA_SA_EEELi512ENS_10bfloat16_tEfNS_4arch4Sm90ELb1ELb0ELb1ELb0ELb0ELb0ELb1ELb0ELb0ELb1ELb1ELb0EEENS1_21CollectiveEpilogueFwdINS6_IJSA_NS7_ILi512EEESA_EEES9_SC_SE_Li256ELb0ELb1ELb1ELb0EEENS1_19SingleTileSchedulerILb0ELb1ELb1ELi64EEEEEEEEEvNT_6ParamsE:
        /* <DEDUP_REMOVED lines=18> */
.L_x_4371:
[----:B------:R-:W-:Y:S05]  /*0120*/  BSYNC B0 ;  /* 0x0000000000007941 */ /* 0x000fea0003800000 */
.L_x_4370:
        /* <DEDUP_REMOVED lines=39> */
.L_x_4372:
        /* <DEDUP_REMOVED lines=22> */
.L_x_4373:
        /* <DEDUP_REMOVED lines=18> */
.L_x_4374:
        /* <DEDUP_REMOVED lines=22> */
.L_x_4375:
        /* <DEDUP_REMOVED lines=22> */
.L_x_4376:
        /* <DEDUP_REMOVED lines=9> */
.L_x_4379:
        /* <DEDUP_REMOVED lines=25> */
[----:B0-----:R-:W0:Y:S01]  /*0b00*/  LDC.64 R2, c[0x0][0x418] ;  /* 0x00010600ff027b82 */ /* 0x001e220000000a00 */
[----:B------:R-:W-:Y:S01]  /*0b10*/  UISETP.NE.AND UP0, UPT, UR10, 0x1, UPT ;  /* 0x000000010a00788c */ /* 0x000fe2000bf05270 */
[----:B------:R-:W-:-:S06]  /*0b20*/  VIADD R23, R11, 0xffffff80 ;  /* 0xffffff800b177836 */ /* 0x000fcc0000000000 */
[----:B------:R-:W1:Y:S08]  /*0b30*/  LDC R192, c[0x0][0x424] ;  /* 0x00010900ffc07b82 */ /* 0x000e700000000800 */
[----:B------:R-:W2:Y:S08]  /*0b40*/  LDC R7, c[0x0][0x2f0] ;  /* 0x0000bc00ff077b82 */ /* 0x000eb00000000800 */
[----:B------:R-:W3:Y:S01]  /*0b50*/  S2UR UR60, SR_CTAID.X ;  /* 0x00000000003c79c3 */ /* 0x000ee20000002500 */
[----:B0-----:R-:W-:-:S04]  /*0b60*/  ISETP.NE.U32.AND P0, PT, R2, RZ, PT ;  /* 0x000000ff0200720c */ /* 0x001fc80003f05070 */
[----:B------:R-:W-:-:S04]  /*0b70*/  ISETP.NE.AND.EX P0, PT, R3, RZ, PT, P0 ;  /* 0x000000ff0300720c */ /* 0x000fc80003f05300 */
[----:B-1----:R-:W-:Y:S02]  /*0b80*/  SEL R192, R192, 0x1, P0 ;  /* 0x00000001c0c07807 */ /* 0x002fe40000000000 */
[----:B------:R-:W-:-:S03]  /*0b90*/  PLOP3.LUT P0, PT, PT, PT, UP0, 0x80, 0x0 ;  /* 0x000000000000781c */ /* 0x000fc60003f0f008 */
[----:B--2---:R-:W-:-:S05]  /*0ba0*/  IMAD R0, R192, R7, 0x3f ;  /* 0x0000003fc0007424 */ /* 0x004fca00078e0207 */
[----:B------:R-:W-:Y:S01]  /*0bb0*/  SHF.R.S32.HI R3, RZ, 0x1f, R0 ;  /* 0x0000001fff037819 */ /* 0x000fe20000011400 */
[----:B---3--:R-:W-:-:S03]  /*0bc0*/  USHF.L.U32 UR60, UR60, 0x6, URZ ;  /* 0x000000063c3c7899 */ /* 0x008fc6000800063f */
[----:B------:R-:W-:-:S04]  /*0bd0*/  LEA.HI R3, R3, R0, RZ, 0x6 ;  /* 0x0000000003037211 */ /* 0x000fc800078f30ff */
[----:B------:R-:W-:Y:S01]  /*0be0*/  SHF.R.S32.HI R3, RZ, 0x6, R3 ;  /* 0x00000006ff037819 */ /* 0x000fe20000011403 */
[----:B------:R-:W-:Y:S06]  /*0bf0*/  @!P0 BRA `(.L_x_4381) ;  /* 0x0000001c00f48947 */ /* 0x000fec0003800000 */
[----:B------:R-:W0:Y:S01]  /*0c00*/  LDC R5, c[0x0][0x288] ;  /* 0x0000a200ff057b82 */ /* 0x000e220000000800 */
[----:B------:R-:W-:Y:S01]  /*0c10*/  ULDC UR5, c[0x0][0x448] ;  /* 0x0001120000057ab9 */ /* 0x000fe20000000800 */
[----:B------:R-:W-:Y:S01]  /*0c20*/  UIADD3 UR60, UR60, 0x3f, URZ ;  /* 0x0000003f3c3c7890 */ /* 0x000fe2000fffe03f */
[----:B------:R-:W-:Y:S01]  /*0c30*/  R2UR UR8, R3 ;  /* 0x00000000030872ca */ /* 0x000fe200000e0000 */
[----:B------:R-:W-:Y:S01]  /*0c40*/  UISETP.NE.AND UP0, UPT, UR5, 0x1, UPT ;  /* 0x000000010500788c */ /* 0x000fe2000bf05270 */
[----:B------:R-:W-:Y:S01]  /*0c50*/  PLOP3.LUT P0, PT, PT, PT, PT, 0x80, 0x0 ;  /* 0x000000000000781c */ /* 0x000fe20003f0f070 */
[----:B------:R-:W-:Y:S01]  /*0c60*/  USHF.R.U32.HI UR9, URZ, 0x10, UR4 ;  /* 0x000000103f097899 */ /* 0x000fe20008011604 */
[----:B------:R-:W-:Y:S01]  /*0c70*/  CS2R R2, SRZ ;  /* 0x0000000000027805 */ /* 0x000fe2000001ff00 */
[----:B------:R-:W-:Y:S01]  /*0c80*/  ULOP3.LUT UR6, UR4, 0xffff, URZ, 0xc0, !UPT ;  /* 0x0000ffff04067892 */ /* 0x000fe2000f8ec03f */
[----:B------:R-:W-:Y:S01]  /*0c90*/  IMAD.MOV.U32 R4, RZ, RZ, RZ ;  /* 0x000000ffff047224 */ /* 0x000fe200078e00ff */
[----:B------:R-:W-:-:S02]  /*0ca0*/  CS2R R150, SRZ ;  /* 0x0000000000967805 */ /* 0x000fc4000001ff00 */
[----:B------:R-:W-:Y:S02]  /*0cb0*/  CS2R R148, SRZ ;  /* 0x0000000000947805 */ /* 0x000fe4000001ff00 */
[----:B------:R-:W-:Y:S02]  /*0cc0*/  CS2R R146, SRZ ;  /* 0x0000000000927805 */ /* 0x000fe4000001ff00 */
[----:B------:R-:W-:Y:S02]  /*0cd0*/  CS2R R144, SRZ ;  /* 0x0000000000907805 */ /* 0x000fe4000001ff00 */
        /* <DEDUP_REMOVED lines=10> */
[----:B0-----:R-:W-:Y:S02]  /*0d80*/  IADD3 R5, -R5, 0x40, RZ ;  /* 0x0000004005057810 */ /* 0x001fe40007ffe1ff */
[----:B------:R-:W-:-:S02]  /*0d90*/  CS2R R130, SRZ ;  /* 0x0000000000827805 */ /* 0x000fc4000001ff00 */
[----:B------:R-:W-:Y:S02]  /*0da0*/  CS2R R128, SRZ ;  /* 0x0000000000807805 */ /* 0x000fe4000001ff00 */
[----:B------:R-:W-:Y:S02]  /*0db0*/  CS2R R126, SRZ ;  /* 0x00000000007e7805 */ /* 0x000fe4000001ff00 */
[----:B------:R-:W-:Y:S01]  /*0dc0*/  CS2R R124, SRZ ;  /* 0x00000000007c7805 */ /* 0x000fe2000001ff00 */
[----:B------:R-:W-:Y:S01]  /*0dd0*/  IMAD R5, R192, R7, R5 ;  /* 0x00000007c0057224 */ /* 0x000fe200078e0205 */
[----:B------:R-:W-:Y:S02]  /*0de0*/  CS2R R122, SRZ ;  /* 0x00000000007a7805 */ /* 0x000fe4000001ff00 */
        /* <DEDUP_REMOVED lines=16> */
[----:B------:R-:W-:Y:S01]  /*0ef0*/  UIADD3 UR60, UR7, UR60, URZ ;  /* 0x0000003c073c7290 */ /* 0x000fe2000fffe03f */
[----:B------:R-:W-:Y:S02]  /*0f00*/  CS2R R90, SRZ ;  /* 0x00000000005a7805 */ /* 0x000fe4000001ff00 */
[----:B------:R-:W-:Y:S02]  /*0f10*/  CS2R R88, SRZ ;  /* 0x0000000000587805 */ /* 0x000fe4000001ff00 */
[----:B------:R-:W-:Y:S01]  /*0f20*/  CS2R R86, SRZ ;  /* 0x0000000000567805 */ /* 0x000fe2000001ff00 */
[----:B------:R-:W-:Y:S01]  /*0f30*/  USHF.R.S32.HI UR4, URZ, 0x1f, UR60 ;  /* 0x0000001f3f047899 */ /* 0x000fe2000801143c */
[----:B------:R-:W-:-:S02]  /*0f40*/  CS2R R84, SRZ ;  /* 0x0000000000547805 */ /* 0x000fc4000001ff00 */
[----:B------:R-:W-:Y:S02]  /*0f50*/  CS2R R82, SRZ ;  /* 0x0000000000527805 */ /* 0x000fe4000001ff00 */
[----:B------:R-:W-:Y:S01]  /*0f60*/  CS2R R80, SRZ ;  /* 0x0000000000507805 */ /* 0x000fe2000001ff00 */
[----:B------:R-:W-:Y:S01]  /*0f70*/  ULEA.HI UR4, UR4, UR60, URZ, 0x6 ;  /* 0x0000003c04047291 */ /* 0x000fe2000f8f303f */
[----:B------:R-:W-:Y:S02]  /*0f80*/  CS2R R78, SRZ ;  /* 0x00000000004e7805 */ /* 0x000fe4000001ff00 */
[----:B------:R-:W-:Y:S02]  /*0f90*/  CS2R R76, SRZ ;  /* 0x00000000004c7805 */ /* 0x000fe4000001ff00 */
[----:B------:R-:W-:Y:S01]  /*0fa0*/  CS2R R74, SRZ ;  /* 0x00000000004a7805 */ /* 0x000fe2000001ff00 */
[----:B------:R-:W-:Y:S01]  /*0fb0*/  USHF.R.S32.HI UR4, URZ, 0x6, UR4 ;  /* 0x000000063f047899 */ /* 0x000fe20008011404 */
[----:B------:R-:W-:-:S02]  /*0fc0*/  CS2R R72, SRZ ;  /* 0x0000000000487805 */ /* 0x000fc4000001ff00 */
[----:B------:R-:W-:Y:S02]  /*0fd0*/  CS2R R70, SRZ ;  /* 0x0000000000467805 */ /* 0x000fe4000001ff00 */
[----:B------:R-:W-:Y:S01]  /*0fe0*/  CS2R R68, SRZ ;  /* 0x0000000000447805 */ /* 0x000fe2000001ff00 */
[----:B------:R-:W-:Y:S01]  /*0ff0*/  UISETP.LT.AND UP0, UPT, UR8, UR4, UPT ;  /* 0x000000040800728c */ /* 0x000fe2000bf01270 */
[----:B------:R-:W-:Y:S02]  /*1000*/  CS2R R66, SRZ ;  /* 0x0000000000427805 */ /* 0x000fe4000001ff00 */
[----:B------:R-:W-:Y:S02]  /*1010*/  CS2R R64, SRZ ;  /* 0x0000000000407805 */ /* 0x000fe4000001ff00 */
[----:B------:R-:W-:Y:S01]  /*1020*/  CS2R R62, SRZ ;  /* 0x00000000003e7805 */ /* 0x000fe2000001ff00 */
[----:B------:R-:W-:Y:S01]  /*1030*/  USEL UR5, UR8, UR4, UP0 ;  /* 0x0000000408057287 */ /* 0x000fe20008000000 */
[----:B------:R-:W-:Y:S01]  /*1040*/  CS2R R60, SRZ ;  /* 0x00000000003c7805 */ /* 0x000fe2000001ff00 */
[----:B------:R-:W-:Y:S01]  /*1050*/  UISETP.NE.AND UP0, UPT, UR9, URZ, UPT ;  /* 0x0000003f0900728c */ /* 0x000fe2000bf05270 */
[----:B------:R-:W-:Y:S01]  /*1060*/  CS2R R58, SRZ ;  /* 0x00000000003a7805 */ /* 0x000fe2000001ff00 */
[----:B------:R-:W-:Y:S01]  /*1070*/  UISETP.GE.AND UP1, UPT, UR5, 0x1, UPT ;  /* 0x000000010500788c */ /* 0x000fe2000bf26270 */
[----:B------:R-:W-:-:S02]  /*1080*/  CS2R R56, SRZ ;  /* 0x0000000000387805 */ /* 0x000fc4000001ff00 */
[----:B------:R-:W-:Y:S02]  /*1090*/  CS2R R54, SRZ ;  /* 0x0000000000367805 */ /* 0x000fe4000001ff00 */
[----:B------:R-:W-:Y:S02]  /*10a0*/  CS2R R52, SRZ ;  /* 0x0000000000347805 */ /* 0x000fe4000001ff00 */
[----:B------:R-:W-:Y:S02]  /*10b0*/  CS2R R50, SRZ ;  /* 0x0000000000327805 */ /* 0x000fe4000001ff00 */
[----:B------:R-:W-:Y:S02]  /*10c0*/  CS2R R48, SRZ ;  /* 0x0000000000307805 */ /* 0x000fe4000001ff00 */
[----:B------:R-:W-:Y:S02]  /*10d0*/  PLOP3.LUT P1, PT, PT, PT, UP1, 0x80, 0x0 ;  /* 0x000000000000781c */ /* 0x000fe40003f2f018 */
[----:B------:R-:W-:-:S02]  /*10e0*/  CS2R R46, SRZ ;  /* 0x00000000002e7805 */ /* 0x000fc4000001ff00 */
[----:B------:R-:W-:Y:S01]  /*10f0*/  CS2R R44, SRZ ;  /* 0x00000000002c7805 */ /* 0x000fe2000001ff00 */
[----:B------:R-:W-:Y:S01]  /*1100*/  @!UP0 ULDC UR9, c[0x0][0xae8] ;  /* 0x0002ba0000098ab9 */ /* 0x000fe20000000800 */
[----:B------:R-:W-:Y:S02]  /*1110*/  CS2R R42, SRZ ;  /* 0x00000000002a7805 */ /* 0x000fe4000001ff00 */
[----:B------:R-:W-:Y:S02]  /*1120*/  CS2R R40, SRZ ;  /* 0x0000000000287805 */ /* 0x000fe4000001ff00 */
[----:B------:R-:W-:Y:S01]  /*1130*/  CS2R R38, SRZ ;  /* 0x0000000000267805 */ /* 0x000fe2000001ff00 */
[----:B------:R-:W-:Y:S02]  /*1140*/  IMAD.MOV.U32 R37, RZ, RZ, RZ ;  /* 0x000000ffff257224 */ /* 0x000fe400078e00ff */
[----:B------:R-:W-:Y:S05]  /*1150*/  @!P1 BRA `(.L_x_4382) ;  /* 0x0000000000749947 */ /* 0x000fea0003800000 */
[----:B------:R-:W-:Y:S01]  /*1160*/  IMAD.U32 R5, RZ, RZ, UR9 ;  /* 0x00000009ff057e24 */ /* 0x000fe2000f8e00ff */
[----:B------:R-:W-:-:S04]  /*1170*/  UIADD3 UR4, UR9, -0x1, UR5 ;  /* 0xffffffff09047890 */ /* 0x000fc8000fffe005 */
[-C--:B------:R-:W-:Y:S02]  /*1180*/  IABS R3, R5.reuse ;  /* 0x0000000500037213 */ /* 0x080fe40000000000 */
[----:B------:R-:W-:Y:S01]  /*1190*/  IABS R9, R5 ;  /* 0x0000000500097213 */ /* 0x000fe20000000000 */
[----:B------:R-:W-:Y:S01]  /*11a0*/  IMAD.U32 R8, RZ, RZ, UR4 ;  /* 0x00000004ff087e24 */ /* 0x000fe2000f8e00ff */
[----:B------:R-:W0:Y:S01]  /*11b0*/  I2F.RP R0, R3 ;  /* 0x0000000300007306 */ /* 0x000e220000209400 */
[----:B------:R-:W-:Y:S02]  /*11c0*/  ULOP3.LUT UR4, UR4, UR9, URZ, 0x3c, !UPT ;  /* 0x0000000904047292 */ /* 0x000fe4000f8e3c3f */
[----:B------:R-:W-:-:S04]  /*11d0*/  IMAD.MOV R9, RZ, RZ, -R9 ;  /* 0x000000ffff097224 */ /* 0x000fc800078e0a09 */
[----:B------:R-:W-:Y:S01]  /*11e0*/  ISETP.LE.AND P3, PT, RZ, UR4, PT ;  /* 0x00000004ff007c0c */ /* 0x000fe2000bf63270 */
[----:B0-----:R-:W0:Y:S02]  /*11f0*/  MUFU.RCP R0, R0 ;  /* 0x0000000000007308 */ /* 0x001e240000001000 */
        /* <DEDUP_REMOVED lines=16> */
[----:B------:R-:W-:-:S04]  /*1300*/  IMAD.MOV.U32 R3, RZ, RZ, R7 ;  /* 0x000000ffff037224 */ /* 0x000fc800078e0007 */
[----:B------:R-:W-:Y:S01]  /*1310*/  @!P3 IMAD.MOV R3, RZ, RZ, -R3 ;  /* 0x000000ffff03b224 */ /* 0x000fe200078e0a03 */
[----:B------:R-:W-:-:S07]  /*1320*/  @!P2 LOP3.LUT R3, RZ, UR9, RZ, 0x33, !PT ;  /* 0x00000009ff03ac12 */ /* 0x000fce000f8e33ff */
.L_x_4382:
        /* <DEDUP_REMOVED lines=12> */
[----:B------:R-:W0:Y:S08]  /*13f0*/  S2UR UR7, SR_CgaCtaId ;  /* 0x00000000000779c3 */ /* 0x000e300000008800 */
[----:B------:R-:W-:Y:S01]  /*1400*/  BAR.SYNC.DEFER_BLOCKING 0xe, 0x100 ;  /* 0x0384000000007b1d */ /* 0x000fe20000010000 */
[----:B------:R-:W-:Y:S01]  /*1410*/  LOP3.LUT R5, R11, 0x7f, RZ, 0xc0, !PT ;  /* 0x0000007f0b057812 */ /* 0x000fe200078ec0ff */
[----:B------:R-:W-:Y:S01]  /*1420*/  VIADD R3, R3, 0xfffffffe ;  /* 0xfffffffe03037836 */ /* 0x000fe20000000000 */
[----:B------:R-:W-:-:S02]  /*1430*/  LEA.HI R2, R2, R23, RZ, 0x7 ;  /* 0x0000001702027211 */ /* 0x000fc400078f38ff */
[----:B------:R-:W-:Y:S01]  /*1440*/  ISETP.NE.AND P1, PT, R5, RZ, PT ;  /* 0x000000ff0500720c */ /* 0x000fe20003f25270 */
[----:B------:R-:W-:Y:S01]  /*1450*/  UMOV UR9, 0x40000040 ;  /* 0x4000004000097882 */ /* 0x000fe20000000000 */
[----:B------:R-:W-:Y:S01]  /*1460*/  SHF.R.S32.HI R4, RZ, 0x7, R2 ;  /* 0x00000007ff047819 */ /* 0x000fe20000011402 */
[----:B------:R-:W-:Y:S01]  /*1470*/  UMOV UR11, 0x40000040 ;  /* 0x40000040000b7882 */ /* 0x000fe20000000000 */
[----:B------:R-:W-:Y:S01]  /*1480*/  UMOV UR13, 0x40000040 ;  /* 0x40000040000d7882 */ /* 0x000fe20000000000 */
[----:B------:R-:W-:Y:S01]  /*1490*/  UMOV UR15, 0x40000040 ;  /* 0x40000040000f7882 */ /* 0x000fe20000000000 */
[----:B------:R-:W-:Y:S01]  /*14a0*/  UMOV UR17, 0x40000040 ;  /* 0x4000004000117882 */ /* 0x000fe20000000000 */
[----:B------:R-:W-:Y:S01]  /*14b0*/  UMOV UR19, 0x40000040 ;  /* 0x4000004000137882 */ /* 0x000fe20000000000 */
[----:B------:R-:W1:Y:S01]  /*14c0*/  SHFL.IDX PT, R4, R4, RZ, 0x1f ;  /* 0x00001fff04047589 */ /* 0x000e6200000e0000 */
[----:B------:R-:W-:Y:S01]  /*14d0*/  UMOV UR21, 0x40000040 ;  /* 0x4000004000157882 */ /* 0x000fe20000000000 */
[----:B------:R-:W-:Y:S01]  /*14e0*/  UMOV UR23, 0x40000040 ;  /* 0x4000004000177882 */ /* 0x000fe20000000000 */
[----:B------:R-:W-:-:S02]  /*14f0*/  LOP3.LUT R2, R2, 0xffffff80, RZ, 0xc0, !PT ;  /* 0xffffff8002027812 */ /* 0x000fc400078ec0ff */
[----:B------:R-:W-:-:S03]  /*1500*/  ISETP.GE.AND P0, PT, R3, R0, PT ;  /* 0x000000000300720c */ /* 0x000fc60003f06270 */
[----:B------:R-:W-:Y:S01]  /*1510*/  IMAD.IADD R2, R23, 0x1, -R2 ;  /* 0x0000000117027824 */ /* 0x000fe200078e0a02 */
[----:B------:R-:W-:-:S04]  /*1520*/  WARPGROUP.ARRIVE ;  /* 0x00000000000079c5 */ /* 0x000fc80000000000 */
[----:B------:R-:W-:Y:S02]  /*1530*/  SHF.R.S32.HI R5, RZ, 0x1f, R2 ;  /* 0x0000001fff057819 */ /* 0x000fe40000011402 */
[----:B-1----:R-:W-:Y:S02]  /*1540*/  R2UR UR4, R4 ;  /* 0x00000000040472ca */ /* 0x002fe400000e0000 */
[CC--:B------:R-:W-:Y:S02]  /*1550*/  LEA.HI R4, R5.reuse, R2.reuse, RZ, 0x2 ;  /* 0x0000000205047211 */ /* 0x0c0fe400078f10ff */
[----:B------:R-:W-:Y:S02]  /*1560*/  LEA.HI R2, R5, R2, RZ, 0x5 ;  /* 0x0000000205027211 */ /* 0x000fe400078f28ff */
[----:B------:R-:W-:Y:S02]  /*1570*/  SHF.R.S32.HI R7, RZ, 0x1f, R4 ;  /* 0x0000001fff077819 */ /* 0x000fe40000011404 */
[----:B------:R-:W-:-:S05]  /*1580*/  SHF.R.S32.HI R2, RZ, 0x5, R2 ;  /* 0x00000005ff027819 */ /* 0x000fca0000011402 */
[----:B------:R-:W-:-:S04]  /*1590*/  ULEA.HI UR5, UR4, UR4, URZ, 0x1 ;  /* 0x0000000404057291 */ /* 0x000fc8000f8f083f */
[----:B------:R-:W-:-:S03]  /*15a0*/  ULOP3.LUT UR6, UR5, 0x1fffe, URZ, 0xc0, !UPT ;  /* 0x0001fffe05067892 */ /* 0x000fc6000f8ec03f */
[----:B------:R-:W-:Y:S01]  /*15b0*/  UMOV UR5, 0x400 ;  /* 0x0000040000057882 */ /* 0x000fe20000000000 */
[----:B------:R-:W-:Y:S02]  /*15c0*/  UIADD3 UR6, UR4, -UR6, URZ ;  /* 0x8000000604067290 */ /* 0x000fe4000fffe03f */
[----:B0-----:R-:W-:-:S04]  /*15d0*/  ULEA UR5, UR7, UR5, 0x18 ;  /* 0x0000000507057291 */ /* 0x001fc8000f8ec03f */
        /* <DEDUP_REMOVED lines=43> */
.L_x_4385:
        /* <DEDUP_REMOVED lines=170> */
.L_x_4384:
[----:B------:R-:W-:Y:S01]  /*2330*/  BAR.SYNC.DEFER_BLOCKING 0xe, 0x100 ;  /* 0x0384000000007b1d */ /* 0x000fe20000010000 */
[----:B------:R-:W-:Y:S01]  /*2340*/  VIADD R2, R2, UR4 ;  /* 0x0000000402027c36 */ /* 0x000fe20008000000 */
[----:B------:R-:W-:Y:S01]  /*2350*/  PLOP3.LUT P0, PT, PT, PT, PT, 0x8, 0x0 ;  /* 0x000000000000781c */ /* 0x000fe20003f0e170 */
[----:B-1----:R-:W-:-:S03]  /*2360*/  IMAD.MOV.U32 R4, RZ, RZ, RZ ;  /* 0x000000ffff047224 */ /* 0x002fc600078e00ff */
[----:B------:R-:W-:-:S05]  /*2370*/  LEA R2, R2, UR5, 0x2 ;  /* 0x0000000502027c11 */ /* 0x000fca000f8e10ff */
[----:B------:R-:W1:Y:S04]  /*2380*/  LDS R3, [R2+0x38400] ;  /* 0x0384000002037984 */ /* 0x000e680000000800 */
[----:B------:R2:W3:Y:S02]  /*2390*/  LDS R0, [R2+0x38420] ;  /* 0x0384200002007984 */ /* 0x0004e40000000800 */
[----:B--2---:R-:W-:Y:S01]  /*23a0*/  MOV R2, RZ ;  /* 0x000000ff00027202 */ /* 0x004fe20000000f00 */
        /* <DEDUP_REMOVED lines=130> */
.L_x_4381:
[----:B------:R-:W0:Y:S01]  /*2bd0*/  LDC R0, c[0x0][0x448] ;  /* 0x00011200ff007b82 */ /* 0x000e220000000800 */
[----:B------:R-:W-:Y:S02]  /*2be0*/  UIADD3 UR5, UR60, 0x3f, URZ ;  /* 0x0000003f3c057890 */ /* 0x000fe4000fffe03f */
[----:B------:R-:W-:Y:S02]  /*2bf0*/  USHF.R.U32.HI UR10, URZ, 0x10, UR4 ;  /* 0x000000103f0a7899 */ /* 0x000fe40008011604 */
[----:B------:R-:W-:Y:S02]  /*2c00*/  ULOP3.LUT UR8, UR4, 0xffff, URZ, 0xc0, !UPT ;  /* 0x0000ffff04087892 */ /* 0x000fe4000f8ec03f */
[----:B------:R-:W-:Y:S01]  /*2c10*/  UISETP.NE.AND UP0, UPT, UR10, URZ, UPT ;  /* 0x0000003f0a00728c */ /* 0x000fe2000bf05270 */
[----:B------:R-:W1:Y:S01]  /*2c20*/  LDC R2, c[0x0][0x288] ;  /* 0x0000a200ff027b82 */ /* 0x000e620000000800 */
[----:B------:R-:W-:-:S09]  /*2c30*/  UMOV UR4, URZ ;  /* 0x0000003f00047c82 */ /* 0x000fd20008000000 */
[----:B------:R-:W-:Y:S01]  /*2c40*/  @!UP0 ULDC UR10, c[0x0][0xae8] ;  /* 0x0002ba00000a8ab9 */ /* 0x000fe20000000800 */
[----:B0-----:R-:W-:Y:S02]  /*2c50*/  ISETP.NE.AND P0, PT, R0, 0x1, PT ;  /* 0x000000010000780c */ /* 0x001fe40003f05270 */
[----:B-1----:R-:W-:-:S11]  /*2c60*/  IADD3 R4, -R2, 0x40, RZ ;  /* 0x0000004002047810 */ /* 0x002fd60007ffe1ff */
[----:B------:R-:W0:Y:S01]  /*2c70*/  @P0 LDC R0, c[0x0][0x44c] ;  /* 0x00011300ff000b82 */ /* 0x000e220000000800 */
[----:B------:R-:W-:-:S07]  /*2c80*/  IMAD R7, R192, R7, R4 ;  /* 0x00000007c0077224 */ /* 0x000fce00078e0204 */
[----:B------:R-:W1:Y:S01]  /*2c90*/  @P0 LDC R5, c[0x0][0x450] ;  /* 0x00011400ff050b82 */ /* 0x000e620000000800 */
[----:B0-----:R-:W-:-:S04]  /*2ca0*/  @P0 IMAD.HI.U32 R2, R0, UR5, RZ ;  /* 0x0000000500020c27 */ /* 0x001fc8000f8e00ff */
[----:B------:R-:W-:Y:S01]  /*2cb0*/  IMAD.U32 R0, RZ, RZ, UR5 ;  /* 0x00000005ff007e24 */ /* 0x000fe2000f8e00ff */
[----:B-1----:R-:W-:-:S05]  /*2cc0*/  @P0 SHF.R.U32.HI R0, RZ, R5, R2 ;  /* 0x00000005ff000219 */ /* 0x002fca0000011602 */
[----:B------:R-:W-:-:S05]  /*2cd0*/  IMAD.IADD R0, R7, 0x1, R0 ;  /* 0x0000000107007824 */ /* 0x000fca00078e0200 */
[----:B------:R-:W-:-:S04]  /*2ce0*/  SHF.R.S32.HI R5, RZ, 0x1f, R0 ;  /* 0x0000001fff057819 */ /* 0x000fc80000011400 */
[----:B------:R-:W-:-:S04]  /*2cf0*/  LEA.HI R5, R5, R0, RZ, 0x6 ;  /* 0x0000000005057211 */ /* 0x000fc800078f30ff */
[----:B------:R-:W-:-:S04]  /*2d00*/  SHF.R.S32.HI R0, RZ, 0x6, R5 ;  /* 0x00000006ff007819 */ /* 0x000fc80000011405 */
[----:B------:R-:W-:-:S04]  /*2d10*/  VIMNMX R22, R3, R0, PT ;  /* 0x0000000003167248 */ /* 0x000fc80003fe0100 */
[----:B------:R-:W-:-:S13]  /*2d20*/  ISETP.GE.AND P0, PT, R22, 0x1, PT ;  /* 0x000000011600780c */ /* 0x000fda0003f06270 */
[----:B------:R-:W-:Y:S05]  /*2d30*/  @!P0 BRA `(.L_x_4386) ;  /* 0x0000000000808947 */ /* 0x000fea0003800000 */
[----:B------:R-:W-:Y:S01]  /*2d40*/  IMAD.U32 R5, RZ, RZ, UR10 ;  /* 0x0000000aff057e24 */ /* 0x000fe2000f8e00ff */
[----:B------:R-:W-:-:S04]  /*2d50*/  UMOV UR4, URZ ;  /* 0x0000003f00047c82 */ /* 0x000fc80008000000 */
[----:B------:R-:W-:-:S04]  /*2d60*/  IABS R0, R5 ;  /* 0x0000000500007213 */ /* 0x000fc80000000000 */
[----:B------:R-:W-:Y:S02]  /*2d70*/  R2UR UR9, R0 ;  /* 0x00000000000972ca */ /* 0x000fe400000e0000 */
[----:B------:R-:W-:Y:S02]  /*2d80*/  IADD3 R0, R5, -0x1, R22 ;  /* 0xffffffff05007810 */ /* 0x000fe40007ffe016 */
[----:B------:R-:W-:Y:S02]  /*2d90*/  IABS R5, R5 ;  /* 0x0000000500057213 */ /* 0x000fe40000000000 */
[----:B------:R-:W-:-:S04]  /*2da0*/  IABS R4, R0 ;  /* 0x0000000000047213 */ /* 0x000fc80000000000 */
[----:B------:R-:W-:-:S03]  /*2db0*/  R2UR UR7, R4 ;  /* 0x00000000040772ca */ /* 0x000fc600000e0000 */
        /* <DEDUP_REMOVED lines=11> */
[----:B------:R-:W-:Y:S01]  /*2e70*/  UIMAD UR4, UR5, UR6, UR7 ;  /* 0x00000006050472a4 */ /* 0x000fe2000f8e0207 */
[----:B------:R-:W-:-:S03]  /*2e80*/  R2UR UR6, R0 ;  /* 0x00000000000672ca */ /* 0x000fc600000e0000 */
[----:B------:R-:W-:-:S11]  /*2e90*/  UISETP.GT.U32.AND UP1, UPT, UR9, UR4, UPT ;  /* 0x000000040900728c */ /* 0x000fd6000bf24070 */
[----:B------:R-:W-:Y:S02]  /*2ea0*/  @!UP1 UIADD3 UR4, UR4, -UR9, URZ ;  /* 0x8000000904049290 */ /* 0x000fe4000fffe03f */
[----:B------:R-:W-:Y:S02]  /*2eb0*/  @!UP1 UIADD3 UR5, UR5, 0x1, URZ ;  /* 0x0000000105059890 */ /* 0x000fe4000fffe03f */
[----:B------:R-:W-:Y:S02]  /*2ec0*/  UISETP.GE.U32.AND UP0, UPT, UR4, UR9, UPT ;  /* 0x000000090400728c */ /* 0x000fe4000bf06070 */
[----:B------:R-:W-:-:S04]  /*2ed0*/  ULOP3.LUT UR4, UR6, UR10, URZ, 0x3c, !UPT ;  /* 0x0000000a06047292 */ /* 0x000fc8000f8e3c3f */
[----:B------:R-:W-:-:S05]  /*2ee0*/  UISETP.GE.AND UP1, UPT, UR4, URZ, UPT ;  /* 0x0000003f0400728c */ /* 0x000fca000bf26270 */
[----:B------:R-:W-:Y:S02]  /*2ef0*/  @UP0 UIADD3 UR5, UR5, 0x1, URZ ;  /* 0x0000000105050890 */ /* 0x000fe4000fffe03f */
[----:B------:R-:W-:-:S05]  /*2f00*/  UISETP.NE.AND UP0, UPT, UR10, URZ, UPT ;  /* 0x0000003f0a00728c */ /* 0x000fca000bf05270 */
[----:B------:R-:W-:Y:S02]  /*2f10*/  UMOV UR4, UR5 ;  /* 0x0000000500047c82 */ /* 0x000fe40008000000 */
[----:B------:R-:W-:-:S04]  /*2f20*/  @!UP1 UIADD3 UR4, -UR4, URZ, URZ ;  /* 0x0000003f04049290 */ /* 0x000fc8000fffe13f */
[----:B------:R-:W-:-:S12]  /*2f30*/  @!UP0 ULOP3.LUT UR4, URZ, UR10, URZ, 0x33, !UPT ;  /* 0x0000000a3f048292 */ /* 0x000fd8000f8e333f */
.L_x_4386:
[----:B------:R-:W-:Y:S02]  /*2f40*/  UIMAD UR5, UR8, UR4, URZ ;  /* 0x00000004080572a4 */ /* 0x000fe4000f8e023f */
[----:B------:R-:W-:Y:S01]  /*2f50*/  IMAD.U32 R3, RZ, RZ, UR4 ;  /* 0x00000004ff037e24 */ /* 0x000fe2000f8e00ff */
[----:B------:R-:W-:Y:S01]  /*2f60*/  PLOP3.LUT P0, PT, PT, PT, PT, 0x80, 0x0 ;  /* 0x000000000000781c */ /* 0x000fe20003f0f070 */
[----:B------:R-:W-:Y:S01]  /*2f70*/  IMAD.MOV.U32 R4, RZ, RZ, RZ ;  /* 0x000000ffff047224 */ /* 0x000fe200078e00ff */
[----:B------:R-:W-:Y:S01]  /*2f80*/  CS2R R150, SRZ ;  /* 0x0000000000967805 */ /* 0x000fe2000001ff00 */
[----:B------:R-:W-:Y:S01]  /*2f90*/  IMAD.MOV.U32 R2, RZ, RZ, RZ ;  /* 0x000000ffff027224 */ /* 0x000fe200078e00ff */
[----:B------:R-:W-:Y:S01]  /*2fa0*/  VIADDMNMX R22, R3, UR5, R22, PT ;  /* 0x0000000503167c46 */ /* 0x000fe2000b800116 */
[----:B------:R-:W-:Y:S01]  /*2fb0*/  IMAD.U32 R194, RZ, RZ, UR5 ;  /* 0x00000005ffc27e24 */ /* 0x000fe2000f8e00ff */
[----:B------:R-:W-:Y:S02]  /*2fc0*/  CS2R R148, SRZ ;  /* 0x0000000000947805 */ /* 0x000fe4000001ff00 */
[----:B------:R-:W-:-:S02]  /*2fd0*/  CS2R R146, SRZ ;  /* 0x0000000000927805 */ /* 0x000fc4000001ff00 */
[----:B------:R-:W-:Y:S02]  /*2fe0*/  ISETP.GT.AND P1, PT, R22, UR5, PT ;  /* 0x0000000516007c0c */ /* 0x000fe4000bf24270 */
        /* <DEDUP_REMOVED lines=70> */
[----:B------:R-:W-:Y:S01]  /*3450*/  LOP3.LUT R3, R2, 0x1fffe, RZ, 0xc0, !PT ;  /* 0x0001fffe02037812 */ /* 0x000fe200078ec0ff */
[----:B------:R-:W-:-:S04]  /*3460*/  VIADD R2, R195, 0x36400 ;  /* 0x00036400c3027836 */ /* 0x000fc80000000000 */
[----:B------:R-:W-:Y:S01]  /*3470*/  IMAD.IADD R0, R0, 0x1, -R3 ;  /* 0x0000000100007824 */ /* 0x000fe200078e0a03 */
[----:B------:R-:W-:-:S03]  /*3480*/  LOP3.LUT P0, RZ, R2, 0x3ff, RZ, 0xc0, !PT ;  /* 0x000003ff02ff7812 */ /* 0x000fc6000780c0ff */
[----:B------:R-:W-:-:S04]  /*3490*/  IMAD R0, R0, 0x8000, R195 ;  /* 0x0000800000007824 */ /* 0x000fc800078e02c3 */
        /* <DEDUP_REMOVED lines=21> */
.L_x_4387:
        /* <DEDUP_REMOVED lines=11> */
.L_x_4526:
[----:B------:R-:W2:Y:S01]  /*36a0*/  LDL R0, [R1+0x30] ;  /* 0x0000300001007983 */ /* 0x000ea20000100800 */
[----:B------:R-:W-:Y:S01]  /*36b0*/  LEA.HI R7, R7, R6, RZ, 0x3 ;  /* 0x0000000607077211 */ /* 0x000fe200078f18ff */
[----:B------:R-:W-:-:S03]  /*36c0*/  IMAD.IADD R2, R17, 0x1, -R2 ;  /* 0x0000000111027824 */ /* 0x000fc600078e0a02 */
[----:B------:R-:W-:-:S05]  /*36d0*/  LOP3.LUT R7, R7, 0xfffffff8, RZ, 0xc0, !PT ;  /* 0xfffffff807077812 */ /* 0x000fca00078ec0ff */
[----:B------:R-:W-:Y:S01]  /*36e0*/  IMAD.IADD R6, R6, 0x1, -R7 ;  /* 0x0000000106067824 */ /* 0x000fe200078e0a07 */
[----:B--2---:R-:W-:Y:S02]  /*36f0*/  R2UR UR4, R0 ;  /* 0x00000000000472ca */ /* 0x004fe400000e0000 */
[----:B------:R-:W-:-:S05]  /*3700*/  LOP3.LUT R0, R5, 0x7ffffffc, RZ, 0xc0, !PT ;  /* 0x7ffffffc05007812 */ /* 0x000fca00078ec0ff */
[----:B------:R-:W-:Y:S01]  /*3710*/  IMAD.IADD R0, R3, 0x1, -R0 ;  /* 0x0000000103007824 */ /* 0x000fe200078e0a00 */
[----:B------:R-:W-:-:S03]  /*3720*/  LEA.HI R3, R4, R3, RZ, 0x5 ;  /* 0x0000000304037211 */ /* 0x000fc600078f28ff */
[----:B------:R-:W-:Y:S01]  /*3730*/  IMAD.SHL.U32 R193, R0, 0x2, RZ ;  /* 0x0000000200c17824 */ /* 0x000fe200078e00ff */
[----:B------:R-:W-:Y:S01]  /*3740*/  SHF.R.S32.HI R3, RZ, 0x5, R3 ;  /* 0x00000005ff037819 */ /* 0x000fe20000011403 */
[----:B------:R-:W-:Y:S02]  /*3750*/  ULOP3.LUT UR4, UR4, 0x1, URZ, 0xfc, !UPT ;  /* 0x0000000104047892 */ /* 0x000fe4000f8efc3f */
[----:B------:R-:W-:Y:S02]  /*3760*/  IMAD R191, R2, 0x100, R193 ;  /* 0x0000010002bf7824 */ /* 0x000fe400078e02c1 */
[----:B------:R-:W-:Y:S02]  /*3770*/  IMAD R189, R3, 0x10, R6 ;  /* 0x0000001003bd7824 */ /* 0x000fe400078e0206 */
[----:B------:R-:W-:-:S05]  /*3780*/  IMAD.U32 R5, RZ, RZ, UR4 ;  /* 0x00000004ff057e24 */ /* 0x000fca000f8e00ff */
[----:B------:R-:W-:-:S13]  /*3790*/  ISETP.NE.AND P0, PT, R5, 0x3, PT ;  /* 0x000000030500780c */ /* 0x000fda0003f05270 */
[----:B------:R-:W-:Y:S05]  /*37a0*/  @!P0 BRA `(.L_x_4389) ;  /* 0x0000000000048947 */ /* 0x000fea0003800000 */
[----:B------:R-:W-:Y:S01]  /*37b0*/  BPT.TRAP 0x1 ;  /* 0x000000040000795c */ /* 0x000fe20000300000 */
.L_x_4389:
[----:B------:R1:W2:Y:S01]  /*37c0*/  SYNCS.PHASECHK.TRANS64.TRYWAIT P1, [R195+URZ+0x38830], R10 ;  /* 0x0388300ac30075a7 */ /* 0x0002a2000802017f */
[----:B------:R-:W-:Y:S05]  /*37d0*/  @!P0 BRA `(.L_x_4390) ;  /* 0x0000000000048947 */ /* 0x000fea0003800000 */
[----:B------:R-:W-:Y:S01]  /*37e0*/  BPT.TRAP 0x1 ;  /* 0x000000040000795c */ /* 0x000fe20000300000 */
.L_x_4390:
[----:B--2---:R-:W-:Y:S05]  /*37f0*/  @P1 BRA `(.L_x_4391) ;  /* 0x0000000000081947 */ /* 0x004fea0003800000 */
[----:B------:R-:W2:Y:S02]  /*3800*/  SYNCS.PHASECHK.TRANS64.TRYWAIT P1, [R195+URZ+0x38830], R10 ;  /* 0x0388300ac30075a7 */ /* 0x000ea4000802017f */
[----:B--2---:R-:W-:Y:S05]  /*3810*/  @!P1 BRA `(.L_x_4392) ;  /* 0x00000124003c9947 */ /* 0x004fea0003800000 */
.L_x_4391:
[----:B------:R-:W-:Y:S05]  /*3820*/  WARPSYNC.ALL ;  /* 0x0000000000007948 */ /* 0x000fea0003800000 */
[C---:B------:R-:W-:Y:S01]  /*3830*/  VIADD R0, R195.reuse, 0x20400 ;  /* 0x00020400c3007836 */ /* 0x040fe20000000000 */
[----:B------:R-:W-:Y:S01]  /*3840*/  IADD3 R2, R195, 0x22400, RZ ;  /* 0x00022400c3027810 */ /* 0x000fe20007ffe0ff */
[----:B------:R-:W-:Y:S01]  /*3850*/  WARPGROUP.ARRIVE ;  /* 0x00000000000079c5 */ /* 0x000fe20000000000 */
        /* <DEDUP_REMOVED lines=27> */
[----:B------:R-:W-:Y:S02]  /*3a10*/  VIADD R0, R0, 0x6 ;  /* 0x0000000600007836 */ /* 0x000fe40000000000 */
[----:B------:R-:W-:-:S03]  /*3a20*/  IMAD.U32 R5, RZ, RZ, UR9 ;  /* 0x00000009ff057e24 */ /* 0x000fc6000f8e00ff */
        /* <DEDUP_REMOVED lines=11> */
[----:B------:R-:W-:Y:S02]  /*3ae0*/  UMOV UR9, 0x40000040 ;  /* 0x4000004000097882 */ /* 0x000fe40000000000 */
[----:B------:R-:W-:-:S06]  /*3af0*/  IMAD.U32 R3, RZ, RZ, UR9 ;  /* 0x00000009ff037e24 */ /* 0x000fcc000f8e00ff */
        /* <DEDUP_REMOVED lines=19> */
.L_x_4527:
[----:B------:R-:W-:Y:S05]  /*3c30*/  @!P0 BRA `(.L_x_4394) ;  /* 0x0000000000048947 */ /* 0x000fea0003800000 */
[----:B------:R-:W-:Y:S01]  /*3c40*/  BPT.TRAP 0x1 ;  /* 0x000000040000795c */ /* 0x000fe20000300000 */
.L_x_4394:
[----:B------:R4:W0:Y:S01]  /*3c50*/  SYNCS.PHASECHK.TRANS64.TRYWAIT P1, [R195+URZ+0x38850], R10 ;  /* 0x0388500ac30075a7 */ /* 0x000822000802017f */
[----:B------:R-:W-:Y:S05]  /*3c60*/  @!P0 BRA `(.L_x_4395) ;  /* 0x0000000000048947 */ /* 0x000fea0003800000 */
[----:B------:R-:W-:Y:S01]  /*3c70*/  BPT.TRAP 0x1 ;  /* 0x000000040000795c */ /* 0x000fe20000300000 */
.L_x_4395:
        /* <DEDUP_REMOVED lines=11> */
.L_x_4396:
[----:B------:R-:W-:Y:S01]  /*3d30*/  R2UR UR4, R0 ;  /* 0x00000000000472ca */ /* 0x000fe200000e0000 */
[----:B------:R-:W-:Y:S01]  /*3d40*/  WARPGROUP.ARRIVE ;  /* 0x00000000000079c5 */ /* 0x000fe20000000000 */
[----:B------:R-:W-:Y:S01]  /*3d50*/  R2UR UR6, R16 ;  /* 0x00000000100672ca */ /* 0x000fe200000e0000 */
        /* <DEDUP_REMOVED lines=9> */
[----:B------:R-:W-:Y:S01]  /*3df0*/  VIADD R12, R0, 0x4 ;  /* 0x00000004000c7836 */ /* 0x000fe20000000000 */
[----:B------:R-:W-:Y:S01]  /*3e00*/  UMOV UR8, UR4 ;  /* 0x0000000400087c82 */ /* 0x000fe20008000000 */
[----:B------:R-:W-:Y:S01]  /*3e10*/  VIADD R13, R16, 0x4 ;  /* 0x00000004100d7836 */ /* 0x000fe20000000000 */
[----:B------:R-:W-:Y:S01]  /*3e20*/  UMOV UR4, UR8 ;  /* 0x0000000800047c82 */ /* 0x000fe20008000000 */
[----:B------:R-:W-:Y:S01]  /*3e30*/  IMAD.U32 R8, RZ, RZ, UR8 ;  /* 0x00000008ff087e24 */ /* 0x000fe2000f8e00ff */
[----:B------:R-:W-:Y:S01]  /*3e40*/  HGMMA.64x64x16.F32.BF16 R24, gdesc[UR4], R24, gsb0 ;  /* 0x00e00000041879f0 */ /* 0x000fe20008001818 */
[----:B------:R-:W-:Y:S01]  /*3e50*/  R2UR UR4, R10 ;  /* 0x000000000a0472ca */ /* 0x000fe200000e0000 */
[----:B------:R-:W-:Y:S01]  /*3e60*/  UMOV UR5, UR9 ;  /* 0x0000000900057c82 */ /* 0x000fe20008000000 */
[----:B------:R-:W-:Y:S01]  /*3e70*/  R2UR UR6, R11 ;  /* 0x000000000b0672ca */ /* 0x000fe200000e0000 */
[----:B------:R-:W-:Y:S01]  /*3e80*/  UMOV UR7, 0x40000040 ;  /* 0x4000004000077882 */ /* 0x000fe20000000000 */
[----:B------:R-:W-:Y:S01]  /*3e90*/  IMAD.U32 R11, RZ, RZ, UR9 ;  /* 0x00000009ff0b7e24 */ /* 0x000fe2000f8e00ff */
[----:B------:R-:W-:Y:S01]  /*3ea0*/  UMOV UR9, 0x40000040 ;  /* 0x4000004000097882 */ /* 0x000fe20000000000 */
[----:B------:R-:W-:Y:S01]  /*3eb0*/  VIADD R17, R0, 0x6 ;  /* 0x0000000600117836 */ /* 0x000fe20000000000 */
[----:B------:R-:W-:Y:S01]  /*3ec0*/  UMOV UR15, 0x40000040 ;  /* 0x40000040000f7882 */ /* 0x000fe20000000000 */
[----:B------:R-:W-:Y:S01]  /*3ed0*/  VIADD R18, R16, 0x6 ;  /* 0x0000000610127836 */ /* 0x000fe20000000000 */
        /* <DEDUP_REMOVED lines=27> */
[----:B------:R-:W-:Y:S01]  /*4090*/  IADD3 R186, R189, UR60, RZ ;  /* 0x0000003cbdba7c10 */ /* 0x000fe2000fffe0ff */
[----:B------:R-:W-:Y:S01]  /*40a0*/  VIADD R196, R0, 0xe00 ;  /* 0x00000e0000c47836 */ /* 0x000fe20000000000 */
[----:B------:R-:W1:Y:S01]  /*40b0*/  S2R R70, SR_TID.X ;  /* 0x0000000000467919 */ /* 0x000e620000002100 */
[----:B------:R-:W-:Y:S01]  /*40c0*/  VIADD R213, R190, 0x80 ;  /* 0x00000080bed57836 */ /* 0x000fe20000000000 */
[----:B------:R-:W-:-:S02]  /*40d0*/  R2UR UR61, R194 ;  /* 0x00000000c23d72ca */ /* 0x000fc400000e0000 */
        /* <DEDUP_REMOVED lines=9> */
[----:B------:R-:W-:Y:S01]  /*4170*/  IMAD.U32 R13, RZ, RZ, UR9 ;  /* 0x00000009ff0d7e24 */ /* 0x000fe2000f8e00ff */
[----:B------:R-:W-:-:S08]  /*4180*/  UMOV UR9, 0x40000040 ;  /* 0x4000004000097882 */ /* 0x000fd00000000000 */
        /* <DEDUP_REMOVED lines=14> */
[----:B------:R-:W-:Y:S02]  /*4270*/  R2UR UR10, R18 ;  /* 0x00000000120a72ca */ /* 0x000fe400000e0000 */
[----:B------:R-:W-:Y:S02]  /*4280*/  IADD3 R18, R16, 0x202, RZ ;  /* 0x0000020210127810 */ /* 0x000fe40007ffe0ff */
        /* <DEDUP_REMOVED lines=47> */
[----:B------:R-:W-:Y:S01]  /*4580*/  ULDC UR6, c[0x0][0xad0] ;  /* 0x0002b40000067ab9 */ /* 0x000fe20000000800 */
[----:B------:R-:W-:Y:S01]  /*4590*/  UISETP.NE.AND UP0, UPT, UR7, 0x1, UPT ;  /* 0x000000010700788c */ /* 0x000fe2000bf05270 */
[----:B0-----:R-:W-:-:S10]  /*45a0*/  VIADD R19, R0, 0x800 ;  /* 0x0000080000137836 */ /* 0x001fd40000000000 */
[----:B------:R-:W-:Y:S01]  /*45b0*/  @UP0 ULDC UR7, c[0x0][0x44c] ;  /* 0x0001130000070ab9 */ /* 0x000fe20000000800 */
        /* <DEDUP_REMOVED lines=73> */
[----:B------:R-:W-:Y:S02]  /*4a50*/  IADD3 R17, R17, R18, R16 ;  /* 0x0000001211117210 */ /* 0x000fe40007ffe010 */
[----:B------:R-:W-:Y:S01]  /*4a60*/  IADD3 R18, R0, 0xa00, RZ ;  /* 0x00000a0000127810 */ /* 0x000fe20007ffe0ff */
        /* <DEDUP_REMOVED lines=106> */
[----:B------:R-:W-:Y:S02]  /*5110*/  IMAD.IADD R21, R60, 0x1, R21 ;  /* 0x000000013c157824 */ /* 0x000fe400078e0215 */
[----:B------:R-:W-:Y:S01]  /*5120*/  IMAD.MOV.U32 R57, RZ, RZ, 0x40 ;  /* 0x00000040ff397424 */ /* 0x000fe200078e00ff */
        /* <DEDUP_REMOVED lines=18> */
[----:B------:R-:W-:Y:S02]  /*5250*/  SEL R20, R57, 0x3e, P1 ;  /* 0x0000003e39147807 */ /* 0x000fe40000800000 */
[----:B------:R-:W-:Y:S02]  /*5260*/  PLOP3.LUT P1, PT, PT, PT, UP0, 0x80, 0x0 ;  /* 0x000000000000781c */ /* 0x000fe40003f2f008 */
        /* <DEDUP_REMOVED lines=10> */
[----:B------:R-:W-:-:S04]  /*5310*/  LEA.HI R20, R56, R23, RZ, 0x2 ;  /* 0x0000001738147211 */ /* 0x000fc800078f10ff */
[----:B------:R-:W-:-:S05]  /*5320*/  LOP3.LUT R20, R20, 0xfffffffc, RZ, 0xc0, !PT ;  /* 0xfffffffc14147812 */ /* 0x000fca00078ec0ff */
[----:B------:R-:W-:-:S05]  /*5330*/  IMAD.IADD R20, R23, 0x1, -R20 ;  /* 0x0000000117147824 */ /* 0x000fca00078e0a14 */
[----:B------:R-:W-:-:S04]  /*5340*/  LEA.HI R21, R20, R20, RZ, 0x1 ;  /* 0x0000001414157211 */ /* 0x000fc800078f08ff */
[----:B------:R-:W-:-:S05]  /*5350*/  LOP3.LUT R21, R21, 0x1ffffffe, RZ, 0xc0, !PT ;  /* 0x1ffffffe15157812 */ /* 0x000fca00078ec0ff */
[----:B------:R-:W-:-:S04]  /*5360*/  IMAD.IADD R21, R20, 0x1, -R21 ;  /* 0x0000000114157824 */ /* 0x000fc800078e0a15 */
[----:B------:R-:W-:-:S04]  /*5370*/  IMAD R186, R21, 0x8, R186 ;  /* 0x0000000815ba7824 */ /* 0x000fc800078e02ba */
[----:B------:R-:W-:Y:S01]  /*5380*/  @P1 IMAD.HI.U32 R21, R186, UR7, RZ ;  /* 0x00000007ba151c27 */ /* 0x000fe2000f8e00ff */
[----:B------:R-:W-:-:S03]  /*5390*/  @UP0 ULDC UR7, c[0x0][0x450] ;  /* 0x0001140000070ab9 */ /* 0x000fc60000000800 */
[----:B------:R-:W-:Y:S01]  /*53a0*/  IMAD.MOV.U32 R20, RZ, RZ, R186 ;  /* 0x000000ffff147224 */ /* 0x000fe200078e00ba */
[----:B------:R-:W-:Y:S01]  /*53b0*/  @P1 SHF.R.U32.HI R20, RZ, UR7, R21 ;  /* 0x00000007ff141c19 */ /* 0x000fe20008011615 */
[----:B------:R-:W-:Y:S01]  /*53c0*/  ULDC UR7, c[0x0][0x2f0] ;  /* 0x0000bc0000077ab9 */ /* 0x000fe20000000800 */
[----:B------:R-:W0:Y:S03]  /*53d0*/  LDC R21, c[0x0][0x288] ;  /* 0x0000a200ff157b82 */ /* 0x000e260000000800 */
[----:B------:R-:W1:Y:S04]  /*53e0*/  SHFL.IDX PT, R58, R20, RZ, 0x1c1f ;  /* 0x001c1fff143a7589 */ /* 0x000e6800000e0000 */
[----:B------:R-:W2:Y:S01]  /*53f0*/  SHFL.IDX PT, R20, R20, 0x1, 0x1c1f ;  /* 0x003c1f0014147f89 */ /* 0x000ea200000e0000 */
        /* <DEDUP_REMOVED lines=17> */
[----:B---3--:R-:W-:-:S02]  /*5510*/  IMAD R25, R22, -0x40, R57 ;  /* 0xffffffc016197824 */ /* 0x008fc400078e0239 */
[----:B------:R-:W-:Y:S01]  /*5520*/  FMUL.FTZ R45, R45, UR6 ;  /* 0x000000062d2d7c20 */ /* 0x000fe20008410000 */
[----:B------:R-:W-:Y:S01]  /*5530*/  FMUL.FTZ R48, R48, UR6 ;  /* 0x0000000630307c20 */ /* 0x000fe20008410000 */
[----:B------:R-:W-:Y:S01]  /*5540*/  FMUL.FTZ R49, R49, UR6 ;  /* 0x0000000631317c20 */ /* 0x000fe20008410000 */
[----:B------:R-:W-:Y:S01]  /*5550*/  FMUL.FTZ R52, R52, UR6 ;  /* 0x0000000634347c20 */ /* 0x000fe20008410000 */
[----:B------:R-:W-:Y:S01]  /*5560*/  FMUL.FTZ R53, R53, UR6 ;  /* 0x0000000635357c20 */ /* 0x000fe20008410000 */
[----:B------:R-:W-:Y:S01]  /*5570*/  FMUL.FTZ R26, R26, UR6 ;  /* 0x000000061a1a7c20 */ /* 0x000fe20008410000 */
[----:B------:R3:W5:Y:S01]  /*5580*/  MUFU.TANH R59, R24 ;  /* 0x00000018003b7308 */ /* 0x0007620000002400 */
[----:B----4-:R-:W-:Y:S02]  /*5590*/  VIADD R29, R25, 0x1 ;  /* 0x00000001191d7836 */ /* 0x010fe40000000000 */
[----:B------:R-:W-:Y:S01]  /*55a0*/  FMUL.FTZ R27, R27, UR6 ;  /* 0x000000061b1b7c20 */ /* 0x000fe20008410000 */
[----:B------:R-:W-:Y:S01]  /*55b0*/  FMUL.FTZ R30, R30, UR6 ;  /* 0x000000061e1e7c20 */ /* 0x000fe20008410000 */
[----:B------:R-:W-:Y:S01]  /*55c0*/  FMUL.FTZ R31, R31, UR6 ;  /* 0x000000061f1f7c20 */ /* 0x000fe20008410000 */
[----:B------:R-:W-:Y:S01]  /*55d0*/  FMUL.FTZ R34, R34, UR6 ;  /* 0x0000000622227c20 */ /* 0x000fe20008410000 */
[----:B------:R-:W-:Y:S01]  /*55e0*/  FMUL.FTZ R35, R35, UR6 ;  /* 0x0000000623237c20 */ /* 0x000fe20008410000 */
[----:B------:R-:W-:Y:S01]  /*55f0*/  FMUL.FTZ R38, R38, UR6 ;  /* 0x0000000626267c20 */ /* 0x000fe20008410000 */
[----:B------:R4:W5:Y:S01]  /*5600*/  MUFU.TANH R61, R28 ;  /* 0x0000001c003d7308 */ /* 0x0009620000002400 */
[----:B---3--:R-:W-:-:S02]  /*5610*/  IMAD R24, R192, UR7, R25 ;  /* 0x00000007c0187c24 */ /* 0x008fc4000f8e0219 */
[----:B------:R-:W-:Y:S01]  /*5620*/  FMUL.FTZ R39, R39, UR6 ;  /* 0x0000000627277c20 */ /* 0x000fe20008410000 */
[----:B------:R-:W-:Y:S01]  /*5630*/  FMUL.FTZ R42, R42, UR6 ;  /* 0x000000062a2a7c20 */ /* 0x000fe20008410000 */
[----:B------:R-:W-:Y:S01]  /*5640*/  FMUL.FTZ R43, R43, UR6 ;  /* 0x000000062b2b7c20 */ /* 0x000fe20008410000 */
[----:B------:R-:W-:Y:S02]  /*5650*/  IMAD.IADD R24, R24, 0x1, -R193 ;  /* 0x0000000118187824 */ /* 0x000fe400078e0ac1 */
[----:B------:R-:W-:Y:S01]  /*5660*/  FMUL.FTZ R46, R46, UR6 ;  /* 0x000000062e2e7c20 */ /* 0x000fe20008410000 */
[----:B------:R-:W-:Y:S01]  /*5670*/  FMUL.FTZ R47, R47, UR6 ;  /* 0x000000062f2f7c20 */ /* 0x000fe20008410000 */
[----:B------:R3:W3:Y:S01]  /*5680*/  MUFU.TANH R63, R32 ;  /* 0x00000020003f7308 */ /* 0x0006e20000002400 */
[----:B----4-:R-:W-:Y:S02]  /*5690*/  IMAD R28, R192, UR7, R29 ;  /* 0x00000007c01c7c24 */ /* 0x010fe4000f8e021d */
[----:B------:R-:W-:Y:S01]  /*56a0*/  FMUL.FTZ R50, R50, UR6 ;  /* 0x0000000632327c20 */ /* 0x000fe20008410000 */
[----:B------:R-:W-:Y:S01]  /*56b0*/  FMUL.FTZ R51, R51, UR6 ;  /* 0x0000000633337c20 */ /* 0x000fe20008410000 */
[----:B------:R-:W-:Y:S01]  /*56c0*/  FMUL.FTZ R54, R54, UR6 ;  /* 0x0000000636367c20 */ /* 0x000fe20008410000 */
[----:B------:R-:W-:Y:S01]  /*56d0*/  FMUL.FTZ R55, R55, UR6 ;  /* 0x0000000637377c20 */ /* 0x000fe20008410000 */
[----:B0-----:R-:W-:Y:S01]  /*56e0*/  IADD3 R25, R28, -R21, -R193 ;  /* 0x800000151c197210 */ /* 0x001fe20007ffe8c1 */
[----:B------:R-:W-:Y:S01]  /*56f0*/  ULDC UR6, c[0x0][0xa80] ;  /* 0x0002a00000067ab9 */ /* 0x000fe20000000800 */
[----:B------:R0:W4:Y:S01]  /*5700*/  MUFU.TANH R64, R33 ;  /* 0x0000002100407308 */ /* 0x0001220000002400 */
[----:B------:R-:W-:Y:S01]  /*5710*/  IMAD R21, R192, UR7, -R21 ;  /* 0x00000007c0157c24 */ /* 0x000fe2000f8e0a15 */
[----:B-1----:R-:W-:-:S02]  /*5720*/  VIADDMNMX R58, R58, R25, R24, PT ;  /* 0x000000193a3a7246 */ /* 0x002fc40003800118 */
[----:B--2---:R-:W-:Y:S02]  /*5730*/  VIADDMNMX R24, R20, R25, R24, PT ;  /* 0x0000001914187246 */ /* 0x004fe40003800118 */
[C---:B------:R-:W-:Y:S02]  /*5740*/  ISETP.GT.AND P2, PT, R58.reuse, RZ, PT ;  /* 0x000000ff3a00720c */ /* 0x040fe40003f44270 */
[C---:B------:R-:W-:Y:S01]  /*5750*/  ISETP.GT.AND P3, PT, R58.reuse, 0x1, PT ;  /* 0x000000013a00780c */ /* 0x040fe20003f64270 */
[----:B------:R-:W1:Y:S01]  /*5760*/  MUFU.TANH R65, R36 ;  /* 0x0000002400417308 */ /* 0x000e620000002400 */
[----:B------:R-:W-:Y:S02]  /*5770*/  ISETP.GT.AND P4, PT, R58, 0x8, PT ;  /* 0x000000083a00780c */ /* 0x000fe40003f84270 */
[----:B-----5:R-:W-:Y:S02]  /*5780*/  FSEL R28, R59, -INF , P2 ;  /* 0xff8000003b1c7808 */ /* 0x020fe40001000000 */
[----:B------:R-:W-:-:S02]  /*5790*/  FSEL R29, R60, -INF , P3 ;  /* 0xff8000003c1d7808 */ /* 0x000fc40001800000 */
[C---:B------:R-:W-:Y:S01]  /*57a0*/  ISETP.GT.AND P2, PT, R58.reuse, 0x9, PT ;  /* 0x000000093a00780c */ /* 0x040fe20003f44270 */
[----:B------:R2:W5:Y:S01]  /*57b0*/  MUFU.TANH R66, R37 ;  /* 0x0000002500427308 */ /* 0x0005620000002400 */
[----:B---3--:R-:W-:Y:S02]  /*57c0*/  FSEL R32, R61, -INF , P4 ;  /* 0xff8000003d207808 */ /* 0x008fe40002000000 */
[----:B------:R-:W-:Y:S02]  /*57d0*/  ISETP.GT.AND P3, PT, R58, 0x10, PT ;  /* 0x000000103a00780c */ /* 0x000fe40003f64270 */
[----:B0-----:R-:W-:Y:S02]  /*57e0*/  FSEL R33, R62, -INF , P2 ;  /* 0xff8000003e217808 */ /* 0x001fe40001000000 */
[----:B------:R-:W-:Y:S01]  /*57f0*/  ISETP.GT.AND P2, PT, R58, 0x11, PT ;  /* 0x000000113a00780c */ /* 0x000fe20003f44270 */
[----:B------:R0:W3:Y:S01]  /*5800*/  MUFU.TANH R67, R40 ;  /* 0x0000002800437308 */ /* 0x0000e20000002400 */
[----:B--2---:R-:W-:-:S02]  /*5810*/  FMNMX.FTZ R37, R28, R29, !PT ;  /* 0x0000001d1c257209 */ /* 0x004fc40007810000 */
[----:B------:R-:W-:Y:S02]  /*5820*/  FSEL R36, R63, -INF , P3 ;  /* 0xff8000003f247808 */ /* 0x000fe40001800000 */
[----:B------:R-:W-:Y:S02]  /*5830*/  ISETP.GT.AND P3, PT, R58, 0x18, PT ;  /* 0x000000183a00780c */ /* 0x000fe40003f64270 */
[----:B------:R-:W-:Y:S01]  /*5840*/  ISETP.GT.AND P4, PT, R24, 0x8, PT ;  /* 0x000000081800780c */ /* 0x000fe20003f84270 */
[----:B------:R2:W3:Y:S01]  /*5850*/  MUFU.TANH R68, R41 ;  /* 0x0000002900447308 */ /* 0x0004e20000002400 */
[----:B0-----:R-:W-:Y:S02]  /*5860*/  FMNMX.FTZ R40, R32, R37, !PT ;  /* 0x0000002520287209 */ /* 0x001fe40007810000 */
[----:B----4-:R-:W-:Y:S02]  /*5870*/  FSEL R37, R64, -INF , P2 ;  /* 0xff80000040257808 */ /* 0x010fe40001000000 */
[----:B------:R-:W-:-:S02]  /*5880*/  ISETP.GT.AND P2, PT, R58, 0x19, PT ;  /* 0x000000193a00780c */ /* 0x000fc40003f44270 */
[----:B------:R-:W-:Y:S01]  /*5890*/  ISETP.GT.AND P5, PT, R24, 0x28, PT ;  /* 0x000000281800780c */ /* 0x000fe20003fa4270 */
[----:B------:R0:W4:Y:S01]  /*58a0*/  MUFU.TANH R69, R44 ;  /* 0x0000002c00457308 */ /* 0x0001220000002400 */
[----:B--2---:R-:W-:Y:S02]  /*58b0*/  FMNMX.FTZ R41, R33, R40, !PT ;  /* 0x0000002821297209 */ /* 0x004fe40007810000 */
[----:B-1----:R-:W-:Y:S02]  /*58c0*/  FSEL R40, R65, -INF , P3 ;  /* 0xff80000041287808 */ /* 0x002fe40001800000 */
[----:B------:R-:W-:Y:S02]  /*58d0*/  ISETP.GT.AND P3, PT, R58, 0x20, PT ;  /* 0x000000203a00780c */ /* 0x000fe40003f64270 */
[----:B------:R-:W-:Y:S01]  /*58e0*/  R2UR UR7, R21 ;  /* 0x00000000150772ca */ /* 0x000fe200000e0000 */
[----:B------:R1:W2:Y:S01]  /*58f0*/  MUFU.TANH R61, R45 ;  /* 0x0000002d003d7308 */ /* 0x0002a20000002400 */
[----:B0-----:R-:W-:-:S02]  /*5900*/  FMNMX.FTZ R44, R36, R41, !PT ;  /* 0x00000029242c7209 */ /* 0x001fc40007810000 */
[----:B-----5:R-:W-:Y:S02]  /*5910*/  FSEL R41, R66, -INF , P2 ;  /* 0xff80000042297808 */ /* 0x020fe40001000000 */
[----:B------:R-:W-:-:S03]  /*5920*/  ISETP.GT.AND P2, PT, R58, 0x21, PT ;  /* 0x000000213a00780c */ /* 0x000fc60003f44270 */
[----:B------:R4:W0:Y:S01]  /*5930*/  MUFU.TANH R62, R48 ;  /* 0x00000030003e7308 */ /* 0x0008220000002400 */
[----:B-1----:R-:W-:Y:S02]  /*5940*/  FMNMX.FTZ R45, R37, R44, !PT ;  /* 0x0000002c252d7209 */ /* 0x002fe40007810000 */
[----:B---3--:R-:W-:Y:S02]  /*5950*/  FSEL R44, R67, -INF , P3 ;  /* 0xff800000432c7808 */ /* 0x008fe40001800000 */
[----:B------:R-:W-:Y:S02]  /*5960*/  FMNMX.FTZ R60, R40, R45, !PT ;  /* 0x0000002d283c7209 */ /* 0x000fe40007810000 */
[----:B------:R-:W-:Y:S01]  /*5970*/  ISETP.GT.AND P3, PT, R58, 0x28, PT ;  /* 0x000000283a00780c */ /* 0x000fe20003f64270 */
[----:B------:R2:W1:Y:S01]  /*5980*/  MUFU.TANH R63, R49 ;  /* 0x00000031003f7308 */ /* 0x0004620000002400 */
[----:B------:R-:W-:Y:S02]  /*5990*/  FMNMX.FTZ R59, R41, R60, !PT ;  /* 0x0000003c293b7209 */ /* 0x000fe40007810000 */
[----:B------:R-:W-:-:S02]  /*59a0*/  FSEL R45, R68, -INF , P2 ;  /* 0xff800000442d7808 */ /* 0x000fc40001000000 */
[----:B------:R-:W-:Y:S02]  /*59b0*/  FMNMX.FTZ R60, R44, R59, !PT ;  /* 0x0000003b2c3c7209 */ /* 0x000fe40007810000 */
[C---:B------:R-:W-:Y:S01]  /*59c0*/  ISETP.GT.AND P2, PT, R58.reuse, 0x29, PT ;  /* 0x000000293a00780c */ /* 0x040fe20003f44270 */
[----:B------:R0:W3:Y:S01]  /*59d0*/  MUFU.TANH R64, R52 ;  /* 0x0000003400407308 */ /* 0x0000e20000002400 */
[----:B----4-:R-:W-:Y:S02]  /*59e0*/  FSEL R48, R69, -INF , P3 ;  /* 0xff80000045307808 */ /* 0x010fe40001800000 */
[----:B------:R-:W-:Y:S02]  /*59f0*/  FMNMX.FTZ R59, R45, R60, !PT ;  /* 0x0000003c2d3b7209 */ /* 0x000fe40007810000 */
[----:B------:R-:W-:Y:S02]  /*5a00*/  ISETP.GT.AND P3, PT, R58, 0x30, PT ;  /* 0x000000303a00780c */ /* 0x000fe40003f64270 */
[----:B--2---:R-:W-:Y:S01]  /*5a10*/  FSEL R49, R61, -INF , P2 ;  /* 0xff8000003d317808 */ /* 0x004fe20001000000 */
[----:B------:R3:W2:Y:S01]  /*5a20*/  MUFU.TANH R65, R53 ;  /* 0x0000003500417308 */ /* 0x0006a20000002400 */
[----:B------:R-:W-:-:S02]  /*5a30*/  FMNMX.FTZ R60, R48, R59, !PT ;  /* 0x0000003b303c7209 */ /* 0x000fc40007810000 */
[----:B------:R-:W-:Y:S02]  /*5a40*/  ISETP.GT.AND P2, PT, R58, 0x31, PT ;  /* 0x000000313a00780c */ /* 0x000fe40003f44270 */
[----:B0-----:R-:W-:Y:S02]  /*5a50*/  FSEL R52, R62, -INF , P3 ;  /* 0xff8000003e347808 */ /* 0x001fe40001800000 */
[----:B------:R-:W-:Y:S01]  /*5a60*/  FMNMX.FTZ R61, R49, R60, !PT ;  /* 0x0000003c313d7209 */ /* 0x000fe20007810000 */
[----:B------:R-:W0:Y:S01]  /*5a70*/  MUFU.TANH R62, R26 ;  /* 0x0000001a003e7308 */ /* 0x000e220000002400 */
[----:B------:R-:W-:Y:S02]  /*5a80*/  ISETP.GT.AND P3, PT, R58, 0x38, PT ;  /* 0x000000383a00780c */ /* 0x000fe40003f64270 */
[----:B-1----:R-:W-:Y:S02]  /*5a90*/  FSEL R59, R63, -INF , P2 ;  /* 0xff8000003f3b7808 */ /* 0x002fe40001000000 */
[----:B------:R-:W-:-:S02]  /*5aa0*/  FMNMX.FTZ R60, R52, R61, !PT ;  /* 0x0000003d343c7209 */ /* 0x000fc40007810000 */
[----:B------:R-:W-:Y:S01]  /*5ab0*/  ISETP.GT.AND P2, PT, R58, 0x39, PT ;  /* 0x000000393a00780c */ /* 0x000fe20003f44270 */
[----:B------:R-:W1:Y:S01]  /*5ac0*/  MUFU.TANH R63, R27 ;  /* 0x0000001b003f7308 */ /* 0x000e620000002400 */
[----:B---3--:R-:W-:Y:S02]  /*5ad0*/  FSEL R53, R64, -INF , P3 ;  /* 0xff80000040357808 */ /* 0x008fe40001800000 */
[----:B------:R-:W-:Y:S02]  /*5ae0*/  FMNMX.FTZ R60, R59, R60, !PT ;  /* 0x0000003c3b3c7209 */ /* 0x000fe40007810000 */
[----:B--2---:R-:W-:Y:S02]  /*5af0*/  FSEL R58, R65, -INF , P2 ;  /* 0xff800000413a7808 */ /* 0x004fe40001000000 */
[----:B------:R-:W-:Y:S01]  /*5b00*/  FMNMX.FTZ R61, R53, R60, !PT ;  /* 0x0000003c353d7209 */ /* 0x000fe20007810000 */
[----:B------:R-:W2:Y:S01]  /*5b10*/  MUFU.TANH R30, R30 ;  /* 0x0000001e001e7308 */ /* 0x000ea20000002400 */
[----:B------:R-:W-:-:S02]  /*5b20*/  ISETP.GT.AND P2, PT, R24, RZ, PT ;  /* 0x000000ff1800720c */ /* 0x000fc40003f44270 */
[----:B------:R-:W-:Y:S02]  /*5b30*/  FMNMX.FTZ R61, R58, R61, !PT ;  /* 0x0000003d3a3d7209 */ /* 0x000fe40007810000 */
[----:B------:R-:W-:Y:S02]  /*5b40*/  ISETP.GT.AND P3, PT, R24, 0x1, PT ;  /* 0x000000011800780c */ /* 0x000fe40003f64270 */
[----:B0-----:R-:W-:Y:S01]  /*5b50*/  FSEL R20, R62, -INF , P2 ;  /* 0xff8000003e147808 */ /* 0x001fe20001000000 */
[----:B------:R-:W0:Y:S01]  /*5b60*/  SHFL.BFLY PT, R26, R61, 0x2, 0x1f ;  /* 0x0c401f003d1a7f89 */ /* 0x000e2200000e0000 */
[----:B------:R3:W4:Y:S01]  /*5b70*/  MUFU.TANH R60, R31 ;  /* 0x0000001f003c7308 */ /* 0x0007220000002400 */
[----:B-1----:R-:W-:Y:S02]  /*5b80*/  FSEL R25, R63, -INF , P3 ;  /* 0xff8000003f197808 */ /* 0x002fe40001800000 */
[C---:B------:R-:W-:Y:S02]  /*5b90*/  ISETP.GT.AND P2, PT, R24.reuse, 0x9, PT ;  /* 0x000000091800780c */ /* 0x040fe40003f44270 */
[----:B------:R-:W-:-:S03]  /*5ba0*/  ISETP.GT.AND P3, PT, R24, 0x10, PT ;  /* 0x000000101800780c */ /* 0x000fc60003f64270 */
[----:B------:R1:W5:Y:S01]  /*5bb0*/  MUFU.TANH R64, R34 ;  /* 0x0000002200407308 */ /* 0x0003620000002400 */
[----:B---3--:R-:W-:-:S07]  /*5bc0*/  FMNMX.FTZ R31, R20, R25, !PT ;  /* 0x00000019141f7209 */ /* 0x008fce0007810000 */
[----:B------:R3:W3:Y:S01]  /*5bd0*/  MUFU.TANH R65, R35 ;  /* 0x0000002300417308 */ /* 0x0006e20000002400 */
[----:B0-----:R-:W-:-:S07]  /*5be0*/  FMNMX.FTZ R26, R61, R26, !PT ;  /* 0x0000001a3d1a7209 */ /* 0x001fce0007810000 */
[----:B------:R0:W0:Y:S01]  /*5bf0*/  MUFU.TANH R66, R38 ;  /* 0x0000002600427308 */ /* 0x0000220000002400 */
[----:B------:R-:W2:Y:S07]  /*5c00*/  SHFL.BFLY PT, R27, R26, 0x1, 0x1f ;  /* 0x0c201f001a1b7f89 */ /* 0x000eae00000e0000 */
[----:B------:R0:W0:Y:S08]  /*5c10*/  MUFU.TANH R61, R39 ;  /* 0x00000027003d7308 */ /* 0x0000300000002400 */
[----:B------:R0:W0:Y:S08]  /*5c20*/  MUFU.TANH R67, R42 ;  /* 0x0000002a00437308 */ /* 0x0000300000002400 */
[----:B------:R0:W0:Y:S01]  /*5c30*/  MUFU.TANH R68, R43 ;  /* 0x0000002b00447308 */ /* 0x0000220000002400 */
[----:B--2---:R-:W-:-:S02]  /*5c40*/  FMNMX.FTZ R168, R26, R27, !PT ;  /* 0x0000001b1aa87209 */ /* 0x004fc40007810000 */
[----:B------:R-:W-:Y:S02]  /*5c50*/  FSEL R26, R30, -INF , P4 ;  /* 0xff8000001e1a7808 */ /* 0x000fe40002000000 */
[----:B----4-:R-:W-:-:S03]  /*5c60*/  FSEL R27, R60, -INF , P2 ;  /* 0xff8000003c1b7808 */ /* 0x010fc60001000000 */
[----:B------:R2:W4:Y:S01]  /*5c70*/  MUFU.TANH R69, R46 ;  /* 0x0000002e00457308 */ /* 0x0005220000002400 */
[----:B-1----:R-:W-:Y:S02]  /*5c80*/  FMNMX.FTZ R34, R26, R31, !PT ;  /* 0x0000001f1a227209 */ /* 0x002fe40007810000 */
[----:B------:R-:W-:Y:S02]  /*5c90*/  ISETP.GT.AND P2, PT, R24, 0x11, PT ;  /* 0x000000111800780c */ /* 0x000fe40003f44270 */
[----:B-----5:R-:W-:Y:S02]  /*5ca0*/  FSEL R30, R64, -INF , P3 ;  /* 0xff800000401e7808 */ /* 0x020fe40001800000 */
[----:B---3--:R-:W-:Y:S01]  /*5cb0*/  FMNMX.FTZ R35, R27, R34, !PT ;  /* 0x000000221b237209 */ /* 0x008fe20007810000 */
[----:B------:R1:W3:Y:S01]  /*5cc0*/  MUFU.TANH R62, R47 ;  /* 0x0000002f003e7308 */ /* 0x0002e20000002400 */
[----:B------:R-:W-:Y:S02]  /*5cd0*/  ISETP.GT.AND P3, PT, R24, 0x18, PT ;  /* 0x000000181800780c */ /* 0x000fe40003f64270 */
[----:B------:R-:W-:-:S02]  /*5ce0*/  FSEL R31, R65, -INF , P2 ;  /* 0xff800000411f7808 */ /* 0x000fc40001000000 */
[----:B0-----:R-:W-:Y:S02]  /*5cf0*/  FMNMX.FTZ R38, R30, R35, !PT ;  /* 0x000000231e267209 */ /* 0x001fe40007810000 */
[----:B------:R-:W-:Y:S01]  /*5d00*/  ISETP.GT.AND P4, PT, R24, 0x19, PT ;  /* 0x000000191800780c */ /* 0x000fe20003f84270 */
[----:B------:R0:W5:Y:S01]  /*5d10*/  MUFU.TANH R63, R50 ;  /* 0x00000032003f7308 */ /* 0x0001620000002400 */
[----:B------:R-:W-:Y:S02]  /*5d20*/  FSEL R34, R66, -INF , P3 ;  /* 0xff80000042227808 */ /* 0x000fe40001800000 */
[----:B------:R-:W-:Y:S02]  /*5d30*/  FMNMX.FTZ R39, R31, R38, !PT ;  /* 0x000000261f277209 */ /* 0x000fe40007810000 */
[----:B------:R-:W-:Y:S02]  /*5d40*/  ISETP.GT.AND P2, PT, R24, 0x20, PT ;  /* 0x000000201800780c */ /* 0x000fe40003f44270 */
[----:B------:R-:W-:Y:S01]  /*5d50*/  FSEL R35, R61, -INF , P4 ;  /* 0xff8000003d237808 */ /* 0x000fe20002000000 */
[----:B------:R-:W5:Y:S01]  /*5d60*/  MUFU.TANH R51, R51 ;  /* 0x0000003300337308 */ /* 0x000f620000002400 */
[----:B------:R-:W-:-:S02]  /*5d70*/  FMNMX.FTZ R42, R34, R39, !PT ;  /* 0x00000027222a7209 */ /* 0x000fc40007810000 */
[----:B------:R-:W-:Y:S02]  /*5d80*/  ISETP.GT.AND P3, PT, R24, 0x21, PT ;  /* 0x000000211800780c */ /* 0x000fe40003f64270 */
[----:B------:R-:W-:Y:S02]  /*5d90*/  FSEL R38, R67, -INF , P2 ;  /* 0xff80000043267808 */ /* 0x000fe40001000000 */
[----:B------:R-:W-:Y:S01]  /*5da0*/  FMNMX.FTZ R43, R35, R42, !PT ;  /* 0x0000002a232b7209 */ /* 0x000fe20007810000 */
[----:B------:R-:W5:Y:S01]  /*5db0*/  MUFU.TANH R54, R54 ;  /* 0x0000003600367308 */ /* 0x000f620000002400 */
[----:B------:R-:W-:Y:S02]  /*5dc0*/  FSEL R39, R68, -INF , P3 ;  /* 0xff80000044277808 */ /* 0x000fe40001800000 */
[----:B--2---:R-:W-:Y:S01]  /*5dd0*/  FMNMX.FTZ R46, R38, R43, !PT ;  /* 0x0000002b262e7209 */ /* 0x004fe20007810000 */
[C---:B------:R-:W-:Y:S01]  /*5de0*/  FMUL.FTZ R43, R168.reuse, UR6 ;  /* 0x00000006a82b7c20 */ /* 0x040fe20008410000 */
[----:B------:R-:W-:-:S02]  /*5df0*/  FSETP.NEU.FTZ.AND P3, PT, R168, -INF , PT ;  /* 0xff800000a800780b */ /* 0x000fc40003f7d000 */
[C---:B------:R-:W-:Y:S01]  /*5e00*/  ISETP.GT.AND P4, PT, R24.reuse, 0x29, PT ;  /* 0x000000291800780c */ /* 0x040fe20003f84270 */
[----:B------:R-:W2:Y:S01]  /*5e10*/  MUFU.TANH R55, R55 ;  /* 0x0000003700377308 */ /* 0x000ea20000002400 */
[----:B----4-:R-:W-:Y:S02]  /*5e20*/  FSEL R42, R69, -INF , P5 ;  /* 0xff800000452a7808 */ /* 0x010fe40002800000 */
[----:B-1----:R-:W-:Y:S02]  /*5e30*/  FMNMX.FTZ R47, R39, R46, !PT ;  /* 0x0000002e272f7209 */ /* 0x002fe40007810000 */
[----:B------:R-:W-:Y:S02]  /*5e40*/  FSEL R60, R43, RZ, P3 ;  /* 0x000000ff2b3c7208 */ /* 0x000fe40001800000 */
[----:B------:R-:W-:Y:S02]  /*5e50*/  ISETP.GT.AND P2, PT, R24, 0x30, PT ;  /* 0x000000301800780c */ /* 0x000fe40003f44270 */
[----:B---3--:R-:W-:Y:S01]  /*5e60*/  FSEL R43, R62, -INF , P4 ;  /* 0xff8000003e2b7808 */ /* 0x008fe20002000000 */
[--C-:B------:R-:W-:Y:S01]  /*5e70*/  FFMA.FTZ R170, R28, UR6, -R60.reuse ;  /* 0x000000061caa7c23 */ /* 0x100fe2000801083c */
[----:B0-----:R-:W-:Y:S01]  /*5e80*/  FMNMX.FTZ R50, R42, R47, !PT ;  /* 0x0000002f2a327209 */ /* 0x001fe20007810000 */
[--C-:B------:R-:W-:Y:S01]  /*5e90*/  FFMA.FTZ R171, R29, UR6, -R60.reuse ;  /* 0x000000061dab7c23 */ /* 0x100fe2000801083c */
[----:B------:R-:W-:Y:S01]  /*5ea0*/  ISETP.GT.AND P3, PT, R24, 0x31, PT ;  /* 0x000000311800780c */ /* 0x000fe20003f64270 */
[--C-:B------:R-:W-:Y:S01]  /*5eb0*/  FFMA.FTZ R173, R33, UR6, -R60.reuse ;  /* 0x0000000621ad7c23 */ /* 0x100fe2000801083c */
[----:B-----5:R-:W-:Y:S01]  /*5ec0*/  FSEL R46, R63, -INF , P2 ;  /* 0xff8000003f2e7808 */ /* 0x020fe20001000000 */
[--C-:B------:R-:W-:Y:S01]  /*5ed0*/  FFMA.FTZ R172, R32, UR6, -R60.reuse ;  /* 0x0000000620ac7c23 */ /* 0x100fe2000801083c */
[----:B------:R-:W-:Y:S01]  /*5ee0*/  FMNMX.FTZ R47, R43, R50, !PT ;  /* 0x000000322b2f7209 */ /* 0x000fe20007810000 */
[--C-:B------:R-:W-:Y:S01]  /*5ef0*/  FFMA.FTZ R174, R36, UR6, -R60.reuse ;  /* 0x0000000624ae7c23 */ /* 0x100fe2000801083c */
[----:B------:R-:W-:Y:S01]  /*5f00*/  FSEL R28, R51, -INF , P3 ;  /* 0xff800000331c7808 */ /* 0x000fe20001800000 */
[--C-:B------:R-:W-:Y:S01]  /*5f10*/  FFMA.FTZ R175, R37, UR6, -R60.reuse ;  /* 0x0000000625af7c23 */ /* 0x100fe2000801083c */
[----:B------:R-:W-:Y:S01]  /*5f20*/  ISETP.GT.AND P2, PT, R24, 0x38, PT ;  /* 0x000000381800780c */ /* 0x000fe20003f44270 */
[--C-:B------:R-:W-:Y:S01]  /*5f30*/  FFMA.FTZ R176, R40, UR6, -R60.reuse ;  /* 0x0000000628b07c23 */ /* 0x100fe2000801083c */
[----:B------:R-:W-:Y:S01]  /*5f40*/  FMNMX.FTZ R51, R46, R47, !PT ;  /* 0x0000002f2e337209 */ /* 0x000fe20007810000 */
[--C-:B------:R-:W-:Y:S01]  /*5f50*/  FFMA.FTZ R177, R41, UR6, -R60.reuse ;  /* 0x0000000629b17c23 */ /* 0x100fe2000801083c */
[----:B------:R-:W-:Y:S01]  /*5f60*/  ISETP.GT.AND P3, PT, R24, 0x39, PT ;  /* 0x000000391800780c */ /* 0x000fe20003f64270 */
[--C-:B------:R-:W-:Y:S01]  /*5f70*/  FFMA.FTZ R178, R44, UR6, -R60.reuse ;  /* 0x000000062cb27c23 */ /* 0x100fe2000801083c */
[----:B------:R-:W-:Y:S01]  /*5f80*/  FSEL R47, R54, -INF , P2 ;  /* 0xff800000362f7808 */ /* 0x000fe20001000000 */
[--C-:B------:R-:W-:Y:S01]  /*5f90*/  FFMA.FTZ R179, R45, UR6, -R60.reuse ;  /* 0x000000062db37c23 */ /* 0x100fe2000801083c */
[----:B------:R-:W-:Y:S01]  /*5fa0*/  FMNMX.FTZ R24, R28, R51, !PT ;  /* 0x000000331c187209 */ /* 0x000fe20007810000 */
[--C-:B------:R-:W-:Y:S01]  /*5fb0*/  FFMA.FTZ R180, R48, UR6, -R60.reuse ;  /* 0x0000000630b47c23 */ /* 0x100fe2000801083c */
[----:B--2---:R-:W-:Y:S01]  /*5fc0*/  FSEL R29, R55, -INF , P3 ;  /* 0xff800000371d7808 */ /* 0x004fe20001800000 */
[--C-:B------:R-:W-:Y:S01]  /*5fd0*/  FFMA.FTZ R181, R49, UR6, -R60.reuse ;  /* 0x0000000631b57c23 */ /* 0x100fe2000801083c */
[----:B------:R-:W-:Y:S01]  /*5fe0*/  FMNMX.FTZ R24, R47, R24, !PT ;  /* 0x000000182f187209 */ /* 0x000fe20007810000 */
[--C-:B------:R-:W-:Y:S01]  /*5ff0*/  FFMA.FTZ R182, R52, UR6, -R60.reuse ;  /* 0x0000000634b67c23 */ /* 0x100fe2000801083c */
[--C-:B------:R-:W-:Y:S01]  /*6000*/  FFMA.FTZ R197, R59, UR6, -R60.reuse ;  /* 0x000000063bc57c23 */ /* 0x100fe2000801083c */
[--C-:B------:R-:W-:Y:S01]  /*6010*/  FFMA.FTZ R183, R53, UR6, -R60.reuse ;  /* 0x0000000635b77c23 */ /* 0x100fe2000801083c */
[----:B------:R-:W-:Y:S01]  /*6020*/  FMNMX.FTZ R24, R29, R24, !PT ;  /* 0x000000181d187209 */ /* 0x000fe20007810000 */
[----:B------:R-:W-:Y:S01]  /*6030*/  FFMA.FTZ R200, R58, UR6, -R60 ;  /* 0x000000063ac87c23 */ /* 0x000fe2000801083c */
[----:B------:R-:W-:Y:S03]  /*6040*/  MUFU.EX2 R170, R170 ;  /* 0x000000aa00aa7308 */ /* 0x000fe60000000800 */
[----:B------:R-:W0:Y:S05]  /*6050*/  SHFL.BFLY PT, R33, R24, 0x2, 0x1f ;  /* 0x0c401f0018217f89 */ /* 0x000e2a00000e0000 */
[----:B------:R-:W1:Y:S08]  /*6060*/  MUFU.EX2 R171, R171 ;  /* 0x000000ab00ab7308 */ /* 0x000e700000000800 */
[----:B------:R-:W-:Y:S08]  /*6070*/  MUFU.EX2 R172, R172 ;  /* 0x000000ac00ac7308 */ /* 0x000ff00000000800 */
[----:B------:R-:W2:Y:S01]  /*6080*/  MUFU.EX2 R173, R173 ;  /* 0x000000ad00ad7308 */ /* 0x000ea20000000800 */
[----:B-1----:R-:W-:Y:S01]  /*6090*/  F2FP.BF16.F32.PACK_AB R152, R171, R170 ;  /* 0x000000aaab98723e */ /* 0x002fe200000010ff */
[----:B------:R-:W-:Y:S01]  /*60a0*/  FADD.FTZ R171, R170, R171 ;  /* 0x000000abaaab7221 */ /* 0x000fe20000010000 */
[----:B0-----:R-:W-:-:S05]  /*60b0*/  FMNMX.FTZ R33, R24, R33, !PT ;  /* 0x0000002118217209 */ /* 0x001fca0007810000 */
[----:B------:R-:W0:Y:S01]  /*60c0*/  SHFL.BFLY PT, R24, R33, 0x1, 0x1f ;  /* 0x0c201f0021187f89 */ /* 0x000e2200000e0000 */
[----:B------:R-:W-:Y:S08]  /*60d0*/  MUFU.EX2 R174, R174 ;  /* 0x000000ae00ae7308 */ /* 0x000ff00000000800 */
[----:B------:R-:W1:Y:S01]  /*60e0*/  MUFU.EX2 R175, R175 ;  /* 0x000000af00af7308 */ /* 0x000e620000000800 */
[----:B--2---:R-:W-:Y:S01]  /*60f0*/  F2FP.BF16.F32.PACK_AB R154, R173, R172 ;  /* 0x000000acad9a723e */ /* 0x004fe200000010ff */
[----:B------:R-:W-:-:S04]  /*6100*/  FADD.FTZ R172, R172, R171 ;  /* 0x000000abacac7221 */ /* 0x000fc80000010000 */
[----:B------:R-:W-:Y:S02]  /*6110*/  FADD.FTZ R173, R173, R172 ;  /* 0x000000acadad7221 */ /* 0x000fe40000010000 */
[----:B------:R-:W-:Y:S01]  /*6120*/  MUFU.EX2 R176, R176 ;  /* 0x000000b000b07308 */ /* 0x000fe20000000800 */
[----:B0-----:R-:W-:-:S07]  /*6130*/  FMNMX.FTZ R169, R33, R24, !PT ;  /* 0x0000001821a97209 */ /* 0x001fce0007810000 */
[----:B------:R-:W0:Y:S01]  /*6140*/  MUFU.EX2 R177, R177 ;  /* 0x000000b100b17308 */ /* 0x000e220000000800 */
[----:B-1----:R-:W-:Y:S01]  /*6150*/  F2FP.BF16.F32.PACK_AB R156, R175, R174 ;  /* 0x000000aeaf9c723e */ /* 0x002fe200000010ff */
[----:B------:R-:W-:Y:S01]  /*6160*/  FADD.FTZ R174, R174, R173 ;  /* 0x000000adaeae7221 */ /* 0x000fe20000010000 */
[C---:B------:R-:W-:Y:S01]  /*6170*/  FSETP.NEU.FTZ.AND P2, PT, R169.reuse, -INF , PT ;  /* 0xff800000a900780b */ /* 0x040fe20003f5d000 */
[----:B------:R-:W-:Y:S02]  /*6180*/  FMUL.FTZ R24, R169, UR6 ;  /* 0x00000006a9187c20 */ /* 0x000fe40008410000 */
[----:B------:R-:W-:Y:S02]  /*6190*/  FADD.FTZ R175, R175, R174 ;  /* 0x000000aeafaf7221 */ /* 0x000fe40000010000 */
[----:B------:R-:W-:Y:S01]  /*61a0*/  MUFU.EX2 R178, R178 ;  /* 0x000000b200b27308 */ /* 0x000fe20000000800 */
[----:B------:R-:W-:Y:S02]  /*61b0*/  FSEL R32, R24, RZ, P2 ;  /* 0x000000ff18207208 */ /* 0x000fe40001000000 */
[----:B------:R-:W-:-:S03]  /*61c0*/  ISETP.NE.AND P2, PT, R70, RZ, PT ;  /* 0x000000ff4600720c */ /* 0x000fc60003f45270 */
[--C-:B------:R-:W-:Y:S01]  /*61d0*/  FFMA.FTZ R198, R20, UR6, -R32.reuse ;  /* 0x0000000614c67c23 */ /* 0x100fe20008010820 */
[-C--:B------:R-:W-:Y:S01]  /*61e0*/  LEA.HI R20, R56, R23.reuse, RZ, 0x4 ;  /* 0x0000001738147211 */ /* 0x080fe200078f20ff */
[--C-:B------:R-:W-:Y:S01]  /*61f0*/  FFMA.FTZ R199, R25, UR6, -R32.reuse ;  /* 0x0000000619c77c23 */ /* 0x100fe20008010820 */
[--C-:B------:R-:W-:Y:S01]  /*6200*/  FFMA.FTZ R202, R27, UR6, -R32.reuse ;  /* 0x000000061bca7c23 */ /* 0x100fe20008010820 */
[--C-:B------:R-:W-:Y:S01]  /*6210*/  FFMA.FTZ R204, R31, UR6, -R32.reuse ;  /* 0x000000061fcc7c23 */ /* 0x100fe20008010820 */
[----:B------:R-:W-:Y:S01]  /*6220*/  LOP3.LUT R24, R20, 0xfffffff0, RZ, 0xc0, !PT ;  /* 0xfffffff014187812 */ /* 0x000fe200078ec0ff */
[--C-:B------:R-:W-:Y:S01]  /*6230*/  FFMA.FTZ R201, R26, UR6, -R32.reuse ;  /* 0x000000061ac97c23 */ /* 0x100fe20008010820 */
[----:B------:R-:W-:Y:S01]  /*6240*/  LEA.HI R56, R56, R23, RZ, 0x5 ;  /* 0x0000001738387211 */ /* 0x000fe200078f28ff */
[----:B------:R-:W-:Y:S01]  /*6250*/  FFMA.FTZ R203, R30, UR6, -R32 ;  /* 0x000000061ecb7c23 */ /* 0x000fe20008010820 */
[----:B------:R-:W-:Y:S01]  /*6260*/  SHF.R.U32.HI R31, RZ, 0x1, R20 ;  /* 0x00000001ff1f7819 */ /* 0x000fe20000011614 */
[----:B------:R-:W-:-:S02]  /*6270*/  IMAD.IADD R24, R23, 0x1, -R24 ;  /* 0x0000000117187824 */ /* 0x000fc400078e0a18 */
[--C-:B------:R-:W-:Y:S01]  /*6280*/  FFMA.FTZ R205, R34, UR6, -R32.reuse ;  /* 0x0000000622cd7c23 */ /* 0x100fe20008010820 */
[----:B------:R-:W-:Y:S02]  /*6290*/  IMAD.SHL.U32 R56, R56, 0x20, RZ ;  /* 0x0000002038387824 */ /* 0x000fe400078e00ff */
[----:B------:R-:W-:Y:S01]  /*62a0*/  FFMA.FTZ R206, R35, UR6, -R32 ;  /* 0x0000000623ce7c23 */ /* 0x000fe20008010820 */
[----:B------:R-:W-:Y:S01]  /*62b0*/  @!P2 VIADD R20, R195, 0x38840 ;  /* 0x00038840c314a836 */ /* 0x000fe20000000000 */
[----:B------:R-:W-:Y:S01]  /*62c0*/  SHF.R.S32.HI R25, RZ, 0x1f, R24 ;  /* 0x0000001fff197819 */ /* 0x000fe20000011418 */
[--C-:B------:R-:W-:Y:S01]  /*62d0*/  FFMA.FTZ R207, R38, UR6, -R32.reuse ;  /* 0x0000000626cf7c23 */ /* 0x100fe20008010820 */
[----:B------:R-:W-:Y:S01]  /*62e0*/  LOP3.LUT R56, R56, 0x7ffffc00, RZ, 0xc0, !PT ;  /* 0x7ffffc0038387812 */ /* 0x000fe200078ec0ff */
        /* <DEDUP_REMOVED lines=9> */
[----:B------:R-:W-:Y:S01]  /*6380*/  FFMA.FTZ R214, R29, UR6, -R32 ;  /* 0x000000061dd67c23 */ /* 0x000fe20008010820 */
[----:B------:R-:W-:Y:S01]  /*6390*/  IMAD.IADD R27, R24, 0x1, -R27 ;  /* 0x00000001181b7824 */ /* 0x000fe200078e0a1b */
[----:B------:R-:W-:Y:S01]  /*63a0*/  LOP3.LUT R25, R25, 0x7ffffe00, RZ, 0xc0, !PT ;  /* 0x7ffffe0019197812 */ /* 0x000fe200078ec0ff */
[----:B------:R-:W-:Y:S01]  /*63b0*/  MUFU.EX2 R198, R198 ;  /* 0x000000c600c67308 */ /* 0x000fe20000000800 */
[----:B0-----:R-:W-:Y:S01]  /*63c0*/  F2FP.BF16.F32.PACK_AB R158, R177, R176 ;  /* 0x000000b0b19e723e */ /* 0x001fe200000010ff */
[C---:B------:R-:W-:Y:S01]  /*63d0*/  IMAD.SHL.U32 R24, R27.reuse, 0x40, RZ ;  /* 0x000000401b187824 */ /* 0x040fe200078e00ff */
[C---:B------:R-:W-:Y:S01]  /*63e0*/  LOP3.LUT P4, RZ, R27.reuse, 0x2, RZ, 0xc0, !PT ;  /* 0x000000021bff7812 */ /* 0x040fe2000788c0ff */
[----:B------:R-:W-:Y:S01]  /*63f0*/  FADD.FTZ R176, R176, R175 ;  /* 0x000000afb0b07221 */ /* 0x000fe20000010000 */
[----:B------:R-:W-:Y:S01]  /*6400*/  LOP3.LUT P3, RZ, R27, 0x4, RZ, 0xc0, !PT ;  /* 0x000000041bff7812 */ /* 0x000fe2000786c0ff */
[----:B------:R-:W-:Y:S01]  /*6410*/  @!P2 VIADD R21, R195, 0x38860 ;  /* 0x00038860c315a836 */ /* 0x000fe20000000000 */
[----:B------:R-:W-:Y:S01]  /*6420*/  LOP3.LUT R24, R24, 0x1c0, RZ, 0xc0, !PT ;  /* 0x000001c018187812 */ /* 0x000fe200078ec0ff */
[----:B------:R-:W0:Y:S01]  /*6430*/  MUFU.EX2 R199, R199 ;  /* 0x000000c700c77308 */ /* 0x000e220000000800 */
[----:B------:R-:W-:Y:S01]  /*6440*/  SEL R57, R57, 0xffffffc0, !P3 ;  /* 0xffffffc039397807 */ /* 0x000fe20005800000 */
[----:B------:R-:W-:Y:S01]  /*6450*/  FADD.FTZ R177, R177, R176 ;  /* 0x000000b0b1b17221 */ /* 0x000fe20000010000 */
[----:B------:R-:W-:-:S02]  /*6460*/  LOP3.LUT R31, R24, 0x8, R31, 0xf8, !PT ;  /* 0x00000008181f7812 */ /* 0x000fc400078ef81f */
[----:B------:R-:W-:Y:S02]  /*6470*/  SHF.R.U32.HI R24, RZ, 0x3, R24 ;  /* 0x00000003ff187819 */ /* 0x000fe40000011618 */
[----:B------:R-:W-:Y:S01]  /*6480*/  @!P2 PRMT R21, RZ, 0x654, R21 ;  /* 0x00000654ff15a816 */ /* 0x000fe20000000015 */
[----:B------:R-:W-:Y:S01]  /*6490*/  MUFU.EX2 R201, R201 ;  /* 0x000000c900c97308 */ /* 0x000fe20000000800 */
[----:B------:R-:W-:-:S04]  /*64a0*/  LOP3.LUT R24, R31, R24, RZ, 0x3c, !PT ;  /* 0x000000181f187212 */ /* 0x000fc800078e3cff */
[----:B------:R-:W-:-:S03]  /*64b0*/  IADD3 R24, R24, R25, R56 ;  /* 0x0000001918187210 */ /* 0x000fc60007ffe038 */
[----:B------:R-:W1:Y:S01]  /*64c0*/  MUFU.EX2 R202, R202 ;  /* 0x000000ca00ca7308 */ /* 0x000e620000000800 */
[----:B0-----:R-:W-:Y:S01]  /*64d0*/  F2FP.BF16.F32.PACK_AB R153, R199, R198 ;  /* 0x000000c6c799723e */ /* 0x001fe200000010ff */
[----:B------:R-:W-:Y:S01]  /*64e0*/  IMAD R184, R24, 0x2, R195 ;  /* 0x0000000218b87824 */ /* 0x000fe200078e02c3 */
[----:B------:R-:W-:Y:S01]  /*64f0*/  @!P2 PRMT R24, RZ, 0x654, R20 ;  /* 0x00000654ff18a816 */ /* 0x000fe20000000014 */
[----:B------:R-:W-:Y:S02]  /*6500*/  FADD.FTZ R198, R198, R199 ;  /* 0x000000c7c6c67221 */ /* 0x000fe40000010000 */
[C---:B------:R-:W-:Y:S01]  /*6510*/  VIADD R187, R184.reuse, 0x36400 ;  /* 0x00036400b8bb7836 */ /* 0x040fe20000000000 */
[----:B------:R0:W-:Y:S01]  /*6520*/  @!P2 SYNCS.ARRIVE.TRANS64.RED.A1T0 RZ, [R24+URZ], RZ ;  /* 0x000000ff18ffa9a7 */ /* 0x0001e2000810043f */
[----:B------:R-:W-:Y:S01]  /*6530*/  MUFU.EX2 R203, R203 ;  /* 0x000000cb00cb7308 */ /* 0x000fe20000000800 */
[----:B------:R-:W-:Y:S02]  /*6540*/  VIADD R20, R184, 0x36420 ;  /* 0x00036420b8147836 */ /* 0x000fe40000000000 */
[----:B------:R-:W-:-:S02]  /*6550*/  @P4 VIADD R20, R187, 0xffffffe0 ;  /* 0xffffffe0bb144836 */ /* 0x000fc40000000000 */
[----:B------:R-:W-:Y:S02]  /*6560*/  IMAD.IADD R187, R187, 0x1, R57 ;  /* 0x00000001bbbb7824 */ /* 0x000fe400078e0239 */
[----:B------:R-:W-:Y:S01]  /*6570*/  IMAD.IADD R185, R57, 0x1, R20 ;  /* 0x0000000139b97824 */ /* 0x000fe200078e0214 */
[----:B------:R-:W2:Y:S01]  /*6580*/  MUFU.EX2 R204, R204 ;  /* 0x000000cc00cc7308 */ /* 0x000ea20000000800 */
[----:B-1----:R-:W-:Y:S01]  /*6590*/  F2FP.BF16.F32.PACK_AB R155, R202, R201 ;  /* 0x000000c9ca9b723e */ /* 0x002fe200000010ff */
[----:B------:R-:W-:Y:S01]  /*65a0*/  BAR.SYNC.DEFER_BLOCKING 0xf, 0x100 ;  /* 0x03c4000000007b1d */ /* 0x000fe20000010000 */
[----:B------:R-:W-:Y:S01]  /*65b0*/  FADD.FTZ R201, R201, R198 ;  /* 0x000000c6c9c97221 */ /* 0x000fe20000010000 */
[----:B------:R-:W-:-:S03]  /*65c0*/  VIADD R198, R22, 0xfffffffe ;  /* 0xfffffffe16c67836 */ /* 0x000fc60000000000 */
[----:B------:R-:W-:Y:S01]  /*65d0*/  FADD.FTZ R202, R202, R201 ;  /* 0x000000c9caca7221 */ /* 0x000fe20000010000 */
[----:B------:R-:W-:Y:S08]  /*65e0*/  MUFU.EX2 R205, R205 ;  /* 0x000000cd00cd7308 */ /* 0x000ff00000000800 */
[----:B------:R-:W1:Y:S01]  /*65f0*/  MUFU.EX2 R206, R206 ;  /* 0x000000ce00ce7308 */ /* 0x000e620000000800 */
[----:B--2---:R-:W-:Y:S01]  /*6600*/  F2FP.BF16.F32.PACK_AB R157, R204, R203 ;  /* 0x000000cbcc9d723e */ /* 0x004fe200000010ff */
[----:B------:R-:W-:-:S04]  /*6610*/  FADD.FTZ R203, R203, R202 ;  /* 0x000000cacbcb7221 */ /* 0x000fc80000010000 */
[----:B------:R-:W-:Y:S02]  /*6620*/  FADD.FTZ R204, R204, R203 ;  /* 0x000000cbcccc7221 */ /* 0x000fe40000010000 */
[----:B------:R-:W2:Y:S01]  /*6630*/  MUFU.EX2 R179, R179 ;  /* 0x000000b300b37308 */ /* 0x000ea20000000800 */
[----:B------:R3:W-:Y:S07]  /*6640*/  STSM.16.M88.4 [R184+0x36400], R152 ;  /* 0x03640098b8007844 */ /* 0x0007ee0000000200 */
[----:B------:R-:W-:Y:S01]  /*6650*/  MUFU.EX2 R180, R180 ;  /* 0x000000b400b47308 */ /* 0x000fe20000000800 */
[----:B-1----:R-:W-:Y:S01]  /*6660*/  F2FP.BF16.F32.PACK_AB R159, R206, R205 ;  /* 0x000000cdce9f723e */ /* 0x002fe200000010ff */
[----:B------:R-:W-:-:S04]  /*6670*/  FADD.FTZ R205, R205, R204 ;  /* 0x000000cccdcd7221 */ /* 0x000fc80000010000 */
[----:B------:R1:W-:Y:S01]  /*6680*/  STSM.16.M88.4 [R20], R156 ;  /* 0x0000009c14007844 */ /* 0x0003e20000000200 */
[----:B------:R-:W-:Y:S01]  /*6690*/  FADD.FTZ R206, R206, R205 ;  /* 0x000000cdcece7221 */ /* 0x000fe20000010000 */
[----:B------:R-:W4:Y:S01]  /*66a0*/  MUFU.EX2 R181, R181 ;  /* 0x000000b500b57308 */ /* 0x000f220000000800 */
[----:B--2---:R-:W-:Y:S01]  /*66b0*/  F2FP.BF16.F32.PACK_AB R160, R179, R178 ;  /* 0x000000b2b3a0723e */ /* 0x004fe200000010ff */
[----:B------:R-:W-:-:S04]  /*66c0*/  FADD.FTZ R178, R178, R177 ;  /* 0x000000b1b2b27221 */ /* 0x000fc80000010000 */
[----:B------:R-:W-:Y:S02]  /*66d0*/  FADD.FTZ R179, R179, R178 ;  /* 0x000000b2b3b37221 */ /* 0x000fe40000010000 */
[----:B------:R-:W-:Y:S08]  /*66e0*/  MUFU.EX2 R207, R207 ;  /* 0x000000cf00cf7308 */ /* 0x000ff00000000800 */
[----:B------:R-:W2:Y:S01]  /*66f0*/  MUFU.EX2 R208, R208 ;  /* 0x000000d000d07308 */ /* 0x000ea20000000800 */
[----:B----4-:R-:W-:Y:S01]  /*6700*/  F2FP.BF16.F32.PACK_AB R162, R181, R180 ;  /* 0x000000b4b5a2723e */ /* 0x010fe200000010ff */
[----:B------:R-:W-:-:S04]  /*6710*/  FADD.FTZ R180, R180, R179 ;  /* 0x000000b3b4b47221 */ /* 0x000fc80000010000 */
[----:B------:R-:W-:Y:S02]  /*6720*/  FADD.FTZ R181, R181, R180 ;  /* 0x000000b4b5b57221 */ /* 0x000fe40000010000 */
[----:B------:R-:W-:Y:S08]  /*6730*/  MUFU.EX2 R209, R209 ;  /* 0x000000d100d17308 */ /* 0x000ff00000000800 */
        /* <DEDUP_REMOVED lines=8> */
[----:B------:R1:W-:Y:S01]  /*67c0*/  STSM.16.M88.4 [R187], R160 ;  /* 0x000000a0bb007844 */ /* 0x0003e20000000200 */
[----:B------:R-:W-:Y:S01]  /*67d0*/  FADD.FTZ R210, R210, R209 ;  /* 0x000000d1d2d27221 */ /* 0x000fe20000010000 */
[----:B------:R-:W-:Y:S08]  /*67e0*/  MUFU.EX2 R183, R183 ;  /* 0x000000b700b77308 */ /* 0x000ff00000000800 */
[----:B------:R-:W4:Y:S01]  /*67f0*/  MUFU.EX2 R200, R200 ;  /* 0x000000c800c87308 */ /* 0x000f220000000800 */
[----:B--2---:R-:W-:Y:S01]  /*6800*/  F2FP.BF16.F32.PACK_AB R164, R197, R182 ;  /* 0x000000b6c5a4723e */ /* 0x004fe200000010ff */
[----:B------:R-:W-:-:S04]  /*6810*/  FADD.FTZ R182, R182, R181 ;  /* 0x000000b5b6b67221 */ /* 0x000fc80000010000 */
[----:B------:R-:W-:Y:S02]  /*6820*/  FADD.FTZ R182, R197, R182 ;  /* 0x000000b6c5b67221 */ /* 0x000fe40000010000 */
[----:B------:R-:W-:Y:S08]  /*6830*/  MUFU.EX2 R23, R23 ;  /* 0x0000001700177308 */ /* 0x000ff00000000800 */
[----:B------:R-:W2:Y:S01]  /*6840*/  MUFU.EX2 R212, R212 ;  /* 0x000000d400d47308 */ /* 0x000ea20000000800 */
[----:B----4-:R-:W-:-:S07]  /*6850*/  F2FP.BF16.F32.PACK_AB R166, R200, R183 ;  /* 0x000000b7c8a6723e */ /* 0x010fce00000010ff */
[----:B------:R-:W-:Y:S08]  /*6860*/  MUFU.EX2 R211, R211 ;  /* 0x000000d300d37308 */ /* 0x000ff00000000800 */
[----:B------:R-:W4:Y:S01]  /*6870*/  MUFU.EX2 R214, R214 ;  /* 0x000000d600d67308 */ /* 0x000f220000000800 */
[----:B--2---:R-:W-:Y:S01]  /*6880*/  F2FP.BF16.F32.PACK_AB R165, R212, R23 ;  /* 0x00000017d4a5723e */ /* 0x004fe200000010ff */
[----:B------:R-:W-:-:S04]  /*6890*/  FADD.FTZ R23, R23, R210 ;  /* 0x000000d217177221 */ /* 0x000fc80000010000 */
[----:B------:R-:W-:Y:S01]  /*68a0*/  FADD.FTZ R212, R212, R23 ;  /* 0x00000017d4d47221 */ /* 0x000fe20000010000 */
[----:B------:R-:W-:Y:S01]  /*68b0*/  IMAD.MOV.U32 R23, RZ, RZ, RZ ;  /* 0x000000ffff177224 */ /* 0x000fe200078e00ff */
[----:B----4-:R-:W-:Y:S02]  /*68c0*/  F2FP.BF16.F32.PACK_AB R167, R214, R211 ;  /* 0x000000d3d6a7723e */ /* 0x010fe400000010ff */
[----:B------:R-:W-:-:S03]  /*68d0*/  FADD.FTZ R211, R211, R212 ;  /* 0x000000d4d3d37221 */ /* 0x000fc60000010000 */
[----:B------:R1:W-:Y:S01]  /*68e0*/  STSM.16.M88.4 [R185], R164 ;  /* 0x000000a4b9007844 */ /* 0x0003e20000000200 */
[----:B0-----:R-:W-:Y:S01]  /*68f0*/  WARPGROUP.ARRIVE ;  /* 0x00000000000079c5 */ /* 0x001fe20000000000 */
[----:B------:R-:W-:-:S05]  /*6900*/  FADD.FTZ R22, R214, R211 ;  /* 0x000000d3d6167221 */ /* 0x000fca0000010000 */
[----:B------:R-:W-:Y:S01]  /*6910*/  HGMMA.64x256x16.F32.BF16 R24, R152, gdesc[UR8].tnspB, RZ, !UPT, gsb0 ;  /* 0x43e0000898187df0 */ /* 0x000fe2000c0018ff */
[----:B------:R-:W-:Y:S01]  /*6920*/  R2UR UR10, R213 ;  /* 0x00000000d50a72ca */ /* 0x000fe200000e0000 */
[----:B------:R-:W-:Y:S01]  /*6930*/  UMOV UR11, 0x40000040 ;  /* 0x40000040000b7882 */ /* 0x000fe20000000000 */
[C---:B------:R-:W-:Y:S01]  /*6940*/  VIADD R213, R190.reuse, 0x100 ;  /* 0x00000100bed57836 */ /* 0x040fe20000000000 */
[----:B------:R-:W-:Y:S02]  /*6950*/  WARPGROUP.DEPBAR.LE gsb0, 0x0 ;  /* 0x00008000000079c5 */ /* 0x000fe40000010000 */
[----:B------:R-:W-:Y:S01]  /*6960*/  WARPGROUP.ARRIVE ;  /* 0x00000000000079c5 */ /* 0x000fe20000000000 */
[----:B---3--:R-:W-:-:S15]  /*6970*/  VIADD R152, R190, 0x180 ;  /* 0x00000180be987836 */ /* 0x008fde0000000000 */
        /* <DEDUP_REMOVED lines=13> */
[----:B------:R-:W-:Y:S01]  /*6a50*/  HGMMA.64x256x16.F32.BF16 R24, R164, gdesc[UR8].tnspB, R24, gsb0 ;  /* 0x43e00008a4187df0 */ /* 0x000fe20008001818 */
[----:B------:R-:W-:Y:S02]  /*6a60*/  @UP0 ULDC UR10, c[0x0][0x44c] ;  /* 0x00011300000a0ab9 */ /* 0x000fe40000000800 */
[----:B------:R-:W-:-:S04]  /*6a70*/  UIMAD.WIDE.U32 UR10, UR60, UR10, URZ ;  /* 0x0000000a3c0a72a5 */ /* 0x000fc8000f8e003f */
[----:B------:R-:W-:-:S04]  /*6a80*/  @UP0 USHF.R.U32.HI UR60, URZ, UR14, UR11 ;  /* 0x0000000e3f3c0299 */ /* 0x000fc8000801160b */
[----:B------:R-:W-:-:S04]  /*6a90*/  UIADD3 UR60, UR7, UR60, URZ ;  /* 0x0000003c073c7290 */ /* 0x000fc8000fffe03f */
[----:B------:R-:W-:-:S04]  /*6aa0*/  USHF.R.S32.HI UR7, URZ, 0x1f, UR60 ;  /* 0x0000001f3f077899 */ /* 0x000fc8000801143c */
[----:B------:R-:W-:-:S04]  /*6ab0*/  ULEA.HI UR7, UR7, UR60, URZ, 0x6 ;  /* 0x0000003c07077291 */ /* 0x000fc8000f8f303f */
[----:B------:R-:W-:-:S04]  /*6ac0*/  USHF.R.S32.HI UR7, URZ, 0x6, UR7 ;  /* 0x000000063f077899 */ /* 0x000fc80008011407 */
[----:B------:R-:W-:-:S04]  /*6ad0*/  UISETP.LT.AND UP1, UPT, UR61, UR7, UPT ;  /* 0x000000073d00728c */ /* 0x000fc8000bf21270 */
[----:B------:R-:W-:-:S03]  /*6ae0*/  USEL UR10, UR61, UR7, !UP1 ;  /* 0x000000073d0a7287 */ /* 0x000fc6000c800000 */
[----:B------:R-:W-:-:S03]  /*6af0*/  UMOV UR61, URZ ;  /* 0x0000003f003d7c82 */ /* 0x000fc60008000000 */
[----:B------:R-:W-:Y:S01]  /*6b00*/  ISETP.GE.AND P3, PT, R198, UR10, PT ;  /* 0x0000000ac6007c0c */ /* 0x000fe2000bf66270 */
[----:B------:R-:W-:Y:S01]  /*6b10*/  IMAD.U32 R201, RZ, RZ, UR10 ;  /* 0x0000000affc97e24 */ /* 0x000fe2000f8e00ff */
        /* <DEDUP_REMOVED lines=9> */
[----:B------:R0:W-:Y:S02]  /*6bb0*/  @!P2 SYNCS.ARRIVE.TRANS64.RED.A1T0 RZ, [R21+URZ], RZ ;  /* 0x000000ff15ffa9a7 */ /* 0x0001e4000810043f */
[----:B0-----:R-:W-:-:S04]  /*6bc0*/  FADD.FTZ R21, R183, R182 ;  /* 0x000000b6b7157221 */ /* 0x001fc80000010000 */
[----:B------:R-:W-:Y:S01]  /*6bd0*/  FADD.FTZ R21, R200, R21 ;  /* 0x00000015c8157221 */ /* 0x000fe20000010000 */
[----:B-1----:R-:W-:Y:S06]  /*6be0*/  @!P3 BRA `(.L_x_4398) ;  /* 0x000000340090b947 */ /* 0x002fec0003800000 */
[----:B------:R-:W-:Y:S01]  /*6bf0*/  IMAD.MOV.U32 R199, RZ, RZ, R169 ;  /* 0x000000ffffc77224 */ /* 0x000fe200078e00a9 */
[----:B------:R-:W-:Y:S01]  /*6c00*/  UMOV UR61, URZ ;  /* 0x0000003f003d7c82 */ /* 0x000fe20008000000 */
[----:B------:R-:W-:Y:S01]  /*6c10*/  IMAD.MOV.U32 R200, RZ, RZ, R168 ;  /* 0x000000ffffc87224 */ /* 0x000fe200078e00a8 */
[----:B------:R-:W-:Y:S01]  /*6c20*/  ULDC UR60, c[0x0][0xad0] ;  /* 0x0002b400003c7ab9 */ /* 0x000fe20000000800 */
[----:B------:R-:W-:-:S07]  /*6c30*/  IMAD.MOV.U32 R202, RZ, RZ, RZ ;  /* 0x000000ffffca7224 */ /* 0x000fce00078e00ff */
.L_x_4407:
[----:B------:R-:W-:-:S05]  /*6c40*/  VIADD R23, R202, 0x1 ;  /* 0x00000001ca177836 */ /* 0x000fca0000000000 */
[----:B------:R-:W-:-:S04]  /*6c50*/  ISETP.NE.AND P3, PT, R23, 0x2, PT ;  /* 0x000000021700780c */ /* 0x000fc80003f65270 */
[----:B------:R-:W-:Y:S02]  /*6c60*/  SEL R152, RZ, 0x1, P3 ;  /* 0x00000001ff987807 */ /* 0x000fe40001800000 */
[----:B------:R-:W-:Y:S02]  /*6c70*/  SEL R23, R23, RZ, P3 ;  /* 0x000000ff17177207 */ /* 0x000fe40001800000 */
[----:B------:R-:W-:-:S13]  /*6c80*/  R2UR UR6, R152 ;  /* 0x00000000980672ca */ /* 0x000fda00000e0000 */
[----:B------:R-:W-:Y:S01]  /*6c90*/  ULOP3.LUT UR61, UR61, UR6, URZ, 0x3c, !UPT ;  /* 0x000000063d3d7292 */ /* 0x000fe2000f8e3c3f */
[----:B--2---:R-:W-:Y:S11]  /*6ca0*/  @!P0 BRA `(.L_x_4399) ;  /* 0x0000000000048947 */ /* 0x004ff60003800000 */
[----:B------:R-:W-:Y:S01]  /*6cb0*/  BPT.TRAP 0x1 ;  /* 0x000000040000795c */ /* 0x000fe20000300000 */
.L_x_4399:
[----:B------:R-:W-:Y:S02]  /*6cc0*/  IMAD.U32 R204, RZ, RZ, UR61 ;  /* 0x0000003dffcc7e24 */ /* 0x000fe4000f8e00ff */
[----:B------:R-:W-:-:S03]  /*6cd0*/  IMAD R197, R23, 0x8, R195 ;  /* 0x0000000817c57824 */ /* 0x000fc600078e02c3 */
[----:B------:R-:W-:-:S04]  /*6ce0*/  SHF.L.U32 R204, R204, 0x1f, RZ ;  /* 0x0000001fcccc7819 */ /* 0x000fc800000006ff */
[----:B------:R0:W1:Y:S01]  /*6cf0*/  SYNCS.PHASECHK.TRANS64.TRYWAIT P3, [R197+URZ+0x38830], R204 ;  /* 0x038830ccc50075a7 */ /* 0x000062000806017f */
[----:B------:R-:W-:Y:S05]  /*6d00*/  @!P0 BRA `(.L_x_4400) ;  /* 0x0000000000048947 */ /* 0x000fea0003800000 */
[----:B------:R-:W-:Y:S01]  /*6d10*/  BPT.TRAP 0x1 ;  /* 0x000000040000795c */ /* 0x000fe20000300000 */
.L_x_4400:
[----:B------:R-:W-:Y:S01]  /*6d20*/  IMAD R203, R23, 0x200, R188 ;  /* 0x0000020017cb7824 */ /* 0x000fe200078e02bc */
[----:B-1----:R-:W-:Y:S06]  /*6d30*/  @P3 BRA `(.L_x_4401) ;  /* 0x0000000000083947 */ /* 0x002fec0003800000 */
[----:B------:R-:W1:Y:S02]  /*6d40*/  SYNCS.PHASECHK.TRANS64.TRYWAIT P3, [R197+URZ+0x38830], R204 ;  /* 0x038830ccc50075a7 */ /* 0x000e64000806017f */
[----:B-1----:R-:W-:Y:S05]  /*6d50*/  @!P3 BRA `(.L_x_4402) ;  /* 0x000000f00028b947 */ /* 0x002fea0003800000 */
.L_x_4401:
        /* <DEDUP_REMOVED lines=22> */
[----:B------:R-:W-:Y:S02]  /*6ec0*/  R2UR UR6, R205 ;  /* 0x00000000cd0672ca */ /* 0x000fe400000e0000 */
[C---:B------:R-:W-:Y:S01]  /*6ed0*/  IADD3 R205, R203.reuse, 0x4, RZ ;  /* 0x00000004cbcd7810 */ /* 0x040fe20007ffe0ff */
[----:B------:R-:W-:Y:S01]  /*6ee0*/  VIADD R203, R203, 0x6 ;  /* 0x00000006cbcb7836 */ /* 0x000fe20000000000 */
[----:B------:R-:W-:Y:S02]  /*6ef0*/  R2UR UR56, R2 ;  /* 0x00000000023872ca */ /* 0x000fe400000e0000 */
[----:B------:R-:W-:Y:S02]  /*6f00*/  R2UR UR57, R3 ;  /* 0x00000000033972ca */ /* 0x000fe400000e0000 */
[----:B------:R-:W-:-:S05]  /*6f10*/  R2UR UR16, R206 ;  /* 0x00000000ce1072ca */ /* 0x000fca00000e0000 */
        /* <DEDUP_REMOVED lines=21> */
.L_x_4403:
[----:B------:R2:W3:Y:S01]  /*7070*/  SYNCS.PHASECHK.TRANS64.TRYWAIT P3, [R197+URZ+0x38850], R204 ;  /* 0x038850ccc50075a7 */ /* 0x0004e2000806017f */
[----:B------:R-:W-:Y:S05]  /*7080*/  @!P0 BRA `(.L_x_4404) ;  /* 0x0000000000048947 */ /* 0x000fea0003800000 */
[----:B------:R-:W-:Y:S01]  /*7090*/  BPT.TRAP 0x1 ;  /* 0x000000040000795c */ /* 0x000fe20000300000 */
.L_x_4404:
[----:B---3--:R-:W-:Y:S05]  /*70a0*/  @P3 BRA `(.L_x_4405) ;  /* 0x0000000000083947 */ /* 0x008fea0003800000 */
[----:B------:R-:W3:Y:S02]  /*70b0*/  SYNCS.PHASECHK.TRANS64.TRYWAIT P3, [R197+URZ+0x38850], R204 ;  /* 0x038850ccc50075a7 */ /* 0x000ee4000806017f */
[----:B---3--:R-:W-:Y:S05]  /*70c0*/  @!P3 BRA `(.L_x_4406) ;  /* 0x000000ec0060b947 */ /* 0x008fea0003800000 */
.L_x_4405:
        /* <DEDUP_REMOVED lines=36> */
[----:B------:R-:W-:-:S05]  /*7310*/  IMAD R220, R23, 0x1000, R190 ;  /* 0x0000100017dc7824 */ /* 0x000fca00078e02be */
[----:B------:R-:W-:Y:S01]  /*7320*/  IADD3 R221, R220, 0x80, RZ ;  /* 0x00000080dcdd7810 */ /* 0x000fe20007ffe0ff */
[----:B------:R-:W-:Y:S01]  /*7330*/  UMOV UR54, UR6 ;  /* 0x0000000600367c82 */ /* 0x000fe20008000000 */
[----:B------:R-:W-:Y:S01]  /*7340*/  R2UR UR6, R204 ;  /* 0x00000000cc0672ca */ /* 0x000fe200000e0000 */
[----:B------:R-:W-:-:S12]  /*7350*/  VIADD R204, R203, 0x6 ;  /* 0x00000006cbcc7836 */ /* 0x000fd80000000000 */
        /* <DEDUP_REMOVED lines=25> */
[----:B------:R-:W-:Y:S01]  /*74f0*/  R2UR UR52, R207 ;  /* 0x00000000cf3472ca */ /* 0x000fe200000e0000 */
[C---:B------:R-:W-:Y:S01]  /*7500*/  VIADD R207, R203.reuse, 0x800 ;  /* 0x00000800cbcf7836 */ /* 0x040fe20000000000 */
[----:B------:R-:W-:Y:S01]  /*7510*/  R2UR UR42, R204 ;  /* 0x00000000cc2a72ca */ /* 0x000fe200000e0000 */
[----:B------:R-:W-:-:S05]  /*7520*/  VIADD R204, R203, 0x602 ;  /* 0x00000602cbcc7836 */ /* 0x000fca0000000000 */
[----:B------:R-:W-:Y:S01]  /*7530*/  R2UR UR46, R204 ;  /* 0x00000000cc2e72ca */ /* 0x000fe200000e0000 */
[----:B------:R-:W-:-:S05]  /*7540*/  VIADD R204, R203, 0x604 ;  /* 0x00000604cbcc7836 */ /* 0x000fca0000000000 */
[----:B------:R-:W-:Y:S01]  /*7550*/  R2UR UR50, R204 ;  /* 0x00000000cc3272ca */ /* 0x000fe200000e0000 */
[----:B------:R-:W-:-:S05]  /*7560*/  VIADD R204, R203, 0x606 ;  /* 0x00000606cbcc7836 */ /* 0x000fca0000000000 */
[----:B------:R-:W-:Y:S02]  /*7570*/  R2UR UR54, R204 ;  /* 0x00000000cc3672ca */ /* 0x000fe400000e0000 */
[----:B------:R-:W0:Y:S02]  /*7580*/  SHFL.IDX PT, R204, R208, RZ, 0x1f ;  /* 0x00001fffd0cc7589 */ /* 0x000e2400000e0000 */
[----:B0-----:R-:W-:-:S04]  /*7590*/  ISETP.GT.AND P3, PT, R204, 0x7f, PT ;  /* 0x0000007fcc00780c */ /* 0x001fc80003f64270 */
        /* <DEDUP_REMOVED lines=19> */
[----:B------:R-:W-:Y:S01]  /*76d0*/  @UP0 ULDC UR6, c[0x0][0x44c] ;  /* 0x0001130000060ab9 */ /* 0x000fe20000000800 */
[----:B------:R-:W-:Y:S01]  /*76e0*/  ULDC UR7, c[0x0][0x288] ;  /* 0x0000a20000077ab9 */ /* 0x000fe20000000800 */
[----:B------:R-:W-:Y:S02]  /*76f0*/  WARPGROUP.DEPBAR.LE gsb0, 0x0 ;  /* 0x00008000000079c5 */ /* 0x000fe40000010000 */
[----:B------:R-:W-:-:S06]  /*7700*/  WARPGROUP.ARRIVE ;  /* 0x00000000000079c5 */ /* 0x000fcc0000000000 */
[----:B------:R-:W-:Y:S01]  /*7710*/  HGMMA.64x64x16.F32.BF16 R152, gdesc[UR8], R152, gsb0 ;  /* 0x00e00000089879f0 */ /* 0x000fe20008001898 */
[----:B------:R-:W-:Y:S01]  /*7720*/  ULDC UR11, c[0x0][0x2f0] ;  /* 0x0000bc00000b7ab9 */ /* 0x000fe20000000800 */
        /* <DEDUP_REMOVED lines=74> */
[--C-:B------:R-:W-:Y:S01]  /*7bd0*/  IMAD.IADD R209, R206, 0x1, R207.reuse ;  /* 0x00000001ced17824 */ /* 0x100fe200078e02cf */
[----:B------:R-:W-:Y:S01]  /*7be0*/  IADD3 R208, R18, R206, RZ ;  /* 0x000000ce12d07210 */ /* 0x000fe20007ffe0ff */
        /* <DEDUP_REMOVED lines=117> */
[----:B------:R-:W-:Y:S01]  /*8340*/  @P1 IMAD.HI.U32 R203, R186, UR6, RZ ;  /* 0x00000006bacb1c27 */ /* 0x000fe2000f8e00ff */
[----:B------:R-:W-:-:S03]  /*8350*/  @UP0 ULDC UR6, c[0x0][0x450] ;  /* 0x0001140000060ab9 */ /* 0x000fc60000000800 */
[----:B------:R-:W-:Y:S01]  /*8360*/  IMAD.MOV.U32 R206, RZ, RZ, R186 ;  /* 0x000000ffffce7224 */ /* 0x000fe200078e00ba */
[----:B------:R-:W-:Y:S01]  /*8370*/  @P1 SHF.R.U32.HI R206, RZ, UR6, R203 ;  /* 0x00000006ffce1c19 */ /* 0x000fe200080116cb */
[----:B------:R-:W-:-:S04]  /*8380*/  ULDC UR6, c[0x0][0xa80] ;  /* 0x0002a00000067ab9 */ /* 0x000fc80000000800 */
[----:B------:R-:W0:Y:S01]  /*8390*/  SHFL.IDX PT, R203, R206, RZ, 0x1c1f ;  /* 0x001c1fffcecb7589 */ /* 0x000e2200000e0000 */
        /* <DEDUP_REMOVED lines=16> */
[----:B------:R2:W3:Y:S01]  /*84a0*/  MUFU.TANH R205, R152 ;  /* 0x0000009800cd7308 */ /* 0x0004e20000002400 */
[----:B-1----:R-:W-:-:S02]  /*84b0*/  IMAD.MOV.U32 R153, RZ, RZ, -0x40 ;  /* 0xffffffc0ff997424 */ /* 0x002fc400078e00ff */
[----:B------:R-:W-:Y:S01]  /*84c0*/  FMUL.FTZ R181, R181, UR60 ;  /* 0x0000003cb5b57c20 */ /* 0x000fe20008410000 */
[----:B------:R-:W-:Y:S01]  /*84d0*/  FMUL.FTZ R155, R155, UR60 ;  /* 0x0000003c9b9b7c20 */ /* 0x000fe20008410000 */
[----:B------:R-:W-:Y:S01]  /*84e0*/  FMUL.FTZ R213, R167, UR60 ;  /* 0x0000003ca7d57c20 */ /* 0x000fe20008410000 */
[----:B------:R-:W-:Y:S01]  /*84f0*/  FMUL.FTZ R214, R170, UR60 ;  /* 0x0000003caad67c20 */ /* 0x000fe20008410000 */
[----:B------:R-:W-:Y:S01]  /*8500*/  FMUL.FTZ R171, R171, UR60 ;  /* 0x0000003cabab7c20 */ /* 0x000fe20008410000 */
[----:B------:R-:W-:Y:S01]  /*8510*/  FMUL.FTZ R174, R174, UR60 ;  /* 0x0000003caeae7c20 */ /* 0x000fe20008410000 */
[----:B------:R1:W-:Y:S01]  /*8520*/  MUFU.TANH R208, R157 ;  /* 0x0000009d00d07308 */ /* 0x0003e20000002400 */
[----:B--2---:R-:W-:Y:S02]  /*8530*/  IMAD R152, R198, R153, 0x1 ;  /* 0x00000001c6987424 */ /* 0x004fe400078e0299 */
[----:B------:R-:W-:Y:S01]  /*8540*/  FMUL.FTZ R153, R168, UR60 ;  /* 0x0000003ca8997c20 */ /* 0x000fe20008410000 */
[----:B------:R-:W-:Y:S01]  /*8550*/  FMUL.FTZ R175, R175, UR60 ;  /* 0x0000003cafaf7c20 */ /* 0x000fe20008410000 */
[----:B------:R-:W-:Y:S01]  /*8560*/  FMUL.FTZ R178, R178, UR60 ;  /* 0x0000003cb2b27c20 */ /* 0x000fe20008410000 */
[----:B------:R-:W-:Y:S01]  /*8570*/  FMUL.FTZ R179, R179, UR60 ;  /* 0x0000003cb3b37c20 */ /* 0x000fe20008410000 */
[----:B------:R-:W-:Y:S01]  /*8580*/  FMUL.FTZ R182, R182, UR60 ;  /* 0x0000003cb6b67c20 */ /* 0x000fe20008410000 */
[----:B------:R-:W-:Y:S01]  /*8590*/  FMUL.FTZ R183, R183, UR60 ;  /* 0x0000003cb7b77c20 */ /* 0x000fe20008410000 */
[----:B------:R2:W4:Y:S01]  /*85a0*/  MUFU.TANH R207, R156 ;  /* 0x0000009c00cf7308 */ /* 0x0005220000002400 */
[----:B-1----:R-:W-:-:S04]  /*85b0*/  IMAD.IADD R157, R152, 0x1, -R193 ;  /* 0x00000001989d7824 */ /* 0x002fc800078e0ac1 */
[----:B------:R-:W-:Y:S01]  /*85c0*/  IMAD R168, R192, UR11, R157 ;  /* 0x0000000bc0a87c24 */ /* 0x000fe2000f8e029d */
[----:B------:R-:W-:Y:S02]  /*85d0*/  UMOV UR11, 0x40000040 ;  /* 0x40000040000b7882 */ /* 0x000fe40000000000 */
[----:B------:R1:W5:Y:S01]  /*85e0*/  MUFU.TANH R209, R160 ;  /* 0x000000a000d17308 */ /* 0x0003620000002400 */
[----:B--2---:R-:W-:Y:S01]  /*85f0*/  FMUL.FTZ R156, R172, UR60 ;  /* 0x0000003cac9c7c20 */ /* 0x004fe20008410000 */
[----:B0-----:R-:W-:-:S04]  /*8600*/  IADD3 R152, R203, -UR7, R168 ;  /* 0x80000007cb987c10 */ /* 0x001fc8000fffe0a8 */
[C---:B------:R-:W-:Y:S02]  /*8610*/  ISETP.GT.AND P3, PT, R152.reuse, RZ, PT ;  /* 0x000000ff9800720c */ /* 0x040fe40003f64270 */
[C---:B------:R-:W-:Y:S01]  /*8620*/  ISETP.GT.AND P4, PT, R152.reuse, 0x1, PT ;  /* 0x000000019800780c */ /* 0x040fe20003f84270 */
[----:B------:R-:W0:Y:S01]  /*8630*/  MUFU.TANH R161, R161 ;  /* 0x000000a100a17308 */ /* 0x000e220000002400 */
[----:B---3--:R-:W-:Y:S02]  /*8640*/  FSEL R205, R205, -INF , P3 ;  /* 0xff800000cdcd7808 */ /* 0x008fe40001800000 */
[----:B------:R-:W-:Y:S02]  /*8650*/  ISETP.GT.AND P3, PT, R152, 0x8, PT ;  /* 0x000000089800780c */ /* 0x000fe40003f64270 */
[----:B------:R-:W-:Y:S02]  /*8660*/  FSEL R204, R204, -INF , P4 ;  /* 0xff800000cccc7808 */ /* 0x000fe40002000000 */
[----:B------:R-:W-:Y:S01]  /*8670*/  FMNMX.FTZ R157, R205, R200, !PT ;  /* 0x000000c8cd9d7209 */ /* 0x000fe20007810000 */
[----:B------:R-:W2:Y:S01]  /*8680*/  MUFU.TANH R164, R164 ;  /* 0x000000a400a47308 */ /* 0x000ea20000002400 */
[----:B------:R-:W-:-:S02]  /*8690*/  ISETP.GT.AND P4, PT, R152, 0x9, PT ;  /* 0x000000099800780c */ /* 0x000fc40003f84270 */
[----:B----4-:R-:W-:Y:S02]  /*86a0*/  FSEL R172, R207, -INF , P3 ;  /* 0xff800000cfac7808 */ /* 0x010fe40001800000 */
[----:B------:R-:W-:Y:S02]  /*86b0*/  FMNMX.FTZ R157, R204, R157, !PT ;  /* 0x0000009dcc9d7209 */ /* 0x000fe40007810000 */
[----:B------:R-:W-:Y:S01]  /*86c0*/  ISETP.GT.AND P3, PT, R152, 0x10, PT ;  /* 0x000000109800780c */ /* 0x000fe20003f64270 */
[----:B------:R3:W-:Y:S01]  /*86d0*/  MUFU.TANH R210, R153 ;  /* 0x0000009900d27308 */ /* 0x0007e20000002400 */
[----:B-1----:R-:W-:Y:S02]  /*86e0*/  FMNMX.FTZ R160, R172, R157, !PT ;  /* 0x0000009daca07209 */ /* 0x002fe40007810000 */
[----:B-----5:R-:W-:Y:S02]  /*86f0*/  FSEL R203, R209, -INF , P3 ;  /* 0xff800000d1cb7808 */ /* 0x020fe40001800000 */
[----:B------:R-:W-:-:S03]  /*8700*/  ISETP.GT.AND P3, PT, R152, 0x18, PT ;  /* 0x000000189800780c */ /* 0x000fc60003f64270 */
[----:B------:R-:W1:Y:S01]  /*8710*/  MUFU.TANH R165, R165 ;  /* 0x000000a500a57308 */ /* 0x000e620000002400 */
[----:B---3--:R-:W-:Y:S01]  /*8720*/  FMUL.FTZ R153, R173, UR60 ;  /* 0x0000003cad997c20 */ /* 0x008fe20008410000 */
[----:B------:R-:W-:Y:S02]  /*8730*/  FSEL R173, R208, -INF , P4 ;  /* 0xff800000d0ad7808 */ /* 0x000fe40002000000 */
[----:B------:R-:W-:Y:S02]  /*8740*/  ISETP.GT.AND P4, PT, R152, 0x11, PT ;  /* 0x000000119800780c */ /* 0x000fe40003f84270 */
[----:B------:R-:W-:Y:S02]  /*8750*/  FMNMX.FTZ R160, R173, R160, !PT ;  /* 0x000000a0ada07209 */ /* 0x000fe40007810000 */
[----:B------:R0:W3:Y:S02]  /*8760*/  MUFU.TANH R211, R169 ;  /* 0x000000a900d37308 */ /* 0x0000e40000002400 */
[----:B------:R-:W-:-:S06]  /*8770*/  FMNMX.FTZ R160, R203, R160, !PT ;  /* 0x000000a0cba07209 */ /* 0x000fcc0007810000 */
[----:B------:R4:W5:Y:S01]  /*8780*/  MUFU.TANH R212, R156 ;  /* 0x0000009c00d47308 */ /* 0x0009620000002400 */
[----:B0-----:R-:W-:Y:S02]  /*8790*/  FSEL R169, R161, -INF , P4 ;  /* 0xff800000a1a97808 */ /* 0x001fe40002000000 */
[----:B------:R-:W-:-:S05]  /*87a0*/  ISETP.GT.AND P4, PT, R152, 0x19, PT ;  /* 0x000000199800780c */ /* 0x000fca0003f84270 */
[----:B------:R0:W5:Y:S01]  /*87b0*/  MUFU.TANH R207, R153 ;  /* 0x0000009900cf7308 */ /* 0x0001620000002400 */
[----:B----4-:R-:W-:Y:S01]  /*87c0*/  FMUL.FTZ R156, R176, UR60 ;  /* 0x0000003cb09c7c20 */ /* 0x010fe20008410000 */
[----:B--2---:R-:W-:Y:S02]  /*87d0*/  FSEL R176, R164, -INF , P3 ;  /* 0xff800000a4b07808 */ /* 0x004fe40001800000 */
[C---:B------:R-:W-:Y:S02]  /*87e0*/  ISETP.GT.AND P3, PT, R152.reuse, 0x20, PT ;  /* 0x000000209800780c */ /* 0x040fe40003f64270 */
[----:B-1----:R-:W-:Y:S02]  /*87f0*/  FSEL R164, R165, -INF , P4 ;  /* 0xff800000a5a47808 */ /* 0x002fe40002000000 */
[----:B------:R1:W2:Y:S01]  /*8800*/  MUFU.TANH R157, R156 ;  /* 0x0000009c009d7308 */ /* 0x0002a20000002400 */
[----:B0-----:R-:W-:Y:S02]  /*8810*/  FMNMX.FTZ R153, R169, R160, !PT ;  /* 0x000000a0a9997209 */ /* 0x001fe40007810000 */
[----:B------:R-:W-:-:S02]  /*8820*/  ISETP.GT.AND P4, PT, R152, 0x21, PT ;  /* 0x000000219800780c */ /* 0x000fc40003f84270 */
[----:B------:R-:W-:Y:S02]  /*8830*/  FMNMX.FTZ R153, R176, R153, !PT ;  /* 0x00000099b0997209 */ /* 0x000fe40007810000 */
[----:B------:R-:W-:Y:S01]  /*8840*/  FSEL R165, R210, -INF , P3 ;  /* 0xff800000d2a57808 */ /* 0x000fe20001800000 */
[----:B------:R0:W4:Y:S01]  /*8850*/  MUFU.TANH R209, R177 ;  /* 0x000000b100d17308 */ /* 0x0001220000002400 */
[----:B-1----:R-:W-:Y:S02]  /*8860*/  FMNMX.FTZ R156, R164, R153, !PT ;  /* 0x00000099a49c7209 */ /* 0x002fe40007810000 */
[----:B------:R-:W-:Y:S02]  /*8870*/  ISETP.GT.AND P3, PT, R152, 0x28, PT ;  /* 0x000000289800780c */ /* 0x000fe40003f64270 */
[----:B---3--:R-:W-:Y:S01]  /*8880*/  FSEL R160, R211, -INF , P4 ;  /* 0xff800000d3a07808 */ /* 0x008fe20002000000 */
[----:B------:R-:W-:Y:S01]  /*8890*/  FMUL.FTZ R211, R166, UR60 ;  /* 0x0000003ca6d37c20 */ /* 0x000fe20008410000 */
[----:B------:R-:W-:Y:S01]  /*88a0*/  FMNMX.FTZ R153, R165, R156, !PT ;  /* 0x0000009ca5997209 */ /* 0x000fe20007810000 */
[----:B------:R1:W3:Y:S01]  /*88b0*/  MUFU.TANH R210, R180 ;  /* 0x000000b400d27308 */ /* 0x0002e20000002400 */
[----:B------:R-:W-:Y:S01]  /*88c0*/  ISETP.GT.AND P4, PT, R152, 0x29, PT ;  /* 0x000000299800780c */ /* 0x000fe20003f84270 */
[----:B0-----:R-:W-:Y:S01]  /*88d0*/  FMUL.FTZ R177, R154, UR60 ;  /* 0x0000003c9ab17c20 */ /* 0x001fe20008410000 */
[----:B-----5:R-:W-:-:S02]  /*88e0*/  FSEL R161, R212, -INF , P3 ;  /* 0xff800000d4a17808 */ /* 0x020fc40001800000 */
[----:B------:R-:W-:Y:S02]  /*88f0*/  FMNMX.FTZ R208, R160, R153, !PT ;  /* 0x00000099a0d07209 */ /* 0x000fe40007810000 */
[C---:B------:R-:W-:Y:S01]  /*8900*/  ISETP.GT.AND P3, PT, R152.reuse, 0x30, PT ;  /* 0x000000309800780c */ /* 0x040fe20003f64270 */
[----:B------:R-:W0:Y:S01]  /*8910*/  MUFU.TANH R181, R181 ;  /* 0x000000b500b57308 */ /* 0x000e220000002400 */
[----:B------:R-:W-:Y:S02]  /*8920*/  FSEL R156, R207, -INF , P4 ;  /* 0xff800000cf9c7808 */ /* 0x000fe40002000000 */
[----:B------:R-:W-:Y:S01]  /*8930*/  FMNMX.FTZ R153, R161, R208, !PT ;  /* 0x000000d0a1997209 */ /* 0x000fe20007810000 */
[----:B------:R-:W-:Y:S01]  /*8940*/  FMUL.FTZ R208, R159, UR60 ;  /* 0x0000003c9fd07c20 */ /* 0x000fe20008410000 */
[----:B------:R-:W-:Y:S01]  /*8950*/  ISETP.GT.AND P4, PT, R152, 0x31, PT ;  /* 0x000000319800780c */ /* 0x000fe20003f84270 */
[----:B------:R-:W5:Y:S01]  /*8960*/  SHFL.IDX PT, R159, R206, 0x1, 0x1c1f ;  /* 0x003c1f00ce9f7f89 */ /* 0x000f6200000e0000 */
[----:B--2---:R-:W-:Y:S01]  /*8970*/  FSEL R157, R157, -INF , P3 ;  /* 0xff8000009d9d7808 */ /* 0x004fe20001800000 */
[----:B------:R-:W2:Y:S01]  /*8980*/  MUFU.TANH R177, R177 ;  /* 0x000000b100b17308 */ /* 0x000ea20000002400 */
[----:B-1----:R-:W-:-:S02]  /*8990*/  FMNMX.FTZ R180, R156, R153, !PT ;  /* 0x000000999cb47209 */ /* 0x002fc40007810000 */
[----:B------:R-:W-:Y:S02]  /*89a0*/  ISETP.GT.AND P3, PT, R152, 0x38, PT ;  /* 0x000000389800780c */ /* 0x000fe40003f64270 */
[----:B----4-:R-:W-:Y:S01]  /*89b0*/  FSEL R154, R209, -INF , P4 ;  /* 0xff800000d19a7808 */ /* 0x010fe20002000000 */
[----:B------:R-:W-:Y:S01]  /*89c0*/  FMUL.FTZ R209, R162, UR60 ;  /* 0x0000003ca2d17c20 */ /* 0x000fe20008410000 */
[----:B------:R-:W-:Y:S01]  /*89d0*/  FMNMX.FTZ R207, R157, R180, !PT ;  /* 0x000000b49dcf7209 */ /* 0x000fe20007810000 */
[----:B------:R-:W1:Y:S01]  /*89e0*/  MUFU.TANH R155, R155 ;  /* 0x0000009b009b7308 */ /* 0x000e620000002400 */
[----:B------:R-:W-:Y:S02]  /*89f0*/  ISETP.GT.AND P4, PT, R152, 0x39, PT ;  /* 0x000000399800780c */ /* 0x000fe40003f84270 */
[----:B---3--:R-:W-:Y:S01]  /*8a00*/  FSEL R153, R210, -INF , P3 ;  /* 0xff800000d2997808 */ /* 0x008fe20001800000 */
[----:B------:R-:W-:Y:S01]  /*8a10*/  FMUL.FTZ R210, R163, UR60 ;  /* 0x0000003ca3d27c20 */ /* 0x000fe20008410000 */
[----:B------:R-:W-:Y:S01]  /*8a20*/  FMNMX.FTZ R180, R154, R207, !PT ;  /* 0x000000cf9ab47209 */ /* 0x000fe20007810000 */
[----:B------:R-:W-:Y:S01]  /*8a30*/  FMUL.FTZ R207, R158, UR60 ;  /* 0x0000003c9ecf7c20 */ /* 0x000fe20008410000 */
[----:B0-----:R-:W-:Y:S01]  /*8a40*/  FSEL R152, R181, -INF , P4 ;  /* 0xff800000b5987808 */ /* 0x001fe20002000000 */
[----:B------:R-:W-:Y:S01]  /*8a50*/  MUFU.TANH R208, R208 ;  /* 0x000000d000d07308 */ /* 0x000fe20000002400 */
[----:B------:R-:W-:-:S04]  /*8a60*/  FMNMX.FTZ R181, R153, R180, !PT ;  /* 0x000000b499b57209 */ /* 0x000fc80007810000 */
[----:B------:R-:W-:Y:S02]  /*8a70*/  FMNMX.FTZ R181, R152, R181, !PT ;  /* 0x000000b598b57209 */ /* 0x000fe40007810000 */
[----:B-----5:R-:W-:Y:S01]  /*8a80*/  IADD3 R162, R159, -UR7, R168 ;  /* 0x800000079fa27c10 */ /* 0x020fe2000fffe0a8 */
[----:B------:R-:W0:Y:S01]  /*8a90*/  MUFU.TANH R207, R207 ;  /* 0x000000cf00cf7308 */ /* 0x000e220000002400 */
[----:B------:R-:W-:Y:S01]  /*8aa0*/  R2UR UR7, R201 ;  /* 0x00000000c90772ca */ /* 0x000fe200000e0000 */
[----:B------:R-:W3:Y:S01]  /*8ab0*/  SHFL.BFLY PT, R158, R181, 0x2, 0x1f ;  /* 0x0c401f00b59e7f89 */ /* 0x000ee200000e0000 */
[C---:B------:R-:W-:Y:S02]  /*8ac0*/  ISETP.GT.AND P3, PT, R162.reuse, RZ, PT ;  /* 0x000000ffa200720c */ /* 0x040fe40003f64270 */
[C---:B------:R-:W-:Y:S02]  /*8ad0*/  ISETP.GT.AND P4, PT, R162.reuse, 0x1, PT ;  /* 0x00000001a200780c */ /* 0x040fe40003f84270 */
[----:B--2---:R-:W-:Y:S01]  /*8ae0*/  FSEL R166, R177, -INF , P3 ;  /* 0xff800000b1a67808 */ /* 0x004fe20001800000 */
[----:B------:R-:W2:Y:S01]  /*8af0*/  MUFU.TANH R209, R209 ;  /* 0x000000d100d17308 */ /* 0x000ea20000002400 */
[----:B------:R-:W-:-:S02]  /*8b00*/  ISETP.GT.AND P3, PT, R162, 0x8, PT ;  /* 0x00000008a200780c */ /* 0x000fc40003f64270 */
[----:B-1----:R-:W-:Y:S02]  /*8b10*/  FSEL R167, R155, -INF , P4 ;  /* 0xff8000009ba77808 */ /* 0x002fe40002000000 */
[C---:B------:R-:W-:Y:S02]  /*8b20*/  ISETP.GT.AND P4, PT, R162.reuse, 0x9, PT ;  /* 0x00000009a200780c */ /* 0x040fe40003f84270 */
[C---:B------:R-:W-:Y:S01]  /*8b30*/  ISETP.GT.AND P6, PT, R162.reuse, 0x20, PT ;  /* 0x00000020a200780c */ /* 0x040fe20003fc4270 */
[----:B------:R-:W1:Y:S01]  /*8b40*/  MUFU.TANH R210, R210 ;  /* 0x000000d200d27308 */ /* 0x000e620000002400 */
[----:B0-----:R-:W-:Y:S02]  /*8b50*/  FSEL R207, R207, -INF , P3 ;  /* 0xff800000cfcf7808 */ /* 0x001fe40001800000 */
[----:B------:R-:W-:Y:S02]  /*8b60*/  ISETP.GT.AND P3, PT, R162, 0x10, PT ;  /* 0x00000010a200780c */ /* 0x000fe40003f64270 */
[----:B------:R-:W-:-:S02]  /*8b70*/  FSEL R208, R208, -INF , P4 ;  /* 0xff800000d0d07808 */ /* 0x000fc40002000000 */
[----:B------:R-:W-:Y:S01]  /*8b80*/  ISETP.GT.AND P4, PT, R162, 0x11, PT ;  /* 0x00000011a200780c */ /* 0x000fe20003f84270 */
[----:B------:R-:W0:Y:S01]  /*8b90*/  MUFU.TANH R211, R211 ;  /* 0x000000d300d37308 */ /* 0x000e220000002400 */
[----:B--2---:R-:W-:Y:S02]  /*8ba0*/  FSEL R209, R209, -INF , P3 ;  /* 0xff800000d1d17808 */ /* 0x004fe40001800000 */
[----:B---3--:R-:W-:Y:S02]  /*8bb0*/  FMNMX.FTZ R163, R181, R158, !PT ;  /* 0x0000009eb5a37209 */ /* 0x008fe40007810000 */
[----:B------:R-:W-:Y:S02]  /*8bc0*/  FMNMX.FTZ R158, R166, R199, !PT ;  /* 0x000000c7a69e7209 */ /* 0x000fe40007810000 */
[----:B------:R-:W-:Y:S01]  /*8bd0*/  ISETP.GT.AND P3, PT, R162, 0x18, PT ;  /* 0x00000018a200780c */ /* 0x000fe20003f64270 */
[----:B------:R-:W2:Y:S01]  /*8be0*/  MUFU.TANH R213, R213 ;  /* 0x000000d500d57308 */ /* 0x000ea20000002400 */
[----:B------:R-:W-:Y:S01]  /*8bf0*/  FMNMX.FTZ R158, R167, R158, !PT ;  /* 0x0000009ea79e7209 */ /* 0x000fe20007810000 */
[----:B------:R-:W3:Y:S01]  /*8c00*/  SHFL.BFLY PT, R180, R163, 0x1, 0x1f ;  /* 0x0c201f00a3b47f89 */ /* 0x000ee200000e0000 */
[----:B-1----:R-:W-:-:S02]  /*8c10*/  FSEL R210, R210, -INF , P4 ;  /* 0xff800000d2d27808 */ /* 0x002fc40002000000 */
[----:B------:R-:W-:Y:S02]  /*8c20*/  FMNMX.FTZ R155, R207, R158, !PT ;  /* 0x0000009ecf9b7209 */ /* 0x000fe40007810000 */
[----:B------:R-:W-:Y:S01]  /*8c30*/  ISETP.GT.AND P4, PT, R162, 0x19, PT ;  /* 0x00000019a200780c */ /* 0x000fe20003f84270 */
[----:B------:R-:W1:Y:S01]  /*8c40*/  MUFU.TANH R214, R214 ;  /* 0x000000d600d67308 */ /* 0x000e620000002400 */
[----:B------:R-:W-:Y:S02]  /*8c50*/  FMNMX.FTZ R158, R208, R155, !PT ;  /* 0x0000009bd09e7209 */ /* 0x000fe40007810000 */
[----:B0-----:R-:W-:Y:S02]  /*8c60*/  FSEL R211, R211, -INF , P3 ;  /* 0xff800000d3d37808 */ /* 0x001fe40001800000 */
[----:B------:R-:W-:Y:S02]  /*8c70*/  FMNMX.FTZ R155, R209, R158, !PT ;  /* 0x0000009ed19b7209 */ /* 0x000fe40007810000 */
[----:B------:R-:W-:Y:S01]  /*8c80*/  ISETP.GT.AND P3, PT, R162, 0x21, PT ;  /* 0x00000021a200780c */ /* 0x000fe20003f64270 */
[----:B------:R-:W0:Y:S01]  /*8c90*/  MUFU.TANH R171, R171 ;  /* 0x000000ab00ab7308 */ /* 0x000e220000002400 */
[----:B------:R-:W-:-:S02]  /*8ca0*/  FMNMX.FTZ R158, R210, R155, !PT ;  /* 0x0000009bd29e7209 */ /* 0x000fc40007810000 */
[----:B--2---:R-:W-:Y:S02]  /*8cb0*/  FSEL R213, R213, -INF , P4 ;  /* 0xff800000d5d57808 */ /* 0x004fe40002000000 */
[----:B------:R-:W-:Y:S02]  /*8cc0*/  FMNMX.FTZ R158, R211, R158, !PT ;  /* 0x0000009ed39e7209 */ /* 0x000fe40007810000 */
[----:B------:R-:W-:Y:S01]  /*8cd0*/  ISETP.GT.AND P4, PT, R162, 0x28, PT ;  /* 0x00000028a200780c */ /* 0x000fe20003f84270 */
[----:B------:R-:W2:Y:S01]  /*8ce0*/  MUFU.TANH R174, R174 ;  /* 0x000000ae00ae7308 */ /* 0x000ea20000002400 */
[----:B-1----:R-:W-:Y:S02]  /*8cf0*/  FSEL R214, R214, -INF , P6 ;  /* 0xff800000d6d67808 */ /* 0x002fe40003000000 */
[----:B------:R-:W-:Y:S02]  /*8d00*/  FMNMX.FTZ R155, R213, R158, !PT ;  /* 0x0000009ed59b7209 */ /* 0x000fe40007810000 */
[----:B------:R-:W-:-:S02]  /*8d10*/  ISETP.GT.AND P5, PT, R162, 0x29, PT ;  /* 0x00000029a200780c */ /* 0x000fc40003fa4270 */
[----:B------:R-:W-:Y:S01]  /*8d20*/  FMNMX.FTZ R158, R214, R155, !PT ;  /* 0x0000009bd69e7209 */ /* 0x000fe20007810000 */
[----:B------:R-:W1:Y:S01]  /*8d30*/  MUFU.TANH R159, R175 ;  /* 0x000000af009f7308 */ /* 0x000e620000002400 */
[----:B0-----:R-:W-:Y:S02]  /*8d40*/  FSEL R215, R171, -INF , P3 ;  /* 0xff800000abd77808 */ /* 0x001fe40001800000 */
[----:B------:R-:W-:Y:S02]  /*8d50*/  ISETP.GT.AND P6, PT, R162, 0x30, PT ;  /* 0x00000030a200780c */ /* 0x000fe40003fc4270 */
[----:B------:R-:W-:Y:S02]  /*8d60*/  FMNMX.FTZ R155, R215, R158, !PT ;  /* 0x0000009ed79b7209 */ /* 0x000fe40007810000 */
[----:B---3--:R-:W-:Y:S01]  /*8d70*/  FMNMX.FTZ R168, R163, R180, !PT ;  /* 0x000000b4a3a87209 */ /* 0x008fe20007810000 */
[----:B------:R-:W0:Y:S01]  /*8d80*/  MUFU.TANH R178, R178 ;  /* 0x000000b200b27308 */ /* 0x000e220000002400 */
[----:B--2---:R-:W-:-:S02]  /*8d90*/  FSEL R212, R174, -INF , P4 ;  /* 0xff800000aed47808 */ /* 0x004fc40002000000 */
[----:B------:R-:W-:Y:S01]  /*8da0*/  ISETP.GT.AND P4, PT, R162, 0x31, PT ;  /* 0x00000031a200780c */ /* 0x000fe20003f84270 */
[----:B------:R-:W-:Y:S01]  /*8db0*/  FMUL.FTZ R206, R168, UR6 ;  /* 0x00000006a8ce7c20 */ /* 0x000fe20008410000 */
[----:B------:R-:W-:Y:S02]  /*8dc0*/  FMNMX.FTZ R158, R212, R155, !PT ;  /* 0x0000009bd49e7209 */ /* 0x000fe40007810000 */
[----:B------:R-:W-:Y:S01]  /*8dd0*/  FSETP.NEU.FTZ.AND P3, PT, R168, -INF , PT ;  /* 0xff800000a800780b */ /* 0x000fe20003f7d000 */
[----:B------:R-:W2:Y:S01]  /*8de0*/  MUFU.TANH R179, R179 ;  /* 0x000000b300b37308 */ /* 0x000ea20000002400 */
[----:B-1----:R-:W-:Y:S02]  /*8df0*/  FSEL R159, R159, -INF , P5 ;  /* 0xff8000009f9f7808 */ /* 0x002fe40002800000 */
[----:B------:R-:W-:Y:S02]  /*8e00*/  ISETP.GT.AND P5, PT, R162, 0x38, PT ;  /* 0x00000038a200780c */ /* 0x000fe40003fa4270 */
[----:B------:R-:W-:-:S02]  /*8e10*/  FMNMX.FTZ R174, R159, R158, !PT ;  /* 0x0000009e9fae7209 */ /* 0x000fc40007810000 */
[----:B------:R-:W-:Y:S01]  /*8e20*/  FSEL R206, R206, RZ, P3 ;  /* 0x000000ffcece7208 */ /* 0x000fe20001800000 */
[----:B------:R-:W1:Y:S01]  /*8e30*/  MUFU.TANH R182, R182 ;  /* 0x000000b600b67308 */ /* 0x000e620000002400 */
[----:B0-----:R-:W-:-:S03]  /*8e40*/  FSEL R155, R178, -INF , P6 ;  /* 0xff800000b29b7808 */ /* 0x001fc60003000000 */
[--C-:B------:R-:W-:Y:S01]  /*8e50*/  FFMA.FTZ R177, R164, UR6, -R206.reuse ;  /* 0x00000006a4b17c23 */ /* 0x100fe200080108ce */
[----:B------:R-:W-:Y:S01]  /*8e60*/  FMNMX.FTZ R163, R155, R174, !PT ;  /* 0x000000ae9ba37209 */ /* 0x000fe20007810000 */
[--C-:B------:R-:W-:Y:S01]  /*8e70*/  FFMA.FTZ R171, R204, UR6, -R206.reuse ;  /* 0x00000006ccab7c23 */ /* 0x100fe200080108ce */
[--C-:B------:R-:W-:Y:S01]  /*8e80*/  FFMA.FTZ R204, R152, UR6, -R206.reuse ;  /* 0x0000000698cc7c23 */ /* 0x100fe200080108ce */
[----:B------:R-:W0:Y:S01]  /*8e90*/  MUFU.TANH R183, R183 ;  /* 0x000000b700b77308 */ /* 0x000e220000002400 */
[----:B--2---:R-:W-:Y:S01]  /*8ea0*/  FSEL R158, R179, -INF , P4 ;  /* 0xff800000b39e7808 */ /* 0x004fe20002000000 */
[--C-:B------:R-:W-:Y:S01]  /*8eb0*/  FFMA.FTZ R181, R156, UR6, -R206.reuse ;  /* 0x000000069cb57c23 */ /* 0x100fe200080108ce */
[----:B------:R-:W-:Y:S01]  /*8ec0*/  ISETP.GT.AND P4, PT, R162, 0x39, PT ;  /* 0x00000039a200780c */ /* 0x000fe20003f84270 */
[--C-:B------:R-:W-:Y:S01]  /*8ed0*/  FFMA.FTZ R170, R205, UR6, -R206.reuse ;  /* 0x00000006cdaa7c23 */ /* 0x100fe200080108ce */
[----:B------:R-:W-:Y:S01]  /*8ee0*/  FMNMX.FTZ R175, R158, R163, !PT ;  /* 0x000000a39eaf7209 */ /* 0x000fe20007810000 */
[--C-:B------:R-:W-:Y:S01]  /*8ef0*/  FFMA.FTZ R172, R172, UR6, -R206.reuse ;  /* 0x00000006acac7c23 */ /* 0x100fe200080108ce */
[--C-:B------:R-:W-:Y:S01]  /*8f00*/  FFMA.FTZ R173, R173, UR6, -R206.reuse ;  /* 0x00000006adad7c23 */ /* 0x100fe200080108ce */
[--C-:B------:R-:W-:Y:S01]  /*8f10*/  FFMA.FTZ R176, R176, UR6, -R206.reuse ;  /* 0x00000006b0b07c23 */ /* 0x100fe200080108ce */
[----:B-1----:R-:W-:Y:S01]  /*8f20*/  FSEL R162, R182, -INF , P5 ;  /* 0xff800000b6a27808 */ /* 0x002fe20002800000 */
[--C-:B------:R-:W-:Y:S01]  /*8f30*/  FFMA.FTZ R180, R161, UR6, -R206.reuse ;  /* 0x00000006a1b47c23 */ /* 0x100fe200080108ce */
[--C-:B------:R-:W-:Y:S01]  /*8f40*/  FFMA.FTZ R182, R157, UR6, -R206.reuse ;  /* 0x000000069db67c23 */ /* 0x100fe200080108ce */
[----:B------:R-:W-:Y:S01]  /*8f50*/  MUFU.EX2 R170, R170 ;  /* 0x000000aa00aa7308 */ /* 0x000fe20000000800 */
[----:B------:R-:W-:Y:S01]  /*8f60*/  FMNMX.FTZ R174, R162, R175, !PT ;  /* 0x000000afa2ae7209 */ /* 0x000fe20007810000 */
[--C-:B------:R-:W-:Y:S01]  /*8f70*/  FFMA.FTZ R175, R169, UR6, -R206.reuse ;  /* 0x00000006a9af7c23 */ /* 0x100fe200080108ce */
[----:B0-----:R-:W-:Y:S01]  /*8f80*/  FSEL R163, R183, -INF , P4 ;  /* 0xff800000b7a37808 */ /* 0x001fe20002000000 */
[----:B------:R-:W-:-:S04]  /*8f90*/  FFMA.FTZ R183, R154, UR6, -R206 ;  /* 0x000000069ab77c23 */ /* 0x000fc800080108ce */
[----:B------:R-:W-:Y:S01]  /*8fa0*/  MUFU.EX2 R171, R171 ;  /* 0x000000ab00ab7308 */ /* 0x000fe20000000800 */
[----:B------:R-:W-:Y:S01]  /*8fb0*/  FMNMX.FTZ R178, R163, R174, !PT ;  /* 0x000000aea3b27209 */ /* 0x000fe20007810000 */
[--C-:B------:R-:W-:Y:S01]  /*8fc0*/  FFMA.FTZ R174, R203, UR6, -R206.reuse ;  /* 0x00000006cbae7c23 */ /* 0x100fe200080108ce */
[----:B------:R-:W-:-:S03]  /*8fd0*/  FFMA.FTZ R203, R153, UR6, -R206 ;  /* 0x0000000699cb7c23 */ /* 0x000fc600080108ce */
[----:B------:R-:W0:Y:S02]  /*8fe0*/  SHFL.BFLY PT, R179, R178, 0x2, 0x1f ;  /* 0x0c401f00b2b37f89 */ /* 0x000e2400000e0000 */
[----:B------:R-:W-:Y:S08]  /*8ff0*/  MUFU.EX2 R172, R172 ;  /* 0x000000ac00ac7308 */ /* 0x000ff00000000800 */
[----:B------:R-:W-:Y:S08]  /*9000*/  MUFU.EX2 R173, R173 ;  /* 0x000000ad00ad7308 */ /* 0x000ff00000000800 */
[----:B------:R-:W-:Y:S01]  /*9010*/  MUFU.EX2 R174, R174 ;  /* 0x000000ae00ae7308 */ /* 0x000fe20000000800 */
[----:B0-----:R-:W-:Y:S01]  /*9020*/  FMNMX.FTZ R164, R178, R179, !PT ;  /* 0x000000b3b2a47209 */ /* 0x001fe20007810000 */
[--C-:B------:R-:W-:Y:S01]  /*9030*/  FFMA.FTZ R179, R160, UR6, -R206.reuse ;  /* 0x00000006a0b37c23 */ /* 0x100fe200080108ce */
[----:B------:R-:W-:-:S05]  /*9040*/  FFMA.FTZ R178, R165, UR6, -R206 ;  /* 0x00000006a5b27c23 */ /* 0x000fca00080108ce */
[----:B------:R-:W-:Y:S01]  /*9050*/  MUFU.EX2 R175, R175 ;  /* 0x000000af00af7308 */ /* 0x000fe20000000800 */
[----:B------:R-:W0:Y:S07]  /*9060*/  SHFL.BFLY PT, R169, R164, 0x1, 0x1f ;  /* 0x0c201f00a4a97f89 */ /* 0x000e2e00000e0000 */
[----:B------:R-:W-:Y:S08]  /*9070*/  MUFU.EX2 R176, R176 ;  /* 0x000000b000b07308 */ /* 0x000ff00000000800 */
[----:B------:R-:W-:Y:S08]  /*9080*/  MUFU.EX2 R177, R177 ;  /* 0x000000b100b17308 */ /* 0x000ff00000000800 */
[----:B------:R-:W-:Y:S01]  /*9090*/  MUFU.EX2 R178, R178 ;  /* 0x000000b200b27308 */ /* 0x000fe20000000800 */
[----:B0-----:R-:W-:-:S04]  /*90a0*/  FMNMX.FTZ R169, R164, R169, !PT ;  /* 0x000000a9a4a97209 */ /* 0x001fc80007810000 */
[C---:B------:R-:W-:Y:S01]  /*90b0*/  FSETP.NEU.FTZ.AND P4, PT, R169.reuse, -INF , PT ;  /* 0xff800000a900780b */ /* 0x040fe20003f9d000 */
[C---:B------:R-:W-:Y:S02]  /*90c0*/  FMUL.FTZ R153, R169.reuse, UR6 ;  /* 0x00000006a9997c20 */ /* 0x040fe40008410000 */
[----:B------:R-:W-:Y:S01]  /*90d0*/  MUFU.EX2 R179, R179 ;  /* 0x000000b300b37308 */ /* 0x000fe20000000800 */
[----:B------:R-:W-:Y:S02]  /*90e0*/  FSEL R154, R169, RZ, P4 ;  /* 0x000000ffa99a7208 */ /* 0x000fe40002000000 */
[----:B------:R-:W-:Y:S02]  /*90f0*/  FSEL R152, R153, RZ, P4 ;  /* 0x000000ff99987208 */ /* 0x000fe40002000000 */
[----:B------:R-:W-:Y:S01]  /*9100*/  FSEL R153, R168, RZ, P3 ;  /* 0x000000ffa8997208 */ /* 0x000fe20001800000 */
[----:B------:R-:W-:Y:S01]  /*9110*/  FADD.FTZ R154, -R154, R199 ;  /* 0x000000c79a9a7221 */ /* 0x000fe20000010100 */
[----:B------:R-:W-:Y:S01]  /*9120*/  ISETP.NE.AND P3, PT, R191, RZ, PT ;  /* 0x000000ffbf00720c */ /* 0x000fe20003f65270 */
[--C-:B------:R-:W-:Y:S01]  /*9130*/  FFMA.FTZ R216, R213, UR6, -R152.reuse ;  /* 0x00000006d5d87c23 */ /* 0x100fe20008010898 */
[----:B------:R-:W-:Y:S01]  /*9140*/  FFMA.FTZ R205, R166, UR6, -R152 ;  /* 0x00000006a6cd7c23 */ /* 0x000fe20008010898 */
[----:B------:R-:W-:Y:S01]  /*9150*/  FADD.FTZ R153, -R153, R200 ;  /* 0x000000c899997221 */ /* 0x000fe20000010100 */
[----:B------:R-:W-:Y:S01]  /*9160*/  FMUL.FTZ R154, R154, UR6 ;  /* 0x000000069a9a7c20 */ /* 0x000fe20008410000 */
[--C-:B------:R-:W-:Y:S01]  /*9170*/  FFMA.FTZ R206, R167, UR6, -R152.reuse ;  /* 0x00000006a7ce7c23 */ /* 0x100fe20008010898 */
[----:B------:R-:W-:Y:S01]  /*9180*/  FFMA.FTZ R207, R207, UR6, -R152 ;  /* 0x00000006cfcf7c23 */ /* 0x000fe20008010898 */
[----:B------:R-:W-:Y:S01]  /*9190*/  FMUL.FTZ R219, R153, UR6 ;  /* 0x0000000699db7c20 */ /* 0x000fe20008410000 */
[----:B------:R-:W0:Y:S01]  /*91a0*/  MUFU.EX2 R218, R154 ;  /* 0x0000009a00da7308 */ /* 0x000e220000000800 */
[----:B------:R-:W-:-:S02]  /*91b0*/  @!P2 VIADD R153, R197, 0x38840 ;  /* 0x00038840c599a836 */ /* 0x000fc40000000000 */
[--C-:B------:R-:W-:Y:S01]  /*91c0*/  FFMA.FTZ R208, R208, UR6, -R152.reuse ;  /* 0x00000006d0d07c23 */ /* 0x100fe20008010898 */
[--C-:B------:R-:W-:Y:S01]  /*91d0*/  FFMA.FTZ R213, R214, UR6, -R152.reuse ;  /* 0x00000006d6d57c23 */ /* 0x100fe20008010898 */
[--C-:B------:R-:W-:Y:S01]  /*91e0*/  FFMA.FTZ R209, R209, UR6, -R152.reuse ;  /* 0x00000006d1d17c23 */ /* 0x100fe20008010898 */
[----:B------:R-:W-:Y:S01]  /*91f0*/  @!P3 IMAD R156, R202, 0x40, R189 ;  /* 0x00000040ca9cb824 */ /* 0x000fe200078e02bd */
[----:B------:R-:W-:Y:S01]  /*9200*/  @!P2 PRMT R153, RZ, 0x654, R153 ;  /* 0x00000654ff99a816 */ /* 0x000fe20000000099 */
[--C-:B------:R-:W-:Y:S01]  /*9210*/  FFMA.FTZ R210, R210, UR6, -R152.reuse ;  /* 0x00000006d2d27c23 */ /* 0x100fe20008010898 */
[----:B------:R-:W1:Y:S01]  /*9220*/  MUFU.EX2 R219, R219 ;  /* 0x000000db00db7308 */ /* 0x000e620000000800 */
[----:B------:R-:W-:Y:S02]  /*9230*/  @!P3 IMAD R160, R156, 0x4, R195 ;  /* 0x000000049ca0b824 */ /* 0x000fe400078e02c3 */
[--C-:B------:R-:W-:Y:S01]  /*9240*/  FFMA.FTZ R211, R211, UR6, -R152.reuse ;  /* 0x00000006d3d37c23 */ /* 0x100fe20008010898 */
[--C-:B------:R-:W-:Y:S01]  /*9250*/  FFMA.FTZ R214, R215, UR6, -R152.reuse ;  /* 0x00000006d7d67c23 */ /* 0x100fe20008010898 */
[--C-:B------:R-:W-:Y:S01]  /*9260*/  FFMA.FTZ R212, R212, UR6, -R152.reuse ;  /* 0x00000006d4d47c23 */ /* 0x100fe20008010898 */
[--C-:B------:R-:W-:Y:S01]  /*9270*/  FFMA.FTZ R215, R159, UR6, -R152.reuse ;  /* 0x000000069fd77c23 */ /* 0x100fe20008010898 */
[----:B------:R2:W-:Y:S01]  /*9280*/  @!P2 SYNCS.ARRIVE.TRANS64.RED.A1T0 RZ, [R153+URZ], RZ ;  /* 0x000000ff99ffa9a7 */ /* 0x0005e2000810043f */
[--C-:B------:R-:W-:Y:S01]  /*9290*/  FFMA.FTZ R199, R158, UR6, -R152.reuse ;  /* 0x000000069ec77c23 */ /* 0x100fe20008010898 */
[--C-:B------:R-:W-:Y:S01]  /*92a0*/  FFMA.FTZ R217, R163, UR6, -R152.reuse ;  /* 0x00000006a3d97c23 */ /* 0x100fe20008010898 */
[----:B0-----:R-:W-:Y:S01]  /*92b0*/  @!P3 STS [R160+0x38420], R218 ;  /* 0x038420daa000b388 */ /* 0x001fe20000000800 */
[--C-:B------:R-:W-:Y:S01]  /*92c0*/  FFMA.FTZ R155, R155, UR6, -R152.reuse ;  /* 0x000000069b9b7c23 */ /* 0x100fe20008010898 */
[----:B------:R-:W-:Y:S01]  /*92d0*/  FFMA.FTZ R162, R162, UR6, -R152 ;  /* 0x00000006a2a27c23 */ /* 0x000fe20008010898 */
[----:B------:R-:W-:Y:S01]  /*92e0*/  MUFU.EX2 R205, R205 ;  /* 0x000000cd00cd7308 */ /* 0x000fe20000000800 */
[----:B------:R-:W-:Y:S01]  /*92f0*/  F2FP.BF16.F32.PACK_AB R152, R171, R170 ;  /* 0x000000aaab98723e */ /* 0x000fe200000010ff */
[----:B------:R-:W-:Y:S01]  /*9300*/  FMUL.FTZ R26, R26, R218 ;  /* 0x000000da1a1a7220 */ /* 0x000fe20000410000 */
[----:B------:R-:W-:Y:S01]  /*9310*/  F2FP.BF16.F32.PACK_AB R154, R173, R172 ;  /* 0x000000acad9a723e */ /* 0x000fe200000010ff */
[----:B------:R-:W-:Y:S01]  /*9320*/  FMUL.FTZ R27, R27, R218 ;  /* 0x000000da1b1b7220 */ /* 0x000fe20000410000 */
[----:B-1----:R0:W-:Y:S01]  /*9330*/  @!P3 STS [R160+0x38400], R219 ;  /* 0x038400dba000b388 */ /* 0x0021e20000000800 */
[----:B------:R-:W-:Y:S01]  /*9340*/  F2FP.BF16.F32.PACK_AB R156, R175, R174 ;  /* 0x000000aeaf9c723e */ /* 0x000fe200000010ff */
[-C--:B------:R-:W-:Y:S01]  /*9350*/  FMUL.FTZ R24, R24, R219.reuse ;  /* 0x000000db18187220 */ /* 0x080fe20000410000 */
[----:B------:R-:W2:Y:S01]  /*9360*/  MUFU.EX2 R206, R206 ;  /* 0x000000ce00ce7308 */ /* 0x000ea20000000800 */
[----:B------:R-:W-:Y:S01]  /*9370*/  F2FP.BF16.F32.PACK_AB R158, R177, R176 ;  /* 0x000000b0b19e723e */ /* 0x000fe200000010ff */
[-C--:B------:R-:W-:Y:S01]  /*9380*/  FMUL.FTZ R25, R25, R219.reuse ;  /* 0x000000db19197220 */ /* 0x080fe20000410000 */
[-C--:B------:R-:W-:Y:S01]  /*9390*/  FMUL.FTZ R28, R28, R219.reuse ;  /* 0x000000db1c1c7220 */ /* 0x080fe20000410000 */
[-C--:B------:R-:W-:Y:S01]  /*93a0*/  FMUL.FTZ R29, R29, R219.reuse ;  /* 0x000000db1d1d7220 */ /* 0x080fe20000410000 */
[-C--:B------:R-:W-:Y:S01]  /*93b0*/  FMUL.FTZ R30, R30, R218.reuse ;  /* 0x000000da1e1e7220 */ /* 0x080fe20000410000 */
[----:B------:R-:W-:Y:S01]  /*93c0*/  FMUL.FTZ R31, R31, R218 ;  /* 0x000000da1f1f7220 */ /* 0x000fe20000410000 */
[----:B0-----:R-:W-:Y:S01]  /*93d0*/  F2FP.BF16.F32.PACK_AB R160, R179, R178 ;  /* 0x000000b2b3a0723e */ /* 0x001fe200000010ff */
        /* <DEDUP_REMOVED lines=8> */
[----:B------:R-:W-:Y:S01]  /*9460*/  MUFU.EX2 R208, R208 ;  /* 0x000000d000d07308 */ /* 0x000fe20000000800 */
[----:B--2---:R-:W-:Y:S01]  /*9470*/  F2FP.BF16.F32.PACK_AB R153, R206, R205 ;  /* 0x000000cdce99723e */ /* 0x004fe200000010ff */
        /* <DEDUP_REMOVED lines=127> */
[----:B0-----:R-:W-:Y:S01]  /*9c70*/  F2FP.BF16.F32.PACK_AB R155, R208, R207 ;  /* 0x000000cfd09b723e */ /* 0x001fe200000010ff */
[----:B------:R-:W-:Y:S01]  /*9c80*/  BAR.SYNC.DEFER_BLOCKING 0xf, 0x100 ;  /* 0x03c4000000007b1d */ /* 0x000fe20000010000 */
[----:B-1----:R-:W-:Y:S01]  /*9c90*/  F2FP.BF16.F32.PACK_AB R166, R204, R203 ;  /* 0x000000cbcca6723e */ /* 0x002fe200000010ff */
[-C--:B------:R-:W-:Y:S01]  /*9ca0*/  FMUL.FTZ R145, R145, R219.reuse ;  /* 0x000000db91917220 */ /* 0x080fe20000410000 */
[-C--:B------:R-:W-:Y:S01]  /*9cb0*/  FMUL.FTZ R146, R146, R218.reuse ;  /* 0x000000da92927220 */ /* 0x080fe20000410000 */
[-C--:B------:R-:W-:Y:S01]  /*9cc0*/  FMUL.FTZ R147, R147, R218.reuse ;  /* 0x000000da93937220 */ /* 0x080fe20000410000 */
[-C--:B------:R-:W-:Y:S01]  /*9cd0*/  FMUL.FTZ R148, R148, R219.reuse ;  /* 0x000000db94947220 */ /* 0x080fe20000410000 */
[----:B------:R0:W-:Y:S01]  /*9ce0*/  MUFU.EX2 R202, R162 ;  /* 0x000000a200ca7308 */ /* 0x0001e20000000800 */
[----:B------:R-:W-:Y:S01]  /*9cf0*/  FMUL.FTZ R149, R149, R219 ;  /* 0x000000db95957220 */ /* 0x000fe20000410000 */
[-C--:B------:R-:W-:Y:S01]  /*9d00*/  FMUL.FTZ R150, R150, R218.reuse ;  /* 0x000000da96967220 */ /* 0x080fe20000410000 */
[----:B------:R-:W-:Y:S01]  /*9d10*/  FMUL.FTZ R151, R151, R218 ;  /* 0x000000da97977220 */ /* 0x000fe20000410000 */
[----:B------:R-:W-:Y:S01]  /*9d20*/  FFMA.FTZ R170, R219, R21, R170 ;  /* 0x00000015dbaa7223 */ /* 0x000fe200000100aa */
[----:B------:R-:W-:Y:S01]  /*9d30*/  FFMA.FTZ R205, R218, R22, R205 ;  /* 0x00000016dacd7223 */ /* 0x000fe200000100cd */
[----:B------:R-:W-:Y:S01]  /*9d40*/  ISETP.GT.AND P3, PT, R198, UR7, PT ;  /* 0x00000007c6007c0c */ /* 0x000fe2000bf64270 */
[----:B------:R-:W-:Y:S01]  /*9d50*/  @!P2 VIADD R197, R197, 0x38860 ;  /* 0x00038860c5c5a836 */ /* 0x000fe20000000000 */
[----:B------:R-:W1:Y:S01]  /*9d60*/  MUFU.EX2 R217, R217 ;  /* 0x000000d900d97308 */ /* 0x000e620000000800 */
[----:B0-----:R-:W-:Y:S01]  /*9d70*/  F2FP.BF16.F32.PACK_AB R162, R181, R180 ;  /* 0x000000b4b5a2723e */ /* 0x001fe200000010ff */
[----:B------:R-:W-:Y:S01]  /*9d80*/  FADD.FTZ R171, R171, R170 ;  /* 0x000000aaabab7221 */ /* 0x000fe20000010000 */
[----:B--2---:R-:W-:Y:S01]  /*9d90*/  F2FP.BF16.F32.PACK_AB R165, R199, R200 ;  /* 0x000000c8c7a5723e */ /* 0x004fe200000010ff */
[----:B------:R-:W-:Y:S01]  /*9da0*/  FADD.FTZ R206, R206, R205 ;  /* 0x000000cdcece7221 */ /* 0x000fe20000010000 */
[----:B------:R-:W-:Y:S01]  /*9db0*/  @!P2 PRMT R197, RZ, 0x654, R197 ;  /* 0x00000654ffc5a816 */ /* 0x000fe200000000c5 */
[----:B------:R-:W-:-:S02]  /*9dc0*/  FADD.FTZ R172, R172, R171 ;  /* 0x000000abacac7221 */ /* 0x000fc40000010000 */
[----:B------:R-:W-:Y:S01]  /*9dd0*/  FADD.FTZ R207, R207, R206 ;  /* 0x000000cecfcf7221 */ /* 0x000fe20000010000 */
[----:B------:R0:W-:Y:S01]  /*9de0*/  STSM.16.M88.4 [R184+0x36400], R152 ;  /* 0x03640098b8007844 */ /* 0x0001e20000000200 */
[----:B------:R-:W-:Y:S02]  /*9df0*/  FADD.FTZ R173, R173, R172 ;  /* 0x000000acadad7221 */ /* 0x000fe40000010000 */
[----:B------:R-:W-:Y:S01]  /*9e00*/  FADD.FTZ R208, R208, R207 ;  /* 0x000000cfd0d07221 */ /* 0x000fe20000010000 */
[----:B------:R2:W-:Y:S01]  /*9e10*/  STSM.16.M88.4 [R20], R156 ;  /* 0x0000009c14007844 */ /* 0x0005e20000000200 */
[----:B------:R-:W-:Y:S02]  /*9e20*/  FADD.FTZ R174, R174, R173 ;  /* 0x000000adaeae7221 */ /* 0x000fe40000010000 */
[----:B------:R-:W-:Y:S01]  /*9e30*/  FADD.FTZ R209, R209, R208 ;  /* 0x000000d0d1d17221 */ /* 0x000fe20000010000 */
[----:B-1----:R-:W-:Y:S01]  /*9e40*/  F2FP.BF16.F32.PACK_AB R167, R217, R202 ;  /* 0x000000cad9a7723e */ /* 0x002fe200000010ff */
[----:B------:R2:W-:Y:S01]  /*9e50*/  STSM.16.M88.4 [R187], R160 ;  /* 0x000000a0bb007844 */ /* 0x0005e20000000200 */
[----:B------:R-:W-:Y:S01]  /*9e60*/  FADD.FTZ R175, R175, R174 ;  /* 0x000000aeafaf7221 */ /* 0x000fe20000010000 */
[----:B------:R-:W-:-:S02]  /*9e70*/  FADD.FTZ R210, R210, R209 ;  /* 0x000000d1d2d27221 */ /* 0x000fc40000010000 */
[----:B------:R2:W-:Y:S01]  /*9e80*/  STSM.16.M88.4 [R185], R164 ;  /* 0x000000a4b9007844 */ /* 0x0005e20000000200 */
[----:B------:R-:W-:Y:S01]  /*9e90*/  WARPGROUP.ARRIVE ;  /* 0x00000000000079c5 */ /* 0x000fe20000000000 */
[----:B------:R-:W-:Y:S01]  /*9ea0*/  FADD.FTZ R176, R176, R175 ;  /* 0x000000afb0b07221 */ /* 0x000fe20000010000 */
[----:B------:R-:W-:-:S03]  /*9eb0*/  FADD.FTZ R211, R211, R210 ;  /* 0x000000d2d3d37221 */ /* 0x000fc60000010000 */
[----:B------:R-:W-:Y:S01]  /*9ec0*/  FADD.FTZ R177, R177, R176 ;  /* 0x000000b0b1b17221 */ /* 0x000fe20000010000 */
[----:B------:R-:W-:Y:S01]  /*9ed0*/  HGMMA.64x256x16.F32.BF16 R24, R152, gdesc[UR8].tnspB, R24, gsb0 ;  /* 0x43e0000898187df0 */ /* 0x000fe20008001818 */
[----:B------:R-:W-:Y:S01]  /*9ee0*/  R2UR UR10, R221 ;  /* 0x00000000dd0a72ca */ /* 0x000fe200000e0000 */
[----:B------:R-:W-:Y:S01]  /*9ef0*/  UMOV UR11, 0x40000040 ;  /* 0x40000040000b7882 */ /* 0x000fe20000000000 */
[----:B------:R-:W-:Y:S02]  /*9f00*/  VIADD R221, R220, 0x100 ;  /* 0x00000100dcdd7836 */ /* 0x000fe40000000000 */
[----:B------:R-:W-:Y:S01]  /*9f10*/  FADD.FTZ R216, R216, R211 ;  /* 0x000000d3d8d87221 */ /* 0x000fe20000010000 */
[----:B------:R-:W-:Y:S02]  /*9f20*/  VIADD R220, R220, 0x180 ;  /* 0x00000180dcdc7836 */ /* 0x000fe40000000000 */
[----:B------:R-:W-:Y:S01]  /*9f30*/  FADD.FTZ R178, R178, R177 ;  /* 0x000000b1b2b27221 */ /* 0x000fe20000010000 */
[----:B------:R-:W-:-:S03]  /*9f40*/  FADD.FTZ R213, R213, R216 ;  /* 0x000000d8d5d57221 */ /* 0x000fc60000010000 */
        /* <DEDUP_REMOVED lines=9> */
[----:B------:R-:W-:Y:S01]  /*9fe0*/  FADD.FTZ R199, R199, R200 ;  /* 0x000000c8c7c77221 */ /* 0x000fe20000010000 */
[----:B------:R-:W-:Y:S02]  /*9ff0*/  IMAD.MOV.U32 R200, RZ, RZ, R168 ;  /* 0x000000ffffc87224 */ /* 0x000fe400078e00a8 */
[----:B------:R-:W-:Y:S01]  /*a000*/  FADD.FTZ R21, R203, R182 ;  /* 0x000000b6cb157221 */ /* 0x000fe20000010000 */
[----:B------:R-:W-:Y:S01]  /*a010*/  FADD.FTZ R22, R202, R199 ;  /* 0x000000c7ca167221 */ /* 0x000fe20000010000 */
[----:B------:R-:W-:Y:S02]  /*a020*/  IMAD.MOV.U32 R202, RZ, RZ, R23 ;  /* 0x000000ffffca7224 */ /* 0x000fe400078e0017 */
[----:B------:R-:W-:Y:S01]  /*a030*/  FADD.FTZ R21, R204, R21 ;  /* 0x00000015cc157221 */ /* 0x000fe20000010000 */
[----:B------:R-:W-:Y:S02]  /*a040*/  IMAD.MOV.U32 R199, RZ, RZ, R169 ;  /* 0x000000ffffc77224 */ /* 0x000fe400078e00a9 */
[----:B------:R-:W-:Y:S01]  /*a050*/  FADD.FTZ R22, R217, R22 ;  /* 0x00000016d9167221 */ /* 0x000fe20000010000 */
[----:B------:R-:W-:-:S02]  /*a060*/  WARPGROUP.DEPBAR.LE gsb0, 0x0 ;  /* 0x00008000000079c5 */ /* 0x000fc40000010000 */
[----:B------:R-:W-:Y:S01]  /*a070*/  WARPGROUP.ARRIVE ;  /* 0x00000000000079c5 */ /* 0x000fe20000000000 */
[----:B0-----:R-:W-:-:S04]  /*a080*/  VIADD R152, R198, 0xffffffff ;  /* 0xffffffffc6987836 */ /* 0x001fc80000000000 */
[----:B------:R-:W-:Y:S01]  /*a090*/  IMAD.MOV.U32 R198, RZ, RZ, R152 ;  /* 0x000000ffffc67224 */ /* 0x000fe200078e0098 */
        /* <DEDUP_REMOVED lines=24> */
[----:B------:R-:W-:-:S07]  /*a220*/  IMAD.MOV.U32 R198, RZ, RZ, R152 ;  /* 0x000000ffffc67224 */ /* 0x000fce00078e0098 */
.L_x_4398:
[----:B------:R-:W-:-:S13]  /*a230*/  R2UR UR7, R194 ;  /* 0x00000000c20772ca */ /* 0x000fda00000e0000 */
[----:B------:R-:W-:-:S13]  /*a240*/  ISETP.GE.AND P1, PT, R198, UR7, PT ;  /* 0x00000007c6007c0c */ /* 0x000fda000bf26270 */
[----:B------:R-:W-:Y:S05]  /*a250*/  @!P1 BRA `(.L_x_4408) ;  /* 0x0000002c00cc9947 */ /* 0x000fea0003800000 */
[----:B------:R-:W-:Y:S01]  /*a260*/  IMAD.MOV.U32 R200, RZ, RZ, R169 ;  /* 0x000000ffffc87224 */ /* 0x000fe200078e00a9 */
[----:B------:R-:W-:Y:S01]  /*a270*/  ULDC UR60, c[0x0][0xad0] ;  /* 0x0002b400003c7ab9 */ /* 0x000fe20000000800 */
[----:B------:R-:W-:Y:S02]  /*a280*/  IMAD.MOV.U32 R193, RZ, RZ, R168 ;  /* 0x000000ffffc17224 */ /* 0x000fe400078e00a8 */
[----:B------:R-:W-:-:S07]  /*a290*/  IMAD.MOV.U32 R192, RZ, RZ, R23 ;  /* 0x000000ffffc07224 */ /* 0x000fce00078e0017 */
.L_x_4417:
[----:B------:R-:W-:-:S05]  /*a2a0*/  VIADD R23, R192, 0x1 ;  /* 0x00000001c0177836 */ /* 0x000fca0000000000 */
[----:B------:R-:W-:-:S04]  /*a2b0*/  ISETP.NE.AND P1, PT, R23, 0x2, PT ;  /* 0x000000021700780c */ /* 0x000fc80003f25270 */
[----:B------:R-:W-:Y:S02]  /*a2c0*/  SEL R152, RZ, 0x1, P1 ;  /* 0x00000001ff987807 */ /* 0x000fe40000800000 */
[----:B------:R-:W-:Y:S02]  /*a2d0*/  SEL R23, R23, RZ, P1 ;  /* 0x000000ff17177207 */ /* 0x000fe40000800000 */
[----:B------:R-:W-:-:S13]  /*a2e0*/  R2UR UR6, R152 ;  /* 0x00000000980672ca */ /* 0x000fda00000e0000 */
[----:B------:R-:W-:Y:S01]  /*a2f0*/  ULOP3.LUT UR61, UR61, UR6, URZ, 0x3c, !UPT ;  /* 0x000000063d3d7292 */ /* 0x000fe2000f8e3c3f */
[----:B---3--:R-:W-:Y:S11]  /*a300*/  @!P0 BRA `(.L_x_4409) ;  /* 0x0000000000048947 */ /* 0x008ff60003800000 */
[----:B------:R-:W-:Y:S01]  /*a310*/  BPT.TRAP 0x1 ;  /* 0x000000040000795c */ /* 0x000fe20000300000 */
.L_x_4409:
[----:B--2---:R-:W-:Y:S02]  /*a320*/  IMAD.U32 R197, RZ, RZ, UR61 ;  /* 0x0000003dffc57e24 */ /* 0x004fe4000f8e00ff */
[----:B------:R-:W-:-:S03]  /*a330*/  IMAD R186, R23, 0x8, R195 ;  /* 0x0000000817ba7824 */ /* 0x000fc600078e02c3 */
[----:B------:R-:W-:-:S04]  /*a340*/  SHF.L.U32 R197, R197, 0x1f, RZ ;  /* 0x0000001fc5c57819 */ /* 0x000fc800000006ff */
[----:B------:R0:W1:Y:S01]  /*a350*/  SYNCS.PHASECHK.TRANS64.TRYWAIT P1, [R186+URZ+0x38830], R197 ;  /* 0x038830c5ba0075a7 */ /* 0x000062000802017f */
[----:B------:R-:W-:Y:S05]  /*a360*/  @!P0 BRA `(.L_x_4410) ;  /* 0x0000000000048947 */ /* 0x000fea0003800000 */
[----:B------:R-:W-:Y:S01]  /*a370*/  BPT.TRAP 0x1 ;  /* 0x000000040000795c */ /* 0x000fe20000300000 */
.L_x_4410:
[----:B------:R-:W-:Y:S01]  /*a380*/  IMAD R199, R23, 0x200, R188 ;  /* 0x0000020017c77824 */ /* 0x000fe200078e02bc */
[----:B-1----:R-:W-:Y:S06]  /*a390*/  @P1 BRA `(.L_x_4411) ;  /* 0x0000000000081947 */ /* 0x002fec0003800000 */
[----:B------:R-:W1:Y:S02]  /*a3a0*/  SYNCS.PHASECHK.TRANS64.TRYWAIT P1, [R186+URZ+0x38830], R197 ;  /* 0x038830c5ba0075a7 */ /* 0x000e64000802017f */
[----:B-1----:R-:W-:Y:S05]  /*a3b0*/  @!P1 BRA `(.L_x_4412) ;  /* 0x000000b800b89947 */ /* 0x002fea0003800000 */
.L_x_4411:
[----:B------:R-:W-:Y:S01]  /*a3c0*/  R2UR UR58, R199 ;  /* 0x00000000c73a72ca */ /* 0x000fe200000e0000 */
[----:B------:R-:W-:Y:S01]  /*a3d0*/  WARPGROUP.ARRIVE ;  /* 0x00000000000079c5 */ /* 0x000fe20000000000 */
[----:B------:R-:W-:Y:S01]  /*a3e0*/  R2UR UR56, R6 ;  /* 0x00000000063872ca */ /* 0x000fe200000e0000 */
[----:B------:R-:W-:Y:S01]  /*a3f0*/  UMOV UR59, 0x40000040 ;  /* 0x40000040003b7882 */ /* 0x000fe20000000000 */
[----:B------:R-:W-:Y:S01]  /*a400*/  R2UR UR57, R7 ;  /* 0x00000000073972ca */ /* 0x000fe200000e0000 */
[----:B------:R-:W-:-:S12]  /*a410*/  VIADD R201, R199, 0x2 ;  /* 0x00000002c7c97836 */ /* 0x000fd80000000000 */
[----:B------:R-:W-:Y:S01]  /*a420*/  HGMMA.64x64x16.F32.BF16 R152, gdesc[UR56], RZ, !UPT, gsb0 ;  /* 0x00e00000389879f0 */ /* 0x000fe2000c0018ff */
[----:B------:R-:W-:Y:S01]  /*a430*/  R2UR UR58, R201 ;  /* 0x00000000c93a72ca */ /* 0x000fe200000e0000 */
[----:B------:R-:W-:Y:S01]  /*a440*/  UMOV UR59, 0x40000040 ;  /* 0x40000040003b7882 */ /* 0x000fe20000000000 */
[----:B------:R-:W-:Y:S01]  /*a450*/  R2UR UR56, R14 ;  /* 0x000000000e3872ca */ /* 0x000fe200000e0000 */
[----:B------:R-:W-:Y:S01]  /*a460*/  VIADD R201, R199, 0x4 ;  /* 0x00000004c7c97836 */ /* 0x000fe20000000000 */
[----:B------:R-:W-:Y:S01]  /*a470*/  R2UR UR57, R15 ;  /* 0x000000000f3972ca */ /* 0x000fe200000e0000 */
[----:B------:R-:W-:Y:S01]  /*a480*/  VIADD R199, R199, 0x6 ;  /* 0x00000006c7c77836 */ /* 0x000fe20000000000 */
[----:B------:R-:W-:Y:S02]  /*a490*/  WARPGROUP.DEPBAR.LE gsb0, 0x0 ;  /* 0x00008000000079c5 */ /* 0x000fe40000010000 */
[----:B------:R-:W-:-:S09]  /*a4a0*/  WARPGROUP.ARRIVE ;  /* 0x00000000000079c5 */ /* 0x000fd20000000000 */
[----:B------:R-:W-:Y:S01]  /*a4b0*/  HGMMA.64x64x16.F32.BF16 R152, gdesc[UR56], R152, gsb0 ;  /* 0x00e00000389879f0 */ /* 0x000fe20008001898 */
[----:B------:R-:W-:Y:S01]  /*a4c0*/  R2UR UR58, R201 ;  /* 0x00000000c93a72ca */ /* 0x000fe200000e0000 */
[----:B------:R-:W-:Y:S01]  /*a4d0*/  UMOV UR59, 0x40000040 ;  /* 0x40000040003b7882 */ /* 0x000fe20000000000 */
[----:B------:R-:W-:Y:S02]  /*a4e0*/  R2UR UR56, R4 ;  /* 0x00000000043872ca */ /* 0x000fe400000e0000 */
[----:B------:R-:W-:Y:S01]  /*a4f0*/  R2UR UR57, R5 ;  /* 0x00000000053972ca */ /* 0x000fe200000e0000 */
[----:B------:R-:W-:Y:S02]  /*a500*/  WARPGROUP.DEPBAR.LE gsb0, 0x0 ;  /* 0x00008000000079c5 */ /* 0x000fe40000010000 */
[----:B------:R-:W-:-:S10]  /*a510*/  WARPGROUP.ARRIVE ;  /* 0x00000000000079c5 */ /* 0x000fd40000000000 */
[----:B------:R-:W-:Y:S01]  /*a520*/  HGMMA.64x64x16.F32.BF16 R152, gdesc[UR56], R152, gsb0 ;  /* 0x00e00000389879f0 */ /* 0x000fe20008001898 */
[----:B------:R-:W-:Y:S01]  /*a530*/  R2UR UR58, R199 ;  /* 0x00000000c73a72ca */ /* 0x000fe200000e0000 */
[----:B------:R-:W-:Y:S01]  /*a540*/  UMOV UR59, 0x40000040 ;  /* 0x40000040003b7882 */ /* 0x000fe20000000000 */
[----:B------:R-:W-:Y:S02]  /*a550*/  R2UR UR56, R2 ;  /* 0x00000000023872ca */ /* 0x000fe400000e0000 */
[----:B------:R-:W-:Y:S01]  /*a560*/  R2UR UR57, R3 ;  /* 0x00000000033972ca */ /* 0x000fe200000e0000 */
[----:B------:R-:W-:Y:S02]  /*a570*/  WARPGROUP.DEPBAR.LE gsb0, 0x0 ;  /* 0x00008000000079c5 */ /* 0x000fe40000010000 */
[----:B------:R-:W-:-:S10]  /*a580*/  WARPGROUP.ARRIVE ;  /* 0x00000000000079c5 */ /* 0x000fd40000000000 */
[----:B------:R-:W-:Y:S03]  /*a590*/  HGMMA.64x64x16.F32.BF16 R152, gdesc[UR56], R152, gsb0 ;  /* 0x00e00000389879f0 */ /* 0x000fe60008001898 */
[----:B------:R-:W-:Y:S02]  /*a5a0*/  WARPGROUP.DEPBAR.LE gsb0, 0x0 ;  /* 0x00008000000079c5 */ /* 0x000fe40000010000 */
[----:B------:R-:W-:Y:S05]  /*a5b0*/  @!P0 BRA `(.L_x_4413) ;  /* 0x0000000000048947 */ /* 0x000fea0003800000 */
[----:B------:R-:W-:Y:S01]  /*a5c0*/  BPT.TRAP 0x1 ;  /* 0x000000040000795c */ /* 0x000fe20000300000 */
.L_x_4413:
[----:B------:R2:W3:Y:S01]  /*a5d0*/  SYNCS.PHASECHK.TRANS64.TRYWAIT P1, [R186+URZ+0x38850], R197 ;  /* 0x038850c5ba0075a7 */ /* 0x0004e2000802017f */
[----:B------:R-:W-:Y:S05]  /*a5e0*/  @!P0 BRA `(.L_x_4414) ;  /* 0x0000000000048947 */ /* 0x000fea0003800000 */
[----:B------:R-:W-:Y:S01]  /*a5f0*/  BPT.TRAP 0x1 ;  /* 0x000000040000795c */ /* 0x000fe20000300000 */
.L_x_4414:
[----:B---3--:R-:W-:Y:S05]  /*a600*/  @P1 BRA `(.L_x_4415) ;  /* 0x0000000000081947 */ /* 0x008fea0003800000 */
[----:B------:R-:W3:Y:S02]  /*a610*/  SYNCS.PHASECHK.TRANS64.TRYWAIT P1, [R186+URZ+0x38850], R197 ;  /* 0x038850c5ba0075a7 */ /* 0x000ee4000802017f */
[----:B---3--:R-:W-:Y:S05]  /*a620*/  @!P1 BRA `(.L_x_4416) ;  /* 0x000000b800309947 */ /* 0x008fea0003800000 */
.L_x_4415:
[----:B0123--:R-:W-:Y:S01]  /*a630*/  IMAD R197, R23, 0x1000, R16 ;  /* 0x0000100017c57824 */ /* 0x00ffe200078e0210 */
[----:B------:R-:W-:Y:S01]  /*a640*/  R2UR UR56, R8 ;  /* 0x00000000083872ca */ /* 0x000fe200000e0000 */
[----:B------:R-:W-:Y:S01]  /*a650*/  WARPGROUP.ARRIVE ;  /* 0x00000000000079c5 */ /* 0x000fe20000000000 */
[----:B------:R-:W-:Y:S01]  /*a660*/  R2UR UR57, R9 ;  /* 0x00000000093972ca */ /* 0x000fe200000e0000 */
[----:B------:R-:W-:Y:S01]  /*a670*/  UMOV UR59, 0x40000040 ;  /* 0x40000040003b7882 */ /* 0x000fe20000000000 */
[C---:B------:R-:W-:Y:S01]  /*a680*/  R2UR UR58, R197.reuse ;  /* 0x00000000c53a72ca */ /* 0x040fe200000e0000 */
[----:B------:R-:W-:Y:S01]  /*a690*/  VIADD R199, R197, 0x2 ;  /* 0x00000002c5c77836 */ /* 0x000fe20000000000 */
        /* <DEDUP_REMOVED lines=11> */
[----:B------:R-:W-:Y:S01]  /*a750*/  HGMMA.64x64x16.F32.BF16 R152, gdesc[UR56], R152, gsb0 ;  /* 0x00e00000389879f0 */ /* 0x000fe20008001898 */
[----:B------:R-:W-:Y:S01]  /*a760*/  R2UR UR58, R199 ;  /* 0x00000000c73a72ca */ /* 0x000fe200000e0000 */
[----:B------:R-:W-:Y:S01]  /*a770*/  UMOV UR59, 0x40000040 ;  /* 0x40000040003b7882 */ /* 0x000fe20000000000 */
[----:B------:R-:W-:Y:S01]  /*a780*/  R2UR UR56, R10 ;  /* 0x000000000a3872ca */ /* 0x000fe200000e0000 */
[----:B------:R-:W-:Y:S01]  /*a790*/  VIADD R199, R197, 0x4 ;  /* 0x00000004c5c77836 */ /* 0x000fe20000000000 */
[----:B------:R-:W-:Y:S01]  /*a7a0*/  R2UR UR57, R11 ;  /* 0x000000000b3972ca */ /* 0x000fe200000e0000 */
[----:B------:R-:W-:Y:S01]  /*a7b0*/  UMOV UR51, 0x40000040 ;  /* 0x4000004000337882 */ /* 0x000fe20000000000 */
[----:B------:R-:W0:Y:S01]  /*a7c0*/  S2R R201, SR_TID.X ;  /* 0x0000000000c97919 */ /* 0x000e220000002100 */
[----:B------:R-:W-:Y:S01]  /*a7d0*/  UMOV UR55, 0x40000040 ;  /* 0x4000004000377882 */ /* 0x000fe20000000000 */
[----:B------:R-:W-:-:S02]  /*a7e0*/  VIADD R204, R197, 0x800 ;  /* 0x00000800c5cc7836 */ /* 0x000fc40000000000 */
[----:B------:R-:W-:-:S04]  /*a7f0*/  IMAD R215, R23, 0x1000, R190 ;  /* 0x0000100017d77824 */ /* 0x000fc800078e02be */
[----:B------:R-:W-:Y:S01]  /*a800*/  VIADD R217, R215, 0x80 ;  /* 0x00000080d7d97836 */ /* 0x000fe20000000000 */
[----:B0-----:R-:W-:Y:S01]  /*a810*/  SHF.R.U32.HI R201, RZ, 0x7, R201 ;  /* 0x00000007ffc97819 */ /* 0x001fe200000116c9 */
[----:B------:R-:W-:Y:S02]  /*a820*/  WARPGROUP.DEPBAR.LE gsb0, 0x0 ;  /* 0x00008000000079c5 */ /* 0x000fe40000010000 */
[----:B------:R-:W-:-:S06]  /*a830*/  WARPGROUP.ARRIVE ;  /* 0x00000000000079c5 */ /* 0x000fcc0000000000 */
[----:B------:R-:W-:Y:S01]  /*a840*/  HGMMA.64x64x16.F32.BF16 R152, gdesc[UR56], R152, gsb0 ;  /* 0x00e00000389879f0 */ /* 0x000fe20008001898 */
[----:B------:R-:W-:Y:S01]  /*a850*/  R2UR UR58, R199 ;  /* 0x00000000c73a72ca */ /* 0x000fe200000e0000 */
[----:B------:R-:W-:Y:S01]  /*a860*/  UMOV UR59, 0x40000040 ;  /* 0x40000040003b7882 */ /* 0x000fe20000000000 */
[----:B------:R-:W-:Y:S01]  /*a870*/  R2UR UR56, R12 ;  /* 0x000000000c3872ca */ /* 0x000fe200000e0000 */
[----:B------:R-:W-:Y:S01]  /*a880*/  VIADD R199, R197, 0x6 ;  /* 0x00000006c5c77836 */ /* 0x000fe20000000000 */
[----:B------:R-:W-:-:S04]  /*a890*/  R2UR UR57, R13 ;  /* 0x000000000d3972ca */ /* 0x000fc800000e0000 */
        /* <DEDUP_REMOVED lines=14> */
[----:B------:R-:W-:Y:S02]  /*a980*/  R2UR UR34, R199 ;  /* 0x00000000c72272ca */ /* 0x000fe400000e0000 */
[----:B------:R-:W-:-:S04]  /*a990*/  IADD3 R199, R197, 0x406, RZ ;  /* 0x00000406c5c77810 */ /* 0x000fc80007ffe0ff */
[----:B------:R-:W-:Y:S01]  /*a9a0*/  R2UR UR38, R199 ;  /* 0x00000000c72672ca */ /* 0x000fe200000e0000 */
[----:B------:R-:W-:-:S05]  /*a9b0*/  VIADD R199, R197, 0x600 ;  /* 0x00000600c5c77836 */ /* 0x000fca0000000000 */
[----:B------:R-:W-:Y:S01]  /*a9c0*/  R2UR UR42, R199 ;  /* 0x00000000c72a72ca */ /* 0x000fe200000e0000 */
[----:B------:R-:W-:-:S05]  /*a9d0*/  VIADD R199, R197, 0x602 ;  /* 0x00000602c5c77836 */ /* 0x000fca0000000000 */
[----:B------:R-:W-:Y:S01]  /*a9e0*/  R2UR UR46, R199 ;  /* 0x00000000c72e72ca */ /* 0x000fe200000e0000 */
[----:B------:R-:W-:-:S05]  /*a9f0*/  VIADD R199, R197, 0x604 ;  /* 0x00000604c5c77836 */ /* 0x000fca0000000000 */
[----:B------:R-:W-:Y:S01]  /*aa00*/  R2UR UR50, R199 ;  /* 0x00000000c73272ca */ /* 0x000fe200000e0000 */
[----:B------:R-:W-:Y:S02]  /*aa10*/  WARPGROUP.DEPBAR.LE gsb0, 0x0 ;  /* 0x00008000000079c5 */ /* 0x000fe40000010000 */
[----:B------:R-:W-:Y:S01]  /*aa20*/  WARPGROUP.ARRIVE ;  /* 0x00000000000079c5 */ /* 0x000fe20000000000 */
[----:B------:R-:W-:-:S05]  /*aa30*/  VIADD R199, R197, 0x606 ;  /* 0x00000606c5c77836 */ /* 0x000fca0000000000 */
[----:B------:R-:W-:Y:S01]  /*aa40*/  HGMMA.64x64x16.F32.BF16 R152, gdesc[UR56], R152, gsb0 ;  /* 0x00e00000389879f0 */ /* 0x000fe20008001898 */
[----:B------:R-:W-:Y:S01]  /*aa50*/  R2UR UR54, R199 ;  /* 0x00000000c73672ca */ /* 0x000fe200000e0000 */
[----:B------:R-:W-:Y:S01]  /*aa60*/  UMOV UR57, 0x40000040 ;  /* 0x4000004000397882 */ /* 0x000fe20000000000 */
[----:B------:R-:W0:Y:S01]  /*aa70*/  SHFL.IDX PT, R199, R201, RZ, 0x1f ;  /* 0x00001fffc9c77589 */ /* 0x000e2200000e0000 */
[----:B------:R-:W-:Y:S01]  /*aa80*/  UMOV UR59, 0x40000040 ;  /* 0x40000040003b7882 */ /* 0x000fe20000000000 */
[----:B0-----:R-:W-:-:S04]  /*aa90*/  ISETP.GT.AND P1, PT, R199, 0x7f, PT ;  /* 0x0000007fc700780c */ /* 0x001fc80003f24270 */
[----:B------:R-:W-:-:S05]  /*aaa0*/  SEL R199, RZ, 0x2, !P1 ;  /* 0x00000002ffc77807 */ /* 0x000fca0004800000 */
[----:B------:R-:W-:Y:S02]  /*aab0*/  IMAD.IADD R201, R19, 0x1, R199 ;  /* 0x0000000113c97824 */ /* 0x000fe400078e02c7 */
[----:B------:R-:W-:-:S03]  /*aac0*/  IMAD.IADD R202, R199, 0x1, R204 ;  /* 0x00000001c7ca7824 */ /* 0x000fc600078e02cc */
[----:B------:R-:W-:Y:S02]  /*aad0*/  R2UR UR56, R201 ;  /* 0x00000000c93872ca */ /* 0x000fe400000e0000 */
[----:B------:R-:W-:Y:S01]  /*aae0*/  R2UR UR58, R202 ;  /* 0x00000000ca3a72ca */ /* 0x000fe200000e0000 */
        /* <DEDUP_REMOVED lines=11> */
[----:B------:R-:W-:Y:S01]  /*aba0*/  R2UR UR7, R194 ;  /* 0x00000000c20772ca */ /* 0x000fe200000e0000 */
        /* <DEDUP_REMOVED lines=61> */
[----:B------:R-:W-:Y:S01]  /*af80*/  VIADD R204, R197, 0xa00 ;  /* 0x00000a00c5cc7836 */ /* 0x000fe20000000000 */
        /* <DEDUP_REMOVED lines=77> */
[----:B------:R-:W-:Y:S01]  /*b460*/  IMAD.MOV.U32 R204, RZ, RZ, 0xe00 ;  /* 0x00000e00ffcc7424 */ /* 0x000fe200078e00ff */
[----:B------:R-:W-:-:S04]  /*b470*/  MOV R203, 0x38 ;  /* 0x0000003800cb7802 */ /* 0x000fc80000000f00 */
        /* <DEDUP_REMOVED lines=33> */
[----:B------:R-:W-:Y:S02]  /*b690*/  IMAD.IADD R202, R202, 0x1, R204 ;  /* 0x00000001caca7824 */ /* 0x000fe400078e02cc */
[----:B------:R-:W-:-:S05]  /*b6a0*/  IMAD.MOV.U32 R201, RZ, RZ, 0x1000 ;  /* 0x00001000ffc97424 */ /* 0x000fca00078e00ff */
[----:B------:R-:W-:Y:S01]  /*b6b0*/  SEL R201, R201, 0xf80, P1 ;  /* 0x00000f80c9c97807 */ /* 0x000fe20000800000 */
[----:B------:R-:W-:Y:S02]  /*b6c0*/  WARPGROUP.DEPBAR.LE gsb0, 0x0 ;  /* 0x00008000000079c5 */ /* 0x000fe40000010000 */
[----:B------:R-:W-:-:S06]  /*b6d0*/  WARPGROUP.ARRIVE ;  /* 0x00000000000079c5 */ /* 0x000fcc0000000000 */
[----:B------:R-:W-:Y:S01]  /*b6e0*/  HGMMA.64x64x16.F32.BF16 R152, gdesc[UR56], R152, gsb0 ;  /* 0x00e00000389879f0 */ /* 0x000fe20008001898 */
[----:B------:R-:W-:Y:S01]  /*b6f0*/  R2UR UR56, R199 ;  /* 0x00000000c73872ca */ /* 0x000fe200000e0000 */
[----:B------:R-:W-:Y:S01]  /*b700*/  UMOV UR57, 0x40000040 ;  /* 0x4000004000397882 */ /* 0x000fe20000000000 */
[----:B------:R-:W-:Y:S01]  /*b710*/  R2UR UR58, R202 ;  /* 0x00000000ca3a72ca */ /* 0x000fe200000e0000 */
[----:B------:R-:W-:Y:S01]  /*b720*/  UMOV UR59, 0x40000040 ;  /* 0x40000040003b7882 */ /* 0x000fe20000000000 */
[----:B------:R-:W-:Y:S01]  /*b730*/  IMAD.MOV.U32 R199, RZ, RZ, 0x40 ;  /* 0x00000040ffc77424 */ /* 0x000fe200078e00ff */
[----:B------:R-:W-:-:S04]  /*b740*/  LOP3.LUT R202, R201, 0x1e00, RZ, 0xc0, !PT ;  /* 0x00001e00c9ca7812 */ /* 0x000fc800078ec0ff */
[----:B------:R-:W-:Y:S02]  /*b750*/  SEL R199, R199, 0x3e, P1 ;  /* 0x0000003ec7c77807 */ /* 0x000fe40000800000 */
[----:B------:R-:W-:Y:S02]  /*b760*/  ISETP.NE.AND P1, PT, R191, RZ, PT ;  /* 0x000000ffbf00720c */ /* 0x000fe40003f25270 */
        /* <DEDUP_REMOVED lines=59> */
[----:B-1----:R-:W-:Y:S01]  /*bb20*/  FMNMX.FTZ R157, R209, R156, !PT ;  /* 0x0000009cd19d7209 */ /* 0x002fe20007810000 */
[----:B------:R-:W-:Y:S01]  /*bb30*/  FMUL.FTZ R156, R162, UR60 ;  /* 0x0000003ca29c7c20 */ /* 0x000fe20008410000 */
[----:B------:R-:W-:-:S05]  /*bb40*/  FMUL.FTZ R162, R174, UR60 ;  /* 0x0000003caea27c20 */ /* 0x000fca0008410000 */
[----:B------:R-:W1:Y:S01]  /*bb50*/  MUFU.TANH R212, R212 ;  /* 0x000000d400d47308 */ /* 0x000e620000002400 */
[----:B--2---:R-:W-:Y:S01]  /*bb60*/  FMNMX.FTZ R158, R210, R157, !PT ;  /* 0x0000009dd29e7209 */ /* 0x004fe20007810000 */
[----:B------:R-:W-:-:S06]  /*bb70*/  FMUL.FTZ R157, R163, UR60 ;  /* 0x0000003ca39d7c20 */ /* 0x000fcc0008410000 */
[----:B------:R-:W2:Y:S01]  /*bb80*/  MUFU.TANH R213, R213 ;  /* 0x000000d500d57308 */ /* 0x000ea20000002400 */
[----:B0-----:R-:W-:-:S07]  /*bb90*/  FMNMX.FTZ R159, R211, R158, !PT ;  /* 0x0000009ed39f7209 */ /* 0x001fce0007810000 */
[----:B------:R-:W0:Y:S01]  /*bba0*/  MUFU.TANH R207, R207 ;  /* 0x000000cf00cf7308 */ /* 0x000e220000002400 */
[----:B-1----:R-:W-:Y:S01]  /*bbb0*/  FMNMX.FTZ R158, R212, R159, !PT ;  /* 0x0000009fd49e7209 */ /* 0x002fe20007810000 */
[----:B------:R-:W-:-:S06]  /*bbc0*/  FMUL.FTZ R159, R167, UR60 ;  /* 0x0000003ca79f7c20 */ /* 0x000fcc0008410000 */
[----:B------:R-:W1:Y:S01]  /*bbd0*/  MUFU.TANH R153, R153 ;  /* 0x0000009900997308 */ /* 0x000e620000002400 */
[----:B--2---:R-:W-:Y:S01]  /*bbe0*/  FMNMX.FTZ R160, R213, R158, !PT ;  /* 0x0000009ed5a07209 */ /* 0x004fe20007810000 */
[----:B------:R-:W-:Y:S01]  /*bbf0*/  FMUL.FTZ R158, R166, UR60 ;  /* 0x0000003ca69e7c20 */ /* 0x000fe20008410000 */
[----:B------:R-:W-:-:S05]  /*bc00*/  FMUL.FTZ R166, R182, UR60 ;  /* 0x0000003cb6a67c20 */ /* 0x000fca0008410000 */
[----:B------:R-:W2:Y:S01]  /*bc10*/  MUFU.TANH R152, R152 ;  /* 0x0000009800987308 */ /* 0x000ea20000002400 */
[----:B0-----:R-:W-:Y:S01]  /*bc20*/  FMNMX.FTZ R164, R207, R160, !PT ;  /* 0x000000a0cfa47209 */ /* 0x001fe20007810000 */
[----:B------:R-:W-:-:S04]  /*bc30*/  FMUL.FTZ R160, R170, UR60 ;  /* 0x0000003caaa07c20 */ /* 0x000fc80008410000 */
        /* <DEDUP_REMOVED lines=16> */
[----:B------:R-:W2:Y:S08]  /*bd40*/  MUFU.TANH R159, R159 ;  /* 0x0000009f009f7308 */ /* 0x000eb00000002400 */
[----:B------:R-:W4:Y:S01]  /*bd50*/  MUFU.TANH R160, R160 ;  /* 0x000000a000a07308 */ /* 0x000f220000002400 */
[----:B-1----:R-:W-:Y:S02]  /*bd60*/  FMNMX.FTZ R168, R171, R172, !PT ;  /* 0x000000acaba87209 */ /* 0x002fe40007810000 */
[----:B0-----:R-:W-:-:S05]  /*bd70*/  FMNMX.FTZ R171, R157, R170, !PT ;  /* 0x000000aa9dab7209 */ /* 0x001fca0007810000 */
[----:B------:R-:W0:Y:S01]  /*bd80*/  MUFU.TANH R161, R161 ;  /* 0x000000a100a17308 */ /* 0x000e220000002400 */
[----:B---3--:R-:W-:Y:S01]  /*bd90*/  FMNMX.FTZ R170, R158, R171, !PT ;  /* 0x000000ab9eaa7209 */ /* 0x008fe20007810000 */
[C---:B------:R-:W-:Y:S01]  /*bda0*/  FADD.FTZ R172, -R168.reuse, R193 ;  /* 0x000000c1a8ac7221 */ /* 0x040fe20000010100 */
[----:B------:R-:W-:Y:S02]  /*bdb0*/  FMUL.FTZ R214, R168, UR6 ;  /* 0x00000006a8d67c20 */ /* 0x000fe40008410000 */
[----:B--2---:R-:W-:Y:S01]  /*bdc0*/  FMNMX.FTZ R171, R159, R170, !PT ;  /* 0x000000aa9fab7209 */ /* 0x004fe20007810000 */
[----:B------:R-:W-:Y:S01]  /*bdd0*/  FMUL.FTZ R175, R172, UR6 ;  /* 0x00000006acaf7c20 */ /* 0x000fe20008410000 */
[--C-:B------:R-:W-:Y:S01]  /*bde0*/  FFMA.FTZ R176, R204, UR6, -R214.reuse ;  /* 0x00000006ccb07c23 */ /* 0x100fe200080108d6 */
[----:B------:R-:W1:Y:S01]  /*bdf0*/  MUFU.TANH R162, R162 ;  /* 0x000000a200a27308 */ /* 0x000e620000002400 */
        /* <DEDUP_REMOVED lines=9> */
[--C-:B------:R-:W-:Y:S01]  /*be90*/  FFMA.FTZ R182, R210, UR6, -R214.reuse ;  /* 0x00000006d2b67c23 */ /* 0x100fe200080108d6 */
[--C-:B------:R-:W-:Y:S01]  /*bea0*/  FFMA.FTZ R183, R211, UR6, -R214.reuse ;  /* 0x00000006d3b77c23 */ /* 0x100fe200080108d6 */
[--C-:B------:R-:W-:Y:S01]  /*beb0*/  FFMA.FTZ R202, R212, UR6, -R214.reuse ;  /* 0x00000006d4ca7c23 */ /* 0x100fe200080108d6 */
[----:B------:R-:W-:-:S03]  /*bec0*/  FFMA.FTZ R213, R213, UR6, -R214 ;  /* 0x00000006d5d57c23 */ /* 0x000fc600080108d6 */
[----:B------:R-:W0:Y:S01]  /*bed0*/  MUFU.TANH R164, R164 ;  /* 0x000000a400a47308 */ /* 0x000e220000002400 */
[----:B-1----:R-:W-:-:S07]  /*bee0*/  FMNMX.FTZ R172, R162, R173, !PT ;  /* 0x000000ada2ac7209 */ /* 0x002fce0007810000 */
[----:B------:R-:W1:Y:S01]  /*bef0*/  MUFU.TANH R165, R165 ;  /* 0x000000a500a57308 */ /* 0x000e620000002400 */
[----:B--2---:R-:W-:-:S07]  /*bf00*/  FMNMX.FTZ R173, R163, R172, !PT ;  /* 0x000000aca3ad7209 */ /* 0x004fce0007810000 */
[----:B------:R-:W2:Y:S01]  /*bf10*/  MUFU.TANH R166, R166 ;  /* 0x000000a600a67308 */ /* 0x000ea20000002400 */
[----:B0-----:R-:W-:Y:S01]  /*bf20*/  FMNMX.FTZ R174, R164, R173, !PT ;  /* 0x000000ada4ae7209 */ /* 0x001fe20007810000 */
[----:B------:R-:W-:-:S06]  /*bf30*/  FFMA.FTZ R173, R199, UR6, -R214 ;  /* 0x00000006c7ad7c23 */ /* 0x000fcc00080108d6 */
[----:B------:R-:W0:Y:S08]  /*bf40*/  MUFU.TANH R167, R167 ;  /* 0x000000a700a77308 */ /* 0x000e300000002400 */
[----:B------:R1:W3:Y:S08]  /*bf50*/  MUFU.EX2 R170, R175 ;  /* 0x000000af00aa7308 */ /* 0x0002f00000000800 */
[----:B------:R4:W-:Y:S01]  /*bf60*/  MUFU.EX2 R172, R197 ;  /* 0x000000c500ac7308 */ /* 0x0009e20000000800 */
[----:B-1----:R-:W-:-:S04]  /*bf70*/  FMNMX.FTZ R175, R165, R174, !PT ;  /* 0x000000aea5af7209 */ /* 0x002fc80007810000 */
[----:B--2---:R-:W-:Y:S01]  /*bf80*/  FMNMX.FTZ R174, R166, R175, !PT ;  /* 0x000000afa6ae7209 */ /* 0x004fe20007810000 */
[--C-:B------:R-:W-:Y:S02]  /*bf90*/  FFMA.FTZ R175, R203, UR6, -R214.reuse ;  /* 0x00000006cbaf7c23 */ /* 0x100fe400080108d6 */
[----:B------:R-:W-:Y:S01]  /*bfa0*/  MUFU.EX2 R171, R171 ;  /* 0x000000ab00ab7308 */ /* 0x000fe20000000800 */
[----:B0-----:R-:W-:Y:S01]  /*bfb0*/  FMNMX.FTZ R180, R167, R174, !PT ;  /* 0x000000aea7b47209 */ /* 0x001fe20007810000 */
[-C--:B---3--:R-:W-:Y:S01]  /*bfc0*/  FMUL.FTZ R24, R24, R170.reuse ;  /* 0x000000aa18187220 */ /* 0x088fe20000410000 */
[-C--:B------:R-:W-:Y:S01]  /*bfd0*/  FMUL.FTZ R25, R25, R170.reuse ;  /* 0x000000aa19197220 */ /* 0x080fe20000410000 */
[-C--:B------:R-:W-:Y:S01]  /*bfe0*/  FMUL.FTZ R28, R28, R170.reuse ;  /* 0x000000aa1c1c7220 */ /* 0x080fe20000410000 */
[-C--:B------:R-:W-:Y:S01]  /*bff0*/  FMUL.FTZ R29, R29, R170.reuse ;  /* 0x000000aa1d1d7220 */ /* 0x080fe20000410000 */
[----:B------:R-:W0:Y:S01]  /*c000*/  SHFL.BFLY PT, R181, R180, 0x2, 0x1f ;  /* 0x0c401f00b4b57f89 */ /* 0x000e2200000e0000 */
        /* <DEDUP_REMOVED lines=23> */
[----:B0-----:R-:W-:Y:S01]  /*c180*/  FMNMX.FTZ R193, R180, R181, !PT ;  /* 0x000000b5b4c17209 */ /* 0x001fe20007810000 */
[--C-:B------:R-:W-:Y:S01]  /*c190*/  FFMA.FTZ R180, R169, UR6, -R214.reuse ;  /* 0x00000006a9b47c23 */ /* 0x100fe200080108d6 */
[--C-:B------:R-:W-:Y:S01]  /*c1a0*/  FFMA.FTZ R181, R209, UR6, -R214.reuse ;  /* 0x00000006d1b57c23 */ /* 0x100fe200080108d6 */
[----:B------:R-:W-:Y:S01]  /*c1b0*/  FFMA.FTZ R214, R207, UR6, -R214 ;  /* 0x00000006cfd67c23 */ /* 0x000fe200080108d6 */
        /* <DEDUP_REMOVED lines=24> */
[----:B------:R-:W-:Y:S01]  /*c340*/  MUFU.EX2 R179, R179 ;  /* 0x000000b300b37308 */ /* 0x000fe20000000800 */
[----:B0-----:R-:W-:Y:S01]  /*c350*/  FMNMX.FTZ R169, R193, R204, !PT ;  /* 0x000000ccc1a97209 */ /* 0x001fe20007810000 */
[-C--:B------:R-:W-:Y:S01]  /*c360*/  FMUL.FTZ R112, R112, R170.reuse ;  /* 0x000000aa70707220 */ /* 0x080fe20000410000 */
[-C--:B------:R-:W-:Y:S01]  /*c370*/  FMUL.FTZ R113, R113, R170.reuse ;  /* 0x000000aa71717220 */ /* 0x080fe20000410000 */
[-C--:B------:R-:W-:Y:S01]  /*c380*/  FMUL.FTZ R116, R116, R170.reuse ;  /* 0x000000aa74747220 */ /* 0x080fe20000410000 */
[-C--:B------:R-:W-:Y:S01]  /*c390*/  FMUL.FTZ R117, R117, R170.reuse ;  /* 0x000000aa75757220 */ /* 0x080fe20000410000 */
[C---:B----4-:R-:W-:Y:S01]  /*c3a0*/  FADD.FTZ R197, -R169.reuse, R200 ;  /* 0x000000c8a9c57221 */ /* 0x050fe20000010100 */
[----:B------:R-:W-:Y:S01]  /*c3b0*/  FMUL.FTZ R207, R169, UR6 ;  /* 0x00000006a9cf7c20 */ /* 0x000fe20008410000 */
[----:B------:R0:W-:Y:S01]  /*c3c0*/  MUFU.EX2 R193, R213 ;  /* 0x000000d500c17308 */ /* 0x0001e20000000800 */
[----:B------:R-:W-:Y:S01]  /*c3d0*/  FMUL.FTZ R120, R120, R170 ;  /* 0x000000aa78787220 */ /* 0x000fe20000410000 */
[----:B------:R-:W-:Y:S01]  /*c3e0*/  FMUL.FTZ R197, R197, UR6 ;  /* 0x00000006c5c57c20 */ /* 0x000fe20008410000 */
[--C-:B------:R-:W-:Y:S01]  /*c3f0*/  FFMA.FTZ R199, R152, UR6, -R207.reuse ;  /* 0x0000000698c77c23 */ /* 0x100fe200080108cf */
[----:B-1----:R-:W-:Y:S01]  /*c400*/  FFMA.FTZ R201, R154, UR6, -R207 ;  /* 0x000000069ac97c23 */ /* 0x002fe200080108cf */
[----:B------:R-:W-:-:S02]  /*c410*/  @!P2 VIADD R152, R186, 0x38840 ;  /* 0x00038840ba98a836 */ /* 0x000fc40000000000 */
[----:B------:R-:W-:Y:S01]  /*c420*/  FFMA.FTZ R204, R153, UR6, -R207 ;  /* 0x0000000699cc7c23 */ /* 0x000fe200080108cf */
[----:B------:R-:W-:Y:S01]  /*c430*/  @!P1 IMAD R154, R192, 0x40, R189 ;  /* 0x00000040c09a9824 */ /* 0x000fe200078e02bd */
[----:B------:R-:W1:Y:S01]  /*c440*/  MUFU.EX2 R197, R197 ;  /* 0x000000c500c57308 */ /* 0x000e620000000800 */
[----:B------:R-:W-:Y:S01]  /*c450*/  FFMA.FTZ R206, R155, UR6, -R207 ;  /* 0x000000069bce7c23 */ /* 0x000fe200080108cf */
[----:B------:R-:W-:Y:S01]  /*c460*/  @!P2 PRMT R152, RZ, 0x654, R152 ;  /* 0x00000654ff98a816 */ /* 0x000fe20000000098 */
[----:B------:R-:W-:Y:S02]  /*c470*/  @!P1 IMAD R154, R154, 0x4, R195 ;  /* 0x000000049a9a9824 */ /* 0x000fe400078e02c3 */
        /* <DEDUP_REMOVED lines=8> */
[--C-:B0-----:R-:W-:Y:S01]  /*c500*/  FFMA.FTZ R213, R164, UR6, -R207.reuse ;  /* 0x00000006a4d57c23 */ /* 0x101fe200080108cf */
[--C-:B------:R-:W-:Y:S01]  /*c510*/  FFMA.FTZ R216, R165, UR6, -R207.reuse ;  /* 0x00000006a5d87c23 */ /* 0x100fe200080108cf */
[--C-:B------:R-:W-:Y:S01]  /*c520*/  FFMA.FTZ R192, R166, UR6, -R207.reuse ;  /* 0x00000006a6c07c23 */ /* 0x100fe200080108cf */
[----:B------:R0:W-:Y:S01]  /*c530*/  @!P2 SYNCS.ARRIVE.TRANS64.RED.A1T0 RZ, [R152+URZ], RZ ;  /* 0x000000ff98ffa9a7 */ /* 0x0001e2000810043f */
[----:B------:R-:W-:Y:S01]  /*c540*/  @!P1 STS [R154+0x38400], R170 ;  /* 0x038400aa9a009388 */ /* 0x000fe20000000800 */
[--C-:B--2---:R-:W-:Y:S01]  /*c550*/  FFMA.FTZ R214, R163, UR6, -R207.reuse ;  /* 0x00000006a3d67c23 */ /* 0x104fe200080108cf */
[----:B------:R-:W-:Y:S01]  /*c560*/  FFMA.FTZ R207, R167, UR6, -R207 ;  /* 0x00000006a7cf7c23 */ /* 0x000fe200080108cf */
[----:B------:R-:W-:Y:S01]  /*c570*/  MUFU.EX2 R204, R204 ;  /* 0x000000cc00cc7308 */ /* 0x000fe20000000800 */
[----:B-1----:R1:W-:Y:S01]  /*c580*/  @!P1 STS [R154+0x38420], R197 ;  /* 0x038420c59a009388 */ /* 0x0023e20000000800 */
[----:B------:R-:W-:Y:S01]  /*c590*/  F2FP.BF16.F32.PACK_AB R156, R176, R175 ;  /* 0x000000afb09c723e */ /* 0x000fe200000010ff */
[----:B------:R-:W-:Y:S01]  /*c5a0*/  FMUL.FTZ R26, R26, R197 ;  /* 0x000000c51a1a7220 */ /* 0x000fe20000410000 */
[----:B0-----:R-:W-:Y:S01]  /*c5b0*/  F2FP.BF16.F32.PACK_AB R152, R172, R171 ;  /* 0x000000abac98723e */ /* 0x001fe200000010ff */
[----:B------:R-:W-:Y:S01]  /*c5c0*/  FMUL.FTZ R27, R27, R197 ;  /* 0x000000c51b1b7220 */ /* 0x000fe20000410000 */
[----:B------:R-:W-:Y:S01]  /*c5d0*/  F2FP.BF16.F32.PACK_AB R158, R178, R177 ;  /* 0x000000b1b29e723e */ /* 0x000fe200000010ff */
[-C--:B------:R-:W-:Y:S01]  /*c5e0*/  FMUL.FTZ R30, R30, R197.reuse ;  /* 0x000000c51e1e7220 */ /* 0x080fe20000410000 */
[----:B------:R-:W0:Y:S01]  /*c5f0*/  MUFU.EX2 R199, R199 ;  /* 0x000000c700c77308 */ /* 0x000e220000000800 */
[-C--:B------:R-:W-:Y:S01]  /*c600*/  FMUL.FTZ R31, R31, R197.reuse ;  /* 0x000000c51f1f7220 */ /* 0x080fe20000410000 */
[----:B------:R-:W-:Y:S01]  /*c610*/  FMUL.FTZ R34, R34, R197 ;  /* 0x000000c522227220 */ /* 0x000fe20000410000 */
[----:B-1----:R-:W-:Y:S01]  /*c620*/  F2FP.BF16.F32.PACK_AB R154, R174, R173 ;  /* 0x000000adae9a723e */ /* 0x002fe200000010ff */
        /* <DEDUP_REMOVED lines=61> */
[----:B-1----:R-:W-:Y:S01]  /*ca00*/  F2FP.BF16.F32.PACK_AB R159, R210, R205 ;  /* 0x000000cdd29f723e */ /* 0x002fe200000010ff */
[-C--:B------:R-:W-:Y:S01]  /*ca10*/  FMUL.FTZ R127, R127, R197.reuse ;  /* 0x000000c57f7f7220 */ /* 0x080fe20000410000 */
[-C--:B------:R-:W-:Y:S01]  /*ca20*/  FMUL.FTZ R128, R128, R170.reuse ;  /* 0x000000aa80807220 */ /* 0x080fe20000410000 */
[-C--:B------:R-:W-:Y:S01]  /*ca30*/  FMUL.FTZ R129, R129, R170.reuse ;  /* 0x000000aa81817220 */ /* 0x080fe20000410000 */
[-C--:B------:R-:W-:Y:S01]  /*ca40*/  FMUL.FTZ R130, R130, R197.reuse ;  /* 0x000000c582827220 */ /* 0x080fe20000410000 */
[----:B------:R-:W-:Y:S01]  /*ca50*/  FMUL.FTZ R131, R131, R197 ;  /* 0x000000c583837220 */ /* 0x000fe20000410000 */
        /* <DEDUP_REMOVED lines=15> */
[-C--:B------:R-:W-:Y:S01]  /*cb50*/  FMUL.FTZ R144, R144, R170.reuse ;  /* 0x000000aa90907220 */ /* 0x080fe20000410000 */
[-C--:B------:R-:W-:Y:S01]  /*cb60*/  FMUL.FTZ R145, R145, R170.reuse ;  /* 0x000000aa91917220 */ /* 0x080fe20000410000 */
[----:B------:R-:W0:Y:S01]  /*cb70*/  MUFU.EX2 R212, R212 ;  /* 0x000000d400d47308 */ /* 0x000e220000000800 */
[----:B-1----:R-:W-:Y:S01]  /*cb80*/  F2FP.BF16.F32.PACK_AB R162, R182, R181 ;  /* 0x000000b5b6a2723e */ /* 0x002fe200000010ff */
[-C--:B------:R-:W-:Y:S01]  /*cb90*/  FMUL.FTZ R146, R146, R197.reuse ;  /* 0x000000c592927220 */ /* 0x080fe20000410000 */
[-C--:B------:R-:W-:Y:S01]  /*cba0*/  FMUL.FTZ R147, R147, R197.reuse ;  /* 0x000000c593937220 */ /* 0x080fe20000410000 */
[-C--:B------:R-:W-:Y:S01]  /*cbb0*/  FMUL.FTZ R148, R148, R170.reuse ;  /* 0x000000aa94947220 */ /* 0x080fe20000410000 */
[----:B------:R-:W-:Y:S01]  /*cbc0*/  FMUL.FTZ R149, R149, R170 ;  /* 0x000000aa95957220 */ /* 0x000fe20000410000 */
[-C--:B------:R-:W-:Y:S01]  /*cbd0*/  FMUL.FTZ R150, R150, R197.reuse ;  /* 0x000000c596967220 */ /* 0x080fe20000410000 */
[----:B------:R-:W-:Y:S01]  /*cbe0*/  FMUL.FTZ R151, R151, R197 ;  /* 0x000000c597977220 */ /* 0x000fe20000410000 */
[----:B------:R-:W-:Y:S01]  /*cbf0*/  MUFU.EX2 R211, R211 ;  /* 0x000000d300d37308 */ /* 0x000fe20000000800 */
[----:B------:R-:W-:Y:S01]  /*cc00*/  F2FP.BF16.F32.PACK_AB R166, R200, R193 ;  /* 0x000000c1c8a6723e */ /* 0x000fe200000010ff */
[----:B------:R1:W-:Y:S01]  /*cc10*/  STSM.16.M88.4 [R184+0x36400], R152 ;  /* 0x03640098b8007844 */ /* 0x0003e20000000200 */
[----:B------:R-:W-:Y:S01]  /*cc20*/  FFMA.FTZ R21, R170, R21, R171 ;  /* 0x00000015aa157223 */ /* 0x000fe200000100ab */
[----:B------:R-:W-:Y:S01]  /*cc30*/  FFMA.FTZ R22, R197, R22, R204 ;  /* 0x00000016c5167223 */ /* 0x000fe200000100cc */
[----:B------:R-:W-:Y:S01]  /*cc40*/  ISETP.GT.AND P1, PT, R198, UR7, PT ;  /* 0x00000007c6007c0c */ /* 0x000fe2000bf24270 */
[----:B------:R3:W-:Y:S01]  /*cc50*/  STSM.16.M88.4 [R20], R156 ;  /* 0x0000009c14007844 */ /* 0x0007e20000000200 */
[----:B------:R-:W-:Y:S01]  /*cc60*/  FADD.FTZ R172, R172, R21 ;  /* 0x00000015acac7221 */ /* 0x000fe20000010000 */
[----:B------:R-:W2:Y:S01]  /*cc70*/  MUFU.EX2 R214, R214 ;  /* 0x000000d600d67308 */ /* 0x000ea20000000800 */
[----:B0-----:R-:W-:Y:S01]  /*cc80*/  F2FP.BF16.F32.PACK_AB R161, R212, R209 ;  /* 0x000000d1d4a1723e */ /* 0x001fe200000010ff */
[----:B------:R-:W-:Y:S01]  /*cc90*/  FADD.FTZ R22, R199, R22 ;  /* 0x00000016c7167221 */ /* 0x000fe20000010000 */
[----:B------:R-:W-:Y:S01]  /*cca0*/  FADD.FTZ R173, R173, R172 ;  /* 0x000000acadad7221 */ /* 0x000fe20000010000 */
[----:B------:R-:W-:-:S02]  /*ccb0*/  @!P2 VIADD R186, R186, 0x38860 ;  /* 0x00038860babaa836 */ /* 0x000fc40000000000 */
[----:B------:R-:W-:Y:S01]  /*ccc0*/  FADD.FTZ R201, R201, R22 ;  /* 0x00000016c9c97221 */ /* 0x000fe20000010000 */
[----:B------:R-:W-:Y:S01]  /*ccd0*/  FADD.FTZ R174, R174, R173 ;  /* 0x000000adaeae7221 */ /* 0x000fe20000010000 */
[----:B------:R-:W-:Y:S01]  /*cce0*/  MUFU.EX2 R183, R183 ;  /* 0x000000b700b77308 */ /* 0x000fe20000000800 */
[----:B------:R-:W-:Y:S01]  /*ccf0*/  @!P2 PRMT R186, RZ, 0x654, R186 ;  /* 0x00000654ffbaa816 */ /* 0x000fe200000000ba */
        /* <DEDUP_REMOVED lines=10> */
[----:B------:R-:W-:Y:S01]  /*cda0*/  MUFU.EX2 R213, R213 ;  /* 0x000000d500d57308 */ /* 0x000fe20000000800 */
[----:B------:R-:W-:Y:S02]  /*cdb0*/  FADD.FTZ R178, R178, R177 ;  /* 0x000000b1b2b27221 */ /* 0x000fe40000010000 */
[----:B------:R-:W-:Y:S02]  /*cdc0*/  FADD.FTZ R210, R210, R205 ;  /* 0x000000cdd2d27221 */ /* 0x000fe40000010000 */
[----:B------:R-:W-:Y:S02]  /*cdd0*/  FADD.FTZ R179, R179, R178 ;  /* 0x000000b2b3b37221 */ /* 0x000fe40000010000 */
[----:B------:R-:W-:Y:S01]  /*cde0*/  FADD.FTZ R209, R209, R210 ;  /* 0x000000d2d1d17221 */ /* 0x000fe20000010000 */
[----:B------:R-:W2:Y:S01]  /*cdf0*/  MUFU.EX2 R216, R216 ;  /* 0x000000d800d87308 */ /* 0x000ea20000000800 */
[----:B0-----:R-:W-:Y:S01]  /*ce00*/  F2FP.BF16.F32.PACK_AB R164, R202, R183 ;  /* 0x000000b7caa4723e */ /* 0x001fe200000010ff */
[----:B------:R-:W-:Y:S01]  /*ce10*/  FADD.FTZ R180, R180, R179 ;  /* 0x000000b3b4b47221 */ /* 0x000fe20000010000 */
[----:B------:R-:W-:-:S03]  /*ce20*/  FADD.FTZ R212, R212, R209 ;  /* 0x000000d1d4d47221 */ /* 0x000fc60000010000 */
[----:B------:R-:W-:Y:S01]  /*ce30*/  FADD.FTZ R181, R181, R180 ;  /* 0x000000b4b5b57221 */ /* 0x000fe20000010000 */
[----:B------:R-:W-:Y:S01]  /*ce40*/  FADD.FTZ R211, R211, R212 ;  /* 0x000000d4d3d37221 */ /* 0x000fe20000010000 */
[----:B------:R-:W0:Y:S02]  /*ce50*/  MUFU.EX2 R192, R192 ;  /* 0x000000c000c07308 */ /* 0x000e240000000800 */
[----:B------:R-:W-:Y:S01]  /*ce60*/  FADD.FTZ R182, R182, R181 ;  /* 0x000000b5b6b67221 */ /* 0x000fe20000010000 */
[----:B------:R-:W-:-:S03]  /*ce70*/  FADD.FTZ R214, R214, R211 ;  /* 0x000000d3d6d67221 */ /* 0x000fc60000010000 */
[----:B------:R-:W-:Y:S02]  /*ce80*/  FADD.FTZ R183, R183, R182 ;  /* 0x000000b6b7b77221 */ /* 0x000fe40000010000 */
[----:B------:R-:W4:Y:S01]  /*ce90*/  MUFU.EX2 R207, R207 ;  /* 0x000000cf00cf7308 */ /* 0x000f220000000800 */
[----:B--2---:R-:W-:Y:S01]  /*cea0*/  F2FP.BF16.F32.PACK_AB R165, R216, R213 ;  /* 0x000000d5d8a5723e */ /* 0x004fe200000010ff */
[----:B------:R-:W-:Y:S01]  /*ceb0*/  FADD.FTZ R213, R213, R214 ;  /* 0x000000d6d5d57221 */ /* 0x000fe20000010000 */
[----:B------:R-:W-:-:S03]  /*cec0*/  FADD.FTZ R202, R202, R183 ;  /* 0x000000b7caca7221 */ /* 0x000fc60000010000 */
[----:B------:R-:W-:Y:S01]  /*ced0*/  FADD.FTZ R213, R216, R213 ;  /* 0x000000d5d8d57221 */ /* 0x000fe20000010000 */
[----:B------:R-:W-:Y:S01]  /*cee0*/  FADD.FTZ R21, R193, R202 ;  /* 0x000000cac1157221 */ /* 0x000fe20000010000 */
[----:B------:R-:W-:Y:S02]  /*cef0*/  IMAD.MOV.U32 R193, RZ, RZ, R168 ;  /* 0x000000ffffc17224 */ /* 0x000fe400078e00a8 */
[----:B0-----:R-:W-:Y:S01]  /*cf00*/  FADD.FTZ R22, R192, R213 ;  /* 0x000000d5c0167221 */ /* 0x001fe20000010000 */
[----:B------:R-:W-:Y:S01]  /*cf10*/  FADD.FTZ R21, R200, R21 ;  /* 0x00000015c8157221 */ /* 0x000fe20000010000 */
[----:B------:R-:W-:Y:S01]  /*cf20*/  IMAD.MOV.U32 R200, RZ, RZ, R169 ;  /* 0x000000ffffc87224 */ /* 0x000fe200078e00a9 */
[C---:B----4-:R-:W-:Y:S01]  /*cf30*/  F2FP.BF16.F32.PACK_AB R167, R207.reuse, R192 ;  /* 0x000000c0cfa7723e */ /* 0x050fe200000010ff */
[----:B------:R-:W-:Y:S01]  /*cf40*/  FADD.FTZ R22, R207, R22 ;  /* 0x00000016cf167221 */ /* 0x000fe20000010000 */
[----:B------:R-:W-:-:S03]  /*cf50*/  IMAD.MOV.U32 R192, RZ, RZ, R23 ;  /* 0x000000ffffc07224 */ /* 0x000fc600078e0017 */
        /* <DEDUP_REMOVED lines=8> */
[----:B------:R-:W-:Y:S01]  /*cfe0*/  WARPGROUP.ARRIVE ;  /* 0x00000000000079c5 */ /* 0x000fe20000000000 */
[----:B-1----:R-:W-:-:S04]  /*cff0*/  VIADD R152, R198, 0xffffffff ;  /* 0xffffffffc6987836 */ /* 0x002fc80000000000 */
[----:B------:R-:W-:-:S15]  /*d000*/  IMAD.MOV.U32 R198, RZ, RZ, R152 ;  /* 0x000000ffffc67224 */ /* 0x000fde00078e0098 */
        /* <DEDUP_REMOVED lines=24> */
.L_x_4408:
[----:B------:R-:W0:Y:S01]  /*d190*/  SHFL.BFLY PT, R0, R21, 0x2, 0x1f ;  /* 0x0c401f0015007f89 */ /* 0x000e2200000e0000 */
[----:B------:R-:W-:Y:S08]  /*d1a0*/  BAR.ARV 0x8, 0x100 ;  /* 0x0204000000007b1d */ /* 0x000ff00000002000 */
[----:B------:R-:W-:Y:S01]  /*d1b0*/  BAR.SYNC.DEFER_BLOCKING 0xf, 0x100 ;  /* 0x03c4000000007b1d */ /* 0x000fe20000010000 */
[----:B------:R-:W-:Y:S01]  /*d1c0*/  ISETP.NE.AND P0, PT, R191, RZ, PT ;  /* 0x000000ffbf00720c */ /* 0x000fe20003f05270 */
[----:B------:R-:W-:-:S04]  /*d1d0*/  IMAD.U32 R9, RZ, RZ, UR6 ;  /* 0x00000006ff097e24 */ /* 0x000fc8000f8e00ff */
[----:B------:R-:W1:Y:S01]  /*d1e0*/  SHFL.BFLY PT, R5, R22, 0x2, 0x1f ;  /* 0x0c401f0016057f89 */ /* 0x000e6200000e0000 */
[----:B0-----:R-:W-:-:S05]  /*d1f0*/  FADD.FTZ R2, R0, R21 ;  /* 0x0000001500027221 */ /* 0x001fca0000010000 */
[----:B------:R-:W0:Y:S01]  /*d200*/  SHFL.BFLY PT, R3, R2, 0x1, 0x1f ;  /* 0x0c201f0002037f89 */ /* 0x000e2200000e0000 */
[----:B-1----:R-:W-:-:S05]  /*d210*/  FADD.FTZ R5, R5, R22 ;  /* 0x0000001605057221 */ /* 0x002fca0000010000 */
[----:B------:R-:W1:Y:S01]  /*d220*/  SHFL.BFLY PT, R0, R5, 0x1, 0x1f ;  /* 0x0c201f0005007f89 */ /* 0x000e6200000e0000 */
[----:B0-----:R-:W-:Y:S01]  /*d230*/  FADD.FTZ R4, R2, R3 ;  /* 0x0000000302047221 */ /* 0x001fe20000010000 */
[----:B------:R-:W-:Y:S02]  /*d240*/  IMAD.MOV.U32 R3, RZ, RZ, RZ ;  /* 0x000000ffff037224 */ /* 0x000fe400078e00ff */
[----:B------:R-:W-:Y:S02]  /*d250*/  IMAD R2, R23, 0x40, R189 ;  /* 0x0000004017027824 */ /* 0x000fe400078e02bd */
[----:B------:R-:W-:Y:S02]  /*d260*/  FSETP.NE.FTZ.AND P1, PT, R4, RZ, PT ;  /* 0x000000ff0400720b */ /* 0x000fe40003f35000 */
[----:B------:R-:W-:Y:S02]  /*d270*/  @!P0 IMAD R195, R2, 0x4, R195 ;  /* 0x0000000402c38824 */ /* 0x000fe400078e02c3 */
[----:B------:R-:W-:-:S09]  /*d280*/  IMAD.MOV.U32 R2, RZ, RZ, -0x800000 ;  /* 0xff800000ff027424 */ /* 0x000fd200078e00ff */
[----:B------:R-:W0:Y:S01]  /*d290*/  @P1 MUFU.RCP R3, R4 ;  /* 0x0000000400031308 */ /* 0x000e220000001000 */
[----:B-1----:R-:W-:Y:S01]  /*d2a0*/  FADD.FTZ R6, R5, R0 ;  /* 0x0000000005067221 */ /* 0x002fe20000010000 */
[----:B------:R-:W-:-:S04]  /*d2b0*/  IMAD.MOV.U32 R0, RZ, RZ, RZ ;  /* 0x000000ffff007224 */ /* 0x000fc800078e00ff */
[----:B------:R-:W-:Y:S02]  /*d2c0*/  FSETP.NE.FTZ.AND P2, PT, R6, RZ, PT ;  /* 0x000000ff0600720b */ /* 0x000fe40003f55000 */
[----:B------:R-:W-:Y:S01]  /*d2d0*/  @P1 MUFU.LG2 R5, R4 ;  /* 0x0000000400051308 */ /* 0x000fe20000000c00 */
[----:B0-----:R0:W-:Y:S01]  /*d2e0*/  @!P0 STS [R195+0x38400], R3 ;  /* 0x03840003c3008388 */ /* 0x0011e20000000800 */
        /* <DEDUP_REMOVED lines=10> */
[----:B------:R4:W5:Y:S01]  /*d390*/  @P2 MUFU.LG2 R7, R6 ;  /* 0x0000000600072308 */ /* 0x0009620000000c00 */
        /* <DEDUP_REMOVED lines=56> */
[----:B0-----:R-:W-:-:S02]  /*d720*/  IMAD.U32 R3, RZ, RZ, UR6 ;  /* 0x00000006ff037e24 */ /* 0x001fc4000f8e00ff */
[----:B------:R-:W-:Y:S01]  /*d730*/  @P2 FMUL.FTZ R9, R9, 0.69314718246459960938 ;  /* 0x3f31721809092820 */ /* 0x000fe20000410000 */
[----:B----4-:R-:W-:Y:S01]  /*d740*/  @P1 FMUL.FTZ R6, R5, 0.69314718246459960938 ;  /* 0x3f31721805061820 */ /* 0x010fe20000410000 */
[----:B-----5:R-:W-:Y:S01]  /*d750*/  @P2 FMUL.FTZ R8, R7, 0.69314718246459960938 ;  /* 0x3f31721807082820 */ /* 0x020fe20000410000 */
[----:B------:R-:W-:Y:S01]  /*d760*/  @P1 FMUL.FTZ R3, R3, 0.69314718246459960938 ;  /* 0x3f31721803031820 */ /* 0x000fe20000410000 */
[----:B------:R-:W-:Y:S01]  /*d770*/  MOV R4, 0xff800000 ;  /* 0xff80000000047802 */ /* 0x000fe20000000f00 */
[-C--:B------:R-:W-:Y:S01]  /*d780*/  FMUL.FTZ R26, R26, R0.reuse ;  /* 0x000000001a1a7220 */ /* 0x080fe20000410000 */
        /* <DEDUP_REMOVED lines=66> */
[----:B-1----:R-:W-:Y:S06]  /*dbb0*/  BAR.ARV 0xe, 0x100 ;  /* 0x0384000000007b1d */ /* 0x002fec0000002000 */
.L_x_4383:
[----:B------:R-:W-:Y:S05]  /*dbc0*/  @P0 BRA `(.L_x_4418) ;  /* 0x0000002400180947 */ /* 0x000fea0003800000 */
[----:B--23--:R-:W2:Y:S01]  /*dbd0*/  LDL R156, [R1] ;  /* 0x00000000019c7983 */ /* 0x00cea20000100800 */
        /* <DEDUP_REMOVED lines=19> */
[----:B------:R-:W-:-:S02]  /*dd10*/  SHF.R.S32.HI R155, RZ, 0x1f, R8 ;  /* 0x0000001fff9b7819 */ /* 0x000fc40000011408 */
[----:B-1----:R-:W-:Y:S02]  /*dd20*/  ISETP.NE.AND P0, PT, R7, RZ, PT ;  /* 0x000000ff0700720c */ /* 0x002fe40003f05270 */
[----:B------:R-:W-:-:S04]  /*dd30*/  LEA.HI R7, R155, R8, RZ, 0x2 ;  /* 0x000000089b077211 */ /* 0x000fc800078f10ff */
[----:B------:R-:W-:Y:S02]  /*dd40*/  SHF.R.S32.HI R154, RZ, 0x2, R7 ;  /* 0x00000002ff9a7819 */ /* 0x000fe40000011407 */
        /* <DEDUP_REMOVED lines=9> */
[----:B------:R-:W-:Y:S01]  /*dde0*/  LEA.HI R11, R21, R20, RZ, 0x2 ;  /* 0x00000014150b7211 */ /* 0x000fe200078f10ff */
[----:B------:R-:W-:Y:S01]  /*ddf0*/  ULDC.64 UR4, c[0x0][0xcd0] ;  /* 0x0003340000047ab9 */ /* 0x000fe20000000a00 */
[----:B------:R-:W-:Y:S01]  /*de00*/  R2UR UR10, R156 ;  /* 0x000000009c0a72ca */ /* 0x000fe200000e0000 */
[C---:B------:R-:W-:Y:S01]  /*de10*/  IMAD.IADD R23, R20.reuse, 0x1, -R9 ;  /* 0x0000000114177824 */ /* 0x040fe200078e0a09 */
[----:B------:R-:W-:Y:S01]  /*de20*/  LOP3.LUT R11, R11, 0xfffffffc, RZ, 0xc0, !PT ;  /* 0xfffffffc0b0b7812 */ /* 0x000fe200078ec0ff */
[----:B------:R-:W2:Y:S03]  /*de30*/  S2UR UR7, SR_CTAID.Z ;  /* 0x00000000000779c3 */ /* 0x000ea60000002700 */
[----:B------:R-:W-:Y:S01]  /*de40*/  SHF.R.S32.HI R10, RZ, 0x1f, R23 ;  /* 0x0000001fff0a7819 */ /* 0x000fe20000011417 */
[----:B------:R-:W-:-:S03]  /*de50*/  IMAD.IADD R11, R20, 0x1, -R11 ;  /* 0x00000001140b7824 */ /* 0x000fc600078e0a0b */
[CC--:B------:R-:W-:Y:S01]  /*de60*/  LEA.HI R152, R10.reuse, R23.reuse, RZ, 0x2 ;  /* 0x000000170a987211 */ /* 0x0c0fe200078f10ff */
[----:B------:R-:W3:Y:S01]  /*de70*/  LDC.64 R18, c[0x0][0xcd8] ;  /* 0x00033600ff127b82 */ /* 0x000ee20000000a00 */
[----:B------:R-:W-:Y:S01]  /*de80*/  LEA.HI R10, R10, R23, RZ, 0x5 ;  /* 0x000000170a0a7211 */ /* 0x000fe200078f28ff */
[----:B------:R-:W-:Y:S01]  /*de90*/  UIMAD.WIDE.U32 UR8, UR10, UR4, URZ ;  /* 0x000000040a0872a5 */ /* 0x000fe2000f8e003f */
[--C-:B------:R-:W-:Y:S01]  /*dea0*/  SHF.R.S32.HI R9, RZ, 0x2, R152.reuse ;  /* 0x00000002ff097819 */ /* 0x100fe20000011498 */
[----:B------:R-:W-:Y:S01]  /*deb0*/  UIMAD UR4, UR6, UR4, URZ ;  /* 0x00000004060472a4 */ /* 0x000fe2000f8e023f */
[----:B------:R-:W-:Y:S02]  /*dec0*/  SHF.R.S32.HI R12, RZ, 0x1f, R152 ;  /* 0x0000001fff0c7819 */ /* 0x000fe40000011498 */
[----:B------:R-:W-:Y:S01]  /*ded0*/  SHF.R.S32.HI R10, RZ, 0x5, R10 ;  /* 0x00000005ff0a7819 */ /* 0x000fe2000001140a */
[----:B------:R-:W-:Y:S01]  /*dee0*/  UIMAD UR4, UR10, UR5, UR4 ;  /* 0x000000050a0472a4 */ /* 0x000fe2000f8e0204 */
[----:B0-----:R-:W-:-:S02]  /*def0*/  ISETP.NE.AND P0, PT, R16, 0x1, PT ;  /* 0x000000011000780c */ /* 0x001fc40003f05270 */
[----:B------:R-:W-:Y:S01]  /*df00*/  LEA.HI R12, R12, R9, RZ, 0x3 ;  /* 0x000000090c0c7211 */ /* 0x000fe200078f18ff */
[----:B------:R-:W-:Y:S01]  /*df10*/  UIADD3 UR4, UR9, UR4, URZ ;  /* 0x0000000409047290 */ /* 0x000fe2000fffe03f */
[----:B------:R-:W-:Y:S01]  /*df20*/  LOP3.LUT R152, R152, 0x7ffffffc, RZ, 0xc0, !PT ;  /* 0x7ffffffc98987812 */ /* 0x000fe200078ec0ff */
[----:B------:R-:W-:Y:S01]  /*df30*/  ULDC.64 UR10, c[0x0][0x208] ;  /* 0x00008200000a7ab9 */ /* 0x000fe20000000a00 */
[----:B------:R-:W-:Y:S01]  /*df40*/  LOP3.LUT R12, R12, 0xfffffff8, RZ, 0xc0, !PT ;  /* 0xfffffff80c0c7812 */ /* 0x000fe200078ec0ff */
[----:B--2---:R-:W-:Y:S02]  /*df50*/  USHF.R.S32.HI UR5, URZ, 0x1f, UR7 ;  /* 0x0000001f3f057899 */ /* 0x004fe40008011407 */
[----:B------:R-:W-:Y:S02]  /*df60*/  IMAD.IADD R152, R23, 0x1, -R152 ;  /* 0x0000000117987824 */ /* 0x000fe400078e0a98 */
[----:B------:R-:W-:Y:S01]  /*df70*/  IMAD.IADD R9, R9, 0x1, -R12 ;  /* 0x0000000109097824 */ /* 0x000fe200078e0a0c */
[----:B------:R-:W-:Y:S01]  /*df80*/  LEA.HI R12, R11, R11, RZ, 0x1 ;  /* 0x0000000b0b0c7211 */ /* 0x000fe200078f08ff */
[----:B------:R-:W0:Y:S01]  /*df90*/  @P0 LDC R14, c[0x0][0xcec] ;  /* 0x00033b00ff0e0b82 */ /* 0x000e220000000800 */
[----:B------:R-:W-:-:S02]  /*dfa0*/  IMAD.SHL.U32 R152, R152, 0x2, RZ ;  /* 0x0000000298987824 */ /* 0x000fc400078e00ff */
[----:B------:R-:W-:Y:S01]  /*dfb0*/  LOP3.LUT R12, R12, 0x1ffffffe, RZ, 0xc0, !PT ;  /* 0x1ffffffe0c0c7812 */ /* 0x000fe200078ec0ff */
[----:B------:R-:W-:Y:S02]  /*dfc0*/  IMAD R153, R10, 0x10, R9 ;  /* 0x000000100a997824 */ /* 0x000fe400078e0209 */
[----:B------:R-:W-:Y:S02]  /*dfd0*/  IMAD.U32 R10, RZ, RZ, UR8 ;  /* 0x00000008ff0a7e24 */ /* 0x000fe4000f8e00ff */
[----:B------:R-:W2:Y:S01]  /*dfe0*/  @P0 LDC R17, c[0x0][0xcf0] ;  /* 0x00033c00ff110b82 */ /* 0x000ea20000000800 */
[----:B------:R-:W-:Y:S02]  /*dff0*/  IMAD.IADD R12, R11, 0x1, -R12 ;  /* 0x000000010b0c7824 */ /* 0x000fe400078e0a0c */
[----:B------:R-:W-:Y:S02]  /*e000*/  IMAD.U32 R11, RZ, RZ, UR9 ;  /* 0x00000009ff0b7e24 */ /* 0x000fe4000f8e00ff */
[----:B------:R-:W-:-:S02]  /*e010*/  IMAD R9, R12, 0x8, R153 ;  /* 0x000000080c097824 */ /* 0x000fc400078e0299 */
[----:B---3--:R-:W-:Y:S02]  /*e020*/  IMAD R12, R18, UR5, RZ ;  /* 0x00000005120c7c24 */ /* 0x008fe4000f8e02ff */
[----:B-1----:R-:W-:Y:S02]  /*e030*/  IMAD R9, R22, 0x40, R9 ;  /* 0x0000004016097824 */ /* 0x002fe400078e0209 */
[----:B------:R-:W-:Y:S02]  /*e040*/  IMAD R15, R19, UR7, R12 ;  /* 0x00000007130f7c24 */ /* 0x000fe4000f8e020c */
[----:B------:R-:W-:Y:S01]  /*e050*/  IMAD.U32 R11, RZ, RZ, UR4 ;  /* 0x00000004ff0b7e24 */ /* 0x000fe2000f8e00ff */
[----:B------:R-:W-:Y:S01]  /*e060*/  ULDC.64 UR4, c[0x0][0xce0] ;  /* 0x0003380000047ab9 */ /* 0x000fe20000000a00 */
[----:B------:R-:W-:Y:S02]  /*e070*/  IMAD.MOV.U32 R13, RZ, RZ, R9 ;  /* 0x000000ffff0d7224 */ /* 0x000fe400078e0009 */
[----:B0-----:R-:W-:-:S04]  /*e080*/  @P0 IMAD.HI.U32 R12, R9, R14, RZ ;  /* 0x0000000e090c0227 */ /* 0x001fc800078e00ff */
[----:B------:R-:W-:Y:S01]  /*e090*/  IMAD.WIDE.U32 R10, R18, UR7, R10 ;  /* 0x00000007120a7c25 */ /* 0x000fe2000f8e000a */
[----:B--2---:R-:W-:-:S03]  /*e0a0*/  @P0 SHF.R.U32.HI R13, RZ, R17, R12 ;  /* 0x00000011ff0d0219 */ /* 0x004fc6000001160c */
[----:B------:R-:W-:Y:S02]  /*e0b0*/  IMAD.IADD R11, R11, 0x1, R15 ;  /* 0x000000010b0b7824 */ /* 0x000fe400078e020f */
[----:B------:R-:W-:Y:S01]  /*e0c0*/  IMAD R12, R5, UR4, RZ ;  /* 0x00000004050c7c24 */ /* 0x000fe2000f8e02ff */
[--C-:B------:R-:W-:Y:S01]  /*e0d0*/  SHF.R.S32.HI R15, RZ, 0x1f, R13.reuse ;  /* 0x0000001fff0f7819 */ /* 0x100fe2000001140d */
[----:B------:R-:W-:Y:S02]  /*e0e0*/  IMAD.MOV R14, RZ, RZ, -R13 ;  /* 0x000000ffff0e7224 */ /* 0x000fe400078e0a0d */
[----:B------:R-:W-:-:S04]  /*e0f0*/  IMAD.WIDE.U32 R10, R3, UR4, R10 ;  /* 0x00000004030a7c25 */ /* 0x000fc8000f8e000a */
        /* <DEDUP_REMOVED lines=18> */
[----:B------:R-:W-:-:S02]  /*e220*/  IMAD R9, R22, 0x40, R153 ;  /* 0x0000004016097824 */ /* 0x000fc400078e0299 */
[----:B------:R-:W-:Y:S01]  /*e230*/  IMAD.IADD R15, R0, 0x1, -R11 ;  /* 0x00000001000f7824 */ /* 0x000fe200078e0a0b */
[----:B------:R-:W-:Y:S03]  /*e240*/  SHFL.IDX PT, R10, R17, RZ, 0x1c1f ;  /* 0x001c1fff110a7589 */ /* 0x000fe600000e0000 */
        /* <DEDUP_REMOVED lines=9> */
.L_x_4419:
[----:B------:R-:W1:Y:S01]  /*e2e0*/  S2R R14, SR_CTAID.X ;  /* 0x00000000000e7919 */ /* 0x000e620000002500 */
[----:B------:R-:W-:Y:S01]  /*e2f0*/  LEA.HI R21, R21, R20, RZ, 0x2 ;  /* 0x0000001415157211 */ /* 0x000fe200078f10ff */
[----:B------:R-:W2:Y:S01]  /*e300*/  S2UR UR7, SR_CTAID.Z ;  /* 0x00000000000779c3 */ /* 0x000ea20000002700 */
[----:B------:R-:W-:Y:S01]  /*e310*/  SHF.R.S32.HI R9, RZ, 0x1f, R7 ;  /* 0x0000001fff097819 */ /* 0x000fe20000011407 */
[----:B------:R-:W-:Y:S01]  /*e320*/  ULDC.64 UR8, c[0x0][0xc38] ;  /* 0x00030e0000087ab9 */ /* 0x000fe20000000a00 */
[----:B------:R-:W-:Y:S01]  /*e330*/  LOP3.LUT R21, R21, 0xfffffffc, RZ, 0xc0, !PT ;  /* 0xfffffffc15157812 */ /* 0x000fe200078ec0ff */
[----:B------:R-:W-:Y:S01]  /*e340*/  UIMAD UR6, UR6, UR8, URZ ;  /* 0x00000008060672a4 */ /* 0x000fe2000f8e023f */
[----:B------:R-:W-:Y:S01]  /*e350*/  R2UR UR10, R156 ;  /* 0x000000009c0a72ca */ /* 0x000fe200000e0000 */
[----:B------:R-:W-:Y:S01]  /*e360*/  BSSY B0, `(.L_x_4420) ;  /* 0x0000103000007945 */ /* 0x000fe20003800000 */
[----:B------:R-:W-:Y:S01]  /*e370*/  LEA.HI R9, R9, R154, RZ, 0x3 ;  /* 0x0000009a09097211 */ /* 0x000fe200078f18ff */
[----:B------:R-:W-:Y:S01]  /*e380*/  IMAD.IADD R21, R20, 0x1, -R21 ;  /* 0x0000000114157824 */ /* 0x000fe200078e0a15 */
[----:B0-----:R-:W0:Y:S01]  /*e390*/  LDC.64 R12, c[0x0][0xc40] ;  /* 0x00031000ff0c7b82 */ /* 0x001e220000000a00 */
[----:B------:R-:W-:-:S02]  /*e3a0*/  LEA.HI R155, R155, R8, RZ, 0x5 ;  /* 0x000000089b9b7211 */ /* 0x000fc400078f28ff */
[----:B------:R-:W-:Y:S02]  /*e3b0*/  LOP3.LUT R9, R9, 0xfffffff8, RZ, 0xc0, !PT ;  /* 0xfffffff809097812 */ /* 0x000fe400078ec0ff */
[C---:B------:R-:W-:Y:S02]  /*e3c0*/  LEA.HI R2, R21.reuse, R21, RZ, 0x1 ;  /* 0x0000001515027211 */ /* 0x040fe400078f08ff */
[----:B------:R-:W-:Y:S01]  /*e3d0*/  SHF.R.S32.HI R155, RZ, 0x5, R155 ;  /* 0x00000005ff9b7819 */ /* 0x000fe2000001149b */
[----:B------:R-:W3:Y:S01]  /*e3e0*/  @P1 LDC R4, c[0x0][0xcec] ;  /* 0x00033b00ff041b82 */ /* 0x000ee20000000800 */
[----:B------:R-:W-:Y:S01]  /*e3f0*/  LOP3.LUT R2, R2, 0x1ffffffe, RZ, 0xc0, !PT ;  /* 0x1ffffffe02027812 */ /* 0x000fe200078ec0ff */
[----:B------:R-:W-:Y:S01]  /*e400*/  IMAD.IADD R154, R154, 0x1, -R9 ;  /* 0x000000019a9a7824 */ /* 0x000fe200078e0a09 */
[----:B------:R-:W-:Y:S02]  /*e410*/  UIMAD.WIDE.U32 UR4, UR10, UR8, URZ ;  /* 0x000000080a0472a5 */ /* 0x000fe4000f8e003f */
[----:B------:R-:W-:Y:S01]  /*e420*/  UIMAD UR6, UR10, UR9, UR6 ;  /* 0x000000090a0672a4 */ /* 0x000fe2000f8e0206 */
[----:B------:R-:W-:Y:S01]  /*e430*/  IMAD.IADD R2, R21, 0x1, -R2 ;  /* 0x0000000115027824 */ /* 0x000fe200078e0a02 */
[----:B--2---:R-:W-:Y:S01]  /*e440*/  USHF.R.S32.HI UR8, URZ, 0x1f, UR7 ;  /* 0x0000001f3f087899 */ /* 0x004fe20008011407 */
[----:B------:R-:W2:Y:S01]  /*e450*/  @P1 LDC R17, c[0x0][0xcf0] ;  /* 0x00033c00ff111b82 */ /* 0x000ea20000000800 */
[----:B------:R-:W-:Y:S01]  /*e460*/  IMAD R155, R155, 0x10, R154 ;  /* 0x000000109b9b7824 */ /* 0x000fe200078e029a */
[----:B------:R-:W-:-:S02]  /*e470*/  UIADD3 UR6, UR5, UR6, URZ ;  /* 0x0000000605067290 */ /* 0x000fc4000fffe03f */
[----:B------:R-:W-:Y:S02]  /*e480*/  IMAD.U32 R11, RZ, RZ, UR5 ;  /* 0x00000005ff0b7e24 */ /* 0x000fe4000f8e00ff */
[----:B------:R-:W-:Y:S02]  /*e490*/  IMAD R9, R2, 0x8, R155 ;  /* 0x0000000802097824 */ /* 0x000fe400078e029b */
[----:B------:R-:W-:Y:S01]  /*e4a0*/  IMAD.U32 R10, RZ, RZ, UR4 ;  /* 0x00000004ff0a7e24 */ /* 0x000fe2000f8e00ff */
[----:B------:R-:W-:Y:S01]  /*e4b0*/  MOV R11, UR6 ;  /* 0x00000006000b7c02 */ /* 0x000fe20008000f00 */
[----:B-1----:R-:W-:Y:S01]  /*e4c0*/  IMAD R15, R14, 0x40, R9 ;  /* 0x000000400e0f7824 */ /* 0x002fe200078e0209 */
[----:B------:R-:W-:Y:S01]  /*e4d0*/  ULDC.64 UR4, c[0x0][0xc48] ;  /* 0x0003120000047ab9 */ /* 0x000fe20000000a00 */
[C---:B0-----:R-:W-:Y:S02]  /*e4e0*/  IMAD R2, R12.reuse, UR8, RZ ;  /* 0x000000080c027c24 */ /* 0x041fe4000f8e02ff */
[----:B------:R-:W-:-:S04]  /*e4f0*/  IMAD.WIDE.U32 R10, R12, UR7, R10 ;  /* 0x000000070c0a7c25 */ /* 0x000fc8000f8e000a */
[----:B---3--:R-:W-:-:S04]  /*e500*/  @P1 IMAD.HI.U32 R4, R15, R4, RZ ;  /* 0x000000040f041227 */ /* 0x008fc800078e00ff */
[----:B------:R-:W-:Y:S02]  /*e510*/  IMAD R13, R13, UR7, R2 ;  /* 0x000000070d0d7c24 */ /* 0x000fe4000f8e0202 */
[----:B------:R-:W-:Y:S01]  /*e520*/  IMAD.MOV.U32 R9, RZ, RZ, R15 ;  /* 0x000000ffff097224 */ /* 0x000fe200078e000f */
[----:B--2---:R-:W-:Y:S01]  /*e530*/  @P1 SHF.R.U32.HI R9, RZ, R17, R4 ;  /* 0x00000011ff091219 */ /* 0x004fe20000011604 */
[----:B------:R-:W-:Y:S02]  /*e540*/  IMAD R2, R5, UR4, RZ ;  /* 0x0000000405027c24 */ /* 0x000fe4000f8e02ff */
[----:B------:R-:W-:Y:S01]  /*e550*/  IMAD.IADD R11, R11, 0x1, R13 ;  /* 0x000000010b0b7824 */ /* 0x000fe200078e020d */
[--C-:B------:R-:W-:Y:S01]  /*e560*/  SHF.R.S32.HI R4, RZ, 0x1f, R9.reuse ;  /* 0x0000001fff047819 */ /* 0x100fe20000011409 */
[----:B------:R-:W-:Y:S02]  /*e570*/  IMAD R13, R3, UR5, R2 ;  /* 0x00000005030d7c24 */ /* 0x000fe4000f8e0202 */
[----:B------:R-:W-:-:S02]  /*e580*/  IMAD.MOV R5, RZ, RZ, -R9 ;  /* 0x000000ffff057224 */ /* 0x000fc400078e0a09 */
        /* <DEDUP_REMOVED lines=224> */
.L_x_4421:
[----:B------:R-:W-:Y:S05]  /*f390*/  BSYNC B0 ;  /* 0x0000000000007941 */ /* 0x000fea0003800000 */
.L_x_4420:
        /* <DEDUP_REMOVED lines=201> */
.L_x_4418:
[----:B------:R-:W1:Y:S02]  /*10030*/  S2R R0, SR_TID.X ;  /* 0x0000000000007919 */ /* 0x000e640000002100 */
[----:B-1----:R-:W-:-:S05]  /*10040*/  VIADD R2, R0, 0xffffff80 ;  /* 0xffffff8000027836 */ /* 0x002fca0000000000 */
[----:B------:R-:W-:-:S13]  /*10050*/  ISETP.GT.AND P0, PT, R2, 0x3f, PT ;  /* 0x0000003f0200780c */ /* 0x000fda0003f04270 */
[----:B------:R-:W-:Y:S05]  /*10060*/  @P0 BRA `(.L_x_4380) ;  /* 0x0000005c000c0947 */ /* 0x000fea0003800000 */
[----:B------:R-:W1:Y:S01]  /*10070*/  S2R R3, SR_CTAID.X ;  /* 0x0000000000037919 */ /* 0x000e620000002500 */
[----:B------:R-:W4:Y:S01]  /*10080*/  LDC R6, c[0x0][0xce8] ;  /* 0x00033a00ff067b82 */ /* 0x000f220000000800 */
[----:B------:R-:W-:Y:S01]  /*10090*/  ULDC UR4, c[0x0][0xb88] ;  /* 0x0002e20000047ab9 */ /* 0x000fe20000000800 */
[----:B-1----:R-:W-:Y:S02]  /*100a0*/  IMAD R0, R3, 0x40, R0 ;  /* 0x0000004003007824 */ /* 0x002fe400078e0200 */
[----:B----4-:R-:W-:Y:S02]  /*100b0*/  IMAD R3, R6, UR4, RZ ;  /* 0x0000000406037c24 */ /* 0x010fe4000f8e02ff */
[----:B------:R-:W-:-:S05]  /*100c0*/  VIADD R0, R0, 0xffffff80 ;  /* 0xffffff8000007836 */ /* 0x000fca0000000000 */
[----:B------:R-:W-:-:S13]  /*100d0*/  ISETP.GE.AND P0, PT, R0, R3, PT ;  /* 0x000000030000720c */ /* 0x000fda0003f06270 */
[----:B------:R-:W-:Y:S05]  /*100e0*/  @P0 BRA `(.L_x_4380) ;  /* 0x0000005800ec0947 */ /* 0x000fea0003800000 */
[----:B------:R-:W4:Y:S01]  /*100f0*/  LDL R4, [R1] ;  /* 0x0000000001047983 */ /* 0x000f220000100800 */
[----:B------:R-:W-:Y:S01]  /*10100*/  ISETP.NE.AND P0, PT, R6, 0x1, PT ;  /* 0x000000010600780c */ /* 0x000fe20003f05270 */
[----:B------:R-:W-:Y:S01]  /*10110*/  S2UR UR7, SR_CTAID.Z ;  /* 0x00000000000779c3 */ /* 0x000fe20000002700 */
[----:B------:R-:W-:Y:S01]  /*10120*/  ULDC.64 UR8, c[0x0][0xcd0] ;  /* 0x0003340000087ab9 */ /* 0x000fe20000000a00 */
[----:B------:R-:W-:Y:S01]  /*10130*/  IMAD.MOV.U32 R5, RZ, RZ, R0 ;  /* 0x000000ffff057224 */ /* 0x000fe200078e0000 */
[----:B------:R-:W-:-:S05]  /*10140*/  ULDC.64 UR12, c[0x0][0x208] ;  /* 0x00008200000c7ab9 */ /* 0x000fca0000000a00 */
[----:B------:R-:W1:Y:S08]  /*10150*/  LDC.64 R10, c[0x0][0xcd8] ;  /* 0x00033600ff0a7b82 */ /* 0x000e700000000a00 */
[----:B------:R-:W5:Y:S08]  /*10160*/  @P0 LDC R7, c[0x0][0xcec] ;  /* 0x00033b00ff070b82 */ /* 0x000f700000000800 */
[----:B------:R-:W2:Y:S08]  /*10170*/  @P0 LDC R9, c[0x0][0xcf0] ;  /* 0x00033c00ff090b82 */ /* 0x000eb00000000800 */
[----:B------:R-:W3:Y:S08]  /*10180*/  S2UR UR10, SR_CTAID.Y ;  /* 0x00000000000a79c3 */ /* 0x000ef00000002600 */
[----:B0-----:R-:W3:Y:S01]  /*10190*/  LDC R8, c[0x0][0xd50] ;  /* 0x00035400ff087b82 */ /* 0x001ee20000000800 */
[----:B----4-:R-:W-:Y:S01]  /*101a0*/  R2UR UR11, R4 ;  /* 0x00000000040b72ca */ /* 0x010fe200000e0000 */
[----:B-----5:R-:W-:-:S05]  /*101b0*/  @P0 IMAD.HI.U32 R4, R0, R7, RZ ;  /* 0x0000000700040227 */ /* 0x020fca00078e00ff */
[----:B--2---:R-:W-:-:S07]  /*101c0*/  @P0 SHF.R.U32.HI R5, RZ, R9, R4 ;  /* 0x00000009ff050219 */ /* 0x004fce0000011604 */
[----:B------:R-:W-:Y:S02]  /*101d0*/  USHF.R.S32.HI UR6, URZ, 0x1f, UR11 ;  /* 0x0000001f3f067899 */ /* 0x000fe4000801140b */
[----:B------:R-:W-:Y:S01]  /*101e0*/  IMAD R7, RZ, RZ, -UR11 ;  /* 0x8000000bff077e24 */ /* 0x000fe2000f8e02ff */
[----:B------:R-:W-:Y:S02]  /*101f0*/  UIMAD.WIDE.U32 UR4, UR11, UR8, URZ ;  /* 0x000000080b0472a5 */ /* 0x000fe4000f8e003f */
[----:B------:R-:W-:Y:S01]  /*10200*/  UIMAD UR6, UR6, UR8, URZ ;  /* 0x00000008060672a4 */ /* 0x000fe2000f8e023f */
[----:B---3--:R-:W-:Y:S01]  /*10210*/  IMAD R9, R8, R7, UR10 ;  /* 0x0000000a08097e24 */ /* 0x008fe2000f8e0207 */
[----:B------:R-:W-:Y:S01]  /*10220*/  USHF.R.S32.HI UR8, URZ, 0x1f, UR7 ;  /* 0x0000001f3f087899 */ /* 0x000fe20008011407 */
[----:B------:R-:W-:Y:S01]  /*10230*/  IMAD.MOV R7, RZ, RZ, -R5 ;  /* 0x000000ffff077224 */ /* 0x000fe200078e0a05 */
[----:B------:R-:W-:Y:S01]  /*10240*/  UIMAD UR6, UR11, UR9, UR6 ;  /* 0x000000090b0672a4 */ /* 0x000fe2000f8e0206 */
[----:B------:R-:W-:Y:S01]  /*10250*/  IMAD.U32 R3, RZ, RZ, UR5 ;  /* 0x00000005ff037e24 */ /* 0x000fe2000f8e00ff */
[----:B------:R-:W-:Y:S01]  /*10260*/  SHF.R.S32.HI R4, RZ, 0x1f, R9 ;  /* 0x0000001fff047819 */ /* 0x000fe20000011409 */
[----:B------:R-:W-:Y:S01]  /*10270*/  IMAD.U32 R2, RZ, RZ, UR4 ;  /* 0x00000004ff027e24 */ /* 0x000fe2000f8e00ff */
[----:B------:R-:W-:Y:S01]  /*10280*/  UIADD3 UR6, UR5, UR6, URZ ;  /* 0x0000000605067290 */ /* 0x000fe2000fffe03f */
[----:B-1----:R-:W-:-:S02]  /*10290*/  IMAD R12, R10, UR8, RZ ;  /* 0x000000080a0c7c24 */ /* 0x002fc4000f8e02ff */
        /* <DEDUP_REMOVED lines=24> */
.L_x_4378:
        /* <DEDUP_REMOVED lines=18> */
.L_x_4422:
[----:B------:R-:W-:Y:S01]  /*10540*/  ULDC UR43, c[0x0][0xd50] ;  /* 0x00035400002b7ab9 */ /* 0x000fe20000000800 */
[----:B------:R-:W-:Y:S01]  /*10550*/  UMOV UR36, UR6 ;  /* 0x0000000600247c82 */ /* 0x000fe20008000000 */
[----:B------:R-:W-:-:S11]  /*10560*/  UISETP.NE.AND UP0, UPT, UR43, 0x1, UPT ;  /* 0x000000012b00788c */ /* 0x000fd6000bf05270 */
[----:B------:R-:W-:Y:S01]  /*10570*/  @UP0 ULDC UR4, c[0x0][0xd54] ;  /* 0x0003550000040ab9 */ /* 0x000fe20000000800 */
[----:B------:R-:W-:Y:S01]  /*10580*/  @UP0 ULDC UR7, c[0x0][0xd58] ;  /* 0x0003560000070ab9 */ /* 0x000fe20000000800 */
[----:B------:R-:W-:-:S04]  /*10590*/  UIMAD.WIDE.U32 UR4, UR6, UR4, URZ ;  /* 0x00000004060472a5 */ /* 0x000fc8000f8e003f */
[----:B------:R-:W-:-:S12]  /*105a0*/  @UP0 USHF.R.U32.HI UR36, URZ, UR7, UR5 ;  /* 0x000000073f240299 */ /* 0x000fd80008011605 */
.L_x_4423:
[----:B------:R-:W-:Y:S01]  /*105b0*/  ISETP.LE.AND P0, PT, RZ, UR44, PT ;  /* 0x0000002cff007c0c */ /* 0x000fe2000bf03270 */
[----:B------:R-:W-:Y:S01]  /*105c0*/  UIADD3 UR4, -UR36, URZ, URZ ;  /* 0x0000003f24047290 */ /* 0x000fe2000fffe13f */
[----:B------:R-:W-:Y:S02]  /*105d0*/  IMAD.MOV.U32 R0, RZ, RZ, 0x1 ;  /* 0x00000001ff007424 */ /* 0x000fe400078e00ff */
[----:B------:R-:W-:Y:S01]  /*105e0*/  IMAD.MOV.U32 R6, RZ, RZ, RZ ;  /* 0x000000ffff067224 */ /* 0x000fe200078e00ff */
[----:B------:R-:W-:Y:S01]  /*105f0*/  UIMAD UR43, UR43, UR4, UR6 ;  /* 0x000000042b2b72a4 */ /* 0x000fe2000f8e0206 */
[----:B------:R-:W-:-:S07]  /*10600*/  IMAD.MOV.U32 R9, RZ, RZ, 0x1 ;  /* 0x00000001ff097424 */ /* 0x000fce00078e00ff */
        /* <DEDUP_REMOVED lines=40> */
[----:B------:R-:W-:Y:S02]  /*10890*/  IABS R5, R4 ;  /* 0x0000000400057213 */ /* 0x000fe40000000000 */
[----:B------:R-:W-:Y:S02]  /*108a0*/  R2UR UR11, R2 ;  /* 0x00000000020b72ca */ /* 0x000fe400000e0000 */
[----:B------:R-:W-:Y:S01]  /*108b0*/  MOV R4, UR6 ;  /* 0x0000000600047c02 */ /* 0x000fe20008000f00 */
[----:B------:R-:W-:Y:S01]  /*108c0*/  IMAD.MOV R5, RZ, RZ, -R5 ;  /* 0x000000ffff057224 */ /* 0x000fe200078e0a05 */
[----:B------:R-:W-:-:S09]  /*108d0*/  ULOP3.LUT UR6, UR6, UR10, URZ, 0x3c, !UPT ;  /* 0x0000000a06067292 */ /* 0x000fd2000f8e3c3f */
        /* <DEDUP_REMOVED lines=24> */
.L_x_4425:
        /* <DEDUP_REMOVED lines=32> */
.L_x_4426:
        /* <DEDUP_REMOVED lines=20> */
.L_x_4428:
[----:B------:R0:W1:Y:S01]  /*10da0*/  LDC.64 R2, c[0x4][R16] ;  /* 0x0100000010027b82 */ /* 0x0000620000000a00 */
[----:B------:R-:W-:Y:S01]  /*10db0*/  ULDC.64 UR6, c[0x4][0x90] ;  /* 0x0100240000067ab9 */ /* 0x000fe20000000a00 */
[----:B------:R-:W-:Y:S01]  /*10dc0*/  ULDC.64 UR8, c[0x4][0x98] ;  /* 0x0100260000087ab9 */ /* 0x000fe20000000a00 */
[----:B------:R-:W-:Y:S01]  /*10dd0*/  ULDC.64 UR4, c[0x4][0x18] ;  /* 0x0100060000047ab9 */ /* 0x000fe20000000a00 */
[----:B------:R-:W-:Y:S01]  /*10de0*/  IMAD.U32 R4, RZ, RZ, UR6 ;  /* 0x00000006ff047e24 */ /* 0x000fe2000f8e00ff */
[----:B------:R-:W-:Y:S01]  /*10df0*/  MOV R8, 0x70 ;  /* 0x0000007000087802 */ /* 0x000fe20000000f00 */
[----:B------:R-:W-:Y:S02]  /*10e00*/  IMAD.U32 R5, RZ, RZ, UR7 ;  /* 0x00000007ff057e24 */ /* 0x000fe4000f8e00ff */
[----:B------:R-:W-:Y:S02]  /*10e10*/  IMAD.U32 R6, RZ, RZ, UR8 ;  /* 0x00000008ff067e24 */ /* 0x000fe4000f8e00ff */
[----:B------:R-:W-:-:S02]  /*10e20*/  IMAD.U32 R7, RZ, RZ, UR9 ;  /* 0x00000009ff077e24 */ /* 0x000fc4000f8e00ff */
[----:B------:R-:W-:Y:S02]  /*10e30*/  IMAD.U32 R10, RZ, RZ, UR4 ;  /* 0x00000004ff0a7e24 */ /* 0x000fe4000f8e00ff */
[----:B------:R-:W-:Y:S02]  /*10e40*/  IMAD.U32 R11, RZ, RZ, UR5 ;  /* 0x00000005ff0b7e24 */ /* 0x000fe4000f8e00ff */
[----:B------:R-:W-:Y:S02]  /*10e50*/  IMAD.MOV.U32 R12, RZ, RZ, 0x1 ;  /* 0x00000001ff0c7424 */ /* 0x000fe400078e00ff */
[----:B0-----:R-:W-:-:S07]  /*10e60*/  IMAD.MOV.U32 R13, RZ, RZ, RZ ;  /* 0x000000ffff0d7224 */ /* 0x001fce00078e00ff */
[----:B------:R-:W-:-:S07]  /*10e70*/  LEPC R20, `(.L_x_4427) ;  /* 0x000000001014794e */ /* 0x000fce0000000000 */
[----:B-1----:R-:W-:Y:S05]  /*10e80*/  CALL.ABS.NOINC R2 ;  /* 0x0000000002007343 */ /* 0x002fea0003c00000 */
.L_x_4427:
        /* <DEDUP_REMOVED lines=25> */
.L_x_4529:
        /* <DEDUP_REMOVED lines=9> */
.L_x_4532:
[----:B------:R-:W-:Y:S05]  /*110b0*/  @!P6 BRA `(.L_x_4430) ;  /* 0x0000000000dce947 */ /* 0x000fea0003800000 */
[----:B------:R-:W-:Y:S01]  /*110c0*/  IMAD.MOV.U32 R16, RZ, RZ, R18 ;  /* 0x000000ffff107224 */ /* 0x000fe200078e0012 */
[----:B------:R-:W-:Y:S06]  /*110d0*/  @!P1 BRA `(.L_x_4432) ;  /* 0x0000000000549947 */ /* 0x000fec0003800000 */
[----:B0-----:R-:W-:Y:S01]  /*110e0*/  IMAD.MOV.U32 R6, RZ, RZ, R0 ;  /* 0x000000ffff067224 */ /* 0x001fe200078e0000 */
[----:B------:R-:W-:Y:S01]  /*110f0*/  ULDC.64 UR4, c[0x0][0x428] ;  /* 0x00010a0000047ab9 */ /* 0x000fe20000000a00 */
[----:B------:R-:W0:Y:S01]  /*11100*/  LDC R0, c[0x0][0x43c] ;  /* 0x00010f00ff007b82 */ /* 0x000e220000000800 */
[----:B------:R-:W-:Y:S01]  /*11110*/  IMAD R9, R19, UR4, RZ ;  /* 0x0000000413097c24 */ /* 0x000fe2000f8e02ff */
[----:B------:R-:W-:Y:S01]  /*11120*/  ULDC.64 UR6, c[0x0][0x208] ;  /* 0x0000820000067ab9 */ /* 0x000fe20000000a00 */
[----:B------:R-:W-:Y:S02]  /*11130*/  IMAD.MOV.U32 R7, RZ, RZ, R6 ;  /* 0x000000ffff077224 */ /* 0x000fe400078e0006 */
        /* <DEDUP_REMOVED lines=15> */
.L_x_4432:
[----:B------:R-:W-:Y:S01]  /*11230*/  IMAD.MOV.U32 R0, RZ, RZ, 0x1 ;  /* 0x00000001ff007424 */ /* 0x000fe200078e00ff */
[----:B01----:R-:W0:Y:S04]  /*11240*/  S2R R6, SR_TID.X ;  /* 0x0000000000067919 */ /* 0x003e280000002100 */
[----:B------:R-:W-:-:S04]  /*11250*/  SHF.L.U32 R0, R0, 0x1f, RZ ;  /* 0x0000001f00007819 */ /* 0x000fc800000006ff */
[----:B------:R-:W1:Y:S01]  /*11260*/  SYNCS.PHASECHK.TRANS64.TRYWAIT P0, [UR38+0x38840], R0 ;  /* 0x03884000ff0075a7 */ /* 0x000e620008000166 */
[----:B0-----:R-:W-:-:S04]  /*11270*/  LOP3.LUT R2, R6, 0x7f, RZ, 0xc0, !PT ;  /* 0x0000007f06027812 */ /* 0x001fc800078ec0ff */
[----:B------:R-:W-:Y:S01]  /*11280*/  ISETP.NE.AND P1, PT, R2, RZ, PT ;  /* 0x000000ff0200720c */ /* 0x000fe20003f25270 */
[----:B-1----:R-:W-:-:S12]  /*11290*/  @!P0 BRA `(.L_x_4433) ;  /* 0x0000004c00688947 */ /* 0x002fd80003800000 */
.L_x_4533:
[----:B------:R-:W-:Y:S05]  /*112a0*/  @P1 BRA `(.L_x_4434) ;  /* 0x0000000000181947 */ /* 0x000fea0003800000 */
[----:B------:R-:W1:Y:S01]  /*112b0*/  S2R R2, SR_TID.X ;  /* 0x0000000000027919 */ /* 0x000e620000002100 */
[----:B0-----:R-:W-:-:S04]  /*112c0*/  IMAD.MOV.U32 R0, RZ, RZ, 0x2000 ;  /* 0x00002000ff007424 */ /* 0x001fc800078e00ff */
[----:B------:R2:W-:Y:S01]  /*112d0*/  SYNCS.ARRIVE.TRANS64 RZ, [UR38+0x38830], R0 ;  /* 0x03883000ffff79a7 */ /* 0x0005e20008000026 */
[----:B-1----:R-:W-:-:S13]  /*112e0*/  LOP3.LUT P0, RZ, R2, 0x1f, RZ, 0xc0, !PT ;  /* 0x0000001f02ff7812 */ /* 0x002fda000780c0ff */
[----:B--2---:R-:W-:Y:S05]  /*112f0*/  @!P0 BRA `(.L_x_4434) ;  /* 0x0000000000048947 */ /* 0x004fea0003800000 */
[----:B------:R-:W-:Y:S01]  /*11300*/  BPT.TRAP 0x1 ;  /* 0x000000040000795c */ /* 0x000fe20000300000 */
.L_x_4434:
[----:B0-----:R-:W2:Y:S01]  /*11310*/  LDL R0, [R1+0xc] ;  /* 0x00000c0001007983 */ /* 0x001ea20000100800 */
        /* <DEDUP_REMOVED lines=17> */
.L_x_4430:
        /* <DEDUP_REMOVED lines=24> */
.L_x_4435:
        /* <DEDUP_REMOVED lines=24> */
[----:B------:R-:W-:Y:S01]  /*11730*/  IMAD.MOV.U32 R9, RZ, RZ, R11 ;  /* 0x000000ffff097224 */ /* 0x000fe200078e000b */
[----:B------:R2:W-:Y:S01]  /*11740*/  STL [R1+0x8], R11 ;  /* 0x0000080b01007387 */ /* 0x0005e20000100800 */
[----:B-1----:R-:W-:-:S05]  /*11750*/  @P0 IMAD.HI.U32 R0, R11, R0, RZ ;  /* 0x000000000b000227 */ /* 0x002fca00078e00ff */
[----:B0-----:R-:W-:Y:S01]  /*11760*/  @P0 SHF.R.U32.HI R9, RZ, R5, R0 ;  /* 0x00000005ff090219 */ /* 0x001fe20000011600 */
[----:B------:R-:W-:Y:S01]  /*11770*/  IMAD.U32 R5, RZ, RZ, UR5 ;  /* 0x00000005ff057e24 */ /* 0x000fe2000f8e00ff */
[----:B------:R-:W-:Y:S02]  /*11780*/  ULDC.64 UR4, c[0x0][0x2d0] ;  /* 0x0000b40000047ab9 */ /* 0x000fe40000000a00 */
[----:B------:R-:W-:Y:S01]  /*11790*/  SHF.R.S32.HI R0, RZ, 0x1f, R9 ;  /* 0x0000001fff007819 */ /* 0x000fe20000011409 */
[C---:B------:R-:W-:Y:S01]  /*117a0*/  IMAD.WIDE.U32 R2, R9.reuse, UR4, R2 ;  /* 0x0000000409027c25 */ /* 0x040fe2000f8e0002 */
[----:B------:R-:W-:-:S03]  /*117b0*/  IADD3 R4, -R9, RZ, RZ ;  /* 0x000000ff09047210 */ /* 0x000fc60007ffe1ff */
[----:B------:R-:W-:Y:S02]  /*117c0*/  IMAD R0, R0, UR4, RZ ;  /* 0x0000000400007c24 */ /* 0x000fe4000f8e02ff */
[----:B------:R-:W-:Y:S02]  /*117d0*/  IMAD R5, R7, R4, R11 ;  /* 0x0000000407057224 */ /* 0x000fe400078e020b */
[----:B--2---:R-:W-:Y:S01]  /*117e0*/  IMAD R11, R9, UR5, R0 ;  /* 0x00000005090b7c24 */ /* 0x004fe2000f8e0200 */
[----:B------:R-:W-:Y:S02]  /*117f0*/  ULDC.64 UR4, c[0x0][0x2c8] ;  /* 0x0000b20000047ab9 */ /* 0x000fe40000000a00 */
[----:B------:R-:W-:Y:S01]  /*11800*/  SHF.R.S32.HI R0, RZ, 0x1f, R5 ;  /* 0x0000001fff007819 */ /* 0x000fe20000011405 */
[----:B------:R-:W-:-:S04]  /*11810*/  IMAD.IADD R3, R3, 0x1, R11 ;  /* 0x0000000103037824 */ /* 0x000fc800078e020b */
[----:B------:R-:W-:Y:S02]  /*11820*/  IMAD R0, R0, UR4, RZ ;  /* 0x0000000400007c24 */ /* 0x000fe4000f8e02ff */
[----:B------:R-:W-:-:S04]  /*11830*/  IMAD.WIDE.U32 R2, R5, UR4, R2 ;  /* 0x0000000405027c25 */ /* 0x000fc8000f8e0002 */
[----:B------:R-:W-:Y:S01]  /*11840*/  IMAD R9, R5, UR5, R0 ;  /* 0x0000000505097c24 */ /* 0x000fe2000f8e0200 */
[----:B------:R-:W-:Y:S02]  /*11850*/  ULDC.64 UR4, c[0x0][0x280] ;  /* 0x0000a00000047ab9 */ /* 0x000fe40000000a00 */
[C---:B------:R-:W-:Y:S01]  /*11860*/  LEA R0, P0, R2.reuse, UR4, 0x1 ;  /* 0x0000000402007c11 */ /* 0x040fe2000f8008ff */
[----:B------:R-:W-:Y:S01]  /*11870*/  IMAD.IADD R3, R3, 0x1, R9 ;  /* 0x0000000103037824 */ /* 0x000fe200078e0209 */
[----:B------:R-:W-:Y:S01]  /*11880*/  ULDC UR4, c[0x0][0x2b8] ;  /* 0x0000ae0000047ab9 */ /* 0x000fe20000000800 */
[----:B------:R-:W0:Y:S03]  /*11890*/  S2R R9, SR_TID.X ;  /* 0x0000000000097919 */ /* 0x000e260000002100 */
[----:B------:R-:W-:Y:S01]  /*118a0*/  LEA.HI.X R3, R2, UR5, R3, 0x1, P0 ;  /* 0x0000000502037c11 */ /* 0x000fe200080f0c03 */
[----:B0-----:R-:W-:-:S05]  /*118b0*/  IMAD.SHL.U32 R2, R9, 0x8, RZ ;  /* 0x0000000809027824 */ /* 0x001fca00078e00ff */
        /* <DEDUP_REMOVED lines=8> */
[----:B------:R-:W0:Y:S01]  /*11940*/  S2R R4, SR_TID.X ;  /* 0x0000000000047919 */ /* 0x000e220000002100 */
[----:B------:R-:W-:Y:S01]  /*11950*/  ULDC UR4, c[0x0][0x288] ;  /* 0x0000a20000047ab9 */ /* 0x000fe20000000800 */
[----:B------:R-:W-:Y:S01]  /*11960*/  IMAD R8, R8, 0x40, R6 ;  /* 0x0000004008087824 */ /* 0x000fe200078e0206 */
[----:B------:R-:W-:Y:S01]  /*11970*/  ULDC.64 UR6, c[0x0][0x208] ;  /* 0x0000820000067ab9 */ /* 0x000fe20000000a00 */
[----:B------:R-:W1:Y:S01]  /*11980*/  SHFL.IDX PT, R14, R0, RZ, 0x181f ;  /* 0x00181fff000e7589 */ /* 0x000e6200000e0000 */
[----:B------:R-:W-:Y:S02]  /*11990*/  IMAD R2, R7, UR4, RZ ;  /* 0x0000000407027c24 */ /* 0x000fe4000f8e02ff */
[C---:B------:R-:W-:Y:S01]  /*119a0*/  VIADD R6, R8.reuse, 0x10 ;  /* 0x0000001008067836 */ /* 0x040fe20000000000 */
[----:B------:R2:W-:Y:S02]  /*119b0*/  STL [R1+0x4], R8 ;  /* 0x0000040801007387 */ /* 0x0005e40000100800 */
[----:B------:R-:W-:-:S02]  /*119c0*/  ISETP.GE.AND P1, PT, R8, R2, PT ;  /* 0x000000020800720c */ /* 0x000fc40003f26270 */
[----:B------:R-:W-:Y:S01]  /*119d0*/  STL [R1+0x10], R6 ;  /* 0x0000100601007387 */ /* 0x000fe20000100800 */
[----:B--2---:R-:W-:-:S10]  /*119e0*/  VIADD R8, R8, 0x20 ;  /* 0x0000002008087836 */ /* 0x004fd40000000000 */
[----:B------:R-:W-:Y:S01]  /*119f0*/  @!P1 LEA R9, R10, UR38, 0x1 ;  /* 0x000000260a099c11 */ /* 0x000fe2000f8e08ff */
[----:B------:R-:W-:Y:S01]  /*11a00*/  STL [R1+0x14], R8 ;  /* 0x0000140801007387 */ /* 0x000fe20000100800 */
[----:B0-----:R-:W-:-:S03]  /*11a10*/  IMAD.SHL.U32 R11, R4, 0x8, RZ ;  /* 0x00000008040b7824 */ /* 0x001fc600078e00ff */
[----:B------:R-:W0:Y:S02]  /*11a20*/  SHFL.IDX PT, R4, R3, RZ, 0x181f ;  /* 0x00181fff03047589 */ /* 0x000e2400000e0000 */
[----:B------:R-:W-:-:S04]  /*11a30*/  LOP3.LUT R11, R11, 0x38, RZ, 0xc0, !PT ;  /* 0x000000380b0b7812 */ /* 0x000fc800078ec0ff */
[----:B-1----:R-:W-:-:S05]  /*11a40*/  @!P1 LEA R14, P2, R11, R14, 0x1 ;  /* 0x0000000e0b0e9211 */ /* 0x002fca00078408ff */
[----:B0-----:R-:W-:Y:S02]  /*11a50*/  @!P1 IMAD.X R5, RZ, RZ, R4, P2 ;  /* 0x000000ffff059224 */ /* 0x001fe400010e0604 */
[----:B------:R-:W-:Y:S02]  /*11a60*/  @!P1 IMAD.MOV.U32 R4, RZ, RZ, R14 ;  /* 0x000000ffff049224 */ /* 0x000fe400078e000e */
[----:B------:R-:W0:Y:S04]  /*11a70*/  SHFL.IDX PT, R14, R0, 0x1, 0x181f ;  /* 0x00381f00000e7f89 */ /* 0x000e2800000e0000 */
[----:B------:R1:W-:Y:S01]  /*11a80*/  @!P1 LDGSTS.E.BYPASS.LTC128B.128 [R9+0x20400], desc[UR6][R4.64], !P0 ;  /* 0x2040000004099fae */ /* 0x0003e2000c101d46 */
[----:B------:R-:W-:-:S03]  /*11a90*/  ISETP.GE.AND P1, PT, R6, R2, PT ;  /* 0x000000020600720c */ /* 0x000fc60003f26270 */
[----:B-1----:R-:W1:Y:S10]  /*11aa0*/  SHFL.IDX PT, R4, R3, 0x1, 0x181f ;  /* 0x00381f0003047f89 */ /* 0x002e7400000e0000 */
[----:B------:R-:W-:-:S02]  /*11ab0*/  @!P1 LEA R7, R10, UR38, 0x1 ;  /* 0x000000260a079c11 */ /* 0x000fc4000f8e08ff */
[----:B0-----:R-:W-:Y:S02]  /*11ac0*/  @!P1 LEA R6, P2, R11, R14, 0x1 ;  /* 0x0000000e0b069211 */ /* 0x001fe400078408ff */
[----:B------:R-:W0:Y:S03]  /*11ad0*/  SHFL.IDX PT, R14, R0, 0x2, 0x181f ;  /* 0x00581f00000e7f89 */ /* 0x000e2600000e0000 */
        /* <DEDUP_REMOVED lines=14> */
.L_x_4542:
[----:B--2---:R-:W2:Y:S01]  /*11bc0*/  LDL R4, [R1+0x4] ;  /* 0x0000040001047983 */ /* 0x004ea20000100800 */
[----:B------:R-:W-:Y:S01]  /*11bd0*/  ULDC.64 UR4, c[0x0][0x208] ;  /* 0x0000820000047ab9 */ /* 0x000fe20000000a00 */
[----:B------:R-:W0:Y:S02]  /*11be0*/  S2R R0, SR_TID.X ;  /* 0x0000000000007919 */ /* 0x000e240000002100 */
[----:B0-----:R-:W-:-:S05]  /*11bf0*/  IMAD.SHL.U32 R0, R0, 0x8, RZ ;  /* 0x0000000800007824 */ /* 0x001fca00078e00ff */
[----:B------:R-:W-:Y:S01]  /*11c00*/  LOP3.LUT R0, R0, 0x38, RZ, 0xc0, !PT ;  /* 0x0000003800007812 */ /* 0x000fe200078ec0ff */
        /* <DEDUP_REMOVED lines=42> */
.L_x_4437:
[----:B------:R-:W2:Y:S01]  /*11eb0*/  LDL.LU.64 R6, [R1+0x20] ;  /* 0x0000200001067983 */ /* 0x000ea20000300a00 */
[----:B------:R-:W-:-:S03]  /*11ec0*/  ULDC.64 UR8, c[0x0][0x3e0] ;  /* 0x0000f80000087ab9 */ /* 0x000fc60000000a00 */
[----:B------:R-:W3:Y:S04]  /*11ed0*/  LDL.LU R2, [R1+0x2c] ;  /* 0x00002c0001027983 */ /* 0x000ee80000300800 */
[----:B0-----:R-:W4:Y:S01]  /*11ee0*/  LDL.LU R4, [R1+0x8] ;  /* 0x0000080001047983 */ /* 0x001f220000300800 */
[----:B------:R-:W-:Y:S01]  /*11ef0*/  UIMAD UR6, UR45, UR8, URZ ;  /* 0x000000082d0672a4 */ /* 0x000fe2000f8e023f */
[----:B------:R-:W-:Y:S01]  /*11f00*/  LOP3.LUT R17, R17, 0xfffffff7, RZ, 0xc0, !PT ;  /* 0xfffffff711117812 */ /* 0x000fe200078ec0ff */
[----:B------:R-:W0:Y:S02]  /*11f10*/  S2R R8, SR_TID.X ;  /* 0x0000000000087919 */ /* 0x000e240000002100 */
[----:B------:R-:W-:Y:S01]  /*11f20*/  UIMAD UR6, UR44, UR9, UR6 ;  /* 0x000000092c0672a4 */ /* 0x000fe2000f8e0206 */
[----:B0-----:R-:W-:-:S04]  /*11f30*/  SHF.L.U32 R10, R8, 0x3, RZ ;  /* 0x00000003080a7819 */ /* 0x001fc800000006ff */
[----:B------:R-:W-:Y:S02]  /*11f40*/  LOP3.LUT R10, R10, 0x38, RZ, 0xc0, !PT ;  /* 0x000000380a0a7812 */ /* 0x000fe400078ec0ff */
[----:B--2---:R-:W-:Y:S02]  /*11f50*/  R2UR UR5, R7 ;  /* 0x00000000070572ca */ /* 0x004fe400000e0000 */
[----:B------:R-:W0:Y:S01]  /*11f60*/  LDC R7, c[0x0][0x448] ;  /* 0x00011200ff077b82 */ /* 0x000e220000000800 */
[----:B------:R-:W-:Y:S02]  /*11f70*/  R2UR UR4, R6 ;  /* 0x00000000060472ca */ /* 0x000fe400000e0000 */
[----:B---3--:R-:W-:-:S13]  /*11f80*/  R2UR UR5, R2 ;  /* 0x00000000020572ca */ /* 0x008fda00000e0000 */
[----:B------:R-:W-:-:S03]  /*11f90*/  UIMAD.WIDE.U32 UR4, UR44, UR8, UR4 ;  /* 0x000000082c0472a5 */ /* 0x000fc6000f8e0004 */
[----:B------:R-:W-:Y:S01]  /*11fa0*/  ULDC.64 UR8, c[0x0][0x3d0] ;  /* 0x0000f40000087ab9 */ /* 0x000fe20000000a00 */
[----:B------:R-:W-:Y:S01]  /*11fb0*/  UIADD3 UR5, UR5, UR6, URZ ;  /* 0x0000000605057290 */ /* 0x000fe2000fffe03f */
[----:B0-----:R-:W-:-:S13]  /*11fc0*/  ISETP.NE.AND P0, PT, R7, 0x1, PT ;  /* 0x000000010700780c */ /* 0x001fda0003f05270 */
[----:B------:R-:W4:Y:S08]  /*11fd0*/  @P0 LDC R2, c[0x0][0x44c] ;  /* 0x00011300ff020b82 */ /* 0x000f300000000800 */
[----:B------:R-:W0:Y:S01]  /*11fe0*/  @P0 LDC R0, c[0x0][0x450] ;  /* 0x00011400ff000b82 */ /* 0x000e220000000800 */
[----:B----4-:R-:W-:-:S04]  /*11ff0*/  @P0 IMAD.HI.U32 R3, R4, R2, RZ ;  /* 0x0000000204030227 */ /* 0x010fc800078e00ff */
[----:B------:R-:W-:Y:S01]  /*12000*/  IMAD.MOV.U32 R2, RZ, RZ, R4 ;  /* 0x000000ffff027224 */ /* 0x000fe200078e0004 */
[----:B0-----:R-:W-:-:S04]  /*12010*/  @P0 SHF.R.U32.HI R2, RZ, R0, R3 ;  /* 0x00000000ff020219 */ /* 0x001fc80000011603 */
[--C-:B------:R-:W-:Y:S01]  /*12020*/  SHF.R.S32.HI R3, RZ, 0x1f, R2.reuse ;  /* 0x0000001fff037819 */ /* 0x100fe20000011402 */
[----:B------:R-:W-:-:S04]  /*12030*/  IMAD.MOV R0, RZ, RZ, -R2 ;  /* 0x000000ffff007224 */ /* 0x000fc800078e0a02 */
[----:B------:R-:W-:Y:S02]  /*12040*/  IMAD R0, R7, R0, R4 ;  /* 0x0000000007007224 */ /* 0x000fe400078e0204 */
[----:B------:R-:W-:Y:S02]  /*12050*/  IMAD R5, R3, UR8, RZ ;  /* 0x0000000803057c24 */ /* 0x000fe4000f8e02ff */
[----:B------:R-:W-:Y:S01]  /*12060*/  IMAD.U32 R3, RZ, RZ, UR8 ;  /* 0x00000008ff037e24 */ /* 0x000fe2000f8e00ff */
[----:B------:R-:W-:Y:S01]  /*12070*/  SHF.R.S32.HI R4, RZ, 0x1f, R0 ;  /* 0x0000001fff047819 */ /* 0x000fe20000011400 */
[C---:B------:R-:W-:Y:S02]  /*12080*/  IMAD R5, R2.reuse, UR9, R5 ;  /* 0x0000000902057c24 */ /* 0x040fe4000f8e0205 */
        /* <DEDUP_REMOVED lines=9> */
[----:B------:R-:W-:Y:S02]  /*12120*/  ULDC UR4, c[0x0][0x3b8] ;  /* 0x0000ee0000047ab9 */ /* 0x000fe40000000800 */
[----:B------:R-:W-:Y:S02]  /*12130*/  ISETP.GE.AND P3, PT, R10, UR4, PT ;  /* 0x000000040a007c0c */ /* 0x000fe4000bf66270 */
[----:B------:R-:W-:Y:S02]  /*12140*/  LEA.HI.X R6, R2, UR5, R3, 0x1, P0 ;  /* 0x0000000502067c11 */ /* 0x000fe400080f0c03 */
[----:B------:R-:W-:-:S04]  /*12150*/  LOP3.LUT R2, R10, 0x40, RZ, 0xfc, !PT ;  /* 0x000000400a027812 */ /* 0x000fc800078efcff */
[----:B------:R-:W-:Y:S02]  /*12160*/  ISETP.GE.AND P1, PT, R2, UR4, PT ;  /* 0x0000000402007c0c */ /* 0x000fe4000bf26270 */
[----:B------:R-:W-:Y:S02]  /*12170*/  LOP3.LUT R2, R10, 0x80, RZ, 0xfc, !PT ;  /* 0x000000800a027812 */ /* 0x000fe400078efcff */
[----:B------:R-:W-:Y:S02]  /*12180*/  SEL R4, RZ, 0x2, P1 ;  /* 0x00000002ff047807 */ /* 0x000fe40000800000 */
[----:B------:R-:W-:Y:S02]  /*12190*/  ISETP.GE.AND P2, PT, R2, UR4, PT ;  /* 0x0000000402007c0c */ /* 0x000fe4000bf46270 */
[----:B------:R-:W-:Y:S02]  /*121a0*/  SEL R2, RZ, 0x1, P3 ;  /* 0x00000001ff027807 */ /* 0x000fe40001800000 */
[----:B------:R-:W-:-:S03]  /*121b0*/  SEL R3, RZ, 0x4, P2 ;  /* 0x00000004ff037807 */ /* 0x000fc60001000000 */
[----:B------:R-:W-:Y:S02]  /*121c0*/  @P1 LOP3.LUT R17, R17, 0x8, RZ, 0xfc, !PT ;  /* 0x0000000811111812 */ /* 0x000fe400078efcff */
[----:B------:R-:W-:Y:S02]  /*121d0*/  IADD3 R2, R3, R4, R2 ;  /* 0x0000000403027210 */ /* 0x000fe40007ffe002 */
[C---:B------:R-:W-:Y:S02]  /*121e0*/  LOP3.LUT R3, R10.reuse, 0xc0, RZ, 0xfc, !PT ;  /* 0x000000c00a037812 */ /* 0x040fe400078efcff */
[----:B------:R-:W-:Y:S02]  /*121f0*/  LOP3.LUT R17, R17, 0xfffffffb, RZ, 0xc0, !PT ;  /* 0xfffffffb11117812 */ /* 0x000fe400078ec0ff */
[----:B------:R-:W-:Y:S02]  /*12200*/  ISETP.GE.AND P5, PT, R3, UR4, PT ;  /* 0x0000000403007c0c */ /* 0x000fe4000bfa6270 */
[----:B------:R-:W-:-:S02]  /*12210*/  LOP3.LUT R3, R10, 0x100, RZ, 0xfc, !PT ;  /* 0x000001000a037812 */ /* 0x000fc400078efcff */
[----:B------:R-:W-:Y:S02]  /*12220*/  SEL R4, RZ, 0x8, P5 ;  /* 0x00000008ff047807 */ /* 0x000fe40002800000 */
[----:B------:R-:W-:Y:S02]  /*12230*/  ISETP.GE.AND P0, PT, R3, UR4, PT ;  /* 0x0000000403007c0c */ /* 0x000fe4000bf06270 */
[----:B------:R-:W-:Y:S02]  /*12240*/  LOP3.LUT R17, R17, 0xffffffef, RZ, 0xc0, !PT ;  /* 0xffffffef11117812 */ /* 0x000fe400078ec0ff */
[----:B------:R-:W-:Y:S02]  /*12250*/  SEL R3, RZ, 0x10, P0 ;  /* 0x00000010ff037807 */ /* 0x000fe40000000000 */
[----:B------:R-:W-:Y:S02]  /*12260*/  @P3 LOP3.LUT R17, R17, 0x10, RZ, 0xfc, !PT ;  /* 0x0000001011113812 */ /* 0x000fe400078efcff */
[----:B------:R-:W-:-:S02]  /*12270*/  IADD3 R2, R3, R2, R4 ;  /* 0x0000000203027210 */ /* 0x000fc40007ffe004 */
[C---:B------:R-:W-:Y:S02]  /*12280*/  LOP3.LUT R3, R10.reuse, 0x180, RZ, 0xfc, !PT ;  /* 0x000001800a037812 */ /* 0x040fe400078efcff */
[----:B------:R-:W-:Y:S02]  /*12290*/  @P2 LOP3.LUT R17, R17, 0x4, RZ, 0xfc, !PT ;  /* 0x0000000411112812 */ /* 0x000fe400078efcff */
[----:B------:R-:W-:Y:S02]  /*122a0*/  ISETP.GE.AND P1, PT, R3, UR4, PT ;  /* 0x0000000403007c0c */ /* 0x000fe4000bf26270 */
[----:B------:R-:W-:Y:S02]  /*122b0*/  LOP3.LUT R3, R10, 0x140, RZ, 0xfc, !PT ;  /* 0x000001400a037812 */ /* 0x000fe400078efcff */
[----:B------:R-:W-:Y:S02]  /*122c0*/  SEL R4, RZ, 0x40, P1 ;  /* 0x00000040ff047807 */ /* 0x000fe40000800000 */
[----:B------:R-:W-:-:S04]  /*122d0*/  ISETP.GE.AND P1, PT, R3, UR4, PT ;  /* 0x0000000403007c0c */ /* 0x000fc8000bf26270 */
[----:B------:R-:W-:-:S04]  /*122e0*/  SEL R3, RZ, 0x20, P1 ;  /* 0x00000020ff037807 */ /* 0x000fc80000800000 */
[----:B------:R-:W-:Y:S02]  /*122f0*/  IADD3 R4, R4, R2, R3 ;  /* 0x0000000204047210 */ /* 0x000fe40007ffe003 */
[----:B------:R-:W-:-:S04]  /*12300*/  LOP3.LUT R2, R10, 0x1c0, RZ, 0xfc, !PT ;  /* 0x000001c00a027812 */ /* 0x000fc800078efcff */
        /* <DEDUP_REMOVED lines=104> */
.L_x_4552:
        /* <DEDUP_REMOVED lines=38> */
.L_x_4440:
[----:B------:R-:W-:Y:S05]  /*12bf0*/  BSYNC B0 ;  /* 0x0000000000007941 */ /* 0x000fea0003800000 */
.L_x_4439:
        /* <DEDUP_REMOVED lines=9> */
.L_x_4553:
        /* <DEDUP_REMOVED lines=9> */
.L_x_4554:
        /* <DEDUP_REMOVED lines=8> */
.L_x_4446:
[----:B------:R-:W-:Y:S05]  /*12da0*/  BSYNC B1 ;  /* 0x0000000000017941 */ /* 0x000fea0003800000 */
.L_x_4445:
        /* <DEDUP_REMOVED lines=11> */
.L_x_4447:
        /* <DEDUP_REMOVED lines=13> */
.L_x_4448:
        /* <DEDUP_REMOVED lines=13> */
.L_x_4449:
        /* <DEDUP_REMOVED lines=13> */
.L_x_4450:
        /* <DEDUP_REMOVED lines=13> */
.L_x_4451:
        /* <DEDUP_REMOVED lines=13> */
.L_x_4452:
        /* <DEDUP_REMOVED lines=13> */
.L_x_4453:
        /* <DEDUP_REMOVED lines=13> */
.L_x_4454:
        /* <DEDUP_REMOVED lines=8> */
.L_x_4443:
[----:B------:R-:W-:Y:S05]  /*13490*/  BSYNC B0 ;  /* 0x0000000000007941 */ /* 0x000fea0003800000 */
.L_x_4442:
        /* <DEDUP_REMOVED lines=30> */
.L_x_4496:
        /* <DEDUP_REMOVED lines=9> */
[----:B------:R-:W-:Y:S01]  /*13710*/  MOV R13, R8 ;  /* 0x00000008000d7202 */ /* 0x000fe20000000f00 */
        /* <DEDUP_REMOVED lines=18> */
.L_x_4458:
[----:B------:R-:W1:Y:S01]  /*13840*/  S2R R2, SR_TID.X ;  /* 0x0000000000027919 */ /* 0x000e620000002100 */
[----:B------:R-:W-:Y:S01]  /*13850*/  BSSY B2, `(.L_x_4459) ;  /* 0x0000006000027945 */ /* 0x000fe20003800000 */
[----:B-1----:R-:W-:Y:S02]  /*13860*/  LOP3.LUT R3, R2, 0x7f, RZ, 0xc0, !PT ;  /* 0x0000007f02037812 */ /* 0x002fe400078ec0ff */
[----:B------:R-:W-:Y:S02]  /*13870*/  SHF.L.U32 R2, R0, 0x1f, RZ ;  /* 0x0000001f00027819 */ /* 0x000fe400000006ff */
[----:B------:R-:W-:Y:S02]  /*13880*/  ISETP.NE.AND P2, PT, R3, RZ, PT ;  /* 0x000000ff0300720c */ /* 0x000fe40003f45270 */
[----:B------:R-:W1:Y:S02]  /*13890*/  SYNCS.PHASECHK.TRANS64.TRYWAIT P0, [UR38+0x38848], R2 ;  /* 0x03884802ff0075a7 */ /* 0x000e640008000166 */
[----:B-1----:R-:W-:Y:S09]  /*138a0*/  @!P0 BRA `(.L_x_4460) ;  /* 0x0000003400f88947 */ /* 0x002ff20003800000 */
.L_x_4555:
[----:B------:R-:W-:Y:S05]  /*138b0*/  BSYNC B2 ;  /* 0x0000000000027941 */ /* 0x000fea0003800000 */
.L_x_4459:
[----:B------:R-:W-:Y:S04]  /*138c0*/  BSSY B2, `(.L_x_4461) ;  /* 0x0000007000027945 */ /* 0x000fe80003800000 */
[----:B------:R-:W-:Y:S05]  /*138d0*/  @P2 BRA `(.L_x_4462) ;  /* 0x0000000000142947 */ /* 0x000fea0003800000 */
[----:B------:R-:W-:Y:S01]  /*138e0*/  ISETP.NE.AND P0, PT, R10, RZ, PT ;  /* 0x000000ff0a00720c */ /* 0x000fe20003f05270 */
[----:B-1----:R-:W-:-:S04]  /*138f0*/  IMAD.MOV.U32 R3, RZ, RZ, 0x2000 ;  /* 0x00002000ff037424 */ /* 0x002fc800078e00ff */
[----:B------:R3:W-:Y:S08]  /*13900*/  SYNCS.ARRIVE.TRANS64 RZ, [UR38+0x38838], R3 ;  /* 0x03883803ffff79a7 */ /* 0x0007f00008000026 */
[----:B---3--:R-:W-:Y:S05]  /*13910*/  @!P0 BRA `(.L_x_4462) ;  /* 0x0000000000048947 */ /* 0x008fea0003800000 */
[----:B------:R-:W-:Y:S01]  /*13920*/  BPT.TRAP 0x1 ;  /* 0x000000040000795c */ /* 0x000fe20000300000 */
.L_x_4462:
[----:B------:R-:W-:Y:S05]  /*13930*/  BSYNC B2 ;  /* 0x0000000000027941 */ /* 0x000fea0003800000 */
.L_x_4461:
        /* <DEDUP_REMOVED lines=11> */
.L_x_4463:
        /* <DEDUP_REMOVED lines=10> */
.L_x_4556:
[----:B------:R-:W-:Y:S05]  /*13a90*/  BSYNC B2 ;  /* 0x0000000000027941 */ /* 0x000fea0003800000 */
.L_x_4464:
        /* <DEDUP_REMOVED lines=9> */
.L_x_4467:
[----:B------:R-:W-:Y:S05]  /*13b30*/  BSYNC B2 ;  /* 0x0000000000027941 */ /* 0x000fea0003800000 */
.L_x_4466:
        /* <DEDUP_REMOVED lines=9> */
.L_x_4468:
        /* <DEDUP_REMOVED lines=13> */
.L_x_4469:
        /* <DEDUP_REMOVED lines=13> */
.L_x_4470:
        /* <DEDUP_REMOVED lines=13> */
.L_x_4471:
        /* <DEDUP_REMOVED lines=13> */
.L_x_4472:
        /* <DEDUP_REMOVED lines=13> */
.L_x_4473:
        /* <DEDUP_REMOVED lines=13> */
.L_x_4474:
        /* <DEDUP_REMOVED lines=13> */
.L_x_4475:
        /* <DEDUP_REMOVED lines=8> */
.L_x_4457:
[----:B------:R-:W-:Y:S05]  /*14200*/  BSYNC B1 ;  /* 0x0000000000017941 */ /* 0x000fea0003800000 */
.L_x_4456:
        /* <DEDUP_REMOVED lines=27> */
.L_x_4478:
[----:B------:R-:W1:Y:S01]  /*143c0*/  S2R R2, SR_TID.X ;  /* 0x0000000000027919 */ /* 0x000e620000002100 */
[----:B------:R-:W-:Y:S01]  /*143d0*/  BSSY B2, `(.L_x_4479) ;  /* 0x0000006000027945 */ /* 0x000fe20003800000 */
[----:B-1----:R-:W-:Y:S02]  /*143e0*/  LOP3.LUT R3, R2, 0x7f, RZ, 0xc0, !PT ;  /* 0x0000007f02037812 */ /* 0x002fe400078ec0ff */
[----:B------:R-:W-:Y:S02]  /*143f0*/  SHF.L.U32 R2, R0, 0x1f, RZ ;  /* 0x0000001f00027819 */ /* 0x000fe400000006ff */
[----:B------:R-:W-:Y:S02]  /*14400*/  ISETP.NE.AND P2, PT, R3, RZ, PT ;  /* 0x000000ff0300720c */ /* 0x000fe40003f45270 */
[----:B------:R-:W1:Y:S02]  /*14410*/  SYNCS.PHASECHK.TRANS64.TRYWAIT P0, [UR38+0x38840], R2 ;  /* 0x03884002ff0075a7 */ /* 0x000e640008000166 */
[----:B-1----:R-:W-:Y:S09]  /*14420*/  @!P0 BRA `(.L_x_4480) ;  /* 0x0000002c00488947 */ /* 0x002ff20003800000 */
.L_x_4557:
[----:B------:R-:W-:Y:S05]  /*14430*/  BSYNC B2 ;  /* 0x0000000000027941 */ /* 0x000fea0003800000 */
.L_x_4479:
[----:B------:R-:W-:Y:S04]  /*14440*/  BSSY B2, `(.L_x_4481) ;  /* 0x0000007000027945 */ /* 0x000fe80003800000 */
[----:B------:R-:W-:Y:S05]  /*14450*/  @P2 BRA `(.L_x_4482) ;  /* 0x0000000000142947 */ /* 0x000fea0003800000 */
[----:B------:R-:W-:Y:S01]  /*14460*/  ISETP.NE.AND P0, PT, R10, RZ, PT ;  /* 0x000000ff0a00720c */ /* 0x000fe20003f05270 */
[----:B-1----:R-:W-:-:S04]  /*14470*/  IMAD.MOV.U32 R3, RZ, RZ, 0x2000 ;  /* 0x00002000ff037424 */ /* 0x002fc800078e00ff */
[----:B------:R3:W-:Y:S08]  /*14480*/  SYNCS.ARRIVE.TRANS64 RZ, [UR38+0x38830], R3 ;  /* 0x03883003ffff79a7 */ /* 0x0007f00008000026 */
[----:B---3--:R-:W-:Y:S05]  /*14490*/  @!P0 BRA `(.L_x_4482) ;  /* 0x0000000000048947 */ /* 0x008fea0003800000 */
[----:B------:R-:W-:Y:S01]  /*144a0*/  BPT.TRAP 0x1 ;  /* 0x000000040000795c */ /* 0x000fe20000300000 */
.L_x_4482:
[----:B------:R-:W-:Y:S05]  /*144b0*/  BSYNC B2 ;  /* 0x0000000000027941 */ /* 0x000fea0003800000 */
.L_x_4481:
        /* <DEDUP_REMOVED lines=11> */
.L_x_4483:
        /* <DEDUP_REMOVED lines=11> */
.L_x_4558:
[----:B------:R-:W-:Y:S05]  /*14620*/  BSYNC B2 ;  /* 0x0000000000027941 */ /* 0x000fea0003800000 */
.L_x_4484:
        /* <DEDUP_REMOVED lines=9> */
.L_x_4487:
[----:B------:R-:W-:Y:S05]  /*146c0*/  BSYNC B2 ;  /* 0x0000000000027941 */ /* 0x000fea0003800000 */
.L_x_4486:
        /* <DEDUP_REMOVED lines=9> */
.L_x_4488:
        /* <DEDUP_REMOVED lines=13> */
.L_x_4489:
        /* <DEDUP_REMOVED lines=13> */
.L_x_4490:
        /* <DEDUP_REMOVED lines=13> */
.L_x_4491:
        /* <DEDUP_REMOVED lines=13> */
.L_x_4492:
        /* <DEDUP_REMOVED lines=13> */
.L_x_4493:
        /* <DEDUP_REMOVED lines=13> */
.L_x_4494:
        /* <DEDUP_REMOVED lines=13> */
.L_x_4495:
        /* <DEDUP_REMOVED lines=8> */
.L_x_4477:
[----:B------:R-:W-:Y:S05]  /*14d90*/  BSYNC B1 ;  /* 0x0000000000017941 */ /* 0x000fea0003800000 */
.L_x_4476:
[----:B------:R-:W-:Y:S01]  /*14da0*/  VIADD R8, R8, 0xfffffffe ;  /* 0xfffffffe08087836 */ /* 0x000fe20000000000 */
[----:B------:R-:W-:Y:S06]  /*14db0*/  @P1 BRA `(.L_x_4496) ;  /* 0xffffffe800301947 */ /* 0x000fec000383ffff */
[----:B------:R-:W-:Y:S05]  /*14dc0*/  BSYNC B0 ;  /* 0x0000000000007941 */ /* 0x000fea0003800000 */
.L_x_4455:
        /* <DEDUP_REMOVED lines=26> */
.L_x_4499:
[----:B------:R-:W1:Y:S01]  /*14f70*/  S2R R2, SR_TID.X ;  /* 0x0000000000027919 */ /* 0x000e620000002100 */
[----:B------:R-:W-:Y:S01]  /*14f80*/  BSSY B1, `(.L_x_4500) ;  /* 0x0000006000017945 */ /* 0x000fe20003800000 */
[----:B-1----:R-:W-:Y:S02]  /*14f90*/  LOP3.LUT R3, R2, 0x7f, RZ, 0xc0, !PT ;  /* 0x0000007f02037812 */ /* 0x002fe400078ec0ff */
[----:B------:R-:W-:Y:S02]  /*14fa0*/  SHF.L.U32 R2, R0, 0x1f, RZ ;  /* 0x0000001f00027819 */ /* 0x000fe400000006ff */
[----:B------:R-:W-:Y:S02]  /*14fb0*/  ISETP.NE.AND P1, PT, R3, RZ, PT ;  /* 0x000000ff0300720c */ /* 0x000fe40003f25270 */
[----:B------:R-:W1:Y:S02]  /*14fc0*/  SYNCS.PHASECHK.TRANS64.TRYWAIT P0, [UR38+0x38848], R2 ;  /* 0x03884802ff0075a7 */ /* 0x000e640008000166 */
[----:B-1----:R-:W-:Y:S09]  /*14fd0*/  @!P0 BRA `(.L_x_4501) ;  /* 0x00000020008c8947 */ /* 0x002ff20003800000 */
.L_x_4559:
[----:B------:R-:W-:Y:S05]  /*14fe0*/  BSYNC B1 ;  /* 0x0000000000017941 */ /* 0x000fea0003800000 */
.L_x_4500:
[----:B------:R-:W-:Y:S04]  /*14ff0*/  BSSY B1, `(.L_x_4502) ;  /* 0x0000007000017945 */ /* 0x000fe80003800000 */
[----:B------:R-:W-:Y:S05]  /*15000*/  @P1 BRA `(.L_x_4503) ;  /* 0x0000000000141947 */ /* 0x000fea0003800000 */
[----:B------:R-:W-:Y:S01]  /*15010*/  ISETP.NE.AND P0, PT, R10, RZ, PT ;  /* 0x000000ff0a00720c */ /* 0x000fe20003f05270 */
[----:B-1----:R-:W-:-:S04]  /*15020*/  IMAD.MOV.U32 R3, RZ, RZ, 0x2000 ;  /* 0x00002000ff037424 */ /* 0x002fc800078e00ff */
[----:B------:R3:W-:Y:S08]  /*15030*/  SYNCS.ARRIVE.TRANS64 RZ, [UR38+0x38838], R3 ;  /* 0x03883803ffff79a7 */ /* 0x0007f00008000026 */
[----:B---3--:R-:W-:Y:S05]  /*15040*/  @!P0 BRA `(.L_x_4503) ;  /* 0x0000000000048947 */ /* 0x008fea0003800000 */
[----:B------:R-:W-:Y:S01]  /*15050*/  BPT.TRAP 0x1 ;  /* 0x000000040000795c */ /* 0x000fe20000300000 */
.L_x_4503:
[----:B------:R-:W-:Y:S05]  /*15060*/  BSYNC B1 ;  /* 0x0000000000017941 */ /* 0x000fea0003800000 */
.L_x_4502:
        /* <DEDUP_REMOVED lines=11> */
.L_x_4504:
        /* <DEDUP_REMOVED lines=11> */
.L_x_4560:
[----:B------:R-:W-:Y:S05]  /*151d0*/  BSYNC B1 ;  /* 0x0000000000017941 */ /* 0x000fea0003800000 */
.L_x_4505:
        /* <DEDUP_REMOVED lines=9> */
.L_x_4508:
[----:B------:R-:W-:Y:S05]  /*15270*/  BSYNC B1 ;  /* 0x0000000000017941 */ /* 0x000fea0003800000 */
.L_x_4507:
        /* <DEDUP_REMOVED lines=9> */
.L_x_4509:
        /* <DEDUP_REMOVED lines=13> */
.L_x_4510:
        /* <DEDUP_REMOVED lines=13> */
.L_x_4511:
        /* <DEDUP_REMOVED lines=13> */
.L_x_4512:
        /* <DEDUP_REMOVED lines=13> */
.L_x_4513:
        /* <DEDUP_REMOVED lines=13> */
.L_x_4514:
        /* <DEDUP_REMOVED lines=13> */
.L_x_4515:
        /* <DEDUP_REMOVED lines=13> */
.L_x_4516:
        /* <DEDUP_REMOVED lines=8> */
.L_x_4498:
[----:B------:R-:W-:Y:S05]  /*15940*/  BSYNC B0 ;  /* 0x0000000000007941 */ /* 0x000fea0003800000 */
.L_x_4497:
[----:B------:R-:W-:Y:S01]  /*15950*/  LOP3.LUT R0, R0, 0x1, RZ, 0x3c, !PT ;  /* 0x0000000100007812 */ /* 0x000fe200078e3cff */
[----:B------:R-:W-:Y:S01]  /*15960*/  IMAD.MOV.U32 R9, RZ, RZ, RZ ;  /* 0x000000ffff097224 */ /* 0x000fe200078e00ff */
[----:B------:R-:W-:-:S07]  /*15970*/  MOV R6, RZ ;  /* 0x000000ff00067202 */ /* 0x000fce0000000f00 */
.L_x_4424:
[----:B------:R-:W1:Y:S01]  /*15980*/  S2R R3, SR_CgaCtaId ;  /* 0x0000000000037919 */ /* 0x000e620000008800 */
[----:B------:R-:W-:Y:S02]  /*15990*/  MOV R2, 0x400 ;  /* 0x0000040000027802 */ /* 0x000fe40000000f00 */
[----:B------:R-:W-:Y:S02]  /*159a0*/  SHF.L.U32 R9, R9, 0x1f, RZ ;  /* 0x0000001f09097819 */ /* 0x000fe400000006ff */
[----:B-1----:R-:W-:-:S04]  /*159b0*/  LEA R2, R3, R2, 0x18 ;  /* 0x0000000203027211 */ /* 0x002fc800078ec0ff */
[----:B------:R-:W1:Y:S02]  /*159c0*/  SYNCS.PHASECHK.TRANS64.TRYWAIT P0, [R2+URZ+0x38820], R9 ;  /* 0x03882009020075a7 */ /* 0x000e64000800017f */
[----:B-1----:R-:W-:Y:S05]  /*159d0*/  @!P0 BRA `(.L_x_4517) ;  /* 0x00000018003c8947 */ /* 0x002fea0003800000 */
.L_x_4561:
[----:B------:R-:W-:-:S03]  /*159e0*/  UMOV UR4, 0xffffffff ;  /* 0xffffffff00047882 */ /* 0x000fc60000000000 */
[----:B------:R-:W-:Y:S05]  /*159f0*/  BRA.DIV UR4, `(.L_x_4518) ;  /* 0x0000001a04487947 */ /* 0x000fea000b800000 */
[----:B------:R-:W3:Y:S02]  /*15a00*/  S2R R3, SR_TID.X ;  /* 0x0000000000037919 */ /* 0x000ee40000002100 */
[----:B---3--:R-:W-:-:S04]  /*15a10*/  SHF.R.U32.HI R3, RZ, 0x5, R3 ;  /* 0x00000005ff037819 */ /* 0x008fc80000011603 */
[----:B------:R-:W-:-:S05]  /*15a20*/  LOP3.LUT R3, R3, 0x3, RZ, 0xc0, !PT ;  /* 0x0000000303037812 */ /* 0x000fca00078ec0ff */
[----:B--2---:R2:W3:Y:S02]  /*15a30*/  SHFL.IDX PT, R14, R3, RZ, 0x1f ;  /* 0x00001fff030e7589 */ /* 0x0044e400000e0000 */
.L_x_4564:
[----:B---3--:R-:W-:-:S13]  /*15a40*/  ISETP.NE.AND P0, PT, R14, RZ, PT ;  /* 0x000000ff0e00720c */ /* 0x008fda0003f05270 */
[----:B------:R-:W-:Y:S05]  /*15a50*/  @P0 BRA `(.L_x_4380) ;  /* 0x0000000000900947 */ /* 0x000fea0003800000 */
[----:B------:R-:W-:-:S03]  /*15a60*/  UMOV UR4, 0xffffffff ;  /* 0xffffffff00047882 */ /* 0x000fc60000000000 */
[----:B------:R-:W-:Y:S05]  /*15a70*/  BRA.DIV UR4, `(.L_x_4519) ;  /* 0x0000001a045c7947 */ /* 0x000fea000b800000 */
[----:B------:R-:W-:-:S13]  /*15a80*/  ELECT P6, URZ, PT ;  /* 0x00000000003f782f */ /* 0x000fda00038c0000 */
.L_x_4567:
        /* <DEDUP_REMOVED lines=8> */
.L_x_4520:
        /* <DEDUP_REMOVED lines=12> */
.L_x_4568:
[----:B------:R-:W3:Y:S02]  /*15bd0*/  SYNCS.PHASECHK.TRANS64.TRYWAIT P0, [R5+URZ], R0 ;  /* 0x00000000050075a7 */ /* 0x000ee4000800017f */
[----:B---3--:R-:W-:Y:S05]  /*15be0*/  @!P0 BRA `(.L_x_4522) ;  /* 0x0000001800348947 */ /* 0x008fea0003800000 */
.L_x_4569:
[----:B------:R-:W-:Y:S05]  /*15bf0*/  @!P2 BRA `(.L_x_4523) ;  /* 0x000000000004a947 */ /* 0x000fea0003800000 */
[----:B------:R-:W-:Y:S01]  /*15c00*/  BPT.TRAP 0x1 ;  /* 0x000000040000795c */ /* 0x000fe20000300000 */
.L_x_4523:
[----:B-1----:R-:W-:-:S04]  /*15c10*/  VIADD R2, R2, 0x38860 ;  /* 0x0003886002027836 */ /* 0x002fc80000000000 */
[----:B---3--:R-:W-:-:S04]  /*15c20*/  IMAD R5, R6, 0x8, R2 ;  /* 0x0000000806057824 */ /* 0x008fc800078e0202 */
[----:B------:R-:W1:Y:S02]  /*15c30*/  SYNCS.PHASECHK.TRANS64.TRYWAIT P0, [R5+URZ], R4 ;  /* 0x00000004050075a7 */ /* 0x000e64000800017f */
[----:B-1----:R-:W-:Y:S05]  /*15c40*/  @!P0 BRA `(.L_x_4524) ;  /* 0x0000001800308947 */ /* 0x002fea0003800000 */
.L_x_4570:
[----:B------:R-:W-:-:S07]  /*15c50*/  IMAD R3, R3, 0x8, R2 ;  /* 0x0000000803037824 */ /* 0x000fce00078e0202 */
.L_x_4525:
[----:B---3--:R3:W4:Y:S02]  /*15c60*/  SYNCS.PHASECHK.TRANS64.TRYWAIT P0, [R3+URZ], R0 ;  /* 0x00000000030075a7 */ /* 0x008724000800017f */
[----:B----4-:R-:W-:Y:S05]  /*15c70*/  @!P0 NANOSLEEP.SYNCS 0x989680 ;  /* 0x009896800000895d */ /* 0x010fea0003900000 */
[----:B------:R-:W4:Y:S02]  /*15c80*/  @!P0 SYNCS.PHASECHK.TRANS64 P0, [R3+URZ], R0 ;  /* 0x00000000030085a7 */ /* 0x000f24000800007f */
[----:B----4-:R-:W-:Y:S05]  /*15c90*/  @!P0 BRA `(.L_x_4525) ;  /* 0xfffffffc00f08947 */ /* 0x010fea000383ffff */
.L_x_4380:
[----:B------:R-:W-:Y:S05]  /*15ca0*/  BSYNC B6 ;  /* 0x0000000000067941 */ /* 0x000fea0003800000 */
.L_x_4377:
[----:B------:R-:W-:Y:S05]  /*15cb0*/  EXIT ;  /* 0x000000000000794d */ /* 0x000fea0003800000 */
.L_x_4388:
[----:B0-----:R0:W1:Y:S02]  /*15cc0*/  SYNCS.PHASECHK.TRANS64.TRYWAIT P0, [R195+URZ+0x38800], R10 ;  /* 0x0388000ac30075a7 */ /* 0x001064000800017f */
[----:B-1----:R-:W-:Y:S05]  /*15cd0*/  @!P0 NANOSLEEP.SYNCS 0x989680 ;  /* 0x009896800000895d */ /* 0x002fea0003900000 */
[----:B------:R-:W1:Y:S02]  /*15ce0*/  @!P0 SYNCS.PHASECHK.TRANS64 P0, [R195+URZ+0x38800], R10 ;  /* 0x0388000ac30085a7 */ /* 0x000e64000800007f */
[----:B-1----:R-:W-:Y:S05]  /*15cf0*/  @!P0 BRA `(.L_x_4388) ;  /* 0xfffffffc00f08947 */ /* 0x002fea000383ffff */
[----:B------:R-:W-:Y:S05]  /*15d00*/  BRA `(.L_x_4526) ;  /* 0xfffffed800647947 */ /* 0x000fea000383ffff */
.L_x_4392:
[----:B--2---:R2:W3:Y:S02]  /*15d10*/  SYNCS.PHASECHK.TRANS64.TRYWAIT P1, [R195+URZ+0x38830], R10 ;  /* 0x0388300ac30075a7 */ /* 0x0044e4000802017f */
[----:B---3--:R-:W-:Y:S05]  /*15d20*/  @!P1 NANOSLEEP.SYNCS 0x989680 ;  /* 0x009896800000995d */ /* 0x008fea0003900000 */
[----:B------:R-:W3:Y:S02]  /*15d30*/  @!P1 SYNCS.PHASECHK.TRANS64 P1, [R195+URZ+0x38830], R10 ;  /* 0x0388300ac30095a7 */ /* 0x000ee4000802007f */
[----:B---3--:R-:W-:Y:S05]  /*15d40*/  @!P1 BRA `(.L_x_4392) ;  /* 0xfffffffc00f09947 */ /* 0x008fea000383ffff */
[----:B------:R-:W-:Y:S05]  /*15d50*/  BRA `(.L_x_4391) ;  /* 0xfffffed800b07947 */ /* 0x000fea000383ffff */
.L_x_4393:
[----:B---3--:R3:W4:Y:S02]  /*15d60*/  SYNCS.PHASECHK.TRANS64.TRYWAIT P1, [R195+URZ+0x38810], R10 ;  /* 0x0388100ac30075a7 */ /* 0x008724000802017f */
[----:B----4-:R-:W-:Y:S05]  /*15d70*/  @!P1 NANOSLEEP.SYNCS 0x989680 ;  /* 0x009896800000995d */ /* 0x010fea0003900000 */
[----:B------:R-:W4:Y:S02]  /*15d80*/  @!P1 SYNCS.PHASECHK.TRANS64 P1, [R195+URZ+0x38810], R10 ;  /* 0x0388100ac30095a7 */ /* 0x000f24000802007f */
[----:B----4-:R-:W-:Y:S05]  /*15d90*/  @!P1 BRA `(.L_x_4393) ;  /* 0xfffffffc00f09947 */ /* 0x010fea000383ffff */
[----:B------:R-:W-:Y:S05]  /*15da0*/  BRA `(.L_x_4527) ;  /* 0xfffffedc00a07947 */ /* 0x000fea000383ffff */
.L_x_4397:
[----:B------:R0:W0:Y:S02]  /*15db0*/  SYNCS.PHASECHK.TRANS64.TRYWAIT P1, [R195+URZ+0x38850], R10 ;  /* 0x0388500ac30075a7 */ /* 0x000024000802017f */
[----:B0-----:R-:W-:Y:S05]  /*15dc0*/  @!P1 NANOSLEEP.SYNCS 0x989680 ;  /* 0x009896800000995d */ /* 0x001fea0003900000 */
[----:B------:R-:W0:Y:S02]  /*15dd0*/  @!P1 SYNCS.PHASECHK.TRANS64 P1, [R195+URZ+0x38850], R10 ;  /* 0x0388500ac30095a7 */ /* 0x000e24000802007f */
[----:B0-----:R-:W-:Y:S05]  /*15de0*/  @!P1 BRA `(.L_x_4397) ;  /* 0xfffffffc00f09947 */ /* 0x001fea000383ffff */
[----:B------:R-:W-:Y:S05]  /*15df0*/  BRA `(.L_x_4396) ;  /* 0xfffffedc00cc7947 */ /* 0x000fea000383ffff */
.L_x_4402:
[----:B-1----:R1:W2:Y:S02]  /*15e00*/  SYNCS.PHASECHK.TRANS64.TRYWAIT P3, [R197+URZ+0x38830], R204 ;  /* 0x038830ccc50075a7 */ /* 0x0022a4000806017f */
[----:B--2---:R-:W-:Y:S05]  /*15e10*/  @!P3 NANOSLEEP.SYNCS 0x989680 ;  /* 0x009896800000b95d */ /* 0x004fea0003900000 */
[----:B------:R-:W2:Y:S02]  /*15e20*/  @!P3 SYNCS.PHASECHK.TRANS64 P3, [R197+URZ+0x38830], R204 ;  /* 0x038830ccc500b5a7 */ /* 0x000ea4000806007f */
[----:B--2---:R-:W-:Y:S05]  /*15e30*/  @!P3 BRA `(.L_x_4402) ;  /* 0xfffffffc00f0b947 */ /* 0x004fea000383ffff */
[----:B------:R-:W-:Y:S05]  /*15e40*/  BRA `(.L_x_4401) ;  /* 0xffffff0c00c47947 */ /* 0x000fea000383ffff */
.L_x_4406:
[----:B---3--:R3:W4:Y:S02]  /*15e50*/  SYNCS.PHASECHK.TRANS64.TRYWAIT P3, [R197+URZ+0x38850], R204 ;  /* 0x038850ccc50075a7 */ /* 0x008724000806017f */
[----:B----4-:R-:W-:Y:S05]  /*15e60*/  @!P3 NANOSLEEP.SYNCS 0x989680 ;  /* 0x009896800000b95d */ /* 0x010fea0003900000 */
[----:B------:R-:W4:Y:S02]  /*15e70*/  @!P3 SYNCS.PHASECHK.TRANS64 P3, [R197+URZ+0x38850], R204 ;  /* 0x038850ccc500b5a7 */ /* 0x000f24000806007f */
[----:B----4-:R-:W-:Y:S05]  /*15e80*/  @!P3 BRA `(.L_x_4406) ;  /* 0xfffffffc00f0b947 */ /* 0x010fea000383ffff */
[----:B------:R-:W-:Y:S05]  /*15e90*/  BRA `(.L_x_4405) ;  /* 0xffffff10008c7947 */ /* 0x000fea000383ffff */
.L_x_4412:
[----:B-1----:R1:W2:Y:S02]  /*15ea0*/  SYNCS.PHASECHK.TRANS64.TRYWAIT P1, [R186+URZ+0x38830], R197 ;  /* 0x038830c5ba0075a7 */ /* 0x0022a4000802017f */
[----:B--2---:R-:W-:Y:S05]  /*15eb0*/  @!P1 NANOSLEEP.SYNCS 0x989680 ;  /* 0x009896800000995d */ /* 0x004fea0003900000 */
[----:B------:R-:W2:Y:S02]  /*15ec0*/  @!P1 SYNCS.PHASECHK.TRANS64 P1, [R186+URZ+0x38830], R197 ;  /* 0x038830c5ba0095a7 */ /* 0x000ea4000802007f */
[----:B--2---:R-:W-:Y:S05]  /*15ed0*/  @!P1 BRA `(.L_x_4412) ;  /* 0xfffffffc00f09947 */ /* 0x004fea000383ffff */
[----:B------:R-:W-:Y:S05]  /*15ee0*/  BRA `(.L_x_4411) ;  /* 0xffffff4400347947 */ /* 0x000fea000383ffff */
.L_x_4416:
[----:B---3--:R3:W4:Y:S02]  /*15ef0*/  SYNCS.PHASECHK.TRANS64.TRYWAIT P1, [R186+URZ+0x38850], R197 ;  /* 0x038850c5ba0075a7 */ /* 0x008724000802017f */
[----:B----4-:R-:W-:Y:S05]  /*15f00*/  @!P1 NANOSLEEP.SYNCS 0x989680 ;  /* 0x009896800000995d */ /* 0x010fea0003900000 */
[----:B------:R-:W4:Y:S02]  /*15f10*/  @!P1 SYNCS.PHASECHK.TRANS64 P1, [R186+URZ+0x38850], R197 ;  /* 0x038850c5ba0095a7 */ /* 0x000f24000802007f */
[----:B----4-:R-:W-:Y:S05]  /*15f20*/  @!P1 BRA `(.L_x_4416) ;  /* 0xfffffffc00f09947 */ /* 0x010fea000383ffff */
[----:B------:R-:W-:Y:S05]  /*15f30*/  BRA `(.L_x_4415) ;  /* 0xffffff4400bc7947 */ /* 0x000fea000383ffff */
.L_x_4429:
[----:B------:R-:W-:Y:S02]  /*15f40*/  IMAD.MOV.U32 R13, RZ, RZ, R6 ;  /* 0x000000ffff0d7224 */ /* 0x000fe400078e0006 */
[----:B------:R-:W-:Y:S02]  /*15f50*/  IMAD.MOV.U32 R12, RZ, RZ, RZ ;  /* 0x000000ffff0c7224 */ /* 0x000fe400078e00ff */
[----:B------:R-:W-:Y:S02]  /*15f60*/  IMAD.MOV.U32 R11, RZ, RZ, 0x1f ;  /* 0x0000001fff0b7424 */ /* 0x000fe400078e00ff */
[----:B------:R-:W-:-:S07]  /*15f70*/  IMAD.MOV.U32 R15, RZ, RZ, -0x1 ;  /* 0xffffffffff0f7424 */ /* 0x000fce00078e00ff */
[----:B------:R-:W-:Y:S05]  /*15f80*/  WARPSYNC.COLLECTIVE R15, `(.L_x_4528) ;  /* 0x000000000f087348 */ /* 0x000fea0003c00000 */
[----:B------:R0:W1:Y:S02]  /*15f90*/  SHFL.IDX P6, R14, R13, R12, R11 ;  /* 0x0000000c0d0e7389 */ /* 0x00006400000c000b */
[----:B01----:R-:W-:Y:S01]  /*15fa0*/  ENDCOLLECTIVE ;  /* 0x000000000000791b */ /* 0x003fe20003800000 */
.L_x_4528:
[----:B------:R-:W-:Y:S05]  /*15fb0*/  BRA `(.L_x_4529) ;  /* 0xffffffb000187947 */ /* 0x000fea000383ffff */
.L_x_4431:
[----:B------:R-:W-:Y:S01]  /*15fc0*/  BSSY B0, `(.L_x_4530) ;  /* 0x0000006000007945 */ /* 0x000fe20003800000 */
[----:B------:R-:W-:-:S07]  /*15fd0*/  IMAD.MOV.U32 R15, RZ, RZ, -0x1 ;  /* 0xffffffffff0f7424 */ /* 0x000fce00078e00ff */
[----:B0-----:R-:W-:Y:S05]  /*15fe0*/  WARPSYNC.COLLECTIVE R15, `(.L_x_4531) ;  /* 0x000000000f0c7348 */ /* 0x001fea0003c00000 */
[----:B------:R-:W-:Y:S02]  /*15ff0*/  ELECT P6, UR62, PT ;  /* 0x00000000003e782f */ /* 0x000fe400038c0000 */
[----:B------:R-:W-:Y:S01]  /*16000*/  MOV R14, UR62 ;  /* 0x0000003e000e7c02 */ /* 0x000fe20008000f00 */
[----:B0-----:R-:W-:Y:S10]  /*16010*/  ENDCOLLECTIVE ;  /* 0x000000000000791b */ /* 0x001ff40003800000 */
.L_x_4531:
[----:B------:R-:W-:Y:S05]  /*16020*/  BSYNC B0 ;  /* 0x0000000000007941 */ /* 0x000fea0003800000 */
.L_x_4530:
[----:B------:R-:W-:Y:S05]  /*16030*/  BRA `(.L_x_4532) ;  /* 0xffffffb0001c7947 */ /* 0x000fea000383ffff */
.L_x_4433:
[----:B0-----:R-:W-:-:S04]  /*16040*/  IMAD.U32 R3, RZ, RZ, UR38 ;  /* 0x00000026ff037e24 */ /* 0x001fc8000f8e00ff */
[----:B------:R0:W1:Y:S03]  /*16050*/  SYNCS.PHASECHK.TRANS64.TRYWAIT P0, [R3+URZ+0x38840], R0 ;  /* 0x03884000030075a7 */ /* 0x000066000800017f */
[----:B-1----:R-:W-:Y:S05]  /*16060*/  @!P0 NANOSLEEP.SYNCS 0x989680 ;  /* 0x009896800000895d */ /* 0x002fea0003900000 */
[----:B------:R-:W1:Y:S02]  /*16070*/  @!P0 SYNCS.PHASECHK.TRANS64 P0, [R3+URZ+0x38840], R0 ;  /* 0x03884000030085a7 */ /* 0x000e64000800007f */
[----:B-1----:R-:W-:Y:S05]  /*16080*/  @!P0 BRA `(.L_x_4433) ;  /* 0xfffffffc00ec8947 */ /* 0x002fea000383ffff */
[----:B------:R-:W-:Y:S05]  /*16090*/  BRA `(.L_x_4533) ;  /* 0xffffffb000807947 */ /* 0x000fea000383ffff */
.L_x_4436:
[----:B------:R-:W-:Y:S02]  /*160a0*/  IMAD.MOV.U32 R13, RZ, RZ, R3 ;  /* 0x000000ffff0d7224 */ /* 0x000fe400078e0003 */
[----:B------:R-:W-:Y:S02]  /*160b0*/  IMAD.MOV.U32 R12, RZ, RZ, RZ ;  /* 0x000000ffff0c7224 */ /* 0x000fe400078e00ff */
[----:B------:R-:W-:Y:S02]  /*160c0*/  IMAD.MOV.U32 R11, RZ, RZ, 0x181f ;  /* 0x0000181fff0b7424 */ /* 0x000fe400078e00ff */
[----:B------:R-:W-:Y:S02]  /*160d0*/  IMAD.MOV.U32 R15, RZ, RZ, -0x1 ;  /* 0xffffffffff0f7424 */ /* 0x000fe400078e00ff */
[----:B------:R-:W-:Y:S02]  /*160e0*/  IMAD R6, R8, 0x40, R6 ;  /* 0x0000004008067824 */ /* 0x000fe400078e0206 */
[----:B------:R-:W-:-:S07]  /*160f0*/  IMAD.SHL.U32 R8, R9, 0x8, RZ ;  /* 0x0000000809087824 */ /* 0x000fce00078e00ff */
[----:B------:R-:W-:Y:S05]  /*16100*/  WARPSYNC.COLLECTIVE R15, `(.L_x_4534) ;  /* 0x000000000f087348 */ /* 0x000fea0003c00000 */
[----:B------:R0:W1:Y:S02]  /*16110*/  SHFL.IDX P6, R14, R13, R12, R11 ;  /* 0x0000000c0d0e7389 */ /* 0x00006400000c000b */
[----:B01----:R-:W-:Y:S01]  /*16120*/  ENDCOLLECTIVE ;  /* 0x000000000000791b */ /* 0x003fe20003800000 */
.L_x_4534:
[----:B------:R-:W-:Y:S01]  /*16130*/  LOP3.LUT R8, R8, 0x38, RZ, 0xc0, !PT ;  /* 0x0000003808087812 */ /* 0x000fe200078ec0ff */
[----:B------:R0:W-:Y:S01]  /*16140*/  STL [R1+0x4], R6 ;  /* 0x0000040601007387 */ /* 0x0001e20000100800 */
[----:B------:R-:W-:Y:S02]  /*16150*/  IMAD.MOV.U32 R13, RZ, RZ, R0 ;  /* 0x000000ffff0d7224 */ /* 0x000fe400078e0000 */
[----:B------:R-:W-:-:S07]  /*16160*/  IMAD.MOV.U32 R4, RZ, RZ, R14 ;  /* 0x000000ffff047224 */ /* 0x000fce00078e000e */
[----:B0-----:R-:W-:Y:S05]  /*16170*/  WARPSYNC.COLLECTIVE R15, `(.L_x_4535) ;  /* 0x000000000f087348 */ /* 0x001fea0003c00000 */
[----:B------:R1:W2:Y:S02]  /*16180*/  SHFL.IDX P6, R14, R13, R12, R11 ;  /* 0x0000000c0d0e7389 */ /* 0x0002a400000c000b */
[----:B012---:R-:W-:Y:S01]  /*16190*/  ENDCOLLECTIVE ;  /* 0x000000000000791b */ /* 0x007fe20003800000 */
.L_x_4535:
        /* <DEDUP_REMOVED lines=17> */
.L_x_4536:
[----:B------:R-:W-:-:S05]  /*162b0*/  IMAD.MOV.U32 R9, RZ, RZ, R6 ;  /* 0x000000ffff097224 */ /* 0x000fca00078e0006 */
[C---:B------:R-:W-:Y:S01]  /*162c0*/  IADD3 R5, R9.reuse, 0x10, RZ ;  /* 0x0000001009057810 */ /* 0x040fe20007ffe0ff */
        /* <DEDUP_REMOVED lines=9> */
.L_x_4537:
        /* <DEDUP_REMOVED lines=15> */
.L_x_4538:
[----:B------:R-:W-:Y:S01]  /*16450*/  @!P1 LEA R6, R10, UR38, 0x1 ;  /* 0x000000260a069c11 */ /* 0x000fe2000f8e08ff */
[----:B------:R-:W-:Y:S02]  /*16460*/  IMAD.MOV.U32 R13, RZ, RZ, R0 ;  /* 0x000000ffff0d7224 */ /* 0x000fe400078e0000 */
[----:B------:R-:W-:-:S07]  /*16470*/  IMAD.MOV.U32 R4, RZ, RZ, R14 ;  /* 0x000000ffff047224 */ /* 0x000fce00078e000e */
[----:B------:R-:W-:Y:S05]  /*16480*/  WARPSYNC.COLLECTIVE R15, `(.L_x_4539) ;  /* 0x000000000f087348 */ /* 0x000fea0003c00000 */
[----:B------:R0:W1:Y:S02]  /*16490*/  SHFL.IDX P6, R14, R13, R12, R11 ;  /* 0x0000000c0d0e7389 */ /* 0x00006400000c000b */
[----:B01----:R-:W-:Y:S01]  /*164a0*/  ENDCOLLECTIVE ;  /* 0x000000000000791b */ /* 0x003fe20003800000 */
.L_x_4539:
        /* <DEDUP_REMOVED lines=15> */
.L_x_4540:
[----:B------:R-:W-:Y:S02]  /*165a0*/  IMAD.MOV.U32 R13, RZ, RZ, R0 ;  /* 0x000000ffff0d7224 */ /* 0x000fe400078e0000 */
[----:B------:R-:W-:-:S07]  /*165b0*/  IMAD.MOV.U32 R3, RZ, RZ, R14 ;  /* 0x000000ffff037224 */ /* 0x000fce00078e000e */
[----:B------:R-:W-:Y:S05]  /*165c0*/  WARPSYNC.COLLECTIVE R15, `(.L_x_4541) ;  /* 0x000000000f087348 */ /* 0x000fea0003c00000 */
[----:B------:R0:W1:Y:S02]  /*165d0*/  SHFL.IDX P6, R14, R13, R12, R11 ;  /* 0x0000000c0d0e7389 */ /* 0x00006400000c000b */
[----:B01----:R-:W-:Y:S01]  /*165e0*/  ENDCOLLECTIVE ;  /* 0x000000000000791b */ /* 0x003fe20003800000 */
.L_x_4541:
[----:B------:R-:W-:Y:S05]  /*165f0*/  BRA `(.L_x_4542) ;  /* 0xffffffb400707947 */ /* 0x000fea000383ffff */
.L_x_4438:
        /* <DEDUP_REMOVED lines=8> */
.L_x_4544:
[----:B------:R-:W-:Y:S05]  /*16680*/  BSYNC B0 ;  /* 0x0000000000007941 */ /* 0x000fea0003800000 */
.L_x_4543:
        /* <DEDUP_REMOVED lines=17> */
.L_x_4545:
        /* <DEDUP_REMOVED lines=41> */
[----:B------:R-:W-:-:S02]  /*16a30*/  @!P4 ISETP.NE.U32.AND P6, PT, R8, RZ, PT ;  /* 0x000000ff0800c20c */ /* 0x000fc40003fc5070 */
[----:B------:R-:W-:-:S11]  /*16a40*/  MOV R11, 0x181f ;  /* 0x0000181f000b7802 */ /* 0x000fd60000000f00 */
[----:B------:R0:W-:Y:S02]  /*16a50*/  @!P4 LDGSTS.E.BYPASS.LTC128B.128 [R9+0x34400], desc[UR6][R2.64+0x380], P6 ;  /* 0x344003800209cfae */ /* 0x0001e4000b101d46 */
[----:B0-----:R-:W-:Y:S02]  /*16a60*/  IMAD.MOV.U32 R9, RZ, RZ, R15 ;  /* 0x000000ffff097224 */ /* 0x001fe400078e000f */
[----:B------:R-:W-:-:S07]  /*16a70*/  IMAD.MOV.U32 R15, RZ, RZ, -0x1 ;  /* 0xffffffffff0f7424 */ /* 0x000fce00078e00ff */
[----:B------:R-:W-:Y:S05]  /*16a80*/  WARPSYNC.COLLECTIVE R15, `(.L_x_4546) ;  /* 0x000000000f087348 */ /* 0x000fea0003c00000 */
[----:B------:R0:W1:Y:S02]  /*16a90*/  SHFL.IDX P6, R14, R13, R12, R11 ;  /* 0x0000000c0d0e7389 */ /* 0x00006400000c000b */
[----:B01----:R-:W-:Y:S01]  /*16aa0*/  ENDCOLLECTIVE ;  /* 0x000000000000791b */ /* 0x003fe20003800000 */
.L_x_4546:
[----:B------:R-:W-:Y:S02]  /*16ab0*/  IMAD.MOV.U32 R13, RZ, RZ, R0 ;  /* 0x000000ffff0d7224 */ /* 0x000fe400078e0000 */
[----:B------:R-:W-:-:S07]  /*16ac0*/  IMAD.MOV.U32 R8, RZ, RZ, R14 ;  /* 0x000000ffff087224 */ /* 0x000fce00078e000e */
[----:B------:R-:W-:Y:S05]  /*16ad0*/  WARPSYNC.COLLECTIVE R15, `(.L_x_4547) ;  /* 0x000000000f087348 */ /* 0x000fea0003c00000 */
[----:B------:R0:W1:Y:S02]  /*16ae0*/  SHFL.IDX P6, R14, R13, R12, R11 ;  /* 0x0000000c0d0e7389 */ /* 0x00006400000c000b */
[----:B01----:R-:W-:Y:S01]  /*16af0*/  ENDCOLLECTIVE ;  /* 0x000000000000791b */ /* 0x003fe20003800000 */
.L_x_4547:
        /* <DEDUP_REMOVED lines=31> */
.L_x_4548:
[----:B------:R-:W-:Y:S02]  /*16cf0*/  IMAD.MOV.U32 R13, RZ, RZ, R0 ;  /* 0x000000ffff0d7224 */ /* 0x000fe400078e0000 */
[----:B------:R-:W-:-:S07]  /*16d00*/  IMAD.MOV.U32 R2, RZ, RZ, R14 ;  /* 0x000000ffff027224 */ /* 0x000fce00078e000e */
[----:B------:R-:W-:Y:S05]  /*16d10*/  WARPSYNC.COLLECTIVE R15, `(.L_x_4549) ;  /* 0x000000000f087348 */ /* 0x000fea0003c00000 */
[----:B------:R0:W1:Y:S02]  /*16d20*/  SHFL.IDX P6, R14, R13, R12, R11 ;  /* 0x0000000c0d0e7389 */ /* 0x00006400000c000b */
[----:B01----:R-:W-:Y:S01]  /*16d30*/  ENDCOLLECTIVE ;  /* 0x000000000000791b */ /* 0x003fe20003800000 */
.L_x_4549:
        /* <DEDUP_REMOVED lines=35> */
.L_x_4550:
[----:B------:R-:W-:Y:S02]  /*16f70*/  IMAD.MOV.U32 R13, RZ, RZ, R0 ;  /* 0x000000ffff0d7224 */ /* 0x000fe400078e0000 */
[----:B------:R-:W-:-:S07]  /*16f80*/  IMAD.MOV.U32 R6, RZ, RZ, R14 ;  /* 0x000000ffff067224 */ /* 0x000fce00078e000e */
[----:B------:R-:W-:Y:S05]  /*16f90*/  WARPSYNC.COLLECTIVE R15, `(.L_x_4551) ;  /* 0x000000000f087348 */ /* 0x000fea0003c00000 */
[----:B------:R0:W1:Y:S02]  /*16fa0*/  SHFL.IDX P6, R14, R13, R12, R11 ;  /* 0x0000000c0d0e7389 */ /* 0x00006400000c000b */
[----:B01----:R-:W-:Y:S01]  /*16fb0*/  ENDCOLLECTIVE ;  /* 0x000000000000791b */ /* 0x003fe20003800000 */
.L_x_4551:
[----:B------:R-:W-:Y:S05]  /*16fc0*/  BRA `(.L_x_4552) ;  /* 0xffffffb800707947 */ /* 0x000fea000383ffff */
.L_x_4441:
[----:B0-----:R-:W-:-:S04]  /*16fd0*/  IMAD.U32 R3, RZ, RZ, UR38 ;  /* 0x00000026ff037e24 */ /* 0x001fc8000f8e00ff */
[----:B------:R0:W3:Y:S03]  /*16fe0*/  SYNCS.PHASECHK.TRANS64.TRYWAIT P0, [R3+URZ+0x38820], R2 ;  /* 0x03882002030075a7 */ /* 0x0000e6000800017f */
[----:B---3--:R-:W-:Y:S05]  /*16ff0*/  @!P0 NANOSLEEP.SYNCS 0x989680 ;  /* 0x009896800000895d */ /* 0x008fea0003900000 */
[----:B------:R-:W3:Y:S02]  /*17000*/  @!P0 SYNCS.PHASECHK.TRANS64 P0, [R3+URZ+0x38820], R2 ;  /* 0x03882002030085a7 */ /* 0x000ee4000800007f */
[----:B---3--:R-:W-:Y:S05]  /*17010*/  @!P0 BRA `(.L_x_4441) ;  /* 0xfffffffc00ec8947 */ /* 0x008fea000383ffff */
[----:B------:R-:W-:Y:S05]  /*17020*/  BRA `(.L_x_4553) ;  /* 0xffffffbc00187947 */ /* 0x000fea000383ffff */
.L_x_4444:
[----:B0-----:R-:W-:-:S04]  /*17030*/  IMAD.U32 R3, RZ, RZ, UR38 ;  /* 0x00000026ff037e24 */ /* 0x001fc8000f8e00ff */
[----:B------:R0:W3:Y:S03]  /*17040*/  SYNCS.PHASECHK.TRANS64.TRYWAIT P0, [R3+URZ+0x38860], R2 ;  /* 0x03886002030075a7 */ /* 0x0000e6000800017f */
[----:B---3--:R-:W-:Y:S05]  /*17050*/  @!P0 NANOSLEEP.SYNCS 0x989680 ;  /* 0x009896800000895d */ /* 0x008fea0003900000 */
[----:B------:R-:W3:Y:S02]  /*17060*/  @!P0 SYNCS.PHASECHK.TRANS64 P0, [R3+URZ+0x38860], R2 ;  /* 0x03886002030085a7 */ /* 0x000ee4000800007f */
[----:B---3--:R-:W-:Y:S05]  /*17070*/  @!P0 BRA `(.L_x_4444) ;  /* 0xfffffffc00ec8947 */ /* 0x008fea000383ffff */
[----:B------:R-:W-:Y:S05]  /*17080*/  BRA `(.L_x_4554) ;  /* 0xffffffbc00247947 */ /* 0x000fea000383ffff */
.L_x_4460:
[----:B-1----:R-:W-:-:S04]  /*17090*/  IMAD.U32 R3, RZ, RZ, UR38 ;  /* 0x00000026ff037e24 */ /* 0x002fc8000f8e00ff */
[----:B------:R1:W3:Y:S03]  /*170a0*/  SYNCS.PHASECHK.TRANS64.TRYWAIT P0, [R3+URZ+0x38848], R2 ;  /* 0x03884802030075a7 */ /* 0x0002e6000800017f */
[----:B---3--:R-:W-:Y:S05]  /*170b0*/  @!P0 NANOSLEEP.SYNCS 0x989680 ;  /* 0x009896800000895d */ /* 0x008fea0003900000 */
[----:B------:R-:W3:Y:S02]  /*170c0*/  @!P0 SYNCS.PHASECHK.TRANS64 P0, [R3+URZ+0x38848], R2 ;  /* 0x03884802030085a7 */ /* 0x000ee4000800007f */
[----:B---3--:R-:W-:Y:S05]  /*170d0*/  @!P0 BRA `(.L_x_4460) ;  /* 0xfffffffc00ec8947 */ /* 0x008fea000383ffff */
[----:B------:R-:W-:Y:S05]  /*170e0*/  BRA `(.L_x_4555) ;  /* 0xffffffc400f07947 */ /* 0x000fea000383ffff */
.L_x_4465:
[----:B01----:R-:W-:-:S04]  /*170f0*/  IMAD.U32 R3, RZ, RZ, UR38 ;  /* 0x00000026ff037e24 */ /* 0x003fc8000f8e00ff */
[----:B------:R0:W1:Y:S03]  /*17100*/  SYNCS.PHASECHK.TRANS64.TRYWAIT P0, [R3+URZ+0x38868], R2 ;  /* 0x03886802030075a7 */ /* 0x000066000800017f */
[----:B-1----:R-:W-:Y:S05]  /*17110*/  @!P0 NANOSLEEP.SYNCS 0x989680 ;  /* 0x009896800000895d */ /* 0x002fea0003900000 */
[----:B------:R-:W1:Y:S02]  /*17120*/  @!P0 SYNCS.PHASECHK.TRANS64 P0, [R3+URZ+0x38868], R2 ;  /* 0x03886802030085a7 */ /* 0x000e64000800007f */
[----:B-1----:R-:W-:Y:S05]  /*17130*/  @!P0 BRA `(.L_x_4465) ;  /* 0xfffffffc00ec8947 */ /* 0x002fea000383ffff */
[----:B------:R-:W-:Y:S05]  /*17140*/  BRA `(.L_x_4556) ;  /* 0xffffffc800507947 */ /* 0x000fea000383ffff */
.L_x_4480:
[----:B-1----:R-:W-:-:S04]  /*17150*/  IMAD.U32 R3, RZ, RZ, UR38 ;  /* 0x00000026ff037e24 */ /* 0x002fc8000f8e00ff */
[----:B------:R1:W3:Y:S03]  /*17160*/  SYNCS.PHASECHK.TRANS64.TRYWAIT P0, [R3+URZ+0x38840], R2 ;  /* 0x03884002030075a7 */ /* 0x0002e6000800017f */
[----:B---3--:R-:W-:Y:S05]  /*17170*/  @!P0 NANOSLEEP.SYNCS 0x989680 ;  /* 0x009896800000895d */ /* 0x008fea0003900000 */
[----:B------:R-:W3:Y:S02]  /*17180*/  @!P0 SYNCS.PHASECHK.TRANS64 P0, [R3+URZ+0x38840], R2 ;  /* 0x03884002030085a7 */ /* 0x000ee4000800007f */
[----:B---3--:R-:W-:Y:S05]  /*17190*/  @!P0 BRA `(.L_x_4480) ;  /* 0xfffffffc00ec8947 */ /* 0x008fea000383ffff */
[----:B------:R-:W-:Y:S05]  /*171a0*/  BRA `(.L_x_4557) ;  /* 0xffffffd000a07947 */ /* 0x000fea000383ffff */
.L_x_4485:
[----:B01----:R-:W-:-:S04]  /*171b0*/  IMAD.U32 R3, RZ, RZ, UR38 ;  /* 0x00000026ff037e24 */ /* 0x003fc8000f8e00ff */
[----:B------:R0:W1:Y:S03]  /*171c0*/  SYNCS.PHASECHK.TRANS64.TRYWAIT P0, [R3+URZ+0x38860], R2 ;  /* 0x03886002030075a7 */ /* 0x000066000800017f */
[----:B-1----:R-:W-:Y:S05]  /*171d0*/  @!P0 NANOSLEEP.SYNCS 0x989680 ;  /* 0x009896800000895d */ /* 0x002fea0003900000 */
[----:B------:R-:W1:Y:S02]  /*171e0*/  @!P0 SYNCS.PHASECHK.TRANS64 P0, [R3+URZ+0x38860], R2 ;  /* 0x03886002030085a7 */ /* 0x000e64000800007f */
[----:B-1----:R-:W-:Y:S05]  /*171f0*/  @!P0 BRA `(.L_x_4485) ;  /* 0xfffffffc00ec8947 */ /* 0x002fea000383ffff */
[----:B------:R-:W-:Y:S05]  /*17200*/  BRA `(.L_x_4558) ;  /* 0xffffffd400047947 */ /* 0x000fea000383ffff */
.L_x_4501:
[----:B-1----:R-:W-:-:S04]  /*17210*/  IMAD.U32 R3, RZ, RZ, UR38 ;  /* 0x00000026ff037e24 */ /* 0x002fc8000f8e00ff */
[----:B------:R1:W3:Y:S03]  /*17220*/  SYNCS.PHASECHK.TRANS64.TRYWAIT P0, [R3+URZ+0x38848], R2 ;  /* 0x03884802030075a7 */ /* 0x0002e6000800017f */
[----:B---3--:R-:W-:Y:S05]  /*17230*/  @!P0 NANOSLEEP.SYNCS 0x989680 ;  /* 0x009896800000895d */ /* 0x008fea0003900000 */
[----:B------:R-:W3:Y:S02]  /*17240*/  @!P0 SYNCS.PHASECHK.TRANS64 P0, [R3+URZ+0x38848], R2 ;  /* 0x03884802030085a7 */ /* 0x000ee4000800007f */
[----:B---3--:R-:W-:Y:S05]  /*17250*/  @!P0 BRA `(.L_x_4501) ;  /* 0xfffffffc00ec8947 */ /* 0x008fea000383ffff */
[----:B------:R-:W-:Y:S05]  /*17260*/  BRA `(.L_x_4559) ;  /* 0xffffffdc005c7947 */ /* 0x000fea000383ffff */
.L_x_4506:
[----:B-1----:R-:W-:-:S04]  /*17270*/  IMAD.U32 R3, RZ, RZ, UR38 ;  /* 0x00000026ff037e24 */ /* 0x002fc8000f8e00ff */
[----:B------:R1:W3:Y:S03]  /*17280*/  SYNCS.PHASECHK.TRANS64.TRYWAIT P0, [R3+URZ+0x38868], R2 ;  /* 0x03886802030075a7 */ /* 0x0002e6000800017f */
[----:B---3--:R-:W-:Y:S05]  /*17290*/  @!P0 NANOSLEEP.SYNCS 0x989680 ;  /* 0x009896800000895d */ /* 0x008fea0003900000 */
[----:B------:R-:W3:Y:S02]  /*172a0*/  @!P0 SYNCS.PHASECHK.TRANS64 P0, [R3+URZ+0x38868], R2 ;  /* 0x03886802030085a7 */ /* 0x000ee4000800007f */
[----:B---3--:R-:W-:Y:S05]  /*172b0*/  @!P0 BRA `(.L_x_4506) ;  /* 0xfffffffc00ec8947 */ /* 0x008fea000383ffff */
[----:B------:R-:W-:Y:S05]  /*172c0*/  BRA `(.L_x_4560) ;  /* 0xffffffdc00c07947 */ /* 0x000fea000383ffff */
.L_x_4517:
[----:B-1----:R1:W3:Y:S02]  /*172d0*/  SYNCS.PHASECHK.TRANS64.TRYWAIT P0, [R2+URZ+0x38820], R9 ;  /* 0x03882009020075a7 */ /* 0x0022e4000800017f */
[----:B---3--:R-:W-:Y:S05]  /*172e0*/  @!P0 NANOSLEEP.SYNCS 0x989680 ;  /* 0x009896800000895d */ /* 0x008fea0003900000 */
[----:B------:R-:W3:Y:S02]  /*172f0*/  @!P0 SYNCS.PHASECHK.TRANS64 P0, [R2+URZ+0x38820], R9 ;  /* 0x03882009020085a7 */ /* 0x000ee4000800007f */
[----:B---3--:R-:W-:Y:S05]  /*17300*/  @!P0 BRA `(.L_x_4517) ;  /* 0xfffffffc00f08947 */ /* 0x008fea000383ffff */
[----:B------:R-:W-:Y:S05]  /*17310*/  BRA `(.L_x_4561) ;  /* 0xffffffe400b07947 */ /* 0x000fea000383ffff */
.L_x_4518:
        /* <DEDUP_REMOVED lines=11> */
.L_x_4563:
[----:B------:R-:W-:Y:S05]  /*173d0*/  BSYNC B0 ;  /* 0x0000000000007941 */ /* 0x000fea0003800000 */
.L_x_4562:
[----:B------:R-:W-:Y:S05]  /*173e0*/  BRA `(.L_x_4564) ;  /* 0xffffffe400947947 */ /* 0x000fea000383ffff */
.L_x_4519:
[----:B------:R-:W-:Y:S01]  /*173f0*/  BSSY B0, `(.L_x_4565) ;  /* 0x0000006000007945 */ /* 0x000fe20003800000 */
[----:B------:R-:W-:-:S07]  /*17400*/  IMAD.MOV.U32 R15, RZ, RZ, -0x1 ;  /* 0xffffffffff0f7424 */ /* 0x000fce00078e00ff */
[----:B012---:R-:W-:Y:S05]  /*17410*/  WARPSYNC.COLLECTIVE R15, `(.L_x_4566) ;  /* 0x000000000f0c7348 */ /* 0x007fea0003c00000 */
[----:B------:R-:W-:Y:S02]  /*17420*/  ELECT P6, UR62, PT ;  /* 0x00000000003e782f */ /* 0x000fe400038c0000 */
[----:B------:R-:W-:Y:S01]  /*17430*/  MOV R14, UR62 ;  /* 0x0000003e000e7c02 */ /* 0x000fe20008000f00 */
[----:B012---:R-:W-:Y:S10]  /*17440*/  ENDCOLLECTIVE ;  /* 0x000000000000791b */ /* 0x007ff40003800000 */
.L_x_4566:
[----:B------:R-:W-:Y:S05]  /*17450*/  BSYNC B0 ;  /* 0x0000000000007941 */ /* 0x000fea0003800000 */
.L_x_4565:
[----:B------:R-:W-:Y:S05]  /*17460*/  BRA `(.L_x_4567) ;  /* 0xffffffe400887947 */ /* 0x000fea000383ffff */
.L_x_4521:
[----:B--2---:R2:W3:Y:S02]  /*17470*/  SYNCS.PHASECHK.TRANS64.TRYWAIT P0, [R7+URZ], R4 ;  /* 0x00000004070075a7 */ /* 0x0044e4000800017f */
[----:B---3--:R-:W-:Y:S05]  /*17480*/  @!P0 NANOSLEEP.SYNCS 0x989680 ;  /* 0x009896800000895d */ /* 0x008fea0003900000 */
[----:B------:R-:W3:Y:S02]  /*17490*/  @!P0 SYNCS.PHASECHK.TRANS64 P0, [R7+URZ], R4 ;  /* 0x00000004070085a7 */ /* 0x000ee4000800007f */
[----:B---3--:R-:W-:Y:S05]  /*174a0*/  @!P0 BRA `(.L_x_4521) ;  /* 0xfffffffc00f08947 */ /* 0x008fea000383ffff */
[----:B------:R-:W-:Y:S05]  /*174b0*/  BRA `(.L_x_4568) ;  /* 0xffffffe400c47947 */ /* 0x000fea000383ffff */
.L_x_4522:
[----:B---3--:R3:W4:Y:S02]  /*174c0*/  SYNCS.PHASECHK.TRANS64.TRYWAIT P0, [R5+URZ], R0 ;  /* 0x00000000050075a7 */ /* 0x008724000800017f */
[----:B----4-:R-:W-:Y:S05]  /*174d0*/  @!P0 NANOSLEEP.SYNCS 0x989680 ;  /* 0x009896800000895d */ /* 0x010fea0003900000 */
[----:B------:R-:W4:Y:S02]  /*174e0*/  @!P0 SYNCS.PHASECHK.TRANS64 P0, [R5+URZ], R0 ;  /* 0x00000000050085a7 */ /* 0x000f24000800007f */
[----:B----4-:R-:W-:Y:S05]  /*174f0*/  @!P0 BRA `(.L_x_4522) ;  /* 0xfffffffc00f08947 */ /* 0x010fea000383ffff */
[----:B------:R-:W-:Y:S05]  /*17500*/  BRA `(.L_x_4569) ;  /* 0xffffffe400b87947 */ /* 0x000fea000383ffff */
.L_x_4524:
[----:B-1----:R1:W3:Y:S02]  /*17510*/  SYNCS.PHASECHK.TRANS64.TRYWAIT P0, [R5+URZ], R4 ;  /* 0x00000004050075a7 */ /* 0x0022e4000800017f */
[----:B---3--:R-:W-:Y:S05]  /*17520*/  @!P0 NANOSLEEP.SYNCS 0x989680 ;  /* 0x009896800000895d */ /* 0x008fea0003900000 */
[----:B------:R-:W3:Y:S02]  /*17530*/  @!P0 SYNCS.PHASECHK.TRANS64 P0, [R5+URZ], R4 ;  /* 0x00000004050085a7 */ /* 0x000ee4000800007f */
[----:B---3--:R-:W-:Y:S05]  /*17540*/  @!P0 BRA `(.L_x_4524) ;  /* 0xfffffffc00f08947 */ /* 0x008fea000383ffff */
[----:B------:R-:W-:Y:S05]  /*17550*/  BRA `(.L_x_4570) ;  /* 0xffffffe400bc7947 */ /* 0x000fea000383ffff */
.L_x_4571:
        /* <DEDUP_REMOVED lines=10> */
.L_x_6054:


//--------------------- .text._ZN7cutlass13device_kernelIN5flash11enable_sm90INS1_16FlashAttnFwdSm90INS1_25CollectiveMainloopFwdSm90ILi2EN4cute5tupleIJNS5_1CILi1EEES8_S8_EEENS6_IJNS7_ILi64EEESA_SA_EEELi512ENS_10bfloat16_tEfNS_4arch4Sm90ELb1ELb0ELb1ELb1ELb0ELb0ELb0ELb0ELb0ELb1ELb1ELb0EEENS1_21CollectiveEpilogueFwdINS6_IJSA_NS7_ILi512EEESA_EEES9_SC_SE_Li256ELb1ELb1ELb1ELb0EEENS1_36VarlenDynamicPersistentTileSchedulerILi64ELi64ELi256ELi128ELb1ELb1ELb1ELb1ELb1ELb1EEEEEEEEEvNT_6ParamsE --------------------------
	.section	.text._ZN7cutlass13device_kernelIN5flash11enable_sm90INS1_16FlashAttnFwdSm90INS1_25CollectiveMainloopFwdSm90ILi2EN4cute5tupleIJNS5_1CILi1EEES8_S8_EEENS6_IJNS7_ILi64EEESA_SA_EEELi512ENS_10bfloat16_tEfNS_4arch4Sm90ELb1ELb0ELb1ELb1ELb0ELb0ELb0ELb0ELb0ELb1ELb1ELb0EEENS1_21CollectiveEpilogueFwdINS6_IJSA_NS7_ILi512EEESA_EEES9_SC_SE_Li256ELb1ELb1ELb1ELb0EEENS1_36VarlenDynamicPersistentTileSchedulerILi64ELi64ELi256ELi128ELb1ELb1ELb1ELb1ELb1ELb1EEEEEEEEEvNT_6ParamsE,"ax",@progbits
	.align	128
.text._ZN7cutlass13device_kernelIN5flash11enable_sm90INS1_16FlashAttnFwdSm90INS1_25CollectiveMainloopFwdSm90ILi2EN4cute5tupleIJNS5_1CILi1EEES8_S8_EEENS6_IJNS7_ILi64EEESA_SA_EEELi512ENS_10bfloat16_tEfNS_4arch4Sm90ELb1ELb0ELb1ELb1ELb0ELb0ELb0ELb0ELb0ELb1ELb1ELb0EEENS1_21CollectiveEpilogueFwdINS6_IJSA_NS7_ILi512EEESA_EEES9_SC_SE_Li256ELb1ELb1ELb1ELb0EEENS1_36VarlenDynamicPersistentTileSchedulerILi64ELi64ELi256ELi128ELb1ELb1ELb1ELb1ELb1ELb1EEEEEEEEEvNT_6ParamsE:
        .type           _ZN7cutlass13device_kernelIN5flash11enable_sm90INS1_16FlashAttnFwdSm90INS1_25CollectiveMainloopFwdSm90ILi2EN4cute5tupleIJNS5_1CILi1EEES8_S8_EEENS6_IJNS7_ILi64EEESA_SA_EEELi512ENS_10bfloat16_tEfNS_4arch4Sm90ELb1ELb0ELb1ELb1ELb0ELb0ELb0ELb0ELb0ELb1ELb1ELb0EEENS1_21CollectiveEpilogueFwdINS6_IJSA_NS7_ILi512EEESA_EEES9_SC_SE_Li256ELb1ELb1ELb1ELb0EEENS1_36VarlenDynamicPersistentTileSchedulerILi64ELi64ELi256ELi128ELb1ELb1ELb1ELb1ELb1ELb1EEEEEEEEEvNT_6ParamsE,@function
        .size           _ZN7cutlass13device_kernelIN5flash11enable_sm90INS1_16FlashAttnFwdSm90INS1_25CollectiveMainloopFwdSm90ILi2EN4cute5tupleIJNS5_1CILi1EEES8_S8_EEENS6_IJNS7_ILi64EEESA_SA_EEELi512ENS_10bfloat16_tEfNS_4arch4Sm90ELb1ELb0ELb1ELb1ELb0ELb0ELb0ELb0ELb0ELb1ELb1ELb0EEENS1_21CollectiveEpilogueFwdINS6_IJSA_NS7_ILi512EEESA_EEES9_SC_SE_Li256ELb1ELb1ELb1ELb0EEENS1_36VarlenDynamicPersistentTileSchedulerILi64ELi64ELi256ELi128ELb1ELb1ELb1ELb1ELb1ELb1EEEEEEEEEvNT_6ParamsE,(.L_x_6055 - _ZN7cutlass13device_kernelIN5flash11enable_sm90INS1_16FlashAttnFwdSm90INS1_25CollectiveMainloopFwdSm90ILi2EN4cute5tupleIJNS5_1CILi1EEES8_S8_EEENS6_IJNS7_ILi64EEESA_SA_EEELi512ENS_10bfloat16_tEfNS_4arch4Sm90ELb1ELb0ELb1ELb1ELb0ELb0ELb0ELb0ELb0ELb1ELb1ELb0EEENS1_21CollectiveEpilogueFwdINS6_IJSA_NS7_ILi512EEESA_EEES9_SC_SE_Li256ELb1ELb1ELb1ELb0EEENS1_36VarlenDynamicPersistentTileSchedulerILi64ELi64ELi256ELi128ELb1ELb1ELb1ELb1ELb1ELb1EEEEEEEEEvNT_6ParamsE)
        .other          _ZN7cutlass13device_kernelIN5flash11enable_sm90INS1_16FlashAttnFwdSm90INS1_25CollectiveMainloopFwdSm90ILi2EN4cute5tupleIJNS5_1CILi1EEES8_S8_EEENS6_IJNS7_ILi64EEESA_SA_EEELi512ENS_10bfloat16_tEfNS_4arch4Sm90ELb1ELb0ELb1ELb1ELb0ELb0ELb0ELb0ELb0ELb1ELb1ELb0EEENS1_21CollectiveEpilogueFwdINS6_IJSA_NS7_ILi512EEESA_EEES9_SC_SE_Li256ELb1ELb1ELb1ELb0EEENS1_36VarlenDynamicPersistentTileSchedulerILi64ELi64ELi256ELi128ELb1ELb1ELb1ELb1ELb1ELb1EEEEEEEEEvNT_6ParamsE,@"STO_CUDA_ENTRY STV_DEFAULT"
_ZN7cutlass13device_kernelIN5flash11enable_sm90INS1_16FlashAttnFwdSm90INS1_25CollectiveMainloopFwdSm90ILi2EN4cute5tupleIJNS5_1CILi1EEES8_S8_EEENS6_IJNS7_ILi64EEESA_SA_EEELi512ENS_10bfloat16_tEfNS_4arch4Sm90ELb1ELb0ELb1ELb1ELb0ELb0ELb0ELb0ELb0ELb1ELb1ELb0EEENS1_21CollectiveEpilogueFwdINS6_IJSA_NS7_ILi512EEESA_EEES9_SC_SE_Li256ELb1ELb1ELb1ELb0EEENS1_36VarlenDynamicPersistentTileSchedulerILi64ELi64ELi256ELi128ELb1ELb1ELb1ELb1ELb1ELb1EEEEEEEEEvNT_6ParamsE:
        /* <DEDUP_REMOVED lines=18> */
.L_x_4573:
[----:B------:R-:W-:Y:S05]  /*0120*/  BSYNC B0 ;  /* 0x0000000000007941 */ /* 0x000fea0003800000 */
.L_x_4572:
        /* <DEDUP_REMOVED lines=37> */
.L_x_4574:
        /* <DEDUP_REMOVED lines=22> */
.L_x_4575:
        /* <DEDUP_REMOVED lines=18> */
.L_x_4576:
        /* <DEDUP_REMOVED lines=22> */
.L_x_4577:
        /* <DEDUP_REMOVED lines=22> */
.L_x_4578:
[----:B------:R-:W-:Y:S01]  /*08c0*/  PLOP3.LUT P0, PT, PT, PT, UP0, 0x80, 0x0 ;  /* 0x000000000000781c */ /* 0x000fe20003f0f008 */
[----:B------:R-:W-:Y:S01]  /*08d0*/  UMOV UR36, 0x1 ;  /* 0x0000000100247882 */ /* 0x000fe20000000000 */
[----:B------:R-:W-:Y:S01]  /*08e0*/  NOP ;  /* 0x0000000000007918 */ /* 0x000fe20000000000 */
[----:B------:R-:W-:Y:S01]  /*08f0*/  USEL UR36, UR36, 0x2, !UP0 ;  /* 0x0000000224247887 */ /* 0x000fe2000c000000 */
[----:B------:R-:W-:Y:S01]  /*0900*/  ULDC.64 UR40, c[0x0][0x208] ;  /* 0x0000820000287ab9 */ /* 0x000fe20000000a00 */
[----:B012-4-:R-:W-:Y:S08]  /*0910*/  BAR.SYNC.DEFER_BLOCKING 0x0 ;  /* 0x0000000000007b1d */ /* 0x017ff00000010000 */
[----:B------:R-:W-:Y:S05]  /*0920*/  @!P0 BRA `(.L_x_4579) ;  /* 0x000000e800888947 */ /* 0x000fea0003800000 */
.L_x_4580:
        /* <DEDUP_REMOVED lines=32> */
[----:B------:R-:W-:Y:S02]  /*0b30*/  LOP3.LUT R11, R7, 0xfffffff8, RZ, 0xc0, !PT ;  /* 0xfffffff8070b7812 */ /* 0x000fe400078ec0ff */
[----:B------:R-:W-:Y:S02]  /*0b40*/  LOP3.LUT R13, R3, 0xfffffffc, RZ, 0xc0, !PT ;  /* 0xfffffffc030d7812 */ /* 0x000fe400078ec0ff */
[----:B------:R-:W-:Y:S01]  /*0b50*/  SHF.R.S32.HI R7, RZ, 0x4, R2 ;  /* 0x00000004ff077819 */ /* 0x000fe20000011402 */
[----:B------:R-:W-:Y:S01]  /*0b60*/  IMAD.IADD R10, R6, 0x1, -R11 ;  /* 0x00000001060a7824 */ /* 0x000fe200078e0a0b */
[----:B------:R-:W-:Y:S01]  /*0b70*/  LOP3.LUT R3, R2, 0xfffffff0, RZ, 0xc0, !PT ;  /* 0xfffffff002037812 */ /* 0x000fe200078ec0ff */
[----:B------:R-:W-:Y:S01]  /*0b80*/  IMAD.IADD R13, R6, 0x1, -R13 ;  /* 0x00000001060d7824 */ /* 0x000fe200078e0a0d */
[----:B------:R-:W-:-:S02]  /*0b90*/  SHF.R.S32.HI R5, RZ, 0x5, R4 ;  /* 0x00000005ff057819 */ /* 0x000fc40000011404 */
[----:B------:R-:W-:Y:S02]  /*0ba0*/  SHF.R.S32.HI R8, RZ, 0x1f, R4 ;  /* 0x0000001fff087819 */ /* 0x000fe40000011404 */
[----:B------:R-:W-:Y:S02]  /*0bb0*/  LOP3.LUT R9, R0, 0xffffff80, RZ, 0xc0, !PT ;  /* 0xffffff8000097812 */ /* 0x000fe400078ec0ff */
[----:B------:R-:W-:Y:S01]  /*0bc0*/  LEA.HI R4, R2, R7, RZ, 0x1 ;  /* 0x0000000702047211 */ /* 0x000fe200078f08ff */
[----:B------:R-:W-:Y:S01]  /*0bd0*/  IMAD.IADD R2, R6, 0x1, -R3 ;  /* 0x0000000106027824 */ /* 0x000fe200078e0a03 */
[----:B------:R-:W-:Y:S01]  /*0be0*/  LEA.HI R8, R8, R5, RZ, 0x2 ;  /* 0x0000000508087211 */ /* 0x000fe200078f10ff */
[----:B------:R-:W-:Y:S01]  /*0bf0*/  IMAD.IADD R9, R6, 0x1, -R9 ;  /* 0x0000000106097824 */ /* 0x000fe200078e0a09 */
[----:B------:R-:W-:Y:S02]  /*0c00*/  LOP3.LUT R4, R4, 0x1ffffffe, RZ, 0xc0, !PT ;  /* 0x1ffffffe04047812 */ /* 0x000fe400078ec0ff */
[----:B------:R-:W-:-:S02]  /*0c10*/  SHF.R.S32.HI R3, RZ, 0x1f, R2 ;  /* 0x0000001fff037819 */ /* 0x000fc40000011402 */
[----:B------:R-:W-:Y:S01]  /*0c20*/  SHF.R.S32.HI R223, RZ, 0x7, R0 ;  /* 0x00000007ffdf7819 */ /* 0x000fe20000011400 */
[----:B------:R-:W-:Y:S01]  /*0c30*/  IMAD.IADD R4, R7, 0x1, -R4 ;  /* 0x0000000107047824 */ /* 0x000fe200078e0a04 */
[----:B------:R-:W-:Y:S02]  /*0c40*/  LOP3.LUT R8, R8, 0x3ffffc, RZ, 0xc0, !PT ;  /* 0x003ffffc08087812 */ /* 0x000fe400078ec0ff */
[----:B------:R-:W-:Y:S01]  /*0c50*/  SHF.R.S32.HI R6, RZ, 0x1f, R9 ;  /* 0x0000001fff067819 */ /* 0x000fe20000011409 */
[----:B------:R-:W-:Y:S01]  /*0c60*/  IMAD R15, R223, 0x100, R2 ;  /* 0x00000100df0f7824 */ /* 0x000fe200078e0202 */
[----:B------:R-:W-:Y:S01]  /*0c70*/  LEA.HI R11, R13, R13, RZ, 0x1 ;  /* 0x0000000d0d0b7211 */ /* 0x000fe200078f08ff */
[----:B------:R-:W-:Y:S01]  /*0c80*/  IMAD.IADD R8, R5, 0x1, -R8 ;  /* 0x0000000105087824 */ /* 0x000fe200078e0a08 */
[----:B------:R-:W-:Y:S01]  /*0c90*/  LEA.HI R7, R3, R2, RZ, 0x3 ;  /* 0x0000000203077211 */ /* 0x000fe200078f18ff */
[----:B------:R-:W-:Y:S01]  /*0ca0*/  IMAD.SHL.U32 R4, R4, 0x8, RZ ;  /* 0x0000000804047824 */ /* 0x000fe200078e00ff */
[----:B------:R-:W-:Y:S01]  /*0cb0*/  LEA.HI R3, R6, R9, RZ, 0x2 ;  /* 0x0000000906037211 */ /* 0x000fe200078f10ff */
[----:B------:R-:W-:Y:S01]  /*0cc0*/  IMAD R15, R8, 0x10, R15 ;  /* 0x00000010080f7824 */ /* 0x000fe200078e020f */
[----:B------:R-:W-:-:S02]  /*0cd0*/  LOP3.LUT R12, R11, 0x1ffffffe, RZ, 0xc0, !PT ;  /* 0x1ffffffe0b0c7812 */ /* 0x000fc400078ec0ff */
[----:B------:R-:W-:Y:S02]  /*0ce0*/  LOP3.LUT R11, R7, 0xfffffff8, RZ, 0xc0, !PT ;  /* 0xfffffff8070b7812 */ /* 0x000fe400078ec0ff */
[----:B------:R-:W-:Y:S01]  /*0cf0*/  LOP3.LUT R8, R3, 0x7ffffffc, RZ, 0xc0, !PT ;  /* 0x7ffffffc03087812 */ /* 0x000fe200078ec0ff */
[----:B------:R-:W-:Y:S01]  /*0d00*/  IMAD.IADD R13, R13, 0x1, -R12 ;  /* 0x000000010d0d7824 */ /* 0x000fe200078e0a0c */
[----:B------:R-:W-:Y:S01]  /*0d10*/  LEA.HI R6, R6, R9, RZ, 0x5 ;  /* 0x0000000906067211 */ /* 0x000fe200078f28ff */
[----:B------:R-:W-:Y:S01]  /*0d20*/  IMAD.IADD R11, R2, 0x1, -R11 ;  /* 0x00000001020b7824 */ /* 0x000fe200078e0a0b */
[----:B------:R-:W-:Y:S01]  /*0d30*/  LEA.HI R0, R0, R223, RZ, 0x1 ;  /* 0x000000df00007211 */ /* 0x000fe200078f08ff */
[----:B------:R-:W-:Y:S01]  /*0d40*/  IMAD.IADD R185, R9, 0x1, -R8 ;  /* 0x0000000109b97824 */ /* 0x000fe200078e0a08 */
[--C-:B------:R-:W-:Y:S01]  /*0d50*/  SHF.R.S32.HI R2, RZ, 0x2, R3.reuse ;  /* 0x00000002ff027819 */ /* 0x100fe20000011403 */
[----:B------:R-:W-:Y:S01]  /*0d60*/  IMAD.SHL.U32 R8, R11, 0x40, RZ ;  /* 0x000000400b087824 */ /* 0x000fe200078e00ff */
[----:B------:R-:W-:Y:S01]  /*0d70*/  LOP3.LUT R0, R0, 0xfffffe, RZ, 0xc0, !PT ;  /* 0x00fffffe00007812 */ /* 0x000fe200078ec0ff */
[----:B------:R-:W-:Y:S01]  /*0d80*/  IMAD.SHL.U32 R9, R7, 0x40, RZ ;  /* 0x0000004007097824 */ /* 0x000fe200078e00ff */
[----:B------:R-:W-:Y:S01]  /*0d90*/  SHF.R.S32.HI R3, RZ, 0x1f, R3 ;  /* 0x0000001fff037819 */ /* 0x000fe20000011403 */
[----:B------:R-:W-:Y:S01]  /*0da0*/  IMAD.SHL.U32 R185, R185, 0x2, RZ ;  /* 0x00000002b9b97824 */ /* 0x000fe200078e00ff */
[----:B------:R-:W-:Y:S01]  /*0db0*/  LOP3.LUT R7, R8, 0x1c0, RZ, 0xc0, !PT ;  /* 0x000001c008077812 */ /* 0x000fe200078ec0ff */
[----:B------:R-:W-:Y:S01]  /*0dc0*/  IMAD.IADD R0, R223, 0x1, -R0 ;  /* 0x00000001df007824 */ /* 0x000fe200078e0a00 */
[----:B------:R-:W-:Y:S01]  /*0dd0*/  LOP3.LUT R8, R9, 0x7ffffe00, RZ, 0xc0, !PT ;  /* 0x7ffffe0009087812 */ /* 0x000fe200078ec0ff */
[--C-:B------:R-:W-:Y:S01]  /*0de0*/  IMAD.U32 R9, R15, 0x40, R4.reuse ;  /* 0x000000400f097824 */ /* 0x100fe200078e0004 */
[----:B------:R-:W-:-:S02]  /*0df0*/  LOP3.LUT R4, R7, 0x8, R4, 0xf8, !PT ;  /* 0x0000000807047812 */ /* 0x000fc400078ef804 */
[----:B------:R-:W-:Y:S01]  /*0e00*/  SHF.R.U32.HI R7, RZ, 0x3, R7 ;  /* 0x00000003ff077819 */ /* 0x000fe20000011607 */
[----:B------:R-:W-:Y:S01]  /*0e10*/  IMAD R8, R5, 0x400, R8 ;  /* 0x0000040005087824 */ /* 0x000fe200078e0208 */
[----:B------:R0:W-:Y:S01]  /*0e20*/  STL [R1+0x54], R9 ;  /* 0x0000540901007387 */ /* 0x0001e20000100800 */
[----:B------:R-:W-:Y:S02]  /*0e30*/  LEA.HI R3, R3, R2, RZ, 0x3 ;  /* 0x0000000203037211 */ /* 0x000fe400078f18ff */
[----:B------:R-:W-:Y:S02]  /*0e40*/  LOP3.LUT R7, R4, R7, RZ, 0x3c, !PT ;  /* 0x0000000704077212 */ /* 0x000fe400078e3cff */
[----:B------:R-:W-:Y:S02]  /*0e50*/  LOP3.LUT R3, R3, 0xfffffff8, RZ, 0xc0, !PT ;  /* 0xfffffff803037812 */ /* 0x000fe400078ec0ff */
[----:B------:R-:W-:Y:S01]  /*0e60*/  R2P PR, R11, 0x6 ;  /* 0x000000060b007804 */ /* 0x000fe20000000000 */
[----:B------:R-:W-:Y:S01]  /*0e70*/  IMAD.IADD R7, R8, 0x1, R7 ;  /* 0x0000000108077824 */ /* 0x000fe200078e0207 */
[----:B------:R-:W-:Y:S01]  /*0e80*/  SHF.R.S32.HI R6, RZ, 0x5, R6 ;  /* 0x00000005ff067819 */ /* 0x000fe20000011406 */
[----:B0-----:R-:W-:-:S02]  /*0e90*/  IMAD.SHL.U32 R9, R0, 0x100, RZ ;  /* 0x0000010000097824 */ /* 0x001fc400078e00ff */
[----:B------:R-:W-:Y:S01]  /*0ea0*/  IMAD.IADD R3, R2, 0x1, -R3 ;  /* 0x0000000102037824 */ /* 0x000fe200078e0a03 */
[----:B------:R-:W-:Y:S01]  /*0eb0*/  LEA R19, R7, UR46, 0x1 ;  /* 0x0000002e07137c11 */ /* 0x000fe2000f8e08ff */
[----:B------:R-:W-:Y:S01]  /*0ec0*/  IMAD.SHL.U32 R2, R10, 0x8, RZ ;  /* 0x000000080a027824 */ /* 0x000fe200078e00ff */
[----:B------:R0:W-:Y:S01]  /*0ed0*/  STL [R1+0x50], R9 ;  /* 0x0000500901007387 */ /* 0x0001e20000100800 */
[----:B------:R-:W-:Y:S01]  /*0ee0*/  IMAD.IADD R17, R185, 0x1, R9 ;  /* 0x00000001b9117824 */ /* 0x000fe200078e0209 */
[----:B------:R-:W-:Y:S01]  /*0ef0*/  SEL R23, R23, 0xffffffc0, !P2 ;  /* 0xffffffc017177807 */ /* 0x000fe20005000000 */
[----:B------:R-:W-:Y:S02]  /*0f00*/  VIADD R191, R2, 0x40 ;  /* 0x0000004002bf7836 */ /* 0x000fe40000000000 */
[C---:B------:R-:W-:Y:S01]  /*0f10*/  VIADD R222, R17.reuse, 0x8 ;  /* 0x0000000811de7836 */ /* 0x040fe20000000000 */
[----:B------:R-:W-:Y:S01]  /*0f20*/  SHF.R.S32.HI R0, RZ, 0x1f, R17 ;  /* 0x0000001fff007819 */ /* 0x000fe20000011411 */
[----:B------:R-:W-:-:S02]  /*0f30*/  VIADD R221, R17, 0x10 ;  /* 0x0000001011dd7836 */ /* 0x000fc40000000000 */
[C---:B------:R-:W-:Y:S01]  /*0f40*/  VIADD R220, R17.reuse, 0x18 ;  /* 0x0000001811dc7836 */ /* 0x040fe20000000000 */
[----:B------:R-:W-:Y:S01]  /*0f50*/  SHF.R.S32.HI R0, RZ, 0x1f, R222 ;  /* 0x0000001fff007819 */ /* 0x000fe200000114de */
[C---:B------:R-:W-:Y:S01]  /*0f60*/  VIADD R219, R17.reuse, 0x20 ;  /* 0x0000002011db7836 */ /* 0x040fe20000000000 */
[----:B------:R-:W-:Y:S01]  /*0f70*/  SHF.R.S32.HI R4, RZ, 0x1f, R221 ;  /* 0x0000001fff047819 */ /* 0x000fe200000114dd */
[C---:B------:R-:W-:Y:S02]  /*0f80*/  VIADD R218, R17.reuse, 0x28 ;  /* 0x0000002811da7836 */ /* 0x040fe40000000000 */
[C---:B------:R-:W-:Y:S01]  /*0f90*/  VIADD R217, R17.reuse, 0x30 ;  /* 0x0000003011d97836 */ /* 0x040fe20000000000 */
[----:B------:R-:W-:Y:S01]  /*0fa0*/  SHF.R.S32.HI R0, RZ, 0x1f, R219 ;  /* 0x0000001fff007819 */ /* 0x000fe200000114db */
[C---:B------:R-:W-:Y:S01]  /*0fb0*/  VIADD R216, R17.reuse, 0x38 ;  /* 0x0000003811d87836 */ /* 0x040fe20000000000 */
[----:B------:R-:W-:Y:S01]  /*0fc0*/  SHF.R.S32.HI R4, RZ, 0x1f, R218 ;  /* 0x0000001fff047819 */ /* 0x000fe200000114da */
[----:B------:R-:W-:-:S02]  /*0fd0*/  VIADD R215, R17, 0x40 ;  /* 0x0000004011d77836 */ /* 0x000fc40000000000 */
[C---:B------:R-:W-:Y:S01]  /*0fe0*/  VIADD R214, R17.reuse, 0x48 ;  /* 0x0000004811d67836 */ /* 0x040fe20000000000 */
[----:B------:R-:W-:Y:S01]  /*0ff0*/  SHF.R.S32.HI R0, RZ, 0x1f, R216 ;  /* 0x0000001fff007819 */ /* 0x000fe200000114d8 */
[----:B------:R-:W-:Y:S01]  /*1000*/  VIADD R213, R17, 0x50 ;  /* 0x0000005011d57836 */ /* 0x000fe20000000000 */
[----:B------:R-:W-:Y:S01]  /*1010*/  SHF.R.S32.HI R4, RZ, 0x1f, R215 ;  /* 0x0000001fff047819 */ /* 0x000fe200000114d7 */
[----:B------:R-:W-:Y:S02]  /*1020*/  VIADD R184, R19, 0x26800 ;  /* 0x0002680013b87836 */ /* 0x000fe40000000000 */
        /* <DEDUP_REMOVED lines=57> */
[----:B------:R-:W-:Y:S02]  /*13c0*/  IMAD R186, R13, 0x8, R16 ;  /* 0x000000080dba7824 */ /* 0x000fe400078e0210 */
[----:B0-----:R-:W-:-:S07]  /*13d0*/  IMAD.IADD R23, R23, 0x1, R22 ;  /* 0x0000000117177824 */ /* 0x001fce00078e0216 */
.L_x_4641:
[----:B------:R-:W-:Y:S01]  /*13e0*/  ULDC.64 UR8, c[0x0][0xc88] ;  /* 0x0003220000087ab9 */ /* 0x000fe20000000a00 */
[----:B------:R-:W-:Y:S01]  /*13f0*/  ULDC.64 UR10, c[0x0][0xa18] ;  /* 0x00028600000a7ab9 */ /* 0x000fe20000000a00 */
[----:B------:R-:W-:Y:S02]  /*1400*/  UIMAD.WIDE UR8, UR7, 0x4, UR8 ;  /* 0x00000004070878a5 */ /* 0x000fe4000f8e0208 */
[----:B------:R-:W-:Y:S02]  /*1410*/  UISETP.NE.U32.AND UP1, UPT, UR10, URZ, UPT ;  /* 0x0000003f0a00728c */ /* 0x000fe4000bf25070 */
[----:B------:R-:W-:Y:S02]  /*1420*/  ULOP3.LUT UR4, UR6, 0xff000000, URZ, 0xc0, !UPT ;  /* 0xff00000006047892 */ /* 0x000fe4000f8ec03f */
[----:B0-234-:R-:W-:Y:S01]  /*1430*/  IMAD.U32 R4, RZ, RZ, UR8 ;  /* 0x00000008ff047e24 */ /* 0x01dfe2000f8e00ff */
[----:B------:R-:W-:Y:S01]  /*1440*/  ULDC UR7, c[0x0][0x424] ;  /* 0x0001090000077ab9 */ /* 0x000fe20000000800 */
[----:B------:R-:W-:Y:S01]  /*1450*/  IMAD.U32 R5, RZ, RZ, UR9 ;  /* 0x00000009ff057e24 */ /* 0x000fe2000f8e00ff */
        /* <DEDUP_REMOVED lines=16> */
[----:B-1----:R-:W-:-:S03]  /*1560*/  IMAD.U32 R6, RZ, RZ, UR10 ;  /* 0x0000000aff067e24 */ /* 0x002fc6000f8e00ff */
[----:B------:R-:W-:Y:S01]  /*1570*/  IMAD.U32 R7, RZ, RZ, UR11 ;  /* 0x0000000bff077e24 */ /* 0x000fe2000f8e00ff */
[----:B------:R-:W2:Y:S01]  /*1580*/  @P0 LDG.E R4, desc[UR40][R4.64] ;  /* 0x0000002804040981 */ /* 0x000ea2000c1e1900 */
[----:B------:R-:W-:Y:S01]  /*1590*/  UISETP.NE.U32.AND UP0, UPT, UR8, URZ, UPT ;  /* 0x0000003f0800728c */ /* 0x000fe2000bf05070 */
[----:B------:R-:W-:Y:S02]  /*15a0*/  ULDC.64 UR10, c[0x0][0xa20] ;  /* 0x00028800000a7ab9 */ /* 0x000fe40000000a00 */
[----:B------:R-:W3:Y:S01]  /*15b0*/  @P2 LDG.E R6, desc[UR40][R6.64] ;  /* 0x0000002806062981 */ /* 0x000ee2000c1e1900 */
[----:B------:R-:W-:Y:S01]  /*15c0*/  UISETP.NE.AND.EX UP0, UPT, UR9, URZ, UPT, UP0 ;  /* 0x0000003f0900728c */ /* 0x000fe2000bf05300 */
[----:B------:R-:W-:Y:S01]  /*15d0*/  ISETP.NE.U32.AND P1, PT, RZ, UR10, PT ;  /* 0x0000000aff007c0c */ /* 0x000fe2000bf25070 */
[----:B------:R-:W-:Y:S02]  /*15e0*/  ULOP3.LUT UR43, UR6, 0xff0000, URZ, 0xc0, !UPT ;  /* 0x00ff0000062b7892 */ /* 0x000fe4000f8ec03f */
[----:B------:R-:W-:Y:S01]  /*15f0*/  USHF.R.U32.HI UR4, URZ, 0x8, UR4 ;  /* 0x000000083f047899 */ /* 0x000fe20008011604 */
[----:B------:R-:W-:Y:S01]  /*1600*/  ISETP.NE.AND.EX P1, PT, RZ, UR11, PT, P1 ;  /* 0x0000000bff007c0c */ /* 0x000fe2000bf25310 */
        /* <DEDUP_REMOVED lines=23> */
.L_x_4581:
[----:B------:R-:W-:Y:S05]  /*1780*/  @!P1 BRA `(.L_x_4582) ;  /* 0x00000000001c9947 */ /* 0x000fea0003800000 */
[----:B------:R-:W-:-:S04]  /*1790*/  ULEA UR4, UP0, UR45, UR10, 0x2 ;  /* 0x0000000a2d047291 */ /* 0x000fc8000f80103f */
[----:B------:R-:W-:Y:S02]  /*17a0*/  ULEA.HI.X UR6, UR45, UR11, UR44, 0x2, UP0 ;  /* 0x0000000b2d067291 */ /* 0x000fe400080f142c */
[----:B------:R-:W-:-:S04]  /*17b0*/  IMAD.U32 R4, RZ, RZ, UR4 ;  /* 0x00000004ff047e24 */ /* 0x000fc8000f8e00ff */
[----:B------:R-:W-:-:S05]  /*17c0*/  IMAD.U32 R5, RZ, RZ, UR6 ;  /* 0x00000006ff057e24 */ /* 0x000fca000f8e00ff */
[----:B------:R-:W2:Y:S02]  /*17d0*/  LDG.E R4, desc[UR40][R4.64] ;  /* 0x0000002804047981 */ /* 0x000ea4000c1e1900 */
[----:B--2---:R-:W-:Y:S01]  /*17e0*/  R2UR UR4, R4 ;  /* 0x00000000040472ca */ /* 0x004fe200000e0000 */
[----:B------:R-:W-:-:S14]  /*17f0*/  BRA `(.L_x_4583) ;  /* 0x0000000000347947 */ /* 0x000fdc0003800000 */
.L_x_4582:
        /* <DEDUP_REMOVED lines=13> */
.L_x_4583:
[----:B------:R-:W-:Y:S02]  /*18d0*/  UISETP.NE.AND UP0, UPT, UR48, 0x1, UPT ;  /* 0x000000013000788c */ /* 0x000fe4000bf05270 */
[----:B------:R-:W-:Y:S02]  /*18e0*/  UIADD3 UR51, -UR51, UR4, URZ ;  /* 0x0000000433337290 */ /* 0x000fe4000fffe13f */
        /* <DEDUP_REMOVED lines=10> */
[----:B------:R-:W-:Y:S02]  /*1990*/  UIADD3 UR51, UR51, 0x40, -UR52 ;  /* 0x0000004033337890 */ /* 0x000fe4000fffe834 */
[----:B------:R-:W-:-:S07]  /*19a0*/  ULOP3.LUT UR20, UR43, 0xff, URZ, 0xc0, !UPT ;  /* 0x000000ff2b147892 */ /* 0x000fce000f8ec03f */
[----:B------:R-:W-:Y:S01]  /*19b0*/  @UP0 ULDC UR4, c[0x0][0x44c] ;  /* 0x0001130000040ab9 */ /* 0x000fe20000000800 */
[----:B------:R-:W-:Y:S01]  /*19c0*/  @UP0 ULDC UR8, c[0x0][0x450] ;  /* 0x0001140000080ab9 */ /* 0x000fe20000000800 */
[----:B------:R-:W-:-:S04]  /*19d0*/  UIMAD.WIDE.U32 UR4, UR6, UR4, URZ ;  /* 0x00000004060472a5 */ /* 0x000fc8000f8e003f */
[----:B------:R-:W-:-:S04]  /*19e0*/  @UP0 USHF.R.U32.HI UR6, URZ, UR8, UR5 ;  /* 0x000000083f060299 */ /* 0x000fc80008011605 */
[----:B------:R-:W-:-:S04]  /*19f0*/  UIADD3 UR6, UR51, UR6, URZ ;  /* 0x0000000633067290 */ /* 0x000fc8000fffe03f */
[----:B------:R-:W-:-:S04]  /*1a00*/  USHF.R.S32.HI UR4, URZ, 0x1f, UR6 ;  /* 0x0000001f3f047899 */ /* 0x000fc80008011406 */
[----:B------:R-:W-:-:S04]  /*1a10*/  ULEA.HI UR4, UR4, UR6, URZ, 0x6 ;  /* 0x0000000604047291 */ /* 0x000fc8000f8f303f */
[----:B------:R-:W-:-:S04]  /*1a20*/  USHF.R.S32.HI UR4, URZ, 0x6, UR4 ;  /* 0x000000063f047899 */ /* 0x000fc80008011404 */
[----:B------:R-:W-:-:S04]  /*1a30*/  UISETP.LT.AND UP0, UPT, UR7, UR4, UPT ;  /* 0x000000040700728c */ /* 0x000fc8000bf01270 */
[----:B------:R-:W-:-:S03]  /*1a40*/  USEL UR9, UR7, UR4, UP0 ;  /* 0x0000000407097287 */ /* 0x000fc60008000000 */
[----:B------:R-:W-:Y:S01]  /*1a50*/  UMOV UR4, URZ ;  /* 0x0000003f00047c82 */ /* 0x000fe20008000000 */
[----:B------:R-:W-:-:S06]  /*1a60*/  UISETP.GE.AND UP0, UPT, UR9, 0x1, UPT ;  /* 0x000000010900788c */ /* 0x000fcc000bf06270 */
[----:B------:R-:W-:-:S13]  /*1a70*/  PLOP3.LUT P0, PT, PT, PT, UP0, 0x80, 0x0 ;  /* 0x000000000000781c */ /* 0x000fda0003f0f008 */
[----:B------:R-:W-:Y:S05]  /*1a80*/  @!P0 BRA `(.L_x_4585) ;  /* 0x0000000000908947 */ /* 0x000fea0003800000 */
[----:B------:R-:W-:Y:S01]  /*1a90*/  USHF.R.U32.HI UR10, URZ, 0x10, UR43 ;  /* 0x000000103f0a7899 */ /* 0x000fe2000801162b */
[----:B------:R-:W-:-:S03]  /*1aa0*/  UMOV UR4, URZ ;  /* 0x0000003f00047c82 */ /* 0x000fc60008000000 */
[----:B------:R-:W-:-:S11]  /*1ab0*/  UISETP.NE.AND UP0, UPT, UR10, URZ, UPT ;  /* 0x0000003f0a00728c */ /* 0x000fd6000bf05270 */
[----:B------:R-:W-:Y:S02]  /*1ac0*/  @!UP0 ULDC UR10, c[0x0][0x9f0] ;  /* 0x00027c00000a8ab9 */ /* 0x000fe40000000800 */
[----:B------:R-:W-:Y:S01]  /*1ad0*/  IMAD.U32 R4, RZ, RZ, UR10 ;  /* 0x0000000aff047e24 */ /* 0x000fe2000f8e00ff */
[----:B------:R-:W-:-:S04]  /*1ae0*/  UIADD3 UR6, UR10, -0x1, UR9 ;  /* 0xffffffff0a067890 */ /* 0x000fc8000fffe009 */
        /* <DEDUP_REMOVED lines=30> */
.L_x_4585:
        /* <DEDUP_REMOVED lines=91> */
.L_x_4587:
[----:B------:R-:W-:Y:S01]  /*2280*/  ULEA UR23, UR37, UR46, 0x3 ;  /* 0x0000002e25177291 */ /* 0x000fe2000f8e183f */
[----:B------:R-:W-:-:S05]  /*2290*/  IMAD.U32 R0, RZ, RZ, UR38 ;  /* 0x00000026ff007e24 */ /* 0x000fca000f8e00ff */
[----:B------:R-:W-:-:S04]  /*22a0*/  SHF.L.U32 R0, R0, 0x1f, RZ ;  /* 0x0000001f00007819 */ /* 0x000fc800000006ff */
[----:B------:R-:W0:Y:S02]  /*22b0*/  SYNCS.PHASECHK.TRANS64.TRYWAIT P1, [UR23+0x28c50], R0 ;  /* 0x028c5000ff0075a7 */ /* 0x000e240008020157 */
[----:B0-----:R-:W-:Y:S05]  /*22c0*/  @!P1 BRA `(.L_x_4588) ;  /* 0x0000014c000c9947 */ /* 0x001fea0003800000 */
.L_x_4784:
        /* <DEDUP_REMOVED lines=46> */
.L_x_4594:
        /* <DEDUP_REMOVED lines=144> */
.L_x_4590:
[----:B------:R-:W-:Y:S01]  /*2eb0*/  ULEA UR23, UR37, UR46, 0x3 ;  /* 0x0000002e25177291 */ /* 0x000fe2000f8e183f */
[----:B------:R-:W-:-:S05]  /*2ec0*/  IMAD.U32 R0, RZ, RZ, UR38 ;  /* 0x00000026ff007e24 */ /* 0x000fca000f8e00ff */
[----:B------:R-:W-:-:S04]  /*2ed0*/  SHF.L.U32 R0, R0, 0x1f, RZ ;  /* 0x0000001f00007819 */ /* 0x000fc800000006ff */
[----:B------:R0:W1:Y:S01]  /*2ee0*/  SYNCS.PHASECHK.TRANS64.TRYWAIT P1, [UR23+0x28c50], R0 ;  /* 0x028c5000ff0075a7 */ /* 0x0000620008020157 */
[----:B------:R-:W-:Y:S05]  /*2ef0*/  @!P0 BRA `(.L_x_4591) ;  /* 0x0000000000048947 */ /* 0x000fea0003800000 */
[----:B------:R-:W-:Y:S01]  /*2f00*/  BPT.TRAP 0x1 ;  /* 0x000000040000795c */ /* 0x000fe20000300000 */
.L_x_4591:
[----:B-1----:R-:W-:Y:S05]  /*2f10*/  @P1 BRA `(.L_x_4592) ;  /* 0x0000000000081947 */ /* 0x002fea0003800000 */
[----:B------:R-:W1:Y:S02]  /*2f20*/  SYNCS.PHASECHK.TRANS64.TRYWAIT P1, [UR23+0x28c50], R0 ;  /* 0x028c5000ff0075a7 */ /* 0x000e640008020157 */
[----:B-1----:R-:W-:Y:S05]  /*2f30*/  @!P1 BRA `(.L_x_4593) ;  /* 0x0000014000089947 */ /* 0x002fea0003800000 */
.L_x_4592:
        /* <DEDUP_REMOVED lines=30> */
.L_x_4589:
[----:B------:R-:W-:Y:S01]  /*3120*/  BAR.SYNC.DEFER_BLOCKING 0xe, 0x100 ;  /* 0x0384000000007b1d */ /* 0x000fe20000010000 */
[----:B------:R-:W-:Y:S01]  /*3130*/  IMAD.U32 R3, RZ, RZ, UR37 ;  /* 0x00000025ff037e24 */ /* 0x000fe2000f8e00ff */
[----:B------:R-:W-:Y:S01]  /*3140*/  UIADD3 UR37, UR37, 0x1, URZ ;  /* 0x0000000125257890 */ /* 0x000fe2000fffe03f */
[----:B------:R-:W-:Y:S02]  /*3150*/  PLOP3.LUT P0, PT, PT, PT, PT, 0x8, 0x0 ;  /* 0x000000000000781c */ /* 0x000fe40003f0e170 */
[----:B------:R-:W-:Y:S01]  /*3160*/  CS2R R12, SRZ ;  /* 0x00000000000c7805 */ /* 0x000fe2000001ff00 */
        /* <DEDUP_REMOVED lines=138> */
.L_x_4584:
        /* <DEDUP_REMOVED lines=55> */
.L_x_4595:
        /* <DEDUP_REMOVED lines=104> */
.L_x_4596:
        /* <DEDUP_REMOVED lines=12> */
.L_x_4785:
[----:B------:R-:W-:Y:S05]  /*44c0*/  @!P0 BRA `(.L_x_4598) ;  /* 0x0000000000048947 */ /* 0x000fea0003800000 */
[----:B------:R-:W-:Y:S01]  /*44d0*/  BPT.TRAP 0x1 ;  /* 0x000000040000795c */ /* 0x000fe20000300000 */
.L_x_4598:
[----:B------:R-:W-:Y:S02]  /*44e0*/  IMAD.U32 R7, RZ, RZ, UR37 ;  /* 0x00000025ff077e24 */ /* 0x000fe4000f8e00ff */
[----:B------:R-:W-:-:S03]  /*44f0*/  IMAD.U32 R8, RZ, RZ, UR38 ;  /* 0x00000026ff087e24 */ /* 0x000fc6000f8e00ff */
[----:B------:R-:W-:Y:S02]  /*4500*/  LEA R7, R7, UR46, 0x3 ;  /* 0x0000002e07077c11 */ /* 0x000fe4000f8e18ff */
[----:B------:R-:W-:-:S04]  /*4510*/  SHF.L.U32 R8, R8, 0x1f, RZ ;  /* 0x0000001f08087819 */ /* 0x000fc800000006ff */
[----:B------:R1:W2:Y:S01]  /*4520*/  SYNCS.PHASECHK.TRANS64.TRYWAIT P1, [R7+URZ+0x28c30], R8 ;  /* 0x028c3008070075a7 */ /* 0x0002a2000802017f */
[----:B------:R-:W-:Y:S05]  /*4530*/  @!P0 BRA `(.L_x_4599) ;  /* 0x0000000000048947 */ /* 0x000fea0003800000 */
[----:B------:R-:W-:Y:S01]  /*4540*/  BPT.TRAP 0x1 ;  /* 0x000000040000795c */ /* 0x000fe20000300000 */
.L_x_4599:
[----:B--2---:R-:W-:Y:S05]  /*4550*/  @P1 BRA `(.L_x_4600) ;  /* 0x0000000000081947 */ /* 0x004fea0003800000 */
[----:B------:R-:W2:Y:S02]  /*4560*/  SYNCS.PHASECHK.TRANS64.TRYWAIT P1, [R7+URZ+0x28c30], R8 ;  /* 0x028c3008070075a7 */ /* 0x000ea4000802017f */
[----:B--2---:R-:W-:Y:S05]  /*4570*/  @!P1 BRA `(.L_x_4601) ;  /* 0x0000012800a89947 */ /* 0x004fea0003800000 */
.L_x_4600:
        /* <DEDUP_REMOVED lines=19> */
[----:B------:R-:W-:Y:S01]  /*46b0*/  LOP3.LUT R18, R18, 0xfffff7ff, RZ, 0xc0, !PT ;  /* 0xfffff7ff12127812 */ /* 0x000fe200078ec0ff */
[----:B------:R-:W-:Y:S01]  /*46c0*/  UMOV UR11, 0x40000040 ;  /* 0x40000040000b7882 */ /* 0x000fe20000000000 */
[----:B------:R-:W-:Y:S01]  /*46d0*/  UMOV UR9, 0x40000040 ;  /* 0x4000004000097882 */ /* 0x000fe20000000000 */
[----:B------:R-:W-:-:S02]  /*46e0*/  ULEA UR18, UR37, UR18, 0x9 ;  /* 0x0000001225127291 */ /* 0x000fc4000f8e483f */
[----:B------:R-:W-:Y:S02]  /*46f0*/  ULOP3.LUT UR16, UR4, 0x10000, URZ, 0xfc, !UPT ;  /* 0x0001000004107892 */ /* 0x000fe4000f8efc3f */
[----:B------:R-:W-:Y:S02]  /*4700*/  UIADD3 UR6, UR18, 0x2, URZ ;  /* 0x0000000212067890 */ /* 0x000fe4000fffe03f */
[----:B------:R-:W-:Y:S02]  /*4710*/  UIADD3 UR4, UR16, 0x2, URZ ;  /* 0x0000000210047890 */ /* 0x000fe4000fffe03f */
[----:B------:R-:W-:Y:S02]  /*4720*/  UIADD3 UR10, UR18, 0x4, URZ ;  /* 0x00000004120a7890 */ /* 0x000fe4000fffe03f */
[----:B------:R-:W-:Y:S02]  /*4730*/  UIADD3 UR8, UR16, 0x4, URZ ;  /* 0x0000000410087890 */ /* 0x000fe4000fffe03f */
[----:B------:R-:W-:Y:S01]  /*4740*/  HGMMA.64x64x16.F32.BF16 R24, gdesc[UR16], RZ, !UPT, gsb0 ;  /* 0x00e00000101879f0 */ /* 0x000fe2000c0018ff */
[----:B------:R-:W-:-:S02]  /*4750*/  UIADD3 UR14, UR18, 0x6, URZ ;  /* 0x00000006120e7890 */ /* 0x000fc4000fffe03f */
[----:B------:R-:W-:Y:S01]  /*4760*/  UIADD3 UR12, UR16, 0x6, URZ ;  /* 0x00000006100c7890 */ /* 0x000fe2000fffe03f */
[----:B------:R-:W-:Y:S01]  /*4770*/  UMOV UR15, 0x40000040 ;  /* 0x40000040000f7882 */ /* 0x000fe20000000000 */
[----:B------:R-:W-:Y:S01]  /*4780*/  UMOV UR13, 0x40000040 ;  /* 0x40000040000d7882 */ /* 0x000fe20000000000 */
[----:B------:R-:W-:Y:S02]  /*4790*/  WARPGROUP.DEPBAR.LE gsb0, 0x0 ;  /* 0x00008000000079c5 */ /* 0x000fe40000010000 */
[----:B------:R-:W-:-:S06]  /*47a0*/  WARPGROUP.ARRIVE ;  /* 0x00000000000079c5 */ /* 0x000fcc0000000000 */
[----:B------:R-:W-:Y:S01]  /*47b0*/  HGMMA.64x64x16.F32.BF16 R24, gdesc[UR4], R24, gsb0 ;  /* 0x00e00000041879f0 */ /* 0x000fe20008001818 */
[----:B------:R-:W-:Y:S02]  /*47c0*/  ULDC UR6, c[0x0][0x448] ;  /* 0x0001120000067ab9 */ /* 0x000fe40000000800 */
[----:B------:R-:W-:-:S06]  /*47d0*/  UISETP.NE.AND UP0, UPT, UR6, 0x1, UPT ;  /* 0x000000010600788c */ /* 0x000fcc000bf05270 */
[----:B------:R-:W-:-:S05]  /*47e0*/  PLOP3.LUT P2, PT, PT, PT, UP0, 0x80, 0x0 ;  /* 0x000000000000781c */ /* 0x000fca0003f4f008 */
[----:B------:R-:W-:-:S08]  /*47f0*/  @UP0 ULDC UR6, c[0x0][0x44c] ;  /* 0x0001130000060ab9 */ /* 0x000fd00000000800 */
[----:B------:R-:W-:Y:S01]  /*4800*/  @P2 IMAD.HI.U32 R4, R0, UR6, RZ ;  /* 0x0000000600042c27 */ /* 0x000fe2000f8e00ff */
[----:B------:R-:W-:Y:S01]  /*4810*/  @UP0 ULDC UR6, c[0x0][0x450] ;  /* 0x0001140000060ab9 */ /* 0x000fe20000000800 */
[----:B------:R-:W-:-:S03]  /*4820*/  @P2 LOP3.LUT R18, R18, 0x800, RZ, 0xfc, !PT ;  /* 0x0000080012122812 */ /* 0x000fc600078efcff */
[----:B------:R-:W-:Y:S01]  /*4830*/  @P2 SHF.R.U32.HI R0, RZ, UR6, R4 ;  /* 0x00000006ff002c19 */ /* 0x000fe20008011604 */
[----:B------:R-:W-:Y:S02]  /*4840*/  UMOV UR6, 0xffffffc0 ;  /* 0xffffffc000067882 */ /* 0x000fe40000000000 */
[----:B------:R-:W-:Y:S02]  /*4850*/  UIMAD UR6, UR53, UR6, 0x40 ;  /* 0x00000040350674a4 */ /* 0x000fe4000f8e0206 */
[----:B------:R-:W0:Y:S02]  /*4860*/  SHFL.IDX PT, R6, R0, 0x1, 0x1c1f ;  /* 0x003c1f0000067f89 */ /* 0x000e2400000e0000 */
[----:B------:R-:W-:Y:S02]  /*4870*/  UIADD3 UR7, UR51, 0x1, UR6 ;  /* 0x0000000133077890 */ /* 0x000fe4000fffe006 */
[----:B------:R-:W-:Y:S01]  /*4880*/  IMAD.U32 R4, RZ, RZ, UR6 ;  /* 0x00000006ff047e24 */ /* 0x000fe2000f8e00ff */
[----:B------:R-:W3:Y:S04]  /*4890*/  SHFL.IDX PT, R0, R0, RZ, 0x1c1f ;  /* 0x001c1fff00007589 */ /* 0x000ee800000e0000 */
[----:B------:R-:W-:Y:S01]  /*48a0*/  IADD3 R4, -R185, UR51, R4 ;  /* 0x00000033b9047c10 */ /* 0x000fe2000fffe104 */
[----:B------:R-:W-:-:S02]  /*48b0*/  WARPGROUP.DEPBAR.LE gsb0, 0x0 ;  /* 0x00008000000079c5 */ /* 0x000fc40000010000 */
[----:B------:R-:W-:-:S06]  /*48c0*/  WARPGROUP.ARRIVE ;  /* 0x00000000000079c5 */ /* 0x000fcc0000000000 */
[----:B------:R-:W-:Y:S01]  /*48d0*/  HGMMA.64x64x16.F32.BF16 R24, gdesc[UR8], R24, gsb0 ;  /* 0x00e00000081879f0 */ /* 0x000fe20008001818 */
[----:B------:R-:W-:Y:S02]  /*48e0*/  ULDC UR10, c[0x0][0x9d8] ;  /* 0x00027600000a7ab9 */ /* 0x000fe40000000800 */
        /* <DEDUP_REMOVED lines=18> */
[----:B----4-:R-:W-:-:S02]  /*4a10*/  IMAD.U32 R30, RZ, RZ, UR7 ;  /* 0x00000007ff1e7e24 */ /* 0x010fc4000f8e00ff */
[----:B------:R-:W-:Y:S01]  /*4a20*/  FMUL.FTZ R50, R50, UR10 ;  /* 0x0000000a32327c20 */ /* 0x000fe20008410000 */
[----:B------:R-:W-:Y:S01]  /*4a30*/  FMUL.FTZ R51, R51, UR10 ;  /* 0x0000000a33337c20 */ /* 0x000fe20008410000 */
[----:B------:R-:W-:Y:S01]  /*4a40*/  FMUL.FTZ R54, R54, UR10 ;  /* 0x0000000a36367c20 */ /* 0x000fe20008410000 */
[----:B------:R-:W-:Y:S01]  /*4a50*/  FMUL.FTZ R55, R55, UR10 ;  /* 0x0000000a37377c20 */ /* 0x000fe20008410000 */
[----:B------:R-:W-:Y:S01]  /*4a60*/  IADD3 R5, R30, -UR52, -R185 ;  /* 0x800000341e057c10 */ /* 0x000fe2000fffe8b9 */
[----:B------:R-:W-:Y:S01]  /*4a70*/  FMUL.FTZ R24, R24, UR10 ;  /* 0x0000000a18187c20 */ /* 0x000fe20008410000 */
[----:B------:R5:W4:Y:S01]  /*4a80*/  MUFU.TANH R9, R27 ;  /* 0x0000001b00097308 */ /* 0x000b220000002400 */
[----:B------:R-:W-:Y:S01]  /*4a90*/  FMUL.FTZ R25, R25, UR10 ;  /* 0x0000000a19197c20 */ /* 0x000fe20008410000 */
[----:B0-----:R-:W-:Y:S01]  /*4aa0*/  VIADDMNMX R6, R6, R5, R4, PT ;  /* 0x0000000506067246 */ /* 0x001fe20003800104 */
[----:B------:R-:W-:Y:S01]  /*4ab0*/  FMUL.FTZ R28, R28, UR10 ;  /* 0x0000000a1c1c7c20 */ /* 0x000fe20008410000 */
[----:B------:R-:W-:Y:S01]  /*4ac0*/  FMUL.FTZ R29, R29, UR10 ;  /* 0x0000000a1d1d7c20 */ /* 0x000fe20008410000 */
[----:B------:R-:W-:Y:S01]  /*4ad0*/  FMUL.FTZ R32, R32, UR10 ;  /* 0x0000000a20207c20 */ /* 0x000fe20008410000 */
[C---:B------:R-:W-:Y:S01]  /*4ae0*/  ISETP.GT.AND P2, PT, R6.reuse, RZ, PT ;  /* 0x000000ff0600720c */ /* 0x040fe20003f44270 */
[----:B------:R-:W-:Y:S01]  /*4af0*/  FMUL.FTZ R33, R33, UR10 ;  /* 0x0000000a21217c20 */ /* 0x000fe20008410000 */
[----:B------:R0:W1:Y:S01]  /*4b00*/  MUFU.TANH R11, R31 ;  /* 0x0000001f000b7308 */ /* 0x0000620000002400 */
[----:B------:R-:W-:Y:S01]  /*4b10*/  ISETP.GT.AND P3, PT, R6, 0x1, PT ;  /* 0x000000010600780c */ /* 0x000fe20003f64270 */
[----:B------:R-:W-:Y:S01]  /*4b20*/  FMUL.FTZ R36, R36, UR10 ;  /* 0x0000000a24247c20 */ /* 0x000fe20008410000 */
[----:B------:R-:W-:Y:S01]  /*4b30*/  ISETP.GT.AND P4, PT, R6, 0x8, PT ;  /* 0x000000080600780c */ /* 0x000fe20003f84270 */
[----:B------:R-:W-:Y:S01]  /*4b40*/  FMUL.FTZ R37, R37, UR10 ;  /* 0x0000000a25257c20 */ /* 0x000fe20008410000 */
[----:B-----5:R-:W-:Y:S01]  /*4b50*/  FSEL R27, R26, -INF , P2 ;  /* 0xff8000001a1b7808 */ /* 0x020fe20001000000 */
[----:B------:R-:W-:Y:S01]  /*4b60*/  FMUL.FTZ R40, R40, UR10 ;  /* 0x0000000a28287c20 */ /* 0x000fe20008410000 */
[----:B------:R-:W-:Y:S01]  /*4b70*/  ISETP.GT.AND P2, PT, R6, 0x9, PT ;  /* 0x000000090600780c */ /* 0x000fe20003f44270 */
[----:B------:R1:W5:Y:S01]  /*4b80*/  MUFU.TANH R12, R34 ;  /* 0x00000022000c7308 */ /* 0x0003620000002400 */
[----:B----4-:R-:W-:Y:S01]  /*4b90*/  FSEL R30, R9, -INF , P3 ;  /* 0xff800000091e7808 */ /* 0x010fe20001800000 */
[----:B------:R-:W-:Y:S01]  /*4ba0*/  FMUL.FTZ R41, R41, UR10 ;  /* 0x0000000a29297c20 */ /* 0x000fe20008410000 */
[----:B0-----:R-:W-:Y:S01]  /*4bb0*/  FSEL R31, R10, -INF , P4 ;  /* 0xff8000000a1f7808 */ /* 0x001fe20002000000 */
[----:B------:R-:W-:Y:S01]  /*4bc0*/  FMUL.FTZ R44, R44, UR10 ;  /* 0x0000000a2c2c7c20 */ /* 0x000fe20008410000 */
[----:B------:R-:W-:Y:S01]  /*4bd0*/  FMNMX.FTZ R10, R27, R30, !PT ;  /* 0x0000001e1b0a7209 */ /* 0x000fe20007810000 */
[----:B------:R-:W-:Y:S01]  /*4be0*/  FMUL.FTZ R45, R45, UR10 ;  /* 0x0000000a2d2d7c20 */ /* 0x000fe20008410000 */
[----:B------:R-:W-:Y:S01]  /*4bf0*/  ISETP.GT.AND P3, PT, R6, 0x10, PT ;  /* 0x000000100600780c */ /* 0x000fe20003f64270 */
[----:B------:R5:W0:Y:S01]  /*4c00*/  MUFU.TANH R13, R35 ;  /* 0x00000023000d7308 */ /* 0x000a220000002400 */
[----:B-1----:R-:W-:Y:S01]  /*4c10*/  FSEL R34, R11, -INF , P2 ;  /* 0xff8000000b227808 */ /* 0x002fe20001000000 */
[----:B------:R-:W-:Y:S01]  /*4c20*/  FMUL.FTZ R48, R48, UR10 ;  /* 0x0000000a30307c20 */ /* 0x000fe20008410000 */
[----:B------:R-:W-:Y:S01]  /*4c30*/  FMNMX.FTZ R9, R31, R10, !PT ;  /* 0x0000000a1f097209 */ /* 0x000fe20007810000 */
[----:B------:R-:W-:Y:S01]  /*4c40*/  FMUL.FTZ R49, R49, UR10 ;  /* 0x0000000a31317c20 */ /* 0x000fe20008410000 */
[----:B------:R-:W-:Y:S01]  /*4c50*/  ISETP.GT.AND P2, PT, R6, 0x11, PT ;  /* 0x000000110600780c */ /* 0x000fe20003f44270 */
[----:B------:R-:W-:Y:S01]  /*4c60*/  FMUL.FTZ R52, R52, UR10 ;  /* 0x0000000a34347c20 */ /* 0x000fe20008410000 */
[----:B------:R-:W-:Y:S01]  /*4c70*/  FMNMX.FTZ R10, R34, R9, !PT ;  /* 0x00000009220a7209 */ /* 0x000fe20007810000 */
[----:B------:R0:W1:Y:S01]  /*4c80*/  MUFU.TANH R14, R38 ;  /* 0x00000026000e7308 */ /* 0x0000620000002400 */
[----:B-----5:R-:W-:Y:S01]  /*4c90*/  FSEL R35, R12, -INF , P3 ;  /* 0xff8000000c237808 */ /* 0x020fe20001800000 */
[----:B------:R-:W-:Y:S01]  /*4ca0*/  FMUL.FTZ R53, R53, UR10 ;  /* 0x0000000a35357c20 */ /* 0x000fe20008410000 */
[----:B------:R-:W-:Y:S01]  /*4cb0*/  ISETP.GT.AND P3, PT, R6, 0x18, PT ;  /* 0x000000180600780c */ /* 0x000fe20003f64270 */
[----:B------:R-:W-:Y:S01]  /*4cc0*/  ULDC UR10, c[0x0][0x988] ;  /* 0x00026200000a7ab9 */ /* 0x000fe20000000800 */
[----:B------:R-:W-:-:S02]  /*4cd0*/  FMNMX.FTZ R9, R35, R10, !PT ;  /* 0x0000000a23097209 */ /* 0x000fc40007810000 */
[----:B---3--:R-:W-:Y:S01]  /*4ce0*/  VIADDMNMX R4, R0, R5, R4, PT ;  /* 0x0000000500047246 */ /* 0x008fe20003800104 */
[----:B------:R1:W3:Y:S01]  /*4cf0*/  MUFU.TANH R15, R39 ;  /* 0x00000027000f7308 */ /* 0x0002e20000002400 */
[----:B0-----:R-:W-:Y:S02]  /*4d00*/  FSEL R38, R13, -INF , P2 ;  /* 0xff8000000d267808 */ /* 0x001fe40001000000 */
[----:B------:R-:W-:Y:S02]  /*4d10*/  ISETP.GT.AND P2, PT, R6, 0x19, PT ;  /* 0x000000190600780c */ /* 0x000fe40003f44270 */
[----:B------:R-:W-:Y:S02]  /*4d20*/  FMNMX.FTZ R10, R38, R9, !PT ;  /* 0x00000009260a7209 */ /* 0x000fe40007810000 */
[----:B------:R-:W-:Y:S01]  /*4d30*/  ISETP.GT.AND P4, PT, R4, 0x8, PT ;  /* 0x000000080400780c */ /* 0x000fe20003f84270 */
[----:B------:R3:W0:Y:S01]  /*4d40*/  MUFU.TANH R20, R42 ;  /* 0x0000002a00147308 */ /* 0x0006220000002400 */
[----:B-1----:R-:W-:-:S02]  /*4d50*/  FSEL R39, R14, -INF , P3 ;  /* 0xff8000000e277808 */ /* 0x002fc40001800000 */
[----:B------:R-:W-:Y:S02]  /*4d60*/  ISETP.GT.AND P3, PT, R6, 0x20, PT ;  /* 0x000000200600780c */ /* 0x000fe40003f64270 */
[----:B------:R-:W-:Y:S02]  /*4d70*/  FMNMX.FTZ R9, R39, R10, !PT ;  /* 0x0000000a27097209 */ /* 0x000fe40007810000 */
[----:B------:R-:W-:Y:S01]  /*4d80*/  ISETP.GT.AND P5, PT, R4, 0x20, PT ;  /* 0x000000200400780c */ /* 0x000fe20003fa4270 */
[----:B------:R0:W1:Y:S01]  /*4d90*/  MUFU.TANH R21, R43 ;  /* 0x0000002b00157308 */ /* 0x0000620000002400 */
[----:B---3--:R-:W-:Y:S02]  /*4da0*/  FSEL R42, R15, -INF , P2 ;  /* 0xff8000000f2a7808 */ /* 0x008fe40001000000 */
[----:B------:R-:W-:Y:S02]  /*4db0*/  ISETP.GT.AND P2, PT, R6, 0x21, PT ;  /* 0x000000210600780c */ /* 0x000fe40003f44270 */
[----:B------:R-:W-:-:S03]  /*4dc0*/  FMNMX.FTZ R10, R42, R9, !PT ;  /* 0x000000092a0a7209 */ /* 0x000fc60007810000 */
[----:B------:R1:W3:Y:S01]  /*4dd0*/  MUFU.TANH R56, R46 ;  /* 0x0000002e00387308 */ /* 0x0002e20000002400 */
[----:B0-----:R-:W-:Y:S02]  /*4de0*/  FSEL R43, R20, -INF , P3 ;  /* 0xff800000142b7808 */ /* 0x001fe40001800000 */
[----:B------:R-:W-:Y:S02]  /*4df0*/  ISETP.GT.AND P3, PT, R6, 0x28, PT ;  /* 0x000000280600780c */ /* 0x000fe40003f64270 */
[----:B------:R-:W-:-:S03]  /*4e00*/  FMNMX.FTZ R9, R43, R10, !PT ;  /* 0x0000000a2b097209 */ /* 0x000fc60007810000 */
[----:B------:R3:W0:Y:S01]  /*4e10*/  MUFU.TANH R26, R47 ;  /* 0x0000002f001a7308 */ /* 0x0006220000002400 */
[----:B-1----:R-:W-:Y:S02]  /*4e20*/  FSEL R46, R21, -INF , P2 ;  /* 0xff800000152e7808 */ /* 0x002fe40001000000 */
[----:B------:R-:W-:Y:S02]  /*4e30*/  ISETP.GT.AND P2, PT, R6, 0x29, PT ;  /* 0x000000290600780c */ /* 0x000fe40003f44270 */
[----:B------:R-:W-:-:S03]  /*4e40*/  FMNMX.FTZ R10, R46, R9, !PT ;  /* 0x000000092e0a7209 */ /* 0x000fc60007810000 */
        /* <DEDUP_REMOVED lines=16> */
[----:B------:R-:W3:Y:S01]  /*4f50*/  MUFU.TANH R24, R24 ;  /* 0x0000001800187308 */ /* 0x000ee20000002400 */
[----:B0-----:R-:W-:Y:S02]  /*4f60*/  FSEL R55, R13, -INF , P3 ;  /* 0xff8000000d377808 */ /* 0x001fe40001800000 */
[----:B------:R-:W-:Y:S02]  /*4f70*/  ISETP.GT.AND P3, PT, R4, 0x1, PT ;  /* 0x000000010400780c */ /* 0x000fe40003f64270 */
[----:B------:R-:W-:-:S03]  /*4f80*/  FMNMX.FTZ R9, R55, R6, !PT ;  /* 0x0000000637097209 */ /* 0x000fc60007810000 */
[----:B------:R-:W0:Y:S01]  /*4f90*/  MUFU.TANH R10, R25 ;  /* 0x00000019000a7308 */ /* 0x000e220000002400 */
[----:B-1----:R-:W-:Y:S02]  /*4fa0*/  FSEL R56, R56, -INF , P2 ;  /* 0xff80000038387808 */ /* 0x002fe40001000000 */
[----:B------:R-:W-:Y:S02]  /*4fb0*/  ISETP.GT.AND P2, PT, R4, RZ, PT ;  /* 0x000000ff0400720c */ /* 0x000fe40003f44270 */
[----:B------:R-:W-:-:S03]  /*4fc0*/  FMNMX.FTZ R9, R56, R9, !PT ;  /* 0x0000000938097209 */ /* 0x000fc60007810000 */
[----:B------:R-:W-:Y:S01]  /*4fd0*/  MUFU.TANH R28, R28 ;  /* 0x0000001c001c7308 */ /* 0x000fe20000002400 */
[----:B---3--:R-:W-:Y:S01]  /*4fe0*/  FSEL R5, R24, -INF , P2 ;  /* 0xff80000018057808 */ /* 0x008fe20001000000 */
[----:B------:R-:W1:Y:S01]  /*4ff0*/  SHFL.BFLY PT, R6, R9, 0x2, 0x1f ;  /* 0x0c401f0009067f89 */ /* 0x000e6200000e0000 */
[----:B------:R-:W-:-:S05]  /*5000*/  ISETP.GT.AND P2, PT, R4, 0x9, PT ;  /* 0x000000090400780c */ /* 0x000fca0003f44270 */
[----:B------:R-:W3:Y:S01]  /*5010*/  MUFU.TANH R11, R29 ;  /* 0x0000001d000b7308 */ /* 0x000ee20000002400 */
[----:B0-----:R-:W-:Y:S02]  /*5020*/  FSEL R10, R10, -INF , P3 ;  /* 0xff8000000a0a7808 */ /* 0x001fe40001800000 */
[----:B------:R-:W-:-:S05]  /*5030*/  ISETP.GT.AND P3, PT, R4, 0x10, PT ;  /* 0x000000100400780c */ /* 0x000fca0003f64270 */
[----:B------:R-:W0:Y:S08]  /*5040*/  MUFU.TANH R12, R32 ;  /* 0x00000020000c7308 */ /* 0x000e300000002400 */
[----:B------:R-:W4:Y:S01]  /*5050*/  MUFU.TANH R13, R33 ;  /* 0x00000021000d7308 */ /* 0x000f220000002400 */
[----:B---3--:R-:W-:Y:S02]  /*5060*/  FSEL R11, R11, -INF , P2 ;  /* 0xff8000000b0b7808 */ /* 0x008fe40001000000 */
[----:B-1----:R-:W-:-:S02]  /*5070*/  FMNMX.FTZ R6, R9, R6, !PT ;  /* 0x0000000609067209 */ /* 0x002fc40007810000 */
[----:B------:R-:W-:-:S03]  /*5080*/  ISETP.GT.AND P2, PT, R4, 0x11, PT ;  /* 0x000000110400780c */ /* 0x000fc60003f44270 */
[----:B------:R-:W1:Y:S01]  /*5090*/  SHFL.BFLY PT, R9, R6, 0x1, 0x1f ;  /* 0x0c201f0006097f89 */ /* 0x000e6200000e0000 */
[----:B------:R-:W3:Y:S01]  /*50a0*/  MUFU.TANH R14, R36 ;  /* 0x00000024000e7308 */ /* 0x000ee20000002400 */
[----:B0-----:R-:W-:Y:S02]  /*50b0*/  FSEL R12, R12, -INF , P3 ;  /* 0xff8000000c0c7808 */ /* 0x001fe40001800000 */
[----:B------:R-:W-:-:S05]  /*50c0*/  ISETP.GT.AND P3, PT, R4, 0x18, PT ;  /* 0x000000180400780c */ /* 0x000fca0003f64270 */
[----:B------:R-:W-:Y:S01]  /*50d0*/  MUFU.TANH R37, R37 ;  /* 0x0000002500257308 */ /* 0x000fe20000002400 */
[----:B----4-:R-:W-:Y:S02]  /*50e0*/  FSEL R13, R13, -INF , P2 ;  /* 0xff8000000d0d7808 */ /* 0x010fe40001000000 */
[----:B------:R-:W-:-:S05]  /*50f0*/  ISETP.GT.AND P2, PT, R4, 0x19, PT ;  /* 0x000000190400780c */ /* 0x000fca0003f44270 */
[----:B------:R-:W0:Y:S01]  /*5100*/  MUFU.TANH R20, R40 ;  /* 0x0000002800147308 */ /* 0x000e220000002400 */
[----:B---3--:R-:W-:Y:S02]  /*5110*/  FSEL R14, R14, -INF , P3 ;  /* 0xff8000000e0e7808 */ /* 0x008fe40001800000 */
[----:B------:R-:W-:Y:S02]  /*5120*/  ISETP.GT.AND P3, PT, R4, 0x28, PT ;  /* 0x000000280400780c */ /* 0x000fe40003f64270 */
[----:B-1----:R-:W-:-:S03]  /*5130*/  FMNMX.FTZ R0, R6, R9, !PT ;  /* 0x0000000906007209 */ /* 0x002fc60007810000 */
[----:B------:R-:W1:Y:S01]  /*5140*/  MUFU.TANH R41, R41 ;  /* 0x0000002900297308 */ /* 0x000e620000002400 */
[----:B------:R-:W-:Y:S02]  /*5150*/  FSEL R9, R28, -INF , P4 ;  /* 0xff8000001c097808 */ /* 0x000fe40002000000 */
[----:B------:R-:W-:Y:S02]  /*5160*/  FMNMX.FTZ R6, R5, R10, !PT ;  /* 0x0000000a05067209 */ /* 0x000fe40007810000 */
[----:B------:R-:W-:Y:S02]  /*5170*/  ISETP.GT.AND P4, PT, R4, 0x21, PT ;  /* 0x000000210400780c */ /* 0x000fe40003f84270 */
[----:B------:R-:W-:Y:S01]  /*5180*/  FMNMX.FTZ R6, R9, R6, !PT ;  /* 0x0000000609067209 */ /* 0x000fe20007810000 */
[----:B------:R-:W3:Y:S01]  /*5190*/  MUFU.TANH R44, R44 ;  /* 0x0000002c002c7308 */ /* 0x000ee20000002400 */
[----:B0-----:R-:W-:Y:S02]  /*51a0*/  FSEL R20, R20, -INF , P5 ;  /* 0xff80000014147808 */ /* 0x001fe40002800000 */
[----:B------:R-:W-:-:S02]  /*51b0*/  FMNMX.FTZ R15, R11, R6, !PT ;  /* 0x000000060b0f7209 */ /* 0x000fc40007810000 */
[----:B------:R-:W-:Y:S02]  /*51c0*/  ISETP.GT.AND P5, PT, R4, 0x30, PT ;  /* 0x000000300400780c */ /* 0x000fe40003fa4270 */
[----:B------:R-:W-:Y:S01]  /*51d0*/  FMNMX.FTZ R6, R12, R15, !PT ;  /* 0x0000000f0c067209 */ /* 0x000fe20007810000 */
[----:B------:R-:W0:Y:S01]  /*51e0*/  MUFU.TANH R45, R45 ;  /* 0x0000002d002d7308 */ /* 0x000e220000002400 */
[----:B------:R-:W-:Y:S02]  /*51f0*/  FSEL R15, R37, -INF , P2 ;  /* 0xff800000250f7808 */ /* 0x000fe40001000000 */
[----:B------:R-:W-:Y:S02]  /*5200*/  FMNMX.FTZ R21, R13, R6, !PT ;  /* 0x000000060d157209 */ /* 0x000fe40007810000 */
[----:B------:R-:W-:Y:S02]  /*5210*/  ISETP.GT.AND P2, PT, R4, 0x29, PT ;  /* 0x000000290400780c */ /* 0x000fe40003f44270 */
[----:B------:R-:W-:Y:S01]  /*5220*/  FMNMX.FTZ R6, R14, R21, !PT ;  /* 0x000000150e067209 */ /* 0x000fe20007810000 */
[----:B------:R-:W4:Y:S01]  /*5230*/  MUFU.TANH R26, R48 ;  /* 0x00000030001a7308 */ /* 0x000f220000002400 */
[----:B-1----:R-:W-:-:S02]  /*5240*/  FSEL R21, R41, -INF , P4 ;  /* 0xff80000029157808 */ /* 0x002fc40002000000 */
[----:B------:R-:W-:Y:S02]  /*5250*/  FMNMX.FTZ R25, R15, R6, !PT ;  /* 0x000000060f197209 */ /* 0x000fe40007810000 */
[----:B------:R-:W-:Y:S02]  /*5260*/  FSETP.NEU.FTZ.AND P4, PT, R0, -INF , PT ;  /* 0xff8000000000780b */ /* 0x000fe40003f9d000 */
[----:B------:R-:W-:Y:S01]  /*5270*/  FMNMX.FTZ R6, R20, R25, !PT ;  /* 0x0000001914067209 */ /* 0x000fe20007810000 */
[----:B------:R-:W1:Y:S01]  /*5280*/  MUFU.TANH R49, R49 ;  /* 0x0000003100317308 */ /* 0x000e620000002400 */
[----:B------:R-:W-:Y:S01]  /*5290*/  FMUL.FTZ R25, R0, UR10 ;  /* 0x0000000a00197c20 */ /* 0x000fe20008410000 */
[----:B---3--:R-:W-:Y:S02]  /*52a0*/  FSEL R24, R44, -INF , P3 ;  /* 0xff8000002c187808 */ /* 0x008fe40001800000 */
[----:B------:R-:W-:Y:S02]  /*52b0*/  FMNMX.FTZ R29, R21, R6, !PT ;  /* 0x00000006151d7209 */ /* 0x000fe40007810000 */
[----:B------:R-:W-:-:S02]  /*52c0*/  FSEL R32, R25, RZ, P4 ;  /* 0x000000ff19207208 */ /* 0x000fc40002000000 */
[----:B------:R-:W3:Y:S01]  /*52d0*/  MUFU.TANH R28, R52 ;  /* 0x00000034001c7308 */ /* 0x000ee20000002400 */
[----:B0-----:R-:W-:Y:S02]  /*52e0*/  FSEL R25, R45, -INF , P2 ;  /* 0xff8000002d197808 */ /* 0x001fe40001000000 */
[----:B------:R-:W-:Y:S01]  /*52f0*/  FMNMX.FTZ R6, R24, R29, !PT ;  /* 0x0000001d18067209 */ /* 0x000fe20007810000 */
[--C-:B------:R-:W-:Y:S01]  /*5300*/  FFMA.FTZ R36, R27, UR10, -R32.reuse ;  /* 0x0000000a1b247c23 */ /* 0x100fe20008010820 */
[----:B------:R-:W-:Y:S01]  /*5310*/  ISETP.GT.AND P2, PT, R4, 0x31, PT ;  /* 0x000000310400780c */ /* 0x000fe20003f44270 */
[--C-:B------:R-:W-:Y:S01]  /*5320*/  FFMA.FTZ R30, R30, UR10, -R32.reuse ;  /* 0x0000000a1e1e7c23 */ /* 0x100fe20008010820 */
[----:B----4-:R-:W-:Y:S01]  /*5330*/  FSEL R26, R26, -INF , P5 ;  /* 0xff8000001a1a7808 */ /* 0x010fe20002800000 */
[----:B------:R-:W0:Y:S01]  /*5340*/  MUFU.TANH R53, R53 ;  /* 0x0000003500357308 */ /* 0x000e220000002400 */
[----:B------:R-:W-:Y:S01]  /*5350*/  FMNMX.FTZ R29, R25, R6, !PT ;  /* 0x00000006191d7209 */ /* 0x000fe20007810000 */
[--C-:B------:R-:W-:Y:S01]  /*5360*/  FFMA.FTZ R34, R34, UR10, -R32.reuse ;  /* 0x0000000a22227c23 */ /* 0x100fe20008010820 */
[----:B------:R-:W-:Y:S01]  /*5370*/  ISETP.GT.AND P3, PT, R4, 0x38, PT ;  /* 0x000000380400780c */ /* 0x000fe20003f64270 */
[--C-:B------:R-:W-:Y:S01]  /*5380*/  FFMA.FTZ R35, R35, UR10, -R32.reuse ;  /* 0x0000000a23237c23 */ /* 0x100fe20008010820 */
[----:B-1----:R-:W-:Y:S01]  /*5390*/  FSEL R27, R49, -INF , P2 ;  /* 0xff800000311b7808 */ /* 0x002fe20001000000 */
[--C-:B------:R-:W-:Y:S01]  /*53a0*/  FFMA.FTZ R38, R38, UR10, -R32.reuse ;  /* 0x0000000a26267c23 */ /* 0x100fe20008010820 */
[----:B------:R-:W-:Y:S01]  /*53b0*/  FMNMX.FTZ R6, R26, R29, !PT ;  /* 0x0000001d1a067209 */ /* 0x000fe20007810000 */
[----:B------:R-:W-:Y:S01]  /*53c0*/  MUFU.EX2 R153, R30 ;  /* 0x0000001e00997308 */ /* 0x000fe20000000800 */
[----:B------:R-:W-:Y:S01]  /*53d0*/  ISETP.GT.AND P2, PT, R4, 0x39, PT ;  /* 0x000000390400780c */ /* 0x000fe20003f44270 */
[--C-:B------:R-:W-:Y:S01]  /*53e0*/  FFMA.FTZ R39, R39, UR10, -R32.reuse ;  /* 0x0000000a27277c23 */ /* 0x100fe20008010820 */
[----:B---3--:R-:W-:Y:S01]  /*53f0*/  FSEL R28, R28, -INF , P3 ;  /* 0xff8000001c1c7808 */ /* 0x008fe20001800000 */
[--C-:B------:R-:W-:Y:S01]  /*5400*/  FFMA.FTZ R42, R42, UR10, -R32.reuse ;  /* 0x0000000a2a2a7c23 */ /* 0x100fe20008010820 */
[----:B------:R-:W-:Y:S01]  /*5410*/  FMNMX.FTZ R33, R27, R6, !PT ;  /* 0x000000061b217209 */ /* 0x000fe20007810000 */
[--C-:B------:R-:W-:Y:S01]  /*5420*/  FFMA.FTZ R6, R31, UR10, -R32.reuse ;  /* 0x0000000a1f067c23 */ /* 0x100fe20008010820 */
[--C-:B------:R-:W-:Y:S01]  /*5430*/  FFMA.FTZ R43, R43, UR10, -R32.reuse ;  /* 0x0000000a2b2b7c23 */ /* 0x100fe20008010820 */
[----:B------:R-:W-:Y:S01]  /*5440*/  MUFU.EX2 R36, R36 ;  /* 0x0000002400247308 */ /* 0x000fe20000000800 */
[----:B0-----:R-:W-:Y:S01]  /*5450*/  FSEL R29, R53, -INF , P2 ;  /* 0xff800000351d7808 */ /* 0x001fe20001000000 */
[--C-:B------:R-:W-:Y:S01]  /*5460*/  FFMA.FTZ R46, R46, UR10, -R32.reuse ;  /* 0x0000000a2e2e7c23 */ /* 0x100fe20008010820 */
[----:B------:R-:W-:Y:S01]  /*5470*/  FMNMX.FTZ R4, R28, R33, !PT ;  /* 0x000000211c047209 */ /* 0x000fe20007810000 */
[--C-:B------:R-:W-:Y:S01]  /*5480*/  FFMA.FTZ R47, R47, UR10, -R32.reuse ;  /* 0x0000000a2f2f7c23 */ /* 0x100fe20008010820 */
[--C-:B------:R-:W-:Y:S01]  /*5490*/  FFMA.FTZ R50, R50, UR10, -R32.reuse ;  /* 0x0000000a32327c23 */ /* 0x100fe20008010820 */
[--C-:B------:R-:W-:Y:S01]  /*54a0*/  FFMA.FTZ R51, R51, UR10, -R32.reuse ;  /* 0x0000000a33337c23 */ /* 0x100fe20008010820 */
[----:B------:R-:W-:Y:S01]  /*54b0*/  FMNMX.FTZ R4, R29, R4, !PT ;  /* 0x000000041d047209 */ /* 0x000fe20007810000 */
[----:B------:R0:W-:Y:S01]  /*54c0*/  MUFU.EX2 R155, R6 ;  /* 0x00000006009b7308 */ /* 0x0001e20000000800 */
[--C-:B------:R-:W-:Y:S01]  /*54d0*/  FFMA.FTZ R54, R54, UR10, -R32.reuse ;  /* 0x0000000a36367c23 */ /* 0x100fe20008010820 */
[--C-:B------:R-:W-:Y:S01]  /*54e0*/  FFMA.FTZ R55, R55, UR10, -R32.reuse ;  /* 0x0000000a37377c23 */ /* 0x100fe20008010820 */
[----:B------:R-:W-:Y:S01]  /*54f0*/  FFMA.FTZ R32, R56, UR10, -R32 ;  /* 0x0000000a38207c23 */ /* 0x000fe20008010820 */
[----:B------:R-:W1:Y:S04]  /*5500*/  SHFL.BFLY PT, R31, R4, 0x2, 0x1f ;  /* 0x0c401f00041f7f89 */ /* 0x000e6800000e0000 */
[----:B------:R-:W-:Y:S08]  /*5510*/  MUFU.EX2 R34, R34 ;  /* 0x0000002200227308 */ /* 0x000ff00000000800 */
[----:B------:R-:W-:Y:S08]  /*5520*/  MUFU.EX2 R35, R35 ;  /* 0x0000002300237308 */ /* 0x000ff00000000800 */
[----:B------:R-:W3:Y:S01]  /*5530*/  MUFU.EX2 R38, R38 ;  /* 0x0000002600267308 */ /* 0x000ee20000000800 */
[----:B-1----:R-:W-:-:S07]  /*5540*/  FMNMX.FTZ R31, R4, R31, !PT ;  /* 0x0000001f041f7209 */ /* 0x002fce0007810000 */
[----:B------:R-:W-:Y:S01]  /*5550*/  MUFU.EX2 R39, R39 ;  /* 0x0000002700277308 */ /* 0x000fe20000000800 */
[----:B0-----:R-:W0:Y:S07]  /*5560*/  SHFL.BFLY PT, R6, R31, 0x1, 0x1f ;  /* 0x0c201f001f067f89 */ /* 0x001e2e00000e0000 */
[----:B------:R-:W1:Y:S01]  /*5570*/  MUFU.EX2 R42, R42 ;  /* 0x0000002a002a7308 */ /* 0x000e620000000800 */
[----:B---3--:R-:W-:-:S07]  /*5580*/  F2FP.BF16.F32.PACK_AB R157, R38, R35 ;  /* 0x00000023269d723e */ /* 0x008fce00000010ff */
[----:B------:R-:W-:Y:S08]  /*5590*/  MUFU.EX2 R43, R43 ;  /* 0x0000002b002b7308 */ /* 0x000ff00000000800 */
[----:B------:R-:W3:Y:S01]  /*55a0*/  MUFU.EX2 R46, R46 ;  /* 0x0000002e002e7308 */ /* 0x000ee20000000800 */
[----:B0-----:R-:W-:Y:S02]  /*55b0*/  FMNMX.FTZ R6, R31, R6, !PT ;  /* 0x000000061f067209 */ /* 0x001fe40007810000 */
[----:B-1----:R-:W-:-:S02]  /*55c0*/  F2FP.BF16.F32.PACK_AB R159, R42, R39 ;  /* 0x000000272a9f723e */ /* 0x002fc400000010ff */
[C---:B------:R-:W-:Y:S01]  /*55d0*/  FSETP.NEU.FTZ.AND P2, PT, R6.reuse, -INF , PT ;  /* 0xff8000000600780b */ /* 0x040fe20003f5d000 */
[----:B------:R-:W-:Y:S02]  /*55e0*/  FMUL.FTZ R4, R6, UR10 ;  /* 0x0000000a06047c20 */ /* 0x000fe40008410000 */
[----:B------:R-:W-:Y:S03]  /*55f0*/  MUFU.EX2 R47, R47 ;  /* 0x0000002f002f7308 */ /* 0x000fe60000000800 */
[----:B------:R-:W-:Y:S01]  /*5600*/  FSEL R30, R4, RZ, P2 ;  /* 0x000000ff041e7208 */ /* 0x000fe20001000000 */
[----:B------:R-:W-:Y:S01]  /*5610*/  FADD.FTZ R4, R36, R153 ;  /* 0x0000009924047221 */ /* 0x000fe20000010000 */
[----:B------:R-:W-:-:S03]  /*5620*/  F2FP.BF16.F32.PACK_AB R153, R153, R36 ;  /* 0x000000249999723e */ /* 0x000fc600000010ff */
        /* <DEDUP_REMOVED lines=17> */
[----:B------:R-:W-:Y:S01]  /*5740*/  FFMA.FTZ R29, R29, UR10, -R30 ;  /* 0x0000000a1d1d7c23 */ /* 0x000fe2000801081e */
[----:B---3--:R-:W-:-:S04]  /*5750*/  F2FP.BF16.F32.PACK_AB R161, R46, R43 ;  /* 0x0000002b2ea1723e */ /* 0x008fc800000010ff */
[----:B------:R-:W1:Y:S08]  /*5760*/  MUFU.EX2 R9, R9 ;  /* 0x0000000900097308 */ /* 0x000e700000000800 */
[----:B------:R3:W4:Y:S01]  /*5770*/  MUFU.EX2 R154, R11 ;  /* 0x0000000b009a7308 */ /* 0x0007220000000800 */
[----:B0-----:R-:W-:Y:S01]  /*5780*/  FADD.FTZ R40, R5, R10 ;  /* 0x0000000a05287221 */ /* 0x001fe20000010000 */
[----:B------:R-:W-:-:S06]  /*5790*/  F2FP.BF16.F32.PACK_AB R152, R10, R5 ;  /* 0x000000050a98723e */ /* 0x000fcc00000010ff */
[----:B------:R-:W0:Y:S01]  /*57a0*/  MUFU.EX2 R12, R12 ;  /* 0x0000000c000c7308 */ /* 0x000e220000000800 */
[----:B---3--:R-:W-:Y:S01]  /*57b0*/  FADD.FTZ R11, R155, R4 ;  /* 0x000000049b0b7221 */ /* 0x008fe20000010000 */
[----:B------:R-:W-:Y:S01]  /*57c0*/  @!P1 VIADD R4, R7, 0x28c40 ;  /* 0x00028c4007049836 */ /* 0x000fe20000000000 */
[C---:B------:R-:W-:Y:S02]  /*57d0*/  F2FP.BF16.F32.PACK_AB R155, R34.reuse, R155 ;  /* 0x0000009b229b723e */ /* 0x040fe400000010ff */
[----:B------:R-:W-:Y:S01]  /*57e0*/  FADD.FTZ R44, R34, R11 ;  /* 0x0000000b222c7221 */ /* 0x000fe20000010000 */
[----:B-1----:R-:W-:Y:S01]  /*57f0*/  FADD.FTZ R11, R9, R40 ;  /* 0x00000028090b7221 */ /* 0x002fe20000010000 */
[----:B------:R-:W-:Y:S01]  /*5800*/  @!P1 PRMT R4, RZ, 0x654, R4 ;  /* 0x00000654ff049816 */ /* 0x000fe20000000004 */
[----:B------:R-:W1:Y:S01]  /*5810*/  MUFU.EX2 R13, R13 ;  /* 0x0000000d000d7308 */ /* 0x000e620000000800 */
[----:B------:R-:W-:Y:S01]  /*5820*/  FADD.FTZ R31, R35, R44 ;  /* 0x0000002c231f7221 */ /* 0x000fe20000010000 */
[C---:B----4-:R-:W-:Y:S01]  /*5830*/  FADD.FTZ R11, R154.reuse, R11 ;  /* 0x0000000b9a0b7221 */ /* 0x050fe20000010000 */
[----:B------:R0:W-:Y:S01]  /*5840*/  @!P1 SYNCS.ARRIVE.TRANS64.RED.A1T0 RZ, [R4+URZ], RZ ;  /* 0x000000ff04ff99a7 */ /* 0x0001e2000810043f */
[----:B------:R-:W-:Y:S01]  /*5850*/  F2FP.BF16.F32.PACK_AB R154, R154, R9 ;  /* 0x000000099a9a723e */ /* 0x000fe200000010ff */
[----:B------:R-:W-:Y:S01]  /*5860*/  FADD.FTZ R40, R38, R31 ;  /* 0x0000001f26287221 */ /* 0x000fe20000010000 */
[----:B------:R-:W-:Y:S03]  /*5870*/  BAR.SYNC.DEFER_BLOCKING 0xf, 0x100 ;  /* 0x03c4000000007b1d */ /* 0x000fe60000010000 */
[----:B------:R-:W-:Y:S01]  /*5880*/  FADD.FTZ R31, R39, R40 ;  /* 0x00000028271f7221 */ /* 0x000fe20000010000 */
[----:B0-----:R-:W-:-:S02]  /*5890*/  FADD.FTZ R4, R12, R11 ;  /* 0x0000000b0c047221 */ /* 0x001fc40000010000 */
[----:B------:R-:W0:Y:S01]  /*58a0*/  MUFU.EX2 R14, R14 ;  /* 0x0000000e000e7308 */ /* 0x000e220000000800 */
[----:B------:R-:W-:Y:S01]  /*58b0*/  FADD.FTZ R30, R42, R31 ;  /* 0x0000001f2a1e7221 */ /* 0x000fe20000010000 */
[----:B-1----:R-:W-:-:S03]  /*58c0*/  FADD.FTZ R11, R13, R4 ;  /* 0x000000040d0b7221 */ /* 0x002fc60000010000 */
[----:B------:R-:W-:Y:S01]  /*58d0*/  FADD.FTZ R31, R43, R30 ;  /* 0x0000001e2b1f7221 */ /* 0x000fe20000010000 */
[----:B------:R-:W-:Y:S02]  /*58e0*/  F2FP.BF16.F32.PACK_AB R156, R13, R12 ;  /* 0x0000000c0d9c723e */ /* 0x000fe400000010ff */
[----:B------:R-:W1:Y:S01]  /*58f0*/  MUFU.EX2 R15, R15 ;  /* 0x0000000f000f7308 */ /* 0x000e620000000800 */
[----:B------:R-:W-:-:S04]  /*5900*/  FADD.FTZ R30, R46, R31 ;  /* 0x0000001f2e1e7221 */ /* 0x000fc80000010000 */
[----:B------:R-:W-:-:S03]  /*5910*/  FADD.FTZ R9, R47, R30 ;  /* 0x0000001e2f097221 */ /* 0x000fc60000010000 */
[----:B------:R-:W3:Y:S01]  /*5920*/  MUFU.EX2 R20, R20 ;  /* 0x0000001400147308 */ /* 0x000ee20000000800 */
[----:B0-----:R-:W-:Y:S01]  /*5930*/  FADD.FTZ R4, R14, R11 ;  /* 0x0000000b0e047221 */ /* 0x001fe20000010000 */
[----:B------:R0:W-:Y:S06]  /*5940*/  STSM.16.M88.4 [R19+0x26800], R152 ;  /* 0x0268009813007844 */ /* 0x0001ec0000000200 */
[----:B------:R-:W4:Y:S01]  /*5950*/  MUFU.EX2 R21, R21 ;  /* 0x0000001500157308 */ /* 0x000f220000000800 */
[C---:B-1----:R-:W-:Y:S01]  /*5960*/  FADD.FTZ R11, R15.reuse, R4 ;  /* 0x000000040f0b7221 */ /* 0x042fe20000010000 */
[----:B------:R-:W-:-:S05]  /*5970*/  F2FP.BF16.F32.PACK_AB R158, R15, R14 ;  /* 0x0000000e0f9e723e */ /* 0x000fca00000010ff */
[----:B------:R0:W-:Y:S01]  /*5980*/  STSM.16.M88.4 [R22], R156 ;  /* 0x0000009c16007844 */ /* 0x0001e20000000200 */
[----:B------:R-:W1:Y:S01]  /*5990*/  MUFU.EX2 R24, R24 ;  /* 0x0000001800187308 */ /* 0x000e620000000800 */
[----:B---3--:R-:W-:-:S07]  /*59a0*/  FADD.FTZ R4, R20, R11 ;  /* 0x0000000b14047221 */ /* 0x008fce0000010000 */
[----:B------:R-:W3:Y:S01]  /*59b0*/  MUFU.EX2 R50, R50 ;  /* 0x0000003200327308 */ /* 0x000ee20000000800 */
[C---:B----4-:R-:W-:Y:S01]  /*59c0*/  FADD.FTZ R5, R21.reuse, R4 ;  /* 0x0000000415057221 */ /* 0x050fe20000010000 */
[----:B------:R-:W-:-:S06]  /*59d0*/  F2FP.BF16.F32.PACK_AB R160, R21, R20 ;  /* 0x0000001415a0723e */ /* 0x000fcc00000010ff */
[----:B------:R-:W4:Y:S01]  /*59e0*/  MUFU.EX2 R25, R25 ;  /* 0x0000001900197308 */ /* 0x000f220000000800 */
[----:B-1----:R-:W-:-:S07]  /*59f0*/  FADD.FTZ R4, R24, R5 ;  /* 0x0000000518047221 */ /* 0x002fce0000010000 */
[----:B------:R-:W-:Y:S01]  /*5a00*/  MUFU.EX2 R51, R51 ;  /* 0x0000003300337308 */ /* 0x000fe20000000800 */
[C---:B---3--:R-:W-:Y:S01]  /*5a10*/  F2FP.BF16.F32.PACK_AB R163, R50.reuse, R47 ;  /* 0x0000002f32a3723e */ /* 0x048fe200000010ff */
        /* <DEDUP_REMOVED lines=26> */
.L_x_4602:
[----:B------:R1:W3:Y:S01]  /*5bc0*/  SYNCS.PHASECHK.TRANS64.TRYWAIT P2, [R7+URZ+0x28c50], R8 ;  /* 0x028c5008070075a7 */ /* 0x0002e2000804017f */
[----:B------:R-:W-:Y:S05]  /*5bd0*/  @!P0 BRA `(.L_x_4603) ;  /* 0x0000000000048947 */ /* 0x000fea0003800000 */
[----:B------:R-:W-:Y:S01]  /*5be0*/  BPT.TRAP 0x1 ;  /* 0x000000040000795c */ /* 0x000fe20000300000 */
.L_x_4603:
[----:B---3--:R-:W-:Y:S05]  /*5bf0*/  @P2 BRA `(.L_x_4604) ;  /* 0x0000000000082947 */ /* 0x008fea0003800000 */
[----:B------:R-:W3:Y:S02]  /*5c00*/  SYNCS.PHASECHK.TRANS64.TRYWAIT P2, [R7+URZ+0x28c50], R8 ;  /* 0x028c5008070075a7 */ /* 0x000ee4000804017f */
[----:B---3--:R-:W-:Y:S05]  /*5c10*/  @!P2 BRA `(.L_x_4605) ;  /* 0x000001140014a947 */ /* 0x008fea0003800000 */
.L_x_4604:
[----:B------:R-:W-:Y:S01]  /*5c20*/  ULEA UR11, UR37, UR50, 0xc ;  /* 0x00000032250b7291 */ /* 0x000fe2000f8e603f */
[----:B------:R-:W-:Y:S01]  /*5c30*/  WARPGROUP.ARRIVE ;  /* 0x00000000000079c5 */ /* 0x000fe20000000000 */
[----:B------:R-:W-:Y:S01]  /*5c40*/  UMOV UR7, 0x40000040 ;  /* 0x4000004000077882 */ /* 0x000fe20000000000 */
[----:B------:R-:W-:Y:S01]  /*5c50*/  @UP0 ULDC UR14, c[0x0][0x450] ;  /* 0x00011400000e0ab9 */ /* 0x000fe20000000800 */
[----:B------:R-:W-:Y:S01]  /*5c60*/  UIADD3 UR21, UR53, -0x2, URZ ;  /* 0xfffffffe35157890 */ /* 0x000fe2000fffe03f */
[----:B-123--:R-:W-:Y:S02]  /*5c70*/  @!P1 VIADD R7, R7, 0x28c60 ;  /* 0x00028c6007079836 */ /* 0x00efe40000000000 */
[----:B------:R-:W-:Y:S02]  /*5c80*/  UMOV UR6, UR11 ;  /* 0x0000000b00067c82 */ /* 0x000fe40008000000 */
[----:B------:R-:W-:Y:S01]  /*5c90*/  HGMMA.64x256x16.F32.BF16 R24, R152, gdesc[UR4].tnspB, RZ, !UPT, gsb0 ;  /* 0x43e0000498187df0 */ /* 0x000fe2000c0018ff */
        /* <DEDUP_REMOVED lines=24> */
[----:B------:R-:W-:-:S04]  /*5e20*/  USHF.R.S32.HI UR7, URZ, 0x1f, UR6 ;  /* 0x0000001f3f077899 */ /* 0x000fc80008011406 */
[----:B------:R-:W-:-:S04]  /*5e30*/  ULEA.HI UR7, UR7, UR6, URZ, 0x6 ;  /* 0x0000000607077291 */ /* 0x000fc8000f8f303f */
[----:B------:R-:W-:-:S04]  /*5e40*/  USHF.R.S32.HI UR7, URZ, 0x6, UR7 ;  /* 0x000000063f077899 */ /* 0x000fc80008011407 */
[----:B------:R-:W-:-:S04]  /*5e50*/  UISETP.LT.AND UP1, UPT, UR49, UR7, UPT ;  /* 0x000000073100728c */ /* 0x000fc8000bf21270 */
[----:B------:R-:W-:-:S04]  /*5e60*/  USEL UR20, UR49, UR7, !UP1 ;  /* 0x0000000731147287 */ /* 0x000fc8000c800000 */
        /* <DEDUP_REMOVED lines=18> */
.L_x_4615:
[----:B------:R-:W-:-:S04]  /*5f90*/  UIADD3 UR37, UR23, 0x1, URZ ;  /* 0x0000000117257890 */ /* 0x000fc8000fffe03f */
[----:B------:R-:W-:-:S04]  /*5fa0*/  UISETP.NE.AND UP1, UPT, UR37, 0x2, UPT ;  /* 0x000000022500788c */ /* 0x000fc8000bf25270 */
[----:B------:R-:W-:Y:S02]  /*5fb0*/  USEL UR6, URZ, 0x1, UP1 ;  /* 0x000000013f067887 */ /* 0x000fe40008800000 */
[----:B------:R-:W-:Y:S02]  /*5fc0*/  USEL UR37, UR37, URZ, UP1 ;  /* 0x0000003f25257287 */ /* 0x000fe40008800000 */
[----:B------:R-:W-:Y:S01]  /*5fd0*/  ULOP3.LUT UR38, UR38, UR6, URZ, 0x3c, !UPT ;  /* 0x0000000626267292 */ /* 0x000fe2000f8e3c3f */
[----:B0-23--:R-:W-:Y:S11]  /*5fe0*/  @!P0 BRA `(.L_x_4607) ;  /* 0x0000000000048947 */ /* 0x00dff60003800000 */
[----:B------:R-:W-:Y:S01]  /*5ff0*/  BPT.TRAP 0x1 ;  /* 0x000000040000795c */ /* 0x000fe20000300000 */
.L_x_4607:
[----:B------:R-:W-:Y:S01]  /*6000*/  ULEA UR25, UR37, UR46, 0x3 ;  /* 0x0000002e25197291 */ /* 0x000fe2000f8e183f */
[----:B-1----:R-:W-:-:S05]  /*6010*/  IMAD.U32 R7, RZ, RZ, UR38 ;  /* 0x00000026ff077e24 */ /* 0x002fca000f8e00ff */
[----:B------:R-:W-:-:S04]  /*6020*/  SHF.L.U32 R7, R7, 0x1f, RZ ;  /* 0x0000001f07077819 */ /* 0x000fc800000006ff */
[----:B------:R1:W2:Y:S01]  /*6030*/  SYNCS.PHASECHK.TRANS64.TRYWAIT P2, [UR25+0x28c30], R7 ;  /* 0x028c3007ff0075a7 */ /* 0x0002a20008040159 */
[----:B------:R-:W-:Y:S05]  /*6040*/  @!P0 BRA `(.L_x_4608) ;  /* 0x0000000000048947 */ /* 0x000fea0003800000 */
[----:B------:R-:W-:Y:S01]  /*6050*/  BPT.TRAP 0x1 ;  /* 0x000000040000795c */ /* 0x000fe20000300000 */
.L_x_4608:
[----:B------:R-:W-:Y:S01]  /*6060*/  VIADD R10, R186, UR39 ;  /* 0x00000027ba0a7c36 */ /* 0x000fe20008000000 */
[----:B--2---:R-:W-:Y:S06]  /*6070*/  @P2 BRA `(.L_x_4609) ;  /* 0x0000000000082947 */ /* 0x004fec0003800000 */
[----:B------:R-:W2:Y:S02]  /*6080*/  SYNCS.PHASECHK.TRANS64.TRYWAIT P2, [UR25+0x28c30], R7 ;  /* 0x028c3007ff0075a7 */ /* 0x000ea40008040159 */
[----:B--2---:R-:W-:Y:S05]  /*6090*/  @!P2 BRA `(.L_x_4610) ;  /* 0x000001100008a947 */ /* 0x004fea0003800000 */
.L_x_4609:
[----:B------:R-:W-:Y:S01]  /*60a0*/  R2UR UR18, R3 ;  /* 0x00000000031272ca */ /* 0x000fe200000e0000 */
[----:B0-----:R-:W-:Y:S01]  /*60b0*/  WARPGROUP.ARRIVE ;  /* 0x00000000000079c5 */ /* 0x001fe20000000000 */
[----:B------:R-:W-:Y:S01]  /*60c0*/  UMOV UR19, 0x40000040 ;  /* 0x4000004000137882 */ /* 0x000fe20000000000 */
[----:B------:R-:W-:Y:S01]  /*60d0*/  PLOP3.LUT P2, PT, PT, PT, UP0, 0x80, 0x0 ;  /* 0x000000000000781c */ /* 0x000fe20003f4f008 */
[----:B------:R-:W-:Y:S01]  /*60e0*/  @UP0 ULDC UR6, c[0x0][0x44c] ;  /* 0x0001130000060ab9 */ /* 0x000fe20000000800 */
[----:B------:R-:W-:Y:S01]  /*60f0*/  UMOV UR7, 0x40000040 ;  /* 0x4000004000077882 */ /* 0x000fe20000000000 */
[----:B------:R-:W-:Y:S01]  /*6100*/  UMOV UR11, 0x40000040 ;  /* 0x40000040000b7882 */ /* 0x000fe20000000000 */
[----:B------:R-:W-:Y:S01]  /*6110*/  UMOV UR15, 0x40000040 ;  /* 0x40000040000f7882 */ /* 0x000fe20000000000 */
[----:B------:R-:W-:-:S04]  /*6120*/  LOP3.LUT R18, R18, 0xffffdfff, RZ, 0xc0, !PT ;  /* 0xffffdfff12127812 */ /* 0x000fc800078ec0ff */
[----:B------:R-:W-:Y:S01]  /*6130*/  @P1 LOP3.LUT R18, R18, 0x2000, RZ, 0xfc, !PT ;  /* 0x0000200012121812 */ /* 0x000fe200078efcff */
[----:B------:R-:W-:-:S03]  /*6140*/  ULEA UR18, UR37, UR18, 0x9 ;  /* 0x0000001225127291 */ /* 0x000fc6000f8e483f */
[----:B--2---:R-:W-:Y:S01]  /*6150*/  @P2 IMAD.HI.U32 R0, R10, UR6, RZ ;  /* 0x000000060a002c27 */ /* 0x004fe2000f8e00ff */
[----:B------:R-:W-:Y:S01]  /*6160*/  @UP0 ULDC UR6, c[0x0][0x450] ;  /* 0x0001140000060ab9 */ /* 0x000fe20000000800 */
[----:B------:R-:W-:Y:S01]  /*6170*/  UIADD3 UR10, UR18, 0x4, URZ ;  /* 0x00000004120a7890 */ /* 0x000fe2000fffe03f */
[----:B------:R-:W-:Y:S01]  /*6180*/  LOP3.LUT R18, R18, 0xffffefff, RZ, 0xc0, !PT ;  /* 0xffffefff12127812 */ /* 0x000fe200078ec0ff */
[----:B------:R-:W-:Y:S01]  /*6190*/  UIADD3 UR14, UR18, 0x6, URZ ;  /* 0x00000006120e7890 */ /* 0x000fe2000fffe03f */
[----:B------:R-:W-:Y:S01]  /*61a0*/  @P2 SHF.R.U32.HI R10, RZ, UR6, R0 ;  /* 0x00000006ff0a2c19 */ /* 0x000fe20008011600 */
[----:B------:R-:W-:Y:S01]  /*61b0*/  HGMMA.64x64x16.F32.BF16 R152, gdesc[UR16], RZ, !UPT, gsb0 ;  /* 0x00e00000109879f0 */ /* 0x000fe2000c0018ff */
[----:B------:R-:W-:Y:S01]  /*61c0*/  UMOV UR6, 0xffffffc0 ;  /* 0xffffffc000067882 */ /* 0x000fe20000000000 */
[----:B------:R-:W-:Y:S01]  /*61d0*/  IMAD.U32 R0, RZ, RZ, UR51 ;  /* 0x00000033ff007e24 */ /* 0x000fe2000f8e00ff */
[----:B------:R-:W-:Y:S01]  /*61e0*/  UIMAD UR6, UR21, UR6, 0x1 ;  /* 0x00000001150674a4 */ /* 0x000fe2000f8e0206 */
[----:B------:R-:W0:Y:S01]  /*61f0*/  SHFL.IDX PT, R11, R10, RZ, 0x1c1f ;  /* 0x001c1fff0a0b7589 */ /* 0x000e2200000e0000 */
[----:B------:R-:W-:-:S03]  /*6200*/  @P0 LOP3.LUT R18, R18, 0x1000, RZ, 0xfc, !PT ;  /* 0x0000100012120812 */ /* 0x000fc600078efcff */
[----:B------:R-:W2:Y:S01]  /*6210*/  SHFL.IDX PT, R13, R10, 0x1, 0x1c1f ;  /* 0x003c1f000a0d7f89 */ /* 0x000ea200000e0000 */
[----:B------:R-:W-:Y:S01]  /*6220*/  IADD3 R0, R0, UR6, -R185 ;  /* 0x0000000600007c10 */ /* 0x000fe2000fffe8b9 */
[----:B------:R-:W-:Y:S01]  /*6230*/  UIADD3 UR6, UR18, 0x2, URZ ;  /* 0x0000000212067890 */ /* 0x000fe2000fffe03f */
[----:B------:R-:W-:-:S03]  /*6240*/  LOP3.LUT R18, R18, 0xffffbfff, RZ, 0xc0, !PT ;  /* 0xffffbfff12127812 */ /* 0x000fc600078ec0ff */
[----:B------:R-:W-:-:S04]  /*6250*/  VIADD R0, R0, -UR52 ;  /* 0x8000003400007c36 */ /* 0x000fc80008000000 */
[C---:B0-----:R-:W-:Y:S02]  /*6260*/  IMAD.IADD R6, R0.reuse, 0x1, R11 ;  /* 0x0000000100067824 */ /* 0x041fe400078e020b */
[----:B--2---:R-:W-:-:S03]  /*6270*/  IMAD.IADD R0, R0, 0x1, R13 ;  /* 0x0000000100007824 */ /* 0x004fc600078e020d */
[C---:B------:R-:W-:Y:S02]  /*6280*/  ISETP.GT.AND P1, PT, R6.reuse, 0x19, PT ;  /* 0x000000190600780c */ /* 0x040fe40003f24270 */
[C---:B------:R-:W-:Y:S02]  /*6290*/  ISETP.GT.AND P0, PT, R6.reuse, 0x20, PT ;  /* 0x000000200600780c */ /* 0x040fe40003f04270 */
[C---:B------:R-:W-:Y:S02]  /*62a0*/  ISETP.GT.AND P4, PT, R6.reuse, 0x29, PT ;  /* 0x000000290600780c */ /* 0x040fe40003f84270 */
[C---:B------:R-:W-:Y:S02]  /*62b0*/  ISETP.GT.AND P5, PT, R6.reuse, 0x30, PT ;  /* 0x000000300600780c */ /* 0x040fe40003fa4270 */
[C---:B------:R-:W-:Y:S02]  /*62c0*/  ISETP.GT.AND P2, PT, R6.reuse, 0x21, PT ;  /* 0x000000210600780c */ /* 0x040fe40003f44270 */
[----:B------:R-:W-:-:S02]  /*62d0*/  ISETP.GT.AND P3, PT, R6, 0x28, PT ;  /* 0x000000280600780c */ /* 0x000fc40003f64270 */
[----:B------:R-:W-:Y:S02]  /*62e0*/  ISETP.GT.AND P6, PT, R6, 0x31, PT ;  /* 0x000000310600780c */ /* 0x000fe40003fc4270 */
[----:B------:R-:W-:Y:S02]  /*62f0*/  @P1 LOP3.LUT R18, R18, 0x4000, RZ, 0xfc, !PT ;  /* 0x0000400012121812 */ /* 0x000fe400078efcff */
[----:B------:R-:W-:Y:S02]  /*6300*/  ISETP.GT.AND P1, PT, R6, RZ, PT ;  /* 0x000000ff0600720c */ /* 0x000fe40003f24270 */
[----:B------:R-:W-:-:S04]  /*6310*/  LOP3.LUT R18, R18, 0xffff7fff, RZ, 0xc0, !PT ;  /* 0xffff7fff12127812 */ /* 0x000fc800078ec0ff */
[----:B------:R-:W-:Y:S02]  /*6320*/  @P0 LOP3.LUT R18, R18, 0x8000, RZ, 0xfc, !PT ;  /* 0x0000800012120812 */ /* 0x000fe400078efcff */
[----:B------:R-:W-:Y:S01]  /*6330*/  ISETP.GT.AND P0, PT, R6, 0x1, PT ;  /* 0x000000010600780c */ /* 0x000fe20003f04270 */
        /* <DEDUP_REMOVED lines=32> */
[----:B--2---:R-:W-:Y:S01]  /*6540*/  FMUL.FTZ R160, R176, UR24 ;  /* 0x00000018b0a07c20 */ /* 0x004fe20008410000 */
[----:B0-----:R-:W-:Y:S01]  /*6550*/  FSEL R10, R10, -INF , P1 ;  /* 0xff8000000a0a7808 */ /* 0x001fe20000800000 */
[----:B------:R-:W-:Y:S01]  /*6560*/  FMUL.FTZ R159, R159, UR24 ;  /* 0x000000189f9f7c20 */ /* 0x000fe20008410000 */
[----:B------:R-:W-:Y:S01]  /*6570*/  ISETP.GT.AND P1, PT, R6, 0x8, PT ;  /* 0x000000080600780c */ /* 0x000fe20003f24270 */
[----:B------:R-:W-:Y:S01]  /*6580*/  FMUL.FTZ R166, R166, UR24 ;  /* 0x00000018a6a67c20 */ /* 0x000fe20008410000 */
[----:B------:R-:W-:Y:S01]  /*6590*/  FMUL.FTZ R167, R167, UR24 ;  /* 0x00000018a7a77c20 */ /* 0x000fe20008410000 */
[----:B------:R-:W-:Y:S01]  /*65a0*/  FMUL.FTZ R175, R175, UR24 ;  /* 0x00000018afaf7c20 */ /* 0x000fe20008410000 */
[----:B------:R-:W0:Y:S08]  /*65b0*/  MUFU.TANH R12, R156 ;  /* 0x0000009c000c7308 */ /* 0x000e300000002400 */
[----:B------:R-:W2:Y:S01]  /*65c0*/  MUFU.TANH R13, R157 ;  /* 0x0000009d000d7308 */ /* 0x000ea20000002400 */
[----:B---3--:R-:W-:-:S02]  /*65d0*/  FSEL R11, R11, -INF , P0 ;  /* 0xff8000000b0b7808 */ /* 0x008fc40000000000 */
[----:B------:R-:W-:-:S05]  /*65e0*/  ISETP.GT.AND P0, PT, R6, 0x9, PT ;  /* 0x000000090600780c */ /* 0x000fca0003f04270 */
[----:B------:R-:W3:Y:S01]  /*65f0*/  MUFU.TANH R157, R173 ;  /* 0x000000ad009d7308 */ /* 0x000ee20000002400 */
[----:B0-----:R-:W-:Y:S02]  /*6600*/  FSEL R12, R12, -INF , P1 ;  /* 0xff8000000c0c7808 */ /* 0x001fe40000800000 */
[----:B------:R-:W-:-:S04]  /*6610*/  ISETP.GT.AND P1, PT, R6, 0x10, PT ;  /* 0x000000100600780c */ /* 0x000fc80003f24270 */
[----:B------:R-:W-:Y:S01]  /*6620*/  FSEL R14, R14, -INF , P1 ;  /* 0xff8000000e0e7808 */ /* 0x000fe20000800000 */
[----:B------:R-:W0:Y:S01]  /*6630*/  MUFU.TANH R160, R160 ;  /* 0x000000a000a07308 */ /* 0x000e220000002400 */
[----:B--2---:R-:W-:Y:S02]  /*6640*/  FSEL R13, R13, -INF , P0 ;  /* 0xff8000000d0d7808 */ /* 0x004fe40000000000 */
[C---:B------:R-:W-:Y:S02]  /*6650*/  ISETP.GT.AND P0, PT, R6.reuse, 0x11, PT ;  /* 0x000000110600780c */ /* 0x040fe40003f04270 */
[----:B------:R-:W-:-:S03]  /*6660*/  ISETP.GT.AND P1, PT, R6, 0x18, PT ;  /* 0x000000180600780c */ /* 0x000fc60003f24270 */
[----:B------:R2:W4:Y:S01]  /*6670*/  MUFU.TANH R153, R169 ;  /* 0x000000a900997308 */ /* 0x0005220000002400 */
[----:B---3--:R-:W-:Y:S02]  /*6680*/  FSEL R157, R157, -INF , P4 ;  /* 0xff8000009d9d7808 */ /* 0x008fe40002000000 */
[----:B------:R-:W-:-:S05]  /*6690*/  ISETP.GT.AND P4, PT, R6, 0x38, PT ;  /* 0x000000380600780c */ /* 0x000fca0003f84270 */
[----:B------:R-:W3:Y:S01]  /*66a0*/  MUFU.TANH R156, R172 ;  /* 0x000000ac009c7308 */ /* 0x000ee20000002400 */
[----:B0-----:R-:W-:Y:S01]  /*66b0*/  FSEL R160, R160, -INF , P5 ;  /* 0xff800000a0a07808 */ /* 0x001fe20002800000 */
[----:B--2---:R-:W-:Y:S01]  /*66c0*/  FMUL.FTZ R169, R174, UR24 ;  /* 0x00000018aea97c20 */ /* 0x004fe20008410000 */
[----:B------:R-:W-:Y:S01]  /*66d0*/  ISETP.GT.AND P5, PT, R6, 0x39, PT ;  /* 0x000000390600780c */ /* 0x000fe20003fa4270 */
[----:B------:R-:W-:-:S04]  /*66e0*/  FMUL.FTZ R174, R182, UR24 ;  /* 0x00000018b6ae7c20 */ /* 0x000fc80008410000 */
[----:B------:R-:W0:Y:S01]  /*66f0*/  MUFU.TANH R154, R154 ;  /* 0x0000009a009a7308 */ /* 0x000e220000002400 */
[----:B----4-:R-:W-:Y:S02]  /*6700*/  FSEL R153, R153, -INF , P2 ;  /* 0xff80000099997808 */ /* 0x010fe40001000000 */
[----:B------:R-:W-:-:S05]  /*6710*/  ISETP.GT.AND P2, PT, R0, RZ, PT ;  /* 0x000000ff0000720c */ /* 0x000fca0003f44270 */
[----:B------:R-:W2:Y:S01]  /*6720*/  MUFU.TANH R155, R155 ;  /* 0x0000009b009b7308 */ /* 0x000ea20000002400 */
[----:B---3--:R-:W-:Y:S02]  /*6730*/  FSEL R156, R156, -INF , P3 ;  /* 0xff8000009c9c7808 */ /* 0x008fe40001800000 */
[----:B------:R-:W-:-:S05]  /*6740*/  ISETP.GT.AND P3, PT, R0, 0x1, PT ;  /* 0x000000010000780c */ /* 0x000fca0003f64270 */
[----:B------:R3:W-:Y:S01]  /*6750*/  MUFU.TANH R152, R168 ;  /* 0x000000a800987308 */ /* 0x0007e20000002400 */
[----:B0-----:R-:W-:Y:S02]  /*6760*/  FSEL R154, R154, -INF , P2 ;  /* 0xff8000009a9a7808 */ /* 0x001fe40001000000 */
[----:B------:R-:W-:-:S05]  /*6770*/  ISETP.GT.AND P2, PT, R0, 0x10, PT ;  /* 0x000000100000780c */ /* 0x000fca0003f44270 */
[----:B------:R-:W0:Y:S01]  /*6780*/  MUFU.TANH R162, R162 ;  /* 0x000000a200a27308 */ /* 0x000e220000002400 */
[----:B---3--:R-:W-:Y:S01]  /*6790*/  FMUL.FTZ R168, R170, UR24 ;  /* 0x00000018aaa87c20 */ /* 0x008fe20008410000 */
[----:B--2---:R-:W-:Y:S02]  /*67a0*/  FSEL R155, R155, -INF , P3 ;  /* 0xff8000009b9b7808 */ /* 0x004fe40001800000 */
[----:B------:R-:W-:-:S04]  /*67b0*/  ISETP.GT.AND P3, PT, R0, 0x11, PT ;  /* 0x000000110000780c */ /* 0x000fc80003f64270 */
[----:B------:R-:W2:Y:S08]  /*67c0*/  MUFU.TANH R163, R163 ;  /* 0x000000a300a37308 */ /* 0x000eb00000002400 */
[----:B------:R-:W3:Y:S01]  /*67d0*/  MUFU.TANH R168, R168 ;  /* 0x000000a800a87308 */ /* 0x000ee20000002400 */
[----:B0-----:R-:W-:Y:S02]  /*67e0*/  FSEL R162, R162, -INF , P2 ;  /* 0xff800000a2a27808 */ /* 0x001fe40001000000 */
[----:B------:R-:W-:-:S05]  /*67f0*/  ISETP.GT.AND P2, PT, R0, 0x20, PT ;  /* 0x000000200000780c */ /* 0x000fca0003f44270 */
[----:B------:R-:W0:Y:S01]  /*6800*/  MUFU.TANH R6, R171 ;  /* 0x000000ab00067308 */ /* 0x000e220000002400 */
[----:B--2---:R-:W-:Y:S02]  /*6810*/  FSEL R163, R163, -INF , P3 ;  /* 0xff800000a3a37808 */ /* 0x004fe40001800000 */
[----:B------:R-:W-:-:S05]  /*6820*/  ISETP.GT.AND P3, PT, R0, 0x21, PT ;  /* 0x000000210000780c */ /* 0x000fca0003f64270 */
[----:B------:R2:W4:Y:S01]  /*6830*/  MUFU.TANH R15, R161 ;  /* 0x000000a1000f7308 */ /* 0x0005220000002400 */
[----:B---3--:R-:W-:Y:S02]  /*6840*/  FSEL R170, R168, -INF , P2 ;  /* 0xff800000a8aa7808 */ /* 0x008fe40001000000 */
[----:B------:R-:W-:-:S05]  /*6850*/  ISETP.GT.AND P2, PT, R0, 0x30, PT ;  /* 0x000000300000780c */ /* 0x000fca0003f44270 */
[----:B------:R3:W5:Y:S01]  /*6860*/  MUFU.TANH R20, R164 ;  /* 0x000000a400147308 */ /* 0x0007620000002400 */
[----:B0-----:R-:W-:Y:S01]  /*6870*/  FSEL R168, R6, -INF , P3 ;  /* 0xff80000006a87808 */ /* 0x001fe20001800000 */
[----:B--2---:R-:W-:Y:S01]  /*6880*/  FMUL.FTZ R161, R177, UR24 ;  /* 0x00000018b1a17c20 */ /* 0x004fe20008410000 */
[----:B------:R-:W-:Y:S02]  /*6890*/  FMNMX.FTZ R6, R10, R9, !PT ;  /* 0x000000090a067209 */ /* 0x000fe40007810000 */
[----:B------:R-:W-:Y:S02]  /*68a0*/  ISETP.GT.AND P3, PT, R0, 0x31, PT ;  /* 0x000000310000780c */ /* 0x000fe40003f64270 */
[----:B------:R-:W-:Y:S01]  /*68b0*/  FMNMX.FTZ R6, R11, R6, !PT ;  /* 0x000000060b067209 */ /* 0x000fe20007810000 */
[----:B------:R0:W2:Y:S01]  /*68c0*/  MUFU.TANH R21, R165 ;  /* 0x000000a500157308 */ /* 0x0000a20000002400 */
[----:B----4-:R-:W-:Y:S01]  /*68d0*/  FSEL R15, R15, -INF , P0 ;  /* 0xff8000000f0f7808 */ /* 0x010fe20000000000 */
[----:B---3--:R-:W-:Y:S01]  /*68e0*/  FMUL.FTZ R164, R180, UR24 ;  /* 0x00000018b4a47c20 */ /* 0x008fe20008410000 */
[----:B------:R-:W-:-:S02]  /*68f0*/  FMNMX.FTZ R6, R12, R6, !PT ;  /* 0x000000060c067209 */ /* 0x000fc40007810000 */
[----:B------:R-:W-:Y:S02]  /*6900*/  LOP3.LUT P0, RZ, R18, 0x8000, RZ, 0xc0, !PT ;  /* 0x0000800012ff7812 */ /* 0x000fe4000780c0ff */
[----:B------:R-:W-:Y:S01]  /*6910*/  FMNMX.FTZ R6, R13, R6, !PT ;  /* 0x000000060d067209 */ /* 0x000fe20007810000 */
[----:B------:R-:W3:Y:S01]  /*6920*/  MUFU.TANH R161, R161 ;  /* 0x000000a100a17308 */ /* 0x000ee20000002400 */
[----:B-----5:R-:W-:Y:S01]  /*6930*/  FSEL R20, R20, -INF , P1 ;  /* 0xff80000014147808 */ /* 0x020fe20000800000 */
[----:B0-----:R-:W-:Y:S01]  /*6940*/  FMUL.FTZ R165, R181, UR24 ;  /* 0x00000018b5a57c20 */ /* 0x001fe20008410000 */
[----:B------:R-:W-:Y:S02]  /*6950*/  FMNMX.FTZ R6, R14, R6, !PT ;  /* 0x000000060e067209 */ /* 0x000fe40007810000 */
[----:B------:R-:W-:Y:S02]  /*6960*/  LOP3.LUT P1, RZ, R18, 0x4000, RZ, 0xc0, !PT ;  /* 0x0000400012ff7812 */ /* 0x000fe4000782c0ff */
[----:B------:R-:W-:Y:S01]  /*6970*/  FMNMX.FTZ R6, R15, R6, !PT ;  /* 0x000000060f067209 */ /* 0x000fe20007810000 */
[----:B------:R-:W0:Y:S01]  /*6980*/  MUFU.TANH R164, R164 ;  /* 0x000000a400a47308 */ /* 0x000e220000002400 */
[----:B--2---:R-:W-:-:S02]  /*6990*/  FSEL R21, R21, -INF , P1 ;  /* 0xff80000015157808 */ /* 0x004fc40000800000 */
[----:B------:R-:W-:Y:S02]  /*69a0*/  FMNMX.FTZ R6, R20, R6, !PT ;  /* 0x0000000614067209 */ /* 0x000fe40007810000 */
[----:B------:R-:W-:Y:S02]  /*69b0*/  FSEL R152, R152, -INF , P0 ;  /* 0xff80000098987808 */ /* 0x000fe40000000000 */
[----:B------:R-:W-:Y:S01]  /*69c0*/  FMNMX.FTZ R6, R21, R6, !PT ;  /* 0x0000000615067209 */ /* 0x000fe20007810000 */
[----:B------:R-:W2:Y:S01]  /*69d0*/  MUFU.TANH R165, R165 ;  /* 0x000000a500a57308 */ /* 0x000ea20000002400 */
[----:B---3--:R-:W-:Y:S02]  /*69e0*/  FSEL R161, R161, -INF , P6 ;  /* 0xff800000a1a17808 */ /* 0x008fe40003000000 */
[----:B------:R-:W-:Y:S02]  /*69f0*/  FMNMX.FTZ R6, R152, R6, !PT ;  /* 0x0000000698067209 */ /* 0x000fe40007810000 */
[----:B------:R-:W-:-:S02]  /*6a00*/  LOP3.LUT P1, RZ, R18, 0x2000, RZ, 0xc0, !PT ;  /* 0x0000200012ff7812 */ /* 0x000fc4000782c0ff */
[----:B------:R-:W-:Y:S01]  /*6a10*/  FMNMX.FTZ R6, R153, R6, !PT ;  /* 0x0000000699067209 */ /* 0x000fe20007810000 */
[----:B------:R-:W3:Y:S01]  /*6a20*/  MUFU.TANH R158, R158 ;  /* 0x0000009e009e7308 */ /* 0x000ee20000002400 */
[----:B0-----:R-:W-:Y:S02]  /*6a30*/  FSEL R164, R164, -INF , P4 ;  /* 0xff800000a4a47808 */ /* 0x001fe40002000000 */
[----:B------:R-:W-:Y:S02]  /*6a40*/  FMNMX.FTZ R6, R156, R6, !PT ;  /* 0x000000069c067209 */ /* 0x000fe40007810000 */
[----:B------:R-:W-:Y:S02]  /*6a50*/  ISETP.GT.AND P4, PT, R0, 0x8, PT ;  /* 0x000000080000780c */ /* 0x000fe40003f84270 */
[----:B------:R-:W-:Y:S01]  /*6a60*/  FMNMX.FTZ R6, R157, R6, !PT ;  /* 0x000000069d067209 */ /* 0x000fe20007810000 */
[----:B------:R-:W0:Y:S01]  /*6a70*/  MUFU.TANH R159, R159 ;  /* 0x0000009f009f7308 */ /* 0x000e220000002400 */
[----:B--2---:R-:W-:-:S02]  /*6a80*/  FSEL R165, R165, -INF , P5 ;  /* 0xff800000a5a57808 */ /* 0x004fc40002800000 */
[----:B------:R-:W-:Y:S02]  /*6a90*/  FMNMX.FTZ R6, R160, R6, !PT ;  /* 0x00000006a0067209 */ /* 0x000fe40007810000 */
[----:B------:R-:W-:Y:S02]  /*6aa0*/  ISETP.GT.AND P5, PT, R0, 0x9, PT ;  /* 0x000000090000780c */ /* 0x000fe40003fa4270 */
[----:B------:R-:W-:Y:S01]  /*6ab0*/  FMNMX.FTZ R6, R161, R6, !PT ;  /* 0x00000006a1067209 */ /* 0x000fe20007810000 */
[----:B------:R-:W2:Y:S01]  /*6ac0*/  MUFU.TANH R166, R166 ;  /* 0x000000a600a67308 */ /* 0x000ea20000002400 */
[----:B---3--:R-:W-:Y:S02]  /*6ad0*/  FSEL R158, R158, -INF , P4 ;  /* 0xff8000009e9e7808 */ /* 0x008fe40002000000 */
[----:B------:R-:W-:Y:S02]  /*6ae0*/  FMNMX.FTZ R6, R164, R6, !PT ;  /* 0x00000006a4067209 */ /* 0x000fe40007810000 */
[----:B------:R-:W-:-:S02]  /*6af0*/  ISETP.GT.AND P4, PT, R0, 0x18, PT ;  /* 0x000000180000780c */ /* 0x000fc40003f84270 */
[----:B------:R-:W-:Y:S01]  /*6b00*/  FMNMX.FTZ R6, R165, R6, !PT ;  /* 0x00000006a5067209 */ /* 0x000fe20007810000 */
[----:B------:R-:W3:Y:S01]  /*6b10*/  MUFU.TANH R167, R167 ;  /* 0x000000a700a77308 */ /* 0x000ee20000002400 */
[----:B0-----:R-:W-:Y:S02]  /*6b20*/  FSEL R159, R159, -INF , P5 ;  /* 0xff8000009f9f7808 */ /* 0x001fe40002800000 */
[----:B------:R-:W-:Y:S01]  /*6b30*/  ISETP.GT.AND P5, PT, R0, 0x19, PT ;  /* 0x000000190000780c */ /* 0x000fe20003fa4270 */
[----:B------:R-:W0:Y:S01]  /*6b40*/  SHFL.BFLY PT, R171, R6, 0x2, 0x1f ;  /* 0x0c401f0006ab7f89 */ /* 0x000e2200000e0000 */
[----:B------:R-:W-:-:S03]  /*6b50*/  LOP3.LUT P0, RZ, R18, 0x1000, RZ, 0xc0, !PT ;  /* 0x0000100012ff7812 */ /* 0x000fc6000780c0ff */
[----:B------:R-:W4:Y:S01]  /*6b60*/  MUFU.TANH R169, R169 ;  /* 0x000000a900a97308 */ /* 0x000f220000002400 */
[----:B--2---:R-:W-:Y:S02]  /*6b70*/  FSEL R166, R166, -INF , P4 ;  /* 0xff800000a6a67808 */ /* 0x004fe40002000000 */
[----:B------:R-:W-:-:S05]  /*6b80*/  ISETP.GT.AND P4, PT, R0, 0x28, PT ;  /* 0x000000280000780c */ /* 0x000fca0003f84270 */
[----:B------:R-:W2:Y:S01]  /*6b90*/  MUFU.TANH R174, R174 ;  /* 0x000000ae00ae7308 */ /* 0x000ea20000002400 */
[----:B---3--:R-:W-:Y:S02]  /*6ba0*/  FSEL R167, R167, -INF , P5 ;  /* 0xff800000a7a77808 */ /* 0x008fe40002800000 */
[C---:B------:R-:W-:Y:S02]  /*6bb0*/  ISETP.GT.AND P5, PT, R0.reuse, 0x39, PT ;  /* 0x000000390000780c */ /* 0x040fe40003fa4270 */
[----:B----4-:R-:W-:Y:S02]  /*6bc0*/  FSEL R169, R169, -INF , P4 ;  /* 0xff800000a9a97808 */ /* 0x010fe40002000000 */
[----:B------:R-:W-:Y:S02]  /*6bd0*/  ISETP.GT.AND P4, PT, R0, 0x38, PT ;  /* 0x000000380000780c */ /* 0x000fe40003f84270 */
[----:B0-----:R-:W-:Y:S02]  /*6be0*/  FMNMX.FTZ R6, R6, R171, !PT ;  /* 0x000000ab06067209 */ /* 0x001fe40007810000 */
[----:B--2---:R-:W-:-:S03]  /*6bf0*/  FSEL R174, R174, -INF , P4 ;  /* 0xff800000aeae7808 */ /* 0x004fc60002000000 */
[----:B------:R-:W0:Y:S02]  /*6c00*/  SHFL.BFLY PT, R171, R6, 0x1, 0x1f ;  /* 0x0c201f0006ab7f89 */ /* 0x000e2400000e0000 */
[----:B0-----:R-:W-:-:S04]  /*6c10*/  FMNMX.FTZ R6, R6, R171, !PT ;  /* 0x000000ab06067209 */ /* 0x001fc80007810000 */
[C---:B------:R-:W-:Y:S01]  /*6c20*/  FSETP.NEU.FTZ.AND P6, PT, R6.reuse, -INF , PT ;  /* 0xff8000000600780b */ /* 0x040fe20003fdd000 */
[----:B------:R-:W-:-:S03]  /*6c30*/  FMUL.FTZ R171, R6, UR10 ;  /* 0x0000000a06ab7c20 */ /* 0x000fc60008410000 */
[----:B------:R-:W-:Y:S02]  /*6c40*/  FSEL R172, R6, RZ, P6 ;  /* 0x000000ff06ac7208 */ /* 0x000fe40003000000 */
[----:B------:R-:W-:Y:S02]  /*6c50*/  FSEL R171, R171, RZ, P6 ;  /* 0x000000ffabab7208 */ /* 0x000fe40003000000 */
[----:B------:R-:W-:Y:S01]  /*6c60*/  ISETP.GT.AND P6, PT, R0, 0x29, PT ;  /* 0x000000290000780c */ /* 0x000fe20003fc4270 */
[----:B------:R-:W-:Y:S02]  /*6c70*/  FADD.FTZ R172, -R172, R9 ;  /* 0x00000009acac7221 */ /* 0x000fe40000010100 */
        /* <DEDUP_REMOVED lines=13> */
[----:B0-----:R-:W-:Y:S01]  /*6d50*/  FMUL.FTZ R10, R172, UR10 ;  /* 0x0000000aac0a7c20 */ /* 0x001fe20008410000 */
[--C-:B------:R-:W-:Y:S01]  /*6d60*/  FFMA.FTZ R157, R157, UR10, -R171.reuse ;  /* 0x0000000a9d9d7c23 */ /* 0x100fe200080108ab */
[--C-:B------:R-:W-:Y:S01]  /*6d70*/  FFMA.FTZ R160, R160, UR10, -R171.reuse ;  /* 0x0000000aa0a07c23 */ /* 0x100fe200080108ab */
[--C-:B------:R-:W-:Y:S01]  /*6d80*/  FFMA.FTZ R161, R161, UR10, -R171.reuse ;  /* 0x0000000aa1a17c23 */ /* 0x100fe200080108ab */
[--C-:B------:R-:W-:Y:S01]  /*6d90*/  FFMA.FTZ R164, R164, UR10, -R171.reuse ;  /* 0x0000000aa4a47c23 */ /* 0x100fe200080108ab */
[----:B------:R-:W-:Y:S01]  /*6da0*/  FFMA.FTZ R165, R165, UR10, -R171 ;  /* 0x0000000aa5a57c23 */ /* 0x000fe200080108ab */
[----:B------:R-:W-:Y:S01]  /*6db0*/  FMUL.FTZ R171, R178, UR24 ;  /* 0x00000018b2ab7c20 */ /* 0x000fe20008410000 */
[----:B------:R-:W0:Y:S01]  /*6dc0*/  MUFU.EX2 R10, R10 ;  /* 0x0000000a000a7308 */ /* 0x000e220000000800 */
[----:B------:R-:W-:-:S07]  /*6dd0*/  FMUL.FTZ R172, R179, UR24 ;  /* 0x00000018b3ac7c20 */ /* 0x000fce0008410000 */
[----:B------:R2:W3:Y:S08]  /*6de0*/  MUFU.TANH R9, R175 ;  /* 0x000000af00097308 */ /* 0x0004f00000002400 */
[----:B------:R-:W4:Y:S01]  /*6df0*/  MUFU.TANH R171, R171 ;  /* 0x000000ab00ab7308 */ /* 0x000f220000002400 */
[----:B0-----:R-:W-:Y:S01]  /*6e00*/  FFMA.FTZ R4, R10, R4, R152 ;  /* 0x000000040a047223 */ /* 0x001fe20000010098 */
[----:B------:R-:W-:Y:S01]  /*6e10*/  F2FP.BF16.F32.PACK_AB R152, R11, R152 ;  /* 0x000000980b98723e */ /* 0x000fe200000010ff */
[----:B--2---:R-:W-:Y:S01]  /*6e20*/  FMUL.FTZ R175, R183, UR24 ;  /* 0x00000018b7af7c20 */ /* 0x004fe20008410000 */
[----:B------:R-:W-:Y:S01]  /*6e30*/  FMUL.FTZ R24, R24, R10 ;  /* 0x0000000a18187220 */ /* 0x000fe20000410000 */
[----:B------:R-:W-:Y:S01]  /*6e40*/  FADD.FTZ R4, R11, R4 ;  /* 0x000000040b047221 */ /* 0x000fe20000010000 */
[----:B------:R-:W-:-:S02]  /*6e50*/  IMAD.U32 R11, RZ, RZ, UR25 ;  /* 0x00000019ff0b7e24 */ /* 0x000fc4000f8e00ff */
[-C--:B------:R-:W-:Y:S01]  /*6e60*/  FMUL.FTZ R25, R25, R10.reuse ;  /* 0x0000000a19197220 */ /* 0x080fe20000410000 */
[----:B------:R-:W0:Y:S01]  /*6e70*/  MUFU.TANH R172, R172 ;  /* 0x000000ac00ac7308 */ /* 0x000e220000002400 */
[----:B---3--:R-:W-:Y:S01]  /*6e80*/  FSEL R9, R9, -INF , P6 ;  /* 0xff80000009097808 */ /* 0x008fe20003000000 */
[----:B------:R-:W-:Y:S02]  /*6e90*/  @!P1 VIADD R0, R11, 0x28c40 ;  /* 0x00028c400b009836 */ /* 0x000fe40000000000 */
[-C--:B------:R-:W-:Y:S01]  /*6ea0*/  FMUL.FTZ R28, R28, R10.reuse ;  /* 0x0000000a1c1c7220 */ /* 0x080fe20000410000 */
[-C--:B------:R-:W-:Y:S01]  /*6eb0*/  FMUL.FTZ R29, R29, R10.reuse ;  /* 0x0000000a1d1d7220 */ /* 0x080fe20000410000 */
[-C--:B------:R-:W-:Y:S01]  /*6ec0*/  FMUL.FTZ R32, R32, R10.reuse ;  /* 0x0000000a20207220 */ /* 0x080fe20000410000 */
[-C--:B------:R-:W-:Y:S01]  /*6ed0*/  FMUL.FTZ R33, R33, R10.reuse ;  /* 0x0000000a21217220 */ /* 0x080fe20000410000 */
[----:B------:R-:W-:Y:S01]  /*6ee0*/  @!P1 PRMT R0, RZ, 0x654, R0 ;  /* 0x00000654ff009816 */ /* 0x000fe20000000000 */
[----:B------:R-:W2:Y:S01]  /*6ef0*/  MUFU.TANH R175, R175 ;  /* 0x000000af00af7308 */ /* 0x000ea20000002400 */
[----:B----4-:R-:W-:Y:S01]  /*6f00*/  FSEL R171, R171, -INF , P2 ;  /* 0xff800000abab7808 */ /* 0x010fe20001000000 */
[-C--:B------:R-:W-:Y:S01]  /*6f10*/  FMUL.FTZ R36, R36, R10.reuse ;  /* 0x0000000a24247220 */ /* 0x080fe20000410000 */
[----:B------:R3:W-:Y:S01]  /*6f20*/  @!P1 SYNCS.ARRIVE.TRANS64.RED.A1T0 RZ, [R0+URZ], RZ ;  /* 0x000000ff00ff99a7 */ /* 0x0007e2000810043f */
[----:B------:R-:W-:Y:S01]  /*6f30*/  ISETP.NE.AND P2, PT, R17, RZ, PT ;  /* 0x000000ff1100720c */ /* 0x000fe20003f45270 */
[-C--:B------:R-:W-:Y:S01]  /*6f40*/  FMUL.FTZ R37, R37, R10.reuse ;  /* 0x0000000a25257220 */ /* 0x080fe20000410000 */
[-C--:B------:R-:W-:Y:S01]  /*6f50*/  FMUL.FTZ R40, R40, R10.reuse ;  /* 0x0000000a28287220 */ /* 0x080fe20000410000 */
[-C--:B------:R-:W-:Y:S01]  /*6f60*/  FMUL.FTZ R41, R41, R10.reuse ;  /* 0x0000000a29297220 */ /* 0x080fe20000410000 */
[----:B------:R-:W4:Y:S01]  /*6f70*/  MUFU.EX2 R12, R12 ;  /* 0x0000000c000c7308 */ /* 0x000f220000000800 */
[----:B0-----:R-:W-:Y:S01]  /*6f80*/  FSEL R172, R172, -INF , P3 ;  /* 0xff800000acac7808 */ /* 0x001fe20001800000 */
[----:B------:R-:W-:Y:S01]  /*6f90*/  FMUL.FTZ R44, R44, R10 ;  /* 0x0000000a2c2c7220 */ /* 0x000fe20000410000 */
[----:B---3--:R-:W-:Y:S01]  /*6fa0*/  FMNMX.FTZ R0, R154, R8, !PT ;  /* 0x000000089a007209 */ /* 0x008fe20007810000 */
[-C--:B------:R-:W-:Y:S01]  /*6fb0*/  FMUL.FTZ R45, R45, R10.reuse ;  /* 0x0000000a2d2d7220 */ /* 0x080fe20000410000 */
[-C--:B------:R-:W-:Y:S01]  /*6fc0*/  FMUL.FTZ R48, R48, R10.reuse ;  /* 0x0000000a30307220 */ /* 0x080fe20000410000 */
[----:B------:R-:W-:Y:S01]  /*6fd0*/  FMUL.FTZ R49, R49, R10 ;  /* 0x0000000a31317220 */ /* 0x000fe20000410000 */
[----:B------:R-:W-:Y:S01]  /*6fe0*/  FMNMX.FTZ R0, R155, R0, !PT ;  /* 0x000000009b007209 */ /* 0x000fe20007810000 */
[----:B------:R-:W-:Y:S01]  /*6ff0*/  MUFU.EX2 R180, R157 ;  /* 0x0000009d00b47308 */ /* 0x000fe20000000800 */
[----:B--2---:R-:W-:Y:S01]  /*7000*/  FSEL R175, R175, -INF , P5 ;  /* 0xff800000afaf7808 */ /* 0x004fe20002800000 */
[----:B------:R-:W-:Y:S01]  /*7010*/  FMUL.FTZ R52, R52, R10 ;  /* 0x0000000a34347220 */ /* 0x000fe20000410000 */
[----:B------:R-:W-:Y:S01]  /*7020*/  FMNMX.FTZ R0, R158, R0, !PT ;  /* 0x000000009e007209 */ /* 0x000fe20007810000 */
[-C--:B------:R-:W-:Y:S01]  /*7030*/  FMUL.FTZ R53, R53, R10.reuse ;  /* 0x0000000a35357220 */ /* 0x080fe20000410000 */
[-C--:B------:R-:W-:Y:S01]  /*7040*/  FMUL.FTZ R56, R56, R10.reuse ;  /* 0x0000000a38387220 */ /* 0x080fe20000410000 */
[----:B------:R-:W-:Y:S01]  /*7050*/  FMUL.FTZ R57, R57, R10 ;  /* 0x0000000a39397220 */ /* 0x000fe20000410000 */
[----:B------:R-:W-:Y:S01]  /*7060*/  FMNMX.FTZ R0, R159, R0, !PT ;  /* 0x000000009f007209 */ /* 0x000fe20007810000 */
[----:B------:R-:W0:Y:S01]  /*7070*/  MUFU.EX2 R13, R13 ;  /* 0x0000000d000d7308 */ /* 0x000e220000000800 */
[----:B----4-:R-:W-:Y:S01]  /*7080*/  FADD.FTZ R4, R12, R4 ;  /* 0x000000040c047221 */ /* 0x010fe20000010000 */
[----:B------:R-:W-:Y:S01]  /*7090*/  FMUL.FTZ R60, R60, R10 ;  /* 0x0000000a3c3c7220 */ /* 0x000fe20000410000 */
[----:B------:R-:W-:Y:S01]  /*70a0*/  FMNMX.FTZ R0, R162, R0, !PT ;  /* 0x00000000a2007209 */ /* 0x000fe20007810000 */
[-C--:B------:R-:W-:Y:S01]  /*70b0*/  FMUL.FTZ R61, R61, R10.reuse ;  /* 0x0000000a3d3d7220 */ /* 0x080fe20000410000 */
[-C--:B------:R-:W-:Y:S01]  /*70c0*/  FMUL.FTZ R64, R64, R10.reuse ;  /* 0x0000000a40407220 */ /* 0x080fe20000410000 */
[----:B------:R-:W-:Y:S01]  /*70d0*/  FMUL.FTZ R65, R65, R10 ;  /* 0x0000000a41417220 */ /* 0x000fe20000410000 */
[----:B------:R-:W-:Y:S01]  /*70e0*/  FMNMX.FTZ R0, R163, R0, !PT ;  /* 0x00000000a3007209 */ /* 0x000fe20007810000 */
[----:B------:R-:W2:Y:S01]  /*70f0*/  MUFU.EX2 R14, R14 ;  /* 0x0000000e000e7308 */ /* 0x000ea20000000800 */
[-C--:B------:R-:W-:Y:S01]  /*7100*/  FMUL.FTZ R68, R68, R10.reuse ;  /* 0x0000000a44447220 */ /* 0x080fe20000410000 */
        /* <DEDUP_REMOVED lines=15> */
[----:B--2---:R-:W-:Y:S01]  /*7200*/  FADD.FTZ R4, R14, R4 ;  /* 0x000000040e047221 */ /* 0x004fe20000010000 */
[----:B------:R-:W-:Y:S01]  /*7210*/  FMUL.FTZ R85, R85, R10 ;  /* 0x0000000a55557220 */ /* 0x000fe20000410000 */
[----:B------:R-:W-:Y:S01]  /*7220*/  FMNMX.FTZ R0, R169, R0, !PT ;  /* 0x00000000a9007209 */ /* 0x000fe20007810000 */
[-C--:B------:R-:W-:Y:S01]  /*7230*/  FMUL.FTZ R88, R88, R10.reuse ;  /* 0x0000000a58587220 */ /* 0x080fe20000410000 */
[-C--:B------:R-:W-:Y:S01]  /*7240*/  FMUL.FTZ R89, R89, R10.reuse ;  /* 0x0000000a59597220 */ /* 0x080fe20000410000 */
[----:B------:R-:W-:Y:S01]  /*7250*/  FMUL.FTZ R92, R92, R10 ;  /* 0x0000000a5c5c7220 */ /* 0x000fe20000410000 */
[----:B------:R-:W-:Y:S01]  /*7260*/  FMNMX.FTZ R0, R9, R0, !PT ;  /* 0x0000000009007209 */ /* 0x000fe20007810000 */
[----:B------:R-:W-:Y:S01]  /*7270*/  MUFU.EX2 R181, R161 ;  /* 0x000000a100b57308 */ /* 0x000fe20000000800 */
[----:B---3--:R-:W-:Y:S01]  /*7280*/  FADD.FTZ R4, R15, R4 ;  /* 0x000000040f047221 */ /* 0x008fe20000010000 */
        /* <DEDUP_REMOVED lines=15> */
[-C--:B------:R-:W-:Y:S01]  /*7380*/  FMUL.FTZ R109, R109, R10.reuse ;  /* 0x0000000a6d6d7220 */ /* 0x080fe20000410000 */
[-C--:B------:R-:W-:Y:S01]  /*7390*/  FMUL.FTZ R112, R112, R10.reuse ;  /* 0x0000000a70707220 */ /* 0x080fe20000410000 */
[-C--:B------:R-:W-:Y:S01]  /*73a0*/  FMUL.FTZ R113, R113, R10.reuse ;  /* 0x0000000a71717220 */ /* 0x080fe20000410000 */
[----:B------:R-:W3:Y:S01]  /*73b0*/  SHFL.BFLY PT, R176, R0, 0x2, 0x1f ;  /* 0x0c401f0000b07f89 */ /* 0x000ee200000e0000 */
[-C--:B------:R-:W-:Y:S01]  /*73c0*/  FMUL.FTZ R116, R116, R10.reuse ;  /* 0x0000000a74747220 */ /* 0x080fe20000410000 */
[-C--:B------:R-:W-:Y:S01]  /*73d0*/  FMUL.FTZ R117, R117, R10.reuse ;  /* 0x0000000a75757220 */ /* 0x080fe20000410000 */
[-C--:B------:R-:W-:Y:S01]  /*73e0*/  FMUL.FTZ R120, R120, R10.reuse ;  /* 0x0000000a78787220 */ /* 0x080fe20000410000 */
[----:B------:R-:W-:Y:S01]  /*73f0*/  MUFU.EX2 R179, R165 ;  /* 0x000000a500b37308 */ /* 0x000fe20000000800 */
[----:B--2---:R-:W-:Y:S01]  /*7400*/  FADD.FTZ R4, R21, R4 ;  /* 0x0000000415047221 */ /* 0x004fe20000010000 */
[-C--:B------:R-:W-:Y:S01]  /*7410*/  FMUL.FTZ R121, R121, R10.reuse ;  /* 0x0000000a79797220 */ /* 0x080fe20000410000 */
        /* <DEDUP_REMOVED lines=15> */
[----:B---3--:R-:W-:-:S05]  /*7510*/  FMNMX.FTZ R0, R0, R176, !PT ;  /* 0x000000b000007209 */ /* 0x008fca0007810000 */
[----:B------:R-:W0:Y:S02]  /*7520*/  SHFL.BFLY PT, R176, R0, 0x1, 0x1f ;  /* 0x0c201f0000b07f89 */ /* 0x000e2400000e0000 */
[----:B0-----:R-:W-:-:S04]  /*7530*/  FMNMX.FTZ R0, R0, R176, !PT ;  /* 0x000000b000007209 */ /* 0x001fc80007810000 */
[C---:B------:R-:W-:Y:S01]  /*7540*/  FSETP.NEU.FTZ.AND P3, PT, R0.reuse, -INF , PT ;  /* 0xff8000000000780b */ /* 0x040fe20003f7d000 */
[----:B------:R-:W-:-:S03]  /*7550*/  FMUL.FTZ R177, R0, UR10 ;  /* 0x0000000a00b17c20 */ /* 0x000fc60008410000 */
[----:B------:R-:W-:Y:S02]  /*7560*/  FSEL R176, R0, RZ, P3 ;  /* 0x000000ff00b07208 */ /* 0x000fe40001800000 */
[----:B------:R-:W-:-:S03]  /*7570*/  FSEL R177, R177, RZ, P3 ;  /* 0x000000ffb1b17208 */ /* 0x000fc60001800000 */
[----:B------:R-:W-:Y:S02]  /*7580*/  FADD.FTZ R176, -R176, R8 ;  /* 0x00000008b0b07221 */ /* 0x000fe40000010100 */
[--C-:B------:R-:W-:Y:S01]  /*7590*/  FFMA.FTZ R154, R154, UR10, -R177.reuse ;  /* 0x0000000a9a9a7c23 */ /* 0x100fe200080108b1 */
[--C-:B------:R-:W-:Y:S01]  /*75a0*/  FFMA.FTZ R155, R155, UR10, -R177.reuse ;  /* 0x0000000a9b9b7c23 */ /* 0x100fe200080108b1 */
[----:B------:R-:W-:Y:S01]  /*75b0*/  FMUL.FTZ R8, R176, UR10 ;  /* 0x0000000ab0087c20 */ /* 0x000fe20008410000 */
[----:B------:R-:W-:Y:S02]  /*75c0*/  IMAD.U32 R176, RZ, RZ, UR23 ;  /* 0x00000017ffb07e24 */ /* 0x000fe4000f8e00ff */
[--C-:B------:R-:W-:Y:S01]  /*75d0*/  FFMA.FTZ R158, R158, UR10, -R177.reuse ;  /* 0x0000000a9e9e7c23 */ /* 0x100fe200080108b1 */
[--C-:B------:R-:W-:Y:S01]  /*75e0*/  FFMA.FTZ R159, R159, UR10, -R177.reuse ;  /* 0x0000000a9f9f7c23 */ /* 0x100fe200080108b1 */
[--C-:B------:R-:W-:Y:S01]  /*75f0*/  FFMA.FTZ R178, R162, UR10, -R177.reuse ;  /* 0x0000000aa2b27c23 */ /* 0x100fe200080108b1 */
[----:B------:R-:W-:Y:S01]  /*7600*/  @!P2 IMAD R176, R176, 0x40, R16 ;  /* 0x00000040b0b0a824 */ /* 0x000fe200078e0210 */
[----:B------:R-:W0:Y:S01]  /*7610*/  MUFU.EX2 R8, R8 ;  /* 0x0000000800087308 */ /* 0x000e220000000800 */
[--C-:B------:R-:W-:Y:S01]  /*7620*/  FFMA.FTZ R163, R163, UR10, -R177.reuse ;  /* 0x0000000aa3a37c23 */ /* 0x100fe200080108b1 */
[--C-:B------:R-:W-:Y:S01]  /*7630*/  FFMA.FTZ R166, R166, UR10, -R177.reuse ;  /* 0x0000000aa6a67c23 */ /* 0x100fe200080108b1 */
[--C-:B------:R-:W-:Y:S01]  /*7640*/  FFMA.FTZ R167, R167, UR10, -R177.reuse ;  /* 0x0000000aa7a77c23 */ /* 0x100fe200080108b1 */
[----:B------:R-:W-:Y:S01]  /*7650*/  @!P2 LEA R176, R176, UR46, 0x2 ;  /* 0x0000002eb0b0ac11 */ /* 0x000fe2000f8e10ff */
[--C-:B------:R-:W-:Y:S01]  /*7660*/  FFMA.FTZ R170, R170, UR10, -R177.reuse ;  /* 0x0000000aaaaa7c23 */ /* 0x100fe200080108b1 */
[--C-:B------:R-:W-:Y:S01]  /*7670*/  FFMA.FTZ R168, R168, UR10, -R177.reuse ;  /* 0x0000000aa8a87c23 */ /* 0x100fe200080108b1 */
[--C-:B------:R-:W-:Y:S01]  /*7680*/  FFMA.FTZ R9, R9, UR10, -R177.reuse ;  /* 0x0000000a09097c23 */ /* 0x100fe200080108b1 */
[----:B------:R-:W-:Y:S01]  /*7690*/  MUFU.EX2 R155, R155 ;  /* 0x0000009b009b7308 */ /* 0x000fe20000000800 */
[----:B------:R-:W-:Y:S01]  /*76a0*/  @!P2 STS [R176+0x28800], R10 ;  /* 0x0288000ab000a388 */ /* 0x000fe20000000800 */
[--C-:B------:R-:W-:Y:S01]  /*76b0*/  FFMA.FTZ R171, R171, UR10, -R177.reuse ;  /* 0x0000000aabab7c23 */ /* 0x100fe200080108b1 */
[--C-:B------:R-:W-:Y:S01]  /*76c0*/  FFMA.FTZ R172, R172, UR10, -R177.reuse ;  /* 0x0000000aacac7c23 */ /* 0x100fe200080108b1 */
[--C-:B------:R-:W-:Y:S01]  /*76d0*/  FFMA.FTZ R174, R174, UR10, -R177.reuse ;  /* 0x0000000aaeae7c23 */ /* 0x100fe200080108b1 */
[----:B------:R-:W-:-:S03]  /*76e0*/  FFMA.FTZ R175, R175, UR10, -R177 ;  /* 0x0000000aafaf7c23 */ /* 0x000fc600080108b1 */
[----:B------:R-:W-:Y:S01]  /*76f0*/  MUFU.EX2 R157, R178 ;  /* 0x000000b2009d7308 */ /* 0x000fe20000000800 */
[----:B0-----:R0:W-:Y:S01]  /*7700*/  @!P2 STS [R176+0x28820], R8 ;  /* 0x02882008b000a388 */ /* 0x0011e20000000800 */
        /* <DEDUP_REMOVED lines=14> */
[----:B0-----:R-:W0:Y:S01]  /*77f0*/  MUFU.EX2 R176, R153 ;  /* 0x0000009900b07308 */ /* 0x001e220000000800 */
[----:B--2---:R-:W-:Y:S01]  /*7800*/  FFMA.FTZ R156, R169, UR10, -R177 ;  /* 0x0000000aa99c7c23 */ /* 0x004fe200080108b1 */
[-C--:B------:R-:W-:Y:S01]  /*7810*/  FMUL.FTZ R51, R51, R8.reuse ;  /* 0x0000000833337220 */ /* 0x080fe20000410000 */
[-C--:B------:R-:W-:Y:S01]  /*7820*/  FMUL.FTZ R54, R54, R8.reuse ;  /* 0x0000000836367220 */ /* 0x080fe20000410000 */
[-C--:B------:R-:W-:Y:S01]  /*7830*/  FMUL.FTZ R55, R55, R8.reuse ;  /* 0x0000000837377220 */ /* 0x080fe20000410000 */
[-C--:B------:R-:W-:Y:S01]  /*7840*/  FMUL.FTZ R58, R58, R8.reuse ;  /* 0x000000083a3a7220 */ /* 0x080fe20000410000 */
[-C--:B------:R-:W-:Y:S01]  /*7850*/  FMUL.FTZ R59, R59, R8.reuse ;  /* 0x000000083b3b7220 */ /* 0x080fe20000410000 */
[-C--:B------:R-:W-:Y:S01]  /*7860*/  FMUL.FTZ R62, R62, R8.reuse ;  /* 0x000000083e3e7220 */ /* 0x080fe20000410000 */
[----:B------:R2:W3:Y:S01]  /*7870*/  MUFU.EX2 R153, R154 ;  /* 0x0000009a00997308 */ /* 0x0004e20000000800 */
[-C--:B------:R-:W-:Y:S01]  /*7880*/  FMUL.FTZ R63, R63, R8.reuse ;  /* 0x000000083f3f7220 */ /* 0x080fe20000410000 */
[-C--:B------:R-:W-:Y:S01]  /*7890*/  FMUL.FTZ R66, R66, R8.reuse ;  /* 0x0000000842427220 */ /* 0x080fe20000410000 */
[-C--:B------:R-:W-:Y:S01]  /*78a0*/  FMUL.FTZ R67, R67, R8.reuse ;  /* 0x0000000843437220 */ /* 0x080fe20000410000 */
[-C--:B------:R-:W-:Y:S01]  /*78b0*/  FMUL.FTZ R70, R70, R8.reuse ;  /* 0x0000000846467220 */ /* 0x080fe20000410000 */
[-C--:B------:R-:W-:Y:S01]  /*78c0*/  FMUL.FTZ R71, R71, R8.reuse ;  /* 0x0000000847477220 */ /* 0x080fe20000410000 */
[-C--:B------:R-:W-:Y:S01]  /*78d0*/  FMUL.FTZ R74, R74, R8.reuse ;  /* 0x000000084a4a7220 */ /* 0x080fe20000410000 */
[----:B------:R-:W-:Y:S01]  /*78e0*/  FMUL.FTZ R75, R75, R8 ;  /* 0x000000084b4b7220 */ /* 0x000fe20000410000 */
[----:B------:R-:W4:Y:S01]  /*78f0*/  MUFU.EX2 R177, R160 ;  /* 0x000000a000b17308 */ /* 0x000f220000000800 */
[----:B0-----:R-:W-:Y:S01]  /*7900*/  FADD.FTZ R4, R176, R4 ;  /* 0x00000004b0047221 */ /* 0x001fe20000010000 */
[----:B--2---:R-:W-:Y:S01]  /*7910*/  F2FP.BF16.F32.PACK_AB R154, R13, R12 ;  /* 0x0000000c0d9a723e */ /* 0x004fe200000010ff */
[-C--:B------:R-:W-:Y:S01]  /*7920*/  FMUL.FTZ R78, R78, R8.reuse ;  /* 0x000000084e4e7220 */ /* 0x080fe20000410000 */
[----:B------:R-:W-:Y:S01]  /*7930*/  FMUL.FTZ R79, R79, R8 ;  /* 0x000000084f4f7220 */ /* 0x000fe20000410000 */
[----:B------:R-:W-:Y:S01]  /*7940*/  FADD.FTZ R4, R162, R4 ;  /* 0x00000004a2047221 */ /* 0x000fe20000010000 */
[----:B------:R-:W-:Y:S01]  /*7950*/  F2FP.BF16.F32.PACK_AB R162, R180, R162 ;  /* 0x000000a2b4a2723e */ /* 0x000fe200000010ff */
[-C--:B------:R-:W-:Y:S01]  /*7960*/  FMUL.FTZ R82, R82, R8.reuse ;  /* 0x0000000852527220 */ /* 0x080fe20000410000 */
[----:B------:R-:W-:Y:S01]  /*7970*/  MUFU.EX2 R160, R163 ;  /* 0x000000a300a07308 */ /* 0x000fe20000000800 */
[----:B---3--:R-:W-:Y:S01]  /*7980*/  FFMA.FTZ R5, R8, R5, R153 ;  /* 0x0000000508057223 */ /* 0x008fe20000010099 */
[----:B------:R-:W-:Y:S01]  /*7990*/  F2FP.BF16.F32.PACK_AB R153, R155, R153 ;  /* 0x000000999b99723e */ /* 0x000fe200000010ff */
[----:B------:R-:W-:Y:S01]  /*79a0*/  FADD.FTZ R4, R180, R4 ;  /* 0x00000004b4047221 */ /* 0x000fe20000010000 */
[-C--:B------:R-:W-:Y:S01]  /*79b0*/  FMUL.FTZ R83, R83, R8.reuse ;  /* 0x0000000853537220 */ /* 0x080fe20000410000 */
[----:B------:R-:W-:Y:S01]  /*79c0*/  FADD.FTZ R5, R155, R5 ;  /* 0x000000059b057221 */ /* 0x000fe20000010000 */
[-C--:B------:R-:W-:Y:S01]  /*79d0*/  FMUL.FTZ R86, R86, R8.reuse ;  /* 0x0000000856567220 */ /* 0x080fe20000410000 */
[-C--:B------:R-:W-:Y:S01]  /*79e0*/  FMUL.FTZ R87, R87, R8.reuse ;  /* 0x0000000857577220 */ /* 0x080fe20000410000 */
[----:B------:R-:W0:Y:S01]  /*79f0*/  MUFU.EX2 R155, R158 ;  /* 0x0000009e009b7308 */ /* 0x000e220000000800 */
[----:B----4-:R-:W-:Y:S01]  /*7a00*/  FADD.FTZ R4, R177, R4 ;  /* 0x00000004b1047221 */ /* 0x010fe20000010000 */
[-C--:B------:R-:W-:Y:S01]  /*7a10*/  FMUL.FTZ R90, R90, R8.reuse ;  /* 0x000000085a5a7220 */ /* 0x080fe20000410000 */
[-C--:B------:R-:W-:Y:S01]  /*7a20*/  FMUL.FTZ R91, R91, R8.reuse ;  /* 0x000000085b5b7220 */ /* 0x080fe20000410000 */
[-C--:B------:R-:W-:Y:S01]  /*7a30*/  FMUL.FTZ R94, R94, R8.reuse ;  /* 0x000000085e5e7220 */ /* 0x080fe20000410000 */
[----:B------:R-:W-:Y:S01]  /*7a40*/  FADD.FTZ R4, R181, R4 ;  /* 0x00000004b5047221 */ /* 0x000fe20000010000 */
        /* <DEDUP_REMOVED lines=21> */
[----:B------:R-:W-:Y:S01]  /*7ba0*/  BAR.SYNC.DEFER_BLOCKING 0xf, 0x100 ;  /* 0x03c4000000007b1d */ /* 0x000fe20000010000 */
[----:B------:R-:W-:Y:S01]  /*7bb0*/  F2FP.BF16.F32.PACK_AB R158, R21, R20 ;  /* 0x00000014159e723e */ /* 0x000fe200000010ff */
[----:B------:R-:W-:Y:S01]  /*7bc0*/  FADD.FTZ R5, R157, R5 ;  /* 0x000000059d057221 */ /* 0x000fe20000010000 */
[----:B------:R-:W-:Y:S01]  /*7bd0*/  F2FP.BF16.F32.PACK_AB R157, R160, R157 ;  /* 0x0000009da09d723e */ /* 0x000fe200000010ff */
[-C--:B------:R-:W-:Y:S01]  /*7be0*/  FMUL.FTZ R126, R126, R8.reuse ;  /* 0x000000087e7e7220 */ /* 0x080fe20000410000 */
[-C--:B------:R-:W-:Y:S01]  /*7bf0*/  FMUL.FTZ R127, R127, R8.reuse ;  /* 0x000000087f7f7220 */ /* 0x080fe20000410000 */
[----:B------:R-:W2:Y:S01]  /*7c00*/  MUFU.EX2 R161, R170 ;  /* 0x000000aa00a17308 */ /* 0x000ea20000000800 */
[----:B------:R-:W-:Y:S01]  /*7c10*/  FADD.FTZ R5, R160, R5 ;  /* 0x00000005a0057221 */ /* 0x000fe20000010000 */
[----:B------:R-:W-:Y:S01]  /*7c20*/  F2FP.BF16.F32.PACK_AB R160, R176, R173 ;  /* 0x000000adb0a0723e */ /* 0x000fe200000010ff */
[-C--:B------:R-:W-:Y:S01]  /*7c30*/  FMUL.FTZ R130, R130, R8.reuse ;  /* 0x0000000882827220 */ /* 0x080fe20000410000 */
[-C--:B------:R-:W-:Y:S01]  /*7c40*/  FMUL.FTZ R131, R131, R8.reuse ;  /* 0x0000000883837220 */ /* 0x080fe20000410000 */
[----:B---3--:R-:W-:Y:S01]  /*7c50*/  FADD.FTZ R5, R159, R5 ;  /* 0x000000059f057221 */ /* 0x008fe20000010000 */
        /* <DEDUP_REMOVED lines=10> */
[----:B------:R0:W4:Y:S01]  /*7d00*/  MUFU.EX2 R163, R156 ;  /* 0x0000009c00a37308 */ /* 0x0001220000000800 */
[----:B--2---:R-:W-:Y:S01]  /*7d10*/  FADD.FTZ R5, R161, R5 ;  /* 0x00000005a1057221 */ /* 0x004fe20000010000 */
[----:B------:R2:W-:Y:S01]  /*7d20*/  STSM.16.M88.4 [R19+0x26800], R152 ;  /* 0x0268009813007844 */ /* 0x0005e20000000200 */
[-C--:B------:R-:W-:Y:S01]  /*7d30*/  FMUL.FTZ R147, R147, R8.reuse ;  /* 0x0000000893937220 */ /* 0x080fe20000410000 */
[-C--:B------:R-:W-:Y:S01]  /*7d40*/  FMUL.FTZ R150, R150, R8.reuse ;  /* 0x0000000896967220 */ /* 0x080fe20000410000 */
[----:B------:R-:W-:-:S03]  /*7d50*/  FMUL.FTZ R151, R151, R8 ;  /* 0x0000000897977220 */ /* 0x000fc60000410000 */
[----:B------:R-:W5:Y:S01]  /*7d60*/  MUFU.EX2 R9, R9 ;  /* 0x0000000900097308 */ /* 0x000f620000000800 */
[C---:B---3--:R-:W-:Y:S01]  /*7d70*/  FADD.FTZ R5, R168.reuse, R5 ;  /* 0x00000005a8057221 */ /* 0x048fe20000010000 */
[----:B0-----:R-:W-:Y:S02]  /*7d80*/  F2FP.BF16.F32.PACK_AB R156, R15, R14 ;  /* 0x0000000e0f9c723e */ /* 0x001fe400000010ff */
[----:B------:R-:W-:-:S03]  /*7d90*/  F2FP.BF16.F32.PACK_AB R161, R168, R161 ;  /* 0x000000a1a8a1723e */ /* 0x000fc600000010ff */
[----:B------:R2:W-:Y:S01]  /*7da0*/  STSM.16.M88.4 [R22], R156 ;  /* 0x0000009c16007844 */ /* 0x0005e20000000200 */
[----:B------:R-:W0:Y:S01]  /*7db0*/  MUFU.EX2 R165, R171 ;  /* 0x000000ab00a57308 */ /* 0x000e220000000800 */
[----:B----4-:R-:W-:-:S07]  /*7dc0*/  FADD.FTZ R5, R163, R5 ;  /* 0x00000005a3057221 */ /* 0x010fce0000010000 */
[----:B------:R-:W3:Y:S01]  /*7dd0*/  MUFU.EX2 R172, R172 ;  /* 0x000000ac00ac7308 */ /* 0x000ee20000000800 */
[C---:B-----5:R-:W-:Y:S01]  /*7de0*/  FADD.FTZ R5, R9.reuse, R5 ;  /* 0x0000000509057221 */ /* 0x060fe20000010000 */
[----:B------:R-:W-:-:S05]  /*7df0*/  F2FP.BF16.F32.PACK_AB R163, R9, R163 ;  /* 0x000000a309a3723e */ /* 0x000fca00000010ff */
[----:B------:R2:W-:Y:S01]  /*7e00*/  STSM.16.M88.4 [R184], R160 ;  /* 0x000000a0b8007844 */ /* 0x0005e20000000200 */
[----:B------:R-:W4:Y:S01]  /*7e10*/  MUFU.EX2 R167, R174 ;  /* 0x000000ae00a77308 */ /* 0x000f220000000800 */
[----:B0-----:R-:W-:-:S07]  /*7e20*/  FADD.FTZ R5, R165, R5 ;  /* 0x00000005a5057221 */ /* 0x001fce0000010000 */
[----:B------:R0:W5:Y:S01]  /*7e30*/  MUFU.EX2 R169, R164 ;  /* 0x000000a400a97308 */ /* 0x0001620000000800 */
[C---:B---3--:R-:W-:Y:S01]  /*7e40*/  FADD.FTZ R5, R172.reuse, R5 ;  /* 0x00000005ac057221 */ /* 0x048fe20000010000 */
[----:B------:R-:W-:-:S06]  /*7e50*/  F2FP.BF16.F32.PACK_AB R165, R172, R165 ;  /* 0x000000a5aca5723e */ /* 0x000fcc00000010ff */
[----:B------:R-:W3:Y:S01]  /*7e60*/  MUFU.EX2 R175, R175 ;  /* 0x000000af00af7308 */ /* 0x000ee20000000800 */
[----:B----4-:R-:W-:Y:S01]  /*7e70*/  FADD.FTZ R5, R167, R5 ;  /* 0x00000005a7057221 */ /* 0x010fe20000010000 */
[----:B0-----:R-:W-:Y:S02]  /*7e80*/  F2FP.BF16.F32.PACK_AB R164, R181, R177 ;  /* 0x000000b1b5a4723e */ /* 0x001fe400000010ff */
[----:B-----5:R-:W-:Y:S01]  /*7e90*/  F2FP.BF16.F32.PACK_AB R166, R179, R169 ;  /* 0x000000a9b3a6723e */ /* 0x020fe200000010ff */
[----:B------:R-:W-:-:S04]  /*7ea0*/  FADD.FTZ R4, R169, R4 ;  /* 0x00000004a9047221 */ /* 0x000fc80000010000 */
[----:B------:R-:W-:Y:S01]  /*7eb0*/  FADD.FTZ R4, R179, R4 ;  /* 0x00000004b3047221 */ /* 0x000fe20000010000 */
[C---:B---3--:R-:W-:Y:S01]  /*7ec0*/  F2FP.BF16.F32.PACK_AB R167, R175.reuse, R167 ;  /* 0x000000a7afa7723e */ /* 0x048fe200000010ff */
[----:B------:R-:W-:-:S04]  /*7ed0*/  FADD.FTZ R5, R175, R5 ;  /* 0x00000005af057221 */ /* 0x000fc80000010000 */
[----:B------:R2:W-:Y:S01]  /*7ee0*/  STSM.16.M88.4 [R23], R164 ;  /* 0x000000a417007844 */ /* 0x0005e20000000200 */
[----:B------:R-:W-:Y:S05]  /*7ef0*/  @!P0 BRA `(.L_x_4611) ;  /* 0x0000000000048947 */ /* 0x000fea0003800000 */
[----:B------:R-:W-:Y:S01]  /*7f00*/  BPT.TRAP 0x1 ;  /* 0x000000040000795c */ /* 0x000fe20000300000 */
.L_x_4611:
[----:B------:R0:W3:Y:S01]  /*7f10*/  SYNCS.PHASECHK.TRANS64.TRYWAIT P2, [UR25+0x28c50], R7 ;  /* 0x028c5007ff0075a7 */ /* 0x0000e20008040159 */
[----:B------:R-:W-:Y:S05]  /*7f20*/  @!P0 BRA `(.L_x_4612) ;  /* 0x0000000000048947 */ /* 0x000fea0003800000 */
[----:B------:R-:W-:Y:S01]  /*7f30*/  BPT.TRAP 0x1 ;  /* 0x000000040000795c */ /* 0x000fe20000300000 */
.L_x_4612:
[----:B---3--:R-:W-:Y:S05]  /*7f40*/  @P2 BRA `(.L_x_4613) ;  /* 0x0000000000082947 */ /* 0x008fea0003800000 */
[----:B------:R-:W3:Y:S02]  /*7f50*/  SYNCS.PHASECHK.TRANS64.TRYWAIT P2, [UR25+0x28c50], R7 ;  /* 0x028c5007ff0075a7 */ /* 0x000ee40008040159 */
[----:B---3--:R-:W-:Y:S05]  /*7f60*/  @!P2 BRA `(.L_x_4614) ;  /* 0x000000f0006ca947 */ /* 0x008fea0003800000 */
.L_x_4613:
[----:B------:R-:W-:Y:S01]  /*7f70*/  ULEA UR11, UR37, UR50, 0xc ;  /* 0x00000032250b7291 */ /* 0x000fe2000f8e603f */
[----:B------:R-:W-:Y:S01]  /*7f80*/  WARPGROUP.ARRIVE ;  /* 0x00000000000079c5 */ /* 0x000fe20000000000 */
[----:B------:R-:W-:Y:S01]  /*7f90*/  UMOV UR7, 0x40000040 ;  /* 0x4000004000077882 */ /* 0x000fe20000000000 */
[----:B------:R-:W-:Y:S01]  /*7fa0*/  UISETP.GT.AND UP1, UPT, UR21, UR20, UPT ;  /* 0x000000141500728c */ /* 0x000fe2000bf24270 */
[----:B---3--:R-:W-:Y:S01]  /*7fb0*/  @!P1 VIADD R11, R11, 0x28c60 ;  /* 0x00028c600b0b9836 */ /* 0x008fe20000000000 */
        /* <DEDUP_REMOVED lines=36> */
[----:B------:R-:W-:Y:S05]  /*8200*/  @P2 BRA `(.L_x_4615) ;  /* 0xffffffdc00602947 */ /* 0x000fea000383ffff */
.L_x_4606:
        /* <DEDUP_REMOVED lines=8> */
.L_x_4625:
[----:B------:R-:W-:-:S04]  /*8290*/  UIADD3 UR37, UR22, 0x1, URZ ;  /* 0x0000000116257890 */ /* 0x000fc8000fffe03f */
[----:B------:R-:W-:-:S04]  /*82a0*/  UISETP.NE.AND UP0, UPT, UR37, 0x2, UPT ;  /* 0x000000022500788c */ /* 0x000fc8000bf05270 */
[----:B------:R-:W-:Y:S02]  /*82b0*/  USEL UR6, URZ, 0x1, UP0 ;  /* 0x000000013f067887 */ /* 0x000fe40008000000 */
[----:B------:R-:W-:Y:S02]  /*82c0*/  USEL UR37, UR37, URZ, UP0 ;  /* 0x0000003f25257287 */ /* 0x000fe40008000000 */
[----:B------:R-:W-:Y:S01]  /*82d0*/  ULOP3.LUT UR38, UR38, UR6, URZ, 0x3c, !UPT ;  /* 0x0000000626267292 */ /* 0x000fe2000f8e3c3f */
[----:B------:R-:W-:Y:S11]  /*82e0*/  @!P0 BRA `(.L_x_4617) ;  /* 0x0000000000048947 */ /* 0x000ff60003800000 */
[----:B------:R-:W-:Y:S01]  /*82f0*/  BPT.TRAP 0x1 ;  /* 0x000000040000795c */ /* 0x000fe20000300000 */
.L_x_4617:
[----:B------:R-:W-:Y:S01]  /*8300*/  ULEA UR24, UR37, UR46, 0x3 ;  /* 0x0000002e25187291 */ /* 0x000fe2000f8e183f */
[----:B01----:R-:W-:-:S05]  /*8310*/  IMAD.U32 R7, RZ, RZ, UR38 ;  /* 0x00000026ff077e24 */ /* 0x003fca000f8e00ff */
[----:B------:R-:W-:-:S04]  /*8320*/  SHF.L.U32 R7, R7, 0x1f, RZ ;  /* 0x0000001f07077819 */ /* 0x000fc800000006ff */
[----:B------:R0:W1:Y:S01]  /*8330*/  SYNCS.PHASECHK.TRANS64.TRYWAIT P2, [UR24+0x28c30], R7 ;  /* 0x028c3007ff0075a7 */ /* 0x0000620008040158 */
[----:B------:R-:W-:Y:S05]  /*8340*/  @!P0 BRA `(.L_x_4618) ;  /* 0x0000000000048947 */ /* 0x000fea0003800000 */
[----:B------:R-:W-:Y:S01]  /*8350*/  BPT.TRAP 0x1 ;  /* 0x000000040000795c */ /* 0x000fe20000300000 */
.L_x_4618:
[----:B-1----:R-:W-:Y:S05]  /*8360*/  @P2 BRA `(.L_x_4619) ;  /* 0x0000000000082947 */ /* 0x002fea0003800000 */
[----:B------:R-:W1:Y:S02]  /*8370*/  SYNCS.PHASECHK.TRANS64.TRYWAIT P2, [UR24+0x28c30], R7 ;  /* 0x028c3007ff0075a7 */ /* 0x000e640008040158 */
[----:B-1----:R-:W-:Y:S05]  /*8380*/  @!P2 BRA `(.L_x_4620) ;  /* 0x000000ec0078a947 */ /* 0x002fea0003800000 */
.L_x_4619:
[----:B------:R-:W-:Y:S01]  /*8390*/  R2UR UR18, R3 ;  /* 0x00000000031272ca */ /* 0x000fe200000e0000 */
[----:B--2---:R-:W-:Y:S01]  /*83a0*/  WARPGROUP.ARRIVE ;  /* 0x00000000000079c5 */ /* 0x004fe20000000000 */
        /* <DEDUP_REMOVED lines=21> */
[----:B-1----:R-:W-:Y:S01]  /*8500*/  FMUL.FTZ R0, R152, UR23 ;  /* 0x0000001798007c20 */ /* 0x002fe20008410000 */
[----:B------:R-:W-:Y:S01]  /*8510*/  FMUL.FTZ R10, R153, UR23 ;  /* 0x00000017990a7c20 */ /* 0x000fe20008410000 */
[----:B---3--:R-:W-:Y:S01]  /*8520*/  FMUL.FTZ R11, R156, UR23 ;  /* 0x000000179c0b7c20 */ /* 0x008fe20008410000 */
        /* <DEDUP_REMOVED lines=365> */
.L_x_4621:
[----:B------:R1:W2:Y:S01]  /*9c00*/  SYNCS.PHASECHK.TRANS64.TRYWAIT P2, [UR24+0x28c50], R7 ;  /* 0x028c5007ff0075a7 */ /* 0x0002a20008040158 */
[----:B------:R-:W-:Y:S05]  /*9c10*/  @!P0 BRA `(.L_x_4622) ;  /* 0x0000000000048947 */ /* 0x000fea0003800000 */
[----:B------:R-:W-:Y:S01]  /*9c20*/  BPT.TRAP 0x1 ;  /* 0x000000040000795c */ /* 0x000fe20000300000 */
.L_x_4622:
[----:B--2---:R-:W-:Y:S05]  /*9c30*/  @P2 BRA `(.L_x_4623) ;  /* 0x0000000000082947 */ /* 0x004fea0003800000 */
[----:B------:R-:W2:Y:S02]  /*9c40*/  SYNCS.PHASECHK.TRANS64.TRYWAIT P2, [UR24+0x28c50], R7 ;  /* 0x028c5007ff0075a7 */ /* 0x000ea40008040158 */
[----:B--2---:R-:W-:Y:S05]  /*9c50*/  @!P2 BRA `(.L_x_4624) ;  /* 0x000000d4005ca947 */ /* 0x004fea0003800000 */
.L_x_4623:
        /* <DEDUP_REMOVED lines=42> */
.L_x_4616:
[----:B------:R-:W4:Y:S01]  /*9f00*/  SHFL.BFLY PT, R3, R4, 0x2, 0x1f ;  /* 0x0c401f0004037f89 */ /* 0x000f2200000e0000 */
[----:B------:R-:W-:Y:S08]  /*9f10*/  BAR.ARV 0x8, 0x100 ;  /* 0x0204000000007b1d */ /* 0x000ff00000002000 */
[----:B------:R-:W-:Y:S01]  /*9f20*/  BAR.SYNC.DEFER_BLOCKING 0xf, 0x100 ;  /* 0x03c4000000007b1d */ /* 0x000fe20000010000 */
[----:B------:R-:W-:Y:S01]  /*9f30*/  ISETP.NE.AND P2, PT, R17, RZ, PT ;  /* 0x000000ff1100720c */ /* 0x000fe20003f45270 */
[----:B------:R-:W-:Y:S01]  /*9f40*/  IMAD.MOV.U32 R13, RZ, RZ, -0x800000 ;  /* 0xff800000ff0d7424 */ /* 0x000fe200078e00ff */
[----:B------:R-:W-:Y:S01]  /*9f50*/  UIADD3 UR47, UR47, 0x1, URZ ;  /* 0x000000012f2f7890 */ /* 0x000fe2000fffe03f */
[----:B------:R-:W-:-:S02]  /*9f60*/  IMAD.MOV.U32 R12, RZ, RZ, -0x800000 ;  /* 0xff800000ff0c7424 */ /* 0x000fc400078e00ff */
[----:B------:R-:W5:Y:S01]  /*9f70*/  SHFL.BFLY PT, R10, R5, 0x2, 0x1f ;  /* 0x0c401f00050a7f89 */ /* 0x000f6200000e0000 */
[----:B----4-:R-:W-:Y:S01]  /*9f80*/  FADD.FTZ R3, R3, R4 ;  /* 0x0000000403037221 */ /* 0x010fe20000010000 */
[----:B------:R-:W-:-:S04]  /*9f90*/  IMAD.MOV.U32 R4, RZ, RZ, RZ ;  /* 0x000000ffff047224 */ /* 0x000fc800078e00ff */
[----:B------:R-:W4:Y:S01]  /*9fa0*/  SHFL.BFLY PT, R8, R3, 0x1, 0x1f ;  /* 0x0c201f0003087f89 */ /* 0x000f2200000e0000 */
[----:B-----5:R-:W-:Y:S01]  /*9fb0*/  FADD.FTZ R10, R10, R5 ;  /* 0x000000050a0a7221 */ /* 0x020fe20000010000 */
[----:B------:R-:W-:-:S04]  /*9fc0*/  IMAD.U32 R5, RZ, RZ, UR10 ;  /* 0x0000000aff057e24 */ /* 0x000fc8000f8e00ff */
[----:B01----:R-:W0:Y:S01]  /*9fd0*/  SHFL.BFLY PT, R7, R10, 0x1, 0x1f ;  /* 0x0c201f000a077f89 */ /* 0x003e2200000e0000 */
[----:B----4-:R-:W-:Y:S01]  /*9fe0*/  FADD.FTZ R9, R3, R8 ;  /* 0x0000000803097221 */ /* 0x010fe20000010000 */
        /* <DEDUP_REMOVED lines=82> */
[----:B----4-:R-:W-:Y:S01]  /*a510*/  IMAD.U32 R4, RZ, RZ, UR10 ;  /* 0x0000000aff047e24 */ /* 0x010fe2000f8e00ff */
        /* <DEDUP_REMOVED lines=72> */
.L_x_4586:
        /* <DEDUP_REMOVED lines=12> */
[----:B------:R-:W4:Y:S01]  /*aa60*/  LDL R0, [R1+0x54] ;  /* 0x0000540001007983 */ /* 0x000f220000100800 */
[----:B------:R-:W0:Y:S01]  /*aa70*/  S2UR UR4, SR_SWINHI ;  /* 0x00000000000479c3 */ /* 0x000e220000002f00 */
[----:B------:R-:W-:Y:S01]  /*aa80*/  F2FP.BF16.F32.PACK_AB R6, R29, R28 ;  /* 0x0000001c1d06723e */ /* 0x000fe200000010ff */
[----:B------:R-:W-:Y:S01]  /*aa90*/  USHF.L.U64.HI UR8, UR45, 0x2, UR44 ;  /* 0x000000022d087899 */ /* 0x000fe2000801022c */
[----:B------:R-:W-:Y:S01]  /*aaa0*/  F2FP.BF16.F32.PACK_AB R7, R31, R30 ;  /* 0x0000001e1f07723e */ /* 0x000fe200000010ff */
[----:B------:R-:W-:Y:S01]  /*aab0*/  ULDC.64 UR12, c[0x0][0xc00] ;  /* 0x00030000000c7ab9 */ /* 0x000fe20000000a00 */
[----:B------:R-:W-:Y:S02]  /*aac0*/  F2FP.BF16.F32.PACK_AB R9, R35, R34 ;  /* 0x000000222309723e */ /* 0x000fe400000010ff */
[----:B------:R-:W-:Y:S02]  /*aad0*/  F2FP.BF16.F32.PACK_AB R10, R37, R36 ;  /* 0x00000024250a723e */ /* 0x000fe400000010ff */
[----:B---3--:R-:W-:Y:S01]  /*aae0*/  F2FP.BF16.F32.PACK_AB R11, R39, R38 ;  /* 0x00000026270b723e */ /* 0x008fe200000010ff */
        /* <DEDUP_REMOVED lines=12> */
[----:B------:R-:W-:-:S04]  /*abb0*/  UIADD3 UR4, UP0, UR4, UR12, URZ ;  /* 0x0000000c04047290 */ /* 0x000fc8000ff1e03f */
[----:B------:R-:W-:Y:S01]  /*abc0*/  UIADD3.X UR8, UR8, UR13, URZ, UP0, !UPT ;  /* 0x0000000d08087290 */ /* 0x000fe200087fe43f */
[----:B----4-:R-:W-:-:S03]  /*abd0*/  IMAD.WIDE R20, R0, 0x2, R14 ;  /* 0x0000000200147825 */ /* 0x010fc600078e020e */
        /* <DEDUP_REMOVED lines=172> */
[----:B0-----:R-:W-:Y:S02]  /*b6a0*/  IMAD.U32 R4, RZ, RZ, UR10 ;  /* 0x0000000aff047e24 */ /* 0x001fe4000f8e00ff */
[----:B------:R-:W-:Y:S01]  /*b6b0*/  IMAD.U32 R5, RZ, RZ, UR11 ;  /* 0x0000000bff057e24 */ /* 0x000fe2000f8e00ff */
[----:B------:R-:W-:Y:S06]  /*b6c0*/  BAR.SYNC.DEFER_BLOCKING 0x1, 0x100 ;  /* 0x0044000000007b1d */ /* 0x000fec0000010000 */
[----:B------:R0:W3:Y:S02]  /*b6d0*/  @P1 LDG.E R3, desc[UR40][R4.64] ;  /* 0x0000002804031981 */ /* 0x0000e4000c1e1900 */
[----:B0-----:R-:W-:Y:S01]  /*b6e0*/  IMAD.U32 R4, RZ, RZ, UR4 ;  /* 0x00000004ff047e24 */ /* 0x001fe2000f8e00ff */
[----:B------:R-:W-:Y:S01]  /*b6f0*/  UISETP.NE.AND UP0, UPT, UR9, URZ, UPT ;  /* 0x0000003f0900728c */ /* 0x000fe2000bf05270 */
[----:B------:R-:W-:Y:S01]  /*b700*/  IMAD.U32 R5, RZ, RZ, UR8 ;  /* 0x00000008ff057e24 */ /* 0x000fe2000f8e00ff */
[----:B------:R-:W-:-:S04]  /*b710*/  ULDC UR4, c[0x0][0xad4] ;  /* 0x0002b50000047ab9 */ /* 0x000fc80000000800 */
[----:B------:R0:W5:Y:S01]  /*b720*/  @P0 LDG.E R0, desc[UR40][R4.64] ;  /* 0x0000002804000981 */ /* 0x000162000c1e1900 */
[----:B------:R-:W-:Y:S01]  /*b730*/  ULDC UR8, c[0x0][0xa88] ;  /* 0x0002a20000087ab9 */ /* 0x000fe20000000800 */
[----:B------:R-:W-:Y:S02]  /*b740*/  ULOP3.LUT UR43, UR43, 0xff, URZ, 0xc0, !UPT ;  /* 0x000000ff2b2b7892 */ /* 0x000fe4000f8ec03f */
[----:B------:R-:W-:Y:S01]  /*b750*/  USEL UR10, UR9, UR4, UP0 ;  /* 0x00000004090a7287 */ /* 0x000fe20008000000 */
[----:B---3--:R-:W-:Y:S01]  /*b760*/  @P1 R2UR UR8, R3 ;  /* 0x00000000030812ca */ /* 0x008fe200000e0000 */
[----:B0-----:R-:W-:-:S14]  /*b770*/  @P1 BRA `(.L_x_4628) ;  /* 0x0000000000181947 */ /* 0x001fdc0003800000 */
[----:B------:R-:W-:Y:S05]  /*b780*/  @!P0 BRA `(.L_x_4628) ;  /* 0x0000000000148947 */ /* 0x000fea0003800000 */
[----:B------:R-:W3:Y:S04]  /*b790*/  LDG.E R6, desc[UR40][R4.64] ;  /* 0x0000002804067981 */ /* 0x000ee8000c1e1900 */
[----:B------:R-:W4:Y:S01]  /*b7a0*/  LDG.E R3, desc[UR40][R4.64+0x4] ;  /* 0x0000042804037981 */ /* 0x000f22000c1e1900 */
[----:B---3--:R-:W-:Y:S02]  /*b7b0*/  R2UR UR4, R6 ;  /* 0x00000000060472ca */ /* 0x008fe400000e0000 */
[----:B----4-:R-:W-:-:S13]  /*b7c0*/  R2UR UR8, R3 ;  /* 0x00000000030872ca */ /* 0x010fda00000e0000 */
[----:B------:R-:W-:-:S12]  /*b7d0*/  UIADD3 UR8, -UR4, UR8, URZ ;  /* 0x0000000804087290 */ /* 0x000fd8000fffe13f */
.L_x_4628:
        /* <DEDUP_REMOVED lines=16> */
[----:B------:R-:W-:Y:S02]  /*b8e0*/  UISETP.NE.U32.AND UP0, UPT, UR12, URZ, UPT ;  /* 0x0000003f0c00728c */ /* 0x000fe4000bf05070 */
[----:B------:R-:W-:Y:S01]  /*b8f0*/  USEL UR18, UR18, 0x978, UP1 ;  /* 0x0000097812127887 */ /* 0x000fe20008800000 */
[----:B------:R-:W-:Y:S01]  /*b900*/  IMAD.MOV.U32 R3, RZ, RZ, R9 ;  /* 0x000000ffff037224 */ /* 0x000fe200078e0009 */
[----:B------:R-:W-:Y:S02]  /*b910*/  UISETP.NE.AND.EX UP0, UPT, UR13, URZ, UPT, UP0 ;  /* 0x0000003f0d00728c */ /* 0x000fe4000bf05300 */
[----:B------:R-:W-:-:S02]  /*b920*/  USEL UR16, UR43, URZ, UP1 ;  /* 0x0000003f2b107287 */ /* 0x000fc40008800000 */
[----:B------:R-:W-:Y:S02]  /*b930*/  USEL UR45, UR45, URZ, !UP0 ;  /* 0x0000003f2d2d7287 */ /* 0x000fe4000c000000 */
[----:B------:R-:W-:-:S04]  /*b940*/  USEL UR44, UR44, URZ, !UP0 ;  /* 0x0000003f2c2c7287 */ /* 0x000fc8000c000000 */
[----:B------:R-:W-:Y:S01]  /*b950*/  ULDC.64 UR14, c[0x0][UR18+0x228] ;  /* 0x00008a00120e7abb */ /* 0x000fe20008000a00 */
[----:B------:R-:W-:Y:S01]  /*b960*/  ULDC.64 UR12, c[0x0][UR18+0x220] ;  /* 0x00008800120c7abb */ /* 0x000fe20008000a00 */
[----:B------:R-:W-:Y:S02]  /*b970*/  UIMAD.WIDE.U32 UR20, UR14, UR16, URZ ;  /* 0x000000100e1472a5 */ /* 0x000fe4000f8e003f */
[----:B------:R-:W-:Y:S01]  /*b980*/  UIMAD UR19, UR15, UR16, URZ ;  /* 0x000000100f1372a4 */ /* 0x000fe2000f8e023f */
[----:B0-----:R-:W-:Y:S01]  /*b990*/  ISETP.NE.AND P0, PT, R0, 0x1, PT ;  /* 0x000000010000780c */ /* 0x001fe20003f05270 */
[----:B------:R-:W-:Y:S01]  /*b9a0*/  UIMAD.WIDE.U32 UR14, UR12, UR45, URZ ;  /* 0x0000002d0c0e72a5 */ /* 0x000fe2000f8e003f */
[----:B------:R-:W-:Y:S01]  /*b9b0*/  ULDC.64 UR10, c[0x0][UR18+0x218] ;  /* 0x00008600120a7abb */ /* 0x000fe20008000a00 */
[----:B------:R-:W-:Y:S02]  /*b9c0*/  UIMAD UR45, UR13, UR45, URZ ;  /* 0x0000002d0d2d72a4 */ /* 0x000fe4000f8e023f */
[----:B------:R-:W-:-:S02]  /*b9d0*/  UIMAD.WIDE.U32 UR16, UR10, UR42, URZ ;  /* 0x0000002a0a1072a5 */ /* 0x000fc4000f8e003f */
[----:B------:R-:W-:Y:S02]  /*b9e0*/  UIMAD UR10, UR11, UR42, URZ ;  /* 0x0000002a0b0a72a4 */ /* 0x000fe4000f8e023f */
[----:B------:R-:W-:Y:S02]  /*b9f0*/  UIMAD UR44, UR12, UR44, UR45 ;  /* 0x0000002c0c2c72a4 */ /* 0x000fe4000f8e022d */
[----:B------:R-:W-:Y:S02]  /*ba00*/  UIADD3 UR19, UR21, UR19, URZ ;  /* 0x0000001315137290 */ /* 0x000fe4000fffe03f */
[----:B------:R-:W0:Y:S01]  /*ba10*/  @P0 LDC R4, c[0x0][0xbec] ;  /* 0x0002fb00ff040b82 */ /* 0x000e220000000800 */
[----:B------:R-:W-:Y:S02]  /*ba20*/  UIADD3 UR11, UR17, UR10, URZ ;  /* 0x0000000a110b7290 */ /* 0x000fe4000fffe03f */
[----:B------:R-:W-:Y:S02]  /*ba30*/  UIADD3 UR16, UP0, UP2, UR14, UR16, UR4 ;  /* 0x000000100e107290 */ /* 0x000fe4000fa1e004 */
[----:B------:R-:W-:Y:S01]  /*ba40*/  UIADD3 UR10, UR15, UR44, URZ ;  /* 0x0000002c0f0a7290 */ /* 0x000fe2000fffe03f */
[----:B------:R-:W-:-:S02]  /*ba50*/  IMAD.U32 R6, RZ, RZ, UR19 ;  /* 0x00000013ff067e24 */ /* 0x000fc4000f8e00ff */
[----:B------:R-:W1:Y:S01]  /*ba60*/  @P0 LDC R5, c[0x0][0xbf0] ;  /* 0x0002fc00ff050b82 */ /* 0x000e620000000800 */
[----:B------:R-:W-:Y:S01]  /*ba70*/  UIADD3.X UR10, UR10, UR11, UR22, UP0, UP2 ;  /* 0x0000000b0a0a7290 */ /* 0x000fe200087e4416 */
[----:B0-----:R-:W-:-:S05]  /*ba80*/  @P0 IMAD.HI.U32 R4, R9, R4, RZ ;  /* 0x0000000409040227 */ /* 0x001fca00078e00ff */
[----:B-1----:R-:W-:Y:S01]  /*ba90*/  @P0 SHF.R.U32.HI R3, RZ, R5, R4 ;  /* 0x00000005ff030219 */ /* 0x002fe20000011604 */
[----:B------:R-:W-:-:S04]  /*baa0*/  IMAD.U32 R4, RZ, RZ, UR20 ;  /* 0x00000014ff047e24 */ /* 0x000fc8000f8e00ff */
[--C-:B------:R-:W-:Y:S01]  /*bab0*/  IMAD.MOV R7, RZ, RZ, -R3.reuse ;  /* 0x000000ffff077224 */ /* 0x100fe200078e0a03 */
[----:B------:R-:W-:Y:S02]  /*bac0*/  IADD3 R4, P0, P2, R3, UR16, R4 ;  /* 0x0000001003047c10 */ /* 0x000fe4000fa1e004 */
[----:B------:R-:W-:Y:S01]  /*bad0*/  SHF.R.S32.HI R3, RZ, 0x1f, R3 ;  /* 0x0000001fff037819 */ /* 0x000fe20000011403 */
[C---:B------:R-:W-:Y:S02]  /*bae0*/  IMAD R7, R0.reuse, R7, R9 ;  /* 0x0000000700077224 */ /* 0x040fe400078e0209 */
[----:B------:R-:W-:Y:S01]  /*baf0*/  IMAD R9, R0, UR8, RZ ;  /* 0x0000000800097c24 */ /* 0x000fe2000f8e02ff */
[----:B------:R-:W-:Y:S01]  /*bb00*/  IADD3.X R5, R3, UR10, R6, P0, P2 ;  /* 0x0000000a03057c10 */ /* 0x000fe200087e4406 */
[----:B------:R-:W-:Y:S01]  /*bb10*/  ULDC.64 UR10, c[0x0][UR18+0x210] ;  /* 0x00008400120a7abb */ /* 0x000fe20008000a00 */
[----:B------:R-:W-:Y:S01]  /*bb20*/  SHF.R.S32.HI R3, RZ, 0x1f, R7 ;  /* 0x0000001fff037819 */ /* 0x000fe20000011407 */
[----:B------:R-:W-:-:S02]  /*bb30*/  IMAD R6, R7, UR11, RZ ;  /* 0x0000000b07067c24 */ /* 0x000fc4000f8e02ff */
[----:B------:R-:W-:-:S04]  /*bb40*/  IMAD.WIDE.U32 R4, R7, UR10, R4 ;  /* 0x0000000a07047c25 */ /* 0x000fc8000f8e0004 */
[----:B------:R-:W-:Y:S01]  /*bb50*/  IMAD R3, R3, UR10, R6 ;  /* 0x0000000a03037c24 */ /* 0x000fe2000f8e0206 */
[----:B------:R-:W-:Y:S01]  /*bb60*/  ULDC.64 UR10, c[0x0][0xba8] ;  /* 0x0002ea00000a7ab9 */ /* 0x000fe20000000a00 */
[----:B------:R-:W-:Y:S01]  /*bb70*/  @!UP1 ULDC UR10, c[0x0][0xb50] ;  /* 0x0002d400000a9ab9 */ /* 0x000fe20000000800 */
[----:B------:R-:W-:Y:S01]  /*bb80*/  @!UP1 ULDC UR11, c[0x0][0xb54] ;  /* 0x0002d500000b9ab9 */ /* 0x000fe20000000800 */
[----:B------:R-:W-:Y:S01]  /*bb90*/  IMAD.IADD R3, R5, 0x1, R3 ;  /* 0x0000000105037824 */ /* 0x000fe200078e0203 */
[----:B------:R-:W-:Y:S01]  /*bba0*/  LEA R8, P0, R4, UR10, 0x2 ;  /* 0x0000000a04087c11 */ /* 0x000fe2000f8010ff */
[----:B------:R-:W-:-:S03]  /*bbb0*/  VIADD R0, R16, UR39 ;  /* 0x0000002710007c36 */ /* 0x000fc60008000000 */
[----:B------:R-:W-:Y:S01]  /*bbc0*/  LEA.HI.X R3, R4, UR11, R3, 0x2, P0 ;  /* 0x0000000b04037c11 */ /* 0x000fe200080f1403 */
[----:B------:R-:W-:Y:S04]  /*bbd0*/  SHFL.IDX PT, R6, R8, 0x1, 0x1c1f ;  /* 0x003c1f0008067f89 */ /* 0x000fe800000e0000 */
[----:B------:R-:W-:Y:S04]  /*bbe0*/  SHFL.IDX PT, R5, R3, RZ, 0x1c1f ;  /* 0x001c1fff03057589 */ /* 0x000fe800000e0000 */
[----:B------:R-:W-:Y:S01]  /*bbf0*/  SHFL.IDX PT, R7, R3, 0x1, 0x1c1f ;  /* 0x003c1f0003077f89 */ /* 0x000fe200000e0000 */
[----:B---3--:R-:W-:-:S05]  /*bc00*/  IMAD.MOV R4, RZ, RZ, -R10 ;  /* 0x000000ffff047224 */ /* 0x008fca00078e0a0a */
[----:B------:R-:W-:Y:S02]  /*bc10*/  ISETP.NE.AND P0, PT, R185, R4, PT ;  /* 0x00000004b900720c */ /* 0x000fe40003f05270 */
[----:B------:R-:W0:Y:S02]  /*bc20*/  SHFL.IDX PT, R4, R8, RZ, 0x1c1f ;  /* 0x001c1fff08047589 */ /* 0x000e2400000e0000 */
[C---:B------:R-:W-:Y:S01]  /*bc30*/  ISETP.GE.OR P2, PT, R0.reuse, R9, P0 ;  /* 0x000000090000720c */ /* 0x040fe20000746670 */
[----:B------:R-:W-:-:S05]  /*bc40*/  VIADD R0, R0, 0x8 ;  /* 0x0000000800007836 */ /* 0x000fca0000000000 */
[----:B------:R-:W-:-:S07]  /*bc50*/  ISETP.GE.OR P0, PT, R0, R9, P0 ;  /* 0x000000090000720c */ /* 0x000fce0000706670 */
[----:B0-----:R0:W-:Y:S06]  /*bc60*/  @!P2 ST.E desc[UR40][R4.64], R13 ;  /* 0x0000000d0400a985 */ /* 0x0011ec000c101928 */
[----:B------:R0:W-:Y:S02]  /*bc70*/  @!P0 ST.E desc[UR40][R6.64], R12 ;  /* 0x0000000c06008985 */ /* 0x0001e4000c101928 */
.L_x_4629:
[----:B------:R-:W-:Y:S05]  /*bc80*/  @P1 BRA `(.L_x_4630) ;  /* 0x00000010004c1947 */ /* 0x000fea0003800000 */
[----:B------:R-:W1:Y:S01]  /*bc90*/  S2R R0, SR_TID.X ;  /* 0x0000000000007919 */ /* 0x000e620000002100 */
[----:B------:R-:W3:Y:S01]  /*bca0*/  LDC R82, c[0x0][0xbe8] ;  /* 0x0002fa00ff527b82 */ /* 0x000ee20000000800 */
        /* <DEDUP_REMOVED lines=11> */
[----:B------:R-:W-:Y:S02]  /*bd60*/  LOP3.LUT R32, R33, 0x380, RZ, 0xc0, !PT ;  /* 0x0000038021207812 */ /* 0x000fe400078ec0ff */
[----:B------:R-:W-:Y:S02]  /*bd70*/  IADD3 R37, P1, R14, 0x6000, RZ ;  /* 0x000060000e257810 */ /* 0x000fe40007f3e0ff */
[----:B------:R-:W-:-:S02]  /*bd80*/  SHF.R.U64 R40, R40, 0x3, RZ ;  /* 0x0000000328287819 */ /* 0x000fc400000012ff */
[----:B------:R-:W-:Y:S02]  /*bd90*/  SHF.R.U64 R32, R32, 0x3, RZ ;  /* 0x0000000320207819 */ /* 0x000fe400000012ff */
[----:B------:R-:W-:Y:S02]  /*bda0*/  LOP3.LUT R36, R37, 0x380, RZ, 0xc0, !PT ;  /* 0x0000038025247812 */ /* 0x000fe400078ec0ff */
[----:B------:R-:W-:Y:S01]  /*bdb0*/  LOP3.LUT R40, R40, R41, RZ, 0x3c, !PT ;  /* 0x0000002928287212 */ /* 0x000fe200078e3cff */
[--C-:B------:R-:W-:Y:S01]  /*bdc0*/  IMAD.X R41, RZ, RZ, R15.reuse, P2 ;  /* 0x000000ffff297224 */ /* 0x100fe200010e060f */
[----:B------:R-:W-:Y:S01]  /*bdd0*/  LOP3.LUT R32, R32, R33, RZ, 0x3c, !PT ;  /* 0x0000002120207212 */ /* 0x000fe200078e3cff */
[--C-:B------:R-:W-:Y:S01]  /*bde0*/  IMAD.X R33, RZ, RZ, R15.reuse, P0 ;  /* 0x000000ffff217224 */ /* 0x100fe200000e060f */
[----:B------:R-:W-:Y:S02]  /*bdf0*/  IADD3 R69, P2, R14, 0xe000, RZ ;  /* 0x0000e0000e457810 */ /* 0x000fe40007f5e0ff */
[----:B------:R-:W-:Y:S01]  /*be00*/  SHF.R.U64 R36, R36, 0x3, RZ ;  /* 0x0000000324247819 */ /* 0x000fe200000012ff */
[----:B------:R-:W-:Y:S01]  /*be10*/  UIMAD UR12, UR22, UR14, URZ ;  /* 0x0000000e160c72a4 */ /* 0x000fe2000f8e023f */
[----:B------:R-:W-:Y:S01]  /*be20*/  IADD3 R61, P0, R14, 0xc000, RZ ;  /* 0x0000c0000e3d7810 */ /* 0x000fe20007f1e0ff */
[----:B------:R-:W-:Y:S01]  /*be30*/  UIMAD.WIDE.U32 UR10, UR4, UR14, URZ ;  /* 0x0000000e040a72a5 */ /* 0x000fe2000f8e003f */
[----:B------:R-:W-:Y:S01]  /*be40*/  LOP3.LUT R68, R69, 0x380, RZ, 0xc0, !PT ;  /* 0x0000038045447812 */ /* 0x000fe200078ec0ff */
[----:B------:R-:W5:Y:S01]  /*be50*/  LD.E.128 R32, desc[UR40][R32.64] ;  /* 0x0000002820207980 */ /* 0x000f62000c101d00 */
[----:B------:R-:W-:Y:S01]  /*be60*/  LOP3.LUT R36, R36, R37, RZ, 0x3c, !PT ;  /* 0x0000002524247212 */ /* 0x000fe200078e3cff */
[----:B------:R-:W-:Y:S01]  /*be70*/  IMAD.X R37, RZ, RZ, R15, P1 ;  /* 0x000000ffff257224 */ /* 0x000fe200008e060f */
[----:B------:R-:W-:Y:S01]  /*be80*/  LOP3.LUT R60, R61, 0x380, RZ, 0xc0, !PT ;  /* 0x000003803d3c7812 */ /* 0x000fe200078ec0ff */
[----:B------:R-:W5:Y:S01]  /*be90*/  LD.E.128 R40, desc[UR40][R40.64] ;  /* 0x0000002828287980 */ /* 0x000f62000c101d00 */
[----:B------:R-:W-:-:S02]  /*bea0*/  IADD3 R65, P1, R14, 0xd000, RZ ;  /* 0x0000d0000e417810 */ /* 0x000fc40007f3e0ff */
[----:B------:R-:W-:Y:S02]  /*beb0*/  SHF.R.U64 R68, R68, 0x3, RZ ;  /* 0x0000000344447819 */ /* 0x000fe400000012ff */
[----:B------:R-:W-:Y:S02]  /*bec0*/  IADD3 R9, P3, R14, 0x1000, RZ ;  /* 0x000010000e097810 */ /* 0x000fe40007f7e0ff */
[----:B------:R-:W-:Y:S02]  /*bed0*/  LOP3.LUT R81, R20, 0xfffffff8, RZ, 0xc0, !PT ;  /* 0xfffffff814517812 */ /* 0x000fe400078ec0ff */
[C---:B------:R-:W-:Y:S02]  /*bee0*/  IADD3 R13, P4, R14.reuse, 0x2000, RZ ;  /* 0x000020000e0d7810 */ /* 0x040fe40007f9e0ff */
[C---:B------:R-:W-:Y:S02]  /*bef0*/  IADD3 R25, P5, R14.reuse, 0x3000, RZ ;  /* 0x000030000e197810 */ /* 0x040fe40007fbe0ff */
[----:B------:R-:W-:Y:S01]  /*bf00*/  IADD3 R29, P6, R14, 0x4000, RZ ;  /* 0x000040000e1d7810 */ /* 0x000fe20007fde0ff */
[----:B------:R-:W-:Y:S01]  /*bf10*/  UIMAD UR12, UR4, UR15, UR12 ;  /* 0x0000000f040c72a4 */ /* 0x000fe2000f8e020c */
[----:B------:R-:W-:Y:S01]  /*bf20*/  SHF.R.U64 R60, R60, 0x3, RZ ;  /* 0x000000033c3c7819 */ /* 0x000fe200000012ff */
[----:B------:R-:W5:Y:S01]  /*bf30*/  LD.E.128 R36, desc[UR40][R36.64] ;  /* 0x0000002824247980 */ /* 0x000f62000c101d00 */
[----:B------:R-:W-:-:S02]  /*bf40*/  LOP3.LUT R64, R65, 0x380, RZ, 0xc0, !PT ;  /* 0x0000038041407812 */ /* 0x000fc400078ec0ff */
[----:B------:R-:W-:Y:S01]  /*bf50*/  LOP3.LUT R68, R68, R69, RZ, 0x3c, !PT ;  /* 0x0000004544447212 */ /* 0x000fe200078e3cff */
[--C-:B------:R-:W-:Y:S01]  /*bf60*/  IMAD.X R69, RZ, RZ, R15.reuse, P2 ;  /* 0x000000ffff457224 */ /* 0x100fe200010e060f */
[----:B------:R-:W-:Y:S01]  /*bf70*/  LOP3.LUT R60, R60, R61, RZ, 0x3c, !PT ;  /* 0x0000003d3c3c7212 */ /* 0x000fe200078e3cff */
[----:B------:R-:W-:Y:S01]  /*bf80*/  IMAD.X R61, RZ, RZ, R15, P0 ;  /* 0x000000ffff3d7224 */ /* 0x000fe200000e060f */
[----:B---3--:R-:W-:Y:S02]  /*bf90*/  ISETP.NE.AND P2, PT, R82, 0x1, PT ;  /* 0x000000015200780c */ /* 0x008fe40003f45270 */
[----:B------:R-:W-:Y:S02]  /*bfa0*/  SHF.R.U64 R64, R64, 0x3, RZ ;  /* 0x0000000340407819 */ /* 0x000fe400000012ff */
[----:B------:R-:W-:Y:S01]  /*bfb0*/  LOP3.LUT R8, R9, 0x380, RZ, 0xc0, !PT ;  /* 0x0000038009087812 */ /* 0x000fe200078ec0ff */
[----:B------:R-:W-:Y:S01]  /*bfc0*/  IMAD.IADD R20, R0, 0x1, -R81 ;  /* 0x0000000100147824 */ /* 0x000fe200078e0a51 */
[----:B------:R-:W-:-:S02]  /*bfd0*/  ISETP.GE.AND P0, PT, R191, UR16, PT ;  /* 0x00000010bf007c0c */ /* 0x000fc4000bf06270 */
[----:B------:R-:W-:Y:S02]  /*bfe0*/  LOP3.LUT R12, R13, 0x380, RZ, 0xc0, !PT ;  /* 0x000003800d0c7812 */ /* 0x000fe400078ec0ff */
[----:B------:R-:W-:Y:S02]  /*bff0*/  LOP3.LUT R24, R25, 0x380, RZ, 0xc0, !PT ;  /* 0x0000038019187812 */ /* 0x000fe400078ec0ff */
[----:B------:R-:W-:Y:S01]  /*c000*/  LOP3.LUT R28, R29, 0x380, RZ, 0xc0, !PT ;  /* 0x000003801d1c7812 */ /* 0x000fe200078ec0ff */
[----:B------:R-:W0:Y:S01]  /*c010*/  @P2 LDC R77, c[0x0][0xbec] ;  /* 0x0002fb00ff4d2b82 */ /* 0x000e220000000800 */
[----:B------:R-:W-:Y:S01]  /*c020*/  LOP3.LUT R64, R64, R65, RZ, 0x3c, !PT ;  /* 0x0000004140407212 */ /* 0x000fe200078e3cff */
[----:B------:R-:W-:Y:S01]  /*c030*/  IMAD.X R65, RZ, RZ, R15, P1 ;  /* 0x000000ffff417224 */ /* 0x000fe200008e060f */
[----:B------:R-:W-:Y:S01]  /*c040*/  SEL R76, RZ, 0xffffffff, P0 ;  /* 0xffffffffff4c7807 */ /* 0x000fe20000000000 */
[----:B------:R-:W-:Y:S01]  /*c050*/  UIADD3 UR11, UR11, UR12, URZ ;  /* 0x0000000c0b0b7290 */ /* 0x000fe2000fffe03f */
[----:B------:R-:W-:Y:S01]  /*c060*/  ISETP.GE.AND P1, PT, R2, UR16, PT ;  /* 0x0000001002007c0c */ /* 0x000fe2000bf26270 */
[----:B------:R-:W-:Y:S01]  /*c070*/  USHF.R.S32.HI UR4, URZ, 0x1f, UR9 ;  /* 0x0000001f3f047899 */ /* 0x000fe20008011409 */
[----:B------:R-:W-:Y:S01]  /*c080*/  SHF.R.U64 R8, R8, 0x3, RZ ;  /* 0x0000000308087819 */ /* 0x000fe200000012ff */
[----:B------:R-:W-:Y:S01]  /*c090*/  IMAD.SHL.U32 R76, R76, 0x2, RZ ;  /* 0x000000024c4c7824 */ /* 0x000fe200078e00ff */
[----:B------:R-:W-:Y:S01]  /*c0a0*/  SEL R21, RZ, 0x1, P1 ;  /* 0x00000001ff157807 */ /* 0x000fe20000800000 */
[----:B------:R-:W1:Y:S01]  /*c0b0*/  @P2 LDC R79, c[0x0][0xbf0] ;  /* 0x0002fc00ff4f2b82 */ /* 0x000e620000000800 */
[----:B------:R-:W-:Y:S01]  /*c0c0*/  ISETP.GE.AND P1, PT, R190, UR16, PT ;  /* 0x00000010be007c0c */ /* 0x000fe2000bf26270 */
[----:B------:R-:W-:Y:S01]  /*c0d0*/  ULDC.64 UR12, c[0x0][0xae8] ;  /* 0x0002ba00000c7ab9 */ /* 0x000fe20000000a00 */
[----:B------:R-:W-:Y:S01]  /*c0e0*/  LOP3.LUT R21, R76, 0x2, R21, 0xe2, !PT ;  /* 0x000000024c157812 */ /* 0x000fe200078ee215 */
[----:B------:R-:W5:Y:S01]  /*c0f0*/  LD.E.128 R60, desc[UR40][R60.64] ;  /* 0x000000283c3c7980 */ /* 0x000f62000c101d00 */
[----:B------:R-:W-:-:S02]  /*c100*/  SEL R76, RZ, 0xffffffff, P1 ;  /* 0xffffffffff4c7807 */ /* 0x000fc40000800000 */
[----:B------:R-:W-:Y:S01]  /*c110*/  ISETP.GE.AND P0, PT, R189, UR16, PT ;  /* 0x00000010bd007c0c */ /* 0x000fe2000bf06270 */
[----:B------:R-:W5:Y:S01]  /*c120*/  LD.E.128 R64, desc[UR40][R64.64] ;  /* 0x0000002840407980 */ /* 0x000f62000c101d00 */
[----:B------:R-:W-:Y:S01]  /*c130*/  LOP3.LUT R8, R8, R9, RZ, 0x3c, !PT ;  /* 0x0000000908087212 */ /* 0x000fe200078e3cff */
[----:B------:R-:W-:Y:S01]  /*c140*/  IMAD.X R9, RZ, RZ, R15, P3 ;  /* 0x000000ffff097224 */ /* 0x000fe200018e060f */
[----:B------:R-:W-:Y:S01]  /*c150*/  IADD3 R45, P3, R14, 0x8000, RZ ;  /* 0x000080000e2d7810 */ /* 0x000fe20007f7e0ff */
[----:B------:R-:W-:Y:S01]  /*c160*/  IMAD.SHL.U32 R76, R76, 0x4, RZ ;  /* 0x000000044c4c7824 */ /* 0x000fe200078e00ff */
[----:B------:R-:W-:Y:S01]  /*c170*/  SEL R0, RZ, 0xffffffff, P0 ;  /* 0xffffffffff007807 */ /* 0x000fe20000000000 */
[----:B------:R-:W5:Y:S01]  /*c180*/  LD.E.128 R68, desc[UR40][R68.64] ;  /* 0x0000002844447980 */ /* 0x000f62000c101d00 */
[----:B------:R-:W-:Y:S02]  /*c190*/  LOP3.LUT R44, R45, 0x380, RZ, 0xc0, !PT ;  /* 0x000003802d2c7812 */ /* 0x000fe400078ec0ff */
[----:B------:R-:W-:Y:S01]  /*c1a0*/  LOP3.LUT R21, R76, 0x4, R21, 0xe2, !PT ;  /* 0x000000044c157812 */ /* 0x000fe200078ee215 */
[----:B------:R-:W-:Y:S01]  /*c1b0*/  IMAD.SHL.U32 R76, R0, 0x8, RZ ;  /* 0x00000008004c7824 */ /* 0x000fe200078e00ff */
[----:B------:R-:W-:Y:S01]  /*c1c0*/  SHF.R.U64 R12, R12, 0x3, RZ ;  /* 0x000000030c0c7819 */ /* 0x000fe200000012ff */
[----:B------:R-:W-:Y:S01]  /*c1d0*/  IMAD R0, R20, 0x20, R3 ;  /* 0x0000002014007824 */ /* 0x000fe200078e0203 */
[----:B------:R-:W-:-:S02]  /*c1e0*/  SHF.R.U64 R24, R24, 0x3, RZ ;  /* 0x0000000318187819 */ /* 0x000fc400000012ff */
[----:B------:R-:W-:Y:S01]  /*c1f0*/  SHF.R.U64 R28, R28, 0x3, RZ ;  /* 0x000000031c1c7819 */ /* 0x000fe200000012ff */
[----:B------:R-:W-:Y:S01]  /*c200*/  UIMAD.WIDE.U32 UR10, UR42, UR12, UR10 ;  /* 0x0000000c2a0a72a5 */ /* 0x000fe2000f8e000a */
[----:B------:R-:W-:Y:S01]  /*c210*/  SHF.R.U64 R44, R44, 0x3, RZ ;  /* 0x000000032c2c7819 */ /* 0x000fe200000012ff */
[----:B------:R-:W-:Y:S01]  /*c220*/  VIADD R80, R0, UR39 ;  /* 0x0000002700507c36 */ /* 0x000fe20008000000 */
        /* <DEDUP_REMOVED lines=9> */
[----:B------:R-:W-:Y:S01]  /*c2c0*/  UIMAD UR11, UR42, UR13, UR11 ;  /* 0x0000000d2a0b72a4 */ /* 0x000fe2000f8e020b */
[C---:B------:R-:W-:Y:S01]  /*c2d0*/  IADD3 R53, P5, R14.reuse, 0xa000, RZ ;  /* 0x0000a0000e357810 */ /* 0x040fe20007fbe0ff */
[----:B------:R-:W5:Y:S01]  /*c2e0*/  LD.E.128 R8, desc[UR40][R8.64] ;  /* 0x0000002808087980 */ /* 0x000f62000c101d00 */
[----:B------:R-:W-:Y:S01]  /*c2f0*/  IADD3 R57, P6, R14, 0xb000, RZ ;  /* 0x0000b0000e397810 */ /* 0x000fe20007fde0ff */
[----:B------:R-:W-:Y:S01]  /*c300*/  ULDC.64 UR12, c[0x0][0xaf0] ;  /* 0x0002bc00000c7ab9 */ /* 0x000fe20000000a00 */
[----:B------:R-:W-:Y:S01]  /*c310*/  ISETP.GE.AND P0, PT, R188, UR16, PT ;  /* 0x00000010bc007c0c */ /* 0x000fe2000bf06270 */
[----:B0-----:R-:W-:Y:S01]  /*c320*/  @P2 IMAD.HI.U32 R0, R80, R77, RZ ;  /* 0x0000004d50002227 */ /* 0x001fe200078e00ff */
[----:B------:R-:W-:Y:S01]  /*c330*/  IADD3 R7, P3, R14, 0xf000, RZ ;  /* 0x0000f0000e077810 */ /* 0x000fe20007f7e0ff */
[----:B------:R-:W-:Y:S01]  /*c340*/  UIMAD UR4, UR4, UR12, URZ ;  /* 0x0000000c040472a4 */ /* 0x000fe2000f8e023f */
[----:B------:R-:W-:Y:S01]  /*c350*/  LOP3.LUT R48, R49, 0x380, RZ, 0xc0, !PT ;  /* 0x0000038031307812 */ /* 0x000fe200078ec0ff */
[----:B------:R-:W5:Y:S01]  /*c360*/  LD.E.128 R24, desc[UR40][R24.64] ;  /* 0x0000002818187980 */ /* 0x000f62000c101d00 */
[----:B------:R-:W-:-:S02]  /*c370*/  LOP3.LUT R52, R53, 0x380, RZ, 0xc0, !PT ;  /* 0x0000038035347812 */ /* 0x000fc400078ec0ff */
[----:B------:R-:W-:Y:S01]  /*c380*/  LOP3.LUT R56, R57, 0x380, RZ, 0xc0, !PT ;  /* 0x0000038039387812 */ /* 0x000fe200078ec0ff */
[----:B------:R-:W5:Y:S01]  /*c390*/  LD.E.128 R28, desc[UR40][R28.64] ;  /* 0x000000281c1c7980 */ /* 0x000f62000c101d00 */
[----:B------:R-:W-:Y:S02]  /*c3a0*/  LOP3.LUT R5, R14, 0x380, RZ, 0xc0, !PT ;  /* 0x000003800e057812 */ /* 0x000fe400078ec0ff */
[----:B------:R-:W-:Y:S01]  /*c3b0*/  SEL R20, RZ, 0xffffffff, P0 ;  /* 0xffffffffff147807 */ /* 0x000fe20000000000 */
[----:B------:R-:W-:Y:S01]  /*c3c0*/  IMAD.MOV.U32 R77, RZ, RZ, R80 ;  /* 0x000000ffff4d7224 */ /* 0x000fe200078e0050 */
[----:B------:R-:W-:Y:S01]  /*c3d0*/  LOP3.LUT R6, R7, 0x380, RZ, 0xc0, !PT ;  /* 0x0000038007067812 */ /* 0x000fe200078ec0ff */
[----:B------:R-:W-:Y:S01]  /*c3e0*/  UIMAD UR4, UR9, UR13, UR4 ;  /* 0x0000000d090472a4 */ /* 0x000fe2000f8e0204 */
[----:B-1----:R-:W-:Y:S01]  /*c3f0*/  @P2 SHF.R.U32.HI R77, RZ, R79, R0 ;  /* 0x0000004fff4d2219 */ /* 0x002fe20000011600 */
[----:B------:R-:W-:Y:S01]  /*c400*/  UIMAD.WIDE.U32 UR10, UR9, UR12, UR10 ;  /* 0x0000000c090a72a5 */ /* 0x000fe2000f8e000a */
[----:B------:R-:W-:Y:S01]  /*c410*/  SHF.R.U64 R48, R48, 0x3, RZ ;  /* 0x0000000330307819 */ /* 0x000fe200000012ff */
[----:B------:R-:W-:Y:S01]  /*c420*/  IMAD.SHL.U32 R20, R20, 0x10, RZ ;  /* 0x0000001014147824 */ /* 0x000fe200078e00ff */
[----:B------:R-:W-:Y:S01]  /*c430*/  SHF.R.U64 R52, R52, 0x3, RZ ;  /* 0x0000000334347819 */ /* 0x000fe200000012ff */
[----:B------:R-:W-:Y:S01]  /*c440*/  IMAD.X R73, RZ, RZ, R15, P3 ;  /* 0x000000ffff497224 */ /* 0x000fe200018e060f */
[----:B------:R-:W-:Y:S01]  /*c450*/  SHF.R.U64 R56, R56, 0x3, RZ ;  /* 0x0000000338387819 */ /* 0x000fe200000012ff */
[----:B------:R-:W5:Y:S01]  /*c460*/  LD.E.128 R44, desc[UR40][R44.64] ;  /* 0x000000282c2c7980 */ /* 0x000f62000c101d00 */
[----:B------:R-:W-:-:S02]  /*c470*/  SHF.R.U64 R5, R5, 0x3, RZ ;  /* 0x0000000305057819 */ /* 0x000fc400000012ff */
[----:B------:R-:W-:Y:S02]  /*c480*/  SHF.R.U64 R6, R6, 0x3, RZ ;  /* 0x0000000306067819 */ /* 0x000fe400000012ff */
[----:B------:R-:W-:Y:S01]  /*c490*/  LOP3.LUT R21, R76, 0x8, R21, 0xe2, !PT ;  /* 0x000000084c157812 */ /* 0x000fe200078ee215 */
[----:B------:R-:W-:Y:S01]  /*c4a0*/  UIADD3 UR4, UR11, UR4, URZ ;  /* 0x000000040b047290 */ /* 0x000fe2000fffe03f */
[----:B------:R-:W-:Y:S01]  /*c4b0*/  ISETP.GE.AND P0, PT, R187, UR16, PT ;  /* 0x00000010bb007c0c */ /* 0x000fe2000bf06270 */
        /* <DEDUP_REMOVED lines=9> */
[----:B------:R-:W-:-:S02]  /*c550*/  LOP3.LUT R72, R6, R7, RZ, 0x3c, !PT ;  /* 0x0000000706487212 */ /* 0x000fc400078e3cff */
[----:B------:R-:W-:Y:S02]  /*c560*/  SHF.R.S32.HI R78, RZ, 0x1f, R77 ;  /* 0x0000001fff4e7819 */ /* 0x000fe4000001144d */
[----:B------:R-:W-:Y:S01]  /*c570*/  LOP3.LUT R76, R20, 0x10, R21, 0xe2, !PT ;  /* 0x00000010144c7812 */ /* 0x000fe200078ee215 */
[----:B------:R-:W-:Y:S01]  /*c580*/  IMAD.U32 R20, RZ, RZ, UR10 ;  /* 0x0000000aff147e24 */ /* 0x000fe2000f8e00ff */
[----:B------:R-:W-:Y:S01]  /*c590*/  SEL R0, RZ, 0xffffffff, P0 ;  /* 0xffffffffff007807 */ /* 0x000fe20000000000 */
[----:B------:R-:W-:Y:S01]  /*c5a0*/  IMAD.U32 R21, RZ, RZ, UR11 ;  /* 0x0000000bff157e24 */ /* 0x000fe2000f8e00ff */
[----:B------:R-:W-:Y:S01]  /*c5b0*/  ULDC.64 UR10, c[0x0][0xae0] ;  /* 0x0002b800000a7ab9 */ /* 0x000fe20000000a00 */
[----:B------:R-:W-:Y:S01]  /*c5c0*/  IMAD R79, R82, R79, R80 ;  /* 0x0000004f524f7224 */ /* 0x000fe200078e0250 */
[----:B------:R-:W5:Y:S01]  /*c5d0*/  LD.E.128 R4, desc[UR40][R4.64] ;  /* 0x0000002804047980 */ /* 0x000f62000c101d00 */
[----:B------:R-:W-:Y:S02]  /*c5e0*/  IMAD.U32 R21, RZ, RZ, UR4 ;  /* 0x00000004ff157e24 */ /* 0x000fe4000f8e00ff */
[----:B------:R-:W-:Y:S01]  /*c5f0*/  IMAD R78, R78, UR10, RZ ;  /* 0x0000000a4e4e7c24 */ /* 0x000fe2000f8e02ff */
[----:B------:R-:W5:Y:S01]  /*c600*/  LD.E.128 R12, desc[UR40][R12.64] ;  /* 0x000000280c0c7980 */ /* 0x000f62000c101d00 */
[----:B------:R-:W-:Y:S01]  /*c610*/  IMAD.SHL.U32 R83, R0, 0x20, RZ ;  /* 0x0000002000537824 */ /* 0x000fe200078e00ff */
[----:B------:R-:W-:-:S02]  /*c620*/  ISETP.GE.AND P0, PT, R225, UR16, PT ;  /* 0x00000010e1007c0c */ /* 0x000fc4000bf06270 */
[----:B------:R-:W5:Y:S01]  /*c630*/  LD.E.128 R48, desc[UR40][R48.64] ;  /* 0x0000002830307980 */ /* 0x000f62000c101d00 */
[----:B------:R-:W-:-:S03]  /*c640*/  SHF.R.S32.HI R0, RZ, 0x1f, R79 ;  /* 0x0000001fff007819 */ /* 0x000fc6000001144f */
[----:B------:R-:W5:Y:S01]  /*c650*/  LD.E.128 R52, desc[UR40][R52.64] ;  /* 0x0000002834347980 */ /* 0x000f62000c101d00 */
[----:B------:R-:W-:-:S03]  /*c660*/  IMAD.WIDE.U32 R20, R77, UR10, R20 ;  /* 0x0000000a4d147c25 */ /* 0x000fc6000f8e0014 */
[----:B------:R-:W5:Y:S01]  /*c670*/  LD.E.128 R56, desc[UR40][R56.64] ;  /* 0x0000002838387980 */ /* 0x000f62000c101d00 */
[----:B------:R-:W-:Y:S01]  /*c680*/  IMAD R81, R77, UR11, R78 ;  /* 0x0000000b4d517c24 */ /* 0x000fe2000f8e024e */
[----:B------:R-:W-:Y:S02]  /*c690*/  ULDC.64 UR10, c[0x0][0xad8] ;  /* 0x0002b600000a7ab9 */ /* 0x000fe40000000a00 */
        /* <DEDUP_REMOVED lines=8> */
[----:B------:R-:W-:Y:S01]  /*c720*/  IMAD.IADD R21, R21, 0x1, R81 ;  /* 0x0000000115157824 */ /* 0x000fe200078e0251 */
[----:B------:R-:W-:Y:S01]  /*c730*/  SEL R77, RZ, 0x40, P0 ;  /* 0x00000040ff4d7807 */ /* 0x000fe20000000000 */
[----:B------:R-:W-:Y:S01]  /*c740*/  IMAD R78, R0, UR10, RZ ;  /* 0x0000000a004e7c24 */ /* 0x000fe2000f8e02ff */
[----:B------:R-:W-:Y:S01]  /*c750*/  ISETP.GE.AND P0, PT, R224, UR16, PT ;  /* 0x00000010e0007c0c */ /* 0x000fe2000bf06270 */
[----:B------:R-:W-:-:S02]  /*c760*/  IMAD R83, R82, UR8, RZ ;  /* 0x0000000852537c24 */ /* 0x000fc4000f8e02ff */
[----:B------:R-:W-:Y:S01]  /*c770*/  VIADD R82, R3, UR39 ;  /* 0x0000002703527c36 */ /* 0x000fe20008000000 */
        /* <DEDUP_REMOVED lines=14> */
[----:B------:R0:W3:Y:S01]  /*c860*/  SHFL.IDX PT, R21, R81, RZ, 0x181f ;  /* 0x00181fff51157589 */ /* 0x0000e200000e0000 */
[----:B------:R-:W-:Y:S02]  /*c870*/  LOP3.LUT R3, R0, R3, RZ, 0xfc, !PT ;  /* 0x0000000300037212 */ /* 0x000fe400078efcff */
[----:B--2---:R-:W-:Y:S01]  /*c880*/  SHF.R.S32.HI R152, RZ, 0x1f, R191 ;  /* 0x0000001fff987819 */ /* 0x004fe200000114bf */
        /* <DEDUP_REMOVED lines=9> */
[----:B---3--:R-:W-:-:S03]  /*c920*/  @!P0 IMAD.WIDE R78, R2, 0x2, R20 ;  /* 0x00000002024e8825 */ /* 0x008fc600078e0214 */
[----:B------:R-:W-:Y:S02]  /*c930*/  @!P1 LEA.HI.X R77, R191, R21, R152, 0x1, P2 ;  /* 0x00000015bf4d9211 */ /* 0x000fe400010f0c98 */
[----:B------:R-:W-:Y:S01]  /*c940*/  ISETP.GE.AND P2, PT, R188, UR16, PT ;  /* 0x00000010bc007c0c */ /* 0x000fe2000bf46270 */
[----:B-----5:R1:W-:Y:S01]  /*c950*/  @!P0 ST.E.128 desc[UR40][R78.64], R4 ;  /* 0x000000044e008985 */ /* 0x0203e2000c101d28 */
[----:B------:R-:W-:-:S03]  /*c960*/  LOP3.LUT P0, RZ, R0, 0x40, RZ, 0xc0, !PT ;  /* 0x0000004000ff7812 */ /* 0x000fc6000780c0ff */
[----:B------:R2:W-:Y:S01]  /*c970*/  @!P1 ST.E.128 desc[UR40][R76.64], R12 ;  /* 0x0000000c4c009985 */ /* 0x0005e2000c101d28 */
[----:B------:R-:W-:Y:S02]  /*c980*/  ISETP.GE.AND P1, PT, R187, UR16, PT ;  /* 0x00000010bb007c0c */ /* 0x000fe4000bf26270 */
[----:B-1----:R-:W-:Y:S02]  /*c990*/  SHF.R.S32.HI R4, RZ, 0x1f, R187 ;  /* 0x0000001fff047819 */ /* 0x002fe400000114bb */
[----:B------:R-:W-:Y:S02]  /*c9a0*/  SHF.R.S32.HI R5, RZ, 0x1f, R225 ;  /* 0x0000001fff057819 */ /* 0x000fe400000114e1 */
[CC--:B--2---:R-:W-:Y:S02]  /*c9b0*/  @!P4 LEA R76, P5, R190.reuse, R20.reuse, 0x1 ;  /* 0x00000014be4cc211 */ /* 0x0c4fe400078a08ff */
[----:B------:R-:W-:Y:S02]  /*c9c0*/  @!P3 LEA R14, P6, R189, R20, 0x1 ;  /* 0x00000014bd0eb211 */ /* 0x000fe400078c08ff */
[----:B------:R-:W-:-:S02]  /*c9d0*/  @!P4 LEA.HI.X R77, R190, R21, R85, 0x1, P5 ;  /* 0x00000015be4dc211 */ /* 0x000fc400028f0c55 */
[CC--:B------:R-:W-:Y:S02]  /*c9e0*/  @!P2 LEA R12, P5, R188.reuse, R20.reuse, 0x1 ;  /* 0x00000014bc0ca211 */ /* 0x0c0fe400078a08ff */
[-C--:B------:R-:W-:Y:S01]  /*c9f0*/  @!P3 LEA.HI.X R15, R189, R21.reuse, R84, 0x1, P6 ;  /* 0x00000015bd0fb211 */ /* 0x080fe200030f0c54 */
[----:B------:R2:W-:Y:S01]  /*ca00*/  @!P4 ST.E.128 desc[UR40][R76.64], R28 ;  /* 0x0000001c4c00c985 */ /* 0x0005e2000c101d28 */
[----:B------:R-:W-:Y:S02]  /*ca10*/  LOP3.LUT P6, RZ, R3, 0x80, RZ, 0xc0, !PT ;  /* 0x0000008003ff7812 */ /* 0x000fe400078cc0ff */
[-C--:B------:R-:W-:Y:S01]  /*ca20*/  @!P2 LEA.HI.X R13, R188, R21.reuse, R87, 0x1, P5 ;  /* 0x00000015bc0da211 */ /* 0x080fe200028f0c57 */
[----:B------:R2:W-:Y:S01]  /*ca30*/  @!P3 ST.E.128 desc[UR40][R14.64], R36 ;  /* 0x000000240e00b985 */ /* 0x0005e2000c101d28 */
[C---:B------:R-:W-:Y:S02]  /*ca40*/  @!P1 LEA R6, P5, R187.reuse, R20, 0x1 ;  /* 0x00000014bb069211 */ /* 0x040fe400078a08ff */
[----:B------:R-:W-:Y:S01]  /*ca50*/  SHF.R.S32.HI R79, RZ, 0x1f, R224 ;  /* 0x0000001fff4f7819 */ /* 0x000fe200000114e0 */
[----:B------:R2:W-:Y:S01]  /*ca60*/  @!P2 ST.E.128 desc[UR40][R12.64], R44 ;  /* 0x0000002c0c00a985 */ /* 0x0005e2000c101d28 */
[----:B------:R-:W-:-:S02]  /*ca70*/  @!P1 LEA.HI.X R7, R187, R21, R4, 0x1, P5 ;  /* 0x00000015bb079211 */ /* 0x000fc400028f0c04 */
[----:B------:R-:W-:-:S03]  /*ca80*/  @P0 LEA R4, P5, R225, R20, 0x1 ;  /* 0x00000014e1040211 */ /* 0x000fc600078a08ff */
[----:B------:R2:W-:Y:S01]  /*ca90*/  @!P1 ST.E.128 desc[UR40][R6.64], R52 ;  /* 0x0000003406009985 */ /* 0x0005e2000c101d28 */
[----:B------:R-:W-:Y:S02]  /*caa0*/  @P0 LEA.HI.X R5, R225, R21, R5, 0x1, P5 ;  /* 0x00000015e1050211 */ /* 0x000fe400028f0c05 */
[----:B------:R-:W-:-:S03]  /*cab0*/  @P6 LEA R20, P5, R224, R20, 0x1 ;  /* 0x00000014e0146211 */ /* 0x000fc600078a08ff */
[----:B------:R2:W-:Y:S01]  /*cac0*/  @P0 ST.E.128 desc[UR40][R4.64], R60 ;  /* 0x0000003c04000985 */ /* 0x0005e2000c101d28 */
[----:B------:R-:W-:-:S05]  /*cad0*/  @P6 LEA.HI.X R21, R224, R21, R79, 0x1, P5 ;  /* 0x00000015e0156211 */ /* 0x000fca00028f0c4f */
[----:B------:R2:W-:Y:S04]  /*cae0*/  @P6 ST.E.128 desc[UR40][R20.64], R68 ;  /* 0x0000004414006985 */ /* 0x0005e8000c101d28 */
.L_x_4632:
[----:B------:R-:W-:Y:S05]  /*caf0*/  BSYNC B1 ;  /* 0x0000000000017941 */ /* 0x000fea0003800000 */
.L_x_4631:
[----:B--2--5:R-:W-:Y:S01]  /*cb00*/  VIADD R6, R82, 0x20 ;  /* 0x0000002052067836 */ /* 0x024fe20000000000 */
[----:B------:R2:W4:Y:S04]  /*cb10*/  SHFL.IDX PT, R5, R81, 0x1, 0x181f ;  /* 0x00381f0051057f89 */ /* 0x00052800000e0000 */
[----:B------:R-:W-:Y:S01]  /*cb20*/  ISETP.GE.AND P0, PT, R6, R83, PT ;  /* 0x000000530600720c */ /* 0x000fe20003f06270 */
[----:B------:R2:W0:-:S12]  /*cb30*/  SHFL.IDX PT, R4, R80, 0x1, 0x181f ;  /* 0x00381f0050047f89 */ /* 0x00041800000e0000 */
[----:B--2---:R-:W-:Y:S05]  /*cb40*/  @P0 BRA `(.L_x_4633) ;  /* 0x0000002400e80947 */ /* 0x004fea0003800000 */
[----:B------:R-:W-:Y:S02]  /*cb50*/  ISETP.GE.AND P0, PT, R191, UR16, PT ;  /* 0x00000010bf007c0c */ /* 0x000fe4000bf06270 */
[----:B------:R-:W-:Y:S02]  /*cb60*/  ISETP.GE.AND P5, PT, R2, UR16, PT ;  /* 0x0000001002007c0c */ /* 0x000fe4000bfa6270 */
[----:B------:R-:W-:Y:S02]  /*cb70*/  ISETP.GE.AND P2, PT, R190, UR16, PT ;  /* 0x00000010be007c0c */ /* 0x000fe4000bf46270 */
[----:B------:R-:W-:Y:S02]  /*cb80*/  ISETP.GE.AND P1, PT, R189, UR16, PT ;  /* 0x00000010bd007c0c */ /* 0x000fe4000bf26270 */
[----:B------:R-:W-:Y:S02]  /*cb90*/  ISETP.GE.AND P3, PT, R188, UR16, PT ;  /* 0x00000010bc007c0c */ /* 0x000fe4000bf66270 */
[----:B------:R-:W-:-:S02]  /*cba0*/  SHF.R.S32.HI R15, RZ, 0x1f, R190 ;  /* 0x0000001fff0f7819 */ /* 0x000fc400000114be */
[----:B---3--:R-:W-:Y:S02]  /*cbb0*/  SHF.R.S32.HI R21, RZ, 0x1f, R189 ;  /* 0x0000001fff157819 */ /* 0x008fe400000114bd */
[C---:B0-----:R-:W-:Y:S01]  /*cbc0*/  @!P0 LEA R12, P4, R191.reuse, R4, 0x1 ;  /* 0x00000004bf0c8211 */ /* 0x041fe200078808ff */
        /* <DEDUP_REMOVED lines=31> */
.L_x_4630:
        /* <DEDUP_REMOVED lines=10> */
[----:B--2---:R-:W-:Y:S01]  /*ce60*/  SHF.R.S32.HI R152, RZ, 0x1f, R205 ;  /* 0x0000001fff987819 */ /* 0x004fe200000114cd */
        /* <DEDUP_REMOVED lines=49> */
[----:B------:R-:W-:Y:S01]  /*d180*/  IMAD.IADD R5, R5, 0x1, R9 ;  /* 0x0000000105057824 */ /* 0x000fe200078e0209 */
[----:B------:R-:W-:Y:S01]  /*d190*/  SHF.R.S32.HI R13, RZ, 0x1f, R220 ;  /* 0x0000001fff0d7819 */ /* 0x000fe200000114dc */
[C---:B------:R-:W-:Y:S01]  /*d1a0*/  IMAD R3, R7.reuse, UR11, R0 ;  /* 0x0000000b07037c24 */ /* 0x040fe2000f8e0200 */
[----:B------:R-:W-:Y:S01]  /*d1b0*/  SHF.R.S32.HI R167, RZ, 0x1f, R221 ;  /* 0x0000001fffa77819 */ /* 0x000fe200000114dd */
[----:B------:R-:W-:Y:S01]  /*d1c0*/  VIADD R0, R16, UR39 ;  /* 0x0000002710007c36 */ /* 0x000fe20008000000 */
[----:B------:R-:W-:Y:S01]  /*d1d0*/  SHF.R.S32.HI R168, RZ, 0x1f, R222 ;  /* 0x0000001fffa87819 */ /* 0x000fe200000114de */
[----:B------:R-:W-:Y:S01]  /*d1e0*/  IMAD.WIDE.U32 R4, R7, UR10, R4 ;  /* 0x0000000a07047c25 */ /* 0x000fe2000f8e0004 */
[----:B------:R-:W-:Y:S01]  /*d1f0*/  ULDC.64 UR10, c[0x0][0xb00] ;  /* 0x0002c000000a7ab9 */ /* 0x000fe20000000a00 */
[----:B------:R-:W-:-:S02]  /*d200*/  SHF.R.S32.HI R169, RZ, 0x1f, R17 ;  /* 0x0000001fffa97819 */ /* 0x000fc40000011411 */
[----:B------:R-:W-:Y:S01]  /*d210*/  ISETP.GE.AND P0, PT, R0, UR8, PT ;  /* 0x0000000800007c0c */ /* 0x000fe2000bf06270 */
[----:B------:R-:W-:Y:S01]  /*d220*/  IMAD.IADD R5, R5, 0x1, R3 ;  /* 0x0000000105057824 */ /* 0x000fe200078e0203 */
[----:B------:R-:W-:-:S04]  /*d230*/  LEA R3, P1, R4, UR10, 0x2 ;  /* 0x0000000a04037c11 */ /* 0x000fc8000f8210ff */
[----:B------:R-:W-:Y:S01]  /*d240*/  LEA.HI.X R10, R4, UR11, R5, 0x2, P1 ;  /* 0x0000000b040a7c11 */ /* 0x000fe200088f1405 */
[----:B------:R0:W1:Y:S04]  /*d250*/  SHFL.IDX PT, R11, R3, RZ, 0x1c1f ;  /* 0x001c1fff030b7589 */ /* 0x00006800000e0000 */
[----:B------:R0:W2:Y:S02]  /*d260*/  SHFL.IDX PT, R12, R10, RZ, 0x1c1f ;  /* 0x001c1fff0a0c7589 */ /* 0x0000a400000e0000 */
[----:B------:R-:W-:Y:S05]  /*d270*/  @P0 BRA `(.L_x_4635) ;  /* 0x0000000800040947 */ /* 0x000fea0003800000 */
[----:B------:R-:W-:Y:S02]  /*d280*/  ULDC UR4, c[0x0][0xac8] ;  /* 0x0002b20000047ab9 */ /* 0x000fe40000000800 */
[----:B------:R-:W-:Y:S02]  /*d290*/  ISETP.GE.AND P3, PT, R17, UR4, PT ;  /* 0x0000000411007c0c */ /* 0x000fe4000bf66270 */
[----:B------:R-:W-:Y:S02]  /*d2a0*/  ISETP.GE.AND P4, PT, R222, UR4, PT ;  /* 0x00000004de007c0c */ /* 0x000fe4000bf86270 */
[----:B------:R-:W-:Y:S02]  /*d2b0*/  ISETP.GE.AND P2, PT, R221, UR4, PT ;  /* 0x00000004dd007c0c */ /* 0x000fe4000bf46270 */
[----:B------:R-:W-:-:S07]  /*d2c0*/  ISETP.GE.AND P1, PT, R220, UR4, PT ;  /* 0x00000004dc007c0c */ /* 0x000fce000bf26270 */
[CC--:B-1----:R-:W-:Y:S02]  /*d2d0*/  @!P3 LEA R4, P0, R17.reuse, R11.reuse, 0x2 ;  /* 0x0000000b1104b211 */ /* 0x0c2fe400078010ff */
[C---:B------:R-:W-:Y:S02]  /*d2e0*/  @!P4 LEA R6, P5, R222.reuse, R11, 0x2 ;  /* 0x0000000bde06c211 */ /* 0x040fe400078a10ff */
        /* <DEDUP_REMOVED lines=122> */
.L_x_4635:
[----:B------:R-:W-:Y:S05]  /*da90*/  BSYNC B1 ;  /* 0x0000000000017941 */ /* 0x000fea0003800000 */
.L_x_4634:
[----:B------:R-:W-:Y:S01]  /*daa0*/  VIADD R0, R0, 0x8 ;  /* 0x0000000800007836 */ /* 0x000fe20000000000 */
[----:B------:R4:W1:Y:S04]  /*dab0*/  SHFL.IDX PT, R20, R10, 0x1, 0x1c1f ;  /* 0x003c1f000a147f89 */ /* 0x00086800000e0000 */
[----:B------:R-:W-:Y:S01]  /*dac0*/  ISETP.GE.AND P0, PT, R0, UR8, PT ;  /* 0x0000000800007c0c */ /* 0x000fe2000bf06270 */
[----:B0-----:R-:W0:-:S12]  /*dad0*/  SHFL.IDX PT, R3, R3, 0x1, 0x1c1f ;  /* 0x003c1f0003037f89 */ /* 0x001e1800000e0000 */
[----:B----4-:R-:W-:Y:S05]  /*dae0*/  @P0 BRA `(.L_x_4633) ;  /* 0x0000001800000947 */ /* 0x010fea0003800000 */
[----:B------:R-:W-:Y:S02]  /*daf0*/  ULDC UR4, c[0x0][0xac8] ;  /* 0x0002b20000047ab9 */ /* 0x000fe40000000800 */
[----:B------:R-:W-:Y:S02]  /*db00*/  ISETP.GE.AND P4, PT, R17, UR4, PT ;  /* 0x0000000411007c0c */ /* 0x000fe4000bf86270 */
[----:B------:R-:W-:Y:S02]  /*db10*/  ISETP.GE.AND P2, PT, R222, UR4, PT ;  /* 0x00000004de007c0c */ /* 0x000fe4000bf46270 */
[----:B------:R-:W-:Y:S02]  /*db20*/  ISETP.GE.AND P1, PT, R221, UR4, PT ;  /* 0x00000004dd007c0c */ /* 0x000fe4000bf26270 */
[----:B------:R-:W-:-:S07]  /*db30*/  ISETP.GE.AND P0, PT, R220, UR4, PT ;  /* 0x00000004dc007c0c */ /* 0x000fce000bf06270 */
[CC--:B0-----:R-:W-:Y:S02]  /*db40*/  @!P4 LEA R10, P3, R17.reuse, R3.reuse, 0x2 ;  /* 0x00000003110ac211 */ /* 0x0c1fe400078610ff */
[-C--:B---3--:R-:W-:Y:S02]  /*db50*/  @!P2 LEA R4, P6, R222, R3.reuse, 0x2 ;  /* 0x00000003de04a211 */ /* 0x088fe400078c10ff */
[----:B-1----:R-:W-:Y:S02]  /*db60*/  @!P4 LEA.HI.X R11, R17, R20, R169, 0x2, P3 ;  /* 0x00000014110bc211 */ /* 0x002fe400018f14a9 */
[----:B------:R-:W-:Y:S02]  /*db70*/  ISETP.GE.AND P3, PT, R219, UR4, PT ;  /* 0x00000004db007c0c */ /* 0x000fe4000bf66270 */
[----:B------:R-:W-:Y:S01]  /*db80*/  @!P1 LEA R6, P5, R221, R3, 0x2 ;  /* 0x00000003dd069211 */ /* 0x000fe200078a10ff */
[----:B------:R0:W-:Y:S01]  /*db90*/  @!P4 ST.E.64 desc[UR40][R10.64], R26 ;  /* 0x0000001a0a00c985 */ /* 0x0001e2000c101b28 */
[----:B------:R-:W-:-:S02]  /*dba0*/  ISETP.GE.AND P4, PT, R218, UR4, PT ;  /* 0x00000004da007c0c */ /* 0x000fc4000bf86270 */
[-C--:B------:R-:W-:Y:S02]  /*dbb0*/  @!P2 LEA.HI.X R5, R222, R20.reuse, R168, 0x2, P6 ;  /* 0x00000014de05a211 */ /* 0x080fe400030f14a8 */
[CC--:B------:R-:W-:Y:S02]  /*dbc0*/  @!P0 LEA R8, P6, R220.reuse, R3.reuse, 0x2 ;  /* 0x00000003dc088211 */ /* 0x0c0fe400078c10ff */
        /* <DEDUP_REMOVED lines=14> */
[-C--:B------:R-:W-:Y:S01]  /*dcb0*/  @!P5 LEA R14, P6, R217, R3.reuse, 0x2 ;  /* 0x00000003d90ed211 */ /* 0x080fe200078c10ff */
[----:B------:R4:W-:Y:S01]  /*dcc0*/  @!P4 ST.E.64 desc[UR40][R12.64], R46 ;  /* 0x0000002e0c00c985 */ /* 0x0009e2000c101b28 */
[----:B------:R-:W-:Y:S02]  /*dcd0*/  ISETP.GE.AND P3, PT, R213, UR4, PT ;  /* 0x00000004d5007c0c */ /* 0x000fe4000bf66270 */
[----:B------:R-:W-:Y:S02]  /*dce0*/  @!P5 LEA.HI.X R15, R217, R20, R164, 0x2, P6 ;  /* 0x00000014d90fd211 */ /* 0x000fe400030f14a4 */
[-C--:B-1----:R-:W-:Y:S02]  /*dcf0*/  @!P0 LEA R4, P6, R216, R3.reuse, 0x2 ;  /* 0x00000003d8048211 */ /* 0x082fe400078c10ff */
[----:B------:R-:W-:Y:S01]  /*dd00*/  ISETP.GE.AND P4, PT, R212, UR4, PT ;  /* 0x00000004d4007c0c */ /* 0x000fe2000bf86270 */
[----:B------:R1:W-:Y:S01]  /*dd10*/  @!P5 ST.E.64 desc[UR40][R14.64], R50 ;  /* 0x000000320e00d985 */ /* 0x0003e2000c101b28 */
[----:B---3--:R-:W-:-:S02]  /*dd20*/  @!P1 LEA R6, P5, R215, R3, 0x2 ;  /* 0x00000003d7069211 */ /* 0x008fc400078a10ff */
[-C--:B------:R-:W-:Y:S02]  /*dd30*/  @!P0 LEA.HI.X R5, R216, R20.reuse, R163, 0x2, P6 ;  /* 0x00000014d8058211 */ /* 0x080fe400030f14a3 */
        /* <DEDUP_REMOVED lines=9> */
[CC--:B----4-:R-:W-:Y:S02]  /*ddd0*/  @!P4 LEA R12, P2, R212.reuse, R3.reuse, 0x2 ;  /* 0x00000003d40cc211 */ /* 0x0d0fe400078410ff */
[----:B------:R-:W-:Y:S02]  /*dde0*/  ISETP.GE.AND P1, PT, R209, UR4, PT ;  /* 0x00000004d1007c0c */ /* 0x000fe4000bf26270 */
[-C--:B------:R-:W-:Y:S02]  /*ddf0*/  @!P3 LEA.HI.X R11, R213, R20.reuse, R160, 0x2, P6 ;  /* 0x00000014d50bb211 */ /* 0x080fe400030f14a0 */
[----:B------:R-:W-:Y:S02]  /*de00*/  @!P4 LEA.HI.X R13, R212, R20, R159, 0x2, P2 ;  /* 0x00000014d40dc211 */ /* 0x000fe400010f149f */
[----:B------:R-:W-:Y:S01]  /*de10*/  ISETP.GE.AND P2, PT, R208, UR4, PT ;  /* 0x00000004d0007c0c */ /* 0x000fe2000bf46270 */
[----:B------:R-:W-:Y:S01]  /*de20*/  @!P3 ST.E.64 desc[UR40][R10.64], R66 ;  /* 0x000000420a00b985 */ /* 0x000fe2000c101b28 */
[----:B-1----:R-:W-:-:S03]  /*de30*/  @!P5 LEA R14, P6, R211, R3, 0x2 ;  /* 0x00000003d30ed211 */ /* 0x002fc600078c10ff */
[----:B------:R1:W-:Y:S01]  /*de40*/  @!P4 ST.E.64 desc[UR40][R12.64], R70 ;  /* 0x000000460c00c985 */ /* 0x0003e2000c101b28 */
[-C--:B------:R-:W-:Y:S02]  /*de50*/  @!P5 LEA.HI.X R15, R211, R20.reuse, R158, 0x2, P6 ;  /* 0x00000014d30fd211 */ /* 0x080fe400030f149e */
[CC--:B0-----:R-:W-:Y:S02]  /*de60*/  @!P0 LEA R4, P4, R210.reuse, R3.reuse, 0x2 ;  /* 0x00000003d2048211 */ /* 0x0c1fe400078810ff */
[-C--:B---3--:R-:W-:Y:S01]  /*de70*/  @!P1 LEA R6, P3, R209, R3.reuse, 0x2 ;  /* 0x00000003d1069211 */ /* 0x088fe200078610ff */
        /* <DEDUP_REMOVED lines=14> */
[CC--:B------:R-:W-:Y:S02]  /*df60*/  @!P5 LEA R10, P6, R207.reuse, R3.reuse, 0x2 ;  /* 0x00000003cf0ad211 */ /* 0x0c0fe400078c10ff */
[-C--:B------:R-:W-:Y:S02]  /*df70*/  @!P4 LEA.HI.X R13, R206, R20.reuse, R153, 0x2, P0 ;  /* 0x00000014ce0dc211 */ /* 0x080fe400000f1499 */
[----:B------:R-:W-:Y:S02]  /*df80*/  @!P5 LEA.HI.X R11, R207, R20, R154, 0x2, P6 ;  /* 0x00000014cf0bd211 */ /* 0x000fe400030f149a */
[----:B------:R-:W-:Y:S02]  /*df90*/  ISETP.GE.AND P0, PT, R202, UR4, PT ;  /* 0x00000004ca007c0c */ /* 0x000fe4000bf06270 */
[----:B0-----:R-:W-:Y:S01]  /*dfa0*/  @!P3 LEA R14, P6, R205, R3, 0x2 ;  /* 0x00000003cd0eb211 */ /* 0x001fe200078c10ff */
[----:B------:R0:W-:Y:S01]  /*dfb0*/  @!P5 ST.E.64 desc[UR40][R10.64], R90 ;  /* 0x0000005a0a00d985 */ /* 0x0001e2000c101b28 */
[----:B------:R-:W-:-:S02]  /*dfc0*/  ISETP.GE.AND P5, PT, R201, UR4, PT ;  /* 0x00000004c9007c0c */ /* 0x000fc4000bfa6270 */
[-C--:B------:R-:W-:Y:S01]  /*dfd0*/  @!P3 LEA.HI.X R15, R205, R20.reuse, R152, 0x2, P6 ;  /* 0x00000014cd0fb211 */ /* 0x080fe200030f1498 */
[----:B------:R4:W-:Y:S01]  /*dfe0*/  @!P4 ST.E.64 desc[UR40][R12.64], R94 ;  /* 0x0000005e0c00c985 */ /* 0x0009e2000c101b28 */
[-C--:B---3--:R-:W-:Y:S02]  /*dff0*/  @!P2 LEA R4, P6, R204, R3.reuse, 0x2 ;  /* 0x00000003cc04a211 */ /* 0x088fe400078c10ff */
[----:B------:R-:W-:Y:S01]  /*e000*/  ISETP.GE.AND P4, PT, R200, UR4, PT ;  /* 0x00000004c8007c0c */ /* 0x000fe2000bf86270 */
[----:B------:R3:W-:Y:S01]  /*e010*/  @!P3 ST.E.64 desc[UR40][R14.64], R98 ;  /* 0x000000620e00b985 */ /* 0x0007e2000c101b28 */
[-C--:B--2---:R-:W-:Y:S02]  /*e020*/  @!P1 LEA R6, P3, R203, R3.reuse, 0x2 ;  /* 0x00000003cb069211 */ /* 0x084fe400078610ff */
        /* <DEDUP_REMOVED lines=11> */
[-C--:B------:R-:W-:Y:S02]  /*e0e0*/  @!P5 LEA.HI.X R11, R201, R20.reuse, R235, 0x2, P1 ;  /* 0x00000014c90bd211 */ /* 0x080fe400008f14eb */
        /* <DEDUP_REMOVED lines=8> */
[CC--:B-1----:R-:W-:Y:S01]  /*e170*/  @!P0 LEA R4, P5, R198.reuse, R3.reuse, 0x2 ;  /* 0x00000003c6048211 */ /* 0x0c2fe200078a10ff */
[----:B------:R1:W-:Y:S01]  /*e180*/  @!P3 ST.E.64 desc[UR40][R14.64], R122 ;  /* 0x0000007a0e00b985 */ /* 0x0003e2000c101b28 */
[----:B------:R-:W-:Y:S02]  /*e190*/  ISETP.GE.AND P3, PT, R195, UR4, PT ;  /* 0x00000004c3007c0c */ /* 0x000fe4000bf66270 */
[----:B------:R-:W-:Y:S02]  /*e1a0*/  @!P0 LEA.HI.X R5, R198, R20, R232, 0x2, P5 ;  /* 0x00000014c6058211 */ /* 0x000fe400028f14e8 */
[----:B------:R-:W-:Y:S02]  /*e1b0*/  ISETP.GE.AND P5, PT, R193, UR4, PT ;  /* 0x00000004c1007c0c */ /* 0x000fe4000bfa6270 */
[-C--:B--2---:R-:W-:Y:S01]  /*e1c0*/  @!P1 LEA R6, P6, R197, R3.reuse, 0x2 ;  /* 0x00000003c5069211 */ /* 0x084fe200078c10ff */
[----:B------:R2:W-:Y:S02]  /*e1d0*/  @!P0 ST.E.64 desc[UR40][R4.64], R126 ;  /* 0x0000007e04008985 */ /* 0x0005e4000c101b28 */
[----:B0-----:R-:W-:-:S02]  /*e1e0*/  @!P4 LEA R8, P0, R196, R3, 0x2 ;  /* 0x00000003c408c211 */ /* 0x001fc400078010ff */
[-C--:B------:R-:W-:Y:S02]  /*e1f0*/  @!P1 LEA.HI.X R7, R197, R20.reuse, R231, 0x2, P6 ;  /* 0x00000014c5079211 */ /* 0x080fe400030f14e7 */
[-C--:B---3--:R-:W-:Y:S02]  /*e200*/  @!P3 LEA R10, P6, R195, R3.reuse, 0x2 ;  /* 0x00000003c30ab211 */ /* 0x088fe400078c10ff */
[-C--:B------:R-:W-:Y:S01]  /*e210*/  @!P4 LEA.HI.X R9, R196, R20.reuse, R230, 0x2, P0 ;  /* 0x00000014c409c211 */ /* 0x080fe200000f14e6 */
        /* <DEDUP_REMOVED lines=16> */
.L_x_4627:
        /* <DEDUP_REMOVED lines=10> */
[----:B------:R-:W4:Y:S01]  /*e3c0*/  @P1 LDG.E R8, desc[UR40][R4.64] ;  /* 0x0000002804081981 */ /* 0x000f22000c1e1900 */
        /* <DEDUP_REMOVED lines=13> */
[----:B----4-:R-:W-:Y:S01]  /*e4a0*/  @P1 R2UR UR4, R8 ;  /* 0x00000000080412ca */ /* 0x010fe200000e0000 */
[----:B-1----:R-:W-:-:S05]  /*e4b0*/  VIADD R8, R3, 0xffffff80 ;  /* 0xffffff8003087836 */ /* 0x002fca0000000000 */
[----:B------:R-:W-:-:S07]  /*e4c0*/  ISETP.GT.AND P0, PT, R8, 0x3f, PT ;  /* 0x0000003f0800780c */ /* 0x000fce0003f04270 */
[----:B------:R-:W-:Y:S01]  /*e4d0*/  USHF.R.S32.HI UR22, URZ, 0x1f, UR4 ;  /* 0x0000001f3f167899 */ /* 0x000fe20008011404 */
[----:B0-----:R-:W-:Y:S11]  /*e4e0*/  @P2 BRA `(.L_x_4636) ;  /* 0x0000000000102947 */ /* 0x001ff60003800000 */
[----:B------:R-:W-:Y:S05]  /*e4f0*/  @!P1 BRA `(.L_x_4636) ;  /* 0x00000000000c9947 */ /* 0x000fea0003800000 */
[----:B------:R-:W4:Y:S04]  /*e500*/  LDG.E R3, desc[UR40][R4.64] ;  /* 0x0000002804037981 */ /* 0x000f28000c1e1900 */
[----:B-----5:R-:W4:Y:S02]  /*e510*/  LDG.E R0, desc[UR40][R4.64+0x4] ;  /* 0x0000042804007981 */ /* 0x020f24000c1e1900 */
[----:B----4-:R-:W-:-:S07]  /*e520*/  IMAD.IADD R0, R0, 0x1, -R3 ;  /* 0x0000000100007824 */ /* 0x010fce00078e0a03 */
.L_x_4636:
[----:B------:R-:W-:Y:S01]  /*e530*/  USEL UR45, UR45, URZ, !UP0 ;  /* 0x0000003f2d2d7287 */ /* 0x000fe2000c000000 */
[----:B------:R-:W-:Y:S01]  /*e540*/  BSSY B1, `(.L_x_4637) ;  /* 0x0000039000017945 */ /* 0x000fe20003800000 */
[----:B------:R-:W-:-:S03]  /*e550*/  USEL UR44, UR44, URZ, !UP0 ;  /* 0x0000003f2c2c7287 */ /* 0x000fc6000c000000 */
[----:B------:R-:W-:Y:S09]  /*e560*/  @P0 BRA `(.L_x_4638) ;  /* 0x0000000000d80947 */ /* 0x000ff20003800000 */
[----:B------:R-:W0:Y:S01]  /*e570*/  S2R R6, SR_TID.X ;  /* 0x0000000000067919 */ /* 0x000e220000002100 */
[----:B------:R-:W1:Y:S01]  /*e580*/  LDC R9, c[0x0][0xbe8] ;  /* 0x0002fa00ff097b82 */ /* 0x000e620000000800 */
[----:B------:R-:W-:Y:S02]  /*e590*/  IMAD.U32 R5, RZ, RZ, UR39 ;  /* 0x00000027ff057e24 */ /* 0x000fe4000f8e00ff */
[----:B-1---5:R-:W-:-:S03]  /*e5a0*/  IMAD R3, R0, R9, RZ ;  /* 0x0000000900037224 */ /* 0x022fc600078e02ff */
[----:B0-----:R-:W-:-:S04]  /*e5b0*/  IADD3 R6, R5, -0x80, R6 ;  /* 0xffffff8005067810 */ /* 0x001fc80007ffe006 */
        /* <DEDUP_REMOVED lines=34> */
[----:B------:R-:W-:Y:S01]  /*e7e0*/  ULDC.64 UR10, c[0x0][UR18+0x210] ;  /* 0x00008400120a7abb */ /* 0x000fe20008000a00 */
[----:B------:R-:W-:Y:S01]  /*e7f0*/  ULDC.64 UR12, c[0x0][0xba8] ;  /* 0x0002ea00000c7ab9 */ /* 0x000fe20000000a00 */
[----:B------:R-:W-:Y:S01]  /*e800*/  IMAD R7, R9, R7, R6 ;  /* 0x0000000709077224 */ /* 0x000fe200078e0206 */
[----:B------:R-:W-:Y:S01]  /*e810*/  IADD3.X R5, R5, UR8, R10, P0, P1 ;  /* 0x0000000805057c10 */ /* 0x000fe200087e240a */
[----:B------:R-:W-:Y:S01]  /*e820*/  @!UP0 ULDC UR12, c[0x0][0xb50] ;  /* 0x0002d400000c8ab9 */ /* 0x000fe20000000800 */
[----:B------:R-:W-:Y:S01]  /*e830*/  @!UP0 ULDC UR13, c[0x0][0xb54] ;  /* 0x0002d500000d8ab9 */ /* 0x000fe20000000800 */
[C---:B------:R-:W-:Y:S01]  /*e840*/  IMAD R6, R7.reuse, UR11, RZ ;  /* 0x0000000b07067c24 */ /* 0x040fe2000f8e02ff */
[----:B------:R-:W-:Y:S01]  /*e850*/  SHF.R.S32.HI R3, RZ, 0x1f, R7 ;  /* 0x0000001fff037819 */ /* 0x000fe20000011407 */
[----:B------:R-:W-:-:S04]  /*e860*/  IMAD.WIDE.U32 R4, R7, UR10, R4 ;  /* 0x0000000a07047c25 */ /* 0x000fc8000f8e0004 */
[----:B------:R-:W-:Y:S01]  /*e870*/  IMAD R3, R3, UR10, R6 ;  /* 0x0000000a03037c24 */ /* 0x000fe2000f8e0206 */
[----:B------:R-:W-:-:S03]  /*e880*/  LEA R6, P0, R4, UR12, 0x2 ;  /* 0x0000000c04067c11 */ /* 0x000fc6000f8010ff */
[----:B------:R-:W-:-:S05]  /*e890*/  IMAD.IADD R3, R5, 0x1, R3 ;  /* 0x0000000105037824 */ /* 0x000fca00078e0203 */
[----:B------:R-:W-:Y:S01]  /*e8a0*/  LEA.HI.X R7, R4, UR13, R3, 0x2, P0 ;  /* 0x0000000d04077c11 */ /* 0x000fe200080f1403 */
[----:B------:R-:W-:-:S05]  /*e8b0*/  IMAD.MOV.U32 R3, RZ, RZ, -0x800000 ;  /* 0xff800000ff037424 */ /* 0x000fca00078e00ff */
[----:B------:R0:W-:Y:S02]  /*e8c0*/  STG.E desc[UR40][R6.64], R3 ;  /* 0x0000000306007986 */ /* 0x0001e4000c101928 */
.L_x_4638:
[----:B------:R-:W-:Y:S05]  /*e8d0*/  BSYNC B1 ;  /* 0x0000000000017941 */ /* 0x000fea0003800000 */
.L_x_4637:
[----:B------:R-:W-:-:S06]  /*e8e0*/  UISETP.GT.AND UP0, UPT, UR9, 0x1, UPT ;  /* 0x000000010900788c */ /* 0x000fcc000bf04270 */
[----:B------:R-:W-:-:S13]  /*e8f0*/  PLOP3.LUT P0, PT, PT, PT, UP0, 0x80, 0x0 ;  /* 0x000000000000781c */ /* 0x000fda0003f0f008 */
[----:B------:R-:W-:Y:S05]  /*e900*/  @P0 BRA `(.L_x_4633) ;  /* 0x0000000800780947 */ /* 0x000fea0003800000 */
[----:B---3--:R-:W1:Y:S01]  /*e910*/  LDC R11, c[0x0][0xbe8] ;  /* 0x0002fa00ff0b7b82 */ /* 0x008e620000000800 */
        /* <DEDUP_REMOVED lines=15> */
[----:B------:R-:W-:Y:S01]  /*ea10*/  ISETP.GE.AND P1, PT, R190, UR12, PT ;  /* 0x0000000cbe007c0c */ /* 0x000fe2000bf26270 */
[----:B------:R-:W-:Y:S01]  /*ea20*/  UIMAD.WIDE.U32 UR8, UR42, UR10, UR8 ;  /* 0x0000000a2a0872a5 */ /* 0x000fe2000f8e0008 */
[----:B------:R-:W-:Y:S01]  /*ea30*/  IMAD R3, R9, 0x20, R26 ;  /* 0x0000002009037824 */ /* 0x000fe200078e021a */
[----:B------:R-:W-:Y:S01]  /*ea40*/  SEL R4, RZ, 0xffffffff, P2 ;  /* 0xffffffffff047807 */ /* 0x000fe20001000000 */
[----:B------:R-:W-:Y:S01]  /*ea50*/  VIADD R26, R26, UR39 ;  /* 0x000000271a1a7c36 */ /* 0x000fe20008000000 */
[----:B------:R-:W-:Y:S01]  /*ea60*/  ISETP.GE.AND P3, PT, R2, UR12, PT ;  /* 0x0000000c02007c0c */ /* 0x000fe2000bf66270 */
[----:B------:R-:W-:Y:S01]  /*ea70*/  VIADD R8, R3, UR39 ;  /* 0x0000002703087c36 */ /* 0x000fe20008000000 */
[----:B------:R-:W-:Y:S01]  /*ea80*/  UIMAD UR9, UR42, UR11, UR9 ;  /* 0x0000000b2a0972a4 */ /* 0x000fe2000f8e0209 */
[----:B-1----:R-:W-:Y:S01]  /*ea90*/  ISETP.NE.AND P0, PT, R11, 0x1, PT ;  /* 0x000000010b00780c */ /* 0x002fe20003f05270 */
[----:B------:R-:W-:Y:S01]  /*eaa0*/  IMAD.SHL.U32 R13, R4, 0x2, RZ ;  /* 0x00000002040d7824 */ /* 0x000fe200078e00ff */
[----:B------:R-:W-:Y:S01]  /*eab0*/  SEL R9, RZ, 0xffffffff, P1 ;  /* 0xffffffffff097807 */ /* 0x000fe20000800000 */
[----:B------:R-:W-:Y:S01]  /*eac0*/  ULDC.64 UR10, c[0x0][0xaf0] ;  /* 0x0002bc00000a7ab9 */ /* 0x000fe20000000a00 */
[----:B------:R-:W-:Y:S01]  /*ead0*/  SEL R6, RZ, 0x1, P3 ;  /* 0x00000001ff067807 */ /* 0x000fe20001800000 */
[----:B------:R-:W-:Y:S01]  /*eae0*/  UIMAD UR44, UR44, UR10, URZ ;  /* 0x0000000a2c2c72a4 */ /* 0x000fe2000f8e023f */
[----:B------:R-:W-:Y:S01]  /*eaf0*/  IMAD.MOV.U32 R3, RZ, RZ, R8 ;  /* 0x000000ffff037224 */ /* 0x000fe200078e0008 */
[----:B------:R-:W-:Y:S01]  /*eb00*/  UIMAD.WIDE.U32 UR8, UR45, UR10, UR8 ;  /* 0x0000000a2d0872a5 */ /* 0x000fe2000f8e0008 */
[----:B------:R-:W-:Y:S01]  /*eb10*/  IMAD.SHL.U32 R9, R9, 0x4, RZ ;  /* 0x0000000409097824 */ /* 0x000fe200078e00ff */
[----:B------:R-:W-:Y:S01]  /*eb20*/  LOP3.LUT R6, R13, 0x2, R6, 0xe2, !PT ;  /* 0x000000020d067812 */ /* 0x000fe200078ee206 */
[----:B------:R-:W-:Y:S01]  /*eb30*/  UIMAD UR4, UR45, UR11, UR44 ;  /* 0x0000000b2d0472a4 */ /* 0x000fe2000f8e022c */
[----:B-----5:R-:W-:Y:S01]  /*eb40*/  IMAD R25, R0, R11, RZ ;  /* 0x0000000b00197224 */ /* 0x020fe200078e02ff */
[----:B------:R-:W-:Y:S01]  /*eb50*/  ISETP.GE.AND P1, PT, R224, UR12, PT ;  /* 0x0000000ce0007c0c */ /* 0x000fe2000bf26270 */
[----:B------:R-:W0:Y:S01]  /*eb60*/  @P0 LDC R5, c[0x0][0xbec] ;  /* 0x0002fb00ff050b82 */ /* 0x000e220000000800 */
[----:B------:R-:W-:Y:S01]  /*eb70*/  LOP3.LUT R10, R9, 0x4, R6, 0xe2, !PT ;  /* 0x00000004090a7812 */ /* 0x000fe200078ee206 */
[----:B------:R-:W-:Y:S01]  /*eb80*/  UIADD3 UR4, UR9, UR4, URZ ;  /* 0x0000000409047290 */ /* 0x000fe2000fffe03f */
[----:B------:R-:W-:-:S02]  /*eb90*/  SEL R0, RZ, 0x80, P1 ;  /* 0x00000080ff007807 */ /* 0x000fc40000800000 */
[----:B------:R-:W-:Y:S02]  /*eba0*/  SHF.R.S32.HI R29, RZ, 0x1f, R188 ;  /* 0x0000001fff1d7819 */ /* 0x000fe400000114bc */
[----:B------:R-:W-:Y:S01]  /*ebb0*/  SHF.R.S32.HI R31, RZ, 0x1f, R224 ;  /* 0x0000001fff1f7819 */ /* 0x000fe200000114e0 */
[----:B------:R-:W1:Y:S01]  /*ebc0*/  @P0 LDC R7, c[0x0][0xbf0] ;  /* 0x0002fc00ff070b82 */ /* 0x000e620000000800 */
[----:B------:R-:W-:Y:S02]  /*ebd0*/  SHF.R.S32.HI R28, RZ, 0x1f, R189 ;  /* 0x0000001fff1c7819 */ /* 0x000fe400000114bd */
[----:B------:R-:W-:Y:S02]  /*ebe0*/  SHF.R.S32.HI R30, RZ, 0x1f, R225 ;  /* 0x0000001fff1e7819 */ /* 0x000fe400000114e1 */
        /* <DEDUP_REMOVED lines=27> */
[----:B------:R-:W-:Y:S02]  /*eda0*/  SEL R8, RZ, 0xffffffff, P0 ;  /* 0xffffffffff087807 */ /* 0x000fe40000000000 */
[----:B------:R-:W-:Y:S01]  /*edb0*/  ISETP.GE.AND P0, PT, R225, UR12, PT ;  /* 0x0000000ce1007c0c */ /* 0x000fe2000bf06270 */
[----:B------:R-:W-:Y:S01]  /*edc0*/  IMAD R3, R7, UR9, R6 ;  /* 0x0000000907037c24 */ /* 0x000fe2000f8e0206 */
[----:B------:R-:W-:Y:S01]  /*edd0*/  ULDC.64 UR8, c[0x0][0xa80] ;  /* 0x0002a00000087ab9 */ /* 0x000fe20000000a00 */
[----:B------:R-:W-:Y:S01]  /*ede0*/  IMAD.SHL.U32 R9, R8, 0x20, RZ ;  /* 0x0000002008097824 */ /* 0x000fe200078e00ff */
[----:B------:R-:W-:Y:S01]  /*edf0*/  SEL R7, RZ, 0x40, P0 ;  /* 0x00000040ff077807 */ /* 0x000fe20000000000 */
[----:B------:R-:W-:Y:S01]  /*ee00*/  IMAD.IADD R3, R5, 0x1, R3 ;  /* 0x0000000105037824 */ /* 0x000fe200078e0203 */
[----:B------:R-:W-:Y:S02]  /*ee10*/  LEA R20, P0, R4, UR8, 0x1 ;  /* 0x0000000804147c11 */ /* 0x000fe4000f8008ff */
[----:B------:R-:W-:-:S02]  /*ee20*/  LOP3.LUT R10, R13, 0x10, R10, 0xe2, !PT ;  /* 0x000000100d0a7812 */ /* 0x000fc400078ee20a */
[----:B------:R-:W-:Y:S01]  /*ee30*/  LEA.HI.X R3, R4, UR9, R3, 0x1, P0 ;  /* 0x0000000904037c11 */ /* 0x000fe200080f0c03 */
[----:B------:R0:W1:Y:S01]  /*ee40*/  SHFL.IDX PT, R6, R20, RZ, 0x181f ;  /* 0x00181fff14067589 */ /* 0x00006200000e0000 */
[----:B------:R-:W-:Y:S02]  /*ee50*/  ISETP.GE.AND P0, PT, R26, R25, PT ;  /* 0x000000191a00720c */ /* 0x000fe40003f06270 */
[----:B------:R-:W-:-:S04]  /*ee60*/  LOP3.LUT R10, R9, 0x20, R10, 0xe2, !PT ;  /* 0x00000020090a7812 */ /* 0x000fc800078ee20a */
[----:B------:R-:W-:Y:S02]  /*ee70*/  LOP3.LUT R21, R10, R7, RZ, 0xfc, !PT ;  /* 0x000000070a157212 */ /* 0x000fe400078efcff */
[----:B------:R0:W3:Y:S02]  /*ee80*/  SHFL.IDX PT, R7, R3, RZ, 0x181f ;  /* 0x00181fff03077589 */ /* 0x0000e400000e0000 */
[----:B------:R-:W-:-:S03]  /*ee90*/  LOP3.LUT R24, R21, R0, RZ, 0xfc, !PT ;  /* 0x0000000015187212 */ /* 0x000fc600078efcff */
[----:B------:R-:W-:Y:S05]  /*eea0*/  @P0 BRA `(.L_x_4640) ;  /* 0x00000000007c0947 */ /* 0x000fea0003800000 */
        /* <DEDUP_REMOVED lines=18> */
[----:B-1----:R-:W-:-:S02]  /*efd0*/  @!P1 LEA R8, P6, R187, R6, 0x1 ;  /* 0x00000006bb089211 */ /* 0x002fc400078c08ff */
        /* <DEDUP_REMOVED lines=12> */
.L_x_4640:
[----:B------:R-:W-:Y:S05]  /*f0a0*/  BSYNC B1 ;  /* 0x0000000000017941 */ /* 0x000fea0003800000 */
.L_x_4639:
[----:B------:R-:W-:Y:S01]  /*f0b0*/  VIADD R0, R26, 0x20 ;  /* 0x000000201a007836 */ /* 0x000fe20000000000 */
[----:B---34-:R4:W3:Y:S04]  /*f0c0*/  SHFL.IDX PT, R7, R3, 0x1, 0x181f ;  /* 0x00381f0003077f89 */ /* 0x0188e800000e0000 */
        /* <DEDUP_REMOVED lines=8> */
[----:B-1-3--:R-:W-:Y:S02]  /*f150*/  @!P1 IMAD.WIDE R4, R2, 0x2, R6 ;  /* 0x0000000202049825 */ /* 0x00afe400078e0206 */
        /* <DEDUP_REMOVED lines=15> */
[----:B-1----:R-:W-:-:S03]  /*f250*/  @!P1 LEA R4, P6, R187, R6, 0x1 ;  /* 0x00000006bb049211 */ /* 0x002fc600078c08ff */
        /* <DEDUP_REMOVED lines=9> */
.L_x_4633:
[----:B------:R-:W-:Y:S05]  /*f2f0*/  BSYNC B0 ;  /* 0x0000000000007941 */ /* 0x000fea0003800000 */
.L_x_4626:
[----:B------:R-:W-:Y:S02]  /*f300*/  ULDC UR4, c[0x0][0xc3c] ;  /* 0x00030f0000047ab9 */ /* 0x000fe40000000800 */
[----:B------:R-:W-:-:S06]  /*f310*/  UISETP.GE.AND UP0, UPT, UR7, UR4, UPT ;  /* 0x000000040700728c */ /* 0x000fcc000bf06270 */
[----:B------:R-:W-:-:S13]  /*f320*/  PLOP3.LUT P0, PT, PT, PT, UP0, 0x80, 0x0 ;  /* 0x000000000000781c */ /* 0x000fda0003f0f008 */
[----:B------:R-:W-:Y:S05]  /*f330*/  @!P0 BRA `(.L_x_4641) ;  /* 0xffffff2000288947 */ /* 0x000fea000383ffff */
[----:B------:R-:W-:Y:S05]  /*f340*/  EXIT ;  /* 0x000000000000794d */ /* 0x000fea0003800000 */
.L_x_4579:
        /* <DEDUP_REMOVED lines=18> */
.L_x_4642:
        /* <DEDUP_REMOVED lines=43> */
.L_x_4646:
        /* <DEDUP_REMOVED lines=39> */
.L_x_4644:
        /* <DEDUP_REMOVED lines=12> */
.L_x_4647:
        /* <DEDUP_REMOVED lines=63> */
.L_x_4648:
        /* <DEDUP_REMOVED lines=61> */
.L_x_4649:
[----:B01----:R-:W-:-:S05]  /*10210*/  LOP3.LUT R3, RZ, R2, RZ, 0x33, !PT ;  /* 0x00000002ff037212 */ /* 0x003fca00078e33ff */
[----:B------:R-:W-:-:S05]  /*10220*/  IMAD.IADD R2, R4, 0x1, R3 ;  /* 0x0000000104027824 */ /* 0x000fca00078e0203 */
[----:B------:R1:W-:Y:S01]  /*10230*/  STL [R1+0x4], R2 ;  /* 0x0000040201007387 */ /* 0x0003e20000100800 */
[----:B------:R-:W-:Y:S05]  /*10240*/  BRA `(.L_x_4650) ;  /* 0x0000000000107947 */ /* 0x000fea0003800000 */
.L_x_4645:
[----:B------:R-:W-:Y:S01]  /*10250*/  IMAD.U32 R2, RZ, RZ, UR6 ;  /* 0x00000006ff027e24 */ /* 0x000fe2000f8e00ff */
[----:B------:R0:W-:Y:S04]  /*10260*/  STL [R1+0x4], RZ ;  /* 0x000004ff01007387 */ /* 0x0001e80000100800 */
[----:B------:R0:W-:Y:S04]  /*10270*/  STL [R1+0x8], RZ ;  /* 0x000008ff01007387 */ /* 0x0001e80000100800 */
[----:B------:R0:W-:Y:S02]  /*10280*/  STL [R1], R2 ;  /* 0x0000000201007387 */ /* 0x0001e40000100800 */
.L_x_4650:
        /* <DEDUP_REMOVED lines=10> */
.L_x_4643:
        /* <DEDUP_REMOVED lines=30> */
.L_x_4771:
[----:B0-2---:R-:W2:Y:S01]  /*10510*/  LDL R0, [R1+0xc] ;  /* 0x00000c0001007983 */ /* 0x005ea20000100800 */
[----:B---3--:R-:W2:Y:S01]  /*10520*/  LDC.64 R2, c[0x0][0xc88] ;  /* 0x00032200ff027b82 */ /* 0x008ea20000000a00 */
[----:B------:R-:W-:Y:S05]  /*10530*/  YIELD ;  /* 0x0000000000007946 */ /* 0x000fea0003800000 */
[----:B------:R-:W-:Y:S01]  /*10540*/  ULDC.64 UR4, c[0x0][0xa28] ;  /* 0x00028a0000047ab9 */ /* 0x000fe20000000a00 */
[----:B-1----:R-:W-:Y:S01]  /*10550*/  IMAD.MOV.U32 R6, RZ, RZ, RZ ;  /* 0x000000ffff067224 */ /* 0x002fe200078e00ff */
[----:B------:R-:W-:Y:S01]  /*10560*/  ISETP.NE.U32.AND P0, PT, RZ, UR4, PT ;  /* 0x00000004ff007c0c */ /* 0x000fe2000bf05070 */
[----:B------:R-:W-:Y:S01]  /*10570*/  ULDC.64 UR8, c[0x0][0xa18] ;  /* 0x0002860000087ab9 */ /* 0x000fe20000000a00 */
[----:B------:R-:W-:Y:S01]  /*10580*/  ULDC.64 UR6, c[0x0][0xa08] ;  /* 0x0002820000067ab9 */ /* 0x000fe20000000a00 */
[----:B--2---:R-:W-:-:S05]  /*10590*/  IMAD.WIDE R2, R0, 0x4, R2 ;  /* 0x0000000400027825 */ /* 0x004fca00078e0202 */
[----:B------:R-:W2:Y:S01]  /*105a0*/  LDG.E R11, desc[UR40][R2.64] ;  /* 0x00000028020b7981 */ /* 0x000ea2000c1e1900 */
        /* <DEDUP_REMOVED lines=46> */
.L_x_4652:
[----:B------:R-:W2:Y:S01]  /*10890*/  LDL.LU R7, [R1+0x8] ;  /* 0x0000080001077983 */ /* 0x000ea20000300800 */
[----:B------:R-:W-:Y:S02]  /*108a0*/  ULDC.64 UR4, c[0x0][0xa20] ;  /* 0x0002880000047ab9 */ /* 0x000fe40000000a00 */
[----:B------:R-:W-:-:S04]  /*108b0*/  ISETP.NE.U32.AND P1, PT, RZ, UR4, PT ;  /* 0x00000004ff007c0c */ /* 0x000fc8000bf25070 */
[----:B------:R-:W-:Y:S02]  /*108c0*/  ISETP.NE.AND.EX P1, PT, RZ, UR5, PT, P1 ;  /* 0x00000005ff007c0c */ /* 0x000fe4000bf25310 */
[C---:B--2---:R-:W-:Y:S02]  /*108d0*/  LOP3.LUT R2, R7.reuse, 0xff000000, RZ, 0xc0, !PT ;  /* 0xff00000007027812 */ /* 0x044fe400078ec0ff */
        /* <DEDUP_REMOVED lines=10> */
[----:B--2---:R-:W-:-:S05]  /*10980*/  IADD3.X R7, R10, UR5, RZ, P0, !PT ;  /* 0x000000050a077c10 */ /* 0x004fca00087fe4ff */
[----:B------:R2:W5:Y:S01]  /*10990*/  LDG.E R6, desc[UR40][R6.64] ;  /* 0x0000002806067981 */ /* 0x000562000c1e1900 */
[----:B------:R-:W-:Y:S05]  /*109a0*/  BRA `(.L_x_4654) ;  /* 0x0000000000107947 */ /* 0x000fea0003800000 */
.L_x_4653:
[----:B------:R-:W-:Y:S05]  /*109b0*/  @!P0 BRA `(.L_x_4654) ;  /* 0x00000000000c8947 */ /* 0x000fea0003800000 */
[----:B------:R-:W3:Y:S04]  /*109c0*/  LDG.E R6, desc[UR40][R4.64] ;  /* 0x0000002804067981 */ /* 0x000ee8000c1e1900 */
[----:B------:R-:W3:Y:S02]  /*109d0*/  LDG.E R4, desc[UR40][R4.64+0x4] ;  /* 0x0000042804047981 */ /* 0x000ee4000c1e1900 */
[----:B---3--:R-:W-:-:S07]  /*109e0*/  IMAD.IADD R6, R4, 0x1, -R6 ;  /* 0x0000000104067824 */ /* 0x008fce00078e0a06 */
.L_x_4654:
[----:B------:R-:W3:Y:S01]  /*109f0*/  LDL R5, [R1+0x4] ;  /* 0x0000040001057983 */ /* 0x000ee20000100800 */
[----:B-----5:R-:W-:Y:S01]  /*10a00*/  IMAD.IADD R6, R6, 0x1, -R0 ;  /* 0x0000000106067824 */ /* 0x020fe200078e0a00 */
[----:B------:R-:W-:Y:S01]  /*10a10*/  BSSY B0, `(.L_x_4655) ;  /* 0x000003a000007945 */ /* 0x000fe20003800000 */
[----:B------:R-:W4:Y:S02]  /*10a20*/  LDC R0, c[0x0][0x448] ;  /* 0x00011200ff007b82 */ /* 0x000f240000000800 */
[----:B----4-:R-:W-:-:S13]  /*10a30*/  ISETP.NE.AND P0, PT, R0, 0x1, PT ;  /* 0x000000010000780c */ /* 0x010fda0003f05270 */
[----:B--2---:R-:W2:Y:S08]  /*10a40*/  @P0 LDC R3, c[0x0][0x44c] ;  /* 0x00011300ff030b82 */ /* 0x004eb00000000800 */
[----:B------:R-:W4:Y:S01]  /*10a50*/  @P0 LDC R4, c[0x0][0x450] ;  /* 0x00011400ff040b82 */ /* 0x000f220000000800 */
[----:B---3--:R-:W-:Y:S02]  /*10a60*/  IMAD.SHL.U32 R0, R5, 0x40, RZ ;  /* 0x0000004005007824 */ /* 0x008fe400078e00ff */
[----:B------:R-:W-:-:S02]  /*10a70*/  IMAD.MOV.U32 R5, RZ, RZ, RZ ;  /* 0x000000ffff057224 */ /* 0x000fc400078e00ff */
[----:B------:R-:W-:Y:S02]  /*10a80*/  VIADD R0, R0, 0x3f ;  /* 0x0000003f00007836 */ /* 0x000fe40000000000 */
[----:B------:R-:W-:Y:S02]  /*10a90*/  IMAD.MOV.U32 R10, RZ, RZ, R5 ;  /* 0x000000ffff0a7224 */ /* 0x000fe400078e0005 */
[----:B--2---:R-:W-:-:S05]  /*10aa0*/  @P0 IMAD.HI.U32 R3, R0, R3, RZ ;  /* 0x0000000300030227 */ /* 0x004fca00078e00ff */
[----:B----4-:R-:W-:Y:S01]  /*10ab0*/  @P0 SHF.R.U32.HI R0, RZ, R4, R3 ;  /* 0x00000004ff000219 */ /* 0x010fe20000011603 */
[C---:B------:R-:W-:Y:S01]  /*10ac0*/  VIADD R4, R6.reuse, 0x3f ;  /* 0x0000003f06047836 */ /* 0x040fe20000000000 */
[----:B------:R-:W-:Y:S02]  /*10ad0*/  IADD3 R3, R6, 0x40, -R9 ;  /* 0x0000004006037810 */ /* 0x000fe40007ffe809 */
[----:B01----:R-:W-:-:S03]  /*10ae0*/  LOP3.LUT R9, R2, 0xff, RZ, 0xc0, !PT ;  /* 0x000000ff02097812 */ /* 0x003fc600078ec0ff */
[----:B------:R-:W-:Y:S01]  /*10af0*/  IMAD.IADD R0, R3, 0x1, R0 ;  /* 0x0000000103007824 */ /* 0x000fe200078e0200 */
[----:B------:R-:W-:-:S04]  /*10b00*/  SHF.R.S32.HI R3, RZ, 0x1f, R4 ;  /* 0x0000001fff037819 */ /* 0x000fc80000011404 */
[----:B------:R-:W-:Y:S02]  /*10b10*/  LEA.HI R4, R3, R4, RZ, 0x6 ;  /* 0x0000000403047211 */ /* 0x000fe400078f30ff */
[----:B------:R-:W-:Y:S02]  /*10b20*/  SHF.R.S32.HI R3, RZ, 0x1f, R0 ;  /* 0x0000001fff037819 */ /* 0x000fe40000011400 */
[----:B------:R-:W-:Y:S02]  /*10b30*/  SHF.R.S32.HI R4, RZ, 0x6, R4 ;  /* 0x00000006ff047819 */ /* 0x000fe40000011404 */
[----:B------:R-:W-:Y:S02]  /*10b40*/  LEA.HI R3, R3, R0, RZ, 0x6 ;  /* 0x0000000003037211 */ /* 0x000fe400078f30ff */
[----:B------:R-:W-:Y:S02]  /*10b50*/  SHF.R.U32.HI R0, RZ, 0x10, R2 ;  /* 0x00000010ff007819 */ /* 0x000fe40000011602 */
[----:B------:R-:W-:-:S02]  /*10b60*/  SHF.R.S32.HI R3, RZ, 0x6, R3 ;  /* 0x00000006ff037819 */ /* 0x000fc40000011403 */
[----:B------:R-:W-:Y:S02]  /*10b70*/  ISETP.NE.AND P0, PT, R0, RZ, PT ;  /* 0x000000ff0000720c */ /* 0x000fe40003f05270 */
[----:B------:R-:W-:-:S04]  /*10b80*/  VIMNMX R8, R4, R3, PT ;  /* 0x0000000304087248 */ /* 0x000fc80003fe0100 */
[----:B------:R-:W-:Y:S01]  /*10b90*/  ISETP.GE.AND P1, PT, R8, 0x1, PT ;  /* 0x000000010800780c */ /* 0x000fe20003f26270 */
[----:B------:R0:W-:Y:S04]  /*10ba0*/  STL [R1+0x30], R8 ;  /* 0x0000300801007387 */ /* 0x0001e80000100800 */
[----:B------:R0:W-:Y:S02]  /*10bb0*/  STL [R1+0x3c], R5 ;  /* 0x00003c0501007387 */ /* 0x0001e40000100800 */
[----:B------:R-:W1:Y:S02]  /*10bc0*/  @!P0 LDC R0, c[0x0][0x9f0] ;  /* 0x00027c00ff008b82 */ /* 0x000e640000000800 */
[----:B------:R0:W-:Y:S04]  /*10bd0*/  STL [R1+0x54], R9 ;  /* 0x0000540901007387 */ /* 0x0001e80000100800 */
[----:B------:R-:W-:Y:S05]  /*10be0*/  @!P1 BRA `(.L_x_4656) ;  /* 0x0000000000709947 */ /* 0x000fea0003800000 */
[----:B-1----:R-:W-:-:S04]  /*10bf0*/  IABS R4, R0 ;  /* 0x0000000000047213 */ /* 0x002fc80000000000 */
[----:B------:R-:W1:Y:S08]  /*10c00*/  I2F.RP R2, R4 ;  /* 0x0000000400027306 */ /* 0x000e700000209400 */
[----:B-1----:R-:W1:Y:S02]  /*10c10*/  MUFU.RCP R2, R2 ;  /* 0x0000000200027308 */ /* 0x002e640000001000 */
[----:B-1----:R-:W-:-:S06]  /*10c20*/  VIADD R2, R2, 0xffffffe ;  /* 0x0ffffffe02027836 */ /* 0x002fcc0000000000 */
[----:B------:R-:W1:Y:S02]  /*10c30*/  F2I.FTZ.U32.TRUNC.NTZ R3, R2 ;  /* 0x0000000200037305 */ /* 0x000e64000021f000 */
[----:B-1----:R-:W-:-:S04]  /*10c40*/  IMAD.MOV R2, RZ, RZ, -R3 ;  /* 0x000000ffff027224 */ /* 0x002fc800078e0a03 */
[----:B0-----:R-:W-:Y:S02]  /*10c50*/  IMAD R5, R2, R4, RZ ;  /* 0x0000000402057224 */ /* 0x001fe400078e02ff */
[----:B------:R-:W-:-:S04]  /*10c60*/  IMAD.MOV.U32 R2, RZ, RZ, RZ ;  /* 0x000000ffff027224 */ /* 0x000fc800078e00ff */
[----:B------:R-:W-:Y:S01]  /*10c70*/  IMAD.HI.U32 R7, R3, R5, R2 ;  /* 0x0000000503077227 */ /* 0x000fe200078e0002 */
        /* <DEDUP_REMOVED lines=19> */
.L_x_4656:
[----:B------:R-:W-:Y:S05]  /*10db0*/  BSYNC B0 ;  /* 0x0000000000007941 */ /* 0x000fea0003800000 */
.L_x_4655:
[----:B-1----:R-:W-:Y:S01]  /*10dc0*/  IMAD.MOV.U32 R0, RZ, RZ, R10 ;  /* 0x000000ffff007224 */ /* 0x002fe200078e000a */
[----:B------:R-:W-:Y:S03]  /*10dd0*/  BSSY B7, `(.L_x_4657) ;  /* 0x00004b7000077945 */ /* 0x000fe60003800000 */
[----:B------:R-:W-:-:S05]  /*10de0*/  IMAD R2, R9, R0, RZ ;  /* 0x0000000009027224 */ /* 0x000fca00078e02ff */
[----:B------:R-:W-:Y:S01]  /*10df0*/  VIADDMNMX R0, R2, R0, R8, PT ;  /* 0x0000000002007246 */ /* 0x000fe20003800108 */
[----:B------:R1:W-:Y:S03]  /*10e00*/  STL [R1+0x20], R2 ;  /* 0x0000200201007387 */ /* 0x0003e60000100800 */
[----:B------:R-:W-:Y:S01]  /*10e10*/  ISETP.GT.AND P0, PT, R0, R2, PT ;  /* 0x000000020000720c */ /* 0x000fe20003f04270 */
[----:B------:R1:W-:-:S12]  /*10e20*/  STL [R1+0x34], R0 ;  /* 0x0000340001007387 */ /* 0x0003d80000100800 */
[----:B------:R-:W-:Y:S05]  /*10e30*/  @P0 BRA `(.L_x_4658) ;  /* 0x0000000000480947 */ /* 0x000fea0003800000 */
[----:B-1----:R-:W1:Y:S02]  /*10e40*/  S2R R0, SR_TID.X ;  /* 0x0000000000007919 */ /* 0x002e640000002100 */
[----:B-1----:R-:W-:-:S04]  /*10e50*/  LOP3.LUT R0, R0, 0x7f, RZ, 0xc0, !PT ;  /* 0x0000007f00007812 */ /* 0x002fc800078ec0ff */
[----:B------:R-:W-:-:S13]  /*10e60*/  ISETP.NE.AND P0, PT, R0, RZ, PT ;  /* 0x000000ff0000720c */ /* 0x000fda0003f05270 */
[----:B------:R-:W-:Y:S05]  /*10e70*/  @P0 BRA `(.L_x_4659) ;  /* 0x0000004800b00947 */ /* 0x000fea0003800000 */
[----:B0-----:R-:W0:Y:S01]  /*10e80*/  S2R R5, SR_LANEID ;  /* 0x0000000000057919 */ /* 0x001e220000000000 */
[----:B------:R-:W-:Y:S01]  /*10e90*/  VOTEU.ANY UR4, UPT, PT ;  /* 0x0000000000047886 */ /* 0x000fe200038e0100 */
[----:B------:R-:W1:Y:S01]  /*10ea0*/  LDC.64 R2, c[0x0][0xc60] ;  /* 0x00031800ff027b82 */ /* 0x000e620000000a00 */
[----:B------:R-:W0:Y:S02]  /*10eb0*/  FLO.U32 R0, UR4 ;  /* 0x0000000400007d00 */ /* 0x000e2400080e0000 */
[----:B0-----:R-:W-:-:S06]  /*10ec0*/  ISETP.EQ.U32.AND P0, PT, R0, R5, PT ;  /* 0x000000050000720c */ /* 0x001fcc0003f02070 */
[----:B------:R-:W1:Y:S07]  /*10ed0*/  POPC R5, UR4 ;  /* 0x0000000400057d09 */ /* 0x000e6e0008000000 */
[----:B-1----:R-:W3:Y:S01]  /*10ee0*/  @P0 ATOMG.E.ADD.STRONG.GPU PT, R3, desc[UR40][R2.64], R5 ;  /* 0x00000005020309a8 */ /* 0x002ee200081ee1e8 */
[----:B------:R-:W0:Y:S02]  /*10ef0*/  S2R R4, SR_LTMASK ;  /* 0x0000000000047919 */ /* 0x000e240000003900 */
[----:B0-----:R-:W-:-:S04]  /*10f00*/  LOP3.LUT R4, R4, UR4, RZ, 0xc0, !PT ;  /* 0x0000000404047c12 */ /* 0x001fc8000f8ec0ff */
[----:B------:R-:W0:Y:S01]  /*10f10*/  POPC R7, R4 ;  /* 0x0000000400077309 */ /* 0x000e220000000000 */
[----:B---3--:R-:W0:Y:S02]  /*10f20*/  SHFL.IDX PT, R0, R3, R0, 0x1f ;  /* 0x00001f0003007589 */ /* 0x008e2400000e0000 */
[----:B0-----:R-:W-:-:S05]  /*10f30*/  IADD3 R0, R0, UR37, R7 ;  /* 0x0000002500007c10 */ /* 0x001fca000fffe007 */
[----:B------:R1:W-:Y:S01]  /*10f40*/  STL [R1], R0 ;  /* 0x0000000001007387 */ /* 0x0003e20000100800 */
[----:B------:R-:W-:Y:S05]  /*10f50*/  BRA `(.L_x_4659) ;  /* 0x0000004800787947 */ /* 0x000fea0003800000 */
.L_x_4658:
[----:B-1----:R-:W-:Y:S01]  /*10f60*/  VIADD R0, R19, 0x22400 ;  /* 0x0002240013007836 */ /* 0x002fe20000000000 */
        /* <DEDUP_REMOVED lines=19> */
.L_x_4661:
[----:B------:R-:W-:Y:S05]  /*110a0*/  BSYNC B6 ;  /* 0x0000000000067941 */ /* 0x000fea0003800000 */
.L_x_4660:
        /* <DEDUP_REMOVED lines=9> */
[----:B------:R-:W-:Y:S02]  /*11140*/  IMAD.U32 R4, RZ, RZ, UR6 ;  /* 0x00000006ff047e24 */ /* 0x000fe4000f8e00ff */
[----:B0-----:R-:W-:Y:S02]  /*11150*/  IMAD.U32 R5, RZ, RZ, UR7 ;  /* 0x00000007ff057e24 */ /* 0x001fe4000f8e00ff */
[----:B------:R-:W-:Y:S02]  /*11160*/  IMAD.U32 R6, RZ, RZ, UR8 ;  /* 0x00000008ff067e24 */ /* 0x000fe4000f8e00ff */
[----:B------:R-:W-:-:S02]  /*11170*/  IMAD.U32 R7, RZ, RZ, UR9 ;  /* 0x00000009ff077e24 */ /* 0x000fc4000f8e00ff */
[----:B--2---:R-:W-:Y:S02]  /*11180*/  IMAD.U32 R10, RZ, RZ, UR4 ;  /* 0x00000004ff0a7e24 */ /* 0x004fe4000f8e00ff */
[----:B------:R-:W-:Y:S02]  /*11190*/  IMAD.U32 R11, RZ, RZ, UR5 ;  /* 0x00000005ff0b7e24 */ /* 0x000fe4000f8e00ff */
[----:B------:R-:W-:Y:S02]  /*111a0*/  IMAD.MOV.U32 R8, RZ, RZ, 0x70 ;  /* 0x00000070ff087424 */ /* 0x000fe400078e00ff */
[----:B------:R-:W-:Y:S02]  /*111b0*/  IMAD.MOV.U32 R12, RZ, RZ, 0x1 ;  /* 0x00000001ff0c7424 */ /* 0x000fe400078e00ff */
[----:B-1----:R-:W-:-:S07]  /*111c0*/  IMAD.MOV.U32 R13, RZ, RZ, RZ ;  /* 0x000000ffff0d7224 */ /* 0x002fce00078e00ff */
[----:B------:R-:W-:-:S07]  /*111d0*/  LEPC R20, `(.L_x_4664) ;  /* 0x000000001014794e */ /* 0x000fce0000000000 */
[----:B---3--:R-:W-:Y:S05]  /*111e0*/  CALL.ABS.NOINC R2 ;  /* 0x0000000002007343 */ /* 0x008fea0003c00000 */
.L_x_4664:
        /* <DEDUP_REMOVED lines=16> */
.L_x_4663:
[----:B------:R-:W-:Y:S05]  /*112f0*/  BSYNC B6 ;  /* 0x0000000000067941 */ /* 0x000fea0003800000 */
.L_x_4662:
[----:B------:R-:W3:Y:S01]  /*11300*/  LDL.LU R4, [R1+0x18] ;  /* 0x0000180001047983 */ /* 0x000ee20000300800 */
[----:B------:R-:W-:-:S03]  /*11310*/  ULDC.64 UR4, c[0x0][0x9f8] ;  /* 0x00027e0000047ab9 */ /* 0x000fc60000000a00 */
[----:B------:R-:W4:Y:S01]  /*11320*/  LDL R7, [R1+0x8] ;  /* 0x0000080001077983 */ /* 0x000f220000100800 */
[----:B------:R-:W-:-:S03]  /*11330*/  ISETP.NE.U32.AND P0, PT, RZ, UR4, PT ;  /* 0x00000004ff007c0c */ /* 0x000fc6000bf05070 */
[----:B------:R-:W5:Y:S01]  /*11340*/  LDL R0, [R1+0x34] ;  /* 0x0000340001007983 */ /* 0x000f620000100800 */
[----:B------:R-:W-:-:S13]  /*11350*/  ISETP.NE.AND.EX P0, PT, RZ, UR5, PT, P0 ;  /* 0x00000005ff007c0c */ /* 0x000fda000bf05300 */
[----:B------:R-:W-:-:S04]  /*11360*/  @P0 IADD3 R2, P1, R16, UR4, RZ ;  /* 0x0000000410020c10 */ /* 0x000fc8000ff3e0ff */
[----:B---3--:R-:W-:Y:S01]  /*11370*/  @P0 IADD3.X R3, R4, UR5, RZ, P1, !PT ;  /* 0x0000000504030c10 */ /* 0x008fe20008ffe4ff */
[----:B------:R-:W-:-:S04]  /*11380*/  ULDC.64 UR4, c[0x0][0xa08] ;  /* 0x0002820000047ab9 */ /* 0x000fc80000000a00 */
[----:B----4-:R1:W0:Y:S02]  /*11390*/  @P0 LDG.E R7, desc[UR40][R2.64] ;  /* 0x0000002802070981 */ /* 0x010224000c1e1900 */
[----:B-1----:R-:W1:Y:S01]  /*113a0*/  LDC.64 R2, c[0x0][0x418] ;  /* 0x00010600ff027b82 */ /* 0x002e620000000a00 */
[----:B-----5:R-:W-:Y:S01]  /*113b0*/  VIADD R0, R0, 0xffffffff ;  /* 0xffffffff00007836 */ /* 0x020fe20000000000 */
[----:B0-----:R-:W-:Y:S01]  /*113c0*/  SHF.R.S32.HI R8, RZ, 0x1f, R7 ;  /* 0x0000001fff087819 */ /* 0x001fe20000011407 */
[----:B------:R0:W-:Y:S04]  /*113d0*/  @P0 STL [R1+0x8], R7 ;  /* 0x0000080701000387 */ /* 0x0001e80000100800 */
[----:B------:R0:W-:Y:S01]  /*113e0*/  STL [R1+0x18], R8 ;  /* 0x0000180801007387 */ /* 0x0001e20000100800 */
[----:B-1----:R-:W-:Y:S01]  /*113f0*/  LOP3.LUT P0, RZ, R2, UR4, RZ, 0xfc, !PT ;  /* 0x0000000402ff7c12 */ /* 0x002fe2000f80fcff */
[----:B------:R-:W-:-:S03]  /*11400*/  UMOV UR4, 0xffffffff ;  /* 0xffffffff00047882 */ /* 0x000fc60000000000 */
[----:B------:R-:W-:-:S04]  /*11410*/  LOP3.LUT P0, RZ, R3, UR5, RZ, 0xfc, P0 ;  /* 0x0000000503ff7c12 */ /* 0x000fc8000800fcff */
[----:B------:R-:W-:Y:S01]  /*11420*/  SEL R16, R7, RZ, !P0 ;  /* 0x000000ff07107207 */ /* 0x000fe20004000000 */
[----:B0-----:R-:W-:Y:S08]  /*11430*/  BRA.DIV UR4, `(.L_x_4665) ;  /* 0x0000005e04787947 */ /* 0x001ff0000b800000 */
[----:B------:R-:W0:Y:S02]  /*11440*/  S2R R4, SR_TID.X ;  /* 0x0000000000047919 */ /* 0x000e240000002100 */
[----:B0-----:R-:W-:-:S04]  /*11450*/  SHF.R.U32.HI R4, RZ, 0x5, R4 ;  /* 0x00000005ff047819 */ /* 0x001fc80000011604 */
[----:B------:R-:W-:-:S05]  /*11460*/  LOP3.LUT R4, R4, 0x3, RZ, 0xc0, !PT ;  /* 0x0000000304047812 */ /* 0x000fca00078ec0ff */
[----:B------:R0:W1:Y:S02]  /*11470*/  SHFL.IDX PT, R14, R4, RZ, 0x1f ;  /* 0x00001fff040e7589 */ /* 0x00006400000e0000 */
.L_x_4788:
[----:B------:R3:W-:Y:S01]  /*11480*/  STL [R1+0x28], R0 ;  /* 0x0000280001007387 */ /* 0x0007e20000100800 */
[----:B-1----:R-:W-:Y:S02]  /*11490*/  ISETP.NE.AND P0, PT, R14, RZ, PT ;  /* 0x000000ff0e00720c */ /* 0x002fe40003f05270 */
[----:B------:R-:W-:Y:S02]  /*114a0*/  PLOP3.LUT P1, PT, PT, PT, PT, 0x8, 0x0 ;  /* 0x000000000000781c */ /* 0x000fe40003f2e170 */
[----:B------:R-:W-:-:S11]  /*114b0*/  LOP3.LUT R18, R18, 0xfffffffe, RZ, 0xc0, !PT ;  /* 0xfffffffe12127812 */ /* 0x000fd600078ec0ff */
[----:B------:R-:W-:Y:S01]  /*114c0*/  @P1 LOP3.LUT R18, R18, 0x1, RZ, 0xfc, !PT ;  /* 0x0000000112121812 */ /* 0x000fe200078efcff */
[----:B---3--:R-:W-:Y:S06]  /*114d0*/  @P0 BRA `(.L_x_4666) ;  /* 0x00000004000c0947 */ /* 0x008fec0003800000 */
[----:B------:R-:W-:-:S03]  /*114e0*/  UMOV UR4, 0xffffffff ;  /* 0xffffffff00047882 */ /* 0x000fc60000000000 */
[----:B------:R-:W-:Y:S05]  /*114f0*/  BRA.DIV UR4, `(.L_x_4667) ;  /* 0x0000005e047c7947 */ /* 0x000fea000b800000 */
[----:B------:R-:W-:-:S13]  /*11500*/  ELECT P6, URZ, PT ;  /* 0x00000000003f782f */ /* 0x000fda00038c0000 */
.L_x_4791:
[----:B------:R-:W-:Y:S05]  /*11510*/  @!P6 BRA `(.L_x_4666) ;  /* 0x0000000000fce947 */ /* 0x000fea0003800000 */
[----:B------:R-:W-:-:S04]  /*11520*/  ISETP.NE.U32.AND P0, PT, R2, RZ, PT ;  /* 0x000000ff0200720c */ /* 0x000fc80003f05070 */
[----:B------:R-:W-:-:S13]  /*11530*/  ISETP.NE.AND.EX P0, PT, R3, RZ, PT, P0 ;  /* 0x000000ff0300720c */ /* 0x000fda0003f05300 */
[----:B------:R-:W-:Y:S05]  /*11540*/  @!P0 BRA `(.L_x_4668) ;  /* 0x0000000000508947 */ /* 0x000fea0003800000 */
[----:B------:R-:W1:Y:S01]  /*11550*/  LDC R6, c[0x0][0x43c] ;  /* 0x00010f00ff067b82 */ /* 0x000e620000000800 */
[----:B------:R-:W-:Y:S01]  /*11560*/  IMAD.MOV.U32 R9, RZ, RZ, R0 ;  /* 0x000000ffff097224 */ /* 0x000fe200078e0000 */
[----:B------:R-:W-:-:S03]  /*11570*/  ULDC.64 UR4, c[0x0][0x428] ;  /* 0x00010a0000047ab9 */ /* 0x000fc60000000a00 */
[----:B------:R-:W-:Y:S01]  /*11580*/  IMAD.MOV.U32 R0, RZ, RZ, R9 ;  /* 0x000000ffff007224 */ /* 0x000fe200078e0009 */
[----:B-1----:R-:W-:-:S13]  /*11590*/  ISETP.NE.AND P0, PT, R6, 0x1, PT ;  /* 0x000000010600780c */ /* 0x002fda0003f05270 */
[----:B0-----:R-:W0:Y:S02]  /*115a0*/  @P0 LDC.64 R4, c[0x0][0x440] ;  /* 0x00011000ff040b82 */ /* 0x001e240000000a00 */
        /* <DEDUP_REMOVED lines=14> */
.L_x_4668:
[----:B------:R-:W3:Y:S04]  /*11690*/  LDL R0, [R1+0x10] ;  /* 0x0000100001007983 */ /* 0x000ee80000100800 */
[----:B-1----:R-:W4:Y:S01]  /*116a0*/  LDL R2, [R1+0x14] ;  /* 0x0000140001027983 */ /* 0x002f220000100800 */
[----:B---3--:R-:W-:Y:S01]  /*116b0*/  IMAD R0, R0, 0x8, R19 ;  /* 0x0000000800007824 */ /* 0x008fe200078e0213 */
[----:B----4-:R-:W-:-:S04]  /*116c0*/  SHF.L.U32 R2, R2, 0x1f, RZ ;  /* 0x0000001f02027819 */ /* 0x010fc800000006ff */
[----:B------:R-:W1:Y:S02]  /*116d0*/  SYNCS.PHASECHK.TRANS64.TRYWAIT P0, [R0+URZ+0x28c40], R2 ;  /* 0x028c4002000075a7 */ /* 0x000e64000800017f */
[----:B-1----:R-:W-:Y:S05]  /*116e0*/  @!P0 BRA `(.L_x_4669) ;  /* 0x0000005c00208947 */ /* 0x002fea0003800000 */
.L_x_4792:
        /* <DEDUP_REMOVED lines=11> */
.L_x_4670:
[----:B------:R-:W3:Y:S04]  /*117a0*/  LDL R3, [R1+0x10] ;  /* 0x0000100001037983 */ /* 0x000ee80000100800 */
[----:B0-----:R-:W4:Y:S04]  /*117b0*/  LDL R4, [R1+0x28] ;  /* 0x0000280001047983 */ /* 0x001f280000100800 */
[----:B-1----:R-:W2:Y:S01]  /*117c0*/  LDL R2, [R1+0x1c] ;  /* 0x00001c0001027983 */ /* 0x002ea20000100800 */
        /* <DEDUP_REMOVED lines=11> */
[----:B---3--:R-:W-:Y:S01]  /*11880*/  IMAD R0, R3, 0x2000, R19 ;  /* 0x0000200003007824 */ /* 0x008fe200078e0213 */
[----:B----4-:R-:W-:-:S04]  /*11890*/  R2UR UR11, R4 ;  /* 0x00000000040b72ca */ /* 0x010fc800000e0000 */
[----:B------:R-:W-:Y:S02]  /*118a0*/  R2UR UR8, R0 ;  /* 0x00000000000872ca */ /* 0x000fe400000e0000 */
[----:B--2---:R-:W-:-:S11]  /*118b0*/  R2UR UR4, R2 ;  /* 0x00000000020472ca */ /* 0x004fd600000e0000 */
[----:B------:R-:W-:Y:S02]  /*118c0*/  UIADD3 UR8, UR8, 0x22400, URZ ;  /* 0x0002240008087890 */ /* 0x000fe4000fffe03f */
[----:B------:R-:W-:-:S03]  /*118d0*/  ULEA UR11, UR11, UR4, 0x6 ;  /* 0x000000040b0b7291 */ /* 0x000fc6000f8e303f */
[----:B------:R-:W-:-:S06]  /*118e0*/  UMOV UR4, 0x0 ;  /* 0x0000000000047882 */ /* 0x000fcc0000000000 */
[----:B------:R1:W-:Y:S02]  /*118f0*/  UTMALDG.4D [UR8], [UR6], desc[UR4] ;  /* 0x00000408060075b4 */ /* 0x0003e40008019000 */
[----:B-1----:R-:W-:Y:S01]  /*11900*/  NOP ;  /* 0x0000000000007918 */ /* 0x002fe20000000000 */
.L_x_4666:
[----:B------:R-:W3:Y:S04]  /*11910*/  LDL.LU R3, [R1+0x38] ;  /* 0x0000380001037983 */ /* 0x000ee80000300800 */
[----:B------:R-:W4:Y:S04]  /*11920*/  LDL.LU R5, [R1+0x24] ;  /* 0x0000240001057983 */ /* 0x000f280000300800 */
[----:B0-----:R-:W5:Y:S01]  /*11930*/  LDL.LU R4, [R1+0x44] ;  /* 0x0000440001047983 */ /* 0x001f620000300800 */
        /* <DEDUP_REMOVED lines=9> */
[----:B---3--:R-:W-:Y:S02]  /*119d0*/  SHF.R.S32.HI R0, RZ, 0x1f, R3 ;  /* 0x0000001fff007819 */ /* 0x008fe40000011403 */
[----:B----4-:R-:W-:-:S03]  /*119e0*/  SEL R5, R5, RZ, !P0 ;  /* 0x000000ff05057207 */ /* 0x010fc60004000000 */
[----:B------:R-:W-:Y:S01]  /*119f0*/  IMAD R0, R0, UR4, RZ ;  /* 0x0000000400007c24 */ /* 0x000fe2000f8e02ff */
[----:B-----5:R-:W-:-:S03]  /*11a00*/  SEL R4, R4, RZ, !P0 ;  /* 0x000000ff04047207 */ /* 0x020fc60004000000 */
        /* <DEDUP_REMOVED lines=23> */
[----:B0-----:R-:W-:Y:S05]  /*11b80*/  CALL.ABS.NOINC R2 ;  /* 0x0000000002007343 */ /* 0x001fea0003c00000 */
.L_x_4672:
[----:B------:R-:W-:Y:S05]  /*11b90*/  BSYNC B6 ;  /* 0x0000000000067941 */ /* 0x000fea0003800000 */
.L_x_4671:
[----:B0-----:R-:W3:Y:S01]  /*11ba0*/  LDL.LU R0, [R1+0x44] ;  /* 0x0000440001007983 */ /* 0x001ee20000300800 */
[----:B------:R-:W-:Y:S01]  /*11bb0*/  ULDC.64 UR4, c[0x0][0x2d8] ;  /* 0x0000b60000047ab9 */ /* 0x000fe20000000a00 */
[----:B------:R-:W0:Y:S01]  /*11bc0*/  LDC R7, c[0x0][0x448] ;  /* 0x00011200ff077b82 */ /* 0x000e220000000800 */
[----:B------:R-:W-:Y:S01]  /*11bd0*/  ULDC UR6, c[0x0][0x2b8] ;  /* 0x0000ae0000067ab9 */ /* 0x000fe20000000800 */
[----:B------:R-:W4:Y:S04]  /*11be0*/  LDL.LU R4, [R1+0x38] ;  /* 0x0000380001047983 */ /* 0x000f280000300800 */
[----:B------:R-:W4:Y:S04]  /*11bf0*/  LDL.LU.64 R2, [R1+0x48] ;  /* 0x0000480001027983 */ /* 0x000f280000300a00 */
[----:B------:R-:W3:Y:S04]  /*11c00*/  LDL.LU R5, [R1+0x24] ;  /* 0x0000240001057983 */ /* 0x000ee80000300800 */
[----:B--2---:R-:W2:Y:S04]  /*11c10*/  LDL R10, [R1+0x4] ;  /* 0x00000400010a7983 */ /* 0x004ea80000100800 */
[----:B------:R1:W5:Y:S01]  /*11c20*/  LDL R8, [R1+0x58] ;  /* 0x0000580001087983 */ /* 0x0003620000100800 */
[----:B0-----:R-:W-:-:S13]  /*11c30*/  ISETP.NE.AND P0, PT, R7, 0x1, PT ;  /* 0x000000010700780c */ /* 0x001fda0003f05270 */
[----:B------:R-:W0:Y:S01]  /*11c40*/  @P0 LDC R6, c[0x0][0x450] ;  /* 0x00011400ff060b82 */ /* 0x000e220000000800 */
[----:B------:R-:W1:Y:S02]  /*11c50*/  S2R R9, SR_TID.X ;  /* 0x0000000000097919 */ /* 0x000e640000002100 */
[----:B-1----:R-:W-:-:S05]  /*11c60*/  IMAD.SHL.U32 R9, R9, 0x8, RZ ;  /* 0x0000000809097824 */ /* 0x002fca00078e00ff */
[----:B------:R-:W-:Y:S01]  /*11c70*/  LOP3.LUT R9, R9, 0x38, RZ, 0xc0, !PT ;  /* 0x0000003809097812 */ /* 0x000fe200078ec0ff */
[----:B----4-:R-:W-:Y:S02]  /*11c80*/  IMAD.MOV.U32 R3, RZ, RZ, R4 ;  /* 0x000000ffff037224 */ /* 0x010fe400078e0004 */
[----:B------:R-:W1:Y:S01]  /*11c90*/  S2R R4, SR_TID.X ;  /* 0x0000000000047919 */ /* 0x000e620000002100 */
[----:B------:R-:W-:-:S04]  /*11ca0*/  IMAD.WIDE.U32 R2, R17, UR4, R2 ;  /* 0x0000000411027c25 */ /* 0x000fc8000f8e0002 */
[----:B------:R-:W-:Y:S01]  /*11cb0*/  IMAD R3, R17, UR5, R3 ;  /* 0x0000000511037c24 */ /* 0x000fe2000f8e0203 */
[----:B------:R-:W-:Y:S02]  /*11cc0*/  ULDC.64 UR4, c[0x0][0x2e0] ;  /* 0x0000b80000047ab9 */ /* 0x000fe40000000a00 */
[----:B---3--:R-:W-:Y:S02]  /*11cd0*/  IMAD R0, R0, UR4, RZ ;  /* 0x0000000400007c24 */ /* 0x008fe4000f8e02ff */
[----:B------:R-:W-:-:S04]  /*11ce0*/  IMAD.WIDE.U32 R2, R5, UR4, R2 ;  /* 0x0000000405027c25 */ /* 0x000fc8000f8e0002 */
        /* <DEDUP_REMOVED lines=9> */
[----:B--2---:R-:W-:-:S04]  /*11d80*/  IMAD R4, R10, 0x40, R4 ;  /* 0x000000400a047824 */ /* 0x004fc800078e0204 */
        /* <DEDUP_REMOVED lines=27> */
[C---:B------:R-:W-:Y:S02]  /*11f40*/  VIADD R5, R3.reuse, 0x10 ;  /* 0x0000001003057836 */ /* 0x040fe40000000000 */
        /* <DEDUP_REMOVED lines=26> */
[----:B------:R-:W-:Y:S01]  /*120f0*/  @!P1 IMAD.MOV.U32 R6, RZ, RZ, R5 ;  /* 0x000000ffff069224 */ /* 0x000fe200078e0005 */
[----:B------:R-:W0:Y:S04]  /*12100*/  SHFL.IDX PT, R0, R0, 0x3, 0x181f ;  /* 0x00781f0000007f89 */ /* 0x000e2800000e0000 */
[----:B------:R1:W-:Y:S04]  /*12110*/  @!P1 LDGSTS.E.BYPASS.LTC128B.128 [R8+0x21400], desc[UR40][R6.64], !P0 ;  /* 0x2140000006089fae */ /* 0x0003e8000c101d68 */
[----:B------:R-:W2:Y:S02]  /*12120*/  SHFL.IDX PT, R4, R4, 0x3, 0x181f ;  /* 0x00781f0004047f89 */ /* 0x000ea400000e0000 */
.L_x_4801:
[----:B------:R-:W-:-:S05]  /*12130*/  VIADD R3, R3, 0x30 ;  /* 0x0000003003037836 */ /* 0x000fca0000000000 */
[----:B------:R-:W-:-:S13]  /*12140*/  ISETP.GE.AND P1, PT, R3, R2, PT ;  /* 0x000000020300720c */ /* 0x000fda0003f26270 */
[----:B--2---:R-:W-:-:S05]  /*12150*/  @!P1 LEA R2, P2, R9, R4, 0x1 ;  /* 0x0000000409029211 */ /* 0x004fca00078408ff */
[----:B0-----:R-:W-:-:S05]  /*12160*/  @!P1 IMAD.X R3, RZ, RZ, R0, P2 ;  /* 0x000000ffff039224 */ /* 0x001fca00010e0600 */
[----:B------:R-:W-:Y:S01]  /*12170*/  @!PT LDS RZ, [RZ] ;  /* 0x00000000fffff984 */ /* 0x000fe20000000800 */
[----:B------:R-:W-:Y:S01]  /*12180*/  @!PT LDS RZ, [RZ] ;  /* 0x00000000fffff984 */ /* 0x000fe20000000800 */
[----:B------:R-:W-:Y:S01]  /*12190*/  @!PT LDS RZ, [RZ] ;  /* 0x00000000fffff984 */ /* 0x000fe20000000800 */
[----:B------:R0:W-:Y:S01]  /*121a0*/  @!P1 LDGSTS.E.BYPASS.LTC128B.128 [R8+0x21c00], desc[UR40][R2.64], !P0 ;  /* 0x21c0000002089fae */ /* 0x0001e2000c101d68 */
[----:B------:R-:W-:Y:S01]  /*121b0*/  PLOP3.LUT P0, PT, PT, PT, PT, 0x80, 0x0 ;  /* 0x000000000000781c */ /* 0x000fe20003f0f070 */
[----:B------:R-:W-:-:S12]  /*121c0*/  NOP ;  /* 0x0000000000007918 */ /* 0x000fd80000000000 */
.L_x_4674:
        /* <DEDUP_REMOVED lines=18> */
.L_x_4802:
[----:B------:R-:W-:Y:S05]  /*122f0*/  BSYNC B0 ;  /* 0x0000000000007941 */ /* 0x000fea0003800000 */
.L_x_4675:
[----:B------:R-:W-:Y:S01]  /*12300*/  LOP3.LUT P0, RZ, R18, 0x1, RZ, 0xc0, !PT ;  /* 0x0000000112ff7812 */ /* 0x000fe2000780c0ff */
[----:B------:R-:W-:-:S12]  /*12310*/  BSSY B0, `(.L_x_4677) ;  /* 0x0000097000007945 */ /* 0x000fd80003800000 */
[----:B------:R-:W-:Y:S05]  /*12320*/  @!P0 BRA `(.L_x_4678) ;  /* 0x0000000800548947 */ /* 0x000fea0003800000 */
[----:B------:R-:W0:Y:S04]  /*12330*/  LDL R4, [R1+0x10] ;  /* 0x0000100001047983 */ /* 0x000e280000100800 */
[----:B------:R-:W2:Y:S01]  /*12340*/  LDL R2, [R1+0x14] ;  /* 0x0000140001027983 */ /* 0x000ea20000100800 */
[----:B------:R-:W-:Y:S01]  /*12350*/  BSSY B1, `(.L_x_4679) ;  /* 0x0000008000017945 */ /* 0x000fe20003800000 */
[----:B------:R-:W3:Y:S02]  /*12360*/  S2R R3, SR_TID.X ;  /* 0x0000000000037919 */ /* 0x000ee40000002100 */
[----:B---3--:R-:W-:-:S04]  /*12370*/  LOP3.LUT R3, R3, 0x7f, RZ, 0xc0, !PT ;  /* 0x0000007f03037812 */ /* 0x008fc800078ec0ff */
[----:B------:R-:W-:Y:S01]  /*12380*/  ISETP.NE.AND P1, PT, R3, RZ, PT ;  /* 0x000000ff0300720c */ /* 0x000fe20003f25270 */
[----:B0-----:R-:W-:Y:S01]  /*12390*/  IMAD R0, R4, 0x8, R19 ;  /* 0x0000000804007824 */ /* 0x001fe200078e0213 */
[----:B--2---:R-:W-:-:S04]  /*123a0*/  SHF.L.U32 R2, R2, 0x1f, RZ ;  /* 0x0000001f02027819 */ /* 0x004fc800000006ff */
[----:B------:R-:W0:Y:S02]  /*123b0*/  SYNCS.PHASECHK.TRANS64.TRYWAIT P0, [R0+URZ+0x28c60], R2 ;  /* 0x028c6002000075a7 */ /* 0x000e24000800017f */
[----:B0-----:R-:W-:Y:S05]  /*123c0*/  @!P0 BRA `(.L_x_4680) ;  /* 0x00000054005c8947 */ /* 0x001fea0003800000 */
.L_x_4803:
[----:B------:R-:W-:Y:S05]  /*123d0*/  BSYNC B1 ;  /* 0x0000000000017941 */ /* 0x000fea0003800000 */
.L_x_4679:
        /* <DEDUP_REMOVED lines=9> */
.L_x_4682:
[----:B------:R-:W-:Y:S05]  /*12470*/  BSYNC B1 ;  /* 0x0000000000017941 */ /* 0x000fea0003800000 */
.L_x_4681:
        /* <DEDUP_REMOVED lines=13> */
.L_x_4683:
        /* <DEDUP_REMOVED lines=15> */
.L_x_4684:
        /* <DEDUP_REMOVED lines=15> */
.L_x_4685:
        /* <DEDUP_REMOVED lines=15> */
.L_x_4686:
        /* <DEDUP_REMOVED lines=15> */
.L_x_4687:
        /* <DEDUP_REMOVED lines=15> */
.L_x_4688:
        /* <DEDUP_REMOVED lines=15> */
.L_x_4689:
        /* <DEDUP_REMOVED lines=15> */
.L_x_4690:
        /* <DEDUP_REMOVED lines=10> */
.L_x_4678:
[----:B------:R-:W-:Y:S05]  /*12c80*/  BSYNC B0 ;  /* 0x0000000000007941 */ /* 0x000fea0003800000 */
.L_x_4677:
[----:B------:R-:W0:Y:S04]  /*12c90*/  LDL R4, [R1+0x34] ;  /* 0x0000340001047983 */ /* 0x000e280000100800 */
[----:B------:R-:W2:Y:S01]  /*12ca0*/  LDL R5, [R1+0x20] ;  /* 0x0000200001057983 */ /* 0x000ea20000100800 */
[----:B------:R-:W-:Y:S01]  /*12cb0*/  BSSY B0, `(.L_x_4691) ;  /* 0x00002ac000007945 */ /* 0x000fe20003800000 */
[----:B0-----:R-:W-:-:S05]  /*12cc0*/  VIADD R0, R4, 0xfffffffe ;  /* 0xfffffffe04007836 */ /* 0x001fca0000000000 */
[----:B--2---:R-:W-:-:S13]  /*12cd0*/  ISETP.GE.AND P0, PT, R0, R5, PT ;  /* 0x000000050000720c */ /* 0x004fda0003f06270 */
[----:B------:R-:W-:Y:S05]  /*12ce0*/  @!P0 BRA `(.L_x_4692) ;  /* 0x0000002800a08947 */ /* 0x000fea0003800000 */
[----:B-1----:R-:W2:Y:S04]  /*12cf0*/  LDL.LU R7, [R1+0x54] ;  /* 0x0000540001077983 */ /* 0x002ea80000300800 */
        /* <DEDUP_REMOVED lines=48> */
.L_x_4697:
        /* <DEDUP_REMOVED lines=8> */
.L_x_4804:
[----:B------:R-:W-:Y:S05]  /*13080*/  BSYNC B3 ;  /* 0x0000000000037941 */ /* 0x000fea0003800000 */
.L_x_4698:
        /* <DEDUP_REMOVED lines=9> */
.L_x_4701:
[----:B------:R-:W-:Y:S05]  /*13120*/  BSYNC B3 ;  /* 0x0000000000037941 */ /* 0x000fea0003800000 */
.L_x_4700:
        /* <DEDUP_REMOVED lines=13> */
.L_x_4702:
        /* <DEDUP_REMOVED lines=13> */
.L_x_4805:
[----:B------:R-:W-:Y:S05]  /*132d0*/  BSYNC B3 ;  /* 0x0000000000037941 */ /* 0x000fea0003800000 */
.L_x_4703:
        /* <DEDUP_REMOVED lines=11> */
.L_x_4706:
[----:B------:R-:W-:Y:S05]  /*13390*/  BSYNC B3 ;  /* 0x0000000000037941 */ /* 0x000fea0003800000 */
.L_x_4705:
        /* <DEDUP_REMOVED lines=10> */
.L_x_4707:
        /* <DEDUP_REMOVED lines=15> */
.L_x_4708:
        /* <DEDUP_REMOVED lines=15> */
.L_x_4709:
        /* <DEDUP_REMOVED lines=15> */
.L_x_4710:
        /* <DEDUP_REMOVED lines=15> */
.L_x_4711:
        /* <DEDUP_REMOVED lines=15> */
.L_x_4712:
        /* <DEDUP_REMOVED lines=15> */
.L_x_4713:
        /* <DEDUP_REMOVED lines=15> */
.L_x_4714:
        /* <DEDUP_REMOVED lines=10> */
.L_x_4696:
[----:B------:R-:W-:Y:S05]  /*13b70*/  BSYNC B1 ;  /* 0x0000000000017941 */ /* 0x000fea0003800000 */
.L_x_4695:
[----:B------:R-:W2:Y:S02]  /*13b80*/  LDL.LU R6, [R1+0x34] ;  /* 0x0000340001067983 */ /* 0x000ea40000300800 */
[----:B--2---:R-:W-:-:S07]  /*13b90*/  VIADD R0, R6, 0xfffffffd ;  /* 0xfffffffd06007836 */ /* 0x004fce0000000000 */
.L_x_4694:
[----:B------:R-:W-:Y:S05]  /*13ba0*/  BSYNC B2 ;  /* 0x0000000000027941 */ /* 0x000fea0003800000 */
.L_x_4693:
[----:B------:R-:W-:Y:S01]  /*13bb0*/  VIADD R5, R5, 0xfffffffe ;  /* 0xfffffffe05057836 */ /* 0x000fe20000000000 */
[----:B------:R-:W-:-:S04]  /*13bc0*/  LOP3.LUT R4, RZ, R4, RZ, 0x33, !PT ;  /* 0x00000004ff047212 */ /* 0x000fc800078e33ff */
[----:B------:R-:W-:-:S13]  /*13bd0*/  ISETP.NE.AND P0, PT, R5, R4, PT ;  /* 0x000000040500720c */ /* 0x000fda0003f05270 */
[----:B------:R-:W-:Y:S05]  /*13be0*/  @!P0 BRA `(.L_x_4692) ;  /* 0x0000001800e08947 */ /* 0x000fea0003800000 */
.L_x_4755:
        /* <DEDUP_REMOVED lines=35> */
.L_x_4717:
        /* <DEDUP_REMOVED lines=8> */
.L_x_4806:
[----:B------:R-:W-:Y:S05]  /*13ea0*/  BSYNC B2 ;  /* 0x0000000000027941 */ /* 0x000fea0003800000 */
.L_x_4718:
        /* <DEDUP_REMOVED lines=9> */
.L_x_4721:
[----:B------:R-:W-:Y:S05]  /*13f40*/  BSYNC B2 ;  /* 0x0000000000027941 */ /* 0x000fea0003800000 */
.L_x_4720:
        /* <DEDUP_REMOVED lines=12> */
.L_x_4722:
        /* <DEDUP_REMOVED lines=13> */
.L_x_4807:
[----:B------:R-:W-:Y:S05]  /*140e0*/  BSYNC B2 ;  /* 0x0000000000027941 */ /* 0x000fea0003800000 */
.L_x_4723:
        /* <DEDUP_REMOVED lines=11> */
.L_x_4726:
[----:B------:R-:W-:Y:S05]  /*141a0*/  BSYNC B2 ;  /* 0x0000000000027941 */ /* 0x000fea0003800000 */
.L_x_4725:
        /* <DEDUP_REMOVED lines=9> */
.L_x_4727:
        /* <DEDUP_REMOVED lines=15> */
.L_x_4728:
        /* <DEDUP_REMOVED lines=15> */
.L_x_4729:
        /* <DEDUP_REMOVED lines=15> */
.L_x_4730:
        /* <DEDUP_REMOVED lines=15> */
.L_x_4731:
        /* <DEDUP_REMOVED lines=15> */
.L_x_4732:
        /* <DEDUP_REMOVED lines=15> */
.L_x_4733:
        /* <DEDUP_REMOVED lines=15> */
.L_x_4734:
        /* <DEDUP_REMOVED lines=10> */
.L_x_4716:
[----:B------:R-:W-:Y:S05]  /*14970*/  BSYNC B1 ;  /* 0x0000000000017941 */ /* 0x000fea0003800000 */
.L_x_4715:
        /* <DEDUP_REMOVED lines=35> */
.L_x_4737:
        /* <DEDUP_REMOVED lines=8> */
.L_x_4808:
[----:B------:R-:W-:Y:S05]  /*14c30*/  BSYNC B2 ;  /* 0x0000000000027941 */ /* 0x000fea0003800000 */
.L_x_4738:
        /* <DEDUP_REMOVED lines=9> */
.L_x_4741:
[----:B------:R-:W-:Y:S05]  /*14cd0*/  BSYNC B2 ;  /* 0x0000000000027941 */ /* 0x000fea0003800000 */
.L_x_4740:
        /* <DEDUP_REMOVED lines=13> */
.L_x_4742:
        /* <DEDUP_REMOVED lines=13> */
.L_x_4809:
[----:B------:R-:W-:Y:S05]  /*14e80*/  BSYNC B2 ;  /* 0x0000000000027941 */ /* 0x000fea0003800000 */
.L_x_4743:
        /* <DEDUP_REMOVED lines=11> */
.L_x_4746:
[----:B------:R-:W-:Y:S05]  /*14f40*/  BSYNC B2 ;  /* 0x0000000000027941 */ /* 0x000fea0003800000 */
.L_x_4745:
        /* <DEDUP_REMOVED lines=10> */
.L_x_4747:
        /* <DEDUP_REMOVED lines=15> */
.L_x_4748:
        /* <DEDUP_REMOVED lines=15> */
.L_x_4749:
        /* <DEDUP_REMOVED lines=15> */
.L_x_4750:
        /* <DEDUP_REMOVED lines=15> */
.L_x_4751:
        /* <DEDUP_REMOVED lines=15> */
.L_x_4752:
        /* <DEDUP_REMOVED lines=15> */
.L_x_4753:
        /* <DEDUP_REMOVED lines=15> */
.L_x_4754:
        /* <DEDUP_REMOVED lines=10> */
.L_x_4736:
[----:B------:R-:W-:Y:S05]  /*15720*/  BSYNC B1 ;  /* 0x0000000000017941 */ /* 0x000fea0003800000 */
.L_x_4735:
[----:B------:R-:W2:Y:S01]  /*15730*/  LDL R2, [R1+0x20] ;  /* 0x0000200001027983 */ /* 0x000ea20000100800 */
[----:B------:R-:W-:Y:S01]  /*15740*/  VIADD R0, R0, 0xfffffffe ;  /* 0xfffffffe00007836 */ /* 0x000fe20000000000 */
[----:B--2---:R-:W-:-:S13]  /*15750*/  ISETP.GT.AND P0, PT, R6, R2, PT ;  /* 0x000000020600720c */ /* 0x004fda0003f04270 */
[----:B------:R-:W-:Y:S05]  /*15760*/  @P0 BRA `(.L_x_4755) ;  /* 0xffffffe400200947 */ /* 0x000fea000383ffff */
.L_x_4692:
[----:B------:R-:W-:Y:S05]  /*15770*/  BSYNC B0 ;  /* 0x0000000000007941 */ /* 0x000fea0003800000 */
.L_x_4691:
[----:B------:R-:W2:Y:S04]  /*15780*/  LDL.LU R4, [R1+0x10] ;  /* 0x0000100001047983 */ /* 0x000ea80000300800 */
[----:B------:R-:W3:Y:S01]  /*15790*/  LDL.LU R3, [R1+0x14] ;  /* 0x0000140001037983 */ /* 0x000ee20000300800 */
[----:B------:R-:W4:Y:S01]  /*157a0*/  S2R R2, SR_TID.X ;  /* 0x0000000000027919 */ /* 0x000f220000002100 */
[----:B------:R-:W-:Y:S01]  /*157b0*/  BSSY B0, `(.L_x_4756) ;  /* 0x0000016000007945 */ /* 0x000fe20003800000 */
[----:B----4-:R-:W-:-:S04]  /*157c0*/  LOP3.LUT R2, R2, 0x7f, RZ, 0xc0, !PT ;  /* 0x0000007f02027812 */ /* 0x010fc800078ec0ff */
[----:B------:R-:W-:Y:S01]  /*157d0*/  ISETP.NE.AND P1, PT, R2, RZ, PT ;  /* 0x000000ff0200720c */ /* 0x000fe20003f25270 */
[----:B--2---:R-:W-:-:S05]  /*157e0*/  VIADD R0, R4, 0x1 ;  /* 0x0000000104007836 */ /* 0x004fca0000000000 */
[----:B------:R-:W-:-:S04]  /*157f0*/  ISETP.NE.AND P0, PT, R0, 0x2, PT ;  /* 0x000000020000780c */ /* 0x000fc80003f05270 */
[----:B------:R-:W-:-:S04]  /*15800*/  SEL R2, RZ, 0x1, P0 ;  /* 0x00000001ff027807 */ /* 0x000fc80000000000 */
[----:B---3--:R-:W-:-:S05]  /*15810*/  LOP3.LUT R3, R3, R2, RZ, 0x3c, !PT ;  /* 0x0000000203037212 */ /* 0x008fca00078e3cff */
[----:B------:R2:W-:Y:S01]  /*15820*/  STL [R1+0x14], R3 ;  /* 0x0000140301007387 */ /* 0x0005e20000100800 */
[----:B------:R-:W-:Y:S05]  /*15830*/  @P1 BRA `(.L_x_4757) ;  /* 0x0000000000341947 */ /* 0x000fea0003800000 */
[----:B------:R-:W3:Y:S01]  /*15840*/  S2R R5, SR_LANEID ;  /* 0x0000000000057919 */ /* 0x000ee20000000000 */
[----:B------:R-:W-:Y:S01]  /*15850*/  VOTEU.ANY UR4, UPT, PT ;  /* 0x0000000000047886 */ /* 0x000fe200038e0100 */
[----:B--2---:R-:W2:Y:S01]  /*15860*/  LDC.64 R2, c[0x0][0xc60] ;  /* 0x00031800ff027b82 */ /* 0x004ea20000000a00 */
[----:B------:R-:W3:Y:S02]  /*15870*/  FLO.U32 R4, UR4 ;  /* 0x0000000400047d00 */ /* 0x000ee400080e0000 */
[----:B---3--:R-:W-:-:S06]  /*15880*/  ISETP.EQ.U32.AND P1, PT, R4, R5, PT ;  /* 0x000000050400720c */ /* 0x008fcc0003f22070 */
[----:B------:R-:W2:Y:S07]  /*15890*/  POPC R5, UR4 ;  /* 0x0000000400057d09 */ /* 0x000eae0008000000 */
[----:B--2---:R-:W2:Y:S01]  /*158a0*/  @P1 ATOMG.E.ADD.STRONG.GPU PT, R3, desc[UR40][R2.64], R5 ;  /* 0x00000005020319a8 */ /* 0x004ea200081ee1e8 */
[----:B-1----:R-:W1:Y:S02]  /*158b0*/  S2R R6, SR_LTMASK ;  /* 0x0000000000067919 */ /* 0x002e640000003900 */
[----:B-1----:R-:W-:-:S04]  /*158c0*/  LOP3.LUT R6, R6, UR4, RZ, 0xc0, !PT ;  /* 0x0000000406067c12 */ /* 0x002fc8000f8ec0ff */
[----:B------:R-:W1:Y:S01]  /*158d0*/  POPC R7, R6 ;  /* 0x0000000600077309 */ /* 0x000e620000000000 */
[----:B--2---:R-:W1:Y:S02]  /*158e0*/  SHFL.IDX PT, R4, R3, R4, 0x1f ;  /* 0x00001f0403047589 */ /* 0x004e6400000e0000 */
[----:B-1----:R-:W-:-:S05]  /*158f0*/  IADD3 R2, R4, UR37, R7 ;  /* 0x0000002504027c10 */ /* 0x002fca000fffe007 */
[----:B------:R3:W-:Y:S02]  /*15900*/  STL [R1], R2 ;  /* 0x0000000201007387 */ /* 0x0007e40000100800 */
.L_x_4757:
[----:B------:R-:W-:Y:S05]  /*15910*/  BSYNC B0 ;  /* 0x0000000000007941 */ /* 0x000fea0003800000 */
.L_x_4756:
[----:B------:R-:W-:-:S05]  /*15920*/  SEL R0, R0, RZ, P0 ;  /* 0x000000ff00007207 */ /* 0x000fca0000000000 */
[----:B------:R4:W-:Y:S02]  /*15930*/  STL [R1+0x10], R0 ;  /* 0x0000100001007387 */ /* 0x0009e40000100800 */
.L_x_4659:
[----:B------:R-:W-:Y:S05]  /*15940*/  BSYNC B7 ;  /* 0x0000000000077941 */ /* 0x000fea0003800000 */
.L_x_4657:
        /* <DEDUP_REMOVED lines=13> */
.L_x_4758:
[----:B------:R-:W5:Y:S01]  /*15a20*/  S2R R16, SR_TID.X ;  /* 0x0000000000107919 */ /* 0x000f620000002100 */
[----:B------:R-:W-:Y:S01]  /*15a30*/  UMOV UR4, 0xffffffff ;  /* 0xffffffff00047882 */ /* 0x000fe20000000000 */
[----:B-----5:R-:W-:-:S04]  /*15a40*/  LOP3.LUT R16, R16, 0x1f, RZ, 0xc0, !PT ;  /* 0x0000001f10107812 */ /* 0x020fc800078ec0ff */
[----:B------:R-:W-:Y:S01]  /*15a50*/  ISETP.NE.AND P0, PT, R16, 0x1f, PT ;  /* 0x0000001f1000780c */ /* 0x000fe20003f05270 */
[----:B------:R-:W-:-:S12]  /*15a60*/  BRA.DIV UR4, `(.L_x_4760) ;  /* 0x0000002204407947 */ /* 0x000fd8000b800000 */
[----:B--2---:R-:W2:Y:S01]  /*15a70*/  LDL.LU R3, [R1] ;  /* 0x0000000001037983 */ /* 0x004ea20000300800 */
[----:B------:R-:W-:-:S03]  /*15a80*/  ULDC UR4, c[0x0][0xc3c] ;  /* 0x00030f0000047ab9 */ /* 0x000fc60000000800 */
[----:B01----:R-:W4:Y:S01]  /*15a90*/  LDL R8, [R1+0xc] ;  /* 0x00000c0001087983 */ /* 0x003f220000100800 */
[----:B--2---:R-:W-:Y:S02]  /*15aa0*/  IMAD.MOV.U32 R10, RZ, RZ, R3 ;  /* 0x000000ffff0a7224 */ /* 0x004fe400078e0003 */
[----:B----4-:R-:W-:-:S05]  /*15ab0*/  IMAD.IADD R0, R8, 0x1, R16 ;  /* 0x0000000108007824 */ /* 0x010fca00078e0210 */
[----:B------:R-:W-:-:S13]  /*15ac0*/  ISETP.GE.OR P1, PT, R0, UR4, !P0 ;  /* 0x0000000400007c0c */ /* 0x000fda000c726670 */
[----:B---3--:R-:W0:Y:S08]  /*15ad0*/  @!P1 LDC.64 R2, c[0x0][0xc80] ;  /* 0x00032000ff029b82 */ /* 0x008e300000000a00 */
        /* <DEDUP_REMOVED lines=34> */
.L_x_4819:
[----:B------:R-:W-:Y:S02]  /*15d00*/  ULDC UR4, c[0x0][0xc38] ;  /* 0x00030e0000047ab9 */ /* 0x000fe40000000800 */
[----:B------:R-:W-:-:S04]  /*15d10*/  IMAD.U32 R8, RZ, RZ, UR4 ;  /* 0x00000004ff087e24 */ /* 0x000fc8000f8e00ff */
[----:B-1----:R-:W-:-:S04]  /*15d20*/  IMAD R9, R14, R8, RZ ;  /* 0x000000080e097224 */ /* 0x002fc800078e02ff */
[----:B------:R-:W-:-:S05]  /*15d30*/  IMAD.IADD R0, R0, 0x1, R9 ;  /* 0x0000000100007824 */ /* 0x000fca00078e0209 */
[----:B------:R-:W-:-:S13]  /*15d40*/  ISETP.GT.AND P6, PT, R0, R4, PT ;  /* 0x000000040000720c */ /* 0x000fda0003fc4270 */
[----:B------:R-:W-:Y:S05]  /*15d50*/  @P6 BRA `(.L_x_4761) ;  /* 0x0000000000ac6947 */ /* 0x000fea0003800000 */
.L_x_4764:
        /* <DEDUP_REMOVED lines=37> */
.L_x_4827:
[----:B------:R-:W-:Y:S02]  /*15fb0*/  ULDC UR4, c[0x0][0xc38] ;  /* 0x00030e0000047ab9 */ /* 0x000fe40000000800 */
[----:B------:R-:W-:-:S04]  /*15fc0*/  IMAD.U32 R8, RZ, RZ, UR4 ;  /* 0x00000004ff087e24 */ /* 0x000fc8000f8e00ff */
[----:B-1----:R-:W-:-:S04]  /*15fd0*/  IMAD R9, R14, R8, RZ ;  /* 0x000000080e097224 */ /* 0x002fc800078e02ff */
[----:B------:R-:W-:-:S05]  /*15fe0*/  IMAD.IADD R0, R9, 0x1, R0 ;  /* 0x0000000109007824 */ /* 0x000fca00078e0200 */
[----:B------:R-:W-:-:S13]  /*15ff0*/  ISETP.GT.AND P6, PT, R0, R4, PT ;  /* 0x000000040000720c */ /* 0x000fda0003fc4270 */
[----:B------:R-:W-:Y:S05]  /*16000*/  @!P6 BRA `(.L_x_4764) ;  /* 0xfffffffc0054e947 */ /* 0x000fea000383ffff */
.L_x_4761:
        /* <DEDUP_REMOVED lines=12> */
.L_x_4832:
[----:B------:R-:W-:-:S13]  /*160d0*/  ISETP.NE.AND P0, PT, R3, RZ, PT ;  /* 0x000000ff0300720c */ /* 0x000fda0003f05270 */
[----:B------:R-:W-:Y:S05]  /*160e0*/  @!P0 BRA `(.L_x_4766) ;  /* 0x0000000000108947 */ /* 0x000fea0003800000 */
[----:B------:R-:W-:Y:S01]  /*160f0*/  UMOV UR4, 0xffffffff ;  /* 0xffffffff00047882 */ /* 0x000fe20000000000 */
[----:B------:R-:W-:Y:S02]  /*16100*/  VIADD R12, R10, 0xffffffff ;  /* 0xffffffff0a0c7836 */ /* 0x000fe40000000000 */
[----:B------:R-:W-:Y:S05]  /*16110*/  BRA.DIV UR4, `(.L_x_4767) ;  /* 0x0000002604047947 */ /* 0x000fea000b800000 */
[----:B------:R1:W2:Y:S02]  /*16120*/  SHFL.IDX PT, R6, R2, R12, 0x1f ;  /* 0x00001f0c02067589 */ /* 0x0002a400000e0000 */
.L_x_4766:
[----:B--2---:R-:W-:Y:S01]  /*16130*/  IMAD R3, R6, R8, R9 ;  /* 0x0000000806037224 */ /* 0x004fe200078e0209 */
[----:B------:R-:W-:-:S03]  /*16140*/  ISETP.NE.AND P0, PT, R7, 0x1, PT ;  /* 0x000000010700780c */ /* 0x000fc60003f05270 */
[----:B------:R-:W-:Y:S01]  /*16150*/  IMAD.IADD R4, R4, 0x1, -R3 ;  /* 0x0000000104047824 */ /* 0x000fe200078e0a03 */
[----:B------:R2:W-:Y:S09]  /*16160*/  STL [R1], R3 ;  /* 0x0000000301007387 */ /* 0x0005f20000100800 */
[----:B------:R-:W-:Y:S05]  /*16170*/  @!P0 BRA `(.L_x_4768) ;  /* 0x0000000000e48947 */ /* 0x000fea0003800000 */
[----:B0--3--:R-:W-:-:S04]  /*16180*/  IABS R5, R0 ;  /* 0x0000000000057213 */ /* 0x009fc80000000000 */
[----:B------:R-:W0:Y:S08]  /*16190*/  I2F.RP R6, R5 ;  /* 0x0000000500067306 */ /* 0x000e300000209400 */
[----:B0-----:R-:W0:Y:S02]  /*161a0*/  MUFU.RCP R6, R6 ;  /* 0x0000000600067308 */ /* 0x001e240000001000 */
[----:B0-----:R-:W-:-:S06]  /*161b0*/  VIADD R9, R6, 0xffffffe ;  /* 0x0ffffffe06097836 */ /* 0x001fcc0000000000 */
[----:B--2---:R-:W1:Y:S02]  /*161c0*/  F2I.FTZ.U32.TRUNC.NTZ R3, R9 ;  /* 0x0000000900037305 */ /* 0x004e64000021f000 */
[----:B-1----:R-:W-:-:S04]  /*161d0*/  IMAD.MOV R2, RZ, RZ, -R3 ;  /* 0x000000ffff027224 */ /* 0x002fc800078e0a03 */
        /* <DEDUP_REMOVED lines=51> */
.L_x_4768:
[----:B0--3--:R-:W3:Y:S01]  /*16510*/  LDL R5, [R1+0xc] ;  /* 0x00000c0001057983 */ /* 0x009ee20000100800 */
[----:B-12---:R-:W3:Y:S02]  /*16520*/  LDC.64 R2, c[0x0][0xc90] ;  /* 0x00032400ff027b82 */ /* 0x006ee40000000a00 */
        /* <DEDUP_REMOVED lines=61> */
.L_x_4769:
[----:B0-----:R-:W-:-:S05]  /*16900*/  LOP3.LUT R3, RZ, R4, RZ, 0x33, !PT ;  /* 0x00000004ff037212 */ /* 0x001fca00078e33ff */
[----:B------:R-:W-:-:S05]  /*16910*/  IMAD.IADD R0, R0, 0x1, R3 ;  /* 0x0000000100007824 */ /* 0x000fca00078e0203 */
[----:B------:R2:W-:Y:S01]  /*16920*/  STL [R1+0x4], R0 ;  /* 0x0000040001007387 */ /* 0x0005e20000100800 */
[----:B------:R-:W-:Y:S05]  /*16930*/  BRA `(.L_x_4770) ;  /* 0x0000000000287947 */ /* 0x000fea0003800000 */
.L_x_4762:
        /* <DEDUP_REMOVED lines=10> */
.L_x_4770:
[----:B0-----:R-:W3:Y:S04]  /*169e0*/  LDL R3, [R1+0x8] ;  /* 0x0000080001037983 */ /* 0x001ee80000100800 */
[----:B-1----:R-:W4:Y:S04]  /*169f0*/  LDL R2, [R1+0xc] ;  /* 0x00000c0001027983 */ /* 0x002f280000100800 */
[----:B------:R-:W5:Y:S04]  /*16a00*/  LDL R5, [R1+0x4] ;  /* 0x0000040001057983 */ /* 0x000f680000100800 */
[----:B------:R-:W5:Y:S01]  /*16a10*/  LDL R4, [R1] ;  /* 0x0000000001047983 */ /* 0x000f620000100800 */
[----:B--2---:R-:W0:Y:S01]  /*16a20*/  S2R R0, SR_TID.X ;  /* 0x0000000000007919 */ /* 0x004e220000002100 */
[----:B------:R-:W-:Y:S05]  /*16a30*/  WARPSYNC.ALL ;  /* 0x0000000000007948 */ /* 0x000fea0003800000 */
[----:B0-----:R-:W-:Y:S01]  /*16a40*/  LOP3.LUT R0, R0, 0x1f, RZ, 0xc0, !PT ;  /* 0x0000001f00007812 */ /* 0x001fe200078ec0ff */
[----:B------:R-:W-:Y:S03]  /*16a50*/  BAR.SYNC.DEFER_BLOCKING 0x4, 0x180 ;  /* 0x0106000000007b1d */ /* 0x000fe60000010000 */
[----:B------:R-:W-:-:S13]  /*16a60*/  ISETP.NE.AND P0, PT, R0, RZ, PT ;  /* 0x000000ff0000720c */ /* 0x000fda0003f05270 */
[----:B------:R-:W-:Y:S01]  /*16a70*/  @!P0 MOV R0, 0x400 ;  /* 0x0000040000008802 */ /* 0x000fe20000000f00 */
[----:B---3--:R-:W-:Y:S02]  /*16a80*/  IMAD.MOV.U32 R6, RZ, RZ, R3 ;  /* 0x000000ffff067224 */ /* 0x008fe400078e0003 */
[----:B------:R-:W0:Y:S01]  /*16a90*/  @!P0 S2R R3, SR_CgaCtaId ;  /* 0x0000000000038919 */ /* 0x000e220000008800 */
[----:B----4-:R-:W-:Y:S01]  /*16aa0*/  IMAD.MOV.U32 R7, RZ, RZ, R2 ;  /* 0x000000ffff077224 */ /* 0x010fe200078e0002 */
[----:B0-----:R-:W-:-:S05]  /*16ab0*/  @!P0 LEA R19, R3, R0, 0x18 ;  /* 0x0000000003138211 */ /* 0x001fca00078ec0ff */
[----:B-----5:R1:W-:Y:S01]  /*16ac0*/  @!P0 STS.128 [R19+0x28cd0], R4 ;  /* 0x028cd00413008388 */ /* 0x0203e20000000c00 */
[----:B------:R-:W-:Y:S06]  /*16ad0*/  BAR.ARV 0x5, 0x180 ;  /* 0x0146000000007b1d */ /* 0x000fec0000002000 */
.L_x_4759:
[----:B----4-:R-:W4:Y:S01]  /*16ae0*/  LDL R0, [R1+0xc] ;  /* 0x00000c0001007983 */ /* 0x010f220000100800 */
[----:B------:R-:W-:Y:S02]  /*16af0*/  ULDC UR4, c[0x0][0xc3c] ;  /* 0x00030f0000047ab9 */ /* 0x000fe40000000800 */
[----:B----4-:R-:W-:-:S13]  /*16b00*/  ISETP.GE.AND P0, PT, R0, UR4, PT ;  /* 0x0000000400007c0c */ /* 0x010fda000bf06270 */
[----:B------:R-:W-:Y:S05]  /*16b10*/  @!P0 BRA `(.L_x_4771) ;  /* 0xffffff98007c8947 */ /* 0x000fea000383ffff */
[----:B------:R-:W-:Y:S05]  /*16b20*/  BSYNC B8 ;  /* 0x0000000000087941 */ /* 0x000fea0003800000 */
.L_x_4651:
[----:B---3--:R-:W3:Y:S01]  /*16b30*/  LDL.LU R0, [R1+0x50] ;  /* 0x0000500001007983 */ /* 0x008ee20000300800 */
[----:B------:R-:W-:Y:S01]  /*16b40*/  BSSY B0, `(.L_x_4772) ;  /* 0x000000b000007945 */ /* 0x000fe20003800000 */
[----:B01----:R-:W0:Y:S01]  /*16b50*/  S2R R5, SR_CgaCtaId ;  /* 0x0000000000057919 */ /* 0x003e220000008800 */
[----:B---3--:R-:W-:-:S05]  /*16b60*/  VIADD R0, R0, 0x1 ;  /* 0x0000000100007836 */ /* 0x008fca0000000000 */
[----:B------:R-:W-:-:S04]  /*16b70*/  LEA.HI R2, R0, R0, RZ, 0x1 ;  /* 0x0000000000027211 */ /* 0x000fc800078f08ff */
[----:B--2---:R-:W-:-:S05]  /*16b80*/  LOP3.LUT R3, R2, 0xfffffffe, RZ, 0xc0, !PT ;  /* 0xfffffffe02037812 */ /* 0x004fca00078ec0ff */
[----:B------:R-:W-:Y:S01]  /*16b90*/  IMAD.IADD R3, R0, 0x1, -R3 ;  /* 0x0000000100037824 */ /* 0x000fe200078e0a03 */
[----:B------:R-:W-:-:S04]  /*16ba0*/  MOV R0, 0x400 ;  /* 0x0000040000007802 */ /* 0x000fc80000000f00 */
[----:B0-----:R-:W-:Y:S02]  /*16bb0*/  LEA R0, R5, R0, 0x18 ;  /* 0x0000000005007211 */ /* 0x001fe400078ec0ff */
[----:B------:R-:W-:-:S04]  /*16bc0*/  SHF.L.U32 R3, R3, 0x1f, RZ ;  /* 0x0000001f03037819 */ /* 0x000fc800000006ff */
[----:B------:R-:W0:Y:S02]  /*16bd0*/  SYNCS.PHASECHK.TRANS64.TRYWAIT P0, [R0+URZ+0x28c20], R3 ;  /* 0x028c2003000075a7 */ /* 0x000e24000800017f */
[----:B0-----:R-:W-:Y:S05]  /*16be0*/  @!P0 BRA `(.L_x_4773) ;  /* 0x0000001800788947 */ /* 0x001fea0003800000 */
.L_x_4835:
[----:B------:R-:W-:Y:S05]  /*16bf0*/  BSYNC B0 ;  /* 0x0000000000007941 */ /* 0x000fea0003800000 */
.L_x_4772:
[----:B------:R-:W-:-:S03]  /*16c00*/  UMOV UR4, 0xffffffff ;  /* 0xffffffff00047882 */ /* 0x000fc60000000000 */
[----:B------:R-:W-:Y:S05]  /*16c10*/  BRA.DIV UR4, `(.L_x_4774) ;  /* 0x0000001a04807947 */ /* 0x000fea000b800000 */
[----:B------:R-:W1:Y:S02]  /*16c20*/  S2R R2, SR_TID.X ;  /* 0x0000000000027919 */ /* 0x000e640000002100 */
[----:B-1----:R-:W-:-:S04]  /*16c30*/  SHF.R.U32.HI R2, RZ, 0x5, R2 ;  /* 0x00000005ff027819 */ /* 0x002fc80000011602 */
[----:B------:R-:W-:-:S05]  /*16c40*/  LOP3.LUT R2, R2, 0x3, RZ, 0xc0, !PT ;  /* 0x0000000302027812 */ /* 0x000fca00078ec0ff */
[----:B------:R1:W2:Y:S02]  /*16c50*/  SHFL.IDX PT, R14, R2, RZ, 0x1f ;  /* 0x00001fff020e7589 */ /* 0x0002a400000e0000 */
.L_x_4838:
[----:B--2---:R-:W-:Y:S01]  /*16c60*/  ISETP.NE.AND P0, PT, R14, RZ, PT ;  /* 0x000000ff0e00720c */ /* 0x004fe20003f05270 */
[----:B------:R-:W-:-:S12]  /*16c70*/  BSSY B0, `(.L_x_4775) ;  /* 0x0000027000007945 */ /* 0x000fd80003800000 */
[----:B------:R-:W-:Y:S05]  /*16c80*/  @P0 BRA `(.L_x_4776) ;  /* 0x0000000000940947 */ /* 0x000fea0003800000 */
[----:B------:R-:W-:-:S03]  /*16c90*/  UMOV UR4, 0xffffffff ;  /* 0xffffffff00047882 */ /* 0x000fc60000000000 */
[----:B------:R-:W-:Y:S05]  /*16ca0*/  BRA.DIV UR4, `(.L_x_4777) ;  /* 0x0000001a04907947 */ /* 0x000fea000b800000 */
[----:B------:R-:W-:-:S13]  /*16cb0*/  ELECT P6, URZ, PT ;  /* 0x00000000003f782f */ /* 0x000fda00038c0000 */
.L_x_4841:
[----:B------:R-:W-:Y:S05]  /*16cc0*/  @!P6 BRA `(.L_x_4776) ;  /* 0x000000000084e947 */ /* 0x000fea0003800000 */
[----:B------:R-:W-:-:S06]  /*16cd0*/  ULOP3.LUT UR4, UR36, 0x2, URZ, 0xfc, !UPT ;  /* 0x0000000224047892 */ /* 0x000fcc000f8efc3f */
[----:B-1----:R-:W-:-:S05]  /*16ce0*/  IMAD.U32 R2, RZ, RZ, UR4 ;  /* 0x00000004ff027e24 */ /* 0x002fca000f8e00ff */
[----:B------:R-:W-:-:S13]  /*16cf0*/  ISETP.NE.AND P2, PT, R2, 0x3, PT ;  /* 0x000000030200780c */ /* 0x000fda0003f45270 */
[----:B------:R-:W-:Y:S05]  /*16d00*/  @!P2 BRA `(.L_x_4778) ;  /* 0x000000000004a947 */ /* 0x000fea0003800000 */
[----:B------:R-:W-:Y:S01]  /*16d10*/  BPT.TRAP 0x1 ;  /* 0x000000040000795c */ /* 0x000fe20000300000 */
.L_x_4778:
        /* <DEDUP_REMOVED lines=14> */
.L_x_4842:
[----:B------:R-:W1:Y:S02]  /*16e00*/  SYNCS.PHASECHK.TRANS64.TRYWAIT P0, [R7+URZ], R2 ;  /* 0x00000002070075a7 */ /* 0x000e64000800017f */
[----:B-1----:R-:W-:Y:S05]  /*16e10*/  @!P0 BRA `(.L_x_4780) ;  /* 0x0000001800688947 */ /* 0x002fea0003800000 */
.L_x_4843:
[----:B------:R-:W-:Y:S05]  /*16e20*/  @!P2 BRA `(.L_x_4781) ;  /* 0x000000000004a947 */ /* 0x000fea0003800000 */
[----:B------:R-:W-:Y:S01]  /*16e30*/  BPT.TRAP 0x1 ;  /* 0x000000040000795c */ /* 0x000fe20000300000 */
.L_x_4781:
[----:B------:R-:W2:Y:S01]  /*16e40*/  LDL.LU R4, [R1+0x10] ;  /* 0x0000100001047983 */ /* 0x000ea20000300800 */
[----:B------:R-:W-:-:S04]  /*16e50*/  VIADD R0, R0, 0x28c60 ;  /* 0x00028c6000007836 */ /* 0x000fc80000000000 */
[----:B--2---:R-:W-:-:S04]  /*16e60*/  IMAD R4, R4, 0x8, R0 ;  /* 0x0000000804047824 */ /* 0x004fc800078e0200 */
[----:B------:R-:W2:Y:S02]  /*16e70*/  SYNCS.PHASECHK.TRANS64.TRYWAIT P0, [R4+URZ], R5 ;  /* 0x00000005040075a7 */ /* 0x000ea4000800017f */
[----:B--2---:R-:W-:Y:S05]  /*16e80*/  @!P0 BRA `(.L_x_4782) ;  /* 0x0000001800608947 */ /* 0x004fea0003800000 */
.L_x_4844:
[----:B------:R-:W-:-:S07]  /*16e90*/  IMAD R3, R3, 0x8, R0 ;  /* 0x0000000803037824 */ /* 0x000fce00078e0200 */
.L_x_4783:
[----:B---3--:R3:W4:Y:S02]  /*16ea0*/  SYNCS.PHASECHK.TRANS64.TRYWAIT P0, [R3+URZ], R2 ;  /* 0x00000002030075a7 */ /* 0x008724000800017f */
[----:B----4-:R-:W-:Y:S05]  /*16eb0*/  @!P0 NANOSLEEP.SYNCS 0x989680 ;  /* 0x009896800000895d */ /* 0x010fea0003900000 */
[----:B------:R-:W4:Y:S02]  /*16ec0*/  @!P0 SYNCS.PHASECHK.TRANS64 P0, [R3+URZ], R2 ;  /* 0x00000002030085a7 */ /* 0x000f24000800007f */
[----:B----4-:R-:W-:Y:S05]  /*16ed0*/  @!P0 BRA `(.L_x_4783) ;  /* 0xfffffffc00f08947 */ /* 0x010fea000383ffff */
.L_x_4776:
[----:B------:R-:W-:Y:S05]  /*16ee0*/  BSYNC B0 ;  /* 0x0000000000007941 */ /* 0x000fea0003800000 */
.L_x_4775:
[----:B------:R-:W-:Y:S05]  /*16ef0*/  EXIT ;  /* 0x000000000000794d */ /* 0x000fea0003800000 */
.L_x_4588:
[----:B0-----:R-:W-:-:S04]  /*16f00*/  IMAD.U32 R3, RZ, RZ, UR23 ;  /* 0x00000017ff037e24 */ /* 0x001fc8000f8e00ff */
[----:B------:R0:W1:Y:S03]  /*16f10*/  SYNCS.PHASECHK.TRANS64.TRYWAIT P1, [R3+URZ+0x28c50], R0 ;  /* 0x028c5000030075a7 */ /* 0x000066000802017f */
[----:B-1----:R-:W-:Y:S05]  /*16f20*/  @!P1 NANOSLEEP.SYNCS 0x989680 ;  /* 0x009896800000995d */ /* 0x002fea0003900000 */
[----:B------:R-:W1:Y:S02]  /*16f30*/  @!P1 SYNCS.PHASECHK.TRANS64 P1, [R3+URZ+0x28c50], R0 ;  /* 0x028c5000030095a7 */ /* 0x000e64000802007f */
[----:B-1----:R-:W-:Y:S05]  /*16f40*/  @!P1 BRA `(.L_x_4588) ;  /* 0xfffffffc00ec9947 */ /* 0x002fea000383ffff */
[----:B------:R-:W-:Y:S05]  /*16f50*/  BRA `(.L_x_4784) ;  /* 0xfffffeb000dc7947 */ /* 0x000fea000383ffff */
.L_x_4593:
[----:B-1----:R-:W-:-:S04]  /*16f60*/  IMAD.U32 R3, RZ, RZ, UR23 ;  /* 0x00000017ff037e24 */ /* 0x002fc8000f8e00ff */
[----:B------:R1:W2:Y:S03]  /*16f70*/  SYNCS.PHASECHK.TRANS64.TRYWAIT P1, [R3+URZ+0x28c50], R0 ;  /* 0x028c5000030075a7 */ /* 0x0002a6000802017f */
[----:B--2---:R-:W-:Y:S05]  /*16f80*/  @!P1 NANOSLEEP.SYNCS 0x989680 ;  /* 0x009896800000995d */ /* 0x004fea0003900000 */
[----:B------:R-:W2:Y:S02]  /*16f90*/  @!P1 SYNCS.PHASECHK.TRANS64 P1, [R3+URZ+0x28c50], R0 ;  /* 0x028c5000030095a7 */ /* 0x000ea4000802007f */
[----:B--2---:R-:W-:Y:S05]  /*16fa0*/  @!P1 BRA `(.L_x_4593) ;  /* 0xfffffffc00ec9947 */ /* 0x004fea000383ffff */
[----:B------:R-:W-:Y:S05]  /*16fb0*/  BRA `(.L_x_4592) ;  /* 0xfffffebc00e07947 */ /* 0x000fea000383ffff */
.L_x_4597:
[----:B0-----:R-:W-:-:S04]  /*16fc0*/  IMAD.U32 R3, RZ, RZ, UR46 ;  /* 0x0000002eff037e24 */ /* 0x001fc8000f8e00ff */
[----:B------:R0:W1:Y:S03]  /*16fd0*/  SYNCS.PHASECHK.TRANS64.TRYWAIT P1, [R3+URZ+0x28c00], R0 ;  /* 0x028c0000030075a7 */ /* 0x000066000802017f */
[----:B-1----:R-:W-:Y:S05]  /*16fe0*/  @!P1 NANOSLEEP.SYNCS 0x989680 ;  /* 0x009896800000995d */ /* 0x002fea0003900000 */
[----:B------:R-:W1:Y:S02]  /*16ff0*/  @!P1 SYNCS.PHASECHK.TRANS64 P1, [R3+URZ+0x28c00], R0 ;  /* 0x028c0000030095a7 */ /* 0x000e64000802007f */
[----:B-1----:R-:W-:Y:S05]  /*17000*/  @!P1 BRA `(.L_x_4597) ;  /* 0xfffffffc00ec9947 */ /* 0x002fea000383ffff */
[----:B------:R-:W-:Y:S05]  /*17010*/  BRA `(.L_x_4785) ;  /* 0xfffffed400287947 */ /* 0x000fea000383ffff */
.L_x_4601:
[----:B--2---:R2:W3:Y:S02]  /*17020*/  SYNCS.PHASECHK.TRANS64.TRYWAIT P1, [R7+URZ+0x28c30], R8 ;  /* 0x028c3008070075a7 */ /* 0x0044e4000802017f */
[----:B---3--:R-:W-:Y:S05]  /*17030*/  @!P1 NANOSLEEP.SYNCS 0x989680 ;  /* 0x009896800000995d */ /* 0x008fea0003900000 */
[----:B------:R-:W3:Y:S02]  /*17040*/  @!P1 SYNCS.PHASECHK.TRANS64 P1, [R7+URZ+0x28c30], R8 ;  /* 0x028c3008070095a7 */ /* 0x000ee4000802007f */
[----:B---3--:R-:W-:Y:S05]  /*17050*/  @!P1 BRA `(.L_x_4601) ;  /* 0xfffffffc00f09947 */ /* 0x008fea000383ffff */
[----:B------:R-:W-:Y:S05]  /*17060*/  BRA `(.L_x_4600) ;  /* 0xfffffed400447947 */ /* 0x000fea000383ffff */
.L_x_4605:
[----:B---3--:R3:W4:Y:S02]  /*17070*/  SYNCS.PHASECHK.TRANS64.TRYWAIT P2, [R7+URZ+0x28c50], R8 ;  /* 0x028c5008070075a7 */ /* 0x008724000804017f */
[----:B----4-:R-:W-:Y:S05]  /*17080*/  @!P2 NANOSLEEP.SYNCS 0x989680 ;  /* 0x009896800000a95d */ /* 0x010fea0003900000 */
[----:B------:R-:W4:Y:S02]  /*17090*/  @!P2 SYNCS.PHASECHK.TRANS64 P2, [R7+URZ+0x28c50], R8 ;  /* 0x028c50080700a5a7 */ /* 0x000f24000804007f */
[----:B----4-:R-:W-:Y:S05]  /*170a0*/  @!P2 BRA `(.L_x_4605) ;  /* 0xfffffffc00f0a947 */ /* 0x010fea000383ffff */
[----:B------:R-:W-:Y:S05]  /*170b0*/  BRA `(.L_x_4604) ;  /* 0xfffffee800d87947 */ /* 0x000fea000383ffff */
.L_x_4610:
[----:B--2---:R-:W-:-:S04]  /*170c0*/  IMAD.U32 R0, RZ, RZ, UR25 ;  /* 0x00000019ff007e24 */ /* 0x004fc8000f8e00ff */
[----:B------:R2:W3:Y:S03]  /*170d0*/  SYNCS.PHASECHK.TRANS64.TRYWAIT P2, [R0+URZ+0x28c30], R7 ;  /* 0x028c3007000075a7 */ /* 0x0004e6000804017f */
[----:B---3--:R-:W-:Y:S05]  /*170e0*/  @!P2 NANOSLEEP.SYNCS 0x989680 ;  /* 0x009896800000a95d */ /* 0x008fea0003900000 */
[----:B------:R-:W3:Y:S02]  /*170f0*/  @!P2 SYNCS.PHASECHK.TRANS64 P2, [R0+URZ+0x28c30], R7 ;  /* 0x028c30070000a5a7 */ /* 0x000ee4000804007f */
[----:B---3--:R-:W-:Y:S05]  /*17100*/  @!P2 BRA `(.L_x_4610) ;  /* 0xfffffffc00eca947 */ /* 0x008fea000383ffff */
[----:B------:R-:W-:Y:S05]  /*17110*/  BRA `(.L_x_4609) ;  /* 0xfffffeec00e07947 */ /* 0x000fea000383ffff */
.L_x_4614:
[----:B---3--:R3:W4:Y:S02]  /*17120*/  SYNCS.PHASECHK.TRANS64.TRYWAIT P2, [R11+URZ+0x28c50], R7 ;  /* 0x028c50070b0075a7 */ /* 0x008724000804017f */
[----:B----4-:R-:W-:Y:S05]  /*17130*/  @!P2 NANOSLEEP.SYNCS 0x989680 ;  /* 0x009896800000a95d */ /* 0x010fea0003900000 */
[----:B------:R-:W4:Y:S02]  /*17140*/  @!P2 SYNCS.PHASECHK.TRANS64 P2, [R11+URZ+0x28c50], R7 ;  /* 0x028c50070b00a5a7 */ /* 0x000f24000804007f */
[----:B----4-:R-:W-:Y:S05]  /*17150*/  @!P2 BRA `(.L_x_4614) ;  /* 0xfffffffc00f0a947 */ /* 0x010fea000383ffff */
[----:B------:R-:W-:Y:S05]  /*17160*/  BRA `(.L_x_4613) ;  /* 0xffffff0c00807947 */ /* 0x000fea000383ffff */
.L_x_4620:
[----:B-1----:R-:W-:-:S04]  /*17170*/  IMAD.U32 R0, RZ, RZ, UR24 ;  /* 0x00000018ff007e24 */ /* 0x002fc8000f8e00ff */
[----:B------:R1:W4:Y:S03]  /*17180*/  SYNCS.PHASECHK.TRANS64.TRYWAIT P2, [R0+URZ+0x28c30], R7 ;  /* 0x028c3007000075a7 */ /* 0x000326000804017f */
[----:B----4-:R-:W-:Y:S05]  /*17190*/  @!P2 NANOSLEEP.SYNCS 0x989680 ;  /* 0x009896800000a95d */ /* 0x010fea0003900000 */
[----:B------:R-:W4:Y:S02]  /*171a0*/  @!P2 SYNCS.PHASECHK.TRANS64 P2, [R0+URZ+0x28c30], R7 ;  /* 0x028c30070000a5a7 */ /* 0x000f24000804007f */
[----:B----4-:R-:W-:Y:S05]  /*171b0*/  @!P2 BRA `(.L_x_4620) ;  /* 0xfffffffc00eca947 */ /* 0x010fea000383ffff */
[----:B------:R-:W-:Y:S05]  /*171c0*/  BRA `(.L_x_4619) ;  /* 0xffffff1000707947 */ /* 0x000fea000383ffff */
.L_x_4624:
[----:B--2---:R2:W3:Y:S02]  /*171d0*/  SYNCS.PHASECHK.TRANS64.TRYWAIT P2, [R9+URZ+0x28c50], R7 ;  /* 0x028c5007090075a7 */ /* 0x0044e4000804017f */
[----:B---3--:R-:W-:Y:S05]  /*171e0*/  @!P2 NANOSLEEP.SYNCS 0x989680 ;  /* 0x009896800000a95d */ /* 0x008fea0003900000 */
[----:B------:R-:W3:Y:S02]  /*171f0*/  @!P2 SYNCS.PHASECHK.TRANS64 P2, [R9+URZ+0x28c50], R7 ;  /* 0x028c50070900a5a7 */ /* 0x000ee4000804007f */
[----:B---3--:R-:W-:Y:S05]  /*17200*/  @!P2 BRA `(.L_x_4624) ;  /* 0xfffffffc00f0a947 */ /* 0x008fea000383ffff */
[----:B------:R-:W-:Y:S05]  /*17210*/  BRA `(.L_x_4623) ;  /* 0xffffff2800907947 */ /* 0x000fea000383ffff */
.L_x_4665:
[----:B------:R-:W0:Y:S01]  /*17220*/  S2R R4, SR_TID.X ;  /* 0x0000000000047919 */ /* 0x000e220000002100 */
[----:B------:R-:W-:Y:S01]  /*17230*/  BSSY B0, `(.L_x_4786) ;  /* 0x000000a000007945 */ /* 0x000fe20003800000 */
[----:B------:R-:W-:Y:S02]  /*17240*/  IMAD.MOV.U32 R12, RZ, RZ, RZ ;  /* 0x000000ffff0c7224 */ /* 0x000fe400078e00ff */
[----:B------:R-:W-:Y:S02]  /*17250*/  IMAD.MOV.U32 R11, RZ, RZ, 0x1f ;  /* 0x0000001fff0b7424 */ /* 0x000fe400078e00ff */
[----:B------:R-:W-:Y:S01]  /*17260*/  IMAD.MOV.U32 R15, RZ, RZ, -0x1 ;  /* 0xffffffffff0f7424 */ /* 0x000fe200078e00ff */
[----:B0-----:R-:W-:-:S04]  /*17270*/  SHF.R.U32.HI R4, RZ, 0x5, R4 ;  /* 0x00000005ff047819 */ /* 0x001fc80000011604 */
[----:B------:R-:W-:-:S05]  /*17280*/  LOP3.LUT R4, R4, 0x3, RZ, 0xc0, !PT ;  /* 0x0000000304047812 */ /* 0x000fca00078ec0ff */
[----:B------:R-:W-:-:S07]  /*17290*/  IMAD.MOV.U32 R13, RZ, RZ, R4 ;  /* 0x000000ffff0d7224 */ /* 0x000fce00078e0004 */
[----:B--2---:R-:W-:Y:S05]  /*172a0*/  WARPSYNC.COLLECTIVE R15, `(.L_x_4787) ;  /* 0x000000000f087348 */ /* 0x004fea0003c00000 */
[----:B------:R0:W1:Y:S02]  /*172b0*/  SHFL.IDX P6, R14, R13, R12, R11 ;  /* 0x0000000c0d0e7389 */ /* 0x00006400000c000b */
[----:B012---:R-:W-:Y:S01]  /*172c0*/  ENDCOLLECTIVE ;  /* 0x000000000000791b */ /* 0x007fe20003800000 */
.L_x_4787:
[----:B------:R-:W-:Y:S05]  /*172d0*/  BSYNC B0 ;  /* 0x0000000000007941 */ /* 0x000fea0003800000 */
.L_x_4786:
[----:B------:R-:W-:Y:S05]  /*172e0*/  BRA `(.L_x_4788) ;  /* 0xffffffa000647947 */ /* 0x000fea000383ffff */
.L_x_4667:
[----:B------:R-:W-:Y:S01]  /*172f0*/  BSSY B0, `(.L_x_4789) ;  /* 0x0000006000007945 */ /* 0x000fe20003800000 */
[----:B------:R-:W-:-:S07]  /*17300*/  IMAD.MOV.U32 R15, RZ, RZ, -0x1 ;  /* 0xffffffffff0f7424 */ /* 0x000fce00078e00ff */
[----:B0-2---:R-:W-:Y:S05]  /*17310*/  WARPSYNC.COLLECTIVE R15, `(.L_x_4790) ;  /* 0x000000000f0c7348 */ /* 0x005fea0003c00000 */
[----:B------:R-:W-:Y:S02]  /*17320*/  ELECT P6, UR62, PT ;  /* 0x00000000003e782f */ /* 0x000fe400038c0000 */
[----:B------:R-:W-:Y:S01]  /*17330*/  MOV R14, UR62 ;  /* 0x0000003e000e7c02 */ /* 0x000fe20008000f00 */
[----:B0-2---:R-:W-:Y:S10]  /*17340*/  ENDCOLLECTIVE ;  /* 0x000000000000791b */ /* 0x005ff40003800000 */
.L_x_4790:
[----:B------:R-:W-:Y:S05]  /*17350*/  BSYNC B0 ;  /* 0x0000000000007941 */ /* 0x000fea0003800000 */
.L_x_4789:
[----:B------:R-:W-:Y:S05]  /*17360*/  BRA `(.L_x_4791) ;  /* 0xffffffa000687947 */ /* 0x000fea000383ffff */
.L_x_4669:
[----:B-1----:R1:W3:Y:S02]  /*17370*/  SYNCS.PHASECHK.TRANS64.TRYWAIT P0, [R0+URZ+0x28c40], R2 ;  /* 0x028c4002000075a7 */ /* 0x0022e4000800017f */
[----:B---3--:R-:W-:Y:S05]  /*17380*/  @!P0 NANOSLEEP.SYNCS 0x989680 ;  /* 0x009896800000895d */ /* 0x008fea0003900000 */
[----:B------:R-:W3:Y:S02]  /*17390*/  @!P0 SYNCS.PHASECHK.TRANS64 P0, [R0+URZ+0x28c40], R2 ;  /* 0x028c4002000085a7 */ /* 0x000ee4000800007f */
[----:B---3--:R-:W-:Y:S05]  /*173a0*/  @!P0 BRA `(.L_x_4669) ;  /* 0xfffffffc00f08947 */ /* 0x008fea000383ffff */
[----:B------:R-:W-:Y:S05]  /*173b0*/  BRA `(.L_x_4792) ;  /* 0xffffffa000cc7947 */ /* 0x000fea000383ffff */
.L_x_4673:
        /* <DEDUP_REMOVED lines=15> */
.L_x_4793:
[----:B------:R-:W-:Y:S02]  /*174b0*/  IMAD.MOV.U32 R13, RZ, RZ, R4 ;  /* 0x000000ffff0d7224 */ /* 0x000fe400078e0004 */
[----:B------:R-:W-:-:S07]  /*174c0*/  IMAD.MOV.U32 R6, RZ, RZ, R14 ;  /* 0x000000ffff067224 */ /* 0x000fce00078e000e */
[----:B------:R-:W-:Y:S05]  /*174d0*/  WARPSYNC.COLLECTIVE R15, `(.L_x_4794) ;  /* 0x000000000f087348 */ /* 0x000fea0003c00000 */
[----:B------:R0:W1:Y:S02]  /*174e0*/  SHFL.IDX P6, R14, R13, R12, R11 ;  /* 0x0000000c0d0e7389 */ /* 0x00006400000c000b */
[----:B01----:R-:W-:Y:S01]  /*174f0*/  ENDCOLLECTIVE ;  /* 0x000000000000791b */ /* 0x003fe20003800000 */
.L_x_4794:
[----:B------:R-:W-:Y:S02]  /*17500*/  IMAD.MOV.U32 R13, RZ, RZ, R0 ;  /* 0x000000ffff0d7224 */ /* 0x000fe400078e0000 */
[----:B------:R-:W-:Y:S02]  /*17510*/  IMAD.MOV.U32 R12, RZ, RZ, 0x1 ;  /* 0x00000001ff0c7424 */ /* 0x000fe400078e00ff */
[----:B------:R-:W-:-:S07]  /*17520*/  IMAD.MOV.U32 R7, RZ, RZ, R14 ;  /* 0x000000ffff077224 */ /* 0x000fce00078e000e */
[----:B------:R-:W-:Y:S05]  /*17530*/  WARPSYNC.COLLECTIVE R15, `(.L_x_4795) ;  /* 0x000000000f087348 */ /* 0x000fea0003c00000 */
[----:B------:R0:W1:Y:S02]  /*17540*/  SHFL.IDX P6, R14, R13, R12, R11 ;  /* 0x0000000c0d0e7389 */ /* 0x00006400000c000b */
[----:B01----:R-:W-:Y:S01]  /*17550*/  ENDCOLLECTIVE ;  /* 0x000000000000791b */ /* 0x003fe20003800000 */
.L_x_4795:
        /* <DEDUP_REMOVED lines=15> */
.L_x_4796:
[----:B------:R-:W-:Y:S02]  /*17650*/  IMAD.MOV.U32 R13, RZ, RZ, R0 ;  /* 0x000000ffff0d7224 */ /* 0x000fe400078e0000 */
[----:B------:R-:W-:Y:S02]  /*17660*/  IMAD.MOV.U32 R12, RZ, RZ, 0x2 ;  /* 0x00000002ff0c7424 */ /* 0x000fe400078e00ff */
[----:B------:R-:W-:-:S07]  /*17670*/  IMAD.MOV.U32 R5, RZ, RZ, R14 ;  /* 0x000000ffff057224 */ /* 0x000fce00078e000e */
[----:B------:R-:W-:Y:S05]  /*17680*/  WARPSYNC.COLLECTIVE R15, `(.L_x_4797) ;  /* 0x000000000f087348 */ /* 0x000fea0003c00000 */
[----:B------:R0:W1:Y:S02]  /*17690*/  SHFL.IDX P6, R14, R13, R12, R11 ;  /* 0x0000000c0d0e7389 */ /* 0x00006400000c000b */
[----:B01----:R-:W-:Y:S01]  /*176a0*/  ENDCOLLECTIVE ;  /* 0x000000000000791b */ /* 0x003fe20003800000 */
.L_x_4797:
        /* <DEDUP_REMOVED lines=15> */
.L_x_4798:
[----:B------:R-:W-:Y:S02]  /*177a0*/  IMAD.MOV.U32 R13, RZ, RZ, R0 ;  /* 0x000000ffff0d7224 */ /* 0x000fe400078e0000 */
[----:B------:R-:W-:Y:S02]  /*177b0*/  IMAD.MOV.U32 R12, RZ, RZ, 0x3 ;  /* 0x00000003ff0c7424 */ /* 0x000fe400078e00ff */
[----:B------:R-:W-:-:S07]  /*177c0*/  IMAD.MOV.U32 R5, RZ, RZ, R14 ;  /* 0x000000ffff057224 */ /* 0x000fce00078e000e */
[----:B------:R-:W-:Y:S05]  /*177d0*/  WARPSYNC.COLLECTIVE R15, `(.L_x_4799) ;  /* 0x000000000f087348 */ /* 0x000fea0003c00000 */
[----:B------:R0:W1:Y:S02]  /*177e0*/  SHFL.IDX P6, R14, R13, R12, R11 ;  /* 0x0000000c0d0e7389 */ /* 0x00006400000c000b */
[----:B01----:R-:W-:Y:S01]  /*177f0*/  ENDCOLLECTIVE ;  /* 0x000000000000791b */ /* 0x003fe20003800000 */
.L_x_4799:
        /* <DEDUP_REMOVED lines=13> */
.L_x_4800:
[----:B------:R-:W-:Y:S01]  /*178d0*/  IMAD.MOV.U32 R4, RZ, RZ, R14 ;  /* 0x000000ffff047224 */ /* 0x000fe200078e000e */
[----:B------:R-:W-:Y:S06]  /*178e0*/  BRA `(.L_x_4801) ;  /* 0xffffffa800107947 */ /* 0x000fec000383ffff */
.L_x_4676:
[----:B0-----:R0:W2:Y:S02]  /*178f0*/  SYNCS.PHASECHK.TRANS64.TRYWAIT P0, [R19+URZ+0x28c20], R0 ;  /* 0x028c2000130075a7 */ /* 0x0010a4000800017f */
[----:B--2---:R-:W-:Y:S05]  /*17900*/  @!P0 NANOSLEEP.SYNCS 0x989680 ;  /* 0x009896800000895d */ /* 0x004fea0003900000 */
[----:B------:R-:W2:Y:S02]  /*17910*/  @!P0 SYNCS.PHASECHK.TRANS64 P0, [R19+URZ+0x28c20], R0 ;  /* 0x028c2000130085a7 */ /* 0x000ea4000800007f */
[----:B--2---:R-:W-:Y:S05]  /*17920*/  @!P0 BRA `(.L_x_4676) ;  /* 0xfffffffc00f08947 */ /* 0x004fea000383ffff */
[----:B------:R-:W-:Y:S05]  /*17930*/  BRA `(.L_x_4802) ;  /* 0xffffffa8006c7947 */ /* 0x000fea000383ffff */
.L_x_4680:
[----:B0-----:R0:W2:Y:S02]  /*17940*/  SYNCS.PHASECHK.TRANS64.TRYWAIT P0, [R0+URZ+0x28c60], R2 ;  /* 0x028c6002000075a7 */ /* 0x0010a4000800017f */
[----:B--2---:R-:W-:Y:S05]  /*17950*/  @!P0 NANOSLEEP.SYNCS 0x989680 ;  /* 0x009896800000895d */ /* 0x004fea0003900000 */
[----:B------:R-:W2:Y:S02]  /*17960*/  @!P0 SYNCS.PHASECHK.TRANS64 P0, [R0+URZ+0x28c60], R2 ;  /* 0x028c6002000085a7 */ /* 0x000ea4000800007f */
[----:B--2---:R-:W-:Y:S05]  /*17970*/  @!P0 BRA `(.L_x_4680) ;  /* 0xfffffffc00f08947 */ /* 0x004fea000383ffff */
[----:B------:R-:W-:Y:S05]  /*17980*/  BRA `(.L_x_4803) ;  /* 0xffffffa800907947 */ /* 0x000fea000383ffff */
.L_x_4699:
[----:B-1----:R1:W2:Y:S02]  /*17990*/  SYNCS.PHASECHK.TRANS64.TRYWAIT P0, [R3+URZ+0x28c40], R2 ;  /* 0x028c4002030075a7 */ /* 0x0022a4000800017f */
[----:B--2---:R-:W-:Y:S05]  /*179a0*/  @!P0 NANOSLEEP.SYNCS 0x989680 ;  /* 0x009896800000895d */ /* 0x004fea0003900000 */
[----:B------:R-:W2:Y:S02]  /*179b0*/  @!P0 SYNCS.PHASECHK.TRANS64 P0, [R3+URZ+0x28c40], R2 ;  /* 0x028c4002030085a7 */ /* 0x000ea4000800007f */
[----:B--2---:R-:W-:Y:S05]  /*179c0*/  @!P0 BRA `(.L_x_4699) ;  /* 0xfffffffc00f08947 */ /* 0x004fea000383ffff */
[----:B------:R-:W-:Y:S05]  /*179d0*/  BRA `(.L_x_4804) ;  /* 0xffffffb400a87947 */ /* 0x000fea000383ffff */
.L_x_4704:
[----:B--2---:R2:W3:Y:S02]  /*179e0*/  SYNCS.PHASECHK.TRANS64.TRYWAIT P0, [R3+URZ+0x28c60], R2 ;  /* 0x028c6002030075a7 */ /* 0x0044e4000800017f */
[----:B---3--:R-:W-:Y:S05]  /*179f0*/  @!P0 NANOSLEEP.SYNCS 0x989680 ;  /* 0x009896800000895d */ /* 0x008fea0003900000 */
[----:B------:R-:W3:Y:S02]  /*17a00*/  @!P0 SYNCS.PHASECHK.TRANS64 P0, [R3+URZ+0x28c60], R2 ;  /* 0x028c6002030085a7 */ /* 0x000ee4000800007f */
[----:B---3--:R-:W-:Y:S05]  /*17a10*/  @!P0 BRA `(.L_x_4704) ;  /* 0xfffffffc00f08947 */ /* 0x008fea000383ffff */
[----:B------:R-:W-:Y:S05]  /*17a20*/  BRA `(.L_x_4805) ;  /* 0xffffffb800287947 */ /* 0x000fea000383ffff */
.L_x_4719:
[----:B0-----:R0:W1:Y:S02]  /*17a30*/  SYNCS.PHASECHK.TRANS64.TRYWAIT P0, [R4+URZ+0x28c40], R2 ;  /* 0x028c4002040075a7 */ /* 0x001064000800017f */
[----:B-1----:R-:W-:Y:S05]  /*17a40*/  @!P0 NANOSLEEP.SYNCS 0x989680 ;  /* 0x009896800000895d */ /* 0x002fea0003900000 */
[----:B------:R-:W1:Y:S02]  /*17a50*/  @!P0 SYNCS.PHASECHK.TRANS64 P0, [R4+URZ+0x28c40], R2 ;  /* 0x028c4002040085a7 */ /* 0x000e64000800007f */
[----:B-1----:R-:W-:Y:S05]  /*17a60*/  @!P0 BRA `(.L_x_4719) ;  /* 0xfffffffc00f08947 */ /* 0x002fea000383ffff */
[----:B------:R-:W-:Y:S05]  /*17a70*/  BRA `(.L_x_4806) ;  /* 0xffffffc400087947 */ /* 0x000fea000383ffff */
.L_x_4724:
[----:B-1----:R1:W2:Y:S02]  /*17a80*/  SYNCS.PHASECHK.TRANS64.TRYWAIT P0, [R4+URZ+0x28c60], R2 ;  /* 0x028c6002040075a7 */ /* 0x0022a4000800017f */
[----:B--2---:R-:W-:Y:S05]  /*17a90*/  @!P0 NANOSLEEP.SYNCS 0x989680 ;  /* 0x009896800000895d */ /* 0x004fea0003900000 */
[----:B------:R-:W2:Y:S02]  /*17aa0*/  @!P0 SYNCS.PHASECHK.TRANS64 P0, [R4+URZ+0x28c60], R2 ;  /* 0x028c6002040085a7 */ /* 0x000ea4000800007f */
[----:B--2---:R-:W-:Y:S05]  /*17ab0*/  @!P0 BRA `(.L_x_4724) ;  /* 0xfffffffc00f08947 */ /* 0x004fea000383ffff */
[----:B------:R-:W-:Y:S05]  /*17ac0*/  BRA `(.L_x_4807) ;  /* 0xffffffc400847947 */ /* 0x000fea000383ffff */
.L_x_4739:
[----:B-1----:R1:W2:Y:S02]  /*17ad0*/  SYNCS.PHASECHK.TRANS64.TRYWAIT P0, [R4+URZ+0x28c40], R2 ;  /* 0x028c4002040075a7 */ /* 0x0022a4000800017f */
[----:B--2---:R-:W-:Y:S05]  /*17ae0*/  @!P0 NANOSLEEP.SYNCS 0x989680 ;  /* 0x009896800000895d */ /* 0x004fea0003900000 */
[----:B------:R-:W2:Y:S02]  /*17af0*/  @!P0 SYNCS.PHASECHK.TRANS64 P0, [R4+URZ+0x28c40], R2 ;  /* 0x028c4002040085a7 */ /* 0x000ea4000800007f */
[----:B--2---:R-:W-:Y:S05]  /*17b00*/  @!P0 BRA `(.L_x_4739) ;  /* 0xfffffffc00f08947 */ /* 0x004fea000383ffff */
[----:B------:R-:W-:Y:S05]  /*17b10*/  BRA `(.L_x_4808) ;  /* 0xffffffd000447947 */ /* 0x000fea000383ffff */
.L_x_4744:
[----:B0-----:R0:W2:Y:S02]  /*17b20*/  SYNCS.PHASECHK.TRANS64.TRYWAIT P0, [R4+URZ+0x28c60], R2 ;  /* 0x028c6002040075a7 */ /* 0x0010a4000800017f */
[----:B--2---:R-:W-:Y:S05]  /*17b30*/  @!P0 NANOSLEEP.SYNCS 0x989680 ;  /* 0x009896800000895d */ /* 0x004fea0003900000 */
[----:B------:R-:W2:Y:S02]  /*17b40*/  @!P0 SYNCS.PHASECHK.TRANS64 P0, [R4+URZ+0x28c60], R2 ;  /* 0x028c6002040085a7 */ /* 0x000ea4000800007f */
[----:B--2---:R-:W-:Y:S05]  /*17b50*/  @!P0 BRA `(.L_x_4744) ;  /* 0xfffffffc00f08947 */ /* 0x004fea000383ffff */
[----:B------:R-:W-:Y:S05]  /*17b60*/  BRA `(.L_x_4809) ;  /* 0xffffffd000c47947 */ /* 0x000fea000383ffff */
.L_x_4760:
[----:B-1--4-:R-:W4:Y:S01]  /*17b70*/  LDL R0, [R1] ;  /* 0x0000000001007983 */ /* 0x012f220000100800 */
[----:B------:R-:W-:Y:S01]  /*17b80*/  BSSY B0, `(.L_x_4810) ;  /* 0x0000008000007945 */ /* 0x000fe20003800000 */
[----:B------:R-:W-:Y:S02]  /*17b90*/  IMAD.MOV.U32 R12, RZ, RZ, RZ ;  /* 0x000000ffff0c7224 */ /* 0x000fe400078e00ff */
[----:B------:R-:W-:Y:S02]  /*17ba0*/  IMAD.MOV.U32 R11, RZ, RZ, 0x1f ;  /* 0x0000001fff0b7424 */ /* 0x000fe400078e00ff */
[----:B------:R-:W-:Y:S02]  /*17bb0*/  IMAD.MOV.U32 R15, RZ, RZ, -0x1 ;  /* 0xffffffffff0f7424 */ /* 0x000fe400078e00ff */
[----:B----4-:R-:W-:-:S07]  /*17bc0*/  IMAD.MOV.U32 R13, RZ, RZ, R0 ;  /* 0x000000ffff0d7224 */ /* 0x010fce00078e0000 */
[----:B0-23--:R-:W-:Y:S05]  /*17bd0*/  WARPSYNC.COLLECTIVE R15, `(.L_x_4811) ;  /* 0x000000000f087348 */ /* 0x00dfea0003c00000 */
[----:B------:R1:W4:Y:S02]  /*17be0*/  SHFL.IDX P6, R14, R13, R12, R11 ;  /* 0x0000000c0d0e7389 */ /* 0x00032400000c000b */
[----:B01234-:R-:W-:Y:S01]  /*17bf0*/  ENDCOLLECTIVE ;  /* 0x000000000000791b */ /* 0x01ffe20003800000 */
.L_x_4811:
[----:B------:R-:W-:Y:S05]  /*17c00*/  BSYNC B0 ;  /* 0x0000000000007941 */ /* 0x000fea0003800000 */
.L_x_4810:
        /* <DEDUP_REMOVED lines=9> */
.L_x_4812:
        /* <DEDUP_REMOVED lines=26> */
.L_x_4813:
[----:B------:R-:W-:Y:S01]  /*17e40*/  IMAD.MOV.U32 R12, RZ, RZ, 0x2 ;  /* 0x00000002ff0c7424 */ /* 0x000fe200078e00ff */
[----:B------:R-:W-:-:S05]  /*17e50*/  SEL R3, R14, RZ, P1 ;  /* 0x000000ff0e037207 */ /* 0x000fca0000800000 */
[----:B------:R-:W-:-:S04]  /*17e60*/  IMAD.IADD R2, R2, 0x1, R3 ;  /* 0x0000000102027824 */ /* 0x000fc800078e0203 */
[----:B------:R-:W-:-:S07]  /*17e70*/  IMAD.MOV.U32 R13, RZ, RZ, R2 ;  /* 0x000000ffff0d7224 */ /* 0x000fce00078e0002 */
[----:B------:R-:W-:Y:S05]  /*17e80*/  WARPSYNC.COLLECTIVE R15, `(.L_x_4814) ;  /* 0x000000000f087348 */ /* 0x000fea0003c00000 */
[----:B------:R0:W1:Y:S02]  /*17e90*/  SHFL.UP P6, R14, R13, R12, R11 ;  /* 0x0400000c0d0e7389 */ /* 0x00006400000c000b */
[----:B01----:R-:W-:Y:S01]  /*17ea0*/  ENDCOLLECTIVE ;  /* 0x000000000000791b */ /* 0x003fe20003800000 */
.L_x_4814:
[----:B------:R-:W-:Y:S01]  /*17eb0*/  IMAD.MOV.U32 R12, RZ, RZ, 0x4 ;  /* 0x00000004ff0c7424 */ /* 0x000fe200078e00ff */
[----:B------:R-:W-:-:S05]  /*17ec0*/  SEL R3, R14, RZ, P2 ;  /* 0x000000ff0e037207 */ /* 0x000fca0001000000 */
[----:B------:R-:W-:-:S04]  /*17ed0*/  IMAD.IADD R2, R2, 0x1, R3 ;  /* 0x0000000102027824 */ /* 0x000fc800078e0203 */
[----:B------:R-:W-:-:S07]  /*17ee0*/  IMAD.MOV.U32 R13, RZ, RZ, R2 ;  /* 0x000000ffff0d7224 */ /* 0x000fce00078e0002 */
[----:B------:R-:W-:Y:S05]  /*17ef0*/  WARPSYNC.COLLECTIVE R15, `(.L_x_4815) ;  /* 0x000000000f087348 */ /* 0x000fea0003c00000 */
[----:B------:R0:W1:Y:S02]  /*17f00*/  SHFL.UP P6, R14, R13, R12, R11 ;  /* 0x0400000c0d0e7389 */ /* 0x00006400000c000b */
[----:B01----:R-:W-:Y:S01]  /*17f10*/  ENDCOLLECTIVE ;  /* 0x000000000000791b */ /* 0x003fe20003800000 */
.L_x_4815:
[----:B------:R-:W-:Y:S01]  /*17f20*/  IMAD.MOV.U32 R12, RZ, RZ, 0x8 ;  /* 0x00000008ff0c7424 */ /* 0x000fe200078e00ff */
[----:B------:R-:W-:-:S05]  /*17f30*/  SEL R3, R14, RZ, P3 ;  /* 0x000000ff0e037207 */ /* 0x000fca0001800000 */
[----:B------:R-:W-:-:S04]  /*17f40*/  IMAD.IADD R2, R2, 0x1, R3 ;  /* 0x0000000102027824 */ /* 0x000fc800078e0203 */
[----:B------:R-:W-:-:S07]  /*17f50*/  IMAD.MOV.U32 R13, RZ, RZ, R2 ;  /* 0x000000ffff0d7224 */ /* 0x000fce00078e0002 */
[----:B------:R-:W-:Y:S05]  /*17f60*/  WARPSYNC.COLLECTIVE R15, `(.L_x_4816) ;  /* 0x000000000f087348 */ /* 0x000fea0003c00000 */
[----:B------:R0:W1:Y:S02]  /*17f70*/  SHFL.UP P6, R14, R13, R12, R11 ;  /* 0x0400000c0d0e7389 */ /* 0x00006400000c000b */
[----:B01----:R-:W-:Y:S01]  /*17f80*/  ENDCOLLECTIVE ;  /* 0x000000000000791b */ /* 0x003fe20003800000 */
.L_x_4816:
[----:B------:R-:W-:Y:S01]  /*17f90*/  IMAD.MOV.U32 R12, RZ, RZ, 0x10 ;  /* 0x00000010ff0c7424 */ /* 0x000fe200078e00ff */
[----:B------:R-:W-:-:S05]  /*17fa0*/  SEL R3, R14, RZ, P4 ;  /* 0x000000ff0e037207 */ /* 0x000fca0002000000 */
[----:B------:R-:W-:-:S04]  /*17fb0*/  IMAD.IADD R2, R2, 0x1, R3 ;  /* 0x0000000102027824 */ /* 0x000fc800078e0203 */
[----:B------:R-:W-:-:S07]  /*17fc0*/  IMAD.MOV.U32 R13, RZ, RZ, R2 ;  /* 0x000000ffff0d7224 */ /* 0x000fce00078e0002 */
[----:B------:R-:W-:Y:S05]  /*17fd0*/  WARPSYNC.COLLECTIVE R15, `(.L_x_4817) ;  /* 0x000000000f087348 */ /* 0x000fea0003c00000 */
[----:B------:R0:W1:Y:S02]  /*17fe0*/  SHFL.UP P6, R14, R13, R12, R11 ;  /* 0x0400000c0d0e7389 */ /* 0x00006400000c000b */
[----:B01----:R-:W-:Y:S01]  /*17ff0*/  ENDCOLLECTIVE ;  /* 0x000000000000791b */ /* 0x003fe20003800000 */
.L_x_4817:
        /* <DEDUP_REMOVED lines=8> */
.L_x_4818:
[----:B------:R-:W-:Y:S05]  /*18080*/  BRA `(.L_x_4819) ;  /* 0xffffffdc001c7947 */ /* 0x000fea000383ffff */
.L_x_4763:
        /* <DEDUP_REMOVED lines=8> */
.L_x_4821:
[----:B------:R-:W-:Y:S05]  /*18110*/  BSYNC B0 ;  /* 0x0000000000007941 */ /* 0x000fea0003800000 */
.L_x_4820:
        /* <DEDUP_REMOVED lines=9> */
.L_x_4822:
[----:B------:R-:W-:Y:S01]  /*181b0*/  IMAD.MOV.U32 R12, RZ, RZ, 0x4 ;  /* 0x00000004ff0c7424 */ /* 0x000fe200078e00ff */
[----:B------:R-:W-:-:S05]  /*181c0*/  SEL R3, R14, RZ, P2 ;  /* 0x000000ff0e037207 */ /* 0x000fca0001000000 */
[----:B------:R-:W-:-:S04]  /*181d0*/  IMAD.IADD R2, R2, 0x1, R3 ;  /* 0x0000000102027824 */ /* 0x000fc800078e0203 */
[----:B------:R-:W-:-:S07]  /*181e0*/  IMAD.MOV.U32 R13, RZ, RZ, R2 ;  /* 0x000000ffff0d7224 */ /* 0x000fce00078e0002 */
[----:B------:R-:W-:Y:S05]  /*181f0*/  WARPSYNC.COLLECTIVE R15, `(.L_x_4823) ;  /* 0x000000000f087348 */ /* 0x000fea0003c00000 */
[----:B------:R0:W1:Y:S02]  /*18200*/  SHFL.UP P6, R14, R13, R12, R11 ;  /* 0x0400000c0d0e7389 */ /* 0x00006400000c000b */
[----:B01----:R-:W-:Y:S01]  /*18210*/  ENDCOLLECTIVE ;  /* 0x000000000000791b */ /* 0x003fe20003800000 */
.L_x_4823:
[----:B------:R-:W-:Y:S01]  /*18220*/  IMAD.MOV.U32 R12, RZ, RZ, 0x8 ;  /* 0x00000008ff0c7424 */ /* 0x000fe200078e00ff */
[----:B------:R-:W-:-:S05]  /*18230*/  SEL R3, R14, RZ, P3 ;  /* 0x000000ff0e037207 */ /* 0x000fca0001800000 */
[----:B------:R-:W-:-:S04]  /*18240*/  IMAD.IADD R2, R2, 0x1, R3 ;  /* 0x0000000102027824 */ /* 0x000fc800078e0203 */
[----:B------:R-:W-:-:S07]  /*18250*/  IMAD.MOV.U32 R13, RZ, RZ, R2 ;  /* 0x000000ffff0d7224 */ /* 0x000fce00078e0002 */
[----:B------:R-:W-:Y:S05]  /*18260*/  WARPSYNC.COLLECTIVE R15, `(.L_x_4824) ;  /* 0x000000000f087348 */ /* 0x000fea0003c00000 */
[----:B------:R0:W1:Y:S02]  /*18270*/  SHFL.UP P6, R14, R13, R12, R11 ;  /* 0x0400000c0d0e7389 */ /* 0x00006400000c000b */
[----:B01----:R-:W-:Y:S01]  /*18280*/  ENDCOLLECTIVE ;  /* 0x000000000000791b */ /* 0x003fe20003800000 */
.L_x_4824:
[----:B------:R-:W-:Y:S01]  /*18290*/  IMAD.MOV.U32 R12, RZ, RZ, 0x10 ;  /* 0x00000010ff0c7424 */ /* 0x000fe200078e00ff */
[----:B------:R-:W-:-:S05]  /*182a0*/  SEL R3, R14, RZ, P4 ;  /* 0x000000ff0e037207 */ /* 0x000fca0002000000 */
[----:B------:R-:W-:-:S04]  /*182b0*/  IMAD.IADD R2, R2, 0x1, R3 ;  /* 0x0000000102027824 */ /* 0x000fc800078e0203 */
[----:B------:R-:W-:-:S07]  /*182c0*/  IMAD.MOV.U32 R13, RZ, RZ, R2 ;  /* 0x000000ffff0d7224 */ /* 0x000fce00078e0002 */
[----:B------:R-:W-:Y:S05]  /*182d0*/  WARPSYNC.COLLECTIVE R15, `(.L_x_4825) ;  /* 0x000000000f087348 */ /* 0x000fea0003c00000 */
[----:B------:R0:W1:Y:S02]  /*182e0*/  SHFL.UP P6, R14, R13, R12, R11 ;  /* 0x0400000c0d0e7389 */ /* 0x00006400000c000b */
[----:B01----:R-:W-:Y:S01]  /*182f0*/  ENDCOLLECTIVE ;  /* 0x000000000000791b */ /* 0x003fe20003800000 */
.L_x_4825:
        /* <DEDUP_REMOVED lines=8> */
.L_x_4826:
[----:B------:R-:W-:Y:S05]  /*18380*/  BRA `(.L_x_4827) ;  /* 0xffffffdc00087947 */ /* 0x000fea000383ffff */
.L_x_4765:
[----:B------:R-:W-:Y:S01]  /*18390*/  BSSY B0, `(.L_x_4828) ;  /* 0x0000006000007945 */ /* 0x000fe20003800000 */
[----:B------:R-:W-:Y:S01]  /*183a0*/  PLOP3.LUT P6, PT, P6, PT, PT, 0x8, 0x0 ;  /* 0x000000000000781c */ /* 0x000fe200037ce170 */
[----:B------:R-:W-:-:S12]  /*183b0*/  IMAD.MOV.U32 R15, RZ, RZ, -0x1 ;  /* 0xffffffffff0f7424 */ /* 0x000fd800078e00ff */
[----:B0-----:R-:W-:Y:S05]  /*183c0*/  WARPSYNC.COLLECTIVE R15, `(.L_x_4829) ;  /* 0x000000000f087348 */ /* 0x001fea0003c00000 */
[----:B------:R-:W-:Y:S01]  /*183d0*/  VOTE.ANY R14, PT, P6 ;  /* 0x00000000000e7806 */ /* 0x000fe200030e0100 */
[----:B0-----:R-:W-:Y:S06]  /*183e0*/  ENDCOLLECTIVE ;  /* 0x000000000000791b */ /* 0x001fec0003800000 */
.L_x_4829:
[----:B------:R-:W-:Y:S05]  /*183f0*/  BSYNC B0 ;  /* 0x0000000000007941 */ /* 0x000fea0003800000 */
.L_x_4828:
        /* <DEDUP_REMOVED lines=10> */
.L_x_4830:
[----:B------:R-:W-:Y:S02]  /*184a0*/  IMAD.MOV.U32 R13, RZ, RZ, R7 ;  /* 0x000000ffff0d7224 */ /* 0x000fe400078e0007 */
[----:B------:R-:W-:-:S07]  /*184b0*/  IMAD.MOV.U32 R0, RZ, RZ, R14 ;  /* 0x000000ffff007224 */ /* 0x000fce00078e000e */
[----:B------:R-:W-:Y:S05]  /*184c0*/  WARPSYNC.COLLECTIVE R15, `(.L_x_4831) ;  /* 0x000000000f087348 */ /* 0x000fea0003c00000 */
[----:B------:R0:W1:Y:S02]  /*184d0*/  SHFL.IDX P6, R14, R13, R12, R11 ;  /* 0x0000000c0d0e7389 */ /* 0x00006400000c000b */
[----:B01----:R-:W-:Y:S01]  /*184e0*/  ENDCOLLECTIVE ;  /* 0x000000000000791b */ /* 0x003fe20003800000 */
.L_x_4831:
[----:B------:R-:W-:Y:S02]  /*184f0*/  IMAD.MOV.U32 R7, RZ, RZ, R14 ;  /* 0x000000ffff077224 */ /* 0x000fe400078e000e */
[----:B------:R-:W-:-:S05]  /*18500*/  IMAD.IADD R5, R10, 0x1, R16 ;  /* 0x000000010a057824 */ /* 0x000fca00078e0210 */
[----:B------:R0:W-:Y:S01]  /*18510*/  STL [R1+0xc], R5 ;  /* 0x00000c0501007387 */ /* 0x0001e20000100800 */
[----:B------:R-:W-:Y:S05]  /*18520*/  BRA `(.L_x_4832) ;  /* 0xffffffd800e87947 */ /* 0x000fea000383ffff */
.L_x_4767:
[----:B------:R-:W-:Y:S01]  /*18530*/  BSSY B0, `(.L_x_4833) ;  /* 0x0000007000007945 */ /* 0x000fe20003800000 */
[----:B------:R-:W-:Y:S02]  /*18540*/  IMAD.MOV.U32 R13, RZ, RZ, R2 ;  /* 0x000000ffff0d7224 */ /* 0x000fe400078e0002 */
[----:B------:R-:W-:Y:S02]  /*18550*/  IMAD.MOV.U32 R11, RZ, RZ, 0x1f ;  /* 0x0000001fff0b7424 */ /* 0x000fe400078e00ff */
[----:B------:R-:W-:-:S07]  /*18560*/  IMAD.MOV.U32 R15, RZ, RZ, -0x1 ;  /* 0xffffffffff0f7424 */ /* 0x000fce00078e00ff */
[----:B0--3--:R-:W-:Y:S05]  /*18570*/  WARPSYNC.COLLECTIVE R15, `(.L_x_4834) ;  /* 0x000000000f087348 */ /* 0x009fea0003c00000 */
[----:B------:R1:W2:Y:S02]  /*18580*/  SHFL.IDX P6, R14, R13, R12, R11 ;  /* 0x0000000c0d0e7389 */ /* 0x0002a400000c000b */
[----:B0123--:R-:W-:Y:S01]  /*18590*/  ENDCOLLECTIVE ;  /* 0x000000000000791b */ /* 0x00ffe20003800000 */
.L_x_4834:
[----:B------:R-:W-:Y:S05]  /*185a0*/  BSYNC B0 ;  /* 0x0000000000007941 */ /* 0x000fea0003800000 */
.L_x_4833:
[----:B------:R-:W-:Y:S01]  /*185b0*/  IMAD.MOV.U32 R6, RZ, RZ, R14 ;  /* 0x000000ffff067224 */ /* 0x000fe200078e000e */
[----:B------:R-:W-:Y:S06]  /*185c0*/  BRA `(.L_x_4766) ;  /* 0xffffffd800d87947 */ /* 0x000fec000383ffff */
.L_x_4773:
[----:B0-----:R0:W1:Y:S02]  /*185d0*/  SYNCS.PHASECHK.TRANS64.TRYWAIT P0, [R0+URZ+0x28c20], R3 ;  /* 0x028c2003000075a7 */ /* 0x001064000800017f */
[----:B-1----:R-:W-:Y:S05]  /*185e0*/  @!P0 NANOSLEEP.SYNCS 0x989680 ;  /* 0x009896800000895d */ /* 0x002fea0003900000 */
[----:B------:R-:W1:Y:S02]  /*185f0*/  @!P0 SYNCS.PHASECHK.TRANS64 P0, [R0+URZ+0x28c20], R3 ;  /* 0x028c2003000085a7 */ /* 0x000e64000800007f */
[----:B-1----:R-:W-:Y:S05]  /*18600*/  @!P0 BRA `(.L_x_4773) ;  /* 0xfffffffc00f08947 */ /* 0x002fea000383ffff */
[----:B------:R-:W-:Y:S05]  /*18610*/  BRA `(.L_x_4835) ;  /* 0xffffffe400747947 */ /* 0x000fea000383ffff */
.L_x_4774:
        /* <DEDUP_REMOVED lines=11> */
.L_x_4837:
[----:B------:R-:W-:Y:S05]  /*186d0*/  BSYNC B0 ;  /* 0x0000000000007941 */ /* 0x000fea0003800000 */
.L_x_4836:
[----:B------:R-:W-:Y:S05]  /*186e0*/  BRA `(.L_x_4838) ;  /* 0xffffffe4005c7947 */ /* 0x000fea000383ffff */
.L_x_4777:
[----:B------:R-:W-:Y:S01]  /*186f0*/  BSSY B1, `(.L_x_4839) ;  /* 0x0000006000017945 */ /* 0x000fe20003800000 */
[----:B------:R-:W-:-:S07]  /*18700*/  IMAD.MOV.U32 R15, RZ, RZ, -0x1 ;  /* 0xffffffffff0f7424 */ /* 0x000fce00078e00ff */
[----:B01----:R-:W-:Y:S05]  /*18710*/  WARPSYNC.COLLECTIVE R15, `(.L_x_4840) ;  /* 0x000000000f0c7348 */ /* 0x003fea0003c00000 */
[----:B------:R-:W-:Y:S02]  /*18720*/  ELECT P6, UR62, PT ;  /* 0x00000000003e782f */ /* 0x000fe400038c0000 */
[----:B------:R-:W-:Y:S01]  /*18730*/  MOV R14, UR62 ;  /* 0x0000003e000e7c02 */ /* 0x000fe20008000f00 */
[----:B01----:R-:W-:Y:S10]  /*18740*/  ENDCOLLECTIVE ;  /* 0x000000000000791b */ /* 0x003ff40003800000 */
.L_x_4840:
[----:B------:R-:W-:Y:S05]  /*18750*/  BSYNC B1 ;  /* 0x0000000000017941 */ /* 0x000fea0003800000 */
.L_x_4839:
[----:B------:R-:W-:Y:S05]  /*18760*/  BRA `(.L_x_4841) ;  /* 0xffffffe400547947 */ /* 0x000fea000383ffff */
.L_x_4779:
[----:B0-----:R0:W1:Y:S02]  /*18770*/  SYNCS.PHASECHK.TRANS64.TRYWAIT P0, [R6+URZ], R5 ;  /* 0x00000005060075a7 */ /* 0x001064000800017f */
[----:B-1----:R-:W-:Y:S05]  /*18780*/  @!P0 NANOSLEEP.SYNCS 0x989680 ;  /* 0x009896800000895d */ /* 0x002fea0003900000 */
[----:B------:R-:W1:Y:S02]  /*18790*/  @!P0 SYNCS.PHASECHK.TRANS64 P0, [R6+URZ], R5 ;  /* 0x00000005060085a7 */ /* 0x000e64000800007f */
[----:B-1----:R-:W-:Y:S05]  /*187a0*/  @!P0 BRA `(.L_x_4779) ;  /* 0xfffffffc00f08947 */ /* 0x002fea000383ffff */
[----:B------:R-:W-:Y:S05]  /*187b0*/  BRA `(.L_x_4842) ;  /* 0xffffffe400907947 */ /* 0x000fea000383ffff */
.L_x_4780:
[----:B-1----:R1:W2:Y:S02]  /*187c0*/  SYNCS.PHASECHK.TRANS64.TRYWAIT P0, [R7+URZ], R2 ;  /* 0x00000002070075a7 */ /* 0x0022a4000800017f */
[----:B--2---:R-:W-:Y:S05]  /*187d0*/  @!P0 NANOSLEEP.SYNCS 0x989680 ;  /* 0x009896800000895d */ /* 0x004fea0003900000 */
[----:B------:R-:W2:Y:S02]  /*187e0*/  @!P0 SYNCS.PHASECHK.TRANS64 P0, [R7+URZ], R2 ;  /* 0x00000002070085a7 */ /* 0x000ea4000800007f */
[----:B--2---:R-:W-:Y:S05]  /*187f0*/  @!P0 BRA `(.L_x_4780) ;  /* 0xfffffffc00f08947 */ /* 0x004fea000383ffff */
[----:B------:R-:W-:Y:S05]  /*18800*/  BRA `(.L_x_4843) ;  /* 0xffffffe400847947 */ /* 0x000fea000383ffff */
.L_x_4782:
[----:B--2---:R2:W3:Y:S02]  /*18810*/  SYNCS.PHASECHK.TRANS64.TRYWAIT P0, [R4+URZ], R5 ;  /* 0x00000005040075a7 */ /* 0x0044e4000800017f */
[----:B---3--:R-:W-:Y:S05]  /*18820*/  @!P0 NANOSLEEP.SYNCS 0x989680 ;  /* 0x009896800000895d */ /* 0x008fea0003900000 */
[----:B------:R-:W3:Y:S02]  /*18830*/  @!P0 SYNCS.PHASECHK.TRANS64 P0, [R4+URZ], R5 ;  /* 0x00000005040085a7 */ /* 0x000ee4000800007f */
[----:B---3--:R-:W-:Y:S05]  /*18840*/  @!P0 BRA `(.L_x_4782) ;  /* 0xfffffffc00f08947 */ /* 0x008fea000383ffff */
[----:B------:R-:W-:Y:S05]  /*18850*/  BRA `(.L_x_4844) ;  /* 0xffffffe4008c7947 */ /* 0x000fea000383ffff */
.L_x_4845:
        /* <DEDUP_REMOVED lines=10> */
.L_x_6055:


//--------------------- .text._ZN7cutlass13device_kernelIN5flash11enable_sm90INS1_16FlashAttnFwdSm90INS1_25CollectiveMainloopFwdSm90ILi2EN4cute5tupleIJNS5_1CILi1EEES8_S8_EEENS6_IJNS7_ILi64EEESA_SA_EEELi512ENS_10bfloat16_tEfNS_4arch4Sm90ELb1ELb0ELb1ELb1ELb0ELb1ELb0ELb0ELb0ELb1ELb1ELb0EEENS1_21CollectiveEpilogueFwdINS6_IJSA_NS7_ILi512EEESA_EEES9_SC_SE_Li256ELb1ELb1ELb1ELb0EEENS1_36VarlenDynamicPersistentTileSchedulerILi64ELi64ELi256ELi128ELb1ELb1ELb1ELb1ELb1ELb1EEEEEEEEEvNT_6ParamsE --------------------------
	.section	.text._ZN7cutlass13device_kernelIN5flash11enable_sm90INS1_16FlashAttnFwdSm90INS1_25CollectiveMainloopFwdSm90ILi2EN4cute5tupleIJNS5_1CILi1EEES8_S8_EEENS6_IJNS7_ILi64EEESA_SA_EEELi512ENS_10bfloat16_tEfNS_4arch4Sm90ELb1ELb0ELb1ELb1ELb0ELb1ELb0ELb0ELb0ELb1ELb1ELb0EEENS1_21CollectiveEpilogueFwdINS6_IJSA_NS7_ILi512EEESA_EEES9_SC_SE_Li256ELb1ELb1ELb1ELb0EEENS1_36VarlenDynamicPersistentTileSchedulerILi64ELi64ELi256ELi128ELb1ELb1ELb1ELb1ELb1ELb1EEEEEEEEEvNT_6ParamsE,"ax",@progbits
	.align	128
.text._ZN7cutlass13device_kernelIN5flash11enable_sm90INS1_16FlashAttnFwdSm90INS1_25CollectiveMainloopFwdSm90ILi2EN4cute5tupleIJNS5_1CILi1EEES8_S8_EEENS6_IJNS7_ILi64EEESA_SA_EEELi512ENS_10bfloat16_tEfNS_4arch4Sm90ELb1ELb0ELb1ELb1ELb0ELb1ELb0ELb0ELb0ELb1ELb1ELb0EEENS1_21CollectiveEpilogueFwdINS6_IJSA_NS7_ILi512EEESA_EEES9_SC_SE_Li256ELb1ELb1ELb1ELb0EEENS1_36VarlenDynamicPersistentTileSchedulerILi64ELi64ELi256ELi128ELb1ELb1ELb1ELb1ELb1ELb1EEEEEEEEEvNT_6ParamsE:
        .type           _ZN7cutlass13device_kernelIN5flash11enable_sm90INS1_16FlashAttnFwdSm90INS1_25CollectiveMainloopFwdSm90ILi2EN4cute5tupleIJNS5_1CILi1EEES8_S8_EEENS6_IJNS7_ILi64EEESA_SA_EEELi512ENS_10bfloat16_tEfNS_4arch4Sm90ELb1ELb0ELb1ELb1ELb0ELb1ELb0ELb0ELb0ELb1ELb1ELb0EEENS1_21CollectiveEpilogueFwdINS6_IJSA_NS7_ILi512EEESA_EEES9_SC_SE_Li256ELb1ELb1ELb1ELb0EEENS1_36VarlenDynamicPersistentTileSchedulerILi64ELi64ELi256ELi128ELb1ELb1ELb1ELb1ELb1ELb1EEEEEEEEEvNT_6ParamsE,@function
        .size           _ZN7cutlass13device_kernelIN5flash11enable_sm90INS1_16FlashAttnFwdSm90INS1_25CollectiveMainloopFwdSm90ILi2EN4cute5tupleIJNS5_1CILi1EEES8_S8_EEENS6_IJNS7_ILi64EEESA_SA_EEELi512ENS_10bfloat16_tEfNS_4arch4Sm90ELb1ELb0ELb1ELb1ELb0ELb1ELb0ELb0ELb0ELb1ELb1ELb0EEENS1_21CollectiveEpilogueFwdINS6_IJSA_NS7_ILi512EEESA_EEES9_SC_SE_Li256ELb1ELb1ELb1ELb0EEENS1_36VarlenDynamicPersistentTileSchedulerILi64ELi64ELi256ELi128ELb1ELb1ELb1ELb1ELb1ELb1EEEEEEEEEvNT_6ParamsE,(.L_x_6056 - _ZN7cutlass13device_kernelIN5flash11enable_sm90INS1_16FlashAttnFwdSm90INS1_25CollectiveMainloopFwdSm90ILi2EN4cute5tupleIJNS5_1CILi1EEES8_S8_EEENS6_IJNS7_ILi64EEESA_SA_EEELi512ENS_10bfloat16_tEfNS_4arch4Sm90ELb1ELb0ELb1ELb1ELb0ELb1ELb0ELb0ELb0ELb1ELb1ELb0EEENS1_21CollectiveEpilogueFwdINS6_IJSA_NS7_ILi512EEESA_EEES9_SC_SE_Li256ELb1ELb1ELb1ELb0EEENS1_36VarlenDynamicPersistentTileSchedulerILi64ELi64ELi256ELi128ELb1ELb1ELb1ELb1ELb1ELb1EEEEEEEEEvNT_6ParamsE)
        .other          _ZN7cutlass13device_kernelIN5flash11enable_sm90INS1_16FlashAttnFwdSm90INS1_25CollectiveMainloopFwdSm90ILi2EN4cute5tupleIJNS5_1CILi1EEES8_S8_EEENS6_IJNS7_ILi64EEESA_SA_EEELi512ENS_10bfloat16_tEfNS_4arch4Sm90ELb1ELb0ELb1ELb1ELb0ELb1ELb0ELb0ELb0ELb1ELb1ELb0EEENS1_21CollectiveEpilogueFwdINS6_IJSA_NS7_ILi512EEESA_EEES9_SC_SE_Li256ELb1ELb1ELb1ELb0EEENS1_36VarlenDynamicPersistentTileSchedulerILi64ELi64ELi256ELi128ELb1ELb1ELb1ELb1ELb1ELb1EEEEEEEEEvNT_6ParamsE,@"STO_CUDA_ENTRY STV_DEFAULT"
_ZN7cutlass13device_kernelIN5flash11enable_sm90INS1_16FlashAttnFwdSm90INS1_25CollectiveMainloopFwdSm90ILi2EN4cute5tupleIJNS5_1CILi1EEES8_S8_EEENS6_IJNS7_ILi64EEESA_SA_EEELi512ENS_10bfloat16_tEfNS_4arch4Sm90ELb1ELb0ELb1ELb1ELb0ELb1ELb0ELb0ELb0ELb1ELb1ELb0EEENS1_21CollectiveEpilogueFwdINS6_IJSA_NS7_ILi512EEESA_EEES9_SC_SE_Li256ELb1ELb1ELb1ELb0EEENS1_36VarlenDynamicPersistentTileSchedulerILi64ELi64ELi256ELi128ELb1ELb1ELb1ELb1ELb1ELb1EEEEEEEEEvNT_6ParamsE:
        /* <DEDUP_REMOVED lines=24> */
.L_x_4847:
[----:B------:R-:W-:Y:S05]  /*0180*/  BSYNC B0 ;  /* 0x0000000000007941 */ /* 0x000fea0003800000 */
.L_x_4846:
        /* <DEDUP_REMOVED lines=37> */
.L_x_4848:
        /* <DEDUP_REMOVED lines=22> */
.L_x_4849:
        /* <DEDUP_REMOVED lines=18> */
.L_x_4850:
        /* <DEDUP_REMOVED lines=22> */
.L_x_4851:
        /* <DEDUP_REMOVED lines=22> */
.L_x_4852:
        /* <DEDUP_REMOVED lines=8> */
.L_x_4855:
        /* <DEDUP_REMOVED lines=24> */
[----:B------:R-:W-:-:S03]  /*0b20*/  IMAD.MOV.U32 R22, RZ, RZ, RZ ;  /* 0x000000ffff167224 */ /* 0x000fc600078e00ff */
[CC--:B------:R-:W-:Y:S02]  /*0b30*/  LEA.HI R4, R3.reuse, R6.reuse, RZ, 0x4 ;  /* 0x0000000603047211 */ /* 0x0c0fe400078f20ff */
[CC--:B------:R-:W-:Y:S02]  /*0b40*/  LEA.HI R5, R3.reuse, R6.reuse, RZ, 0x5 ;  /* 0x0000000603057211 */ /* 0x0c0fe400078f28ff */
[CC--:B------:R-:W-:Y:S02]  /*0b50*/  LEA.HI R0, R3.reuse, R6.reuse, RZ, 0x7 ;  /* 0x0000000603007211 */ /* 0x0c0fe400078f38ff */
[CC--:B------:R-:W-:Y:S02]  /*0b60*/  LEA.HI R13, R3.reuse, R6.reuse, RZ, 0x2 ;  /* 0x00000006030d7211 */ /* 0x0c0fe400078f10ff */
[----:B------:R-:W-:Y:S02]  /*0b70*/  LEA.HI R3, R3, R6, RZ, 0x3 ;  /* 0x0000000603037211 */ /* 0x000fe400078f18ff */
[----:B------:R-:W-:-:S02]  /*0b80*/  SHF.R.S32.HI R202, RZ, 0x5, R5 ;  /* 0x00000005ffca7819 */ /* 0x000fc40000011405 */
[----:B------:R-:W-:Y:S02]  /*0b90*/  LOP3.LUT R15, R3, 0xfffffff8, RZ, 0xc0, !PT ;  /* 0xfffffff8030f7812 */ /* 0x000fe400078ec0ff */
[----:B------:R-:W-:Y:S02]  /*0ba0*/  LOP3.LUT R3, R4, 0xfffffff0, RZ, 0xc0, !PT ;  /* 0xfffffff004037812 */ /* 0x000fe400078ec0ff */
[----:B------:R-:W-:Y:S01]  /*0bb0*/  SHF.R.S32.HI R5, RZ, 0x1f, R5 ;  /* 0x0000001fff057819 */ /* 0x000fe20000011405 */
[C---:B------:R-:W-:Y:S01]  /*0bc0*/  IMAD.IADD R15, R6.reuse, 0x1, -R15 ;  /* 0x00000001060f7824 */ /* 0x040fe200078e0a0f */
[----:B------:R-:W-:Y:S01]  /*0bd0*/  SHF.R.S32.HI R7, RZ, 0x4, R4 ;  /* 0x00000004ff077819 */ /* 0x000fe20000011404 */
[----:B------:R-:W-:Y:S01]  /*0be0*/  IMAD.IADD R3, R6, 0x1, -R3 ;  /* 0x0000000106037824 */ /* 0x000fe200078e0a03 */
[----:B------:R-:W-:Y:S01]  /*0bf0*/  LOP3.LUT R9, R0, 0xffffff80, RZ, 0xc0, !PT ;  /* 0xffffff8000097812 */ /* 0x000fe200078ec0ff */
[----:B------:R-:W-:Y:S01]  /*0c00*/  IMAD.SHL.U32 R188, R15, 0x8, RZ ;  /* 0x000000080fbc7824 */ /* 0x000fe200078e00ff */
[----:B------:R-:W-:-:S02]  /*0c10*/  LEA.HI R5, R5, R202, RZ, 0x2 ;  /* 0x000000ca05057211 */ /* 0x000fc400078f10ff */
[----:B------:R-:W-:Y:S01]  /*0c20*/  LEA.HI R4, R4, R7, RZ, 0x1 ;  /* 0x0000000704047211 */ /* 0x000fe200078f08ff */
[----:B------:R-:W-:Y:S01]  /*0c30*/  IMAD.IADD R9, R6, 0x1, -R9 ;  /* 0x0000000106097824 */ /* 0x000fe200078e0a09 */
[----:B------:R-:W-:Y:S01]  /*0c40*/  LOP3.LUT R11, R13, 0xfffffffc, RZ, 0xc0, !PT ;  /* 0xfffffffc0d0b7812 */ /* 0x000fe200078ec0ff */
[C---:B------:R-:W-:Y:S01]  /*0c50*/  VIADD R213, R188.reuse, 0x80 ;  /* 0x00000080bcd57836 */ /* 0x040fe20000000000 */
[----:B------:R-:W-:Y:S01]  /*0c60*/  SHF.R.S32.HI R24, RZ, 0x7, R0 ;  /* 0x00000007ff187819 */ /* 0x000fe20000011400 */
[----:B------:R-:W-:Y:S01]  /*0c70*/  VIADD R211, R188, 0x100 ;  /* 0x00000100bcd37836 */ /* 0x000fe20000000000 */
[----:B------:R-:W-:Y:S01]  /*0c80*/  SHF.R.S32.HI R8, RZ, 0x1f, R3 ;  /* 0x0000001fff087819 */ /* 0x000fe20000011403 */
[----:B------:R-:W-:Y:S01]  /*0c90*/  IMAD.IADD R186, R6, 0x1, -R11 ;  /* 0x0000000106ba7824 */ /* 0x000fe200078e0a0b */
[----:B------:R-:W-:Y:S01]  /*0ca0*/  LOP3.LUT R5, R5, 0x3ffffc, RZ, 0xc0, !PT ;  /* 0x003ffffc05057812 */ /* 0x000fe200078ec0ff */
[----:B------:R-:W-:Y:S01]  /*0cb0*/  IMAD R14, R24, 0x100, R3 ;  /* 0x00000100180e7824 */ /* 0x000fe200078e0203 */
[----:B------:R-:W-:Y:S01]  /*0cc0*/  LOP3.LUT R4, R4, 0x1ffffffe, RZ, 0xc0, !PT ;  /* 0x1ffffffe04047812 */ /* 0x000fe200078ec0ff */
[----:B------:R-:W-:Y:S01]  /*0cd0*/  STL [R1+0x44], R24 ;  /* 0x0000441801007387 */ /* 0x000fe20000100800 */
[----:B------:R-:W-:Y:S01]  /*0ce0*/  SHF.R.S32.HI R6, RZ, 0x1f, R9 ;  /* 0x0000001fff067819 */ /* 0x000fe20000011409 */
[----:B------:R-:W-:Y:S01]  /*0cf0*/  IMAD.IADD R5, R202, 0x1, -R5 ;  /* 0x00000001ca057824 */ /* 0x000fe200078e0a05 */
[----:B------:R-:W-:Y:S01]  /*0d00*/  LEA.HI R10, R8, R3, RZ, 0x3 ;  /* 0x00000003080a7211 */ /* 0x000fe200078f18ff */
[----:B------:R-:W-:Y:S01]  /*0d10*/  IMAD.IADD R4, R7, 0x1, -R4 ;  /* 0x0000000107047824 */ /* 0x000fe200078e0a04 */
[----:B------:R-:W-:Y:S01]  /*0d20*/  SHF.R.S32.HI R23, RZ, 0x2, R13 ;  /* 0x00000002ff177819 */ /* 0x000fe2000001140d */
[----:B------:R-:W-:Y:S01]  /*0d30*/  IMAD R21, R5, 0x10, R14 ;  /* 0x0000001005157824 */ /* 0x000fe200078e020e */
[-C--:B------:R-:W-:Y:S01]  /*0d40*/  LEA.HI R7, R6, R9.reuse, RZ, 0x2 ;  /* 0x0000000906077211 */ /* 0x080fe200078f10ff */
[----:B------:R-:W-:Y:S01]  /*0d50*/  IMAD.SHL.U32 R4, R4, 0x8, RZ ;  /* 0x0000000804047824 */ /* 0x000fe200078e00ff */
[C---:B------:R-:W-:Y:S01]  /*0d60*/  LOP3.LUT R12, R10.reuse, 0xfffffff8, RZ, 0xc0, !PT ;  /* 0xfffffff80a0c7812 */ /* 0x040fe200078ec0ff */
[----:B------:R-:W-:Y:S01]  /*0d70*/  VIADD R5, R23, 0x20 ;  /* 0x0000002017057836 */ /* 0x000fe20000000000 */
[--C-:B------:R-:W-:Y:S01]  /*0d80*/  SHF.R.S32.HI R8, RZ, 0x2, R7.reuse ;  /* 0x00000002ff087819 */ /* 0x100fe20000011407 */
[----:B------:R-:W-:Y:S01]  /*0d90*/  IMAD.SHL.U32 R10, R10, 0x40, RZ ;  /* 0x000000400a0a7824 */ /* 0x000fe200078e00ff */
[----:B------:R-:W-:Y:S01]  /*0da0*/  SHF.R.S32.HI R11, RZ, 0x1f, R7 ;  /* 0x0000001fff0b7819 */ /* 0x000fe20000011407 */
[----:B------:R-:W-:Y:S01]  /*0db0*/  IMAD.IADD R12, R3, 0x1, -R12 ;  /* 0x00000001030c7824 */ /* 0x000fe200078e0a0c */
[----:B------:R-:W-:Y:S01]  /*0dc0*/  LOP3.LUT R14, R7, 0x7ffffffc, RZ, 0xc0, !PT ;  /* 0x7ffffffc070e7812 */ /* 0x000fe200078ec0ff */
[----:B------:R-:W-:Y:S01]  /*0dd0*/  VIADD R214, R188, 0x40 ;  /* 0x00000040bcd67836 */ /* 0x000fe20000000000 */
[----:B------:R-:W-:Y:S01]  /*0de0*/  LEA.HI R11, R11, R8, RZ, 0x3 ;  /* 0x000000080b0b7211 */ /* 0x000fe200078f18ff */
[----:B------:R-:W-:Y:S01]  /*0df0*/  IMAD.SHL.U32 R3, R12, 0x40, RZ ;  /* 0x000000400c037824 */ /* 0x000fe200078e00ff */
[----:B------:R-:W-:Y:S01]  /*0e00*/  SHF.R.S32.HI R16, RZ, 0x1f, R5 ;  /* 0x0000001fff107819 */ /* 0x000fe20000011405 */
[----:B------:R-:W-:Y:S01]  /*0e10*/  IMAD.IADD R14, R9, 0x1, -R14 ;  /* 0x00000001090e7824 */ /* 0x000fe200078e0a0e */
[----:B------:R-:W-:Y:S01]  /*0e20*/  LEA.HI R6, R6, R9, RZ, 0x5 ;  /* 0x0000000906067211 */ /* 0x000fe200078f28ff */
[----:B------:R-:W-:Y:S01]  /*0e30*/  VIADD R212, R188, 0xc0 ;  /* 0x000000c0bcd47836 */ /* 0x000fe20000000000 */
[----:B------:R-:W-:Y:S01]  /*0e40*/  LOP3.LUT R11, R11, 0xfffffff8, RZ, 0xc0, !PT ;  /* 0xfffffff80b0b7812 */ /* 0x000fe200078ec0ff */
[----:B------:R-:W-:Y:S01]  /*0e50*/  IMAD.SHL.U32 R203, R14, 0x2, RZ ;  /* 0x000000020ecb7824 */ /* 0x000fe200078e00ff */
[----:B------:R-:W-:Y:S01]  /*0e60*/  LEA.HI R9, R16, R5, RZ, 0x3 ;  /* 0x0000000510097211 */ /* 0x000fe200078f18ff */
[----:B------:R-:W-:Y:S01]  /*0e70*/  IMAD.SHL.U32 R5, R5, 0x40, RZ ;  /* 0x0000004005057824 */ /* 0x000fe200078e00ff */
[----:B------:R-:W-:Y:S01]  /*0e80*/  LOP3.LUT R3, R3, 0x1c0, RZ, 0xc0, !PT ;  /* 0x000001c003037812 */ /* 0x000fe200078ec0ff */
[----:B------:R-:W-:Y:S01]  /*0e90*/  IMAD.IADD R11, R8, 0x1, -R11 ;  /* 0x00000001080b7824 */ /* 0x000fe200078e0a0b */
[----:B------:R-:W-:Y:S01]  /*0ea0*/  LEA.HI R0, R0, R24, RZ, 0x1 ;  /* 0x0000001800007211 */ /* 0x000fe200078f08ff */
[--C-:B------:R-:W-:Y:S01]  /*0eb0*/  IMAD.U32 R8, R21, 0x40, R4.reuse ;  /* 0x0000004015087824 */ /* 0x100fe200078e0004 */
[----:B------:R-:W-:Y:S01]  /*0ec0*/  LOP3.LUT R7, R5, 0x1c0, RZ, 0xc0, !PT ;  /* 0x000001c005077812 */ /* 0x000fe200078ec0ff */
[----:B------:R-:W-:Y:S01]  /*0ed0*/  IMAD.SHL.U32 R16, R186, 0x8, RZ ;  /* 0x00000008ba107824 */ /* 0x000fe200078e00ff */
[----:B------:R-:W-:Y:S01]  /*0ee0*/  LOP3.LUT R4, R3, 0x8, R4, 0xf8, !PT ;  /* 0x0000000803047812 */ /* 0x000fe200078ef804 */
[----:B------:R-:W-:Y:S01]  /*0ef0*/  IMAD.SHL.U32 R9, R9, 0x40, RZ ;  /* 0x0000004009097824 */ /* 0x000fe200078e00ff */
[----:B------:R-:W-:Y:S01]  /*0f00*/  SHF.R.U32.HI R5, RZ, 0x3, R3 ;  /* 0x00000003ff057819 */ /* 0x000fe20000011603 */
[----:B------:R0:W-:Y:S01]  /*0f10*/  STL [R1+0x6c], R8 ;  /* 0x00006c0801007387 */ /* 0x0001e20000100800 */
[----:B------:R-:W-:Y:S01]  /*0f20*/  LOP3.LUT R3, R10, 0x7ffffe00, RZ, 0xc0, !PT ;  /* 0x7ffffe000a037812 */ /* 0x000fe200078ec0ff */
[----:B------:R-:W-:Y:S01]  /*0f30*/  VIADD R210, R188, 0x140 ;  /* 0x00000140bcd27836 */ /* 0x000fe20000000000 */
[----:B------:R-:W-:Y:S01]  /*0f40*/  LOP3.LUT R4, R4, R5, RZ, 0x3c, !PT ;  /* 0x0000000504047212 */ /* 0x000fe200078e3cff */
[----:B------:R-:W-:Y:S01]  /*0f50*/  IMAD.MOV.U32 R5, RZ, RZ, R17 ;  /* 0x000000ffff057224 */ /* 0x000fe200078e0011 */
[----:B------:R-:W-:Y:S01]  /*0f60*/  SHF.R.U32.HI R20, RZ, 0x3, R7 ;  /* 0x00000003ff147819 */ /* 0x000fe20000011607 */
[----:B------:R-:W-:Y:S01]  /*0f70*/  IMAD R3, R202, 0x400, R3 ;  /* 0x00000400ca037824 */ /* 0x000fe200078e0203 */
[----:B------:R-:W-:-:S02]  /*0f80*/  LOP3.LUT R7, R7, 0x38, R16, 0xf8, !PT ;  /* 0x0000003807077812 */ /* 0x000fc400078ef810 */
[----:B------:R-:W-:Y:S01]  /*0f90*/  LOP3.LUT R0, R0, 0xfffffe, RZ, 0xc0, !PT ;  /* 0x00fffffe00007812 */ /* 0x000fe200078ec0ff */
[----:B------:R-:W-:Y:S01]  /*0fa0*/  IMAD.IADD R3, R3, 0x1, R4 ;  /* 0x0000000103037824 */ /* 0x000fe200078e0204 */
[----:B------:R-:W-:Y:S02]  /*0fb0*/  SHF.R.S32.HI R4, RZ, 0x1f, R13 ;  /* 0x0000001fff047819 */ /* 0x000fe4000001140d */
[----:B0-----:R-:W-:Y:S01]  /*0fc0*/  LOP3.LUT R8, R9, 0xfffffe00, RZ, 0xc0, !PT ;  /* 0xfffffe0009087812 */ /* 0x001fe200078ec0ff */
[----:B------:R-:W-:Y:S01]  /*0fd0*/  IMAD.IADD R0, R24, 0x1, -R0 ;  /* 0x0000000118007824 */ /* 0x000fe200078e0a00 */
[----:B------:R-:W-:Y:S01]  /*0fe0*/  LEA.HI R4, R4, R23, RZ, 0x3 ;  /* 0x0000001704047211 */ /* 0x000fe200078f18ff */
[----:B------:R-:W-:Y:S01]  /*0ff0*/  IMAD R197, R3, 0x2, R2 ;  /* 0x0000000203c57824 */ /* 0x000fe200078e0202 */
[----:B------:R-:W-:Y:S01]  /*1000*/  LOP3.LUT R21, R8, R7, R20, 0xf6, !PT ;  /* 0x0000000708157212 */ /* 0x000fe200078ef614 */
[----:B------:R-:W-:Y:S01]  /*1010*/  IMAD.MOV.U32 R7, RZ, RZ, R19 ;  /* 0x000000ffff077224 */ /* 0x000fe200078e0013 */
[----:B------:R-:W-:Y:S01]  /*1020*/  LEA.HI R8, R186, R186, RZ, 0x1 ;  /* 0x000000baba087211 */ /* 0x000fe200078f08ff */
[C---:B------:R-:W-:Y:S01]  /*1030*/  VIADD R200, R197.reuse, 0x26800 ;  /* 0x00026800c5c87836 */ /* 0x040fe20000000000 */
[----:B------:R-:W-:Y:S01]  /*1040*/  LOP3.LUT R4, R4, 0xfffffff8, RZ, 0xc0, !PT ;  /* 0xfffffff804047812 */ /* 0x000fe200078ec0ff */
[----:B------:R-:W-:Y:S01]  /*1050*/  VIADD R198, R197, 0x26820 ;  /* 0x00026820c5c67836 */ /* 0x000fe20000000000 */
[----:B------:R-:W-:Y:S01]  /*1060*/  LOP3.LUT R9, R8, 0x1ffffffe, RZ, 0xc0, !PT ;  /* 0x1ffffffe08097812 */ /* 0x000fe200078ec0ff */
[----:B------:R-:W-:Y:S01]  /*1070*/  IMAD.SHL.U32 R8, R0, 0x100, RZ ;  /* 0x0000010000087824 */ /* 0x000fe200078e00ff */
[----:B------:R-:W-:Y:S01]  /*1080*/  R2P PR, R12, 0x6 ;  /* 0x000000060c007804 */ /* 0x000fe20000000000 */
[----:B------:R-:W-:Y:S01]  /*1090*/  IMAD.IADD R190, R23, 0x1, -R4 ;  /* 0x0000000117be7824 */ /* 0x000fe200078e0a04 */
[----:B------:R-:W-:Y:S01]  /*10a0*/  SHF.R.S32.HI R4, RZ, 0x1f, R213 ;  /* 0x0000001fff047819 */ /* 0x000fe200000114d5 */
[----:B------:R-:W-:Y:S01]  /*10b0*/  IMAD.IADD R193, R203, 0x1, R8 ;  /* 0x00000001cbc17824 */ /* 0x000fe200078e0208 */
[----:B------:R-:W-:Y:S01]  /*10c0*/  SHF.R.S32.HI R4, RZ, 0x1f, R211 ;  /* 0x0000001fff047819 */ /* 0x000fe200000114d3 */
[----:B------:R-:W-:Y:S01]  /*10d0*/  IMAD R4, R21, 0x2, R2 ;  /* 0x0000000215047824 */ /* 0x000fe200078e0202 */
[----:B------:R-:W-:Y:S01]  /*10e0*/  SHF.R.S32.HI R0, RZ, 0x1f, R214 ;  /* 0x0000001fff007819 */ /* 0x000fe200000114d6 */
[----:B------:R0:W-:Y:S01]  /*10f0*/  STL [R1+0x68], R8 ;  /* 0x0000680801007387 */ /* 0x0001e20000100800 */
[----:B------:R-:W-:Y:S01]  /*1100*/  SHF.R.S32.HI R0, RZ, 0x1f, R212 ;  /* 0x0000001fff007819 */ /* 0x000fe200000114d4 */
[C---:B------:R-:W-:Y:S01]  /*1110*/  VIADD R235, R193.reuse, 0xa0 ;  /* 0x000000a0c1eb7836 */ /* 0x040fe20000000000 */
[----:B------:R-:W-:Y:S01]  /*1120*/  SHF.R.S32.HI R0, RZ, 0x1f, R210 ;  /* 0x0000001fff007819 */ /* 0x000fe200000114d2 */
[----:B------:R1:W-:Y:S01]  /*1130*/  STL [R1+0x64], R4 ;  /* 0x0000640401007387 */ /* 0x0003e20000100800 */
[----:B------:R-:W-:Y:S01]  /*1140*/  SHF.R.S32.HI R6, RZ, 0x5, R6 ;  /* 0x00000005ff067819 */ /* 0x000fe20000011406 */
[C---:B------:R-:W-:Y:S01]  /*1150*/  VIADD R236, R193.reuse, 0x98 ;  /* 0x00000098c1ec7836 */ /* 0x040fe20000000000 */
[----:B------:R-:W-:Y:S01]  /*1160*/  SHF.R.S32.HI R0, RZ, 0x1f, R193 ;  /* 0x0000001fff007819 */ /* 0x000fe200000114c1 */
[----:B------:R-:W-:Y:S01]  /*1170*/  VIADD R0, R193, 0x88 ;  /* 0x00000088c1007836 */ /* 0x000fe20000000000 */
[----:B------:R-:W-:Y:S01]  /*1180*/  SEL R199, R199, 0xffffffc0, !P2 ;  /* 0xffffffc0c7c77807 */ /* 0x000fe20005000000 */
[----:B------:R-:W-:-:S02]  /*1190*/  VIADD R231, R193, 0xb8 ;  /* 0x000000b8c1e77836 */ /* 0x000fc40000000000 */
[C---:B0-----:R-:W-:Y:S01]  /*11a0*/  VIADD R8, R193.reuse, 0x78 ;  /* 0x00000078c1087836 */ /* 0x041fe20000000000 */
[----:B------:R-:W-:Y:S01]  /*11b0*/  SHF.R.S32.HI R0, RZ, 0x1f, R0 ;  /* 0x0000001fff007819 */ /* 0x000fe20000011400 */
[C---:B-1----:R-:W-:Y:S01]  /*11c0*/  VIADD R4, R193.reuse, 0x80 ;  /* 0x00000080c1047836 */ /* 0x042fe20000000000 */
[----:B------:R-:W-:Y:S01]  /*11d0*/  SHF.R.S32.HI R0, RZ, 0x1f, R235 ;  /* 0x0000001fff007819 */ /* 0x000fe200000114eb */
[C---:B------:R-:W-:Y:S01]  /*11e0*/  VIADD R232, R193.reuse, 0xb0 ;  /* 0x000000b0c1e87836 */ /* 0x040fe20000000000 */
[----:B------:R-:W-:Y:S01]  /*11f0*/  SHF.R.S32.HI R0, RZ, 0x1f, R231 ;  /* 0x0000001fff007819 */ /* 0x000fe200000114e7 */
[C---:B------:R-:W-:Y:S01]  /*1200*/  VIADD R229, R193.reuse, 0xc8 ;  /* 0x000000c8c1e57836 */ /* 0x040fe20000000000 */
[----:B------:R-:W-:Y:S01]  /*1210*/  SHF.R.S32.HI R4, RZ, 0x1f, R4 ;  /* 0x0000001fff047819 */ /* 0x000fe20000011404 */
[C---:B------:R-:W-:Y:S01]  /*1220*/  VIADD R225, R193.reuse, 0xd0 ;  /* 0x000000d0c1e17836 */ /* 0x040fe20000000000 */
[----:B------:R-:W-:Y:S01]  /*1230*/  SHF.R.S32.HI R4, RZ, 0x1f, R236 ;  /* 0x0000001fff047819 */ /* 0x000fe200000114ec */
[----:B------:R-:W-:Y:S01]  /*1240*/  IMAD R189, R6, 0x10, R11 ;  /* 0x0000001006bd7824 */ /* 0x000fe200078e020b */
[----:B------:R-:W-:Y:S01]  /*1250*/  SHF.R.S32.HI R8, RZ, 0x1f, R8 ;  /* 0x0000001fff087819 */ /* 0x000fe20000011408 */
[C---:B------:R-:W-:Y:S01]  /*1260*/  IMAD.IADD R204, R186.reuse, 0x1, -R9 ;  /* 0x00000001bacc7824 */ /* 0x040fe200078e0a09 */
        /* <DEDUP_REMOVED lines=45> */
[----:B------:R-:W-:Y:S01]  /*1540*/  IMAD.SHL.U32 R186, R186, 0x4, RZ ;  /* 0x00000004baba7824 */ /* 0x000fe200078e00ff */
[----:B------:R-:W-:Y:S01]  /*1550*/  SHF.R.S32.HI R3, RZ, 0x1f, R221 ;  /* 0x0000001fff037819 */ /* 0x000fe200000114dd */
[----:B------:R-:W-:Y:S01]  /*1560*/  @P1 VIADD R198, R200, 0xffffffe0 ;  /* 0xffffffe0c8c61836 */ /* 0x000fe20000000000 */
[----:B------:R-:W-:Y:S01]  /*1570*/  SHF.R.S32.HI R0, RZ, 0x1f, R220 ;  /* 0x0000001fff007819 */ /* 0x000fe200000114dc */
[----:B------:R-:W-:-:S02]  /*1580*/  IMAD.MOV.U32 R6, RZ, RZ, R18 ;  /* 0x000000ffff067224 */ /* 0x000fc400078e0012 */
[----:B------:R-:W-:Y:S02]  /*1590*/  IMAD.IADD R200, R200, 0x1, R199 ;  /* 0x00000001c8c87824 */ /* 0x000fe400078e02c7 */
[----:B------:R-:W-:Y:S02]  /*15a0*/  IMAD.MOV.U32 R18, RZ, RZ, RZ ;  /* 0x000000ffff127224 */ /* 0x000fe400078e00ff */
[----:B------:R-:W-:Y:S02]  /*15b0*/  VIADD R192, R186, 0x10 ;  /* 0x00000010bac07836 */ /* 0x000fe40000000000 */
[----:B------:R-:W-:Y:S02]  /*15c0*/  IMAD R204, R204, 0x8, R189 ;  /* 0x00000008cccc7824 */ /* 0x000fe400078e02bd */
[----:B------:R-:W-:-:S07]  /*15d0*/  IMAD.IADD R199, R199, 0x1, R198 ;  /* 0x00000001c7c77824 */ /* 0x000fce00078e02c6 */
.L_x_5003:
[----:B01-34-:R-:W0:Y:S01]  /*15e0*/  LDC.64 R8, c[0x0][0xc88] ;  /* 0x00032200ff087b82 */ /* 0x01be220000000a00 */
[----:B------:R-:W-:Y:S01]  /*15f0*/  ULDC.64 UR4, c[0x0][0xa28] ;  /* 0x00028a0000047ab9 */ /* 0x000fe20000000a00 */
[----:B------:R-:W-:Y:S01]  /*1600*/  ULDC.64 UR8, c[0x0][0xa18] ;  /* 0x0002860000087ab9 */ /* 0x000fe20000000a00 */
[----:B------:R-:W-:Y:S01]  /*1610*/  ULDC.64 UR6, c[0x0][0xa08] ;  /* 0x0002820000067ab9 */ /* 0x000fe20000000a00 */
[----:B0-----:R-:W-:-:S05]  /*1620*/  IMAD.WIDE R8, R7, 0x4, R8 ;  /* 0x0000000407087825 */ /* 0x001fca00078e0208 */
[----:B--2---:R-:W2:Y:S01]  /*1630*/  LDG.E R207, desc[UR42][R8.64] ;  /* 0x0000002a08cf7981 */ /* 0x004ea2000c1e1900 */
[----:B------:R-:W-:Y:S01]  /*1640*/  ISETP.NE.U32.AND P2, PT, RZ, UR4, PT ;  /* 0x00000004ff007c0c */ /* 0x000fe2000bf45070 */
[----:B-----5:R-:W-:Y:S01]  /*1650*/  IMAD.MOV.U32 R15, RZ, RZ, RZ ;  /* 0x000000ffff0f7224 */ /* 0x020fe200078e00ff */
        /* <DEDUP_REMOVED lines=35> */
[----:B------:R-:W-:Y:S02]  /*1890*/  LEA.HI R206, R0, R3, RZ, 0x10 ;  /* 0x0000000300ce7211 */ /* 0x000fe400078f80ff */
        /* <DEDUP_REMOVED lines=11> */
.L_x_4857:
[----:B------:R-:W-:Y:S02]  /*1950*/  IMAD.U32 R40, RZ, RZ, UR5 ;  /* 0x00000005ff287e24 */ /* 0x000fe4000f8e00ff */
[----:B------:R-:W-:Y:S01]  /*1960*/  IMAD.U32 R24, RZ, RZ, UR4 ;  /* 0x00000004ff187e24 */ /* 0x000fe2000f8e00ff */
[----:B------:R-:W-:Y:S06]  /*1970*/  @!P2 BRA `(.L_x_4858) ;  /* 0x000000000010a947 */ /* 0x000fec0003800000 */
[----:B------:R-:W-:-:S04]  /*1980*/  IADD3 R6, P0, R208, UR8, RZ ;  /* 0x00000008d0067c10 */ /* 0x000fc8000ff1e0ff */
[----:B------:R-:W-:-:S05]  /*1990*/  IADD3.X R7, R209, UR9, RZ, P0, !PT ;  /* 0x00000009d1077c10 */ /* 0x000fca00087fe4ff */
[----:B------:R0:W5:Y:S01]  /*19a0*/  LDG.E R24, desc[UR42][R6.64] ;  /* 0x0000002a06187981 */ /* 0x000162000c1e1900 */
[----:B------:R-:W-:Y:S05]  /*19b0*/  BRA `(.L_x_4859) ;  /* 0x0000000000107947 */ /* 0x000fea0003800000 */
.L_x_4858:
[----:B------:R-:W-:Y:S05]  /*19c0*/  @!P0 BRA `(.L_x_4859) ;  /* 0x00000000000c8947 */ /* 0x000fea0003800000 */
[----:B------:R-:W2:Y:S04]  /*19d0*/  LDG.E R3, desc[UR42][R8.64] ;  /* 0x0000002a08037981 */ /* 0x000ea8000c1e1900 */
[----:B------:R-:W2:Y:S02]  /*19e0*/  LDG.E R24, desc[UR42][R8.64+0x4] ;  /* 0x0000042a08187981 */ /* 0x000ea4000c1e1900 */
[----:B--2---:R-:W-:-:S07]  /*19f0*/  IMAD.IADD R24, R24, 0x1, -R3 ;  /* 0x0000000118187824 */ /* 0x004fce00078e0a03 */
.L_x_4859:
[----:B------:R-:W-:Y:S01]  /*1a00*/  ULDC.64 UR4, c[0x0][0xa10] ;  /* 0x0002840000047ab9 */ /* 0x000fe20000000a00 */
[----:B------:R-:W1:Y:S01]  /*1a10*/  LDC R4, c[0x0][0x448] ;  /* 0x00011200ff047b82 */ /* 0x000e620000000800 */
[----:B------:R-:W-:-:S04]  /*1a20*/  ISETP.NE.U32.AND P0, PT, RZ, UR4, PT ;  /* 0x00000004ff007c0c */ /* 0x000fc8000bf05070 */
[----:B------:R-:W-:Y:S01]  /*1a30*/  ISETP.NE.AND.EX P0, PT, RZ, UR5, PT, P0 ;  /* 0x00000005ff007c0c */ /* 0x000fe2000bf05300 */
[----:B------:R-:W-:-:S12]  /*1a40*/  ULDC.64 UR4, c[0x0][0xa30] ;  /* 0x00028c0000047ab9 */ /* 0x000fd80000000a00 */
[----:B0-----:R-:W0:Y:S02]  /*1a50*/  @P0 LDC.64 R6, c[0x0][0xa10] ;  /* 0x00028400ff060b82 */ /* 0x001e240000000a00 */
[----:B0-----:R-:W-:-:S05]  /*1a60*/  @P0 IMAD.WIDE R6, R207, 0x4, R6 ;  /* 0x00000004cf060825 */ /* 0x001fca00078e0206 */
[----:B------:R-:W2:Y:S04]  /*1a70*/  @P0 LDG.E R0, desc[UR42][R6.64] ;  /* 0x0000002a06000981 */ /* 0x000ea8000c1e1900 */
[----:B------:R0:W2:Y:S01]  /*1a80*/  @P0 LDG.E R3, desc[UR42][R6.64+0x4] ;  /* 0x0000042a06030981 */ /* 0x0000a2000c1e1900 */
[----:B------:R-:W-:Y:S01]  /*1a90*/  ISETP.NE.U32.AND P1, PT, RZ, UR4, PT ;  /* 0x00000004ff007c0c */ /* 0x000fe2000bf25070 */
[----:B-----5:R-:W-:-:S03]  /*1aa0*/  IMAD.MOV.U32 R152, RZ, RZ, R24 ;  /* 0x000000ffff987224 */ /* 0x020fc600078e0018 */
[----:B------:R-:W-:-:S13]  /*1ab0*/  ISETP.NE.AND.EX P1, PT, RZ, UR5, PT, P1 ;  /* 0x00000005ff007c0c */ /* 0x000fda000bf25310 */
[----:B------:R-:W-:-:S04]  /*1ac0*/  @P1 IADD3 R8, P2, R208, UR4, RZ ;  /* 0x00000004d0081c10 */ /* 0x000fc8000ff5e0ff */
[----:B------:R-:W-:-:S05]  /*1ad0*/  @P1 IADD3.X R9, R209, UR5, RZ, P2, !PT ;  /* 0x00000005d1091c10 */ /* 0x000fca00097fe4ff */
[----:B------:R3:W5:Y:S01]  /*1ae0*/  @P1 LDG.E R152, desc[UR42][R8.64] ;  /* 0x0000002a08981981 */ /* 0x000762000c1e1900 */
[----:B-1----:R-:W-:Y:S01]  /*1af0*/  ISETP.NE.AND P1, PT, R4, 0x1, PT ;  /* 0x000000010400780c */ /* 0x002fe20003f25270 */
[----:B------:R-:W-:Y:S01]  /*1b00*/  IMAD.SHL.U32 R195, R5, 0x40, RZ ;  /* 0x0000004005c37824 */ /* 0x000fe200078e00ff */
[----:B------:R-:W-:Y:S01]  /*1b10*/  BSSY B0, `(.L_x_4860) ;  /* 0x0000035000007945 */ /* 0x000fe20003800000 */
[----:B------:R-:W-:Y:S01]  /*1b20*/  IMAD.IADD R15, R24, 0x1, -R15 ;  /* 0x00000001180f7824 */ /* 0x000fe200078e0a0f */
[----:B------:R-:W-:Y:S01]  /*1b30*/  LOP3.LUT R219, R206, 0xff, RZ, 0xc0, !PT ;  /* 0x000000ffcedb7812 */ /* 0x000fe200078ec0ff */
[----:B------:R-:W-:Y:S01]  /*1b40*/  VIADD R4, R195, 0x3f ;  /* 0x0000003fc3047836 */ /* 0x000fe20000000000 */
[----:B------:R-:W-:-:S07]  /*1b50*/  SHF.R.U32.HI R206, RZ, 0x10, R206 ;  /* 0x00000010ffce7819 */ /* 0x000fce00000116ce */
[----:B------:R-:W1:Y:S08]  /*1b60*/  @P1 LDC R11, c[0x0][0x44c] ;  /* 0x00011300ff0b1b82 */ /* 0x000e700000000800 */
[----:B0-----:R-:W0:Y:S01]  /*1b70*/  @P1 LDC R7, c[0x0][0x450] ;  /* 0x00011400ff071b82 */ /* 0x001e220000000800 */
[----:B--2---:R-:W-:Y:S02]  /*1b80*/  @P0 IMAD.IADD R40, R3, 0x1, -R0 ;  /* 0x0000000103280824 */ /* 0x004fe400078e0a00 */
[----:B-1----:R-:W-:-:S04]  /*1b90*/  @P1 IMAD.HI.U32 R0, R4, R11, RZ ;  /* 0x0000000b04001227 */ /* 0x002fc800078e00ff */
[----:B------:R-:W-:Y:S01]  /*1ba0*/  IMAD.IADD R196, R15, 0x1, R40 ;  /* 0x000000010fc47824 */ /* 0x000fe200078e0228 */
[----:B0-----:R-:W-:-:S03]  /*1bb0*/  @P1 SHF.R.U32.HI R4, RZ, R7, R0 ;  /* 0x00000007ff041219 */ /* 0x001fc60000011600 */
[C---:B------:R-:W-:Y:S01]  /*1bc0*/  VIADD R0, R196.reuse, 0x3f ;  /* 0x0000003fc4007836 */ /* 0x040fe20000000000 */
[----:B------:R-:W-:-:S04]  /*1bd0*/  IADD3 R44, R196, 0x40, -R194 ;  /* 0x00000040c42c7810 */ /* 0x000fc80007ffe8c2 */
[----:B------:R-:W-:Y:S01]  /*1be0*/  SHF.R.S32.HI R3, RZ, 0x1f, R0 ;  /* 0x0000001fff037819 */ /* 0x000fe20000011400 */
[----:B------:R-:W-:-:S03]  /*1bf0*/  IMAD.IADD R4, R44, 0x1, R4 ;  /* 0x000000012c047824 */ /* 0x000fc600078e0204 */
[----:B------:R-:W-:Y:S02]  /*1c00*/  LEA.HI R3, R3, R0, RZ, 0x6 ;  /* 0x0000000003037211 */ /* 0x000fe400078f30ff */
[----:B------:R-:W-:Y:S02]  /*1c10*/  SHF.R.S32.HI R5, RZ, 0x1f, R4 ;  /* 0x0000001fff057819 */ /* 0x000fe40000011404 */
[----:B------:R-:W-:Y:S02]  /*1c20*/  SHF.R.S32.HI R43, RZ, 0x6, R3 ;  /* 0x00000006ff2b7819 */ /* 0x000fe40000011403 */
[----:B------:R-:W-:-:S04]  /*1c30*/  LEA.HI R5, R5, R4, RZ, 0x6 ;  /* 0x0000000405057211 */ /* 0x000fc800078f30ff */
[----:B------:R-:W-:-:S04]  /*1c40*/  SHF.R.S32.HI R0, RZ, 0x6, R5 ;  /* 0x00000006ff007819 */ /* 0x000fc80000011405 */
[----:B---3--:R-:W-:Y:S01]  /*1c50*/  VIMNMX R9, R43, R0, PT ;  /* 0x000000002b097248 */ /* 0x008fe20003fe0100 */
[----:B------:R-:W-:-:S03]  /*1c60*/  IMAD.MOV.U32 R0, RZ, RZ, RZ ;  /* 0x000000ffff007224 */ /* 0x000fc600078e00ff */
[----:B------:R-:W-:-:S13]  /*1c70*/  ISETP.GE.AND P0, PT, R9, 0x1, PT ;  /* 0x000000010900780c */ /* 0x000fda0003f06270 */
        /* <DEDUP_REMOVED lines=30> */
.L_x_4861:
[----:B------:R-:W-:Y:S05]  /*1e60*/  BSYNC B0 ;  /* 0x0000000000007941 */ /* 0x000fea0003800000 */
.L_x_4860:
[----:B------:R-:W-:Y:S01]  /*1e70*/  IMAD R3, R219, R0, RZ ;  /* 0x00000000db037224 */ /* 0x000fe200078e02ff */
        /* <DEDUP_REMOVED lines=35> */
.L_x_4864:
[----:B------:R-:W-:Y:S05]  /*20b0*/  BSYNC B6 ;  /* 0x0000000000067941 */ /* 0x000fea0003800000 */
.L_x_4863:
        /* <DEDUP_REMOVED lines=20> */
.L_x_4866:
[----:B------:R-:W-:Y:S05]  /*2200*/  BSYNC B6 ;  /* 0x0000000000067941 */ /* 0x000fea0003800000 */
.L_x_4865:
[----:B------:R-:W-:Y:S01]  /*2210*/  ULDC.64 UR4, c[0x0][0x9f8] ;  /* 0x00027e0000047ab9 */ /* 0x000fe20000000a00 */
[----:B------:R-:W-:Y:S01]  /*2220*/  IMAD.MOV.U32 R0, RZ, RZ, R207 ;  /* 0x000000ffff007224 */ /* 0x000fe200078e00cf */
[----:B------:R-:W-:Y:S01]  /*2230*/  ISETP.NE.U32.AND P0, PT, RZ, UR4, PT ;  /* 0x00000004ff007c0c */ /* 0x000fe2000bf05070 */
[----:B------:R-:W0:Y:S01]  /*2240*/  LDC.64 R6, c[0x0][0x300] ;  /* 0x0000c000ff067b82 */ /* 0x000e220000000a00 */
[----:B------:R-:W-:Y:S01]  /*2250*/  IMAD.IADD R38, R25, 0x1, R24 ;  /* 0x0000000119267824 */ /* 0x000fe200078e0218 */
[----:B------:R-:W-:Y:S01]  /*2260*/  ULDC.64 UR6, c[0x0][0xa08] ;  /* 0x0002820000067ab9 */ /* 0x000fe20000000a00 */
[----:B------:R-:W-:-:S05]  /*2270*/  ISETP.NE.AND.EX P0, PT, RZ, UR5, PT, P0 ;  /* 0x00000005ff007c0c */ /* 0x000fca000bf05300 */
[----:B------:R-:W1:Y:S08]  /*2280*/  LDC.64 R4, c[0x0][0x3f8] ;  /* 0x0000fe00ff047b82 */ /* 0x000e700000000a00 */
[----:B------:R-:W-:Y:S01]  /*2290*/  @P0 IADD3 R10, P1, R208, UR4, RZ ;  /* 0x00000004d00a0c10 */ /* 0x000fe2000ff3e0ff */
[----:B------:R-:W2:Y:S03]  /*22a0*/  LDC R15, c[0x0][0x3f4] ;  /* 0x0000fd00ff0f7b82 */ /* 0x000ea60000000800 */
[----:B------:R-:W-:Y:S01]  /*22b0*/  @P0 IADD3.X R11, R209, UR5, RZ, P1, !PT ;  /* 0x00000005d10b0c10 */ /* 0x000fe20008ffe4ff */
[----:B------:R-:W-:-:S04]  /*22c0*/  ULDC.64 UR4, c[0x0][0x308] ;  /* 0x0000c20000047ab9 */ /* 0x000fc80000000a00 */
[----:B------:R3:W4:Y:S01]  /*22d0*/  @P0 LDG.E R0, desc[UR42][R10.64] ;  /* 0x0000002a0a000981 */ /* 0x000722000c1e1900 */
[----:B------:R-:W-:Y:S01]  /*22e0*/  SHF.R.S32.HI R12, RZ, 0x1f, R38 ;  /* 0x0000001fff0c7819 */ /* 0x000fe20000011426 */
[-C--:B0-----:R-:W-:Y:S01]  /*22f0*/  IMAD.WIDE.U32 R8, R38, R6.reuse, RZ ;  /* 0x0000000626087225 */ /* 0x081fe200078e00ff */
[----:B------:R-:W-:Y:S01]  /*2300*/  ISETP.NE.U32.AND P0, PT, RZ, UR6, PT ;  /* 0x00000006ff007c0c */ /* 0x000fe2000bf05070 */
[----:B------:R-:W0:Y:S01]  /*2310*/  LDC.64 R56, c[0x0][0x408] ;  /* 0x00010200ff387b82 */ /* 0x000e220000000a00 */
[----:B------:R-:W-:Y:S01]  /*2320*/  SHF.R.S32.HI R17, RZ, 0x1f, R16 ;  /* 0x0000001fff117819 */ /* 0x000fe20000011410 */
[-C--:B------:R-:W-:Y:S01]  /*2330*/  IMAD R3, R12, R6.reuse, RZ ;  /* 0x000000060c037224 */ /* 0x080fe200078e02ff */
[----:B------:R-:W-:Y:S01]  /*2340*/  ISETP.NE.AND.EX P0, PT, RZ, UR7, PT, P0 ;  /* 0x00000007ff007c0c */ /* 0x000fe2000bf05300 */
[----:B------:R-:W0:Y:S01]  /*2350*/  S2R R53, SR_TID.X ;  /* 0x0000000000357919 */ /* 0x000e220000002100 */
[----:B------:R-:W-:Y:S01]  /*2360*/  SHF.R.S32.HI R73, RZ, 0x1f, R23 ;  /* 0x0000001fff497819 */ /* 0x000fe20000011417 */
[----:B------:R-:W-:Y:S01]  /*2370*/  IMAD R3, R38, R7, R3 ;  /* 0x0000000726037224 */ /* 0x000fe200078e0203 */
[----:B------:R-:W-:Y:S01]  /*2380*/  SHF.R.S32.HI R187, RZ, 0x1f, R186 ;  /* 0x0000001fffbb7819 */ /* 0x000fe200000114ba */
[----:B------:R-:W-:Y:S01]  /*2390*/  IMAD.SHL.U32 R58, R190, 0x40, RZ ;  /* 0x00000040be3a7824 */ /* 0x000fe200078e00ff */
[----:B------:R-:W-:Y:S01]  /*23a0*/  SHF.L.U64.HI R62, R6, 0x6, R7 ;  /* 0x00000006063e7819 */ /* 0x000fe20000010207 */
[----:B------:R-:W-:Y:S01]  /*23b0*/  IMAD.IADD R9, R9, 0x1, R3 ;  /* 0x0000000109097824 */ /* 0x000fe200078e0203 */
[----:B-1----:R-:W-:Y:S01]  /*23c0*/  SHF.L.U64.HI R60, R4, 0x6, R5 ;  /* 0x00000006043c7819 */ /* 0x002fe20000010205 */
[----:B------:R-:W-:Y:S01]  /*23d0*/  IMAD R14, R73, R6, RZ ;  /* 0x00000006490e7224 */ /* 0x000fe200078e02ff */
[----:B--2---:R-:W-:Y:S01]  /*23e0*/  ISETP.GE.AND P2, PT, R16, R15, PT ;  /* 0x0000000f1000720c */ /* 0x004fe20003f46270 */
[----:B------:R-:W-:Y:S01]  /*23f0*/  IMAD.WIDE.U32 R20, R205, UR4, R8 ;  /* 0x00000004cd147c25 */ /* 0x000fe2000f8e0008 */
[----:B------:R-:W-:-:S02]  /*2400*/  LOP3.LUT R58, R58, 0x1c0, RZ, 0xc0, !PT ;  /* 0x000001c03a3a7812 */ /* 0x000fc400078ec0ff */
[----:B------:R-:W-:Y:S01]  /*2410*/  P2R R74, PR, RZ, 0x4 ;  /* 0x00000004ff4a7803 */ /* 0x000fe20000000000 */
[----:B------:R-:W-:Y:S01]  /*2420*/  IMAD R21, R205, UR5, R21 ;  /* 0x00000005cd157c24 */ /* 0x000fe2000f8e0215 */
[----:B------:R-:W-:Y:S01]  /*2430*/  ULDC.64 UR4, c[0x0][0x330] ;  /* 0x0000cc0000047ab9 */ /* 0x000fe20000000a00 */
[----:B------:R-:W-:Y:S01]  /*2440*/  IMAD R8, R73, R4, RZ ;  /* 0x0000000449087224 */ /* 0x000fe200078e02ff */
[----:B------:R-:W-:Y:S01]  /*2450*/  SHF.R.U32.HI R54, RZ, 0x3, R58 ;  /* 0x00000003ff367819 */ /* 0x000fe2000001163a */
[----:B------:R-:W-:-:S04]  /*2460*/  IMAD.WIDE.U32 R28, R205, UR4, R16 ;  /* 0x00000004cd1c7c25 */ /* 0x000fc8000f8e0010 */
[----:B------:R-:W-:Y:S01]  /*2470*/  IMAD R29, R205, UR5, R29 ;  /* 0x00000005cd1d7c24 */ /* 0x000fe2000f8e021d */
[----:B------:R-:W-:Y:S01]  /*2480*/  ULDC.64 UR4, c[0x0][0x310] ;  /* 0x0000c40000047ab9 */ /* 0x000fe20000000a00 */
[C---:B---3--:R-:W-:Y:S02]  /*2490*/  IMAD R11, R23.reuse, R5, R8 ;  /* 0x00000005170b7224 */ /* 0x048fe400078e0208 */
[----:B------:R-:W-:-:S04]  /*24a0*/  IMAD.WIDE.U32 R8, R23, R6, R16 ;  /* 0x0000000617087225 */ /* 0x000fc800078e0010 */
[C---:B------:R-:W-:Y:S02]  /*24b0*/  IMAD R14, R23.reuse, R7, R14 ;  /* 0x00000007170e7224 */ /* 0x040fe400078e020e */
[----:B0-----:R-:W-:Y:S01]  /*24c0*/  IMAD.WIDE.U32 R34, R23, R56, R186 ;  /* 0x0000003817227225 */ /* 0x001fe200078e00ba */
[----:B------:R-:W-:-:S03]  /*24d0*/  LEA.HI R53, R53, 0x8, RZ, 0x19 ;  /* 0x0000000835357811 */ /* 0x000fc600078fc8ff */
[----:B------:R-:W-:-:S04]  /*24e0*/  IMAD.WIDE.U32 R36, R23, R56, R16 ;  /* 0x0000003817247225 */ /* 0x000fc800078e0010 */
[----:B------:R-:W-:-:S04]  /*24f0*/  IMAD.WIDE.U32 R30, R23, R4, R186 ;  /* 0x00000004171e7225 */ /* 0x000fc800078e00ba */
[----:B------:R-:W-:-:S04]  /*2500*/  IMAD.WIDE.U32 R32, R23, R4, R16 ;  /* 0x0000000417207225 */ /* 0x000fc800078e0010 */
[----:B------:R-:W-:Y:S02]  /*2510*/  IMAD.IADD R31, R31, 0x1, R11 ;  /* 0x000000011f1f7824 */ /* 0x000fe400078e020b */
[----:B------:R-:W-:Y:S02]  /*2520*/  IMAD.IADD R33, R11, 0x1, R33 ;  /* 0x000000010b217824 */ /* 0x000fe400078e0221 */
[----:B-----5:R-:W-:-:S04]  /*2530*/  IMAD.WIDE.U32 R30, R152, R4, R30 ;  /* 0x00000004981e7225 */ /* 0x020fc800078e001e */
[----:B------:R-:W-:Y:S02]  /*2540*/  VIADD R55, R16, 0x20 ;  /* 0x0000002010377836 */ /* 0x000fe40000000000 */
[----:B------:R-:W-:-:S04]  /*2550*/  IMAD.WIDE.U32 R32, R152, R4, R32 ;  /* 0x0000000498207225 */ /* 0x000fc800078e0020 */
[----:B------:R-:W-:Y:S02]  /*2560*/  IMAD.SHL.U32 R61, R6, 0x40, RZ ;  /* 0x00000040063d7824 */ /* 0x000fe400078e00ff */
[----:B------:R-:W-:Y:S02]  /*2570*/  IMAD.SHL.U32 R59, R4, 0x40, RZ ;  /* 0x00000040043b7824 */ /* 0x000fe400078e00ff */
[----:B------:R-:W-:Y:S01]  /*2580*/  IMAD.SHL.U32 R52, R15, 0x2, RZ ;  /* 0x000000020f347824 */ /* 0x000fe200078e00ff */
[----:B----4-:R-:W-:-:S04]  /*2590*/  SHF.R.S32.HI R3, RZ, 0x1f, R0 ;  /* 0x0000001fff037819 */ /* 0x010fc80000011400 */
[----:B------:R-:W-:Y:S02]  /*25a0*/  SEL R10, R3, RZ, !P0 ;  /* 0x000000ff030a7207 */ /* 0x000fe40004000000 */
[----:B------:R-:W-:-:S03]  /*25b0*/  SEL R3, R0, RZ, !P0 ;  /* 0x000000ff00037207 */ /* 0x000fc60004000000 */
[----:B------:R-:W-:Y:S02]  /*25c0*/  IMAD R0, R10, UR4, RZ ;  /* 0x000000040a007c24 */ /* 0x000fe4000f8e02ff */
[----:B------:R-:W-:-:S04]  /*25d0*/  IMAD.WIDE.U32 R20, R3, UR4, R20 ;  /* 0x0000000403147c25 */ /* 0x000fc8000f8e0014 */
[C---:B------:R-:W-:Y:S01]  /*25e0*/  IMAD R65, R3.reuse, UR5, R0 ;  /* 0x0000000503417c24 */ /* 0x040fe2000f8e0200 */
[----:B------:R-:W-:Y:S01]  /*25f0*/  ULDC.64 UR4, c[0x0][0x338] ;  /* 0x0000ce0000047ab9 */ /* 0x000fe20000000a00 */
[----:B------:R-:W-:Y:S01]  /*2600*/  IADD3 R72, P0, R20, R8, RZ ;  /* 0x0000000814487210 */ /* 0x000fe20007f1e0ff */
[----:B------:R-:W-:Y:S02]  /*2610*/  IMAD R10, R10, UR4, RZ ;  /* 0x000000040a0a7c24 */ /* 0x000fe4000f8e02ff */
[----:B------:R-:W-:Y:S01]  /*2620*/  IMAD.WIDE.U32 R28, R3, UR4, R28 ;  /* 0x00000004031c7c25 */ /* 0x000fe2000f8e001c */
[----:B------:R-:W-:Y:S02]  /*2630*/  ULDC UR4, c[0x0][0x2f4] ;  /* 0x0000bd0000047ab9 */ /* 0x000fe40000000800 */
[----:B------:R-:W-:Y:S01]  /*2640*/  ISETP.GE.AND P1, PT, R55, UR4, PT ;  /* 0x0000000437007c0c */ /* 0x000fe2000bf26270 */
[----:B------:R-:W-:Y:S01]  /*2650*/  IMAD R13, R3, UR5, R10 ;  /* 0x00000005030d7c24 */ /* 0x000fe2000f8e020a */
[----:B------:R-:W-:Y:S01]  /*2660*/  SEL R3, R15, RZ, P2 ;  /* 0x000000ff0f037207 */ /* 0x000fe20001000000 */
[----:B------:R-:W-:Y:S01]  /*2670*/  IMAD.IADD R65, R21, 0x1, R65 ;  /* 0x0000000115417824 */ /* 0x000fe200078e0241 */
[----:B------:R-:W-:Y:S01]  /*2680*/  IADD3 R38, P2, R23, R38, RZ ;  /* 0x0000002617267210 */ /* 0x000fe20007f5e0ff */
[----:B------:R-:W-:-:S02]  /*2690*/  IMAD R0, R73, R56, RZ ;  /* 0x0000003849007224 */ /* 0x000fc400078e02ff */
[C---:B------:R-:W-:Y:S01]  /*26a0*/  IMAD.IADD R3, R16.reuse, 0x1, R3 ;  /* 0x0000000110037824 */ /* 0x040fe200078e0203 */
[----:B------:R-:W-:Y:S01]  /*26b0*/  IADD3.X R64, R65, R9, R14, P0, !PT ;  /* 0x0000000941407210 */ /* 0x000fe200007fe40e */
[----:B------:R-:W-:Y:S01]  /*26c0*/  IMAD R9, R23, R57, R0 ;  /* 0x0000003917097224 */ /* 0x000fe200078e0200 */
[----:B------:R-:W-:Y:S01]  /*26d0*/  ISETP.GE.AND P0, PT, R16, UR4, PT ;  /* 0x0000000410007c0c */ /* 0x000fe2000bf06270 */
[----:B------:R-:W-:Y:S01]  /*26e0*/  IMAD.X R39, R12, 0x1, R73, P2 ;  /* 0x000000010c277824 */ /* 0x000fe200010e0649 */
[----:B------:R-:W-:Y:S01]  /*26f0*/  SHF.R.S32.HI R0, RZ, 0x1f, R3 ;  /* 0x0000001fff007819 */ /* 0x000fe20000011403 */
[----:B------:R-:W-:Y:S02]  /*2700*/  IMAD.IADD R35, R35, 0x1, R9 ;  /* 0x0000000123237824 */ /* 0x000fe400078e0209 */
[----:B------:R-:W-:Y:S01]  /*2710*/  IMAD.IADD R37, R9, 0x1, R37 ;  /* 0x0000000109257824 */ /* 0x000fe200078e0225 */
[----:B------:R-:W-:Y:S01]  /*2720*/  LEA.HI R63, R0, R3, RZ, 0x3 ;  /* 0x00000003003f7211 */ /* 0x000fe200078f18ff */
[----:B------:R-:W-:Y:S01]  /*2730*/  IMAD.WIDE.U32 R34, R152, R56, R34 ;  /* 0x0000003898227225 */ /* 0x000fe200078e0022 */
[----:B------:R-:W-:-:S02]  /*2740*/  LOP3.LUT R3, R58, 0x18, R16, 0xf8, !PT ;  /* 0x000000183a037812 */ /* 0x000fc400078ef810 */
[----:B------:R-:W-:Y:S01]  /*2750*/  SHF.R.S32.HI R9, RZ, 0x1f, R152 ;  /* 0x0000001fff097819 */ /* 0x000fe20000011498 */
[----:B------:R-:W-:Y:S01]  /*2760*/  IMAD.WIDE.U32 R36, R152, R56, R36 ;  /* 0x0000003898247225 */ /* 0x000fe200078e0024 */
[----:B------:R-:W-:Y:S02]  /*2770*/  LOP3.LUT R3, R3, R54, RZ, 0x3c, !PT ;  /* 0x0000003603037212 */ /* 0x000fe400078e3cff */
[----:B------:R-:W-:Y:S01]  /*2780*/  LOP3.LUT R48, R63, 0xfffffff8, RZ, 0xc0, !PT ;  /* 0xfffffff83f307812 */ /* 0x000fe200078ec0ff */
[C---:B------:R-:W-:Y:S02]  /*2790*/  IMAD R0, R9.reuse, R4, RZ ;  /* 0x0000000409007224 */ /* 0x040fe400078e02ff */
[----:B------:R-:W-:Y:S01]  /*27a0*/  IMAD R51, R202, 0x200, R3 ;  /* 0x00000200ca337824 */ /* 0x000fe200078e0203 */
[----:B------:R-:W-:Y:S01]  /*27b0*/  LOP3.LUT R3, R58, 0x38, R63, 0xf8, !PT ;  /* 0x000000383a037812 */ /* 0x000fe200078ef83f */
[----:B------:R-:W-:Y:S01]  /*27c0*/  IMAD R9, R9, R56, RZ ;  /* 0x0000003809097224 */ /* 0x000fe200078e02ff */
[----:B------:R-:W-:Y:S01]  /*27d0*/  SHF.R.S32.HI R45, RZ, 0x1f, R48 ;  /* 0x0000001fff2d7819 */ /* 0x000fe20000011430 */
[C---:B------:R-:W-:Y:S01]  /*27e0*/  IMAD R49, R152.reuse, R5, R0 ;  /* 0x0000000598317224 */ /* 0x040fe200078e0200 */
[----:B------:R-:W-:Y:S01]  /*27f0*/  LOP3.LUT R3, R3, R54, RZ, 0x3c, !PT ;  /* 0x0000003603037212 */ /* 0x000fe200078e3cff */
[----:B------:R-:W-:Y:S01]  /*2800*/  IMAD R9, R152, R57, R9 ;  /* 0x0000003998097224 */ /* 0x000fe200078e0209 */
[----:B------:R-:W-:Y:S01]  /*2810*/  SHF.L.U64.HI R57, R56, 0x6, R57 ;  /* 0x0000000638397819 */ /* 0x000fe20000010239 */
[----:B------:R-:W-:-:S02]  /*2820*/  IMAD.IADD R50, R31, 0x1, R49 ;  /* 0x000000011f327824 */ /* 0x000fc400078e0231 */
[----:B------:R-:W-:Y:S02]  /*2830*/  IMAD.SHL.U32 R56, R56, 0x40, RZ ;  /* 0x0000004038387824 */ /* 0x000fe400078e00ff */
[----:B------:R-:W-:Y:S02]  /*2840*/  IMAD.IADD R49, R49, 0x1, R33 ;  /* 0x0000000131317824 */ /* 0x000fe400078e0221 */
[----:B------:R-:W-:Y:S02]  /*2850*/  IMAD.IADD R47, R35, 0x1, R9 ;  /* 0x00000001232f7824 */ /* 0x000fe400078e0209 */
[----:B------:R-:W-:Y:S02]  /*2860*/  IMAD.IADD R46, R9, 0x1, R37 ;  /* 0x00000001092e7824 */ /* 0x000fe400078e0225 */
[----:B------:R-:W-:Y:S02]  /*2870*/  IMAD R3, R202, 0x200, R3 ;  /* 0x00000200ca037824 */ /* 0x000fe400078e0203 */
[----:B------:R-:W-:-:S07]  /*2880*/  IMAD.IADD R0, R29, 0x1, R13 ;  /* 0x000000011d007824 */ /* 0x000fce00078e020d */
.L_x_4896:
        /* <DEDUP_REMOVED lines=36> */
[----:B------:R-:W-:Y:S01]  /*2ad0*/  IMAD.MOV.U32 R6, RZ, RZ, R34 ;  /* 0x000000ffff067224 */ /* 0x000fe200078e0022 */
[----:B------:R-:W-:Y:S01]  /*2ae0*/  ULDC.64 UR4, c[0x0][0x3e8] ;  /* 0x0000fa0000047ab9 */ /* 0x000fe20000000a00 */
[----:B------:R-:W-:Y:S01]  /*2af0*/  IMAD.MOV.U32 R7, RZ, RZ, R47 ;  /* 0x000000ffff077224 */ /* 0x000fe200078e002f */
[----:B------:R-:W-:Y:S01]  /*2b00*/  ULDC.64 UR6, c[0x0][0x400] ;  /* 0x0001000000067ab9 */ /* 0x000fe20000000a00 */
[----:B------:R-:W-:Y:S02]  /*2b10*/  IMAD R5, R57, R41, RZ ;  /* 0x0000002939057224 */ /* 0x000fe400078e02ff */
[----:B------:R-:W-:Y:S01]  /*2b20*/  IMAD.WIDE.U32 R8, R41, R56, R6 ;  /* 0x0000003829087225 */ /* 0x000fe200078e0006 */
[----:B------:R-:W-:-:S03]  /*2b30*/  IADD3 R7, P3, R30, R4, RZ ;  /* 0x000000041e077210 */ /* 0x000fc60007f7e0ff */
[----:B------:R-:W-:Y:S01]  /*2b40*/  IMAD R5, R69, R56, R5 ;  /* 0x0000003845057224 */ /* 0x000fe200078e0205 */
[----:B------:R-:W-:Y:S01]  /*2b50*/  LEA R4, P5, R8, UR6, 0x1 ;  /* 0x0000000608047c11 */ /* 0x000fe2000f8a08ff */
[----:B------:R-:W-:Y:S01]  /*2b60*/  IMAD.X R10, R70, 0x1, R50, P3 ;  /* 0x00000001460a7824 */ /* 0x000fe200018e0632 */
[----:B------:R-:W-:Y:S01]  /*2b70*/  LEA R6, P3, R7, UR4, 0x1 ;  /* 0x0000000407067c11 */ /* 0x000fe2000f8608ff */
[----:B------:R-:W-:-:S03]  /*2b80*/  IMAD.IADD R5, R9, 0x1, R5 ;  /* 0x0000000109057824 */ /* 0x000fc600078e0205 */
[----:B------:R-:W-:Y:S02]  /*2b90*/  LEA.HI.X R7, R7, UR5, R10, 0x1, P3 ;  /* 0x0000000507077c11 */ /* 0x000fe400098f0c0a */
[----:B------:R-:W-:Y:S02]  /*2ba0*/  CS2R R10, SRZ ;  /* 0x00000000000a7805 */ /* 0x000fe4000001ff00 */
[----:B------:R-:W-:Y:S02]  /*2bb0*/  LEA.HI.X R5, R8, UR7, R5, 0x1, P5 ;  /* 0x0000000708057c11 */ /* 0x000fe4000a8f0c05 */
[----:B------:R-:W-:Y:S02]  /*2bc0*/  CS2R R8, SRZ ;  /* 0x0000000000087805 */ /* 0x000fe4000001ff00 */
[-C--:B------:R-:W-:Y:S02]  /*2bd0*/  ISETP.GE.AND P5, PT, R186, R27.reuse, PT ;  /* 0x0000001bba00720c */ /* 0x080fe40003fa6270 */
[----:B------:R-:W-:-:S11]  /*2be0*/  ISETP.GE.AND P3, PT, R192, R27, PT ;  /* 0x0000001bc000720c */ /* 0x000fd60003f66270 */
[----:B------:R0:W5:Y:S04]  /*2bf0*/  @!P5 LDG.E.64 R14, desc[UR42][R6.64] ;  /* 0x0000002a060ed981 */ /* 0x000168000c1e1b00 */
[----:B------:R0:W5:Y:S04]  /*2c00*/  @!P3 LDG.E.64 R8, desc[UR42][R6.64+0x20] ;  /* 0x0000202a0608b981 */ /* 0x000168000c1e1b00 */
[----:B------:R0:W5:Y:S04]  /*2c10*/  @!P5 LDG.E.64 R24, desc[UR42][R4.64] ;  /* 0x0000002a0418d981 */ /* 0x000168000c1e1b00 */
[----:B------:R0:W5:Y:S02]  /*2c20*/  @!P3 LDG.E.64 R10, desc[UR42][R4.64+0x20] ;  /* 0x0000202a040ab981 */ /* 0x000164000c1e1b00 */
.L_x_4871:
[----:B------:R-:W-:Y:S05]  /*2c30*/  BSYNC B1 ;  /* 0x0000000000017941 */ /* 0x000fea0003800000 */
.L_x_4870:
        /* <DEDUP_REMOVED lines=18> */
[----:B------:R-:W-:Y:S06]  /*2d60*/  @!P3 BRA `(.L_x_4872) ;  /* 0x000000000004b947 */ /* 0x000fec0003800000 */
[----:B------:R-:W-:Y:S01]  /*2d70*/  BPT.TRAP 0x1 ;  /* 0x000000040000795c */ /* 0x000fe20000300000 */
.L_x_4872:
[----:B------:R-:W-:Y:S01]  /*2d80*/  IMAD R75, R184, 0x8, R2 ;  /* 0x00000008b84b7824 */ /* 0x000fe200078e0202 */
[----:B------:R-:W-:Y:S01]  /*2d90*/  SHF.L.U32 R78, R185, 0x1f, RZ ;  /* 0x0000001fb94e7819 */ /* 0x000fe200000006ff */
[----:B------:R-:W-:Y:S03]  /*2da0*/  BSSY B1, `(.L_x_4873) ;  /* 0x0000003000017945 */ /* 0x000fe60003800000 */
[----:B------:R-:W0:Y:S02]  /*2db0*/  SYNCS.PHASECHK.TRANS64.TRYWAIT P5, [R75+URZ+0x28c90], R78 ;  /* 0x028c904e4b0075a7 */ /* 0x000e2400080a017f */
[----:B0-----:R-:W-:Y:S05]  /*2dc0*/  @!P5 BRA `(.L_x_4874) ;  /* 0x000001c40054d947 */ /* 0x001fea0003800000 */
.L_x_5192:
[----:B------:R-:W-:Y:S05]  /*2dd0*/  BSYNC B1 ;  /* 0x0000000000017941 */ /* 0x000fea0003800000 */
.L_x_4873:
        /* <DEDUP_REMOVED lines=53> */
.L_x_4879:
[----:B------:R-:W-:Y:S05]  /*3130*/  BSYNC B2 ;  /* 0x0000000000027941 */ /* 0x000fea0003800000 */
.L_x_4878:
[----:B--2---:R1:W-:Y:S02]  /*3140*/  STG.E.128 desc[UR42][R12.64], R4 ;  /* 0x000000040c007986 */ /* 0x0043e4000c101d2a */
.L_x_4877:
[----:B------:R-:W-:Y:S05]  /*3150*/  BSYNC B1 ;  /* 0x0000000000017941 */ /* 0x000fea0003800000 */
.L_x_4876:
        /* <DEDUP_REMOVED lines=56> */
.L_x_4881:
[----:B------:R-:W-:Y:S05]  /*34e0*/  BSYNC B1 ;  /* 0x0000000000017941 */ /* 0x000fea0003800000 */
.L_x_4880:
[----:B-1----:R2:W-:Y:S01]  /*34f0*/  STG.E.128 desc[UR42][R12.64+0x40], R4 ;  /* 0x000040040c007986 */ /* 0x0025e2000c101d2a */
[----:B------:R-:W-:Y:S05]  /*3500*/  BRA `(.L_x_4875) ;  /* 0x0000000c00487947 */ /* 0x000fea0003800000 */
.L_x_4869:
        /* <DEDUP_REMOVED lines=44> */
.L_x_4882:
[----:B------:R-:W-:Y:S01]  /*37d0*/  IMAD R75, R184, 0x8, R2 ;  /* 0x00000008b84b7824 */ /* 0x000fe200078e0202 */
[----:B------:R-:W-:Y:S01]  /*37e0*/  SHF.L.U32 R78, R185, 0x1f, RZ ;  /* 0x0000001fb94e7819 */ /* 0x000fe200000006ff */
[----:B------:R-:W-:Y:S03]  /*37f0*/  BSSY B1, `(.L_x_4883) ;  /* 0x0000003000017945 */ /* 0x000fe60003800000 */
[----:B------:R-:W0:Y:S02]  /*3800*/  SYNCS.PHASECHK.TRANS64.TRYWAIT P5, [R75+URZ+0x28c90], R78 ;  /* 0x028c904e4b0075a7 */ /* 0x000e2400080a017f */
[----:B0-----:R-:W-:Y:S05]  /*3810*/  @!P5 BRA `(.L_x_4884) ;  /* 0x000001b800d4d947 */ /* 0x001fea0003800000 */
.L_x_5193:
[----:B------:R-:W-:Y:S05]  /*3820*/  BSYNC B1 ;  /* 0x0000000000017941 */ /* 0x000fea0003800000 */
.L_x_4883:
        /* <DEDUP_REMOVED lines=43> */
[----:B------:R-:W-:Y:S01]  /*3ae0*/  IMAD.U32 R9, R24, 0x10000, RZ ;  /* 0x0001000018097824 */ /* 0x000fe200078e00ff */
[--C-:B------:R-:W-:Y:S01]  /*3af0*/  SHF.R.U64 R89, R10, 0x10, R11.reuse ;  /* 0x000000100a597819 */ /* 0x100fe2000000120b */
[----:B-1----:R-:W-:Y:S01]  /*3b00*/  IMAD.U32 R4, R14, 0x10000, RZ ;  /* 0x000100000e047824 */ /* 0x002fe200078e00ff */
[----:B------:R-:W-:Y:S01]  /*3b10*/  SHF.R.U32.HI R91, RZ, 0x10, R11 ;  /* 0x00000010ff5b7819 */ /* 0x000fe2000001160b */
[----:B------:R-:W-:Y:S01]  /*3b20*/  IMAD.U32 R11, R13, 0x10000, RZ ;  /* 0x000100000d0b7824 */ /* 0x000fe200078e00ff */
[----:B------:R-:W-:Y:S01]  /*3b30*/  PRMT R8, R90, 0x5432, R84 ;  /* 0x000054325a087816 */ /* 0x000fe20000000054 */
[----:B------:R-:W-:Y:S01]  /*3b40*/  IMAD.U32 R84, R83, 0x10000, RZ ;  /* 0x0001000053547824 */ /* 0x000fe200078e00ff */
[----:B------:R-:W-:-:S02]  /*3b50*/  PRMT R82, R92, 0x5432, R82 ;  /* 0x000054325c527816 */ /* 0x000fc40000000052 */
[----:B------:R-:W-:Y:S01]  /*3b60*/  PRMT R87, R92, 0x5410, R87 ;  /* 0x000054105c577816 */ /* 0x000fe20000000057 */
[----:B------:R-:W-:Y:S01]  /*3b70*/  FMUL.FTZ R92, R5, R88 ;  /* 0x00000058055c7220 */ /* 0x000fe20000410000 */
[----:B------:R-:W-:Y:S02]  /*3b80*/  PRMT R89, R90, 0x5410, R89 ;  /* 0x000054105a597816 */ /* 0x000fe40000000059 */
[----:B------:R-:W-:Y:S01]  /*3b90*/  SHF.R.U32.HI R85, RZ, 0x10, R7 ;  /* 0x00000010ff557819 */ /* 0x000fe20000011607 */
[----:B------:R-:W-:Y:S01]  /*3ba0*/  IMAD.U32 R7, R12, 0x10000, RZ ;  /* 0x000100000c077824 */ /* 0x000fe200078e00ff */
        /* <DEDUP_REMOVED lines=15> */
[-C--:B------:R-:W-:Y:S01]  /*3ca0*/  FMUL.FTZ R96, R81, R84.reuse ;  /* 0x0000005451607220 */ /* 0x080fe20000410000 */
[----:B------:R-:W-:Y:S01]  /*3cb0*/  FFMA.FTZ R94, R13, R84, -R94 ;  /* 0x000000540d5e7223 */ /* 0x000fe2000001085e */
[----:B------:R-:W-:-:S02]  /*3cc0*/  IMAD.U32 R86, R85, 0x10000, RZ ;  /* 0x0001000055567824 */ /* 0x000fc400078e00ff */
[----:B------:R-:W-:Y:S01]  /*3cd0*/  FMUL.FTZ R84, R15, R92 ;  /* 0x0000005c0f547220 */ /* 0x000fe20000410000 */
[----:B------:R-:W-:Y:S01]  /*3ce0*/  LOP3.LUT R91, R91, 0xffff0000, RZ, 0xc0, !PT ;  /* 0xffff00005b5b7812 */ /* 0x000fe200078ec0ff */
[----:B------:R-:W-:Y:S01]  /*3cf0*/  FFMA.FTZ R81, R13, R90, R96 ;  /* 0x0000005a0d517223 */ /* 0x000fe20000010060 */
[-C--:B------:R-:W-:Y:S01]  /*3d00*/  FMUL.FTZ R15, R15, R86.reuse ;  /* 0x000000560f0f7220 */ /* 0x080fe20000410000 */
[----:B------:R-:W-:Y:S01]  /*3d10*/  FFMA.FTZ R83, R25, R86, -R84 ;  /* 0x0000005619537223 */ /* 0x000fe20000010854 */
[----:B------:R-:W-:Y:S01]  /*3d20*/  LOP3.LUT R85, R85, 0xffff0000, RZ, 0xc0, !PT ;  /* 0xffff000055557812 */ /* 0x000fe200078ec0ff */
[----:B------:R-:W-:Y:S01]  /*3d30*/  FMUL.FTZ R11, R27, R91 ;  /* 0x0000005b1b0b7220 */ /* 0x000fe20000410000 */
[C---:B------:R-:W-:Y:S01]  /*3d40*/  IMAD.U32 R86, R87.reuse, 0x10000, RZ ;  /* 0x0001000057567824 */ /* 0x040fe200078e00ff */
[----:B------:R-:W-:Y:S01]  /*3d50*/  LOP3.LUT R24, R24, 0xffff0000, RZ, 0xc0, !PT ;  /* 0xffff000018187812 */ /* 0x000fe200078ec0ff */
[----:B------:R-:W-:Y:S01]  /*3d60*/  IMAD.U32 R84, R82, 0x10000, RZ ;  /* 0x0001000052547824 */ /* 0x000fe200078e00ff */
[----:B------:R-:W-:Y:S01]  /*3d70*/  LOP3.LUT R87, R87, 0xffff0000, RZ, 0xc0, !PT ;  /* 0xffff000057577812 */ /* 0x000fe200078ec0ff */
[----:B------:R-:W-:Y:S01]  /*3d80*/  FFMA.FTZ R90, R10, R85, -R11 ;  /* 0x000000550a5a7223 */ /* 0x000fe2000001080b */
[----:B------:R-:W-:Y:S01]  /*3d90*/  LOP3.LUT R12, R12, 0xffff0000, RZ, 0xc0, !PT ;  /* 0xffff00000c0c7812 */ /* 0x000fe200078ec0ff */
[----:B------:R-:W-:Y:S01]  /*3da0*/  FFMA.FTZ R92, R25, R92, R15 ;  /* 0x0000005c195c7223 */ /* 0x000fe2000001000f */
[----:B------:R-:W-:Y:S01]  /*3db0*/  LOP3.LUT R11, R82, 0xffff0000, RZ, 0xc0, !PT ;  /* 0xffff0000520b7812 */ /* 0x000fe200078ec0ff */
[C---:B------:R-:W-:Y:S01]  /*3dc0*/  FMUL.FTZ R82, R9.reuse, R86 ;  /* 0x0000005609527220 */ /* 0x040fe20000410000 */
[----:B------:R-:W-:Y:S01]  /*3dd0*/  FMUL.FTZ R13, R24, R87 ;  /* 0x00000057180d7220 */ /* 0x000fe20000410000 */
[-C--:B------:R-:W-:Y:S01]  /*3de0*/  FMUL.FTZ R9, R9, R84.reuse ;  /* 0x0000005409097220 */ /* 0x080fe20000410000 */
[----:B------:R-:W-:Y:S01]  /*3df0*/  LOP3.LUT R26, R26, 0xffff0000, RZ, 0xc0, !PT ;  /* 0xffff00001a1a7812 */ /* 0x000fe200078ec0ff */
[-C--:B------:R-:W-:Y:S01]  /*3e00*/  FMUL.FTZ R15, R24, R11.reuse ;  /* 0x0000000b180f7220 */ /* 0x080fe20000410000 */
[----:B------:R-:W-:Y:S01]  /*3e10*/  FFMA.FTZ R13, R12, R11, -R13 ;  /* 0x0000000b0c0d7223 */ /* 0x000fe2000001080d */
[C---:B------:R-:W-:Y:S01]  /*3e20*/  FFMA.FTZ R82, R7.reuse, R84, -R82 ;  /* 0x0000005407527223 */ /* 0x040fe20000010852 */
[----:B------:R-:W-:Y:S01]  /*3e30*/  FFMA.FTZ R86, R7, R86, R9 ;  /* 0x0000005607567223 */ /* 0x000fe20000010009 */
[----:B------:R-:W-:-:S02]  /*3e40*/  IMAD.U32 R11, R89, 0x10000, RZ ;  /* 0x00010000590b7824 */ /* 0x000fc400078e00ff */
[----:B------:R-:W-:Y:S01]  /*3e50*/  FMUL.FTZ R27, R27, R85 ;  /* 0x000000551b1b7220 */ /* 0x000fe20000410000 */
[----:B------:R-:W-:Y:S01]  /*3e60*/  IMAD.U32 R7, R8, 0x10000, RZ ;  /* 0x0001000008077824 */ /* 0x000fe200078e00ff */
[----:B------:R-:W-:Y:S01]  /*3e70*/  LOP3.LUT R89, R89, 0xffff0000, RZ, 0xc0, !PT ;  /* 0xffff000059597812 */ /* 0x000fe200078ec0ff */
[----:B------:R-:W-:Y:S01]  /*3e80*/  FMUL.FTZ R25, R6, R11 ;  /* 0x0000000b06197220 */ /* 0x000fe20000410000 */
[----:B------:R-:W-:Y:S01]  /*3e90*/  LOP3.LUT R9, R8, 0xffff0000, RZ, 0xc0, !PT ;  /* 0xffff000008097812 */ /* 0x000fe200078ec0ff */
[----:B------:R-:W-:Y:S01]  /*3ea0*/  FFMA.FTZ R91, R10, R91, R27 ;  /* 0x0000005b0a5b7223 */ /* 0x000fe2000001001b */
        /* <DEDUP_REMOVED lines=18> */
[----:B------:R-:W-:-:S02]  /*3fd0*/  F2FP.BF16.F32.PACK_AB R27, R91, R92 ;  /* 0x0000005c5b1b723e */ /* 0x000fc400000010ff */
[----:B------:R-:W-:-:S07]  /*3fe0*/  F2FP.BF16.F32.PACK_AB R26, R89, R6 ;  /* 0x00000006591a723e */ /* 0x000fce00000010ff */
.L_x_4886:
[----:B------:R-:W-:Y:S05]  /*3ff0*/  BSYNC B1 ;  /* 0x0000000000017941 */ /* 0x000fea0003800000 */
.L_x_4885:
        /* <DEDUP_REMOVED lines=10> */
.L_x_4868:
[----:B------:R-:W-:-:S06]  /*40a0*/  UISETP.NE.AND UP0, UPT, UR37, 0x3, UPT ;  /* 0x000000032500788c */ /* 0x000fcc000bf05270 */
[----:B------:R-:W-:-:S13]  /*40b0*/  PLOP3.LUT P3, PT, PT, PT, UP0, 0x80, 0x0 ;  /* 0x000000000000781c */ /* 0x000fda0003f6f008 */
[----:B------:R-:W-:Y:S05]  /*40c0*/  @!P3 BRA `(.L_x_4887) ;  /* 0x000000000004b947 */ /* 0x000fea0003800000 */
[----:B------:R-:W-:Y:S01]  /*40d0*/  BPT.TRAP 0x1 ;  /* 0x000000040000795c */ /* 0x000fe20000300000 */
.L_x_4887:
        /* <DEDUP_REMOVED lines=8> */
.L_x_5194:
[----:B------:R-:W-:Y:S05]  /*4160*/  BSYNC B1 ;  /* 0x0000000000017941 */ /* 0x000fea0003800000 */
.L_x_4888:
        /* <DEDUP_REMOVED lines=12> */
.L_x_4875:
[----:B------:R-:W-:Y:S05]  /*4230*/  BSYNC B0 ;  /* 0x0000000000007941 */ /* 0x000fea0003800000 */
.L_x_4867:
        /* <DEDUP_REMOVED lines=17> */
.L_x_4891:
[----:B------:R-:W-:Y:S05]  /*4350*/  BSYNC B0 ;  /* 0x0000000000007941 */ /* 0x000fea0003800000 */
.L_x_4890:
[----:B------:R-:W2:Y:S01]  /*4360*/  SYNCS.PHASECHK.TRANS64.TRYWAIT P5, [R75+URZ+0x28cb0], R78 ;  /* 0x028cb04e4b0075a7 */ /* 0x000ea200080a017f */
[----:B------:R-:W-:Y:S01]  /*4370*/  BSSY B0, `(.L_x_4892) ;  /* 0x0000003000007945 */ /* 0x000fe20003800000 */
[----:B------:R-:W-:-:S03]  /*4380*/  ISETP.GE.AND P3, PT, R23, R76, PT ;  /* 0x0000004c1700720c */ /* 0x000fc60003f66270 */
[----:B--2---:R-:W-:Y:S10]  /*4390*/  @!P5 BRA `(.L_x_4893) ;  /* 0x000001b0001cd947 */ /* 0x004ff40003800000 */
.L_x_5195:
[----:B------:R-:W-:Y:S05]  /*43a0*/  BSYNC B0 ;  /* 0x0000000000007941 */ /* 0x000fea0003800000 */
.L_x_4892:
        /* <DEDUP_REMOVED lines=20> */
[----:B----4-:R-:W-:Y:S01]  /*44f0*/  IMAD R25, R9, 0x2, R2 ;  /* 0x0000000209197824 */ /* 0x010fe200078e0202 */
[----:B------:R-:W-:Y:S01]  /*4500*/  ISETP.GE.AND P3, PT, R6, UR4, PT ;  /* 0x0000000406007c0c */ /* 0x000fe2000bf66270 */
[----:B------:R-:W-:-:S02]  /*4510*/  VIADD R14, R16, 0x80 ;  /* 0x00000080100e7836 */ /* 0x000fc40000000000 */
[----:B------:R-:W-:-:S08]  /*4520*/  VIADD R24, R16, 0xc0 ;  /* 0x000000c010187836 */ /* 0x000fd00000000000 */
[----:B------:R-:W1:Y:S04]  /*4530*/  @!P5 LDS.128 R4, [R25+0x400] ;  /* 0x000400001904d984 */ /* 0x000e680000000c00 */
[----:B------:R-:W3:Y:S04]  /*4540*/  @!P3 LDS.128 R8, [R25+0x2400] ;  /* 0x002400001908b984 */ /* 0x000ee80000000c00 */
[----:B-1----:R-:W-:Y:S01]  /*4550*/  @!P5 STG.E.128 desc[UR42][R12.64], R4 ;  /* 0x000000040c00d986 */ /* 0x002fe2000c101d2a */
[----:B------:R-:W-:Y:S01]  /*4560*/  ISETP.GE.AND P5, PT, R14, UR4, PT ;  /* 0x000000040e007c0c */ /* 0x000fe2000bfa6270 */
[----:B------:R-:W-:-:S02]  /*4570*/  VIADD R14, R16, 0x100 ;  /* 0x00000100100e7836 */ /* 0x000fc40000000000 */
[----:B---3--:R-:W-:Y:S01]  /*4580*/  @!P3 STG.E.128 desc[UR42][R12.64+0x80], R8 ;  /* 0x000080080c00b986 */ /* 0x008fe2000c101d2a */
[----:B------:R-:W-:Y:S01]  /*4590*/  ISETP.GE.AND P3, PT, R24, UR4, PT ;  /* 0x0000000418007c0c */ /* 0x000fe2000bf66270 */
        /* <DEDUP_REMOVED lines=16> */
[----:B------:R-:W-:Y:S02]  /*46a0*/  IMAD R24, R15, 0x2, R2 ;  /* 0x000000020f187824 */ /* 0x000fe400078e0202 */
[----:B------:R-:W-:-:S06]  /*46b0*/  VIADD R15, R16, 0xe0 ;  /* 0x000000e0100f7836 */ /* 0x000fcc0000000000 */
[----:B------:R-:W1:Y:S04]  /*46c0*/  @!P5 LDS.128 R4, [R25+0xc400] ;  /* 0x00c400001904d984 */ /* 0x000e680000000c00 */
[----:B------:R-:W3:Y:S04]  /*46d0*/  @!P3 LDS.128 R8, [R25+0xe400] ;  /* 0x00e400001908b984 */ /* 0x000ee80000000c00 */
[----:B-1----:R-:W-:Y:S01]  /*46e0*/  @!P5 STG.E.128 desc[UR42][R12.64+0x300], R4 ;  /* 0x000300040c00d986 */ /* 0x002fe2000c101d2a */
[----:B------:R-:W-:-:S03]  /*46f0*/  ISETP.GE.AND P5, PT, R55, UR4, PT ;  /* 0x0000000437007c0c */ /* 0x000fc6000bfa6270 */
        /* <DEDUP_REMOVED lines=22> */
[----:B------:R-:W-:-:S03]  /*4860*/  ISETP.GE.AND P5, PT, R14, UR4, PT ;  /* 0x000000040e007c0c */ /* 0x000fc6000bfa6270 */
[----:B---3--:R-:W-:Y:S01]  /*4870*/  @!P3 STG.E.128 desc[UR42][R12.64+0x2c0], R8 ;  /* 0x0002c0080c00b986 */ /* 0x008fe2000c101d2a */
[----:B------:R-:W-:-:S09]  /*4880*/  ISETP.GE.AND P3, PT, R15, UR4, PT ;  /* 0x000000040f007c0c */ /* 0x000fd2000bf66270 */
[----:B------:R-:W1:Y:S04]  /*4890*/  @!P5 LDS.128 R4, [R24+0xc400] ;  /* 0x00c400001804d984 */ /* 0x000e680000000c00 */
[----:B------:R-:W3:Y:S04]  /*48a0*/  @!P3 LDS.128 R8, [R24+0xe400] ;  /* 0x00e400001808b984 */ /* 0x000ee80000000c00 */
[----:B-1----:R1:W-:Y:S04]  /*48b0*/  @!P5 STG.E.128 desc[UR42][R12.64+0x340], R4 ;  /* 0x000340040c00d986 */ /* 0x0023e8000c101d2a */
[----:B---3--:R1:W-:Y:S02]  /*48c0*/  @!P3 STG.E.128 desc[UR42][R12.64+0x3c0], R8 ;  /* 0x0003c0080c00b986 */ /* 0x0083e4000c101d2a */
.L_x_4895:
[----:B------:R-:W-:Y:S05]  /*48d0*/  BSYNC B0 ;  /* 0x0000000000007941 */ /* 0x000fea0003800000 */
.L_x_4894:
        /* <DEDUP_REMOVED lines=17> */
.L_x_4862:
[----:B------:R-:W-:Y:S04]  /*49f0*/  BSSY B0, `(.L_x_4897) ;  /* 0x0000004000007945 */ /* 0x000fe80003800000 */
[----:B------:R-:W-:Y:S05]  /*4a00*/  @P3 BRA `(.L_x_4898) ;  /* 0x0000000000083947 */ /* 0x000fea0003800000 */
[----:B------:R-:W0:Y:S02]  /*4a10*/  FENCE.VIEW.ASYNC.G ;  /* 0x00000000000073c6 */ /* 0x000e240000000100 */
[----:B0-----:R-:W-:Y:S06]  /*4a20*/  BAR.ARV 0xc, 0x180 ;  /* 0x0306000000007b1d */ /* 0x001fec0000002000 */
.L_x_4898:
[----:B------:R-:W-:Y:S05]  /*4a30*/  BSYNC B0 ;  /* 0x0000000000007941 */ /* 0x000fea0003800000 */
.L_x_4897:
[----:B------:R-:W-:Y:S01]  /*4a40*/  UISETP.NE.AND UP0, UPT, UR38, 0x1, UPT ;  /* 0x000000012600788c */ /* 0x000fe2000bf05270 */
[----:B------:R-:W-:Y:S05]  /*4a50*/  BSSY B7, `(.L_x_4899) ;  /* 0x0000c3a000077945 */ /* 0x000fea0003800000 */
[----:B------:R-:W-:-:S13]  /*4a60*/  PLOP3.LUT P0, PT, PT, PT, UP0, 0x80, 0x0 ;  /* 0x000000000000781c */ /* 0x000fda0003f0f008 */
[----:B------:R-:W-:Y:S05]  /*4a70*/  @!P0 BRA `(.L_x_4900) ;  /* 0x0000002000708947 */ /* 0x000fea0003800000 */
[----:B------:R-:W0:Y:S01]  /*4a80*/  LDC R0, c[0x0][0x448] ;  /* 0x00011200ff007b82 */ /* 0x000e220000000800 */
[----:B------:R-:W-:Y:S01]  /*4a90*/  VIADD R3, R195, 0x3f ;  /* 0x0000003fc3037836 */ /* 0x000fe20000000000 */
[----:B------:R-:W-:Y:S01]  /*4aa0*/  BSSY B0, `(.L_x_4901) ;  /* 0x000002b000007945 */ /* 0x000fe20003800000 */
[----:B------:R-:W-:Y:S01]  /*4ab0*/  IMAD.MOV.U32 R4, RZ, RZ, RZ ;  /* 0x000000ffff047224 */ /* 0x000fe200078e00ff */
[----:B0-----:R-:W-:-:S13]  /*4ac0*/  ISETP.NE.AND P0, PT, R0, 0x1, PT ;  /* 0x000000010000780c */ /* 0x001fda0003f05270 */
[----:B------:R-:W0:Y:S08]  /*4ad0*/  @P0 LDC R0, c[0x0][0x44c] ;  /* 0x00011300ff000b82 */ /* 0x000e300000000800 */
[----:B------:R-:W1:Y:S01]  /*4ae0*/  @P0 LDC R5, c[0x0][0x450] ;  /* 0x00011400ff050b82 */ /* 0x000e620000000800 */
[----:B0-----:R-:W-:-:S05]  /*4af0*/  @P0 IMAD.HI.U32 R0, R3, R0, RZ ;  /* 0x0000000003000227 */ /* 0x001fca00078e00ff */
        /* <DEDUP_REMOVED lines=37> */
.L_x_4902:
[----:B------:R-:W-:Y:S05]  /*4d50*/  BSYNC B0 ;  /* 0x0000000000007941 */ /* 0x000fea0003800000 */
.L_x_4901:
        /* <DEDUP_REMOVED lines=71> */
[----:B------:R-:W2:Y:S04]  /*51d0*/  LDL R5, [R1+0x44] ;  /* 0x0000440001057983 */ /* 0x000ea80000100800 */
[----:B--2---:R-:W0:Y:S02]  /*51e0*/  SHFL.IDX PT, R3, R5, RZ, 0x1f ;  /* 0x00001fff05037589 */ /* 0x004e2400000e0000 */
[----:B0-----:R-:W-:-:S04]  /*51f0*/  LEA.HI R5, R3, R3, RZ, 0x1 ;  /* 0x0000000303057211 */ /* 0x001fc800078f08ff */
[----:B------:R-:W-:Y:S01]  /*5200*/  LOP3.LUT R6, R5, 0x1fffe, RZ, 0xc0, !PT ;  /* 0x0001fffe05067812 */ /* 0x000fe200078ec0ff */
[----:B------:R-:W-:-:S04]  /*5210*/  IMAD.U32 R5, RZ, RZ, UR37 ;  /* 0x00000025ff057e24 */ /* 0x000fc8000f8e00ff */
[----:B------:R-:W-:Y:S01]  /*5220*/  IMAD.IADD R3, R3, 0x1, -R6 ;  /* 0x0000000103037824 */ /* 0x000fe200078e0a06 */
[----:B------:R-:W-:-:S03]  /*5230*/  ISETP.NE.AND P0, PT, R5, 0x3, PT ;  /* 0x000000030500780c */ /* 0x000fc60003f05270 */
[----:B------:R-:W-:-:S04]  /*5240*/  IMAD R3, R3, 0x8000, R2 ;  /* 0x0000800003037824 */ /* 0x000fc800078e0202 */
[----:B------:R-:W-:-:S05]  /*5250*/  VIADD R3, R3, 0x400 ;  /* 0x0000040003037836 */ /* 0x000fca0000000000 */
[----:B------:R-:W-:-:S04]  /*5260*/  SHF.R.U32.HI R3, RZ, 0x4, R3 ;  /* 0x00000004ff037819 */ /* 0x000fc80000011603 */
[----:B------:R-:W-:-:S04]  /*5270*/  LOP3.LUT R3, R3, 0x3fff, RZ, 0xc0, !PT ;  /* 0x00003fff03037812 */ /* 0x000fc800078ec0ff */
[----:B------:R-:W-:Y:S01]  /*5280*/  LOP3.LUT R3, R3, 0x2000000, RZ, 0xfc, !PT ;  /* 0x0200000003037812 */ /* 0x000fe200078efcff */
[----:B------:R-:W-:Y:S06]  /*5290*/  @!P0 BRA `(.L_x_4904) ;  /* 0x0000000000048947 */ /* 0x000fec0003800000 */
[----:B------:R-:W-:Y:S01]  /*52a0*/  BPT.TRAP 0x1 ;  /* 0x000000040000795c */ /* 0x000fe20000300000 */
.L_x_4904:
        /* <DEDUP_REMOVED lines=11> */
.L_x_5196:
[----:B------:R-:W-:Y:S05]  /*5360*/  BSYNC B0 ;  /* 0x0000000000007941 */ /* 0x000fea0003800000 */
.L_x_4905:
        /* <DEDUP_REMOVED lines=56> */
.L_x_4914:
        /* <DEDUP_REMOVED lines=143> */
.L_x_4909:
[----:B------:R-:W-:Y:S01]  /*5fe0*/  IMAD R21, R18, 0x8, R2 ;  /* 0x0000000812157824 */ /* 0x000fe200078e0202 */
[----:B------:R-:W-:-:S04]  /*5ff0*/  SHF.L.U32 R4, R22, 0x1f, RZ ;  /* 0x0000001f16047819 */ /* 0x000fc800000006ff */
[----:B------:R0:W1:Y:S01]  /*6000*/  SYNCS.PHASECHK.TRANS64.TRYWAIT P2, [R21+URZ+0x28c50], R4 ;  /* 0x028c5004150075a7 */ /* 0x000062000804017f */
[----:B------:R-:W-:Y:S05]  /*6010*/  @!P0 BRA `(.L_x_4910) ;  /* 0x0000000000048947 */ /* 0x000fea0003800000 */
[----:B------:R-:W-:Y:S01]  /*6020*/  BPT.TRAP 0x1 ;  /* 0x000000040000795c */ /* 0x000fe20000300000 */
.L_x_4910:
[----:B------:R-:W-:Y:S04]  /*6030*/  BSSY B1, `(.L_x_4911) ;  /* 0x0000004000017945 */ /* 0x000fe80003800000 */
[----:B-1----:R-:W-:Y:S05]  /*6040*/  @P2 BRA `(.L_x_4912) ;  /* 0x0000000000082947 */ /* 0x002fea0003800000 */
[----:B------:R-:W1:Y:S02]  /*6050*/  SYNCS.PHASECHK.TRANS64.TRYWAIT P2, [R21+URZ+0x28c50], R4 ;  /* 0x028c5004150075a7 */ /* 0x000e64000804017f */
[----:B-1----:R-:W-:Y:S05]  /*6060*/  @!P2 BRA `(.L_x_4913) ;  /* 0x000001940010a947 */ /* 0x002fea0003800000 */
.L_x_4912:
[----:B------:R-:W-:Y:S05]  /*6070*/  BSYNC B1 ;  /* 0x0000000000017941 */ /* 0x000fea0003800000 */
.L_x_4911:
        /* <DEDUP_REMOVED lines=44> */
.L_x_4908:
[----:B------:R-:W-:Y:S05]  /*6340*/  BSYNC B0 ;  /* 0x0000000000007941 */ /* 0x000fea0003800000 */
.L_x_4907:
        /* <DEDUP_REMOVED lines=143> */
.L_x_4900:
        /* <DEDUP_REMOVED lines=45> */
.L_x_4916:
[----:B------:R-:W-:Y:S05]  /*6f10*/  BSYNC B0 ;  /* 0x0000000000007941 */ /* 0x000fea0003800000 */
.L_x_4915:
        /* <DEDUP_REMOVED lines=101> */
.L_x_4918:
[----:B------:R-:W-:Y:S05]  /*7570*/  BSYNC B6 ;  /* 0x0000000000067941 */ /* 0x000fea0003800000 */
.L_x_4917:
        /* <DEDUP_REMOVED lines=12> */
.L_x_4922:
[----:B-1----:R1:W2:Y:S02]  /*7640*/  SYNCS.PHASECHK.TRANS64.TRYWAIT P0, [R2+URZ+0x28c00], R3 ;  /* 0x028c0003020075a7 */ /* 0x0022a4000800017f */
[----:B--2---:R-:W-:Y:S05]  /*7650*/  @!P0 NANOSLEEP.SYNCS 0x989680 ;  /* 0x009896800000895d */ /* 0x004fea0003900000 */
[----:B------:R-:W2:Y:S02]  /*7660*/  @!P0 SYNCS.PHASECHK.TRANS64 P0, [R2+URZ+0x28c00], R3 ;  /* 0x028c0003020085a7 */ /* 0x000ea4000800007f */
[----:B--2---:R-:W-:Y:S05]  /*7670*/  @!P0 BRA `(.L_x_4922) ;  /* 0xfffffffc00f08947 */ /* 0x004fea000383ffff */
.L_x_4921:
[----:B------:R-:W-:Y:S05]  /*7680*/  BSYNC B0 ;  /* 0x0000000000007941 */ /* 0x000fea0003800000 */
.L_x_4920:
[----:B------:R-:W-:Y:S05]  /*7690*/  BRA `(.L_x_4923) ;  /* 0x0000002c00987947 */ /* 0x000fea0003800000 */
.L_x_4919:
        /* <DEDUP_REMOVED lines=31> */
.L_x_4925:
[----:B------:R-:W-:Y:S05]  /*7890*/  BSYNC B6 ;  /* 0x0000000000067941 */ /* 0x000fea0003800000 */
.L_x_4924:
[----:B------:R-:W0:Y:S01]  /*78a0*/  S2R R0, SR_TID.X ;  /* 0x0000000000007919 */ /* 0x000e220000002100 */
[----:B------:R-:W-:Y:S01]  /*78b0*/  ULDC.U8 UR4, c[0x0][0x410] ;  /* 0x0001040000047ab9 */ /* 0x000fe20000000000 */
[----:B------:R-:W-:Y:S01]  /*78c0*/  BSSY B0, `(.L_x_4926) ;  /* 0x00002bb000007945 */ /* 0x000fe20003800000 */
[----:B------:R-:W-:Y:S01]  /*78d0*/  ISETP.NE.AND P0, PT, RZ, UR4, PT ;  /* 0x00000004ff007c0c */ /* 0x000fe2000bf05270 */
        /* <DEDUP_REMOVED lines=41> */
.L_x_5202:
        /* <DEDUP_REMOVED lines=9> */
[----:B-1----:R-:W-:Y:S01]  /*7c00*/  IMAD.MOV.U32 R5, RZ, RZ, R3 ;  /* 0x000000ffff057224 */ /* 0x002fe200078e0003 */
[----:B------:R-:W-:Y:S02]  /*7c10*/  ISETP.GE.AND P3, PT, R192, UR4, PT ;  /* 0x00000004c0007c0c */ /* 0x000fe4000bf66270 */
[----:B------:R-:W-:Y:S02]  /*7c20*/  CS2R R28, SRZ ;  /* 0x00000000001c7805 */ /* 0x000fe4000001ff00 */
[----:B------:R-:W-:Y:S01]  /*7c30*/  ISETP.GE.AND P2, PT, R186, UR4, PT ;  /* 0x00000004ba007c0c */ /* 0x000fe2000bf46270 */
[----:B---3--:R-:W-:Y:S01]  /*7c40*/  IMAD.MOV.U32 R9, RZ, RZ, R0 ;  /* 0x000000ffff097224 */ /* 0x008fe200078e0000 */
[----:B------:R-:W-:-:S07]  /*7c50*/  CS2R R26, SRZ ;  /* 0x00000000001a7805 */ /* 0x000fce000001ff00 */
[C---:B------:R-:W-:Y:S01]  /*7c60*/  @!P3 IMAD.SHL.U32 R7, R192.reuse, 0x2, RZ ;  /* 0x00000002c007b824 */ /* 0x040fe200078e00ff */
[----:B------:R-:W-:-:S03]  /*7c70*/  @!P3 SHF.L.U64.HI R12, R192, 0x1, R39 ;  /* 0x00000001c00cb819 */ /* 0x000fc60000010227 */
[----:B--2---:R-:W-:Y:S01]  /*7c80*/  @!P2 IMAD.WIDE R10, R186, 0x2, R4 ;  /* 0x00000002ba0aa825 */ /* 0x004fe200078e0204 */
[-C--:B------:R-:W-:Y:S02]  /*7c90*/  @!P3 IADD3 R4, P0, R4, R7.reuse, RZ ;  /* 0x000000070404b210 */ /* 0x080fe40007f1e0ff */
[----:B----4-:R-:W-:Y:S02]  /*7ca0*/  @!P3 IADD3 R6, P1, R8, R7, RZ ;  /* 0x000000070806b210 */ /* 0x010fe40007f3e0ff */
[----:B------:R-:W-:Y:S02]  /*7cb0*/  CS2R R20, SRZ ;  /* 0x0000000000147805 */ /* 0x000fe4000001ff00 */
[----:B------:R-:W-:Y:S01]  /*7cc0*/  CS2R R24, SRZ ;  /* 0x0000000000187805 */ /* 0x000fe2000001ff00 */
[----:B------:R-:W-:Y:S01]  /*7cd0*/  @!P2 IMAD.WIDE R8, R186, 0x2, R8 ;  /* 0x00000002ba08a825 */ /* 0x000fe200078e0208 */
[----:B------:R1:W5:Y:S03]  /*7ce0*/  @!P2 LD.E.64 R28, desc[UR42][R10.64] ;  /* 0x0000002a0a1ca980 */ /* 0x000366000c101b00 */
[--C-:B------:R-:W-:Y:S01]  /*7cf0*/  @!P3 IMAD.X R5, R3, 0x1, R12.reuse, P0 ;  /* 0x000000010305b824 */ /* 0x100fe200000e060c */
[----:B------:R1:W5:Y:S01]  /*7d00*/  @!P2 LD.E.64 R26, desc[UR42][R8.64] ;  /* 0x0000002a081aa980 */ /* 0x000362000c101b00 */
[----:B------:R-:W-:-:S03]  /*7d10*/  @!P3 IMAD.X R7, R0, 0x1, R12, P1 ;  /* 0x000000010007b824 */ /* 0x000fc600008e060c */
[----:B------:R1:W5:Y:S04]  /*7d20*/  @!P3 LD.E.64 R20, desc[UR42][R4.64] ;  /* 0x0000002a0414b980 */ /* 0x000368000c101b00 */
[----:B------:R1:W5:Y:S02]  /*7d30*/  @!P3 LD.E.64 R24, desc[UR42][R6.64] ;  /* 0x0000002a0618b980 */ /* 0x000364000c101b00 */
.L_x_4930:
[----:B------:R-:W-:Y:S05]  /*7d40*/  BSYNC B1 ;  /* 0x0000000000017941 */ /* 0x000fea0003800000 */
.L_x_4929:
[----:B---3-5:R-:W-:Y:S01]  /*7d50*/  IMAD.MOV.U32 R0, RZ, RZ, R26 ;  /* 0x000000ffff007224 */ /* 0x028fe200078e001a */
[----:B------:R-:W-:Y:S01]  /*7d60*/  UMOV UR4, 0xffffffff ;  /* 0xffffffff00047882 */ /* 0x000fe20000000000 */
[----:B-1----:R-:W-:Y:S01]  /*7d70*/  IMAD.MOV.U32 R3, RZ, RZ, R27 ;  /* 0x000000ffff037224 */ /* 0x002fe200078e001b */
[----:B----4-:R-:W-:Y:S01]  /*7d80*/  CS2R R8, SRZ ;  /* 0x0000000000087805 */ /* 0x010fe2000001ff00 */
[----:B--2---:R-:W-:Y:S02]  /*7d90*/  IMAD.MOV.U32 R4, RZ, RZ, R24 ;  /* 0x000000ffff047224 */ /* 0x004fe400078e0018 */
[----:B------:R-:W-:Y:S01]  /*7da0*/  IMAD.MOV.U32 R5, RZ, RZ, R25 ;  /* 0x000000ffff057224 */ /* 0x000fe200078e0019 */
[----:B------:R-:W-:Y:S01]  /*7db0*/  PRMT R40, R3, 0x5410, R0 ;  /* 0x0000541003287816 */ /* 0x000fe20000000000 */
[----:B------:R-:W-:Y:S01]  /*7dc0*/  IMAD.MOV.U32 R0, RZ, RZ, R28 ;  /* 0x000000ffff007224 */ /* 0x000fe200078e001c */
[----:B------:R-:W-:Y:S01]  /*7dd0*/  PRMT R44, R4, 0x7610, R44 ;  /* 0x00007610042c7816 */ /* 0x000fe2000000002c */
[----:B------:R-:W-:Y:S01]  /*7de0*/  IMAD.MOV.U32 R3, RZ, RZ, R29 ;  /* 0x000000ffff037224 */ /* 0x000fe200078e001d */
[----:B------:R-:W-:Y:S01]  /*7df0*/  PRMT R45, R5, 0x7610, R45 ;  /* 0x00007610052d7816 */ /* 0x000fe2000000002d */
[----:B------:R-:W-:-:S02]  /*7e00*/  IMAD.MOV.U32 R4, RZ, RZ, R20 ;  /* 0x000000ffff047224 */ /* 0x000fc400078e0014 */
[----:B------:R-:W-:Y:S01]  /*7e10*/  IMAD.MOV.U32 R5, RZ, RZ, R21 ;  /* 0x000000ffff057224 */ /* 0x000fe200078e0015 */
[----:B------:R-:W-:Y:S02]  /*7e20*/  PRMT R41, R0, 0x5410, R3 ;  /* 0x0000541000297816 */ /* 0x000fe40000000003 */
[----:B------:R-:W-:Y:S02]  /*7e30*/  PRMT R44, R44, 0x5410, R4 ;  /* 0x000054102c2c7816 */ /* 0x000fe40000000004 */
[----:B------:R-:W-:Y:S01]  /*7e40*/  PRMT R46, R5, 0x7610, R46 ;  /* 0x00007610052e7816 */ /* 0x000fe2000000002e */
[----:B------:R-:W-:Y:S06]  /*7e50*/  BRA.DIV UR4, `(.L_x_4931) ;  /* 0x0000017a041c7947 */ /* 0x000fec000b800000 */
[----:B------:R1:W2:Y:S04]  /*7e60*/  SHFL.IDX PT, R0, R32, 0x1, 0x1c1f ;  /* 0x003c1f0020007f89 */ /* 0x0002a800000e0000 */
[----:B------:R1:W3:Y:S04]  /*7e70*/  SHFL.IDX PT, R3, R31, 0x1, 0x1c1f ;  /* 0x003c1f001f037f89 */ /* 0x0002e800000e0000 */
[----:B------:R1:W4:Y:S04]  /*7e80*/  SHFL.IDX PT, R7, R33, 0x1, 0x1c1f ;  /* 0x003c1f0021077f89 */ /* 0x00032800000e0000 */
[----:B0-----:R-:W0:Y:S02]  /*7e90*/  SHFL.IDX PT, R30, R30, 0x1, 0x1c1f ;  /* 0x003c1f001e1e7f89 */ /* 0x001e2400000e0000 */
.L_x_5208:
[----:B------:R-:W-:Y:S01]  /*7ea0*/  VIADD R34, R34, 0x20 ;  /* 0x0000002022227836 */ /* 0x000fe20000000000 */
[----:B------:R-:W-:Y:S01]  /*7eb0*/  LEA.HI R4, R218, R218, RZ, 0x1 ;  /* 0x000000dada047211 */ /* 0x000fe200078f08ff */
[----:B------:R-:W-:Y:S01]  /*7ec0*/  BSSY B1, `(.L_x_4932) ;  /* 0x0000021000017945 */ /* 0x000fe20003800000 */
[----:B-1----:R-:W-:Y:S01]  /*7ed0*/  IMAD.SHL.U32 R33, R190, 0x40, RZ ;  /* 0x00000040be217824 */ /* 0x002fe200078e00ff */
        /* <DEDUP_REMOVED lines=9> */
[----:B---3--:R-:W-:Y:S01]  /*7f70*/  IMAD.MOV.U32 R4, RZ, RZ, R3 ;  /* 0x000000ffff047224 */ /* 0x008fe200078e0003 */
[----:B------:R-:W-:Y:S01]  /*7f80*/  ISETP.GE.AND P2, PT, R186, UR4, PT ;  /* 0x00000004ba007c0c */ /* 0x000fe2000bf46270 */
[----:B--2---:R-:W-:Y:S01]  /*7f90*/  IMAD.MOV.U32 R5, RZ, RZ, R0 ;  /* 0x000000ffff057224 */ /* 0x004fe200078e0000 */
[----:B------:R-:W-:Y:S02]  /*7fa0*/  ISETP.GE.AND P3, PT, R192, UR4, PT ;  /* 0x00000004c0007c0c */ /* 0x000fe4000bf66270 */
[----:B------:R-:W-:Y:S01]  /*7fb0*/  CS2R R14, SRZ ;  /* 0x00000000000e7805 */ /* 0x000fe2000001ff00 */
[----:B0-----:R-:W-:Y:S02]  /*7fc0*/  IMAD.MOV.U32 R10, RZ, RZ, R30 ;  /* 0x000000ffff0a7224 */ /* 0x001fe400078e001e */
[----:B----4-:R-:W-:-:S06]  /*7fd0*/  IMAD.MOV.U32 R11, RZ, RZ, R7 ;  /* 0x000000ffff0b7224 */ /* 0x010fcc00078e0007 */
[----:B------:R-:W-:Y:S02]  /*7fe0*/  @!P2 IMAD.WIDE R4, R186, 0x2, R4 ;  /* 0x00000002ba04a825 */ /* 0x000fe400078e0204 */
[C---:B------:R-:W-:Y:S02]  /*7ff0*/  @!P3 SHF.L.U64.HI R32, R192.reuse, 0x1, R39 ;  /* 0x00000001c020b819 */ /* 0x040fe40000010227 */
[----:B------:R-:W-:Y:S01]  /*8000*/  @!P3 IMAD.SHL.U32 R6, R192, 0x2, RZ ;  /* 0x00000002c006b824 */ /* 0x000fe200078e00ff */
[----:B------:R0:W5:Y:S01]  /*8010*/  @!P2 LD.E.64 R14, desc[UR42][R4.64] ;  /* 0x0000002a040ea980 */ /* 0x000162000c101b00 */
[----:B------:R-:W-:Y:S02]  /*8020*/  CS2R R8, SRZ ;  /* 0x0000000000087805 */ /* 0x000fe4000001ff00 */
[----:B------:R-:W-:Y:S02]  /*8030*/  CS2R R12, SRZ ;  /* 0x00000000000c7805 */ /* 0x000fe4000001ff00 */
[----:B0-----:R-:W-:-:S02]  /*8040*/  @!P3 IADD3 R4, P0, R3, R6, RZ ;  /* 0x000000060304b210 */ /* 0x001fc40007f1e0ff */
[----:B------:R-:W-:Y:S01]  /*8050*/  @!P3 IADD3 R6, P1, R30, R6, RZ ;  /* 0x000000061e06b210 */ /* 0x000fe20007f3e0ff */
[----:B------:R-:W-:Y:S01]  /*8060*/  @!P2 IMAD.WIDE R30, R186, 0x2, R10 ;  /* 0x00000002ba1ea825 */ /* 0x000fe200078e020a */
[----:B------:R-:W-:-:S03]  /*8070*/  CS2R R10, SRZ ;  /* 0x00000000000a7805 */ /* 0x000fc6000001ff00 */
[--C-:B------:R-:W-:Y:S01]  /*8080*/  @!P3 IMAD.X R5, R0, 0x1, R32.reuse, P0 ;  /* 0x000000010005b824 */ /* 0x100fe200000e0620 */
[----:B------:R1:W5:Y:S01]  /*8090*/  @!P2 LD.E.64 R8, desc[UR42][R30.64] ;  /* 0x0000002a1e08a980 */ /* 0x000362000c101b00 */
[----:B------:R-:W-:-:S03]  /*80a0*/  @!P3 IMAD.X R7, R7, 0x1, R32, P1 ;  /* 0x000000010707b824 */ /* 0x000fc600008e0620 */
[----:B------:R1:W5:Y:S04]  /*80b0*/  @!P3 LD.E.64 R12, desc[UR42][R4.64] ;  /* 0x0000002a040cb980 */ /* 0x000368000c101b00 */
[----:B------:R1:W5:Y:S02]  /*80c0*/  @!P3 LD.E.64 R10, desc[UR42][R6.64] ;  /* 0x0000002a060ab980 */ /* 0x000364000c101b00 */
.L_x_4933:
[----:B------:R-:W-:Y:S05]  /*80d0*/  BSYNC B1 ;  /* 0x0000000000017941 */ /* 0x000fea0003800000 */
.L_x_4932:
[----:B------:R-:W4:Y:S01]  /*80e0*/  SYNCS.PHASECHK.TRANS64.TRYWAIT P0, [R2+URZ+0x28c00], R35 ;  /* 0x028c0023020075a7 */ /* 0x000f22000800017f */
[----:B------:R-:W-:Y:S01]  /*80f0*/  LOP3.LUT R33, R33, 0x1c0, RZ, 0xc0, !PT ;  /* 0x000001c021217812 */ /* 0x000fe200078ec0ff */
[----:B---3-5:R-:W-:Y:S01]  /*8100*/  IMAD.MOV.U32 R3, RZ, RZ, R8 ;  /* 0x000000ffff037224 */ /* 0x028fe200078e0008 */
[----:B01----:R-:W-:Y:S01]  /*8110*/  VIADDMNMX R30, R37, -R195, 0x40, PT ;  /* 0x00000040251e7446 */ /* 0x003fe200038009c3 */
[----:B------:R-:W-:Y:S01]  /*8120*/  IMAD.MOV.U32 R5, RZ, RZ, R14 ;  /* 0x000000ffff057224 */ /* 0x000fe200078e000e */
[----:B--2---:R-:W-:Y:S01]  /*8130*/  LOP3.LUT R0, R33, 0x18, R16, 0xf8, !PT ;  /* 0x0000001821007812 */ /* 0x004fe200078ef810 */
        /* <DEDUP_REMOVED lines=9> */
[----:B------:R-:W-:Y:S01]  /*81d0*/  IMAD R3, R202, 0x200, R33 ;  /* 0x00000200ca037824 */ /* 0x000fe200078e0221 */
[----:B------:R-:W-:Y:S01]  /*81e0*/  PRMT R31, R4, 0x5410, R0 ;  /* 0x00005410041f7816 */ /* 0x000fe20000000000 */
[----:B------:R-:W-:Y:S01]  /*81f0*/  IMAD.MOV.U32 R0, RZ, RZ, R15 ;  /* 0x000000ffff007224 */ /* 0x000fe200078e000f */
[----:B------:R-:W-:Y:S01]  /*8200*/  ISETP.GE.AND P1, PT, R23, R30, PT ;  /* 0x0000001e1700720c */ /* 0x000fe20003f26270 */
[----:B------:R-:W-:Y:S02]  /*8210*/  IMAD.MOV.U32 R4, RZ, RZ, R12 ;  /* 0x000000ffff047224 */ /* 0x000fe400078e000c */
[----:B------:R-:W-:Y:S01]  /*8220*/  IMAD R3, R3, 0x2, R2 ;  /* 0x0000000203037824 */ /* 0x000fe200078e0202 */
[----:B------:R-:W-:Y:S01]  /*8230*/  PRMT R48, R0, 0x7610, R48 ;  /* 0x0000761000307816 */ /* 0x000fe20000000030 */
[----:B------:R-:W-:Y:S01]  /*8240*/  IMAD.MOV.U32 R5, RZ, RZ, R13 ;  /* 0x000000ffff057224 */ /* 0x000fe200078e000d */
[----:B------:R-:W-:Y:S01]  /*8250*/  PRMT R33, R4, 0x7610, R33 ;  /* 0x0000761004217816 */ /* 0x000fe20000000021 */
[----:B------:R-:W-:-:S02]  /*8260*/  VIADD R4, R3, 0x20400 ;  /* 0x0002040003047836 */ /* 0x000fc40000000000 */
[----:B------:R-:W-:Y:S01]  /*8270*/  VIADD R0, R3, 0x20440 ;  /* 0x0002044003007836 */ /* 0x000fe20000000000 */
[----:B----4-:R-:W-:Y:S06]  /*8280*/  @!P0 BRA `(.L_x_4935) ;  /* 0x0000017400848947 */ /* 0x010fec0003800000 */
.L_x_5209:
[----:B------:R-:W-:Y:S05]  /*8290*/  BSYNC B1 ;  /* 0x0000000000017941 */ /* 0x000fea0003800000 */
.L_x_4934:
        /* <DEDUP_REMOVED lines=9> */
[----:B------:R-:W1:Y:S01]  /*8330*/  LDS.128 R4, [R3+0x20400] ;  /* 0x0204000003047984 */ /* 0x000e620000000c00 */
[----:B------:R-:W-:Y:S02]  /*8340*/  SHF.R.U32.HI R39, RZ, 0x10, R27 ;  /* 0x00000010ff277819 */ /* 0x000fe4000001161b */
[----:B------:R-:W-:Y:S02]  /*8350*/  SHF.R.U32.HI R36, RZ, 0x10, R29 ;  /* 0x00000010ff247819 */ /* 0x000fe4000001161d */
[----:B------:R-:W-:Y:S02]  /*8360*/  SHF.R.U64 R38, R26, 0x10, R27 ;  /* 0x000000101a267819 */ /* 0x000fe4000000121b */
[----:B------:R-:W-:Y:S02]  /*8370*/  PRMT R39, R40, 0x5410, R39 ;  /* 0x0000541028277816 */ /* 0x000fe40000000027 */
[----:B------:R-:W-:Y:S02]  /*8380*/  PRMT R36, R41, 0x5432, R36 ;  /* 0x0000543229247816 */ /* 0x000fe40000000024 */
[----:B0-----:R-:W-:-:S02]  /*8390*/  SHF.R.U64 R35, R28, 0x10, R29 ;  /* 0x000000101c237819 */ /* 0x001fc4000000121d */
[----:B------:R-:W-:Y:S01]  /*83a0*/  PRMT R38, R40, 0x5432, R38 ;  /* 0x0000543228267816 */ /* 0x000fe20000000026 */
[----:B------:R-:W-:Y:S01]  /*83b0*/  IMAD.U32 R40, R39, 0x10000, RZ ;  /* 0x0001000027287824 */ /* 0x000fe200078e00ff */
[----:B------:R-:W-:Y:S01]  /*83c0*/  PRMT R35, R41, 0x5410, R35 ;  /* 0x0000541029237816 */ /* 0x000fe20000000023 */
[C---:B------:R-:W-:Y:S01]  /*83d0*/  IMAD.U32 R37, R36.reuse, 0x10000, RZ ;  /* 0x0001000024257824 */ /* 0x040fe200078e00ff */
[----:B------:R-:W-:Y:S02]  /*83e0*/  LOP3.LUT R39, R39, 0xffff0000, RZ, 0xc0, !PT ;  /* 0xffff000027277812 */ /* 0x000fe400078ec0ff */
[----:B------:R-:W-:Y:S02]  /*83f0*/  LOP3.LUT R36, R36, 0xffff0000, RZ, 0xc0, !PT ;  /* 0xffff000024247812 */ /* 0x000fe400078ec0ff */
[C---:B-1----:R-:W-:Y:S01]  /*8400*/  LOP3.LUT R27, R6.reuse, 0xffff0000, RZ, 0xc0, !PT ;  /* 0xffff0000061b7812 */ /* 0x042fe200078ec0ff */
[----:B------:R-:W-:Y:S01]  /*8410*/  IMAD.U32 R26, R6, 0x10000, RZ ;  /* 0x00010000061a7824 */ /* 0x000fe200078e00ff */
[C---:B------:R-:W-:Y:S01]  /*8420*/  LOP3.LUT R29, R7.reuse, 0xffff0000, RZ, 0xc0, !PT ;  /* 0xffff0000071d7812 */ /* 0x040fe200078ec0ff */
[----:B------:R-:W-:-:S02]  /*8430*/  IMAD.U32 R28, R7, 0x10000, RZ ;  /* 0x00010000071c7824 */ /* 0x000fc400078e00ff */
[C---:B------:R-:W-:Y:S01]  /*8440*/  FMUL.FTZ R41, R27.reuse, R40 ;  /* 0x000000281b297220 */ /* 0x040fe20000410000 */
[----:B------:R-:W-:Y:S01]  /*8450*/  FMUL.FTZ R27, R27, R37 ;  /* 0x000000251b1b7220 */ /* 0x000fe20000410000 */
[C---:B------:R-:W-:Y:S01]  /*8460*/  FMUL.FTZ R43, R29.reuse, R39 ;  /* 0x000000271d2b7220 */ /* 0x040fe20000410000 */
[----:B------:R-:W-:Y:S02]  /*8470*/  IMAD.U32 R6, R4, 0x10000, RZ ;  /* 0x0001000004067824 */ /* 0x000fe400078e00ff */
[C---:B------:R-:W-:Y:S01]  /*8480*/  FFMA.FTZ R41, R26.reuse, R37, -R41 ;  /* 0x000000251a297223 */ /* 0x040fe20000010829 */
[----:B------:R-:W-:Y:S01]  /*8490*/  FMUL.FTZ R37, R29, R36 ;  /* 0x000000241d257220 */ /* 0x000fe20000410000 */
[----:B------:R-:W-:Y:S02]  /*84a0*/  IMAD.U32 R7, R5, 0x10000, RZ ;  /* 0x0001000005077824 */ /* 0x000fe400078e00ff */
[----:B------:R-:W-:Y:S01]  /*84b0*/  FFMA.FTZ R40, R26, R40, R27 ;  /* 0x000000281a287223 */ /* 0x000fe2000001001b */
[----:B------:R-:W-:Y:S01]  /*84c0*/  IMAD.U32 R29, R38, 0x10000, RZ ;  /* 0x00010000261d7824 */ /* 0x000fe200078e00ff */
        /* <DEDUP_REMOVED lines=9> */
[----:B------:R-:W-:-:S02]  /*8560*/  FMUL.FTZ R36, R5, R38 ;  /* 0x0000002605247220 */ /* 0x000fc40000410000 */
[-C--:B------:R-:W-:Y:S01]  /*8570*/  FMUL.FTZ R37, R5, R26.reuse ;  /* 0x0000001a05257220 */ /* 0x080fe20000410000 */
[C---:B------:R-:W-:Y:S01]  /*8580*/  FFMA.FTZ R4, R6.reuse, R27, -R35 ;  /* 0x0000001b06047223 */ /* 0x040fe20000010823 */
[----:B------:R-:W-:Y:S01]  /*8590*/  FFMA.FTZ R29, R6, R29, R28 ;  /* 0x0000001d061d7223 */ /* 0x000fe2000001001c */
[C---:B------:R-:W-:Y:S01]  /*85a0*/  FFMA.FTZ R5, R7.reuse, R26, -R36 ;  /* 0x0000001a07057223 */ /* 0x040fe20000010824 */
[----:B------:R-:W-:Y:S01]  /*85b0*/  FFMA.FTZ R38, R7, R38, R37 ;  /* 0x0000002607267223 */ /* 0x000fe20000010025 */
[----:B------:R-:W-:Y:S02]  /*85c0*/  F2FP.BF16.F32.PACK_AB R6, R40, R41 ;  /* 0x000000292806723e */ /* 0x000fe400000010ff */
[----:B------:R-:W-:Y:S02]  /*85d0*/  F2FP.BF16.F32.PACK_AB R7, R42, R43 ;  /* 0x0000002b2a07723e */ /* 0x000fe400000010ff */
[----:B------:R-:W-:Y:S02]  /*85e0*/  F2FP.BF16.F32.PACK_AB R4, R29, R4 ;  /* 0x000000041d04723e */ /* 0x000fe400000010ff */
[----:B------:R-:W-:-:S05]  /*85f0*/  F2FP.BF16.F32.PACK_AB R5, R38, R5 ;  /* 0x000000052605723e */ /* 0x000fca00000010ff */
[----:B------:R1:W-:Y:S02]  /*8600*/  STS.128 [R3+0x20400], R4 ;  /* 0x0204000403007388 */ /* 0x0003e40000000c00 */
.L_x_4939:
[----:B------:R-:W-:Y:S05]  /*8610*/  BSYNC B2 ;  /* 0x0000000000027941 */ /* 0x000fea0003800000 */
.L_x_4938:
[----:B------:R-:W-:Y:S05]  /*8620*/  @P1 BRA `(.L_x_4937) ;  /* 0x0000000000b81947 */ /* 0x000fea0003800000 */
[----:B-1----:R-:W1:Y:S01]  /*8630*/  LDS.128 R4, [R0] ;  /* 0x0000000000047984 */ /* 0x002e620000000c00 */
        /* <DEDUP_REMOVED lines=8> */
[----:B------:R-:W-:-:S02]  /*86c0*/  PRMT R26, R44, 0x5432, R26 ;  /* 0x000054322c1a7816 */ /* 0x000fc4000000001a */
[----:B------:R-:W-:Y:S02]  /*86d0*/  LOP3.LUT R35, R35, 0xffff0000, RZ, 0xc0, !PT ;  /* 0xffff000023237812 */ /* 0x000fe400078ec0ff */
[----:B------:R-:W-:Y:S02]  /*86e0*/  LOP3.LUT R27, R27, 0xffff0000, RZ, 0xc0, !PT ;  /* 0xffff00001b1b7812 */ /* 0x000fe400078ec0ff */
[----:B------:R-:W-:Y:S02]  /*86f0*/  PRMT R29, R44, 0x5410, R29 ;  /* 0x000054102c1d7816 */ /* 0x000fe4000000001d */
[C---:B-1----:R-:W-:Y:S01]  /*8700*/  LOP3.LUT R21, R6.reuse, 0xffff0000, RZ, 0xc0, !PT ;  /* 0xffff000006157812 */ /* 0x042fe200078ec0ff */
[----:B------:R-:W-:Y:S01]  /*8710*/  IMAD.U32 R20, R6, 0x10000, RZ ;  /* 0x0001000006147824 */ /* 0x000fe200078e00ff */
[C---:B------:R-:W-:Y:S01]  /*8720*/  LOP3.LUT R25, R7.reuse, 0xffff0000, RZ, 0xc0, !PT ;  /* 0xffff000007197812 */ /* 0x040fe200078ec0ff */
[----:B------:R-:W-:Y:S02]  /*8730*/  IMAD.U32 R24, R7, 0x10000, RZ ;  /* 0x0001000007187824 */ /* 0x000fe400078e00ff */
[C---:B------:R-:W-:Y:S01]  /*8740*/  FMUL.FTZ R37, R21.reuse, R36 ;  /* 0x0000002415257220 */ /* 0x040fe20000410000 */
[----:B------:R-:W-:Y:S01]  /*8750*/  FMUL.FTZ R21, R21, R28 ;  /* 0x0000001c15157220 */ /* 0x000fe20000410000 */
[C---:B------:R-:W-:Y:S01]  /*8760*/  IMAD.U32 R6, R4.reuse, 0x10000, RZ ;  /* 0x0001000004067824 */ /* 0x040fe200078e00ff */
[----:B------:R-:W-:Y:S01]  /*8770*/  LOP3.LUT R4, R4, 0xffff0000, RZ, 0xc0, !PT ;  /* 0xffff000004047812 */ /* 0x000fe200078ec0ff */
[----:B------:R-:W-:-:S02]  /*8780*/  IMAD.U32 R7, R5, 0x10000, RZ ;  /* 0x0001000005077824 */ /* 0x000fc400078e00ff */
[C---:B------:R-:W-:Y:S01]  /*8790*/  FFMA.FTZ R36, R20.reuse, R36, R21 ;  /* 0x0000002414247223 */ /* 0x040fe20000010015 */
[----:B------:R-:W-:Y:S01]  /*87a0*/  FFMA.FTZ R37, R20, R28, -R37 ;  /* 0x0000001c14257223 */ /* 0x000fe20000010825 */
[C---:B------:R-:W-:Y:S01]  /*87b0*/  IMAD.U32 R21, R26.reuse, 0x10000, RZ ;  /* 0x000100001a157824 */ /* 0x040fe200078e00ff */
[----:B------:R-:W-:Y:S01]  /*87c0*/  LOP3.LUT R5, R5, 0xffff0000, RZ, 0xc0, !PT ;  /* 0xffff000005057812 */ /* 0x000fe200078ec0ff */
[C---:B------:R-:W-:Y:S01]  /*87d0*/  FMUL.FTZ R39, R25.reuse, R35 ;  /* 0x0000002319277220 */ /* 0x040fe20000410000 */
[-C--:B------:R-:W-:Y:S01]  /*87e0*/  FMUL.FTZ R41, R25, R27.reuse ;  /* 0x0000001b19297220 */ /* 0x080fe20000410000 */
[C---:B------:R-:W-:Y:S01]  /*87f0*/  LOP3.LUT R20, R29.reuse, 0xffff0000, RZ, 0xc0, !PT ;  /* 0xffff00001d147812 */ /* 0x040fe200078ec0ff */
[----:B------:R-:W-:Y:S01]  /*8800*/  IMAD.U32 R25, R29, 0x10000, RZ ;  /* 0x000100001d197824 */ /* 0x000fe200078e00ff */
[----:B------:R-:W-:Y:S01]  /*8810*/  LOP3.LUT R26, R26, 0xffff0000, RZ, 0xc0, !PT ;  /* 0xffff00001a1a7812 */ /* 0x000fe200078ec0ff */
        /* <DEDUP_REMOVED lines=15> */
.L_x_4937:
[----:B------:R-:W-:Y:S05]  /*8910*/  BSYNC B1 ;  /* 0x0000000000017941 */ /* 0x000fea0003800000 */
.L_x_4936:
        /* <DEDUP_REMOVED lines=36> */
[----:B0-----:R-:W-:Y:S01]  /*8b60*/  FMUL.FTZ R35, R15, R21 ;  /* 0x000000150f237220 */ /* 0x001fe20000410000 */
        /* <DEDUP_REMOVED lines=17> */
.L_x_4942:
[----:B------:R-:W-:Y:S05]  /*8c80*/  BSYNC B1 ;  /* 0x0000000000017941 */ /* 0x000fea0003800000 */
.L_x_4941:
[----:B------:R-:W-:Y:S05]  /*8c90*/  @P1 BRA `(.L_x_4940) ;  /* 0x0000001400f41947 */ /* 0x000fea0003800000 */
[----:B-1----:R-:W1:Y:S01]  /*8ca0*/  LDS.128 R4, [R0+0x1000] ;  /* 0x0010000000047984 */ /* 0x002e620000000c00 */
        /* <DEDUP_REMOVED lines=25> */
[C---:B------:R-:W-:Y:S01]  /*8e40*/  IMAD.U32 R8, R32.reuse, 0x10000, RZ ;  /* 0x0001000020087824 */ /* 0x040fe200078e00ff */
[----:B------:R-:W-:Y:S01]  /*8e50*/  LOP3.LUT R5, R5, 0xffff0000, RZ, 0xc0, !PT ;  /* 0xffff000005057812 */ /* 0x000fe200078ec0ff */
[C---:B------:R-:W-:Y:S01]  /*8e60*/  IMAD.U32 R7, R33.reuse, 0x10000, RZ ;  /* 0x0001000021077824 */ /* 0x040fe200078e00ff */
[----:B------:R-:W-:Y:S01]  /*8e70*/  LOP3.LUT R32, R32, 0xffff0000, RZ, 0xc0, !PT ;  /* 0xffff000020207812 */ /* 0x000fe200078ec0ff */
[C---:B------:R-:W-:Y:S01]  /*8e80*/  FFMA.FTZ R21, R10.reuse, R34, -R21 ;  /* 0x000000220a157223 */ /* 0x040fe20000010815 */
        /* <DEDUP_REMOVED lines=16> */
.L_x_4927:
        /* <DEDUP_REMOVED lines=19> */
[----:B------:R-:W-:-:S04]  /*90c0*/  IMAD.WIDE.U32 R6, R3, UR6, R6 ;  /* 0x0000000603067c25 */ /* 0x000fc8000f8e0006 */
[----:B------:R-:W-:Y:S01]  /*90d0*/  IMAD R11, R3, UR7, R0 ;  /* 0x00000007030b7c24 */ /* 0x000fe2000f8e0200 */
[----:B------:R-:W-:Y:S01]  /*90e0*/  ULDC.64 UR6, c[0x0][0x400] ;  /* 0x0001000000067ab9 */ /* 0x000fe20000000a00 */
[----:B------:R-:W-:Y:S01]  /*90f0*/  IMAD.IADD R5, R5, 0x1, R9 ;  /* 0x0000000105057824 */ /* 0x000fe200078e0209 */
[----:B------:R-:W-:Y:S01]  /*9100*/  LEA R3, P0, R4, UR4, 0x1 ;  /* 0x0000000404037c11 */ /* 0x000fe2000f8008ff */
[----:B------:R-:W-:Y:S01]  /*9110*/  IMAD.IADD R9, R7, 0x1, R11 ;  /* 0x0000000107097824 */ /* 0x000fe200078e020b */
[----:B------:R-:W-:Y:S01]  /*9120*/  LEA R8, P1, R6, UR6, 0x1 ;  /* 0x0000000606087c11 */ /* 0x000fe2000f8208ff */
[----:B------:R-:W-:Y:S01]  /*9130*/  UMOV UR4, 0xffffffff ;  /* 0xffffffff00047882 */ /* 0x000fe20000000000 */
[----:B------:R-:W-:Y:S02]  /*9140*/  LEA.HI.X R0, R4, UR5, R5, 0x1, P0 ;  /* 0x0000000504007c11 */ /* 0x000fe400080f0c05 */
[----:B------:R-:W-:Y:S01]  /*9150*/  LEA.HI.X R9, R6, UR7, R9, 0x1, P1 ;  /* 0x0000000706097c11 */ /* 0x000fe200088f0c09 */
[----:B------:R-:W-:Y:S08]  /*9160*/  BRA.DIV UR4, `(.L_x_4943) ;  /* 0x0000016604e07947 */ /* 0x000ff0000b800000 */
[----:B------:R0:W1:Y:S04]  /*9170*/  SHFL.IDX PT, R5, R0, RZ, 0x1c1f ;  /* 0x001c1fff00057589 */ /* 0x00006800000e0000 */
[----:B------:R0:W2:Y:S04]  /*9180*/  SHFL.IDX PT, R4, R3, RZ, 0x1c1f ;  /* 0x001c1fff03047589 */ /* 0x0000a800000e0000 */
[----:B------:R0:W3:Y:S04]  /*9190*/  SHFL.IDX PT, R7, R9, RZ, 0x1c1f ;  /* 0x001c1fff09077589 */ /* 0x0000e800000e0000 */
[----:B------:R0:W4:Y:S02]  /*91a0*/  SHFL.IDX PT, R6, R8, RZ, 0x1c1f ;  /* 0x001c1fff08067589 */ /* 0x00012400000e0000 */
.L_x_5215:
        /* <DEDUP_REMOVED lines=15> */
.L_x_4945:
[----:B------:R-:W-:Y:S05]  /*92a0*/  BSYNC B1 ;  /* 0x0000000000017941 */ /* 0x000fea0003800000 */
.L_x_4944:
[----:B-12--5:R-:W-:Y:S01]  /*92b0*/  IMAD.MOV.U32 R4, RZ, RZ, R28 ;  /* 0x000000ffff047224 */ /* 0x026fe200078e001c */
[----:B------:R-:W-:Y:S01]  /*92c0*/  UMOV UR4, 0xffffffff ;  /* 0xffffffff00047882 */ /* 0x000fe20000000000 */
[----:B------:R-:W-:Y:S02]  /*92d0*/  IMAD.MOV.U32 R5, RZ, RZ, R29 ;  /* 0x000000ffff057224 */ /* 0x000fe400078e001d */
[----:B----4-:R-:W-:Y:S02]  /*92e0*/  IMAD.MOV.U32 R6, RZ, RZ, R30 ;  /* 0x000000ffff067224 */ /* 0x010fe400078e001e */
        /* <DEDUP_REMOVED lines=20> */
.L_x_5221:
        /* <DEDUP_REMOVED lines=23> */
.L_x_4948:
[----:B------:R-:W-:Y:S05]  /*95a0*/  BSYNC B1 ;  /* 0x0000000000017941 */ /* 0x000fea0003800000 */
.L_x_4947:
[----:B------:R-:W2:Y:S01]  /*95b0*/  SYNCS.PHASECHK.TRANS64.TRYWAIT P1, [R2+URZ+0x28c00], R33 ;  /* 0x028c0021020075a7 */ /* 0x000ea2000802017f */
[----:B-1----:R-:W-:Y:S01]  /*95c0*/  VIADDMNMX R12, R21, -R195, 0x40, PT ;  /* 0x00000040150c7446 */ /* 0x002fe200038009c3 */
[----:B-----5:R-:W-:Y:S01]  /*95d0*/  IMAD.MOV.U32 R13, RZ, RZ, R4 ;  /* 0x000000ffff0d7224 */ /* 0x020fe200078e0004 */
[----:B0-----:R-:W-:Y:S01]  /*95e0*/  ISETP.GE.AND P0, PT, R16, R3, PT ;  /* 0x000000031000720c */ /* 0x001fe20003f06270 */
[----:B----4-:R-:W-:Y:S01]  /*95f0*/  IMAD.MOV.U32 R14, RZ, RZ, R5 ;  /* 0x000000ffff0e7224 */ /* 0x010fe200078e0005 */
[----:B------:R-:W-:Y:S01]  /*9600*/  BSSY B1, `(.L_x_4949) ;  /* 0x0000010000017945 */ /* 0x000fe20003800000 */
[C---:B------:R-:W-:Y:S01]  /*9610*/  VIADD R0, R23.reuse, 0x20 ;  /* 0x0000002017007836 */ /* 0x040fe20000000000 */
[-C--:B------:R-:W-:Y:S01]  /*9620*/  ISETP.GE.OR P2, PT, R23, R12.reuse, P0 ;  /* 0x0000000c1700720c */ /* 0x080fe20000746670 */
[----:B------:R-:W-:Y:S01]  /*9630*/  IMAD.MOV.U32 R15, RZ, RZ, R9 ;  /* 0x000000ffff0f7224 */ /* 0x000fe200078e0009 */
[----:B------:R-:W-:Y:S01]  /*9640*/  PRMT R51, R51, 0x5410, R13 ;  /* 0x0000541033337816 */ /* 0x000fe2000000000d */
[----:B------:R-:W-:Y:S01]  /*9650*/  IMAD.MOV.U32 R13, RZ, RZ, R7 ;  /* 0x000000ffff0d7224 */ /* 0x000fe200078e0007 */
        /* <DEDUP_REMOVED lines=10> */
.L_x_5222:
[----:B------:R-:W-:Y:S05]  /*9700*/  BSYNC B1 ;  /* 0x0000000000017941 */ /* 0x000fea0003800000 */
.L_x_4949:
        /* <DEDUP_REMOVED lines=8> */
[----:B0-----:R-:W-:Y:S02]  /*9790*/  SHF.R.U32.HI R33, RZ, 0x3, R15 ;  /* 0x00000003ff217819 */ /* 0x001fe4000001160f */
[----:B------:R-:W-:-:S02]  /*97a0*/  LOP3.LUT R14, R15, 0x38, R14, 0xf8, !PT ;  /* 0x000000380f0e7812 */ /* 0x000fc400078ef80e */
[----:B------:R-:W-:Y:S02]  /*97b0*/  LOP3.LUT R12, R15, 0x38, R16, 0xf8, !PT ;  /* 0x000000380f0c7812 */ /* 0x000fe400078ef810 */
[-C--:B------:R-:W-:Y:S02]  /*97c0*/  LOP3.LUT R15, R14, R33.reuse, RZ, 0x3c, !PT ;  /* 0x000000210e0f7212 */ /* 0x080fe400078e3cff */
[----:B------:R-:W-:Y:S02]  /*97d0*/  LOP3.LUT R13, R12, R33, RZ, 0x3c, !PT ;  /* 0x000000210c0d7212 */ /* 0x000fe400078e3cff */
[----:B------:R-:W-:Y:S01]  /*97e0*/  SHF.R.U32.HI R48, RZ, 0x10, R31 ;  /* 0x00000010ff307819 */ /* 0x000fe2000001161f */
[----:B------:R-:W-:Y:S01]  /*97f0*/  IMAD R37, R202, 0x200, R15 ;  /* 0x00000200ca257824 */ /* 0x000fe200078e020f */
[----:B------:R-:W-:Y:S01]  /*9800*/  PRMT R44, R38, 0x5432, R44 ;  /* 0x00005432262c7816 */ /* 0x000fe2000000002c */
[----:B------:R-:W-:Y:S01]  /*9810*/  IMAD R13, R202, 0x200, R13 ;  /* 0x00000200ca0d7824 */ /* 0x000fe200078e020d */
[----:B------:R-:W-:Y:S01]  /*9820*/  SHF.R.U32.HI R46, RZ, 0x10, R29 ;  /* 0x00000010ff2e7819 */ /* 0x000fe2000001161d */
[--C-:B------:R-:W-:Y:S01]  /*9830*/  IMAD R37, R37, 0x2, R2.reuse ;  /* 0x0000000225257824 */ /* 0x100fe200078e0202 */
[----:B------:R-:W-:Y:S01]  /*9840*/  PRMT R39, R41, 0x5410, R39 ;  /* 0x0000541029277816 */ /* 0x000fe20000000027 */
[----:B------:R-:W-:Y:S01]  /*9850*/  IMAD R36, R13, 0x2, R2 ;  /* 0x000000020d247824 */ /* 0x000fe200078e0202 */
[----:B------:R-:W-:-:S02]  /*9860*/  SHF.R.U32.HI R40, RZ, 0x10, R25 ;  /* 0x00000010ff287819 */ /* 0x000fc40000011619 */
[----:B------:R-:W0:Y:S01]  /*9870*/  LDS.128 R32, [R37+0x20400] ;  /* 0x0204000025207984 */ /* 0x000e220000000c00 */
[----:B------:R-:W-:Y:S02]  /*9880*/  SHF.R.U64 R47, R30, 0x10, R31 ;  /* 0x000000101e2f7819 */ /* 0x000fe4000000121f */
[C---:B------:R-:W-:Y:S01]  /*9890*/  PRMT R43, R45.reuse, 0x5410, R43 ;  /* 0x000054102d2b7816 */ /* 0x040fe2000000002b */
[----:B------:R-:W1:Y:S01]  /*98a0*/  LDS.128 R12, [R36+0x20400] ;  /* 0x02040000240c7984 */ /* 0x000e620000000c00 */
[----:B------:R-:W-:Y:S01]  /*98b0*/  PRMT R48, R45, 0x5432, R48 ;  /* 0x000054322d307816 */ /* 0x000fe20000000030 */
[----:B------:R-:W-:Y:S01]  /*98c0*/  IMAD.U32 R45, R44, 0x10000, RZ ;  /* 0x000100002c2d7824 */ /* 0x000fe200078e00ff */
[----:B------:R-:W-:Y:S01]  /*98d0*/  PRMT R46, R41, 0x5432, R46 ;  /* 0x00005432292e7816 */ /* 0x000fe2000000002e */
[----:B------:R-:W-:Y:S01]  /*98e0*/  IMAD.U32 R41, R39, 0x10000, RZ ;  /* 0x0001000027297824 */ /* 0x000fe200078e00ff */
[----:B------:R-:W-:Y:S02]  /*98f0*/  PRMT R40, R49, 0x5432, R40 ;  /* 0x0000543231287816 */ /* 0x000fe40000000028 */
[----:B------:R-:W-:-:S02]  /*9900*/  PRMT R47, R38, 0x5410, R47 ;  /* 0x00005410262f7816 */ /* 0x000fc4000000002f */
        /* <DEDUP_REMOVED lines=10> */
[----:B-1----:R-:W-:-:S02]  /*99b0*/  IMAD.U32 R24, R12, 0x10000, RZ ;  /* 0x000100000c187824 */ /* 0x002fc400078e00ff */
[C---:B------:R-:W-:Y:S01]  /*99c0*/  FMUL.FTZ R49, R28.reuse, R45 ;  /* 0x0000002d1c317220 */ /* 0x040fe20000410000 */
[C---:B------:R-:W-:Y:S01]  /*99d0*/  IMAD.U32 R38, R35.reuse, 0x10000, RZ ;  /* 0x0001000023267824 */ /* 0x040fe200078e00ff */
[----:B------:R-:W-:Y:S01]  /*99e0*/  LOP3.LUT R34, R35, 0xffff0000, RZ, 0xc0, !PT ;  /* 0xffff000023227812 */ /* 0x000fe200078ec0ff */
[-C--:B------:R-:W-:Y:S01]  /*99f0*/  FMUL.FTZ R35, R28, R41.reuse ;  /* 0x000000291c237220 */ /* 0x080fe20000410000 */
[----:B------:R-:W-:Y:S01]  /*9a00*/  LOP3.LUT R12, R12, 0xffff0000, RZ, 0xc0, !PT ;  /* 0xffff00000c0c7812 */ /* 0x000fe200078ec0ff */
[----:B------:R-:W-:Y:S01]  /*9a10*/  FFMA.FTZ R49, R24, R41, -R49 ;  /* 0x0000002918317223 */ /* 0x000fe20000010831 */
[----:B------:R-:W-:Y:S02]  /*9a20*/  IMAD.U32 R28, R46, 0x10000, RZ ;  /* 0x000100002e1c7824 */ /* 0x000fe400078e00ff */
[----:B------:R-:W-:Y:S01]  /*9a30*/  FMUL.FTZ R41, R29, R44 ;  /* 0x0000002c1d297220 */ /* 0x000fe20000410000 */
[----:B------:R-:W-:Y:S01]  /*9a40*/  FFMA.FTZ R35, R24, R45, R35 ;  /* 0x0000002d18237223 */ /* 0x000fe20000010023 */
[----:B------:R-:W-:-:S02]  /*9a50*/  IMAD.U32 R24, R40, 0x10000, RZ ;  /* 0x0001000028187824 */ /* 0x000fc400078e00ff */
[-C--:B------:R-:W-:Y:S01]  /*9a60*/  FMUL.FTZ R29, R29, R39.reuse ;  /* 0x000000271d1d7220 */ /* 0x080fe20000410000 */
[C---:B------:R-:W-:Y:S02]  /*9a70*/  IMAD.U32 R25, R13.reuse, 0x10000, RZ ;  /* 0x000100000d197824 */ /* 0x040fe400078e00ff */
[----:B------:R-:W-:Y:S01]  /*9a80*/  FFMA.FTZ R50, R12, R39, -R41 ;  /* 0x000000270c327223 */ /* 0x000fe20000010829 */
[----:B------:R-:W-:Y:S01]  /*9a90*/  FMUL.FTZ R52, R30, R28 ;  /* 0x0000001c1e347220 */ /* 0x000fe20000410000 */
[----:B------:R-:W-:Y:S01]  /*9aa0*/  LOP3.LUT R46, R46, 0xffff0000, RZ, 0xc0, !PT ;  /* 0xffff00002e2e7812 */ /* 0x000fe200078ec0ff */
[-C--:B------:R-:W-:Y:S01]  /*9ab0*/  FMUL.FTZ R39, R30, R24.reuse ;  /* 0x000000181e277220 */ /* 0x080fe20000410000 */
[----:B------:R-:W-:Y:S01]  /*9ac0*/  LOP3.LUT R13, R13, 0xffff0000, RZ, 0xc0, !PT ;  /* 0xffff00000d0d7812 */ /* 0x000fe200078ec0ff */
[C---:B------:R-:W-:Y:S01]  /*9ad0*/  FFMA.FTZ R52, R25.reuse, R24, -R52 ;  /* 0x0000001819347223 */ /* 0x040fe20000010834 */
[----:B------:R-:W-:Y:S01]  /*9ae0*/  LOP3.LUT R40, R40, 0xffff0000, RZ, 0xc0, !PT ;  /* 0xffff000028287812 */ /* 0x000fe200078ec0ff */
        /* <DEDUP_REMOVED lines=44> */
.L_x_4952:
[----:B------:R-:W-:Y:S05]  /*9db0*/  BSYNC B1 ;  /* 0x0000000000017941 */ /* 0x000fea0003800000 */
.L_x_4951:
        /* <DEDUP_REMOVED lines=12> */
[----:B------:R-:W-:Y:S02]  /*9e80*/  SHF.R.U64 R21, R8, 0x10, R9 ;  /* 0x0000001008157819 */ /* 0x000fe40000001209 */
[----:B------:R-:W-:Y:S02]  /*9e90*/  LOP3.LUT R0, R0, R3, RZ, 0x3c, !PT ;  /* 0x0000000300007212 */ /* 0x000fe400078e3cff */
[----:B------:R-:W-:Y:S02]  /*9ea0*/  LOP3.LUT R3, R13, 0xfffffe00, RZ, 0xc0, !PT ;  /* 0xfffffe000d037812 */ /* 0x000fe400078ec0ff */
[----:B------:R-:W-:Y:S02]  /*9eb0*/  PRMT R32, R51, 0x5432, R32 ;  /* 0x0000543233207816 */ /* 0x000fe40000000020 */
[----:B------:R-:W-:Y:S01]  /*9ec0*/  PRMT R21, R54, 0x5410, R21 ;  /* 0x0000541036157816 */ /* 0x000fe20000000015 */
[----:B------:R-:W-:Y:S01]  /*9ed0*/  IMAD.IADD R3, R3, 0x1, R0 ;  /* 0x0000000103037824 */ /* 0x000fe200078e0200 */
[----:B------:R-:W-:Y:S01]  /*9ee0*/  SHF.R.U32.HI R28, RZ, 0x10, R9 ;  /* 0x00000010ff1c7819 */ /* 0x000fe20000011609 */
[----:B0-----:R-:W-:Y:S01]  /*9ef0*/  IMAD.U32 R33, R32, 0x10000, RZ ;  /* 0x0001000020217824 */ /* 0x001fe200078e00ff */
        /* <DEDUP_REMOVED lines=87> */
.L_x_4940:
[----:B------:R-:W-:Y:S05]  /*a470*/  BSYNC B0 ;  /* 0x0000000000007941 */ /* 0x000fea0003800000 */
.L_x_4926:
        /* <DEDUP_REMOVED lines=8> */
.L_x_4923:
[----:B--2---:R-:W-:-:S05]  /*a500*/  IMAD.U32 R0, RZ, RZ, UR37 ;  /* 0x00000025ff007e24 */ /* 0x004fca000f8e00ff */
[----:B------:R-:W-:-:S13]  /*a510*/  ISETP.NE.AND P0, PT, R0, 0x3, PT ;  /* 0x000000030000780c */ /* 0x000fda0003f05270 */
[----:B------:R-:W-:Y:S05]  /*a520*/  @!P0 BRA `(.L_x_4953) ;  /* 0x0000000000048947 */ /* 0x000fea0003800000 */
[----:B------:R-:W-:Y:S01]  /*a530*/  BPT.TRAP 0x1 ;  /* 0x000000040000795c */ /* 0x000fe20000300000 */
.L_x_4953:
[----:B------:R-:W-:Y:S01]  /*a540*/  IMAD R20, R18, 0x8, R2 ;  /* 0x0000000812147824 */ /* 0x000fe200078e0202 */
[----:B------:R-:W-:-:S04]  /*a550*/  SHF.L.U32 R21, R22, 0x1f, RZ ;  /* 0x0000001f16157819 */ /* 0x000fc800000006ff */
[----:B------:R2:W4:Y:S01]  /*a560*/  SYNCS.PHASECHK.TRANS64.TRYWAIT P2, [R20+URZ+0x28c30], R21 ;  /* 0x028c3015140075a7 */ /* 0x000522000804017f */
[----:B------:R-:W-:Y:S05]  /*a570*/  @!P0 BRA `(.L_x_4954) ;  /* 0x0000000000048947 */ /* 0x000fea0003800000 */
[----:B------:R-:W-:Y:S01]  /*a580*/  BPT.TRAP 0x1 ;  /* 0x000000040000795c */ /* 0x000fe20000300000 */
.L_x_4954:
[----:B01-3--:R-:W0:Y:S01]  /*a590*/  S2R R3, SR_TID.X ;  /* 0x0000000000037919 */ /* 0x00be220000002100 */
[----:B------:R-:W-:-:S05]  /*a5a0*/  VIADD R0, R2, 0x22400 ;  /* 0x0002240002007836 */ /* 0x000fca0000000000 */
[----:B------:R-:W-:-:S04]  /*a5b0*/  SHF.R.U32.HI R0, RZ, 0x4, R0 ;  /* 0x00000004ff007819 */ /* 0x000fc80000011600 */
[----:B------:R-:W-:Y:S02]  /*a5c0*/  LOP3.LUT R0, R0, 0x3fff, RZ, 0xc0, !PT ;  /* 0x00003fff00007812 */ /* 0x000fe400078ec0ff */
[----:B0-----:R-:W-:-:S04]  /*a5d0*/  LOP3.LUT R3, R3, 0x7f, RZ, 0xc0, !PT ;  /* 0x0000007f03037812 */ /* 0x001fc800078ec0ff */
[----:B------:R-:W-:Y:S01]  /*a5e0*/  ISETP.NE.AND P1, PT, R3, RZ, PT ;  /* 0x000000ff0300720c */ /* 0x000fe20003f25270 */
[----:B----4-:R-:W-:-:S12]  /*a5f0*/  @P2 BRA `(.L_x_4955) ;  /* 0x0000000000082947 */ /* 0x010fd80003800000 */
[----:B------:R-:W0:Y:S02]  /*a600*/  SYNCS.PHASECHK.TRANS64.TRYWAIT P2, [R20+URZ+0x28c30], R21 ;  /* 0x028c3015140075a7 */ /* 0x000e24000804017f */
[----:B0-----:R-:W-:Y:S05]  /*a610*/  @!P2 BRA `(.L_x_4956) ;  /* 0x0000015400b4a947 */ /* 0x001fea0003800000 */
.L_x_4955:
[----:B------:R-:W-:Y:S05]  /*a620*/  WARPSYNC.ALL ;  /* 0x0000000000007948 */ /* 0x000fea0003800000 */
[----:B------:R-:W-:Y:S01]  /*a630*/  LOP3.LUT R12, R0, 0x10000, RZ, 0xfc, !PT ;  /* 0x00010000000c7812 */ /* 0x000fe200078efcff */
[----:B------:R-:W-:Y:S01]  /*a640*/  VIADD R0, R2, 0x20400 ;  /* 0x0002040002007836 */ /* 0x000fe20000000000 */
[----:B------:R-:W-:-:S03]  /*a650*/  WARPGROUP.ARRIVE ;  /* 0x00000000000079c5 */ /* 0x000fc60000000000 */
[----:B------:R-:W-:Y:S01]  /*a660*/  IMAD R6, R18, 0x200, R12 ;  /* 0x0000020012067824 */ /* 0x000fe200078e020c */
[----:B------:R-:W1:Y:S01]  /*a670*/  LDC R3, c[0x0][0x448] ;  /* 0x00011200ff037b82 */ /* 0x000e620000000800 */
[----:B------:R-:W-:Y:S01]  /*a680*/  IMAD.MOV.U32 R7, RZ, RZ, 0x40000040 ;  /* 0x40000040ff077424 */ /* 0x000fe200078e00ff */
        /* <DEDUP_REMOVED lines=14> */
[----:B------:R-:W-:Y:S01]  /*a770*/  LOP3.LUT R19, R19, 0xf7ffffff, RZ, 0xc0, !PT ;  /* 0xf7ffffff13137812 */ /* 0x000fe200078ec0ff */
[----:B------:R-:W-:-:S02]  /*a780*/  IMAD.MOV.U32 R7, RZ, RZ, 0x40000040 ;  /* 0x40000040ff077424 */ /* 0x000fc400078e00ff */
[----:B------:R-:W-:-:S04]  /*a790*/  IMAD.IADD R0, R204, 0x1, R195 ;  /* 0x00000001cc007824 */ /* 0x000fc800078e02c3 */
[----:B------:R-:W-:Y:S01]  /*a7a0*/  IMAD.MOV.U32 R13, RZ, RZ, R0 ;  /* 0x000000ffff0d7224 */ /* 0x000fe200078e0000 */
[----:B-1----:R-:W-:-:S03]  /*a7b0*/  ISETP.NE.AND P6, PT, R3, 0x1, PT ;  /* 0x000000010300780c */ /* 0x002fc60003fc5270 */
[----:B------:R-:W-:Y:S01]  /*a7c0*/  HGMMA.64x64x16.F32.BF16 R24, gdesc[UR4], RZ, !UPT, gsb0 ;  /* 0x00e00000041879f0 */ /* 0x000fe2000c0018ff */
[----:B------:R-:W-:Y:S01]  /*a7d0*/  R2UR UR6, R8 ;  /* 0x00000000080672ca */ /* 0x000fe200000e0000 */
[----:B------:R-:W-:Y:S01]  /*a7e0*/  VIADD R8, R4, 0x4 ;  /* 0x0000000404087836 */ /* 0x000fe20000000000 */
[----:B------:R-:W-:Y:S01]  /*a7f0*/  R2UR UR7, R9 ;  /* 0x00000000090772ca */ /* 0x000fe200000e0000 */
[----:B------:R-:W-:Y:S01]  /*a800*/  IMAD.MOV.U32 R9, RZ, RZ, 0x40000040 ;  /* 0x40000040ff097424 */ /* 0x000fe200078e00ff */
[----:B------:R-:W-:Y:S02]  /*a810*/  R2UR UR4, R10 ;  /* 0x000000000a0472ca */ /* 0x000fe400000e0000 */
[----:B------:R-:W-:-:S03]  /*a820*/  R2UR UR5, R11 ;  /* 0x000000000b0572ca */ /* 0x000fc600000e0000 */
[----:B------:R-:W1:Y:S01]  /*a830*/  @P6 LDC R3, c[0x0][0x44c] ;  /* 0x00011300ff036b82 */ /* 0x000e620000000800 */
[----:B------:R-:W-:Y:S01]  /*a840*/  @P6 LOP3.LUT R19, R19, 0x8000000, RZ, 0xfc, !PT ;  /* 0x0800000013136812 */ /* 0x000fe200078efcff */
[----:B-1----:R-:W-:Y:S01]  /*a850*/  @P6 IMAD.HI.U32 R3, R0, R3, RZ ;  /* 0x0000000300036227 */ /* 0x002fe200078e00ff */
[----:B------:R-:W-:Y:S02]  /*a860*/  WARPGROUP.DEPBAR.LE gsb0, 0x0 ;  /* 0x00008000000079c5 */ /* 0x000fe40000010000 */
[----:B------:R-:W-:-:S06]  /*a870*/  WARPGROUP.ARRIVE ;  /* 0x00000000000079c5 */ /* 0x000fcc0000000000 */
        /* <DEDUP_REMOVED lines=12> */
[----:B------:R-:W-:Y:S01]  /*a940*/  R2UR UR7, R15 ;  /* 0x000000000f0772ca */ /* 0x000fe200000e0000 */
[----:B------:R-:W1:Y:S01]  /*a950*/  @P6 LDC R14, c[0x0][0x450] ;  /* 0x00011400ff0e6b82 */ /* 0x000e620000000800 */
[----:B------:R-:W-:Y:S02]  /*a960*/  R2UR UR4, R6 ;  /* 0x00000000060472ca */ /* 0x000fe400000e0000 */
[----:B------:R-:W-:Y:S02]  /*a970*/  R2UR UR5, R7 ;  /* 0x00000000070572ca */ /* 0x000fe400000e0000 */
[----:B-1----:R-:W-:Y:S01]  /*a980*/  @P6 SHF.R.U32.HI R13, RZ, R14, R3 ;  /* 0x0000000eff0d6219 */ /* 0x002fe20000011603 */
[----:B------:R-:W-:-:S04]  /*a990*/  IMAD.MOV.U32 R3, RZ, RZ, -0x40 ;  /* 0xffffffc0ff037424 */ /* 0x000fc800078e00ff */
[----:B------:R-:W1:Y:S01]  /*a9a0*/  SHFL.IDX PT, R14, R13, 0x1, 0x1c1f ;  /* 0x003c1f000d0e7f89 */ /* 0x000e6200000e0000 */
[----:B------:R-:W-:-:S03]  /*a9b0*/  IMAD R3, R168, R3, 0x40 ;  /* 0x00000040a8037424 */ /* 0x000fc600078e0203 */
[----:B------:R-:W3:Y:S02]  /*a9c0*/  SHFL.IDX PT, R13, R13, RZ, 0x1c1f ;  /* 0x001c1fff0d0d7589 */ /* 0x000ee400000e0000 */
[----:B------:R-:W-:Y:S02]  /*a9d0*/  IADD3 R0, R196, 0x1, R3 ;  /* 0x00000001c4007810 */ /* 0x000fe40007ffe003 */
[----:B------:R-:W-:Y:S02]  /*a9e0*/  IADD3 R15, -R203, R3, R196 ;  /* 0x00000003cb0f7210 */ /* 0x000fe40007ffe1c4 */
[----:B------:R-:W-:Y:S01]  /*a9f0*/  IADD3 R66, -R194, R0, -R203 ;  /* 0x00000000c2427210 */ /* 0x000fe20007ffe9cb */
        /* <DEDUP_REMOVED lines=19> */
[----:B-1----:R-:W-:Y:S01]  /*ab30*/  VIADDMNMX R27, R14, R66, R15, PT ;  /* 0x000000420e1b7246 */ /* 0x002fe2000380010f */
[----:B------:R-:W-:Y:S01]  /*ab40*/  FMUL.FTZ R50, R50, UR4 ;  /* 0x0000000432327c20 */ /* 0x000fe20008410000 */
[----:B------:R-:W-:Y:S01]  /*ab50*/  FMUL.FTZ R51, R51, UR4 ;  /* 0x0000000433337c20 */ /* 0x000fe20008410000 */
[----:B------:R-:W-:Y:S01]  /*ab60*/  FMUL.FTZ R54, R54, UR4 ;  /* 0x0000000436367c20 */ /* 0x000fe20008410000 */
[----:B------:R-:W-:Y:S01]  /*ab70*/  ISETP.GT.AND P2, PT, R27, RZ, PT ;  /* 0x000000ff1b00720c */ /* 0x000fe20003f44270 */
[----:B------:R-:W-:Y:S01]  /*ab80*/  FMUL.FTZ R55, R55, UR4 ;  /* 0x0000000437377c20 */ /* 0x000fe20008410000 */
[C---:B------:R-:W-:Y:S01]  /*ab90*/  ISETP.GT.AND P3, PT, R27.reuse, 0x1, PT ;  /* 0x000000011b00780c */ /* 0x040fe20003f64270 */
[----:B------:R-:W1:Y:S01]  /*aba0*/  MUFU.TANH R30, R30 ;  /* 0x0000001e001e7308 */ /* 0x000e620000002400 */
[----:B------:R-:W-:Y:S01]  /*abb0*/  ISETP.GT.AND P4, PT, R27, 0x8, PT ;  /* 0x000000081b00780c */ /* 0x000fe20003f84270 */
[----:B------:R-:W-:Y:S01]  /*abc0*/  FMUL.FTZ R24, R24, UR4 ;  /* 0x0000000418187c20 */ /* 0x000fe20008410000 */
[----:B------:R-:W-:Y:S01]  /*abd0*/  FMUL.FTZ R25, R25, UR4 ;  /* 0x0000000419197c20 */ /* 0x000fe20008410000 */
[----:B------:R-:W-:Y:S01]  /*abe0*/  FMUL.FTZ R28, R28, UR4 ;  /* 0x000000041c1c7c20 */ /* 0x000fe20008410000 */
[----:B------:R-:W-:Y:S01]  /*abf0*/  FMUL.FTZ R29, R29, UR4 ;  /* 0x000000041d1d7c20 */ /* 0x000fe20008410000 */
[----:B------:R-:W-:Y:S01]  /*ac00*/  FMUL.FTZ R32, R32, UR4 ;  /* 0x0000000420207c20 */ /* 0x000fe20008410000 */
[----:B------:R-:W-:Y:S01]  /*ac10*/  FMUL.FTZ R33, R33, UR4 ;  /* 0x0000000421217c20 */ /* 0x000fe20008410000 */
[----:B------:R-:W0:Y:S01]  /*ac20*/  MUFU.TANH R57, R31 ;  /* 0x0000001f00397308 */ /* 0x000e220000002400 */
[----:B----4-:R-:W-:Y:S01]  /*ac30*/  FSEL R3, R26, -INF , P2 ;  /* 0xff8000001a037808 */ /* 0x010fe20001000000 */
[----:B------:R-:W-:Y:S01]  /*ac40*/  FMUL.FTZ R36, R36, UR4 ;  /* 0x0000000424247c20 */ /* 0x000fe20008410000 */
[----:B------:R-:W-:Y:S01]  /*ac50*/  ISETP.GT.AND P2, PT, R27, 0x9, PT ;  /* 0x000000091b00780c */ /* 0x000fe20003f44270 */
[----:B------:R-:W-:Y:S01]  /*ac60*/  FMUL.FTZ R37, R37, UR4 ;  /* 0x0000000425257c20 */ /* 0x000fe20008410000 */
[----:B------:R-:W-:Y:S01]  /*ac70*/  FMUL.FTZ R40, R40, UR4 ;  /* 0x0000000428287c20 */ /* 0x000fe20008410000 */
[----:B------:R-:W-:Y:S01]  /*ac80*/  FMUL.FTZ R41, R41, UR4 ;  /* 0x0000000429297c20 */ /* 0x000fe20008410000 */
[----:B------:R-:W-:Y:S01]  /*ac90*/  FMUL.FTZ R45, R45, UR4 ;  /* 0x000000042d2d7c20 */ /* 0x000fe20008410000 */
[----:B------:R-:W4:Y:S01]  /*aca0*/  MUFU.TANH R34, R34 ;  /* 0x0000002200227308 */ /* 0x000f220000002400 */
[----:B-1----:R-:W-:Y:S01]  /*acb0*/  FSEL R0, R30, -INF , P4 ;  /* 0xff8000001e007808 */ /* 0x002fe20002000000 */
[----:B------:R-:W-:Y:S01]  /*acc0*/  FMUL.FTZ R48, R48, UR4 ;  /* 0x0000000430307c20 */ /* 0x000fe20008410000 */
[----:B------:R-:W-:Y:S01]  /*acd0*/  FMUL.FTZ R49, R49, UR4 ;  /* 0x0000000431317c20 */ /* 0x000fe20008410000 */
[----:B------:R-:W-:-:S04]  /*ace0*/  FMUL.FTZ R53, R53, UR4 ;  /* 0x0000000435357c20 */ /* 0x000fc80008410000 */
[----:B------:R-:W1:Y:S01]  /*acf0*/  MUFU.TANH R35, R35 ;  /* 0x0000002300237308 */ /* 0x000e620000002400 */
[----:B0-----:R-:W-:Y:S02]  /*ad00*/  FSEL R14, R57, -INF , P2 ;  /* 0xff800000390e7808 */ /* 0x001fe40001000000 */
[----:B------:R-:W-:-:S05]  /*ad10*/  ISETP.GT.AND P2, PT, R27, 0x11, PT ;  /* 0x000000111b00780c */ /* 0x000fca0003f44270 */
[----:B------:R0:W2:Y:S08]  /*ad20*/  MUFU.TANH R58, R38 ;  /* 0x00000026003a7308 */ /* 0x0000b00000002400 */
[----:B------:R-:W3:Y:S01]  /*ad30*/  MUFU.TANH R39, R39 ;  /* 0x0000002700277308 */ /* 0x000ee20000002400 */
[----:B0-----:R-:W-:Y:S02]  /*ad40*/  FSEL R38, R56, -INF , P3 ;  /* 0xff80000038267808 */ /* 0x001fe40001800000 */
[----:B------:R-:W-:-:S02]  /*ad50*/  ISETP.GT.AND P3, PT, R27, 0x10, PT ;  /* 0x000000101b00780c */ /* 0x000fc40003f64270 */
[----:B------:R-:W-:Y:S02]  /*ad60*/  FMNMX.FTZ R31, R3, R38, !PT ;  /* 0x00000026031f7209 */ /* 0x000fe40007810000 */
[----:B----4-:R-:W-:Y:S01]  /*ad70*/  FSEL R26, R34, -INF , P3 ;  /* 0xff800000221a7808 */ /* 0x010fe20001800000 */
[----:B------:R3:W0:Y:S01]  /*ad80*/  MUFU.TANH R59, R42 ;  /* 0x0000002a003b7308 */ /* 0x0006220000002400 */
[----:B------:R-:W-:Y:S02]  /*ad90*/  FMNMX.FTZ R31, R0, R31, !PT ;  /* 0x0000001f001f7209 */ /* 0x000fe40007810000 */
[----:B------:R-:W-:Y:S02]  /*ada0*/  ISETP.GT.AND P3, PT, R27, 0x18, PT ;  /* 0x000000181b00780c */ /* 0x000fe40003f64270 */
[----:B------:R-:W-:Y:S02]  /*adb0*/  FMNMX.FTZ R31, R14, R31, !PT ;  /* 0x0000001f0e1f7209 */ /* 0x000fe40007810000 */
[----:B-1----:R-:W-:Y:S01]  /*adc0*/  FSEL R30, R35, -INF , P2 ;  /* 0xff800000231e7808 */ /* 0x002fe20001000000 */
[----:B------:R-:W-:Y:S01]  /*add0*/  MUFU.TANH R43, R43 ;  /* 0x0000002b002b7308 */ /* 0x000fe20000002400 */
[----:B------:R-:W-:-:S02]  /*ade0*/  FMNMX.FTZ R31, R26, R31, !PT ;  /* 0x0000001f1a1f7209 */ /* 0x000fc40007810000 */
[C---:B------:R-:W-:Y:S02]  /*adf0*/  ISETP.GT.AND P2, PT, R27.reuse, 0x19, PT ;  /* 0x000000191b00780c */ /* 0x040fe40003f44270 */
[----:B--2---:R-:W-:Y:S02]  /*ae00*/  FSEL R34, R58, -INF , P3 ;  /* 0xff8000003a227808 */ /* 0x004fe40001800000 */
[----:B------:R-:W-:Y:S01]  /*ae10*/  FMNMX.FTZ R31, R30, R31, !PT ;  /* 0x0000001f1e1f7209 */ /* 0x000fe20007810000 */
[----:B------:R0:W1:Y:S01]  /*ae20*/  MUFU.TANH R60, R46 ;  /* 0x0000002e003c7308 */ /* 0x0000620000002400 */
[----:B------:R-:W-:Y:S02]  /*ae30*/  ISETP.GT.AND P3, PT, R27, 0x20, PT ;  /* 0x000000201b00780c */ /* 0x000fe40003f64270 */
[----:B---3--:R-:W-:Y:S02]  /*ae40*/  FSEL R42, R39, -INF , P2 ;  /* 0xff800000272a7808 */ /* 0x008fe40001000000 */
[----:B------:R-:W-:-:S02]  /*ae50*/  FMNMX.FTZ R31, R34, R31, !PT ;  /* 0x0000001f221f7209 */ /* 0x000fc40007810000 */
[----:B------:R-:W-:Y:S01]  /*ae60*/  ISETP.GT.AND P2, PT, R27, 0x21, PT ;  /* 0x000000211b00780c */ /* 0x000fe20003f44270 */
[----:B------:R-:W2:Y:S01]  /*ae70*/  MUFU.TANH R47, R47 ;  /* 0x0000002f002f7308 */ /* 0x000ea20000002400 */
[----:B0-----:R-:W-:Y:S02]  /*ae80*/  FSEL R46, R59, -INF , P3 ;  /* 0xff8000003b2e7808 */ /* 0x001fe40001800000 */
[----:B------:R-:W-:Y:S02]  /*ae90*/  FMNMX.FTZ R31, R42, R31, !PT ;  /* 0x0000001f2a1f7209 */ /* 0x000fe40007810000 */
[----:B------:R-:W-:Y:S02]  /*aea0*/  ISETP.GT.AND P3, PT, R27, 0x28, PT ;  /* 0x000000281b00780c */ /* 0x000fe40003f64270 */
[----:B------:R-:W-:Y:S01]  /*aeb0*/  FMNMX.FTZ R31, R46, R31, !PT ;  /* 0x0000001f2e1f7209 */ /* 0x000fe20007810000 */
[----:B------:R0:W3:Y:S01]  /*aec0*/  MUFU.TANH R57, R50 ;  /* 0x0000003200397308 */ /* 0x0000e20000002400 */
[----:B-1----:R-:W-:-:S02]  /*aed0*/  FSEL R56, R60, -INF , P3 ;  /* 0xff8000003c387808 */ /* 0x002fc40001800000 */
[----:B------:R-:W-:-:S05]  /*aee0*/  ISETP.GT.AND P3, PT, R27, 0x30, PT ;  /* 0x000000301b00780c */ /* 0x000fca0003f64270 */
[----:B------:R-:W1:Y:S01]  /*aef0*/  MUFU.TANH R51, R51 ;  /* 0x0000003300337308 */ /* 0x000e620000002400 */
[----:B0-----:R-:W-:Y:S02]  /*af00*/  FSEL R50, R43, -INF , P2 ;  /* 0xff8000002b327808 */ /* 0x001fe40001000000 */
[----:B------:R-:W-:Y:S02]  /*af10*/  ISETP.GT.AND P2, PT, R27, 0x29, PT ;  /* 0x000000291b00780c */ /* 0x000fe40003f44270 */
[----:B------:R-:W-:Y:S02]  /*af20*/  FMNMX.FTZ R31, R50, R31, !PT ;  /* 0x0000001f321f7209 */ /* 0x000fe40007810000 */
[----:B--2---:R-:W-:Y:S01]  /*af30*/  FSEL R62, R47, -INF , P2 ;  /* 0xff8000002f3e7808 */ /* 0x004fe20001000000 */
[----:B------:R-:W0:Y:S01]  /*af40*/  MUFU.TANH R54, R54 ;  /* 0x0000003600367308 */ /* 0x000e220000002400 */
[----:B------:R-:W-:Y:S02]  /*af50*/  FMNMX.FTZ R31, R56, R31, !PT ;  /* 0x0000001f381f7209 */ /* 0x000fe40007810000 */
[----:B------:R-:W-:-:S02]  /*af60*/  ISETP.GT.AND P2, PT, R27, 0x31, PT ;  /* 0x000000311b00780c */ /* 0x000fc40003f44270 */
[----:B---3--:R-:W-:Y:S02]  /*af70*/  FSEL R60, R57, -INF , P3 ;  /* 0xff800000393c7808 */ /* 0x008fe40001800000 */
[----:B------:R-:W-:Y:S01]  /*af80*/  FMNMX.FTZ R31, R62, R31, !PT ;  /* 0x0000001f3e1f7209 */ /* 0x000fe20007810000 */
[----:B------:R-:W2:Y:S01]  /*af90*/  MUFU.TANH R55, R55 ;  /* 0x0000003700377308 */ /* 0x000ea20000002400 */
[----:B------:R-:W-:Y:S02]  /*afa0*/  ISETP.GT.AND P3, PT, R27, 0x38, PT ;  /* 0x000000381b00780c */ /* 0x000fe40003f64270 */
[----:B-1----:R-:W-:Y:S02]  /*afb0*/  FSEL R58, R51, -INF , P2 ;  /* 0xff800000333a7808 */ /* 0x002fe40001000000 */
[----:B------:R-:W-:Y:S02]  /*afc0*/  FMNMX.FTZ R31, R60, R31, !PT ;  /* 0x0000001f3c1f7209 */ /* 0x000fe40007810000 */
[----:B------:R-:W-:Y:S01]  /*afd0*/  ISETP.GT.AND P2, PT, R27, 0x39, PT ;  /* 0x000000391b00780c */ /* 0x000fe20003f44270 */
[----:B------:R1:W3:Y:S01]  /*afe0*/  MUFU.TANH R35, R24 ;  /* 0x0000001800237308 */ /* 0x0002e20000002400 */
[----:B0-----:R-:W-:-:S02]  /*aff0*/  FSEL R64, R54, -INF , P3 ;  /* 0xff80000036407808 */ /* 0x001fc40001800000 */
[----:B------:R-:W-:-:S04]  /*b000*/  FMNMX.FTZ R31, R58, R31, !PT ;  /* 0x0000001f3a1f7209 */ /* 0x000fc80007810000 */
[----:B------:R-:W-:Y:S01]  /*b010*/  FMNMX.FTZ R31, R64, R31, !PT ;  /* 0x0000001f401f7209 */ /* 0x000fe20007810000 */
[----:B------:R0:W-:Y:S01]  /*b020*/  MUFU.TANH R39, R25 ;  /* 0x0000001900277308 */ /* 0x0001e20000002400 */
[----:B--2---:R-:W-:Y:S01]  /*b030*/  FSEL R54, R55, -INF , P2 ;  /* 0xff80000037367808 */ /* 0x004fe20001000000 */
[----:B-1----:R-:W-:-:S03]  /*b040*/  FMUL.FTZ R24, R52, UR4 ;  /* 0x0000000434187c20 */ /* 0x002fc60008410000 */
[----:B------:R-:W-:-:S03]  /*b050*/  FMNMX.FTZ R31, R54, R31, !PT ;  /* 0x0000001f361f7209 */ /* 0x000fc60007810000 */
[----:B------:R-:W-:Y:S01]  /*b060*/  MUFU.TANH R28, R28 ;  /* 0x0000001c001c7308 */ /* 0x000fe20000002400 */
[----:B0-----:R-:W-:Y:S01]  /*b070*/  VIADDMNMX R25, R13, R66, R15, PT ;  /* 0x000000420d197246 */ /* 0x001fe2000380010f */
[----:B------:R-:W0:Y:S01]  /*b080*/  SHFL.BFLY PT, R68, R31, 0x2, 0x1f ;  /* 0x0c401f001f447f89 */ /* 0x000e2200000e0000 */
[----:B------:R-:W-:Y:S01]  /*b090*/  FMUL.FTZ R13, R44, UR4 ;  /* 0x000000042c0d7c20 */ /* 0x000fe20008410000 */
[----:B------:R-:W-:Y:S01]  /*b0a0*/  ULDC UR4, c[0x0][0x988] ;  /* 0x0002620000047ab9 */ /* 0x000fe20000000800 */
[C---:B------:R-:W-:Y:S02]  /*b0b0*/  ISETP.GT.AND P2, PT, R25.reuse, RZ, PT ;  /* 0x000000ff1900720c */ /* 0x040fe40003f44270 */
[C---:B------:R-:W-:Y:S01]  /*b0c0*/  ISETP.GT.AND P3, PT, R25.reuse, 0x1, PT ;  /* 0x000000011900780c */ /* 0x040fe20003f64270 */
[----:B------:R3:W1:Y:S01]  /*b0d0*/  MUFU.TANH R43, R29 ;  /* 0x0000001d002b7308 */ /* 0x0006620000002400 */
[C---:B------:R-:W-:Y:S02]  /*b0e0*/  ISETP.GT.AND P4, PT, R25.reuse, 0x8, PT ;  /* 0x000000081900780c */ /* 0x040fe40003f84270 */
[----:B------:R-:W-:-:S05]  /*b0f0*/  ISETP.GT.AND P5, PT, R25, 0x20, PT ;  /* 0x000000201900780c */ /* 0x000fca0003fa4270 */
[----:B------:R-:W-:Y:S01]  /*b100*/  MUFU.TANH R32, R32 ;  /* 0x0000002000207308 */ /* 0x000fe20000002400 */
[----:B---3--:R-:W-:Y:S02]  /*b110*/  FSEL R29, R35, -INF , P2 ;  /* 0xff800000231d7808 */ /* 0x008fe40001000000 */
[----:B------:R-:W-:-:S05]  /*b120*/  ISETP.GT.AND P2, PT, R25, 0x9, PT ;  /* 0x000000091900780c */ /* 0x000fca0003f44270 */
[----:B------:R-:W2:Y:S01]  /*b130*/  MUFU.TANH R33, R33 ;  /* 0x0000002100217308 */ /* 0x000ea20000002400 */
[----:B-1----:R-:W-:Y:S02]  /*b140*/  FSEL R44, R43, -INF , P2 ;  /* 0xff8000002b2c7808 */ /* 0x002fe40001000000 */
[----:B0-----:R-:W-:Y:S02]  /*b150*/  FMNMX.FTZ R68, R31, R68, !PT ;  /* 0x000000441f447209 */ /* 0x001fe40007810000 */
[----:B------:R-:W-:-:S03]  /*b160*/  ISETP.GT.AND P2, PT, R25, 0x11, PT ;  /* 0x000000111900780c */ /* 0x000fc60003f44270 */
[----:B------:R-:W0:Y:S01]  /*b170*/  SHFL.BFLY PT, R27, R68, 0x1, 0x1f ;  /* 0x0c201f00441b7f89 */ /* 0x000e2200000e0000 */
[----:B------:R1:W3:Y:S08]  /*b180*/  MUFU.TANH R31, R36 ;  /* 0x00000024001f7308 */ /* 0x0002f00000002400 */
[----:B------:R-:W4:Y:S01]  /*b190*/  MUFU.TANH R37, R37 ;  /* 0x0000002500257308 */ /* 0x000f220000002400 */
[----:B-1----:R-:W-:-:S02]  /*b1a0*/  FSEL R36, R28, -INF , P4 ;  /* 0xff8000001c247808 */ /* 0x002fc40002000000 */
[----:B--2---:R-:W-:Y:S02]  /*b1b0*/  FSEL R66, R33, -INF , P2 ;  /* 0xff80000021427808 */ /* 0x004fe40001000000 */
[C---:B------:R-:W-:Y:S02]  /*b1c0*/  ISETP.GT.AND P2, PT, R25.reuse, 0x19, PT ;  /* 0x000000191900780c */ /* 0x040fe40003f44270 */
[----:B------:R-:W-:Y:S01]  /*b1d0*/  ISETP.GT.AND P4, PT, R25, 0x21, PT ;  /* 0x000000211900780c */ /* 0x000fe20003f84270 */
[----:B------:R1:W2:Y:S01]  /*b1e0*/  MUFU.TANH R72, R40 ;  /* 0x0000002800487308 */ /* 0x0002a20000002400 */
[----:B0-----:R-:W-:-:S07]  /*b1f0*/  FMNMX.FTZ R15, R68, R27, !PT ;  /* 0x0000001b440f7209 */ /* 0x001fce0007810000 */
[----:B------:R-:W0:Y:S01]  /*b200*/  MUFU.TANH R41, R41 ;  /* 0x0000002900297308 */ /* 0x000e220000002400 */
[----:B------:R-:W-:Y:S02]  /*b210*/  FSEL R68, R39, -INF , P3 ;  /* 0xff80000027447808 */ /* 0x000fe40001800000 */
[----:B------:R-:W-:Y:S02]  /*b220*/  ISETP.GT.AND P3, PT, R25, 0x10, PT ;  /* 0x000000101900780c */ /* 0x000fe40003f64270 */
[----:B------:R-:W-:Y:S02]  /*b230*/  FMNMX.FTZ R27, R29, R68, !PT ;  /* 0x000000441d1b7209 */ /* 0x000fe40007810000 */
[----:B-1----:R-:W-:Y:S01]  /*b240*/  FSEL R40, R32, -INF , P3 ;  /* 0xff80000020287808 */ /* 0x002fe20001800000 */
[----:B------:R1:W0:Y:S01]  /*b250*/  MUFU.TANH R76, R13 ;  /* 0x0000000d004c7308 */ /* 0x0002220000002400 */
[----:B------:R-:W-:Y:S02]  /*b260*/  FMNMX.FTZ R27, R36, R27, !PT ;  /* 0x0000001b241b7209 */ /* 0x000fe40007810000 */
[----:B------:R-:W-:-:S02]  /*b270*/  ISETP.GT.AND P3, PT, R25, 0x18, PT ;  /* 0x000000181900780c */ /* 0x000fc40003f64270 */
[----:B------:R-:W-:Y:S02]  /*b280*/  FMNMX.FTZ R27, R44, R27, !PT ;  /* 0x0000001b2c1b7209 */ /* 0x000fe40007810000 */
[----:B---3--:R-:W-:Y:S01]  /*b290*/  FSEL R52, R31, -INF , P3 ;  /* 0xff8000001f347808 */ /* 0x008fe20001800000 */
[----:B------:R-:W3:Y:S01]  /*b2a0*/  MUFU.TANH R45, R45 ;  /* 0x0000002d002d7308 */ /* 0x000ee20000002400 */
[----:B------:R-:W-:Y:S01]  /*b2b0*/  FMNMX.FTZ R27, R40, R27, !PT ;  /* 0x0000001b281b7209 */ /* 0x000fe20007810000 */
[----:B-1----:R-:W-:Y:S01]  /*b2c0*/  IMAD.U32 R13, RZ, RZ, UR4 ;  /* 0x00000004ff0d7e24 */ /* 0x002fe2000f8e00ff */
[----:B----4-:R-:W-:Y:S02]  /*b2d0*/  FSEL R70, R37, -INF , P2 ;  /* 0xff80000025467808 */ /* 0x010fe40001000000 */
[----:B------:R-:W-:Y:S01]  /*b2e0*/  FMNMX.FTZ R27, R66, R27, !PT ;  /* 0x0000001b421b7209 */ /* 0x000fe20007810000 */
[----:B------:R-:W-:Y:S01]  /*b2f0*/  FMUL.FTZ R28, R15, R13 ;  /* 0x0000000d0f1c7220 */ /* 0x000fe20000410000 */
[----:B--2---:R-:W-:Y:S01]  /*b300*/  FSEL R72, R72, -INF , P5 ;  /* 0xff80000048487808 */ /* 0x004fe20002800000 */
[----:B------:R-:W1:Y:S01]  /*b310*/  MUFU.TANH R48, R48 ;  /* 0x0000003000307308 */ /* 0x000e620000002400 */
[----:B------:R-:W-:-:S02]  /*b320*/  FMNMX.FTZ R27, R52, R27, !PT ;  /* 0x0000001b341b7209 */ /* 0x000fc40007810000 */
[----:B------:R-:W-:Y:S02]  /*b330*/  ISETP.GT.AND P3, PT, R25, 0x28, PT ;  /* 0x000000281900780c */ /* 0x000fe40003f64270 */
[----:B------:R-:W-:Y:S02]  /*b340*/  FMNMX.FTZ R27, R70, R27, !PT ;  /* 0x0000001b461b7209 */ /* 0x000fe40007810000 */
[----:B0-----:R-:W-:Y:S01]  /*b350*/  FSEL R74, R41, -INF , P4 ;  /* 0xff800000294a7808 */ /* 0x001fe20002000000 */
[----:B------:R-:W0:Y:S01]  /*b360*/  MUFU.TANH R49, R49 ;  /* 0x0000003100317308 */ /* 0x000e220000002400 */
[----:B------:R-:W-:Y:S02]  /*b370*/  FMNMX.FTZ R27, R72, R27, !PT ;  /* 0x0000001b481b7209 */ /* 0x000fe40007810000 */
[----:B------:R-:W-:Y:S02]  /*b380*/  ISETP.GT.AND P2, PT, R25, 0x29, PT ;  /* 0x000000291900780c */ /* 0x000fe40003f44270 */
[----:B------:R-:W-:-:S02]  /*b390*/  FSEL R76, R76, -INF , P3 ;  /* 0xff8000004c4c7808 */ /* 0x000fc40001800000 */
[----:B------:R-:W-:Y:S01]  /*b3a0*/  FMNMX.FTZ R27, R74, R27, !PT ;  /* 0x0000001b4a1b7209 */ /* 0x000fe20007810000 */
[----:B------:R-:W2:Y:S01]  /*b3b0*/  MUFU.TANH R24, R24 ;  /* 0x0000001800187308 */ /* 0x000ea20000002400 */
[----:B------:R-:W-:Y:S02]  /*b3c0*/  ISETP.GT.AND P5, PT, R25, 0x30, PT ;  /* 0x000000301900780c */ /* 0x000fe40003fa4270 */
[----:B---3--:R-:W-:Y:S02]  /*b3d0*/  FSEL R78, R45, -INF , P2 ;  /* 0xff8000002d4e7808 */ /* 0x008fe40001000000 */
[----:B------:R-:W-:Y:S02]  /*b3e0*/  FMNMX.FTZ R27, R76, R27, !PT ;  /* 0x0000001b4c1b7209 */ /* 0x000fe40007810000 */
[----:B------:R-:W-:Y:S01]  /*b3f0*/  ISETP.GT.AND P2, PT, R25, 0x31, PT ;  /* 0x000000311900780c */ /* 0x000fe20003f44270 */
[----:B------:R-:W3:Y:S01]  /*b400*/  MUFU.TANH R32, R53 ;  /* 0x0000003500207308 */ /* 0x000ee20000002400 */
[----:B-1----:R-:W-:-:S02]  /*b410*/  FSEL R80, R48, -INF , P5 ;  /* 0xff80000030507808 */ /* 0x002fc40002800000 */
[----:B------:R-:W-:Y:S02]  /*b420*/  FMNMX.FTZ R27, R78, R27, !PT ;  /* 0x0000001b4e1b7209 */ /* 0x000fe40007810000 */
[----:B------:R-:W-:Y:S02]  /*b430*/  ISETP.GT.AND P3, PT, R25, 0x38, PT ;  /* 0x000000381900780c */ /* 0x000fe40003f64270 */
[----:B0-----:R-:W-:Y:S02]  /*b440*/  FSEL R48, R49, -INF , P2 ;  /* 0xff80000031307808 */ /* 0x001fe40001000000 */
[----:B------:R-:W-:Y:S02]  /*b450*/  FMNMX.FTZ R27, R80, R27, !PT ;  /* 0x0000001b501b7209 */ /* 0x000fe40007810000 */
[----:B------:R-:W-:Y:S02]  /*b460*/  ISETP.GT.AND P2, PT, R25, 0x39, PT ;  /* 0x000000391900780c */ /* 0x000fe40003f44270 */
[----:B--2---:R-:W-:-:S02]  /*b470*/  FSEL R24, R24, -INF , P3 ;  /* 0xff80000018187808 */ /* 0x004fc40001800000 */
[----:B------:R-:W-:Y:S02]  /*b480*/  FMNMX.FTZ R27, R48, R27, !PT ;  /* 0x0000001b301b7209 */ /* 0x000fe40007810000 */
[----:B------:R-:W-:Y:S02]  /*b490*/  FSETP.NEU.FTZ.AND P4, PT, R15, -INF , PT ;  /* 0xff8000000f00780b */ /* 0x000fe40003f9d000 */
[----:B---3--:R-:W-:Y:S02]  /*b4a0*/  FSEL R32, R32, -INF , P2 ;  /* 0xff80000020207808 */ /* 0x008fe40001000000 */
[----:B------:R-:W-:Y:S02]  /*b4b0*/  FMNMX.FTZ R27, R24, R27, !PT ;  /* 0x0000001b181b7209 */ /* 0x000fe40007810000 */
[----:B------:R-:W-:Y:S02]  /*b4c0*/  FSEL R33, R28, RZ, P4 ;  /* 0x000000ff1c217208 */ /* 0x000fe40002000000 */
[----:B------:R-:W-:-:S03]  /*b4d0*/  FMNMX.FTZ R27, R32, R27, !PT ;  /* 0x0000001b201b7209 */ /* 0x000fc60007810000 */
[-CC-:B------:R-:W-:Y:S01]  /*b4e0*/  FFMA.FTZ R155, R0, R13.reuse, -R33.reuse ;  /* 0x0000000d009b7223 */ /* 0x180fe20000010821 */
[-CC-:B------:R-:W-:Y:S01]  /*b4f0*/  FFMA.FTZ R0, R14, R13.reuse, -R33.reuse ;  /* 0x0000000d0e007223 */ /* 0x180fe20000010821 */
[-CC-:B------:R-:W-:Y:S01]  /*b500*/  FFMA.FTZ R153, R3, R13.reuse, -R33.reuse ;  /* 0x0000000d03997223 */ /* 0x180fe20000010821 */
[----:B------:R-:W0:Y:S01]  /*b510*/  SHFL.BFLY PT, R14, R27, 0x2, 0x1f ;  /* 0x0c401f001b0e7f89 */ /* 0x000e2200000e0000 */
        /* <DEDUP_REMOVED lines=10> */
[----:B------:R-:W-:-:S02]  /*b5c0*/  FFMA.FTZ R58, R58, R13, -R33 ;  /* 0x0000000d3a3a7223 */ /* 0x000fc40000010821 */
[----:B------:R2:W-:Y:S01]  /*b5d0*/  MUFU.EX2 R159, R34 ;  /* 0x00000022009f7308 */ /* 0x0005e20000000800 */
[----:B-1----:R-:W-:-:S07]  /*b5e0*/  FFMA.FTZ R3, R62, R13, -R33 ;  /* 0x0000000d3e037223 */ /* 0x002fce0000010821 */
[----:B------:R-:W-:Y:S01]  /*b5f0*/  MUFU.EX2 R153, R153 ;  /* 0x0000009900997308 */ /* 0x000fe20000000800 */
[----:B--2---:R-:W-:Y:S01]  /*b600*/  FFMA.FTZ R34, R54, R13, -R33 ;  /* 0x0000000d36227223 */ /* 0x004fe20000010821 */
[----:B0-----:R-:W-:-:S05]  /*b610*/  FMNMX.FTZ R30, R27, R14, !PT ;  /* 0x0000000e1b1e7209 */ /* 0x001fca0007810000 */
[----:B------:R-:W0:Y:S01]  /*b620*/  SHFL.BFLY PT, R27, R30, 0x1, 0x1f ;  /* 0x0c201f001e1b7f89 */ /* 0x000e2200000e0000 */
[----:B------:R-:W-:Y:S08]  /*b630*/  MUFU.EX2 R28, R28 ;  /* 0x0000001c001c7308 */ /* 0x000ff00000000800 */
[----:B------:R-:W-:Y:S08]  /*b640*/  MUFU.EX2 R155, R155 ;  /* 0x0000009b009b7308 */ /* 0x000ff00000000800 */
[----:B------:R-:W-:Y:S01]  /*b650*/  MUFU.EX2 R0, R0 ;  /* 0x0000000000007308 */ /* 0x000fe20000000800 */
[----:B0-----:R-:W-:Y:S01]  /*b660*/  FMNMX.FTZ R14, R30, R27, !PT ;  /* 0x0000001b1e0e7209 */ /* 0x001fe20007810000 */
[----:B------:R-:W-:-:S06]  /*b670*/  FFMA.FTZ R27, R64, R13, -R33 ;  /* 0x0000000d401b7223 */ /* 0x000fcc0000010821 */
[----:B------:R-:W-:Y:S01]  /*b680*/  MUFU.EX2 R157, R157 ;  /* 0x0000009d009d7308 */ /* 0x000fe20000000800 */
[C---:B------:R-:W-:Y:S01]  /*b690*/  FSETP.NEU.FTZ.AND P2, PT, R14.reuse, -INF , PT ;  /* 0xff8000000e00780b */ /* 0x040fe20003f5d000 */
[----:B------:R-:W-:-:S05]  /*b6a0*/  FMUL.FTZ R31, R14, R13 ;  /* 0x0000000d0e1f7220 */ /* 0x000fca0000410000 */
[----:B------:R-:W-:Y:S01]  /*b6b0*/  FSEL R31, R31, RZ, P2 ;  /* 0x000000ff1f1f7208 */ /* 0x000fe20001000000 */
[----:B------:R-:W-:Y:S04]  /*b6c0*/  MUFU.EX2 R42, R42 ;  /* 0x0000002a002a7308 */ /* 0x000fe80000000800 */
[-CC-:B------:R-:W-:Y:S01]  /*b6d0*/  FFMA.FTZ R29, R29, R13.reuse, -R31.reuse ;  /* 0x0000000d1d1d7223 */ /* 0x180fe2000001081f */
[-CC-:B------:R-:W-:Y:S01]  /*b6e0*/  FFMA.FTZ R68, R68, R13.reuse, -R31.reuse ;  /* 0x0000000d44447223 */ /* 0x180fe2000001081f */
[-CC-:B------:R-:W-:Y:S01]  /*b6f0*/  FFMA.FTZ R36, R36, R13.reuse, -R31.reuse ;  /* 0x0000000d24247223 */ /* 0x180fe2000001081f */
[-CC-:B------:R-:W-:Y:S01]  /*b700*/  FFMA.FTZ R44, R44, R13.reuse, -R31.reuse ;  /* 0x0000000d2c2c7223 */ /* 0x180fe2000001081f */
[----:B-----5:R0:W-:Y:S01]  /*b710*/  MUFU.EX2 R152, R29 ;  /* 0x0000001d00987308 */ /* 0x0201e20000000800 */
        /* <DEDUP_REMOVED lines=10> */
[-CC-:B------:R-:W-:Y:S01]  /*b7c0*/  FFMA.FTZ R48, R48, R13.reuse, -R31.reuse ;  /* 0x0000000d30307223 */ /* 0x180fe2000001081f */
[-CC-:B------:R-:W-:Y:S01]  /*b7d0*/  FFMA.FTZ R24, R24, R13.reuse, -R31.reuse ;  /* 0x0000000d18187223 */ /* 0x180fe2000001081f */
[----:B------:R-:W-:Y:S01]  /*b7e0*/  FFMA.FTZ R31, R32, R13, -R31 ;  /* 0x0000000d201f7223 */ /* 0x000fe2000001081f */
[----:B0-----:R-:W-:-:S02]  /*b7f0*/  @!P1 VIADD R29, R20, 0x28c40 ;  /* 0x00028c40141d9836 */ /* 0x001fc40000000000 */
[----:B------:R-:W0:Y:S03]  /*b800*/  MUFU.EX2 R36, R36 ;  /* 0x0000002400247308 */ /* 0x000e260000000800 */
[----:B------:R-:W-:-:S04]  /*b810*/  @!P1 PRMT R29, RZ, 0x654, R29 ;  /* 0x00000654ff1d9816 */ /* 0x000fc8000000001d */
[----:B------:R2:W-:Y:S01]  /*b820*/  @!P1 SYNCS.ARRIVE.TRANS64.RED.A1T0 RZ, [R29+URZ], RZ ;  /* 0x000000ff1dff99a7 */ /* 0x0005e2000810043f */
[----:B------:R3:W4:Y:S01]  /*b830*/  MUFU.EX2 R35, R44 ;  /* 0x0000002c00237308 */ /* 0x0007220000000800 */
[----:B-1----:R-:W-:Y:S01]  /*b840*/  FADD.FTZ R45, R152, R33 ;  /* 0x00000021982d7221 */ /* 0x002fe20000010000 */
[----:B------:R-:W-:-:S06]  /*b850*/  F2FP.BF16.F32.PACK_AB R152, R33, R152 ;  /* 0x000000982198723e */ /* 0x000fcc00000010ff */
[----:B------:R-:W1:Y:S01]  /*b860*/  MUFU.EX2 R40, R40 ;  /* 0x0000002800287308 */ /* 0x000e620000000800 */
[----:B---3--:R-:W-:Y:S01]  /*b870*/  FADD.FTZ R44, R153, R28 ;  /* 0x0000001c992c7221 */ /* 0x008fe20000010000 */
[----:B------:R-:W-:-:S03]  /*b880*/  F2FP.BF16.F32.PACK_AB R153, R28, R153 ;  /* 0x000000991c99723e */ /* 0x000fc600000010ff */
[----:B------:R-:W-:Y:S01]  /*b890*/  FADD.FTZ R47, R155, R44 ;  /* 0x0000002c9b2f7221 */ /* 0x000fe20000010000 */
[----:B0-----:R-:W-:Y:S01]  /*b8a0*/  FADD.FTZ R44, R36, R45 ;  /* 0x0000002d242c7221 */ /* 0x001fe20000010000 */
[----:B------:R-:W-:Y:S01]  /*b8b0*/  F2FP.BF16.F32.PACK_AB R155, R0, R155 ;  /* 0x0000009b009b723e */ /* 0x000fe200000010ff */
[----:B------:R-:W0:Y:S01]  /*b8c0*/  MUFU.EX2 R37, R66 ;  /* 0x0000004200257308 */ /* 0x000e220000000800 */
[C---:B----4-:R-:W-:Y:S01]  /*b8d0*/  F2FP.BF16.F32.PACK_AB R154, R35.reuse, R36 ;  /* 0x00000024239a723e */ /* 0x050fe200000010ff */
[----:B------:R-:W-:Y:S01]  /*b8e0*/  FADD.FTZ R45, R35, R44 ;  /* 0x0000002c232d7221 */ /* 0x000fe20000010000 */
[----:B------:R-:W-:Y:S06]  /*b8f0*/  BAR.SYNC.DEFER_BLOCKING 0xf, 0x100 ;  /* 0x03c4000000007b1d */ /* 0x000fec0000010000 */
[----:B------:R-:W3:Y:S01]  /*b900*/  MUFU.EX2 R52, R52 ;  /* 0x0000003400347308 */ /* 0x000ee20000000800 */
[----:B-1----:R-:W-:-:S07]  /*b910*/  FADD.FTZ R32, R40, R45 ;  /* 0x0000002d28207221 */ /* 0x002fce0000010000 */
[----:B------:R1:W-:Y:S01]  /*b920*/  MUFU.EX2 R161, R50 ;  /* 0x0000003200a17308 */ /* 0x0003e20000000800 */
[C---:B0-----:R-:W-:Y:S01]  /*b930*/  FADD.FTZ R45, R37.reuse, R32 ;  /* 0x00000020252d7221 */ /* 0x041fe20000010000 */
[----:B------:R-:W-:-:S06]  /*b940*/  F2FP.BF16.F32.PACK_AB R156, R37, R40 ;  /* 0x00000028259c723e */ /* 0x000fcc00000010ff */
[----:B------:R-:W0:Y:S01]  /*b950*/  MUFU.EX2 R39, R70 ;  /* 0x0000004600277308 */ /* 0x000e220000000800 */
[----:B-1----:R-:W-:Y:S01]  /*b960*/  FADD.FTZ R50, R0, R47 ;  /* 0x0000002f00327221 */ /* 0x002fe20000010000 */
[----:B---3--:R-:W-:Y:S01]  /*b970*/  FADD.FTZ R0, R52, R45 ;  /* 0x0000002d34007221 */ /* 0x008fe20000010000 */
[----:B------:R1:W-:Y:S02]  /*b980*/  STSM.16.M88.4 [R197+0x26800], R152 ;  /* 0x02680098c5007844 */ /* 0x0003e40000000200 */
[----:B------:R-:W-:Y:S01]  /*b990*/  FADD.FTZ R47, R157, R50 ;  /* 0x000000329d2f7221 */ /* 0x000fe20000010000 */
[C---:B------:R-:W-:Y:S02]  /*b9a0*/  F2FP.BF16.F32.PACK_AB R157, R38.reuse, R157 ;  /* 0x0000009d269d723e */ /* 0x040fe400000010ff */
[----:B------:R-:W3:Y:S01]  /*b9b0*/  MUFU.EX2 R46, R46 ;  /* 0x0000002e002e7308 */ /* 0x000ee20000000800 */
[----:B------:R-:W-:-:S04]  /*b9c0*/  FADD.FTZ R44, R38, R47 ;  /* 0x0000002f262c7221 */ /* 0x000fc80000010000 */
[----:B------:R-:W-:Y:S01]  /*b9d0*/  FADD.FTZ R47, R159, R44 ;  /* 0x0000002c9f2f7221 */ /* 0x000fe20000010000 */
[C---:B------:R-:W-:Y:S02]  /*b9e0*/  F2FP.BF16.F32.PACK_AB R159, R42.reuse, R159 ;  /* 0x0000009f2a9f723e */ /* 0x040fe400000010ff */
[----:B------:R-:W4:Y:S01]  /*b9f0*/  MUFU.EX2 R72, R72 ;  /* 0x0000004800487308 */ /* 0x000f220000000800 */
[----:B------:R-:W-:Y:S01]  /*ba00*/  FADD.FTZ R47, R42, R47 ;  /* 0x0000002f2a2f7221 */ /* 0x000fe20000010000 */
[C---:B0-----:R-:W-:Y:S01]  /*ba10*/  FADD.FTZ R45, R39.reuse, R0 ;  /* 0x00000000272d7221 */ /* 0x041fe20000010000 */
[----:B------:R-:W-:-:S05]  /*ba20*/  F2FP.BF16.F32.PACK_AB R158, R39, R52 ;  /* 0x00000034279e723e */ /* 0x000fca00000010ff */
[----:B------:R-:W0:Y:S01]  /*ba30*/  MUFU.EX2 R41, R74 ;  /* 0x0000004a00297308 */ /* 0x000e220000000800 */
[----:B---3--:R-:W-:Y:S01]  /*ba40*/  FADD.FTZ R28, R46, R47 ;  /* 0x0000002f2e1c7221 */ /* 0x008fe20000010000 */
[----:B------:R1:W-:Y:S03]  /*ba50*/  STSM.16.M88.4 [R198], R156 ;  /* 0x0000009cc6007844 */ /* 0x0003e60000000200 */
[C---:B------:R-:W-:Y:S01]  /*ba60*/  FADD.FTZ R47, R161.reuse, R28 ;  /* 0x0000001ca12f7221 */ /* 0x040fe20000010000 */
[----:B------:R-:W-:Y:S02]  /*ba70*/  F2FP.BF16.F32.PACK_AB R161, R161, R46 ;  /* 0x0000002ea1a1723e */ /* 0x000fe400000010ff */
[----:B------:R-:W3:Y:S01]  /*ba80*/  MUFU.EX2 R26, R26 ;  /* 0x0000001a001a7308 */ /* 0x000ee20000000800 */
[----:B----4-:R-:W-:-:S07]  /*ba90*/  FADD.FTZ R0, R72, R45 ;  /* 0x0000002d48007221 */ /* 0x010fce0000010000 */
[----:B------:R-:W4:Y:S01]  /*baa0*/  MUFU.EX2 R76, R76 ;  /* 0x0000004c004c7308 */ /* 0x000f220000000800 */
[C---:B0-----:R-:W-:Y:S01]  /*bab0*/  FADD.FTZ R33, R41.reuse, R0 ;  /* 0x0000000029217221 */ /* 0x041fe20000010000 */
[----:B------:R-:W-:-:S06]  /*bac0*/  F2FP.BF16.F32.PACK_AB R160, R41, R72 ;  /* 0x0000004829a0723e */ /* 0x000fcc00000010ff */
[----:B------:R-:W0:Y:S01]  /*bad0*/  MUFU.EX2 R43, R78 ;  /* 0x0000004e002b7308 */ /* 0x000e220000000800 */
[----:B---3--:R-:W-:-:S07]  /*bae0*/  FADD.FTZ R28, R26, R47 ;  /* 0x0000002f1a1c7221 */ /* 0x008fce0000010000 */
[----:B------:R-:W3:Y:S01]  /*baf0*/  MUFU.EX2 R3, R3 ;  /* 0x0000000300037308 */ /* 0x000ee20000000800 */
[----:B----4-:R-:W-:-:S07]  /*bb00*/  FADD.FTZ R0, R76, R33 ;  /* 0x000000214c007221 */ /* 0x010fce0000010000 */
[----:B------:R-:W-:Y:S01]  /*bb10*/  MUFU.EX2 R25, R25 ;  /* 0x0000001900197308 */ /* 0x000fe20000000800 */
[C---:B0-----:R-:W-:Y:S01]  /*bb20*/  F2FP.BF16.F32.PACK_AB R162, R43.reuse, R76 ;  /* 0x0000004c2ba2723e */ /* 0x041fe200000010ff */
[----:B------:R-:W-:-:S06]  /*bb30*/  FADD.FTZ R43, R43, R0 ;  /* 0x000000002b2b7221 */ /* 0x000fcc0000010000 */
[----:B------:R-:W0:Y:S01]  /*bb40*/  MUFU.EX2 R30, R58 ;  /* 0x0000003a001e7308 */ /* 0x000e220000000800 */
[C---:B---3--:R-:W-:Y:S01]  /*bb50*/  FADD.FTZ R28, R3.reuse, R28 ;  /* 0x0000001c031c7221 */ /* 0x048fe20000010000 */
[----:B------:R-:W-:-:S05]  /*bb60*/  F2FP.BF16.F32.PACK_AB R163, R3, R26 ;  /* 0x0000001a03a3723e */ /* 0x000fca00000010ff */
[----:B------:R1:W-:Y:S01]  /*bb70*/  STSM.16.M88.4 [R200], R160 ;  /* 0x000000a0c8007844 */ /* 0x0003e20000000200 */
[----:B------:R-:W-:Y:S08]  /*bb80*/  MUFU.EX2 R80, R80 ;  /* 0x0000005000507308 */ /* 0x000ff00000000800 */
[----:B--2---:R-:W2:Y:S01]  /*bb90*/  MUFU.EX2 R29, R48 ;  /* 0x00000030001d7308 */ /* 0x004ea20000000800 */
[----:B0-----:R-:W-:Y:S01]  /*bba0*/  F2FP.BF16.F32.PACK_AB R165, R30, R25 ;  /* 0x000000191ea5723e */ /* 0x001fe200000010ff */
[----:B------:R-:W-:-:S04]  /*bbb0*/  FADD.FTZ R25, R25, R28 ;  /* 0x0000001c19197221 */ /* 0x000fc80000010000 */
[----:B------:R-:W-:Y:S02]  /*bbc0*/  FADD.FTZ R30, R30, R25 ;  /* 0x000000191e1e7221 */ /* 0x000fe40000010000 */
[----:B------:R-:W0:Y:S08]  /*bbd0*/  MUFU.EX2 R27, R27 ;  /* 0x0000001b001b7308 */ /* 0x000e300000000800 */
[----:B------:R-:W3:Y:S01]  /*bbe0*/  MUFU.EX2 R34, R34 ;  /* 0x0000002200227308 */ /* 0x000ee20000000800 */
[----:B--2---:R-:W-:Y:S01]  /*bbf0*/  F2FP.BF16.F32.PACK_AB R164, R29, R80 ;  /* 0x000000501da4723e */ /* 0x004fe200000010ff */
[----:B------:R-:W-:-:S04]  /*bc00*/  FADD.FTZ R80, R80, R43 ;  /* 0x0000002b50507221 */ /* 0x000fc80000010000 */
[----:B------:R-:W-:Y:S02]  /*bc10*/  FADD.FTZ R29, R29, R80 ;  /* 0x000000501d1d7221 */ /* 0x000fe40000010000 */
[----:B------:R-:W2:Y:S01]  /*bc20*/  MUFU.EX2 R24, R24 ;  /* 0x0000001800187308 */ /* 0x000ea20000000800 */
[----:B0-----:R-:W-:-:S07]  /*bc30*/  FADD.FTZ R3, R27, R30 ;  /* 0x0000001e1b037221 */ /* 0x001fce0000010000 */
[----:B------:R-:W0:Y:S01]  /*bc40*/  MUFU.EX2 R31, R31 ;  /* 0x0000001f001f7308 */ /* 0x000e220000000800 */
[C---:B---3--:R-:W-:Y:S01]  /*bc50*/  F2FP.BF16.F32.PACK_AB R167, R34.reuse, R27 ;  /* 0x0000001b22a7723e */ /* 0x048fe200000010ff */
[----:B------:R-:W-:Y:S01]  /*bc60*/  FADD.FTZ R3, R34, R3 ;  /* 0x0000000322037221 */ /* 0x000fe20000010000 */
[----:B--2---:R-:W-:Y:S01]  /*bc70*/  FADD.FTZ R0, R24, R29 ;  /* 0x0000001d18007221 */ /* 0x004fe20000010000 */
[----:B0-----:R-:W-:-:S03]  /*bc80*/  F2FP.BF16.F32.PACK_AB R166, R31, R24 ;  /* 0x000000181fa6723e */ /* 0x001fc600000010ff */
[----:B------:R-:W-:Y:S02]  /*bc90*/  FADD.FTZ R0, R31, R0 ;  /* 0x000000001f007221 */ /* 0x000fe40000010000 */
[----:B------:R1:W-:Y:S01]  /*bca0*/  STSM.16.M88.4 [R199], R164 ;  /* 0x000000a4c7007844 */ /* 0x0003e20000000200 */
[----:B------:R-:W-:Y:S05]  /*bcb0*/  @!P0 BRA `(.L_x_4957) ;  /* 0x0000000000048947 */ /* 0x000fea0003800000 */
[----:B------:R-:W-:Y:S01]  /*bcc0*/  BPT.TRAP 0x1 ;  /* 0x000000040000795c */ /* 0x000fe20000300000 */
.L_x_4957:
[----:B------:R0:W2:Y:S01]  /*bcd0*/  SYNCS.PHASECHK.TRANS64.TRYWAIT P2, [R20+URZ+0x28c50], R21 ;  /* 0x028c5015140075a7 */ /* 0x0000a2000804017f */
[----:B------:R-:W-:Y:S05]  /*bce0*/  @!P0 BRA `(.L_x_4958) ;  /* 0x0000000000048947 */ /* 0x000fea0003800000 */
[----:B------:R-:W-:Y:S01]  /*bcf0*/  BPT.TRAP 0x1 ;  /* 0x000000040000795c */ /* 0x000fe20000300000 */
.L_x_4958:
        /* <DEDUP_REMOVED lines=11> */
.L_x_4960:
[----:B------:R-:W-:Y:S05]  /*bdb0*/  BSYNC B0 ;  /* 0x0000000000007941 */ /* 0x000fea0003800000 */
.L_x_4959:
[----:B------:R-:W5:Y:S01]  /*bdc0*/  LDC R24, c[0x0][0x448] ;  /* 0x00011200ff187b82 */ /* 0x000f620000000800 */
[----:B------:R-:W-:Y:S01]  /*bdd0*/  IMAD.MOV.U32 R25, RZ, RZ, 0x40000040 ;  /* 0x40000040ff197424 */ /* 0x000fe200078e00ff */
[----:B------:R-:W-:Y:S01]  /*bde0*/  BSSY B0, `(.L_x_4962) ;  /* 0x0000276000007945 */ /* 0x000fe20003800000 */
[----:B0-2---:R-:W-:Y:S02]  /*bdf0*/  IMAD.MOV.U32 R21, RZ, RZ, R195 ;  /* 0x000000ffff157224 */ /* 0x005fe400078e00c3 */
[----:B------:R-:W-:Y:S01]  /*be00*/  IMAD.MOV.U32 R29, RZ, RZ, 0x40000040 ;  /* 0x40000040ff1d7424 */ /* 0x000fe200078e00ff */
[C---:B------:R-:W-:Y:S01]  /*be10*/  R2UR UR7, R25.reuse ;  /* 0x00000000190772ca */ /* 0x040fe200000e0000 */
[----:B------:R-:W-:Y:S01]  /*be20*/  VIADD R216, R168, 0xfffffffe ;  /* 0xfffffffea8d87836 */ /* 0x000fe20000000000 */
[----:B------:R-:W-:Y:S01]  /*be30*/  R2UR UR11, R25 ;  /* 0x00000000190b72ca */ /* 0x000fe200000e0000 */
[----:B------:R-:W-:Y:S01]  /*be40*/  @!P1 VIADD R20, R20, 0x28c60 ;  /* 0x00028c6014149836 */ /* 0x000fe20000000000 */
[----:B------:R-:W-:-:S04]  /*be50*/  R2UR UR19, R29 ;  /* 0x000000001d1372ca */ /* 0x000fc800000e0000 */
[----:B------:R-:W-:Y:S02]  /*be60*/  @!P1 PRMT R20, RZ, 0x654, R20 ;  /* 0x00000654ff149816 */ /* 0x000fe40000000014 */
[----:B-----5:R-:W-:Y:S01]  /*be70*/  ISETP.NE.AND P2, PT, R24, 0x1, PT ;  /* 0x000000011800780c */ /* 0x020fe20003f45270 */
[----:B------:R-:W-:-:S05]  /*be80*/  IMAD.MOV.U32 R24, RZ, RZ, R28 ;  /* 0x000000ffff187224 */ /* 0x000fca00078e001c */
[----:B------:R-:W-:Y:S01]  /*be90*/  R2UR UR6, R24 ;  /* 0x00000000180672ca */ /* 0x000fe200000e0000 */
[----:B------:R-:W-:-:S05]  /*bea0*/  VIADD R24, R28, 0x80 ;  /* 0x000000801c187836 */ /* 0x000fca0000000000 */
[----:B------:R-:W-:Y:S01]  /*beb0*/  R2UR UR10, R24 ;  /* 0x00000000180a72ca */ /* 0x000fe200000e0000 */
[----:B---3--:R-:W-:-:S04]  /*bec0*/  @P2 IMAD.HI.U32 R27, R195, R26, RZ ;  /* 0x0000001ac31b2227 */ /* 0x008fc800078e00ff */
[C---:B------:R-:W-:Y:S01]  /*bed0*/  VIADD R26, R28.reuse, 0x100 ;  /* 0x000001001c1a7836 */ /* 0x040fe20000000000 */
[----:B----4-:R-:W-:Y:S01]  /*bee0*/  @P2 SHF.R.U32.HI R21, RZ, R30, R27 ;  /* 0x0000001eff152219 */ /* 0x010fe2000001161b */
[----:B------:R-:W-:Y:S02]  /*bef0*/  VIADD R28, R28, 0x180 ;  /* 0x000001801c1c7836 */ /* 0x000fe40000000000 */
[----:B------:R-:W-:Y:S01]  /*bf00*/  IMAD.MOV.U32 R27, RZ, RZ, 0x40000040 ;  /* 0x40000040ff1b7424 */ /* 0x000fe200078e00ff */
[----:B------:R-:W-:Y:S02]  /*bf10*/  R2UR UR14, R26 ;  /* 0x000000001a0e72ca */ /* 0x000fe400000e0000 */
[----:B------:R-:W-:Y:S02]  /*bf20*/  R2UR UR18, R28 ;  /* 0x000000001c1272ca */ /* 0x000fe400000e0000 */
[----:B------:R-:W-:Y:S02]  /*bf30*/  R2UR UR15, R27 ;  /* 0x000000001b0f72ca */ /* 0x000fe400000e0000 */
[----:B------:R-:W-:Y:S01]  /*bf40*/  WARPGROUP.ARRIVE ;  /* 0x00000000000079c5 */ /* 0x000fe20000000000 */
[----:B------:R-:W-:-:S05]  /*bf50*/  IADD3 R21, R21, R196, -R194 ;  /* 0x000000c415157210 */ /* 0x000fca0007ffe8c2 */
[----:B------:R-:W-:Y:S03]  /*bf60*/  HGMMA.64x256x16.F32.BF16 R24, R152, gdesc[UR4].tnspB, RZ, !UPT, gsb0 ;  /* 0x43e0000498187df0 */ /* 0x000fe6000c0018ff */
[----:B------:R-:W-:Y:S02]  /*bf70*/  WARPGROUP.DEPBAR.LE gsb0, 0x0 ;  /* 0x00008000000079c5 */ /* 0x000fe40000010000 */
[----:B------:R-:W-:Y:S01]  /*bf80*/  WARPGROUP.ARRIVE ;  /* 0x00000000000079c5 */ /* 0x000fe20000000000 */
[----:B-1----:R-:W-:-:S04]  /*bf90*/  SHF.R.S32.HI R152, RZ, 0x1f, R21 ;  /* 0x0000001fff987819 */ /* 0x002fc80000011415 */
[----:B------:R-:W-:-:S15]  /*bfa0*/  LEA.HI R152, R152, R21, RZ, 0x6 ;  /* 0x0000001598987211 */ /* 0x000fde00078f30ff */
[----:B------:R-:W-:-:S03]  /*bfb0*/  NOP ;  /* 0x0000000000007918 */ /* 0x000fc60000000000 */
[----:B------:R-:W-:Y:S01]  /*bfc0*/  HGMMA.64x256x16.F32.BF16 R24, R156, gdesc[UR8].tnspB, R24, gsb0 ;  /* 0x43e000089c187df0 */ /* 0x000fe20008001818 */
[----:B------:R-:W-:-:S04]  /*bfd0*/  SHF.R.S32.HI R152, RZ, 0x6, R152 ;  /* 0x00000006ff987819 */ /* 0x000fc80000011498 */
[----:B------:R-:W-:-:S04]  /*bfe0*/  VIMNMX R215, R201, R152, !PT ;  /* 0x00000098c9d77248 */ /* 0x000fc80007fe0100 */
[----:B------:R-:W-:Y:S01]  /*bff0*/  ISETP.GE.AND P2, PT, R216, R215, PT ;  /* 0x000000d7d800720c */ /* 0x000fe20003f46270 */
[----:B------:R-:W-:Y:S02]  /*c000*/  WARPGROUP.DEPBAR.LE gsb0, 0x0 ;  /* 0x00008000000079c5 */ /* 0x000fe40000010000 */
[----:B------:R-:W-:-:S15]  /*c010*/  WARPGROUP.ARRIVE ;  /* 0x00000000000079c5 */ /* 0x000fde0000000000 */
[----:B------:R-:W-:-:S01]  /*c020*/  NOP ;  /* 0x0000000000007918 */ /* 0x000fc20000000000 */
        /* <DEDUP_REMOVED lines=16> */
[----:B------:R-:W-:Y:S01]  /*c130*/  BSSY B1, `(.L_x_4963) ;  /* 0x0000240000017945 */ /* 0x000fe20003800000 */
[----:B------:R-:W-:Y:S02]  /*c140*/  IMAD.MOV.U32 R227, RZ, RZ, R15 ;  /* 0x000000ffffe37224 */ /* 0x000fe400078e000f */
[----:B------:R-:W-:Y:S02]  /*c150*/  IMAD.MOV.U32 R21, RZ, RZ, R14 ;  /* 0x000000ffff157224 */ /* 0x000fe400078e000e */
[----:B------:R-:W-:-:S07]  /*c160*/  IMAD.MOV.U32 R226, RZ, RZ, R18 ;  /* 0x000000ffffe27224 */ /* 0x000fce00078e0012 */
.L_x_4974:
[----:B------:R-:W-:-:S05]  /*c170*/  VIADD R18, R226, 0x1 ;  /* 0x00000001e2127836 */ /* 0x000fca0000000000 */
[----:B------:R-:W-:-:S04]  /*c180*/  ISETP.NE.AND P2, PT, R18, 0x2, PT ;  /* 0x000000021200780c */ /* 0x000fc80003f45270 */
[----:B------:R-:W-:Y:S02]  /*c190*/  SEL R13, RZ, 0x1, P2 ;  /* 0x00000001ff0d7807 */ /* 0x000fe40001000000 */
[----:B------:R-:W-:Y:S02]  /*c1a0*/  SEL R18, R18, RZ, P2 ;  /* 0x000000ff12127207 */ /* 0x000fe40001000000 */
[----:B------:R-:W-:Y:S01]  /*c1b0*/  LOP3.LUT R22, R22, R13, RZ, 0x3c, !PT ;  /* 0x0000000d16167212 */ /* 0x000fe200078e3cff */
[----:B-1----:R-:W-:Y:S06]  /*c1c0*/  @!P0 BRA `(.L_x_4964) ;  /* 0x0000000000048947 */ /* 0x002fec0003800000 */
[----:B------:R-:W-:Y:S01]  /*c1d0*/  BPT.TRAP 0x1 ;  /* 0x000000040000795c */ /* 0x000fe20000300000 */
.L_x_4964:
[----:B------:R-:W-:Y:S01]  /*c1e0*/  IMAD R217, R18, 0x8, R2 ;  /* 0x0000000812d97824 */ /* 0x000fe200078e0202 */
[----:B0-----:R-:W-:-:S04]  /*c1f0*/  SHF.L.U32 R20, R22, 0x1f, RZ ;  /* 0x0000001f16147819 */ /* 0x001fc800000006ff */
[----:B------:R0:W1:Y:S01]  /*c200*/  SYNCS.PHASECHK.TRANS64.TRYWAIT P2, [R217+URZ+0x28c30], R20 ;  /* 0x028c3014d90075a7 */ /* 0x000062000804017f */
[----:B------:R-:W-:Y:S05]  /*c210*/  @!P0 BRA `(.L_x_4965) ;  /* 0x0000000000048947 */ /* 0x000fea0003800000 */
[----:B------:R-:W-:Y:S01]  /*c220*/  BPT.TRAP 0x1 ;  /* 0x000000040000795c */ /* 0x000fe20000300000 */
.L_x_4965:
[----:B------:R-:W2:Y:S01]  /*c230*/  LDC R13, c[0x0][0x448] ;  /* 0x00011200ff0d7b82 */ /* 0x000ea20000000800 */
[----:B------:R-:W-:Y:S01]  /*c240*/  BSSY B2, `(.L_x_4966) ;  /* 0x000000a000027945 */ /* 0x000fe20003800000 */
[----:B--2---:R-:W-:Y:S01]  /*c250*/  ISETP.NE.AND P3, PT, R13, 0x1, PT ;  /* 0x000000010d00780c */ /* 0x004fe20003f65270 */
[----:B------:R-:W-:-:S12]  /*c260*/  IMAD.IADD R13, R204, 0x1, R195 ;  /* 0x00000001cc0d7824 */ /* 0x000fd800078e02c3 */
[----:B------:R-:W2:Y:S08]  /*c270*/  @P3 LDC R15, c[0x0][0x44c] ;  /* 0x00011300ff0f3b82 */ /* 0x000eb00000000800 */
[----:B------:R-:W3:Y:S01]  /*c280*/  @P3 LDC R14, c[0x0][0x450] ;  /* 0x00011400ff0e3b82 */ /* 0x000ee20000000800 */
[----:B--2---:R-:W-:-:S05]  /*c290*/  @P3 IMAD.HI.U32 R15, R13, R15, RZ ;  /* 0x0000000f0d0f3227 */ /* 0x004fca00078e00ff */
[----:B---3--:R-:W-:Y:S01]  /*c2a0*/  @P3 SHF.R.U32.HI R13, RZ, R14, R15 ;  /* 0x0000000eff0d3219 */ /* 0x008fe2000001160f */
[----:B-1----:R-:W-:Y:S06]  /*c2b0*/  @P2 BRA `(.L_x_4967) ;  /* 0x0000000000082947 */ /* 0x002fec0003800000 */
[----:B------:R-:W1:Y:S02]  /*c2c0*/  SYNCS.PHASECHK.TRANS64.TRYWAIT P2, [R217+URZ+0x28c30], R20 ;  /* 0x028c3014d90075a7 */ /* 0x000e64000804017f */
[----:B-1----:R-:W-:Y:S05]  /*c2d0*/  @!P2 BRA `(.L_x_4968) ;  /* 0x0000013800aca947 */ /* 0x002fea0003800000 */
.L_x_4967:
[----:B------:R-:W-:Y:S05]  /*c2e0*/  BSYNC B2 ;  /* 0x0000000000027941 */ /* 0x000fea0003800000 */
.L_x_4966:
[----:B------:R-:W-:Y:S01]  /*c2f0*/  IMAD.MOV.U32 R14, RZ, RZ, -0x40 ;  /* 0xffffffc0ff0e7424 */ /* 0x000fe200078e00ff */
[----:B------:R-:W-:Y:S01]  /*c300*/  R2UR UR4, R4 ;  /* 0x00000000040472ca */ /* 0x000fe200000e0000 */
[----:B------:R-:W-:Y:S01]  /*c310*/  IMAD R154, R18, 0x200, R12 ;  /* 0x00000200129a7824 */ /* 0x000fe200078e020c */
[----:B------:R-:W-:Y:S01]  /*c320*/  R2UR UR5, R5 ;  /* 0x00000000050572ca */ /* 0x000fe200000e0000 */
[----:B------:R-:W-:Y:S01]  /*c330*/  IMAD R14, R216, R14, 0x1 ;  /* 0x00000001d80e7424 */ /* 0x000fe200078e020e */
[----:B------:R-:W-:Y:S01]  /*c340*/  R2UR UR8, R10 ;  /* 0x000000000a0872ca */ /* 0x000fe200000e0000 */
[----:B------:R-:W-:Y:S01]  /*c350*/  IMAD.MOV.U32 R155, RZ, RZ, 0x40000040 ;  /* 0x40000040ff9b7424 */ /* 0x000fe200078e00ff */
[C---:B------:R-:W-:Y:S01]  /*c360*/  R2UR UR6, R154.reuse ;  /* 0x000000009a0672ca */ /* 0x040fe200000e0000 */
[----:B------:R-:W-:Y:S01]  /*c370*/  VIADD R152, R154, 0x2 ;  /* 0x000000029a987836 */ /* 0x000fe20000000000 */
[----:B------:R-:W-:Y:S01]  /*c380*/  IADD3 R14, R196, R14, -R203 ;  /* 0x0000000ec40e7210 */ /* 0x000fe20007ffe8cb */
[----:B------:R-:W-:Y:S01]  /*c390*/  IMAD.MOV.U32 R153, RZ, RZ, 0x40000040 ;  /* 0x40000040ff997424 */ /* 0x000fe200078e00ff */
[----:B------:R-:W-:Y:S01]  /*c3a0*/  R2UR UR7, R155 ;  /* 0x000000009b0772ca */ /* 0x000fe200000e0000 */
[----:B------:R-:W2:Y:S01]  /*c3b0*/  SHFL.IDX PT, R228, R13, RZ, 0x1c1f ;  /* 0x001c1fff0de47589 */ /* 0x000ea200000e0000 */
[----:B------:R-:W-:Y:S01]  /*c3c0*/  R2UR UR10, R152 ;  /* 0x00000000980a72ca */ /* 0x000fe200000e0000 */
[----:B------:R-:W-:Y:S01]  /*c3d0*/  IMAD.IADD R15, R14, 0x1, -R194 ;  /* 0x000000010e0f7824 */ /* 0x000fe200078e0ac2 */
[----:B------:R-:W-:Y:S01]  /*c3e0*/  R2UR UR11, R153 ;  /* 0x00000000990b72ca */ /* 0x000fe200000e0000 */
[C---:B------:R-:W-:Y:S01]  /*c3f0*/  VIADD R14, R154.reuse, 0x4 ;  /* 0x000000049a0e7836 */ /* 0x040fe20000000000 */
[----:B------:R-:W-:Y:S01]  /*c400*/  R2UR UR19, R155 ;  /* 0x000000009b1372ca */ /* 0x000fe200000e0000 */
[----:B------:R-:W-:Y:S01]  /*c410*/  VIADD R154, R154, 0x6 ;  /* 0x000000069a9a7836 */ /* 0x000fe20000000000 */
[----:B------:R-:W-:Y:S01]  /*c420*/  R2UR UR9, R11 ;  /* 0x000000000b0972ca */ /* 0x000fe200000e0000 */
[----:B------:R-:W3:Y:S01]  /*c430*/  SHFL.IDX PT, R13, R13, 0x1, 0x1c1f ;  /* 0x003c1f000d0d7f89 */ /* 0x000ee200000e0000 */
        /* <DEDUP_REMOVED lines=8> */
[----:B------:R-:W-:Y:S01]  /*c4c0*/  LOP3.LUT R19, R19, 0xdfffffff, RZ, 0xc0, !PT ;  /* 0xdfffffff13137812 */ /* 0x000fe200078ec0ff */
[----:B--2---:R-:W-:-:S03]  /*c4d0*/  IMAD.IADD R228, R15, 0x1, R228 ;  /* 0x000000010fe47824 */ /* 0x004fc600078e02e4 */
[----:B------:R-:W-:-:S04]  /*c4e0*/  @P1 LOP3.LUT R19, R19, 0x20000000, RZ, 0xfc, !PT ;  /* 0x2000000013131812 */ /* 0x000fc800078efcff */
[----:B------:R-:W-:Y:S01]  /*c4f0*/  LOP3.LUT R19, R19, 0xefffffff, RZ, 0xc0, !PT ;  /* 0xefffffff13137812 */ /* 0x000fe200078ec0ff */
[----:B---3--:R-:W-:Y:S02]  /*c500*/  IMAD.IADD R13, R15, 0x1, R13 ;  /* 0x000000010f0d7824 */ /* 0x008fe400078e020d */
[----:B------:R-:W-:Y:S01]  /*c510*/  IMAD.MOV.U32 R15, RZ, RZ, 0x40000040 ;  /* 0x40000040ff0f7424 */ /* 0x000fe200078e00ff */
[----:B------:R-:W-:Y:S02]  /*c520*/  @P0 LOP3.LUT R19, R19, 0x10000000, RZ, 0xfc, !PT ;  /* 0x1000000013130812 */ /* 0x000fe400078efcff */
[----:B------:R-:W-:Y:S02]  /*c530*/  ISETP.GT.AND P1, PT, R13, 0x21, PT ;  /* 0x000000210d00780c */ /* 0x000fe40003f24270 */
[----:B------:R-:W-:Y:S02]  /*c540*/  R2UR UR15, R15 ;  /* 0x000000000f0f72ca */ /* 0x000fe400000e0000 */
[----:B------:R-:W-:-:S02]  /*c550*/  ISETP.GT.AND P0, PT, R13, 0x28, PT ;  /* 0x000000280d00780c */ /* 0x000fc40003f04270 */
[----:B------:R-:W-:Y:S02]  /*c560*/  LOP3.LUT R19, R19, 0xbfffffff, RZ, 0xc0, !PT ;  /* 0xbfffffff13137812 */ /* 0x000fe400078ec0ff */
[C---:B------:R-:W-:Y:S02]  /*c570*/  ISETP.GT.AND P2, PT, R13.reuse, 0x29, PT ;  /* 0x000000290d00780c */ /* 0x040fe40003f44270 */
[C---:B------:R-:W-:Y:S02]  /*c580*/  ISETP.GT.AND P3, PT, R13.reuse, 0x30, PT ;  /* 0x000000300d00780c */ /* 0x040fe40003f64270 */
[----:B------:R-:W-:Y:S02]  /*c590*/  ISETP.GT.AND P4, PT, R13, 0x31, PT ;  /* 0x000000310d00780c */ /* 0x000fe40003f84270 */
[----:B------:R-:W-:Y:S02]  /*c5a0*/  @P1 LOP3.LUT R19, R19, 0x40000000, RZ, 0xfc, !PT ;  /* 0x4000000013131812 */ /* 0x000fe400078efcff */
[----:B------:R-:W-:-:S02]  /*c5b0*/  ISETP.GT.AND P1, PT, R228, 0x1, PT ;  /* 0x00000001e400780c */ /* 0x000fc40003f24270 */
[----:B------:R-:W-:Y:S02]  /*c5c0*/  LOP3.LUT R19, R19, 0x7fffffff, RZ, 0xc0, !PT ;  /* 0x7fffffff13137812 */ /* 0x000fe400078ec0ff */
[----:B------:R-:W-:Y:S02]  /*c5d0*/  ISETP.GT.AND P5, PT, R13, 0x38, PT ;  /* 0x000000380d00780c */ /* 0x000fe40003fa4270 */
[----:B------:R-:W-:Y:S02]  /*c5e0*/  @P0 LOP3.LUT R19, R19, 0x80000000, RZ, 0xfc, !PT ;  /* 0x8000000013130812 */ /* 0x000fe400078efcff */
[----:B------:R-:W-:Y:S02]  /*c5f0*/  ISETP.GT.AND P0, PT, R228, RZ, PT ;  /* 0x000000ffe400720c */ /* 0x000fe40003f04270 */
[----:B------:R-:W-:Y:S01]  /*c600*/  ISETP.GT.AND P6, PT, R13, 0x39, PT ;  /* 0x000000390d00780c */ /* 0x000fe20003fc4270 */
        /* <DEDUP_REMOVED lines=35> */
[----:B------:R-:W-:Y:S01]  /*c840*/  ISETP.GT.AND P0, PT, R228, 0x8, PT ;  /* 0x00000008e400780c */ /* 0x000fe20003f04270 */
[----:B------:R-:W-:Y:S01]  /*c850*/  FMUL.FTZ R174, R174, UR44 ;  /* 0x0000002caeae7c20 */ /* 0x000fe20008410000 */
[----:B------:R-:W-:Y:S01]  /*c860*/  FMUL.FTZ R175, R175, UR44 ;  /* 0x0000002cafaf7c20 */ /* 0x000fe20008410000 */
[----:B------:R-:W-:Y:S01]  /*c870*/  FMUL.FTZ R178, R178, UR44 ;  /* 0x0000002cb2b27c20 */ /* 0x000fe20008410000 */
[----:B------:R-:W-:Y:S01]  /*c880*/  FMUL.FTZ R179, R179, UR44 ;  /* 0x0000002cb3b37c20 */ /* 0x000fe20008410000 */
[----:B------:R-:W2:Y:S01]  /*c890*/  MUFU.TANH R157, R157 ;  /* 0x0000009d009d7308 */ /* 0x000ea20000002400 */
[----:B---3--:R-:W-:Y:S01]  /*c8a0*/  FSEL R233, R153, -INF , P1 ;  /* 0xff80000099e97808 */ /* 0x008fe20000800000 */
[----:B------:R-:W-:Y:S01]  /*c8b0*/  FMUL.FTZ R182, R182, UR44 ;  /* 0x0000002cb6b67c20 */ /* 0x000fe20008410000 */
[----:B------:R-:W-:Y:S01]  /*c8c0*/  ISETP.GT.AND P1, PT, R228, 0x9, PT ;  /* 0x00000009e400780c */ /* 0x000fe20003f24270 */
[----:B------:R-:W-:Y:S01]  /*c8d0*/  FMUL.FTZ R183, R183, UR44 ;  /* 0x0000002cb7b77c20 */ /* 0x000fe20008410000 */
[----:B------:R-:W-:-:S03]  /*c8e0*/  FMUL.FTZ R173, R173, UR44 ;  /* 0x0000002cadad7c20 */ /* 0x000fc60008410000 */
[----:B------:R-:W3:Y:S01]  /*c8f0*/  MUFU.TANH R160, R160 ;  /* 0x000000a000a07308 */ /* 0x000ee20000002400 */
[----:B----4-:R-:W-:Y:S02]  /*c900*/  FSEL R156, R156, -INF , P0 ;  /* 0xff8000009c9c7808 */ /* 0x010fe40000000000 */
[----:B------:R-:W-:-:S05]  /*c910*/  ISETP.GT.AND P0, PT, R228, 0x10, PT ;  /* 0x00000010e400780c */ /* 0x000fca0003f04270 */
[----:B------:R-:W4:Y:S01]  /*c920*/  MUFU.TANH R161, R161 ;  /* 0x000000a100a17308 */ /* 0x000f220000002400 */
[----:B--2---:R-:W-:Y:S02]  /*c930*/  FSEL R157, R157, -INF , P1 ;  /* 0xff8000009d9d7808 */ /* 0x004fe40000800000 */
[----:B------:R-:W-:-:S05]  /*c940*/  ISETP.GT.AND P1, PT, R228, 0x11, PT ;  /* 0x00000011e400780c */ /* 0x000fca0003f24270 */
[----:B------:R-:W2:Y:S01]  /*c950*/  MUFU.TANH R164, R164 ;  /* 0x000000a400a47308 */ /* 0x000ea20000002400 */
[----:B---3--:R-:W-:Y:S02]  /*c960*/  FSEL R160, R160, -INF , P0 ;  /* 0xff800000a0a07808 */ /* 0x008fe40000000000 */
[----:B------:R-:W-:-:S05]  /*c970*/  ISETP.GT.AND P0, PT, R228, 0x18, PT ;  /* 0x00000018e400780c */ /* 0x000fca0003f04270 */
        /* <DEDUP_REMOVED lines=14> */
[----:B------:R-:W-:-:S05]  /*ca60*/  ISETP.GT.AND P1, PT, R13, RZ, PT ;  /* 0x000000ff0d00720c */ /* 0x000fca0003f24270 */
        /* <DEDUP_REMOVED lines=23> */
[----:B------:R-:W-:Y:S02]  /*cbe0*/  ISETP.GT.AND P1, PT, R13, 0x20, PT ;  /* 0x000000200d00780c */ /* 0x000fe40003f24270 */
[----:B------:R-:W-:-:S03]  /*cbf0*/  FMNMX.FTZ R13, R14, R227, !PT ;  /* 0x000000e30e0d7209 */ /* 0x000fc60007810000 */
[----:B------:R-:W4:Y:S01]  /*cc00*/  MUFU.TANH R167, R171 ;  /* 0x000000ab00a77308 */ /* 0x000f220000002400 */
[----:B------:R-:W-:Y:S02]  /*cc10*/  FMNMX.FTZ R13, R153, R13, !PT ;  /* 0x0000000d990d7209 */ /* 0x000fe40007810000 */
[----:B--2---:R-:W-:Y:S02]  /*cc20*/  FSEL R163, R163, -INF , P0 ;  /* 0xff800000a3a37808 */ /* 0x004fe40000000000 */
[----:B------:R-:W-:Y:S02]  /*cc30*/  FMNMX.FTZ R13, R154, R13, !PT ;  /* 0x0000000d9a0d7209 */ /* 0x000fe40007810000 */
[----:B------:R-:W-:Y:S01]  /*cc40*/  LOP3.LUT P0, RZ, R19, 0x80000000, RZ, 0xc0, !PT ;  /* 0x8000000013ff7812 */ /* 0x000fe2000780c0ff */
[----:B------:R-:W2:Y:S01]  /*cc50*/  MUFU.TANH R170, R174 ;  /* 0x000000ae00aa7308 */ /* 0x000ea20000002400 */
[----:B------:R-:W-:Y:S02]  /*cc60*/  FMNMX.FTZ R13, R155, R13, !PT ;  /* 0x0000000d9b0d7209 */ /* 0x000fe40007810000 */
[----:B---3--:R-:W-:-:S02]  /*cc70*/  FSEL R166, R166, -INF , P1 ;  /* 0xff800000a6a67808 */ /* 0x008fc40000800000 */
[----:B------:R-:W-:Y:S02]  /*cc80*/  FMNMX.FTZ R13, R158, R13, !PT ;  /* 0x0000000d9e0d7209 */ /* 0x000fe40007810000 */
[----:B------:R-:W-:Y:S01]  /*cc90*/  LOP3.LUT P1, RZ, R19, 0x40000000, RZ, 0xc0, !PT ;  /* 0x4000000013ff7812 */ /* 0x000fe2000782c0ff */
[----:B------:R-:W3:Y:S01]  /*cca0*/  MUFU.TANH R171, R175 ;  /* 0x000000af00ab7308 */ /* 0x000ee20000002400 */
[----:B------:R-:W-:Y:S02]  /*ccb0*/  FMNMX.FTZ R13, R159, R13, !PT ;  /* 0x0000000d9f0d7209 */ /* 0x000fe40007810000 */
[----:B----4-:R-:W-:Y:S02]  /*ccc0*/  FSEL R167, R167, -INF , P1 ;  /* 0xff800000a7a77808 */ /* 0x010fe40000800000 */
[----:B------:R-:W-:Y:S02]  /*ccd0*/  FMNMX.FTZ R13, R162, R13, !PT ;  /* 0x0000000da20d7209 */ /* 0x000fe40007810000 */
[----:B------:R-:W-:Y:S01]  /*cce0*/  LOP3.LUT P1, RZ, R19, 0x20000000, RZ, 0xc0, !PT ;  /* 0x2000000013ff7812 */ /* 0x000fe2000782c0ff */
[----:B------:R-:W4:Y:S01]  /*ccf0*/  MUFU.TANH R174, R178 ;  /* 0x000000b200ae7308 */ /* 0x000f220000002400 */
[----:B------:R-:W-:-:S02]  /*cd00*/  FMNMX.FTZ R13, R163, R13, !PT ;  /* 0x0000000da30d7209 */ /* 0x000fc40007810000 */
[----:B--2---:R-:W-:Y:S02]  /*cd10*/  FSEL R170, R170, -INF , P0 ;  /* 0xff800000aaaa7808 */ /* 0x004fe40000000000 */
[----:B------:R-:W-:Y:S02]  /*cd20*/  FMNMX.FTZ R13, R166, R13, !PT ;  /* 0x0000000da60d7209 */ /* 0x000fe40007810000 */
[----:B------:R-:W-:Y:S01]  /*cd30*/  LOP3.LUT P0, RZ, R19, 0x10000000, RZ, 0xc0, !PT ;  /* 0x1000000013ff7812 */ /* 0x000fe2000780c0ff */
[----:B------:R-:W2:Y:S01]  /*cd40*/  MUFU.TANH R175, R179 ;  /* 0x000000b300af7308 */ /* 0x000ea20000002400 */
[----:B------:R-:W-:Y:S02]  /*cd50*/  FMNMX.FTZ R13, R167, R13, !PT ;  /* 0x0000000da70d7209 */ /* 0x000fe40007810000 */
[----:B---3--:R-:W-:Y:S02]  /*cd60*/  FSEL R171, R171, -INF , P2 ;  /* 0xff800000abab7808 */ /* 0x008fe40001000000 */
[----:B------:R-:W-:-:S03]  /*cd70*/  FMNMX.FTZ R13, R170, R13, !PT ;  /* 0x0000000daa0d7209 */ /* 0x000fc60007810000 */
[----:B------:R-:W3:Y:S01]  /*cd80*/  MUFU.TANH R178, R182 ;  /* 0x000000b600b27308 */ /* 0x000ee20000002400 */
[----:B----4-:R-:W-:Y:S02]  /*cd90*/  FSEL R174, R174, -INF , P3 ;  /* 0xff800000aeae7808 */ /* 0x010fe40001800000 */
[----:B------:R-:W-:Y:S02]  /*cda0*/  FMNMX.FTZ R13, R171, R13, !PT ;  /* 0x0000000dab0d7209 */ /* 0x000fe40007810000 */
[----:B------:R-:W-:Y:S02]  /*cdb0*/  ISETP.GT.AND P3, PT, R228, 0x29, PT ;  /* 0x00000029e400780c */ /* 0x000fe40003f64270 */
[----:B------:R-:W-:Y:S01]  /*cdc0*/  FMNMX.FTZ R13, R174, R13, !PT ;  /* 0x0000000dae0d7209 */ /* 0x000fe20007810000 */
[----:B------:R-:W4:Y:S01]  /*cdd0*/  MUFU.TANH R179, R183 ;  /* 0x000000b700b37308 */ /* 0x000f220000002400 */
[----:B--2---:R-:W-:Y:S02]  /*cde0*/  FSEL R175, R175, -INF , P4 ;  /* 0xff800000afaf7808 */ /* 0x004fe40002000000 */
[----:B------:R-:W-:-:S02]  /*cdf0*/  ISETP.GT.AND P4, PT, R228, 0x30, PT ;  /* 0x00000030e400780c */ /* 0x000fc40003f84270 */
[----:B------:R-:W-:-:S03]  /*ce00*/  FMNMX.FTZ R13, R175, R13, !PT ;  /* 0x0000000daf0d7209 */ /* 0x000fc60007810000 */
[----:B------:R-:W2:Y:S01]  /*ce10*/  MUFU.TANH R173, R173 ;  /* 0x000000ad00ad7308 */ /* 0x000ea20000002400 */
[----:B---3--:R-:W-:-:S04]  /*ce20*/  FSEL R178, R178, -INF , P5 ;  /* 0xff800000b2b27808 */ /* 0x008fc80002800000 */
[----:B------:R-:W-:Y:S02]  /*ce30*/  FMNMX.FTZ R13, R178, R13, !PT ;  /* 0x0000000db20d7209 */ /* 0x000fe40007810000 */
[----:B----4-:R-:W-:-:S04]  /*ce40*/  FSEL R179, R179, -INF , P6 ;  /* 0xff800000b3b37808 */ /* 0x010fc80003000000 */
[----:B------:R-:W-:Y:S02]  /*ce50*/  FMNMX.FTZ R13, R179, R13, !PT ;  /* 0x0000000db30d7209 */ /* 0x000fe40007810000 */
[----:B--2---:R-:W-:-:S03]  /*ce60*/  FSEL R173, R173, -INF , P3 ;  /* 0xff800000adad7808 */ /* 0x004fc60001800000 */
[----:B------:R-:W2:Y:S01]  /*ce70*/  SHFL.BFLY PT, R15, R13, 0x2, 0x1f ;  /* 0x0c401f000d0f7f89 */ /* 0x000ea200000e0000 */
[----:B------:R-:W-:Y:S02]  /*ce80*/  ISETP.GT.AND P3, PT, R228, 0x31, PT ;  /* 0x00000031e400780c */ /* 0x000fe40003f64270 */
[----:B--2---:R-:W-:-:S05]  /*ce90*/  FMNMX.FTZ R15, R13, R15, !PT ;  /* 0x0000000f0d0f7209 */ /* 0x004fca0007810000 */
[----:B------:R-:W2:Y:S02]  /*cea0*/  SHFL.BFLY PT, R13, R15, 0x1, 0x1f ;  /* 0x0c201f000f0d7f89 */ /* 0x000ea400000e0000 */
[----:B--2---:R-:W-:Y:S01]  /*ceb0*/  FMNMX.FTZ R15, R15, R13, !PT ;  /* 0x0000000d0f0f7209 */ /* 0x004fe20007810000 */
[----:B------:R-:W-:-:S03]  /*cec0*/  IMAD.U32 R13, RZ, RZ, UR40 ;  /* 0x00000028ff0d7e24 */ /* 0x000fc6000f8e00ff */
[C---:B------:R-:W-:Y:S01]  /*ced0*/  FSETP.NEU.FTZ.AND P2, PT, R15.reuse, -INF , PT ;  /* 0xff8000000f00780b */ /* 0x040fe20003f5d000 */
[----:B------:R-:W-:-:S03]  /*cee0*/  FMUL.FTZ R182, R15, R13 ;  /* 0x0000000d0fb67220 */ /* 0x000fc60000410000 */
[----:B------:R-:W-:Y:S02]  /*cef0*/  FSEL R183, R15, RZ, P2 ;  /* 0x000000ff0fb77208 */ /* 0x000fe40001000000 */
[----:B------:R-:W-:Y:S02]  /*cf00*/  FSEL R182, R182, RZ, P2 ;  /* 0x000000ffb6b67208 */ /* 0x000fe40001000000 */
[----:B------:R-:W-:Y:S01]  /*cf10*/  ISETP.NE.AND P2, PT, R193, RZ, PT ;  /* 0x000000ffc100720c */ /* 0x000fe20003f45270 */
[----:B------:R-:W-:Y:S02]  /*cf20*/  FADD.FTZ R183, -R183, R227 ;  /* 0x000000e3b7b77221 */ /* 0x000fe40000010100 */
[-CC-:B------:R-:W-:Y:S01]  /*cf30*/  FFMA.FTZ R227, R170, R13.reuse, -R182.reuse ;  /* 0x0000000daae37223 */ /* 0x180fe200000108b6 */
[-CC-:B------:R-:W-:Y:S01]  /*cf40*/  FFMA.FTZ R14, R14, R13.reuse, -R182.reuse ;  /* 0x0000000d0e0e7223 */ /* 0x180fe200000108b6 */
        /* <DEDUP_REMOVED lines=16> */
[----:B------:R-:W-:Y:S01]  /*d050*/  FFMA.FTZ R179, R179, R13, -R182 ;  /* 0x0000000db3b37223 */ /* 0x000fe200000108b6 */
[----:B------:R-:W-:-:S04]  /*d060*/  @!P2 IMAD R182, R226, 0x40, R189 ;  /* 0x00000040e2b6a824 */ /* 0x000fc800078e02bd */
[----:B------:R-:W3:Y:S01]  /*d070*/  MUFU.EX2 R153, R153 ;  /* 0x0000009900997308 */ /* 0x000ee20000000800 */
[----:B------:R-:W-:-:S07]  /*d080*/  @!P2 IMAD R182, R182, 0x4, R2 ;  /* 0x00000004b6b6a824 */ /* 0x000fce00078e0202 */
[----:B------:R-:W4:Y:S01]  /*d090*/  MUFU.EX2 R154, R154 ;  /* 0x0000009a009a7308 */ /* 0x000f220000000800 */
[----:B--2---:R-:W-:Y:S01]  /*d0a0*/  FFMA.FTZ R3, R170, R3, R14 ;  /* 0x00000003aa037223 */ /* 0x004fe2000001000e */
        /* <DEDUP_REMOVED lines=9> */
[----:B------:R-:W-:-:S02]  /*d140*/  @!P1 VIADD R14, R217, 0x28c40 ;  /* 0x00028c40d90e9836 */ /* 0x000fc40000000000 */
[-C--:B------:R-:W-:Y:S01]  /*d150*/  FMUL.FTZ R38, R38, R170.reuse ;  /* 0x000000aa26267220 */ /* 0x080fe20000410000 */
[-C--:B------:R-:W-:Y:S01]  /*d160*/  FMUL.FTZ R39, R39, R170.reuse ;  /* 0x000000aa27277220 */ /* 0x080fe20000410000 */
[-C--:B------:R-:W-:Y:S01]  /*d170*/  FMUL.FTZ R42, R42, R170.reuse ;  /* 0x000000aa2a2a7220 */ /* 0x080fe20000410000 */
[-C--:B------:R-:W-:Y:S01]  /*d180*/  FMUL.FTZ R43, R43, R170.reuse ;  /* 0x000000aa2b2b7220 */ /* 0x080fe20000410000 */
[----:B------:R-:W-:Y:S01]  /*d190*/  @!P1 PRMT R14, RZ, 0x654, R14 ;  /* 0x00000654ff0e9816 */ /* 0x000fe2000000000e */
[----:B----4-:R-:W-:Y:S01]  /*d1a0*/  FADD.FTZ R3, R154, R3 ;  /* 0x000000039a037221 */ /* 0x010fe20000010000 */
[----:B------:R-:W3:Y:S01]  /*d1b0*/  MUFU.EX2 R158, R158 ;  /* 0x0000009e009e7308 */ /* 0x000ee20000000800 */
[-C--:B------:R-:W-:Y:S01]  /*d1c0*/  FMUL.FTZ R46, R46, R170.reuse ;  /* 0x000000aa2e2e7220 */ /* 0x080fe20000410000 */
[----:B------:R4:W-:Y:S01]  /*d1d0*/  @!P1 SYNCS.ARRIVE.TRANS64.RED.A1T0 RZ, [R14+URZ], RZ ;  /* 0x000000ff0eff99a7 */ /* 0x0009e2000810043f */
[----:B------:R-:W-:Y:S01]  /*d1e0*/  @!P2 STS [R182+0x28820], R170 ;  /* 0x028820aab600a388 */ /* 0x000fe20000000800 */
[-C--:B------:R-:W-:Y:S01]  /*d1f0*/  FMUL.FTZ R47, R47, R170.reuse ;  /* 0x000000aa2f2f7220 */ /* 0x080fe20000410000 */
[-C--:B------:R-:W-:Y:S01]  /*d200*/  FMUL.FTZ R50, R50, R170.reuse ;  /* 0x000000aa32327220 */ /* 0x080fe20000410000 */
[----:B------:R-:W-:Y:S01]  /*d210*/  FMUL.FTZ R51, R51, R170 ;  /* 0x000000aa33337220 */ /* 0x000fe20000410000 */
[C---:B--2---:R-:W-:Y:S01]  /*d220*/  FADD.FTZ R3, R155.reuse, R3 ;  /* 0x000000039b037221 */ /* 0x044fe20000010000 */
[----:B------:R-:W-:Y:S01]  /*d230*/  F2FP.BF16.F32.PACK_AB R155, R155, R154 ;  /* 0x0000009a9b9b723e */ /* 0x000fe200000010ff */
[----:B------:R-:W-:Y:S01]  /*d240*/  FMUL.FTZ R154, R176, UR44 ;  /* 0x0000002cb09a7c20 */ /* 0x000fe20008410000 */
[----:B----4-:R-:W-:Y:S01]  /*d250*/  FMNMX.FTZ R14, R152, R21, !PT ;  /* 0x00000015980e7209 */ /* 0x010fe20007810000 */
[----:B------:R-:W-:Y:S01]  /*d260*/  FMUL.FTZ R176, R177, UR44 ;  /* 0x0000002cb1b07c20 */ /* 0x000fe20008410000 */
[----:B------:R-:W-:Y:S01]  /*d270*/  FMUL.FTZ R177, R180, UR44 ;  /* 0x0000002cb4b17c20 */ /* 0x000fe20008410000 */
[----:B------:R-:W-:Y:S01]  /*d280*/  FMUL.FTZ R180, R181, UR44 ;  /* 0x0000002cb5b47c20 */ /* 0x000fe20008410000 */
[----:B------:R-:W-:Y:S01]  /*d290*/  FMNMX.FTZ R14, R233, R14, !PT ;  /* 0x0000000ee90e7209 */ /* 0x000fe20007810000 */
[----:B------:R-:W2:Y:S01]  /*d2a0*/  MUFU.TANH R154, R154 ;  /* 0x0000009a009a7308 */ /* 0x000ea20000002400 */
[----:B------:R-:W-:Y:S01]  /*d2b0*/  FMUL.FTZ R54, R54, R170 ;  /* 0x000000aa36367220 */ /* 0x000fe20000410000 */
[----:B---3--:R-:W-:Y:S01]  /*d2c0*/  FADD.FTZ R3, R158, R3 ;  /* 0x000000039e037221 */ /* 0x008fe20000010000 */
[----:B------:R-:W-:Y:S01]  /*d2d0*/  FMNMX.FTZ R14, R156, R14, !PT ;  /* 0x0000000e9c0e7209 */ /* 0x000fe20007810000 */
[-C--:B------:R-:W-:Y:S01]  /*d2e0*/  FMUL.FTZ R55, R55, R170.reuse ;  /* 0x000000aa37377220 */ /* 0x080fe20000410000 */
[-C--:B------:R-:W-:Y:S01]  /*d2f0*/  FMUL.FTZ R58, R58, R170.reuse ;  /* 0x000000aa3a3a7220 */ /* 0x080fe20000410000 */
[----:B------:R-:W-:Y:S01]  /*d300*/  FMUL.FTZ R59, R59, R170 ;  /* 0x000000aa3b3b7220 */ /* 0x000fe20000410000 */
[----:B------:R-:W-:Y:S01]  /*d310*/  FMNMX.FTZ R14, R157, R14, !PT ;  /* 0x0000000e9d0e7209 */ /* 0x000fe20007810000 */
[----:B------:R-:W3:Y:S01]  /*d320*/  MUFU.TANH R176, R176 ;  /* 0x000000b000b07308 */ /* 0x000ee20000002400 */
        /* <DEDUP_REMOVED lines=8> */
[----:B--2---:R-:W-:Y:S01]  /*d3b0*/  FSEL R154, R154, -INF , P4 ;  /* 0xff8000009a9a7808 */ /* 0x004fe20002000000 */
[----:B------:R-:W-:Y:S01]  /*d3c0*/  FMUL.FTZ R71, R71, R170 ;  /* 0x000000aa47477220 */ /* 0x000fe20000410000 */
[----:B------:R-:W-:Y:S01]  /*d3d0*/  FMNMX.FTZ R14, R164, R14, !PT ;  /* 0x0000000ea40e7209 */ /* 0x000fe20007810000 */
[-C--:B------:R-:W-:Y:S01]  /*d3e0*/  FMUL.FTZ R74, R74, R170.reuse ;  /* 0x000000aa4a4a7220 */ /* 0x080fe20000410000 */
[----:B------:R-:W-:Y:S01]  /*d3f0*/  ISETP.GT.AND P4, PT, R228, 0x38, PT ;  /* 0x00000038e400780c */ /* 0x000fe20003f84270 */
[----:B------:R-:W-:Y:S01]  /*d400*/  FMUL.FTZ R75, R75, R170 ;  /* 0x000000aa4b4b7220 */ /* 0x000fe20000410000 */
[----:B------:R-:W-:Y:S01]  /*d410*/  FMNMX.FTZ R14, R165, R14, !PT ;  /* 0x0000000ea50e7209 */ /* 0x000fe20007810000 */
[----:B------:R-:W2:Y:S01]  /*d420*/  MUFU.TANH R180, R180 ;  /* 0x000000b400b47308 */ /* 0x000ea20000002400 */
[----:B---3--:R-:W-:Y:S01]  /*d430*/  FSEL R176, R176, -INF , P3 ;  /* 0xff800000b0b07808 */ /* 0x008fe20001800000 */
[----:B------:R-:W-:Y:S01]  /*d440*/  FMUL.FTZ R78, R78, R170 ;  /* 0x000000aa4e4e7220 */ /* 0x000fe20000410000 */
[----:B------:R-:W-:Y:S01]  /*d450*/  FMNMX.FTZ R14, R168, R14, !PT ;  /* 0x0000000ea80e7209 */ /* 0x000fe20007810000 */
[-C--:B------:R-:W-:Y:S01]  /*d460*/  FMUL.FTZ R79, R79, R170.reuse ;  /* 0x000000aa4f4f7220 */ /* 0x080fe20000410000 */
[----:B------:R-:W-:Y:S01]  /*d470*/  ISETP.GT.AND P3, PT, R228, 0x39, PT ;  /* 0x00000039e400780c */ /* 0x000fe20003f64270 */
[----:B------:R-:W-:Y:S01]  /*d480*/  FMUL.FTZ R82, R82, R170 ;  /* 0x000000aa52527220 */ /* 0x000fe20000410000 */
[----:B------:R-:W-:Y:S01]  /*d490*/  FMNMX.FTZ R14, R169, R14, !PT ;  /* 0x0000000ea90e7209 */ /* 0x000fe20007810000 */
[----:B------:R-:W3:Y:S01]  /*d4a0*/  MUFU.EX2 R159, R159 ;  /* 0x0000009f009f7308 */ /* 0x000ee20000000800 */
[----:B----4-:R-:W-:Y:S01]  /*d4b0*/  FSEL R177, R177, -INF , P4 ;  /* 0xff800000b1b17808 */ /* 0x010fe20002000000 */
[----:B------:R-:W-:Y:S01]  /*d4c0*/  FMUL.FTZ R83, R83, R170 ;  /* 0x000000aa53537220 */ /* 0x000fe20000410000 */
[----:B------:R-:W-:Y:S01]  /*d4d0*/  FMNMX.FTZ R14, R172, R14, !PT ;  /* 0x0000000eac0e7209 */ /* 0x000fe20007810000 */
[-C--:B------:R-:W-:Y:S01]  /*d4e0*/  FMUL.FTZ R86, R86, R170.reuse ;  /* 0x000000aa56567220 */ /* 0x080fe20000410000 */
[-C--:B------:R-:W-:Y:S01]  /*d4f0*/  FMUL.FTZ R87, R87, R170.reuse ;  /* 0x000000aa57577220 */ /* 0x080fe20000410000 */
[----:B------:R-:W-:Y:S01]  /*d500*/  FMUL.FTZ R90, R90, R170 ;  /* 0x000000aa5a5a7220 */ /* 0x000fe20000410000 */
[----:B------:R-:W-:Y:S01]  /*d510*/  FMNMX.FTZ R14, R173, R14, !PT ;  /* 0x0000000ead0e7209 */ /* 0x000fe20007810000 */
[----:B------:R-:W4:Y:S01]  /*d520*/  MUFU.EX2 R162, R162 ;  /* 0x000000a200a27308 */ /* 0x000f220000000800 */
[----:B--2---:R-:W-:Y:S01]  /*d530*/  FSEL R180, R180, -INF , P3 ;  /* 0xff800000b4b47808 */ /* 0x004fe20001800000 */
        /* <DEDUP_REMOVED lines=14> */
[----:B------:R-:W-:Y:S01]  /*d620*/  MUFU.EX2 R167, R167 ;  /* 0x000000a700a77308 */ /* 0x000fe20000000800 */
[----:B----4-:R-:W-:Y:S01]  /*d630*/  FADD.FTZ R3, R162, R3 ;  /* 0x00000003a2037221 */ /* 0x010fe20000010000 */
[-C--:B------:R-:W-:Y:S01]  /*d640*/  FMUL.FTZ R107, R107, R170.reuse ;  /* 0x000000aa6b6b7220 */ /* 0x080fe20000410000 */
[-C--:B------:R-:W-:Y:S01]  /*d650*/  FMUL.FTZ R110, R110, R170.reuse ;  /* 0x000000aa6e6e7220 */ /* 0x080fe20000410000 */
[----:B------:R-:W2:Y:S01]  /*d660*/  SHFL.BFLY PT, R181, R14, 0x2, 0x1f ;  /* 0x0c401f000eb57f89 */ /* 0x000ea200000e0000 */
        /* <DEDUP_REMOVED lines=23> */
[----:B--2---:R-:W-:Y:S01]  /*d7e0*/  FMNMX.FTZ R14, R14, R181, !PT ;  /* 0x000000b50e0e7209 */ /* 0x004fe20007810000 */
[----:B------:R-:W-:-:S03]  /*d7f0*/  FMUL.FTZ R151, R151, R170 ;  /* 0x000000aa97977220 */ /* 0x000fc60000410000 */
[----:B------:R-:W-:Y:S01]  /*d800*/  MUFU.EX2 R178, R178 ;  /* 0x000000b200b27308 */ /* 0x000fe20000000800 */
[----:B------:R-:W2:Y:S02]  /*d810*/  SHFL.BFLY PT, R181, R14, 0x1, 0x1f ;  /* 0x0c201f000eb57f89 */ /* 0x000ea400000e0000 */
[----:B--2---:R-:W-:-:S05]  /*d820*/  FMNMX.FTZ R14, R14, R181, !PT ;  /* 0x000000b50e0e7209 */ /* 0x004fca0007810000 */
[----:B------:R2:W-:Y:S01]  /*d830*/  MUFU.EX2 R181, R163 ;  /* 0x000000a300b57308 */ /* 0x0005e20000000800 */
[----:B------:R-:W-:-:S04]  /*d840*/  FSETP.NEU.FTZ.AND P3, PT, R14, -INF , PT ;  /* 0xff8000000e00780b */ /* 0x000fc80003f7d000 */
[----:B--2---:R-:W-:-:S05]  /*d850*/  FSEL R163, R14, RZ, P3 ;  /* 0x000000ff0ea37208 */ /* 0x004fca0001800000 */
[----:B------:R-:W-:-:S04]  /*d860*/  FADD.FTZ R163, -R163, R21 ;  /* 0x00000015a3a37221 */ /* 0x000fc80000010100 */
[----:B------:R-:W-:Y:S02]  /*d870*/  FMUL.FTZ R21, R163, R13 ;  /* 0x0000000da3157220 */ /* 0x000fe40000410000 */
[----:B------:R-:W-:Y:S08]  /*d880*/  MUFU.EX2 R163, R227 ;  /* 0x000000e300a37308 */ /* 0x000ff00000000800 */
[----:B------:R-:W2:Y:S02]  /*d890*/  MUFU.EX2 R21, R21 ;  /* 0x0000001500157308 */ /* 0x000ea40000000800 */
        /* <DEDUP_REMOVED lines=10> */
[----:B--2---:R-:W-:Y:S01]  /*d940*/  FMUL.FTZ R182, R14, R13 ;  /* 0x0000000d0eb67220 */ /* 0x004fe20000410000 */
[-C--:B------:R-:W-:Y:S01]  /*d950*/  FMUL.FTZ R41, R41, R21.reuse ;  /* 0x0000001529297220 */ /* 0x080fe20000410000 */
[-C--:B------:R-:W-:Y:S01]  /*d960*/  FMUL.FTZ R44, R44, R21.reuse ;  /* 0x000000152c2c7220 */ /* 0x080fe20000410000 */
[-C--:B------:R-:W-:Y:S01]  /*d970*/  FMUL.FTZ R45, R45, R21.reuse ;  /* 0x000000152d2d7220 */ /* 0x080fe20000410000 */
[-C--:B------:R-:W-:Y:S01]  /*d980*/  FMUL.FTZ R48, R48, R21.reuse ;  /* 0x0000001530307220 */ /* 0x080fe20000410000 */
[----:B------:R-:W-:Y:S01]  /*d990*/  FSEL R182, R182, RZ, P3 ;  /* 0x000000ffb6b67208 */ /* 0x000fe20001800000 */
[-C--:B------:R-:W-:Y:S01]  /*d9a0*/  FMUL.FTZ R49, R49, R21.reuse ;  /* 0x0000001531317220 */ /* 0x080fe20000410000 */
[-C--:B------:R-:W-:Y:S01]  /*d9b0*/  FMUL.FTZ R52, R52, R21.reuse ;  /* 0x0000001534347220 */ /* 0x080fe20000410000 */
[-C--:B------:R-:W-:Y:S01]  /*d9c0*/  FMUL.FTZ R53, R53, R21.reuse ;  /* 0x0000001535357220 */ /* 0x080fe20000410000 */
[----:B------:R-:W-:Y:S01]  /*d9d0*/  FMUL.FTZ R56, R56, R21 ;  /* 0x0000001538387220 */ /* 0x000fe20000410000 */
        /* <DEDUP_REMOVED lines=17> */
[----:B------:R-:W-:Y:S01]  /*daf0*/  FFMA.FTZ R180, R180, R13, -R182 ;  /* 0x0000000db4b47223 */ /* 0x000fe200000108b6 */
        /* <DEDUP_REMOVED lines=21> */
[----:B-----5:R-:W-:Y:S01]  /*dc50*/  F2FP.BF16.F32.PACK_AB R157, R159, R158 ;  /* 0x0000009e9f9d723e */ /* 0x020fe200000010ff */
[----:B--2---:R-:W-:Y:S01]  /*dc60*/  FFMA.FTZ R158, R21, R0, R152 ;  /* 0x00000000159e7223 */ /* 0x004fe20000010098 */
[C---:B------:R-:W-:Y:S01]  /*dc70*/  FADD.FTZ R0, R181.reuse, R3 ;  /* 0x00000003b5007221 */ /* 0x040fe20000010000 */
[----:B------:R-:W-:Y:S01]  /*dc80*/  F2FP.BF16.F32.PACK_AB R159, R181, R162 ;  /* 0x000000a2b59f723e */ /* 0x000fe200000010ff */
[-C--:B------:R-:W-:Y:S01]  /*dc90*/  FMUL.FTZ R93, R93, R21.reuse ;  /* 0x000000155d5d7220 */ /* 0x080fe20000410000 */
[C---:B---3--:R-:W-:Y:S01]  /*dca0*/  FADD.FTZ R158, R233.reuse, R158 ;  /* 0x0000009ee99e7221 */ /* 0x048fe20000010000 */
[----:B------:R-:W-:Y:S01]  /*dcb0*/  F2FP.BF16.F32.PACK_AB R152, R233, R152 ;  /* 0x00000098e998723e */ /* 0x000fe200000010ff */
[----:B------:R-:W2:Y:S01]  /*dcc0*/  MUFU.EX2 R161, R161 ;  /* 0x000000a100a17308 */ /* 0x000ea20000000800 */
[-C--:B------:R-:W-:Y:S01]  /*dcd0*/  FMUL.FTZ R96, R96, R21.reuse ;  /* 0x0000001560607220 */ /* 0x080fe20000410000 */
[----:B----4-:R-:W-:Y:S01]  /*dce0*/  FADD.FTZ R158, R156, R158 ;  /* 0x0000009e9c9e7221 */ /* 0x010fe20000010000 */
[-C--:B------:R-:W-:Y:S01]  /*dcf0*/  FMUL.FTZ R97, R97, R21.reuse ;  /* 0x0000001561617220 */ /* 0x080fe20000410000 */
[-C--:B------:R-:W-:Y:S01]  /*dd00*/  FMUL.FTZ R100, R100, R21.reuse ;  /* 0x0000001564647220 */ /* 0x080fe20000410000 */
[-C--:B------:R-:W-:Y:S01]  /*dd10*/  FMUL.FTZ R101, R101, R21.reuse ;  /* 0x0000001565657220 */ /* 0x080fe20000410000 */
[----:B0-----:R-:W-:Y:S01]  /*dd20*/  FADD.FTZ R158, R182, R158 ;  /* 0x0000009eb69e7221 */ /* 0x001fe20000010000 */
[-C--:B------:R-:W-:Y:S01]  /*dd30*/  FMUL.FTZ R104, R104, R21.reuse ;  /* 0x0000001568687220 */ /* 0x080fe20000410000 */
[----:B------:R-:W0:Y:S01]  /*dd40*/  MUFU.EX2 R164, R164 ;  /* 0x000000a400a47308 */ /* 0x000e220000000800 */
[-C--:B------:R-:W-:Y:S01]  /*dd50*/  FMUL.FTZ R105, R105, R21.reuse ;  /* 0x0000001569697220 */ /* 0x080fe20000410000 */
[----:B-1----:R-:W-:Y:S01]  /*dd60*/  FADD.FTZ R158, R160, R158 ;  /* 0x0000009ea09e7221 */ /* 0x002fe20000010000 */
        /* <DEDUP_REMOVED lines=26> */
[----:B------:R-:W-:-:S03]  /*df10*/  FMUL.FTZ R149, R149, R21 ;  /* 0x0000001595957220 */ /* 0x000fc60000410000 */
[----:B------:R-:W3:Y:S08]  /*df20*/  MUFU.EX2 R172, R172 ;  /* 0x000000ac00ac7308 */ /* 0x000ef00000000800 */
[----:B------:R4:W-:Y:S08]  /*df30*/  MUFU.EX2 R3, R154 ;  /* 0x0000009a00037308 */ /* 0x0009f00000000800 */
[----:B------:R-:W5:Y:S01]  /*df40*/  MUFU.EX2 R162, R173 ;  /* 0x000000ad00a27308 */ /* 0x000f620000000800 */
[----:B----4-:R-:W-:Y:S01]  /*df50*/  F2FP.BF16.F32.PACK_AB R154, R182, R156 ;  /* 0x0000009cb69a723e */ /* 0x010fe200000010ff */
[----:B------:R-:W-:Y:S01]  /*df60*/  BAR.SYNC.DEFER_BLOCKING 0xf, 0x100 ;  /* 0x03c4000000007b1d */ /* 0x000fe20000010000 */
[----:B------:R-:W-:Y:S01]  /*df70*/  F2FP.BF16.F32.PACK_AB R156, R161, R160 ;  /* 0x000000a0a19c723e */ /* 0x000fe200000010ff */
[C---:B-1----:R-:W-:Y:S01]  /*df80*/  FADD.FTZ R160, R165.reuse, R158 ;  /* 0x0000009ea5a07221 */ /* 0x042fe20000010000 */
[----:B------:R-:W-:Y:S01]  /*df90*/  FADD.FTZ R161, R166, R0 ;  /* 0x00000000a6a17221 */ /* 0x000fe20000010000 */
[----:B------:R-:W-:-:S02]  /*dfa0*/  F2FP.BF16.F32.PACK_AB R158, R165, R164 ;  /* 0x000000a4a59e723e */ /* 0x000fc400000010ff */
[----:B--2---:R-:W-:Y:S01]  /*dfb0*/  FADD.FTZ R160, R168, R160 ;  /* 0x000000a0a8a07221 */ /* 0x004fe20000010000 */
[----:B------:R-:W1:Y:S01]  /*dfc0*/  MUFU.EX2 R176, R176 ;  /* 0x000000b000b07308 */ /* 0x000e620000000800 */
[C---:B------:R-:W-:Y:S01]  /*dfd0*/  FADD.FTZ R164, R167.reuse, R161 ;  /* 0x000000a1a7a47221 */ /* 0x040fe20000010000 */
[----:B------:R-:W-:Y:S01]  /*dfe0*/  F2FP.BF16.F32.PACK_AB R161, R167, R166 ;  /* 0x000000a6a7a1723e */ /* 0x000fe200000010ff */
[C---:B0-----:R-:W-:Y:S01]  /*dff0*/  FADD.FTZ R0, R169.reuse, R160 ;  /* 0x000000a0a9007221 */ /* 0x041fe20000010000 */
[----:B------:R-:W-:Y:S01]  /*e000*/  F2FP.BF16.F32.PACK_AB R160, R169, R168 ;  /* 0x000000a8a9a0723e */ /* 0x000fe200000010ff */
[----:B------:R-:W-:Y:S01]  /*e010*/  FADD.FTZ R164, R163, R164 ;  /* 0x000000a4a3a47221 */ /* 0x000fe20000010000 */
[C---:B------:R-:W-:Y:S01]  /*e020*/  F2FP.BF16.F32.PACK_AB R163, R171.reuse, R163 ;  /* 0x000000a3aba3723e */ /* 0x040fe200000010ff */
[----:B---3--:R-:W-:Y:S01]  /*e030*/  FADD.FTZ R0, R172, R0 ;  /* 0x00000000ac007221 */ /* 0x008fe20000010000 */
[----:B------:R-:W0:Y:S01]  /*e040*/  MUFU.EX2 R177, R177 ;  /* 0x000000b100b17308 */ /* 0x000e220000000800 */
[----:B------:R-:W-:-:S02]  /*e050*/  FADD.FTZ R164, R171, R164 ;  /* 0x000000a4aba47221 */ /* 0x000fc40000010000 */
[C---:B-----5:R-:W-:Y:S01]  /*e060*/  FADD.FTZ R0, R162.reuse, R0 ;  /* 0x00000000a2007221 */ /* 0x060fe20000010000 */
[----:B------:R-:W-:Y:S01]  /*e070*/  F2FP.BF16.F32.PACK_AB R162, R162, R172 ;  /* 0x000000aca2a2723e */ /* 0x000fe200000010ff */
[----:B------:R-:W-:Y:S02]  /*e080*/  FADD.FTZ R165, R174, R164 ;  /* 0x000000a4aea57221 */ /* 0x000fe40000010000 */
[----:B------:R-:W-:Y:S01]  /*e090*/  FADD.FTZ R0, R3, R0 ;  /* 0x0000000003007221 */ /* 0x000fe20000010000 */
[----:B------:R-:W2:Y:S01]  /*e0a0*/  MUFU.EX2 R166, R180 ;  /* 0x000000b400a67308 */ /* 0x000ea20000000800 */
[C---:B-1----:R-:W-:Y:S01]  /*e0b0*/  F2FP.BF16.F32.PACK_AB R164, R176.reuse, R3 ;  /* 0x00000003b0a4723e */ /* 0x042fe200000010ff */
[C---:B------:R-:W-:Y:S01]  /*e0c0*/  FADD.FTZ R3, R175.reuse, R165 ;  /* 0x000000a5af037221 */ /* 0x040fe20000010000 */
[----:B------:R-:W-:Y:S01]  /*e0d0*/  FADD.FTZ R0, R176, R0 ;  /* 0x00000000b0007221 */ /* 0x000fe20000010000 */
[----:B------:R-:W-:Y:S01]  /*e0e0*/  F2FP.BF16.F32.PACK_AB R165, R175, R174 ;  /* 0x000000aeafa5723e */ /* 0x000fe200000010ff */
[----:B------:R1:W-:Y:S01]  /*e0f0*/  STSM.16.M88.4 [R197+0x26800], R152 ;  /* 0x02680098c5007844 */ /* 0x0003e20000000200 */
[----:B------:R-:W-:-:S02]  /*e100*/  FADD.FTZ R3, R178, R3 ;  /* 0x00000003b2037221 */ /* 0x000fc40000010000 */
[----:B------:R-:W3:Y:S01]  /*e110*/  MUFU.EX2 R167, R179 ;  /* 0x000000b300a77308 */ /* 0x000ee20000000800 */
[----:B0-----:R-:W-:Y:S01]  /*e120*/  FADD.FTZ R0, R177, R0 ;  /* 0x00000000b1007221 */ /* 0x001fe20000010000 */
[----:B------:R1:W-:Y:S04]  /*e130*/  STSM.16.M88.4 [R198], R156 ;  /* 0x0000009cc6007844 */ /* 0x0003e80000000200 */
[----:B------:R1:W-:Y:S01]  /*e140*/  STSM.16.M88.4 [R200], R160 ;  /* 0x000000a0c8007844 */ /* 0x0003e20000000200 */
[C---:B--2---:R-:W-:Y:S01]  /*e150*/  FADD.FTZ R0, R166.reuse, R0 ;  /* 0x00000000a6007221 */ /* 0x044fe20000010000 */
[----:B------:R-:W-:Y:S01]  /*e160*/  F2FP.BF16.F32.PACK_AB R166, R166, R177 ;  /* 0x000000b1a6a6723e */ /* 0x000fe200000010ff */
[C---:B---3--:R-:W-:Y:S01]  /*e170*/  FADD.FTZ R3, R167.reuse, R3 ;  /* 0x00000003a7037221 */ /* 0x048fe20000010000 */
[----:B------:R-:W-:-:S05]  /*e180*/  F2FP.BF16.F32.PACK_AB R167, R167, R178 ;  /* 0x000000b2a7a7723e */ /* 0x000fca00000010ff */
[----:B------:R1:W-:Y:S01]  /*e190*/  STSM.16.M88.4 [R199], R164 ;  /* 0x000000a4c7007844 */ /* 0x0003e20000000200 */
[----:B------:R-:W-:Y:S05]  /*e1a0*/  @!P0 BRA `(.L_x_4969) ;  /* 0x0000000000048947 */ /* 0x000fea0003800000 */
[----:B------:R-:W-:Y:S01]  /*e1b0*/  BPT.TRAP 0x1 ;  /* 0x000000040000795c */ /* 0x000fe20000300000 */
.L_x_4969:
[----:B------:R0:W2:Y:S01]  /*e1c0*/  SYNCS.PHASECHK.TRANS64.TRYWAIT P2, [R217+URZ+0x28c50], R20 ;  /* 0x028c5014d90075a7 */ /* 0x0000a2000804017f */
[----:B------:R-:W-:Y:S05]  /*e1d0*/  @!P0 BRA `(.L_x_4970) ;  /* 0x0000000000048947 */ /* 0x000fea0003800000 */
[----:B------:R-:W-:Y:S01]  /*e1e0*/  BPT.TRAP 0x1 ;  /* 0x000000040000795c */ /* 0x000fe20000300000 */
.L_x_4970:
[----:B------:R-:W-:Y:S04]  /*e1f0*/  BSSY B2, `(.L_x_4971) ;  /* 0x0000004000027945 */ /* 0x000fe80003800000 */
[----:B--2---:R-:W-:Y:S05]  /*e200*/  @P2 BRA `(.L_x_4972) ;  /* 0x0000000000082947 */ /* 0x004fea0003800000 */
[----:B------:R-:W2:Y:S02]  /*e210*/  SYNCS.PHASECHK.TRANS64.TRYWAIT P2, [R217+URZ+0x28c50], R20 ;  /* 0x028c5014d90075a7 */ /* 0x000ea4000804017f */
[----:B--2---:R-:W-:Y:S05]  /*e220*/  @!P2 BRA `(.L_x_4973) ;  /* 0x0000011800eca947 */ /* 0x004fea0003800000 */
.L_x_4972:
[----:B------:R-:W-:Y:S05]  /*e230*/  BSYNC B2 ;  /* 0x0000000000027941 */ /* 0x000fea0003800000 */
.L_x_4971:
[----:B0-2---:R-:W-:Y:S01]  /*e240*/  IMAD R20, R18, 0x1000, R191 ;  /* 0x0000100012147824 */ /* 0x005fe200078e02bf */
[----:B------:R-:W-:Y:S01]  /*e250*/  WARPGROUP.ARRIVE ;  /* 0x00000000000079c5 */ /* 0x000fe20000000000 */
[----:B------:R-:W-:Y:S01]  /*e260*/  IMAD.MOV.U32 R21, RZ, RZ, 0x40000040 ;  /* 0x40000040ff157424 */ /* 0x000fe200078e00ff */
[----:B------:R-:W-:Y:S01]  /*e270*/  ISETP.GT.AND P2, PT, R216, R215, PT ;  /* 0x000000d7d800720c */ /* 0x000fe20003f44270 */
[----:B------:R-:W-:Y:S01]  /*e280*/  @!P1 VIADD R217, R217, 0x28c60 ;  /* 0x00028c60d9d99836 */ /* 0x000fe20000000000 */
[----:B------:R-:W-:Y:S01]  /*e290*/  R2UR UR6, R20 ;  /* 0x00000000140672ca */ /* 0x000fe200000e0000 */
[----:B------:R-:W-:Y:S01]  /*e2a0*/  VIADD R216, R216, 0xffffffff ;  /* 0xffffffffd8d87836 */ /* 0x000fe20000000000 */
[----:B------:R-:W-:Y:S01]  /*e2b0*/  R2UR UR7, R21 ;  /* 0x00000000150772ca */ /* 0x000fe200000e0000 */
[----:B------:R-:W-:Y:S01]  /*e2c0*/  IMAD.MOV.U32 R21, RZ, RZ, 0x40000040 ;  /* 0x40000040ff157424 */ /* 0x000fe200078e00ff */
[----:B------:R-:W-:Y:S01]  /*e2d0*/  @!P1 PRMT R217, RZ, 0x654, R217 ;  /* 0x00000654ffd99816 */ /* 0x000fe200000000d9 */
[----:B------:R-:W-:-:S02]  /*e2e0*/  IMAD.MOV.U32 R227, RZ, RZ, R15 ;  /* 0x000000ffffe37224 */ /* 0x000fc400078e000f */
[----:B------:R-:W-:-:S08]  /*e2f0*/  IMAD.MOV.U32 R226, RZ, RZ, R18 ;  /* 0x000000ffffe27224 */ /* 0x000fd000078e0012 */
[----:B------:R-:W-:Y:S03]  /*e300*/  HGMMA.64x256x16.F32.BF16 R24, R152, gdesc[UR4].tnspB, R24, gsb0 ;  /* 0x43e0000498187df0 */ /* 0x000fe60008001818 */
[----:B------:R-:W-:Y:S02]  /*e310*/  WARPGROUP.DEPBAR.LE gsb0, 0x0 ;  /* 0x00008000000079c5 */ /* 0x000fe40000010000 */
[----:B-1----:R-:W-:Y:S01]  /*e320*/  VIADD R152, R20, 0x80 ;  /* 0x0000008014987836 */ /* 0x002fe20000000000 */
        /* <DEDUP_REMOVED lines=33> */
.L_x_4963:
[----:B------:R-:W-:Y:S05]  /*e540*/  BSYNC B0 ;  /* 0x0000000000007941 */ /* 0x000fea0003800000 */
.L_x_4962:
[----:B------:R-:W-:Y:S01]  /*e550*/  ISETP.GE.AND P2, PT, R216, R201, PT ;  /* 0x000000c9d800720c */ /* 0x000fe20003f46270 */
[----:B------:R-:W-:-:S12]  /*e560*/  BSSY B0, `(.L_x_4975) ;  /* 0x00001e1000007945 */ /* 0x000fd80003800000 */
[----:B------:R-:W-:Y:S05]  /*e570*/  @!P2 BRA `(.L_x_4976) ;  /* 0x0000001c007ca947 */ /* 0x000fea0003800000 */
[----:B------:R-:W-:Y:S02]  /*e580*/  IMAD.MOV.U32 R21, RZ, RZ, R15 ;  /* 0x000000ffff157224 */ /* 0x000fe400078e000f */
[----:B------:R-:W-:Y:S02]  /*e590*/  IMAD.MOV.U32 R215, RZ, RZ, R14 ;  /* 0x000000ffffd77224 */ /* 0x000fe400078e000e */
[----:B------:R-:W-:-:S07]  /*e5a0*/  IMAD.MOV.U32 R196, RZ, RZ, R18 ;  /* 0x000000ffffc47224 */ /* 0x000fce00078e0012 */
.L_x_4987:
[----:B------:R-:W-:-:S05]  /*e5b0*/  VIADD R18, R196, 0x1 ;  /* 0x00000001c4127836 */ /* 0x000fca0000000000 */
[----:B------:R-:W-:-:S04]  /*e5c0*/  ISETP.NE.AND P2, PT, R18, 0x2, PT ;  /* 0x000000021200780c */ /* 0x000fc80003f45270 */
[----:B------:R-:W-:Y:S02]  /*e5d0*/  SEL R13, RZ, 0x1, P2 ;  /* 0x00000001ff0d7807 */ /* 0x000fe40001000000 */
[----:B------:R-:W-:Y:S02]  /*e5e0*/  SEL R18, R18, RZ, P2 ;  /* 0x000000ff12127207 */ /* 0x000fe40001000000 */
[----:B------:R-:W-:Y:S01]  /*e5f0*/  LOP3.LUT R22, R22, R13, RZ, 0x3c, !PT ;  /* 0x0000000d16167212 */ /* 0x000fe200078e3cff */
[----:B--2---:R-:W-:Y:S06]  /*e600*/  @!P0 BRA `(.L_x_4977) ;  /* 0x0000000000048947 */ /* 0x004fec0003800000 */
[----:B------:R-:W-:Y:S01]  /*e610*/  BPT.TRAP 0x1 ;  /* 0x000000040000795c */ /* 0x000fe20000300000 */
.L_x_4977:
[----:B------:R-:W-:Y:S01]  /*e620*/  IMAD R194, R18, 0x8, R2 ;  /* 0x0000000812c27824 */ /* 0x000fe200078e0202 */
[----:B0-----:R-:W-:-:S04]  /*e630*/  SHF.L.U32 R20, R22, 0x1f, RZ ;  /* 0x0000001f16147819 */ /* 0x001fc800000006ff */
[----:B------:R0:W2:Y:S01]  /*e640*/  SYNCS.PHASECHK.TRANS64.TRYWAIT P2, [R194+URZ+0x28c30], R20 ;  /* 0x028c3014c20075a7 */ /* 0x0000a2000804017f */
[----:B------:R-:W-:Y:S05]  /*e650*/  @!P0 BRA `(.L_x_4978) ;  /* 0x0000000000048947 */ /* 0x000fea0003800000 */
[----:B------:R-:W-:Y:S01]  /*e660*/  BPT.TRAP 0x1 ;  /* 0x000000040000795c */ /* 0x000fe20000300000 */
.L_x_4978:
[----:B------:R-:W-:Y:S01]  /*e670*/  BSSY B1, `(.L_x_4979) ;  /* 0x0000006000017945 */ /* 0x000fe20003800000 */
[----:B------:R-:W-:Y:S02]  /*e680*/  IMAD R154, R18, 0x200, R12 ;  /* 0x00000200129a7824 */ /* 0x000fe400078e020c */
[----:B------:R-:W-:Y:S01]  /*e690*/  IMAD.MOV.U32 R155, RZ, RZ, 0x40000040 ;  /* 0x40000040ff9b7424 */ /* 0x000fe200078e00ff */
[----:B--2---:R-:W-:Y:S06]  /*e6a0*/  @P2 BRA `(.L_x_4980) ;  /* 0x0000000000082947 */ /* 0x004fec0003800000 */
[----:B------:R-:W2:Y:S02]  /*e6b0*/  SYNCS.PHASECHK.TRANS64.TRYWAIT P2, [R194+URZ+0x28c30], R20 ;  /* 0x028c3014c20075a7 */ /* 0x000ea4000804017f */
[----:B--2---:R-:W-:Y:S05]  /*e6c0*/  @!P2 BRA `(.L_x_4981) ;  /* 0x0000011400d8a947 */ /* 0x004fea0003800000 */
.L_x_4980:
[----:B------:R-:W-:Y:S05]  /*e6d0*/  BSYNC B1 ;  /* 0x0000000000017941 */ /* 0x000fea0003800000 */
.L_x_4979:
        /* <DEDUP_REMOVED lines=58> */
[----:B---3--:R-:W-:Y:S01]  /*ea80*/  FMNMX.FTZ R13, R15, R215, !PT ;  /* 0x000000d70f0d7209 */ /* 0x008fe20007810000 */
[----:B------:R-:W-:Y:S01]  /*ea90*/  FMUL.FTZ R159, R159, UR41 ;  /* 0x000000299f9f7c20 */ /* 0x000fe20008410000 */
[----:B------:R-:W-:Y:S01]  /*eaa0*/  FMUL.FTZ R162, R162, UR41 ;  /* 0x00000029a2a27c20 */ /* 0x000fe20008410000 */
[----:B------:R-:W-:Y:S01]  /*eab0*/  FMUL.FTZ R163, R163, UR41 ;  /* 0x00000029a3a37c20 */ /* 0x000fe20008410000 */
[----:B------:R-:W-:Y:S01]  /*eac0*/  FMUL.FTZ R167, R167, UR41 ;  /* 0x00000029a7a77c20 */ /* 0x000fe20008410000 */
[----:B------:R-:W-:Y:S01]  /*ead0*/  FMUL.FTZ R170, R170, UR41 ;  /* 0x00000029aaaa7c20 */ /* 0x000fe20008410000 */
[----:B------:R-:W-:Y:S01]  /*eae0*/  FMUL.FTZ R171, R171, UR41 ;  /* 0x00000029abab7c20 */ /* 0x000fe20008410000 */
[----:B------:R-:W3:Y:S01]  /*eaf0*/  MUFU.TANH R156, R156 ;  /* 0x0000009c009c7308 */ /* 0x000ee20000002400 */
[----:B----4-:R-:W-:Y:S01]  /*eb00*/  FMNMX.FTZ R13, R152, R13, !PT ;  /* 0x0000000d980d7209 */ /* 0x010fe20007810000 */
[----:B------:R-:W-:Y:S01]  /*eb10*/  FMUL.FTZ R174, R174, UR41 ;  /* 0x00000029aeae7c20 */ /* 0x000fe20008410000 */
[----:B------:R-:W-:Y:S01]  /*eb20*/  FMUL.FTZ R175, R175, UR41 ;  /* 0x00000029afaf7c20 */ /* 0x000fe20008410000 */
[----:B------:R-:W-:Y:S01]  /*eb30*/  FMUL.FTZ R178, R178, UR41 ;  /* 0x00000029b2b27c20 */ /* 0x000fe20008410000 */
[----:B------:R-:W-:Y:S01]  /*eb40*/  FMUL.FTZ R179, R179, UR41 ;  /* 0x00000029b3b37c20 */ /* 0x000fe20008410000 */
[----:B------:R-:W-:Y:S01]  /*eb50*/  FMUL.FTZ R182, R182, UR41 ;  /* 0x00000029b6b67c20 */ /* 0x000fe20008410000 */
[----:B------:R-:W-:Y:S01]  /*eb60*/  FMUL.FTZ R183, R183, UR41 ;  /* 0x00000029b7b77c20 */ /* 0x000fe20008410000 */
[----:B------:R-:W4:Y:S01]  /*eb70*/  MUFU.TANH R157, R157 ;  /* 0x0000009d009d7308 */ /* 0x000f220000002400 */
[----:B-----5:R-:W-:-:S07]  /*eb80*/  FMNMX.FTZ R13, R153, R13, !PT ;  /* 0x0000000d990d7209 */ /* 0x020fce0007810000 */
[----:B------:R-:W5:Y:S01]  /*eb90*/  MUFU.TANH R160, R160 ;  /* 0x000000a000a07308 */ /* 0x000f620000002400 */
[----:B---3--:R-:W-:-:S07]  /*eba0*/  FMNMX.FTZ R13, R156, R13, !PT ;  /* 0x0000000d9c0d7209 */ /* 0x008fce0007810000 */
[----:B------:R-:W3:Y:S01]  /*ebb0*/  MUFU.TANH R161, R161 ;  /* 0x000000a100a17308 */ /* 0x000ee20000002400 */
[----:B----4-:R-:W-:-:S07]  /*ebc0*/  FMNMX.FTZ R13, R157, R13, !PT ;  /* 0x0000000d9d0d7209 */ /* 0x010fce0007810000 */
        /* <DEDUP_REMOVED lines=18> */
[----:B------:R-:W-:Y:S01]  /*ecf0*/  MUFU.TANH R154, R154 ;  /* 0x0000009a009a7308 */ /* 0x000fe20000002400 */
[----:B-----5:R-:W-:-:S07]  /*ed00*/  FMNMX.FTZ R13, R177, R13, !PT ;  /* 0x0000000db10d7209 */ /* 0x020fce0007810000 */
[----:B------:R-:W-:Y:S01]  /*ed10*/  MUFU.TANH R155, R155 ;  /* 0x0000009b009b7308 */ /* 0x000fe20000002400 */
[----:B---3--:R-:W-:-:S05]  /*ed20*/  FMNMX.FTZ R14, R180, R13, !PT ;  /* 0x0000000db40e7209 */ /* 0x008fca0007810000 */
[----:B------:R-:W3:Y:S02]  /*ed30*/  SHFL.BFLY PT, R13, R14, 0x2, 0x1f ;  /* 0x0c401f000e0d7f89 */ /* 0x000ee400000e0000 */
[----:B------:R-:W-:Y:S08]  /*ed40*/  MUFU.TANH R158, R158 ;  /* 0x0000009e009e7308 */ /* 0x000ff00000002400 */
[----:B------:R-:W-:Y:S08]  /*ed50*/  MUFU.TANH R159, R159 ;  /* 0x0000009f009f7308 */ /* 0x000ff00000002400 */
[----:B------:R-:W-:Y:S01]  /*ed60*/  MUFU.TANH R162, R162 ;  /* 0x000000a200a27308 */ /* 0x000fe20000002400 */
[----:B---3--:R-:W-:-:S07]  /*ed70*/  FMNMX.FTZ R14, R14, R13, !PT ;  /* 0x0000000d0e0e7209 */ /* 0x008fce0007810000 */
[----:B------:R-:W-:Y:S01]  /*ed80*/  MUFU.TANH R163, R163 ;  /* 0x000000a300a37308 */ /* 0x000fe20000002400 */
[----:B------:R-:W3:Y:S07]  /*ed90*/  SHFL.BFLY PT, R13, R14, 0x1, 0x1f ;  /* 0x0c201f000e0d7f89 */ /* 0x000eee00000e0000 */
[----:B------:R-:W-:Y:S08]  /*eda0*/  MUFU.TANH R167, R167 ;  /* 0x000000a700a77308 */ /* 0x000ff00000002400 */
[----:B------:R-:W-:Y:S08]  /*edb0*/  MUFU.TANH R170, R170 ;  /* 0x000000aa00aa7308 */ /* 0x000ff00000002400 */
[----:B------:R-:W-:Y:S01]  /*edc0*/  MUFU.TANH R171, R171 ;  /* 0x000000ab00ab7308 */ /* 0x000fe20000002400 */
[----:B---3--:R-:W-:Y:S01]  /*edd0*/  FMNMX.FTZ R14, R14, R13, !PT ;  /* 0x0000000d0e0e7209 */ /* 0x008fe20007810000 */
        /* <DEDUP_REMOVED lines=18> */
[----:B------:R-:W4:Y:S01]  /*ef00*/  MUFU.EX2 R15, R15 ;  /* 0x0000000f000f7308 */ /* 0x000f220000000800 */
[-CC-:B------:R-:W-:Y:S01]  /*ef10*/  FFMA.FTZ R173, R173, R13.reuse, -R181.reuse ;  /* 0x0000000dadad7223 */ /* 0x180fe200000108b5 */
[-CC-:B------:R-:W-:Y:S01]  /*ef20*/  FFMA.FTZ R176, R176, R13.reuse, -R181.reuse ;  /* 0x0000000db0b07223 */ /* 0x180fe200000108b5 */
[-CC-:B------:R-:W-:Y:S01]  /*ef30*/  FFMA.FTZ R177, R177, R13.reuse, -R181.reuse ;  /* 0x0000000db1b17223 */ /* 0x180fe200000108b5 */
[----:B------:R-:W-:-:S04]  /*ef40*/  FFMA.FTZ R180, R180, R13, -R181 ;  /* 0x0000000db4b47223 */ /* 0x000fc800000108b5 */
[----:B------:R-:W5:Y:S01]  /*ef50*/  MUFU.EX2 R152, R152 ;  /* 0x0000009800987308 */ /* 0x000f620000000800 */
[-C--:B---3--:R-:W-:Y:S01]  /*ef60*/  FMUL.FTZ R24, R24, R215.reuse ;  /* 0x000000d718187220 */ /* 0x088fe20000410000 */
[-C--:B------:R-:W-:Y:S01]  /*ef70*/  FMUL.FTZ R25, R25, R215.reuse ;  /* 0x000000d719197220 */ /* 0x080fe20000410000 */
[-C--:B------:R-:W-:Y:S01]  /*ef80*/  FMUL.FTZ R28, R28, R215.reuse ;  /* 0x000000d71c1c7220 */ /* 0x080fe20000410000 */
[-C--:B------:R-:W-:Y:S01]  /*ef90*/  FMUL.FTZ R29, R29, R215.reuse ;  /* 0x000000d71d1d7220 */ /* 0x080fe20000410000 */
[-C--:B------:R-:W-:Y:S01]  /*efa0*/  FMUL.FTZ R32, R32, R215.reuse ;  /* 0x000000d720207220 */ /* 0x080fe20000410000 */
[-C--:B------:R-:W-:Y:S01]  /*efb0*/  FMUL.FTZ R33, R33, R215.reuse ;  /* 0x000000d721217220 */ /* 0x080fe20000410000 */
[-C--:B------:R-:W-:Y:S01]  /*efc0*/  FMUL.FTZ R36, R36, R215.reuse ;  /* 0x000000d724247220 */ /* 0x080fe20000410000 */
[----:B------:R-:W-:Y:S01]  /*efd0*/  MUFU.TANH R175, R175 ;  /* 0x000000af00af7308 */ /* 0x000fe20000002400 */
[----:B----4-:R-:W-:Y:S01]  /*efe0*/  FFMA.FTZ R181, R215, R0, R15 ;  /* 0x00000000d7b57223 */ /* 0x010fe2000001000f */
[-C--:B------:R-:W-:Y:S01]  /*eff0*/  FMUL.FTZ R37, R37, R215.reuse ;  /* 0x000000d725257220 */ /* 0x080fe20000410000 */
[-C--:B------:R-:W-:Y:S01]  /*f000*/  FMUL.FTZ R40, R40, R215.reuse ;  /* 0x000000d728287220 */ /* 0x080fe20000410000 */
[-C--:B------:R-:W-:Y:S01]  /*f010*/  FMUL.FTZ R41, R41, R215.reuse ;  /* 0x000000d729297220 */ /* 0x080fe20000410000 */
[-C--:B------:R-:W-:Y:S01]  /*f020*/  FMUL.FTZ R44, R44, R215.reuse ;  /* 0x000000d72c2c7220 */ /* 0x080fe20000410000 */
[-C--:B------:R-:W-:Y:S01]  /*f030*/  FMUL.FTZ R45, R45, R215.reuse ;  /* 0x000000d72d2d7220 */ /* 0x080fe20000410000 */
[-C--:B------:R-:W-:Y:S01]  /*f040*/  FMUL.FTZ R48, R48, R215.reuse ;  /* 0x000000d730307220 */ /* 0x080fe20000410000 */
[----:B------:R5:W3:Y:S01]  /*f050*/  MUFU.TANH R0, R166 ;  /* 0x000000a600007308 */ /* 0x000ae20000002400 */
[-C--:B------:R-:W-:Y:S01]  /*f060*/  FMUL.FTZ R49, R49, R215.reuse ;  /* 0x000000d731317220 */ /* 0x080fe20000410000 */
[-C--:B------:R-:W-:Y:S01]  /*f070*/  FMUL.FTZ R52, R52, R215.reuse ;  /* 0x000000d734347220 */ /* 0x080fe20000410000 */
[-C--:B------:R-:W-:Y:S01]  /*f080*/  FMUL.FTZ R53, R53, R215.reuse ;  /* 0x000000d735357220 */ /* 0x080fe20000410000 */
[-C--:B------:R-:W-:Y:S01]  /*f090*/  FMUL.FTZ R56, R56, R215.reuse ;  /* 0x000000d738387220 */ /* 0x080fe20000410000 */
[-C--:B------:R-:W-:Y:S01]  /*f0a0*/  FMUL.FTZ R57, R57, R215.reuse ;  /* 0x000000d739397220 */ /* 0x080fe20000410000 */
[-C--:B------:R-:W-:Y:S01]  /*f0b0*/  FMUL.FTZ R60, R60, R215.reuse ;  /* 0x000000d73c3c7220 */ /* 0x080fe20000410000 */
[----:B------:R-:W-:Y:S01]  /*f0c0*/  FMUL.FTZ R61, R61, R215 ;  /* 0x000000d73d3d7220 */ /* 0x000fe20000410000 */
[----:B------:R-:W4:Y:S01]  /*f0d0*/  MUFU.TANH R178, R178 ;  /* 0x000000b200b27308 */ /* 0x000f220000002400 */
[C---:B-----5:R-:W-:Y:S01]  /*f0e0*/  FADD.FTZ R166, R152.reuse, R181 ;  /* 0x000000b598a67221 */ /* 0x060fe20000010000 */
[----:B------:R-:W-:Y:S01]  /*f0f0*/  F2FP.BF16.F32.PACK_AB R152, R152, R15 ;  /* 0x0000000f9898723e */ /* 0x000fe200000010ff */
[----:B------:R-:W-:-:S02]  /*f100*/  @!P1 VIADD R15, R194, 0x28c40 ;  /* 0x00028c40c20f9836 */ /* 0x000fc40000000000 */
[-C--:B------:R-:W-:Y:S01]  /*f110*/  FMUL.FTZ R64, R64, R215.reuse ;  /* 0x000000d740407220 */ /* 0x080fe20000410000 */
[----:B------:R-:W-:Y:S02]  /*f120*/  @!P2 IMAD R181, R196, 0x40, R189 ;  /* 0x00000040c4b5a824 */ /* 0x000fe400078e02bd */
[-C--:B------:R-:W-:Y:S01]  /*f130*/  FMUL.FTZ R65, R65, R215.reuse ;  /* 0x000000d741417220 */ /* 0x080fe20000410000 */
[-C--:B------:R-:W-:Y:S01]  /*f140*/  FMUL.FTZ R68, R68, R215.reuse ;  /* 0x000000d744447220 */ /* 0x080fe20000410000 */
[----:B------:R-:W-:Y:S01]  /*f150*/  @!P1 PRMT R15, RZ, 0x654, R15 ;  /* 0x00000654ff0f9816 */ /* 0x000fe2000000000f */
[----:B------:R-:W5:Y:S01]  /*f160*/  MUFU.TANH R179, R179 ;  /* 0x000000b300b37308 */ /* 0x000f620000002400 */
[----:B------:R-:W-:Y:S02]  /*f170*/  @!P2 IMAD R181, R181, 0x4, R2 ;  /* 0x00000004b5b5a824 */ /* 0x000fe400078e0202 */
[-C--:B------:R-:W-:Y:S01]  /*f180*/  FMUL.FTZ R69, R69, R215.reuse ;  /* 0x000000d745457220 */ /* 0x080fe20000410000 */
[----:B------:R0:W-:Y:S01]  /*f190*/  @!P1 SYNCS.ARRIVE.TRANS64.RED.A1T0 RZ, [R15+URZ], RZ ;  /* 0x000000ff0fff99a7 */ /* 0x0001e2000810043f */
[-C--:B------:R-:W-:Y:S01]  /*f1a0*/  FMUL.FTZ R72, R72, R215.reuse ;  /* 0x000000d748487220 */ /* 0x080fe20000410000 */
[-C--:B------:R-:W-:Y:S01]  /*f1b0*/  FMUL.FTZ R73, R73, R215.reuse ;  /* 0x000000d749497220 */ /* 0x080fe20000410000 */
[----:B------:R-:W-:Y:S01]  /*f1c0*/  @!P2 STS [R181+0x28800], R215 ;  /* 0x028800d7b500a388 */ /* 0x000fe20000000800 */
[-C--:B------:R-:W-:Y:S01]  /*f1d0*/  FMUL.FTZ R76, R76, R215.reuse ;  /* 0x000000d74c4c7220 */ /* 0x080fe20000410000 */
[----:B------:R-:W1:Y:S01]  /*f1e0*/  MUFU.TANH R182, R182 ;  /* 0x000000b600b67308 */ /* 0x000e620000002400 */
[-C--:B------:R-:W-:Y:S01]  /*f1f0*/  FMUL.FTZ R77, R77, R215.reuse ;  /* 0x000000d74d4d7220 */ /* 0x080fe20000410000 */
[----:B------:R-:W-:Y:S01]  /*f200*/  FMUL.FTZ R80, R80, R215 ;  /* 0x000000d750507220 */ /* 0x000fe20000410000 */
[----:B0-----:R-:W-:Y:S01]  /*f210*/  FMNMX.FTZ R15, R154, R21, !PT ;  /* 0x000000159a0f7209 */ /* 0x001fe20007810000 */
        /* <DEDUP_REMOVED lines=23> */
[----:B---3--:R-:W-:Y:S01]  /*f390*/  FMNMX.FTZ R15, R0, R15, !PT ;  /* 0x0000000f000f7209 */ /* 0x008fe20007810000 */
[-C--:B------:R-:W-:Y:S01]  /*f3a0*/  FMUL.FTZ R112, R112, R215.reuse ;  /* 0x000000d770707220 */ /* 0x080fe20000410000 */
[-C--:B------:R-:W-:Y:S01]  /*f3b0*/  FMUL.FTZ R113, R113, R215.reuse ;  /* 0x000000d771717220 */ /* 0x080fe20000410000 */
[----:B------:R-:W-:Y:S01]  /*f3c0*/  FMUL.FTZ R116, R116, R215 ;  /* 0x000000d774747220 */ /* 0x000fe20000410000 */
[----:B------:R-:W-:Y:S01]  /*f3d0*/  FMNMX.FTZ R15, R167, R15, !PT ;  /* 0x0000000fa70f7209 */ /* 0x000fe20007810000 */
[----:B------:R-:W3:Y:S01]  /*f3e0*/  MUFU.EX2 R157, R157 ;  /* 0x0000009d009d7308 */ /* 0x000ee20000000800 */
        /* <DEDUP_REMOVED lines=18> */
[----:B----4-:R-:W-:Y:S01]  /*f510*/  FMNMX.FTZ R15, R178, R15, !PT ;  /* 0x0000000fb20f7209 */ /* 0x010fe20007810000 */
[-C--:B------:R-:W-:Y:S01]  /*f520*/  FMUL.FTZ R141, R141, R215.reuse ;  /* 0x000000d78d8d7220 */ /* 0x080fe20000410000 */
[-C--:B------:R-:W-:Y:S01]  /*f530*/  FMUL.FTZ R144, R144, R215.reuse ;  /* 0x000000d790907220 */ /* 0x080fe20000410000 */
[----:B------:R-:W-:Y:S01]  /*f540*/  FMUL.FTZ R145, R145, R215 ;  /* 0x000000d791917220 */ /* 0x000fe20000410000 */
[----:B-----5:R-:W-:Y:S01]  /*f550*/  FMNMX.FTZ R15, R179, R15, !PT ;  /* 0x0000000fb30f7209 */ /* 0x020fe20007810000 */
[----:B------:R-:W4:Y:S01]  /*f560*/  MUFU.EX2 R164, R164 ;  /* 0x000000a400a47308 */ /* 0x000f220000000800 */
[-C--:B------:R-:W-:Y:S01]  /*f570*/  FMUL.FTZ R148, R148, R215.reuse ;  /* 0x000000d794947220 */ /* 0x080fe20000410000 */
[----:B------:R-:W-:Y:S01]  /*f580*/  FMUL.FTZ R149, R149, R215 ;  /* 0x000000d795957220 */ /* 0x000fe20000410000 */
[----:B-1----:R-:W-:Y:S01]  /*f590*/  FMNMX.FTZ R15, R182, R15, !PT ;  /* 0x0000000fb60f7209 */ /* 0x002fe20007810000 */
[----:B0-----:R-:W-:-:S03]  /*f5a0*/  FADD.FTZ R166, R153, R166 ;  /* 0x000000a699a67221 */ /* 0x001fc60000010000 */
[----:B------:R-:W-:Y:S01]  /*f5b0*/  FMNMX.FTZ R15, R183, R15, !PT ;  /* 0x0000000fb70f7209 */ /* 0x000fe20007810000 */
[----:B--2---:R-:W-:Y:S01]  /*f5c0*/  FADD.FTZ R166, R156, R166 ;  /* 0x000000a69ca67221 */ /* 0x004fe20000010000 */
[----:B------:R-:W0:Y:S03]  /*f5d0*/  MUFU.EX2 R165, R165 ;  /* 0x000000a500a57308 */ /* 0x000e260000000800 */
[----:B------:R-:W1:Y:S01]  /*f5e0*/  SHFL.BFLY PT, R196, R15, 0x2, 0x1f ;  /* 0x0c401f000fc47f89 */ /* 0x000e6200000e0000 */
[----:B---3--:R-:W-:-:S04]  /*f5f0*/  FADD.FTZ R166, R157, R166 ;  /* 0x000000a69da67221 */ /* 0x008fc80000010000 */
[----:B------:R-:W2:Y:S01]  /*f600*/  MUFU.EX2 R168, R168 ;  /* 0x000000a800a87308 */ /* 0x000ea20000000800 */
[----:B------:R-:W-:-:S04]  /*f610*/  FADD.FTZ R166, R160, R166 ;  /* 0x000000a6a0a67221 */ /* 0x000fc80000010000 */
[----:B------:R-:W-:-:S03]  /*f620*/  FADD.FTZ R166, R161, R166 ;  /* 0x000000a6a1a67221 */ /* 0x000fc60000010000 */
[----:B------:R-:W3:Y:S01]  /*f630*/  MUFU.EX2 R169, R169 ;  /* 0x000000a900a97308 */ /* 0x000ee20000000800 */
[----:B----4-:R-:W-:-:S04]  /*f640*/  FADD.FTZ R166, R164, R166 ;  /* 0x000000a6a4a67221 */ /* 0x010fc80000010000 */
[----:B0-----:R-:W-:-:S03]  /*f650*/  FADD.FTZ R166, R165, R166 ;  /* 0x000000a6a5a67221 */ /* 0x001fc60000010000 */
[----:B------:R-:W0:Y:S01]  /*f660*/  MUFU.EX2 R172, R172 ;  /* 0x000000ac00ac7308 */ /* 0x000e220000000800 */
[----:B--2---:R-:W-:Y:S01]  /*f670*/  FADD.FTZ R166, R168, R166 ;  /* 0x000000a6a8a67221 */ /* 0x004fe20000010000 */
[----:B-1----:R-:W-:-:S05]  /*f680*/  FMNMX.FTZ R15, R15, R196, !PT ;  /* 0x000000c40f0f7209 */ /* 0x002fca0007810000 */
[----:B------:R-:W1:Y:S01]  /*f690*/  SHFL.BFLY PT, R196, R15, 0x1, 0x1f ;  /* 0x0c201f000fc47f89 */ /* 0x000e6200000e0000 */
[----:B------:R-:W2:Y:S01]  /*f6a0*/  MUFU.EX2 R173, R173 ;  /* 0x000000ad00ad7308 */ /* 0x000ea20000000800 */
[----:B---3--:R-:W-:-:S07]  /*f6b0*/  FADD.FTZ R166, R169, R166 ;  /* 0x000000a6a9a67221 */ /* 0x008fce0000010000 */
[----:B------:R-:W3:Y:S01]  /*f6c0*/  MUFU.EX2 R176, R176 ;  /* 0x000000b000b07308 */ /* 0x000ee20000000800 */
[----:B0-----:R-:W-:-:S07]  /*f6d0*/  FADD.FTZ R166, R172, R166 ;  /* 0x000000a6aca67221 */ /* 0x001fce0000010000 */
[----:B------:R-:W0:Y:S01]  /*f6e0*/  MUFU.EX2 R177, R177 ;  /* 0x000000b100b17308 */ /* 0x000e220000000800 */
[----:B--2---:R-:W-:Y:S01]  /*f6f0*/  FADD.FTZ R166, R173, R166 ;  /* 0x000000a6ada67221 */ /* 0x004fe20000010000 */
[----:B-1----:R-:W-:-:S06]  /*f700*/  FMNMX.FTZ R15, R15, R196, !PT ;  /* 0x000000c40f0f7209 */ /* 0x002fcc0007810000 */
[----:B------:R-:W-:Y:S01]  /*f710*/  MUFU.EX2 R180, R180 ;  /* 0x000000b400b47308 */ /* 0x000fe20000000800 */
[----:B---3--:R-:W-:Y:S01]  /*f720*/  FADD.FTZ R166, R176, R166 ;  /* 0x000000a6b0a67221 */ /* 0x008fe20000010000 */
[----:B------:R-:W-:-:S04]  /*f730*/  FADD.FTZ R21, -R15, R21 ;  /* 0x000000150f157221 */ /* 0x000fc80000010100 */
[----:B------:R-:W-:Y:S01]  /*f740*/  FMUL.FTZ R21, R21, R13 ;  /* 0x0000000d15157220 */ /* 0x000fe20000410000 */
[----:B0-----:R-:W-:-:S05]  /*f750*/  FADD.FTZ R166, R177, R166 ;  /* 0x000000a6b1a67221 */ /* 0x001fca0000010000 */
        /* <DEDUP_REMOVED lines=11> */
[----:B0-----:R-:W-:Y:S01]  /*f810*/  FMUL.FTZ R181, R15, R13 ;  /* 0x0000000d0fb57220 */ /* 0x001fe20000410000 */
        /* <DEDUP_REMOVED lines=27> */
[----:B------:R0:W1:Y:S01]  /*f9d0*/  MUFU.EX2 R183, R154 ;  /* 0x0000009a00b77308 */ /* 0x0000620000000800 */
[-C--:B------:R-:W-:Y:S01]  /*f9e0*/  FMUL.FTZ R63, R63, R21.reuse ;  /* 0x000000153f3f7220 */ /* 0x080fe20000410000 */
[-C--:B------:R-:W-:Y:S01]  /*f9f0*/  FMUL.FTZ R66, R66, R21.reuse ;  /* 0x0000001542427220 */ /* 0x080fe20000410000 */
[-C--:B------:R-:W-:Y:S01]  /*fa00*/  FMUL.FTZ R67, R67, R21.reuse ;  /* 0x0000001543437220 */ /* 0x080fe20000410000 */
[-C--:B------:R-:W-:Y:S01]  /*fa10*/  FMUL.FTZ R70, R70, R21.reuse ;  /* 0x0000001546467220 */ /* 0x080fe20000410000 */
[-C--:B------:R-:W-:Y:S01]  /*fa20*/  FMUL.FTZ R71, R71, R21.reuse ;  /* 0x0000001547477220 */ /* 0x080fe20000410000 */
[-C--:B------:R-:W-:Y:S01]  /*fa30*/  FMUL.FTZ R74, R74, R21.reuse ;  /* 0x000000154a4a7220 */ /* 0x080fe20000410000 */
[----:B------:R-:W-:Y:S01]  /*fa40*/  FMUL.FTZ R75, R75, R21 ;  /* 0x000000154b4b7220 */ /* 0x000fe20000410000 */
[----:B------:R2:W3:Y:S01]  /*fa50*/  MUFU.EX2 R196, R158 ;  /* 0x0000009e00c47308 */ /* 0x0004e20000000800 */
[----:B0-----:R-:W-:Y:S01]  /*fa60*/  F2FP.BF16.F32.PACK_AB R154, R156, R153 ;  /* 0x000000999c9a723e */ /* 0x001fe200000010ff */
[----:B------:R-:W-:Y:S01]  /*fa70*/  FMUL.FTZ R78, R78, R21 ;  /* 0x000000154e4e7220 */ /* 0x000fe20000410000 */
[----:B------:R-:W-:Y:S01]  /*fa80*/  F2FP.BF16.F32.PACK_AB R156, R160, R157 ;  /* 0x0000009da09c723e */ /* 0x000fe200000010ff */
[----:B------:R-:W-:Y:S01]  /*fa90*/  FMUL.FTZ R79, R79, R21 ;  /* 0x000000154f4f7220 */ /* 0x000fe20000410000 */
[----:B------:R-:W-:Y:S01]  /*faa0*/  F2FP.BF16.F32.PACK_AB R160, R168, R165 ;  /* 0x000000a5a8a0723e */ /* 0x000fe200000010ff */
[-C--:B------:R-:W-:Y:S01]  /*fab0*/  FMUL.FTZ R82, R82, R21.reuse ;  /* 0x0000001552527220 */ /* 0x080fe20000410000 */
[----:B------:R-:W-:Y:S01]  /*fac0*/  FMUL.FTZ R83, R83, R21 ;  /* 0x0000001553537220 */ /* 0x000fe20000410000 */
[----:B------:R-:W0:Y:S01]  /*fad0*/  MUFU.EX2 R159, R159 ;  /* 0x0000009f009f7308 */ /* 0x000e220000000800 */
[----:B-1----:R-:W-:Y:S01]  /*fae0*/  FFMA.FTZ R3, R21, R3, R183 ;  /* 0x0000000315037223 */ /* 0x002fe200000100b7 */
[----:B--2---:R-:W-:Y:S01]  /*faf0*/  F2FP.BF16.F32.PACK_AB R158, R164, R161 ;  /* 0x000000a1a49e723e */ /* 0x004fe200000010ff */
[----:B------:R-:W-:Y:S01]  /*fb00*/  FMUL.FTZ R86, R86, R21 ;  /* 0x0000001556567220 */ /* 0x000fe20000410000 */
[C---:B------:R-:W-:Y:S01]  /*fb10*/  F2FP.BF16.F32.PACK_AB R153, R155.reuse, R183 ;  /* 0x000000b79b99723e */ /* 0x040fe200000010ff */
[----:B------:R-:W-:Y:S01]  /*fb20*/  FADD.FTZ R3, R155, R3 ;  /* 0x000000039b037221 */ /* 0x000fe20000010000 */
[----:B------:R-:W-:Y:S01]  /*fb30*/  F2FP.BF16.F32.PACK_AB R164, R176, R173 ;  /* 0x000000adb0a4723e */ /* 0x000fe200000010ff */
        /* <DEDUP_REMOVED lines=13> */
[----:B-1----:R-:W-:Y:S01]  /*fc10*/  F2FP.BF16.F32.PACK_AB R162, R172, R169 ;  /* 0x000000a9aca2723e */ /* 0x002fe200000010ff */
[-C--:B------:R-:W-:Y:S01]  /*fc20*/  FMUL.FTZ R102, R102, R21.reuse ;  /* 0x0000001566667220 */ /* 0x080fe20000410000 */
[-C--:B------:R-:W-:Y:S01]  /*fc30*/  FMUL.FTZ R103, R103, R21.reuse ;  /* 0x0000001567677220 */ /* 0x080fe20000410000 */
        /* <DEDUP_REMOVED lines=13> */
[C---:B0-----:R-:W-:Y:S01]  /*fd10*/  FADD.FTZ R0, R180.reuse, R166 ;  /* 0x000000a6b4007221 */ /* 0x041fe20000010000 */
        /* <DEDUP_REMOVED lines=21> */
[----:B0-----:R-:W-:Y:S01]  /*fe70*/  FADD.FTZ R3, R161, R3 ;  /* 0x00000003a1037221 */ /* 0x001fe20000010000 */
[-C--:B------:R-:W-:Y:S01]  /*fe80*/  FMUL.FTZ R146, R146, R21.reuse ;  /* 0x0000001592927220 */ /* 0x080fe20000410000 */
[-C--:B------:R-:W-:Y:S01]  /*fe90*/  FMUL.FTZ R147, R147, R21.reuse ;  /* 0x0000001593937220 */ /* 0x080fe20000410000 */
[-C--:B------:R-:W-:Y:S01]  /*fea0*/  FMUL.FTZ R150, R150, R21.reuse ;  /* 0x0000001596967220 */ /* 0x080fe20000410000 */
[----:B------:R-:W-:-:S03]  /*feb0*/  FMUL.FTZ R151, R151, R21 ;  /* 0x0000001597977220 */ /* 0x000fc60000410000 */
[----:B------:R-:W0:Y:S01]  /*fec0*/  MUFU.EX2 R175, R175 ;  /* 0x000000af00af7308 */ /* 0x000e220000000800 */
[C---:B---3--:R-:W-:Y:S01]  /*fed0*/  FADD.FTZ R3, R171.reuse, R3 ;  /* 0x00000003ab037221 */ /* 0x048fe20000010000 */
[----:B------:R-:W-:-:S06]  /*fee0*/  F2FP.BF16.F32.PACK_AB R161, R171, R161 ;  /* 0x000000a1aba1723e */ /* 0x000fcc00000010ff */
[----:B------:R-:W3:Y:S01]  /*fef0*/  MUFU.EX2 R165, R178 ;  /* 0x000000b200a57308 */ /* 0x000ee20000000800 */
[----:B--2---:R-:W-:-:S07]  /*ff00*/  FADD.FTZ R3, R174, R3 ;  /* 0x00000003ae037221 */ /* 0x004fce0000010000 */
[----:B------:R-:W2:Y:S01]  /*ff10*/  MUFU.EX2 R179, R179 ;  /* 0x000000b300b37308 */ /* 0x000ea20000000800 */
[C---:B0-----:R-:W-:Y:S01]  /*ff20*/  FADD.FTZ R3, R175.reuse, R3 ;  /* 0x00000003af037221 */ /* 0x041fe20000010000 */
[----:B------:R-:W-:-:S05]  /*ff30*/  F2FP.BF16.F32.PACK_AB R163, R175, R174 ;  /* 0x000000aeafa3723e */ /* 0x000fca00000010ff */
[----:B------:R1:W-:Y:S01]  /*ff40*/  STSM.16.M88.4 [R200], R160 ;  /* 0x000000a0c8007844 */ /* 0x0003e20000000200 */
[----:B------:R-:W0:Y:S01]  /*ff50*/  MUFU.EX2 R182, R182 ;  /* 0x000000b600b67308 */ /* 0x000e220000000800 */
[----:B---3--:R-:W-:-:S07]  /*ff60*/  FADD.FTZ R3, R165, R3 ;  /* 0x00000003a5037221 */ /* 0x008fce0000010000 */
[----:B------:R-:W3:Y:S01]  /*ff70*/  MUFU.EX2 R181, R181 ;  /* 0x000000b500b57308 */ /* 0x000ee20000000800 */
[C---:B--2---:R-:W-:Y:S01]  /*ff80*/  FADD.FTZ R3, R179.reuse, R3 ;  /* 0x00000003b3037221 */ /* 0x044fe20000010000 */
[----:B------:R-:W-:-:S03]  /*ff90*/  F2FP.BF16.F32.PACK_AB R165, R179, R165 ;  /* 0x000000a5b3a5723e */ /* 0x000fc600000010ff */
[----:B0-----:R-:W-:Y:S01]  /*ffa0*/  FADD.FTZ R3, R182, R3 ;  /* 0x00000003b6037221 */ /* 0x001fe20000010000 */
[----:B---3--:R-:W-:-:S03]  /*ffb0*/  F2FP.BF16.F32.PACK_AB R167, R181, R182 ;  /* 0x000000b6b5a7723e */ /* 0x008fc600000010ff */
[----:B------:R-:W-:Y:S02]  /*ffc0*/  FADD.FTZ R3, R181, R3 ;  /* 0x00000003b5037221 */ /* 0x000fe40000010000 */
[----:B------:R1:W-:Y:S01]  /*ffd0*/  STSM.16.M88.4 [R199], R164 ;  /* 0x000000a4c7007844 */ /* 0x0003e20000000200 */
[----:B------:R-:W-:Y:S05]  /*ffe0*/  @!P0 BRA `(.L_x_4982) ;  /* 0x0000000000048947 */ /* 0x000fea0003800000 */
[----:B------:R-:W-:Y:S01]  /*fff0*/  BPT.TRAP 0x1 ;  /* 0x000000040000795c */ /* 0x000fe20000300000 */
.L_x_4982:
[----:B------:R0:W2:Y:S01]  /*10000*/  SYNCS.PHASECHK.TRANS64.TRYWAIT P2, [R194+URZ+0x28c50], R20 ;  /* 0x028c5014c20075a7 */ /* 0x0000a2000804017f */
[----:B------:R-:W-:Y:S05]  /*10010*/  @!P0 BRA `(.L_x_4983) ;  /* 0x0000000000048947 */ /* 0x000fea0003800000 */
[----:B------:R-:W-:Y:S01]  /*10020*/  BPT.TRAP 0x1 ;  /* 0x000000040000795c */ /* 0x000fe20000300000 */
.L_x_4983:
[----:B------:R-:W-:Y:S04]  /*10030*/  BSSY B1, `(.L_x_4984) ;  /* 0x0000004000017945 */ /* 0x000fe80003800000 */
[----:B--2---:R-:W-:Y:S05]  /*10040*/  @P2 BRA `(.L_x_4985) ;  /* 0x0000000000082947 */ /* 0x004fea0003800000 */
[----:B------:R-:W2:Y:S02]  /*10050*/  SYNCS.PHASECHK.TRANS64.TRYWAIT P2, [R194+URZ+0x28c50], R20 ;  /* 0x028c5014c20075a7 */ /* 0x000ea4000804017f */
[----:B--2---:R-:W-:Y:S05]  /*10060*/  @!P2 BRA `(.L_x_4986) ;  /* 0x000000fc0084a947 */ /* 0x004fea0003800000 */
.L_x_4985:
[----:B------:R-:W-:Y:S05]  /*10070*/  BSYNC B1 ;  /* 0x0000000000017941 */ /* 0x000fea0003800000 */
.L_x_4984:
        /* <DEDUP_REMOVED lines=47> */
.L_x_4976:
[----:B------:R-:W-:Y:S05]  /*10370*/  BSYNC B0 ;  /* 0x0000000000007941 */ /* 0x000fea0003800000 */
.L_x_4975:
[----:B------:R-:W3:Y:S01]  /*10380*/  SHFL.BFLY PT, R4, R0, 0x2, 0x1f ;  /* 0x0c401f0000047f89 */ /* 0x000ee200000e0000 */
[----:B------:R-:W-:Y:S02]  /*10390*/  IMAD.MOV.U32 R154, RZ, RZ, -0x800000 ;  /* 0xff800000ff9a7424 */ /* 0x000fe400078e00ff */
[----:B------:R-:W-:Y:S01]  /*103a0*/  VIADD R218, R218, 0x1 ;  /* 0x00000001dada7836 */ /* 0x000fe20000000000 */
[----:B------:R-:W-:Y:S08]  /*103b0*/  BAR.ARV 0x8, 0x100 ;  /* 0x0204000000007b1d */ /* 0x000ff00000002000 */
[----:B------:R-:W-:Y:S01]  /*103c0*/  BAR.SYNC.DEFER_BLOCKING 0xf, 0x100 ;  /* 0x03c4000000007b1d */ /* 0x000fe20000010000 */
[----:B---3--:R-:W-:-:S05]  /*103d0*/  FADD.FTZ R4, R4, R0 ;  /* 0x0000000004047221 */ /* 0x008fca0000010000 */
[----:B------:R-:W3:Y:S02]  /*103e0*/  SHFL.BFLY PT, R0, R4, 0x1, 0x1f ;  /* 0x0c201f0004007f89 */ /* 0x000ee400000e0000 */
[----:B---3--:R-:W-:Y:S01]  /*103f0*/  FADD.FTZ R0, R4, R0 ;  /* 0x0000000004007221 */ /* 0x008fe20000010000 */
[----:B------:R-:W-:-:S04]  /*10400*/  IMAD.MOV.U32 R4, RZ, RZ, RZ ;  /* 0x000000ffff047224 */ /* 0x000fc800078e00ff */
[----:B------:R-:W-:-:S13]  /*10410*/  FSETP.NE.FTZ.AND P0, PT, R0, RZ, PT ;  /* 0x000000ff0000720b */ /* 0x000fda0003f15000 */
[----:B------:R-:W3:Y:S01]  /*10420*/  @P0 MUFU.RCP R4, R0 ;  /* 0x0000000000040308 */ /* 0x000ee20000001000 */
[----:B------:R-:W-:-:S07]  /*10430*/  @P0 FMUL.FTZ R5, R13, 0.69314718246459960938 ;  /* 0x3f3172180d050820 */ /* 0x000fce0000410000 */
[----:B------:R-:W4:Y:S01]  /*10440*/  @P0 MUFU.LG2 R0, R0 ;  /* 0x0000000000000308 */ /* 0x000f220000000c00 */
        /* <DEDUP_REMOVED lines=8> */
[----:B----4-:R-:W-:Y:S01]  /*104d0*/  @P0 FMUL.FTZ R0, R0, 0.69314718246459960938 ;  /* 0x3f31721800000820 */ /* 0x010fe20000410000 */
[-C--:B------:R-:W-:Y:S01]  /*104e0*/  FMUL.FTZ R40, R40, R4.reuse ;  /* 0x0000000428287220 */ /* 0x080fe20000410000 */
[-C--:B------:R-:W-:Y:S01]  /*104f0*/  FMUL.FTZ R41, R41, R4.reuse ;  /* 0x0000000429297220 */ /* 0x080fe20000410000 */
[----:B------:R-:W-:Y:S01]  /*10500*/  FMUL.FTZ R44, R44, R4 ;  /* 0x000000042c2c7220 */ /* 0x000fe20000410000 */
[----:B------:R-:W-:Y:S01]  /*10510*/  @P0 FFMA.FTZ R154, R5, R14, R0 ;  /* 0x0000000e059a0223 */ /* 0x000fe20000010000 */
        /* <DEDUP_REMOVED lines=57> */
[----:B------:R-:W-:Y:S01]  /*108b0*/  FMUL.FTZ R149, R149, R4 ;  /* 0x0000000495957220 */ /* 0x000fe20000410000 */
        /* <DEDUP_REMOVED lines=11> */
[----:B------:R-:W-:Y:S01]  /*10970*/  FMUL.FTZ R39, R39, R0 ;  /* 0x0000000027277220 */ /* 0x000fe20000410000 */
[----:B----4-:R-:W-:Y:S01]  /*10980*/  @P0 FMUL.FTZ R5, R3, 0.69314718246459960938 ;  /* 0x3f31721803050820 */ /* 0x010fe20000410000 */
        /* <DEDUP_REMOVED lines=70> */
.L_x_4903:
[----:B------:R-:W-:Y:S05]  /*10df0*/  BSYNC B7 ;  /* 0x0000000000077941 */ /* 0x000fea0003800000 */
.L_x_4899:
[----:B------:R-:W3:Y:S08]  /*10e00*/  S2UR UR5, SR_CgaCtaId ;  /* 0x00000000000579c3 */ /* 0x000ef00000008800 */
[----:B------:R-:W-:Y:S06]  /*10e10*/  BAR.SYNC.DEFER_BLOCKING 0x5, 0x180 ;  /* 0x0146000000007b1d */ /* 0x000fec0000010000 */
[----:B------:R-:W-:Y:S01]  /*10e20*/  UMOV UR4, 0x400 ;  /* 0x0000040000047882 */ /* 0x000fe20000000000 */
[----:B------:R-:W-:Y:S01]  /*10e30*/  BSSY B0, `(.L_x_4988) ;  /* 0x0000499000007945 */ /* 0x000fe20003800000 */
[----:B---3--:R-:W-:-:S06]  /*10e40*/  ULEA UR4, UR5, UR4, 0x18 ;  /* 0x0000000405047291 */ /* 0x008fcc000f8ec03f */
[----:B------:R-:W-:-:S05]  /*10e50*/  IMAD.U32 R2, RZ, RZ, UR4 ;  /* 0x00000004ff027e24 */ /* 0x000fca000f8e00ff */
[----:B0-----:R0:W3:Y:S01]  /*10e60*/  LDS.128 R4, [R2+0x28cd0] ;  /* 0x028cd00002047984 */ /* 0x0010e20000000c00 */
        /* <DEDUP_REMOVED lines=15> */
[----:B----45:R-:W-:-:S04]  /*10f60*/  IMAD.WIDE R152, R8, 0x2, R20 ;  /* 0x0000000208987825 */ /* 0x030fc800078e0214 */
        /* <DEDUP_REMOVED lines=158> */
[----:B---3--:R-:W-:Y:S02]  /*11950*/  MOV R4, R8 ;  /* 0x0000000800047202 */ /* 0x008fe40000000f00 */
[----:B------:R-:W-:Y:S01]  /*11960*/  F2FP.BF16.F32.PACK_AB R8, R137, R136 ;  /* 0x000000888908723e */ /* 0x000fe200000010ff */
[----:B------:R-:W-:Y:S01]  /*11970*/  IMAD.X R153, RZ, RZ, R153, P0 ;  /* 0x000000ffff997224 */ /* 0x000fe200000e0699 */
[----:B------:R-:W-:-:S02]  /*11980*/  F2FP.BF16.F32.PACK_AB R9, R139, R138 ;  /* 0x0000008a8b09723e */ /* 0x000fc400000010ff */
[----:B------:R-:W-:Y:S02]  /*11990*/  F2FP.BF16.F32.PACK_AB R15, R151, R150 ;  /* 0x00000096970f723e */ /* 0x000fe400000010ff */
[----:B------:R-:W-:Y:S01]  /*119a0*/  ISETP.NE.U32.AND P1, PT, RZ, UR6, PT ;  /* 0x00000006ff007c0c */ /* 0x000fe2000bf25070 */
[----:B------:R1:W-:Y:S03]  /*119b0*/  STSM.16.M88.4 [R4], R8 ;  /* 0x0000000804007844 */ /* 0x0003e60000000200 */
[----:B------:R-:W-:Y:S02]  /*119c0*/  ISETP.NE.AND.EX P1, PT, RZ, UR7, PT, P1 ;  /* 0x00000007ff007c0c */ /* 0x000fe4000bf25310 */
[----:B-1----:R-:W-:Y:S02]  /*119d0*/  LOP3.LUT R4, R0, 0x380, RZ, 0xc0, !PT ;  /* 0x0000038000047812 */ /* 0x002fe400078ec0ff */
[----:B------:R-:W-:-:S02]  /*119e0*/  IADD3 R8, P0, R208, UR6, RZ ;  /* 0x00000006d0087c10 */ /* 0x000fc4000ff1e0ff */
[----:B------:R-:W-:Y:S02]  /*119f0*/  SHF.R.U64 R4, R4, 0x3, RZ ;  /* 0x0000000304047819 */ /* 0x000fe400000012ff */
[----:B------:R-:W-:Y:S02]  /*11a00*/  IADD3.X R9, R209, UR7, RZ, P0, !PT ;  /* 0x00000007d1097c10 */ /* 0x000fe400087fe4ff */
[----:B------:R-:W-:Y:S01]  /*11a10*/  LOP3.LUT R152, R4, R0, RZ, 0x3c, !PT ;  /* 0x0000000004987212 */ /* 0x000fe200078e3cff */
[----:B------:R-:W-:-:S03]  /*11a20*/  IMAD.MOV.U32 R0, RZ, RZ, RZ ;  /* 0x000000ffff007224 */ /* 0x000fc600078e00ff */
[----:B------:R-:W-:Y:S02]  /*11a30*/  MOV R152, R152 ;  /* 0x0000009800987202 */ /* 0x000fe40000000f00 */
[----:B------:R-:W-:-:S03]  /*11a40*/  ISETP.NE.U32.AND P0, PT, RZ, UR4, PT ;  /* 0x00000004ff007c0c */ /* 0x000fc6000bf05070 */
[----:B------:R1:W-:Y:S01]  /*11a50*/  STSM.16.M88.4 [R152], R12 ;  /* 0x0000000c98007844 */ /* 0x0003e20000000200 */
[----:B------:R-:W-:Y:S01]  /*11a60*/  BAR.SYNC.DEFER_BLOCKING 0x1, 0x100 ;  /* 0x0044000000007b1d */ /* 0x000fe20000010000 */
[----:B------:R-:W-:-:S13]  /*11a70*/  ISETP.NE.AND.EX P0, PT, RZ, UR5, PT, P0 ;  /* 0x00000005ff007c0c */ /* 0x000fda000bf05300 */
[----:B------:R-:W-:Y:S01]  /*11a80*/  @P0 IADD3 R208, P2, R208, UR4, RZ ;  /* 0x00000004d0d00c10 */ /* 0x000fe2000ff5e0ff */
        /* <DEDUP_REMOVED lines=10> */
.L_x_4990:
[----:B-1----:R-:W3:Y:S01]  /*11b30*/  LDL R8, [R1+0x44] ;  /* 0x0000440001087983 */ /* 0x002ee20000100800 */
[----:B------:R-:W-:Y:S01]  /*11b40*/  ISETP.NE.AND P1, PT, R206, RZ, PT ;  /* 0x000000ffce00720c */ /* 0x000fe20003f25270 */
[----:B------:R-:W-:-:S03]  /*11b50*/  ULDC UR4, c[0x0][0xad4] ;  /* 0x0002b50000047ab9 */ /* 0x000fc60000000800 */
[----:B------:R-:W-:Y:S01]  /*11b60*/  SEL R206, R206, UR4, P1 ;  /* 0x00000004cece7c07 */ /* 0x000fe20008800000 */
[----:B---3--:R-:W1:Y:S02]  /*11b70*/  SHFL.IDX PT, R8, R8, RZ, 0x1f ;  /* 0x00001fff08087589 */ /* 0x008e6400000e0000 */
[----:B-1----:R-:W-:Y:S02]  /*11b80*/  ISETP.NE.AND P0, PT, R8, RZ, PT ;  /* 0x000000ff0800720c */ /* 0x002fe40003f05270 */
[----:B-----5:R-:W-:-:S11]  /*11b90*/  SHF.R.S32.HI R8, RZ, 0x1f, R0 ;  /* 0x0000001fff087819 */ /* 0x020fd60000011400 */
[----:B------:R-:W-:Y:S05]  /*11ba0*/  @P0 BRA `(.L_x_4991) ;  /* 0x0000000000f80947 */ /* 0x000fea0003800000 */
[----:B------:R-:W3:Y:S01]  /*11bb0*/  LDL.LU R14, [R1+0x40] ;  /* 0x00004000010e7983 */ /* 0x000ee20000300800 */
[----:B------:R-:W-:Y:S01]  /*11bc0*/  IMAD.MOV.U32 R9, RZ, RZ, 0x9b8 ;  /* 0x000009b8ff097424 */ /* 0x000fe200078e00ff */
[----:B------:R-:W-:Y:S01]  /*11bd0*/  ISETP.GT.AND P1, PT, R206, 0x1, PT ;  /* 0x00000001ce00780c */ /* 0x000fe20003f24270 */
[----:B------:R-:W1:Y:S01]  /*11be0*/  LDC R156, c[0x0][0xbe8] ;  /* 0x0002fa00ff9c7b82 */ /* 0x000e620000000800 */
[----:B------:R-:W4:Y:S01]  /*11bf0*/  LDL R157, [R1+0x68] ;  /* 0x00006800019d7983 */ /* 0x000f220000100800 */
[----:B------:R-:W-:Y:S02]  /*11c00*/  ISETP.NE.U32.AND P0, PT, RZ, UR6, PT ;  /* 0x00000006ff007c0c */ /* 0x000fe4000bf05070 */
[----:B------:R-:W-:Y:S02]  /*11c10*/  SEL R9, R9, 0x978, P1 ;  /* 0x0000097809097807 */ /* 0x000fe40000800000 */
[----:B------:R-:W-:Y:S02]  /*11c20*/  ISETP.NE.AND.EX P0, PT, RZ, UR7, PT, P0 ;  /* 0x00000007ff007c0c */ /* 0x000fe4000bf05300 */
[----:B------:R-:W5:Y:S02]  /*11c30*/  LDC.64 R12, c[0x0][R9+0x220] ;  /* 0x00008800090c7b82 */ /* 0x000f640000000a00 */
[----:B------:R-:W-:-:S06]  /*11c40*/  SEL R15, R207, RZ, !P0 ;  /* 0x000000ffcf0f7207 */ /* 0x000fcc0004000000 */
[----:B------:R-:W0:Y:S01]  /*11c50*/  LDC.64 R10, c[0x0][R9+0x218] ;  /* 0x00008600090a7b82 */ /* 0x000e220000000a00 */
[----:B------:R-:W-:Y:S02]  /*11c60*/  IMAD.IADD R153, R204, 0x1, R195 ;  /* 0x00000001cc997824 */ /* 0x000fe400078e02c3 */
[----:B-----5:R-:W-:Y:S01]  /*11c70*/  IMAD R13, R13, R15, RZ ;  /* 0x0000000f0d0d7224 */ /* 0x020fe200078e02ff */
[----:B------:R-:W-:Y:S02]  /*11c80*/  SEL R155, R219, RZ, P1 ;  /* 0x000000ffdb9b7207 */ /* 0x000fe40000800000 */
[----:B---3--:R-:W-:Y:S02]  /*11c90*/  SEL R14, R14, RZ, !P0 ;  /* 0x000000ff0e0e7207 */ /* 0x008fe40004000000 */
[----:B-1----:R-:W-:-:S03]  /*11ca0*/  ISETP.NE.AND P0, PT, R156, 0x1, PT ;  /* 0x000000019c00780c */ /* 0x002fc60003f05270 */
        /* <DEDUP_REMOVED lines=31> */
[----:B------:R-:W-:Y:S01]  /*11ea0*/  IMAD.IADD R14, R189, 0x1, R195 ;  /* 0x00000001bd0e7824 */ /* 0x000fe200078e02c3 */
[----:B0-----:R-:W-:Y:S01]  /*11eb0*/  LEA R13, P0, R12, R10, 0x2 ;  /* 0x0000000a0c0d7211 */ /* 0x001fe200078010ff */
[----:B----4-:R-:W-:-:S03]  /*11ec0*/  IMAD.MOV R10, RZ, RZ, -R157 ;  /* 0x000000ffff0a7224 */ /* 0x010fc600078e0a9d */
[----:B-1----:R-:W-:Y:S02]  /*11ed0*/  LEA.HI.X R9, R12, R11, R9, 0x2, P0 ;  /* 0x0000000b0c097211 */ /* 0x002fe400000f1409 */
[----:B------:R-:W-:Y:S01]  /*11ee0*/  ISETP.NE.AND P0, PT, R203, R10, PT ;  /* 0x0000000acb00720c */ /* 0x000fe20003f05270 */
[----:B------:R-:W-:Y:S04]  /*11ef0*/  SHFL.IDX PT, R12, R13, 0x1, 0x1c1f ;  /* 0x003c1f000d0c7f89 */ /* 0x000fe800000e0000 */
[----:B------:R-:W-:Y:S04]  /*11f00*/  SHFL.IDX PT, R10, R13, RZ, 0x1c1f ;  /* 0x001c1fff0d0a7589 */ /* 0x000fe800000e0000 */
        /* <DEDUP_REMOVED lines=8> */
.L_x_4991:
[----:B------:R-:W-:Y:S02]  /*11f90*/  ISETP.GT.AND P1, PT, R206, 0x1, PT ;  /* 0x00000001ce00780c */ /* 0x000fe40003f24270 */
[----:B------:R-:W-:-:S04]  /*11fa0*/  ISETP.NE.U32.AND P0, PT, RZ, UR6, PT ;  /* 0x00000006ff007c0c */ /* 0x000fc8000bf05070 */
[----:B------:R-:W-:-:S04]  /*11fb0*/  ISETP.NE.AND.EX P0, PT, RZ, UR7, PT, P0 ;  /* 0x00000007ff007c0c */ /* 0x000fc8000bf05300 */
[----:B------:R-:W-:-:S03]  /*11fc0*/  SEL R207, R207, RZ, !P0 ;  /* 0x000000ffcfcf7207 */ /* 0x000fc60004000000 */
[----:B------:R-:W-:Y:S06]  /*11fd0*/  @P1 BRA `(.L_x_4992) ;  /* 0x0000001000381947 */ /* 0x000fec0003800000 */
[----:B-1----:R-:W1:Y:S01]  /*11fe0*/  S2R R11, SR_TID.X ;  /* 0x00000000000b7919 */ /* 0x002e620000002100 */
[----:B------:R-:W3:Y:S01]  /*11ff0*/  LDC R87, c[0x0][0xbe8] ;  /* 0x0002fa00ff577b82 */ /* 0x000ee20000000800 */
[----:B------:R-:W-:Y:S01]  /*12000*/  ULDC.64 UR4, c[0x0][0xaa0] ;  /* 0x0002a80000047ab9 */ /* 0x000fe20000000a00 */
[----:B-1----:R-:W-:-:S05]  /*12010*/  VIADD R11, R11, 0xffffff80 ;  /* 0xffffff800b0b7836 */ /* 0x002fca0000000000 */
[----:B------:R-:W-:-:S04]  /*12020*/  SHF.R.S32.HI R84, RZ, 0x1f, R11 ;  /* 0x0000001fff547819 */ /* 0x000fc8000001140b */
[----:B------:R-:W-:-:S04]  /*12030*/  LEA.HI R84, R84, R11, RZ, 0x3 ;  /* 0x0000000b54547211 */ /* 0x000fc800078f18ff */
[----:B------:R-:W-:-:S05]  /*12040*/  SHF.R.S32.HI R10, RZ, 0x3, R84 ;  /* 0x00000003ff0a7819 */ /* 0x000fca0000011454 */
[----:B------:R-:W-:-:S04]  /*12050*/  IMAD R3, R10, 0x40, R188 ;  /* 0x000000400a037824 */ /* 0x000fc800078e02bc */
        /* <DEDUP_REMOVED lines=11> */
[C---:B------:R-:W-:Y:S01]  /*12110*/  IADD3 R45, P1, R20.reuse, 0x6000, RZ ;  /* 0x00006000142d7810 */ /* 0x040fe20007f3e0ff */
[----:B------:R-:W5:Y:S01]  /*12120*/  LD.E.128 R24, desc[UR42][R24.64] ;  /* 0x0000002a18187980 */ /* 0x000f62000c101d00 */
        /* <DEDUP_REMOVED lines=17> */
[----:B------:R-:W-:Y:S02]  /*12240*/  IADD3 R14, P3, R20, 0xf000, RZ ;  /* 0x0000f000140e7810 */ /* 0x000fe40007f7e0ff */
        /* <DEDUP_REMOVED lines=12> */
[C---:B------:R-:W-:Y:S01]  /*12310*/  IADD3 R57, P4, R20.reuse, 0x9000, RZ ;  /* 0x0000900014397810 */ /* 0x040fe20007f9e0ff */
[----:B------:R-:W-:Y:S01]  /*12320*/  IMAD.X R81, RZ, RZ, R21, P3 ;  /* 0x000000ffff517224 */ /* 0x000fe200018e0615 */
        /* <DEDUP_REMOVED lines=10> */
[----:B------:R-:W5:Y:S01]  /*123d0*/  LD.E.128 R40, desc[UR42][R40.64] ;  /* 0x0000002a28287980 */ /* 0x000f62000c101d00 */
[----:B------:R-:W-:-:S02]  /*123e0*/  LOP3.LUT R60, R61, 0x380, RZ, 0xc0, !PT ;  /* 0x000003803d3c7812 */ /* 0x000fc400078ec0ff */
[----:B------:R-:W-:Y:S01]  /*123f0*/  LOP3.LUT R64, R65, 0x380, RZ, 0xc0, !PT ;  /* 0x0000038041407812 */ /* 0x000fe200078ec0ff */
[----:B------:R-:W5:Y:S01]  /*12400*/  LD.E.128 R44, desc[UR42][R44.64] ;  /* 0x0000002a2c2c7980 */ /* 0x000f62000c101d00 */
[----:B------:R-:W-:Y:S02]  /*12410*/  LOP3.LUT R68, R69, 0x380, RZ, 0xc0, !PT ;  /* 0x0000038045447812 */ /* 0x000fe400078ec0ff */
[----:B------:R-:W-:Y:S01]  /*12420*/  LOP3.LUT R72, R73, 0x380, RZ, 0xc0, !PT ;  /* 0x0000038049487812 */ /* 0x000fe200078ec0ff */
[----:B------:R-:W5:Y:S01]  /*12430*/  LD.E.128 R48, desc[UR42][R48.64] ;  /* 0x0000002a30307980 */ /* 0x000f62000c101d00 */
[----:B------:R-:W-:Y:S02]  /*12440*/  LOP3.LUT R76, R77, 0x380, RZ, 0xc0, !PT ;  /* 0x000003804d4c7812 */ /* 0x000fe400078ec0ff */
[----:B------:R-:W-:Y:S01]  /*12450*/  LOP3.LUT R13, R20, 0x380, RZ, 0xc0, !PT ;  /* 0x00000380140d7812 */ /* 0x000fe200078ec0ff */
[----:B------:R-:W5:Y:S01]  /*12460*/  LD.E.128 R52, desc[UR42][R52.64] ;  /* 0x0000002a34347980 */ /* 0x000f62000c101d00 */
[----:B------:R-:W-:-:S02]  /*12470*/  SHF.R.U64 R3, R3, 0x3, RZ ;  /* 0x0000000303037819 */ /* 0x000fc400000012ff */
        /* <DEDUP_REMOVED lines=8> */
[----:B------:R-:W-:Y:S01]  /*12500*/  IMAD R3, R8, UR4, RZ ;  /* 0x0000000408037c24 */ /* 0x000fe2000f8e02ff */
        /* <DEDUP_REMOVED lines=14> */
[----:B---3--:R-:W-:Y:S01]  /*125f0*/  ISETP.NE.AND P3, PT, R87, 0x1, PT ;  /* 0x000000015700780c */ /* 0x008fe20003f65270 */
[----:B------:R-:W-:Y:S01]  /*12600*/  IMAD R21, R0, UR5, R3 ;  /* 0x0000000500157c24 */ /* 0x000fe2000f8e0203 */
[----:B------:R-:W-:Y:S01]  /*12610*/  LOP3.LUT R84, R84, 0xfffffff8, RZ, 0xc0, !PT ;  /* 0xfffffff854547812 */ /* 0x000fe200078ec0ff */
[----:B------:R-:W1:Y:S01]  /*12620*/  LDC R3, c[0x0][0xac8] ;  /* 0x0002b200ff037b82 */ /* 0x000e620000000800 */
[----:B------:R-:W-:Y:S01]  /*12630*/  IMAD.WIDE.U32 R8, R0, UR4, RZ ;  /* 0x0000000400087c25 */ /* 0x000fe2000f8e00ff */
[----:B------:R-:W-:Y:S01]  /*12640*/  ULDC.64 UR4, c[0x0][0xae8] ;  /* 0x0002ba0000047ab9 */ /* 0x000fe20000000a00 */
[----:B------:R-:W5:Y:S02]  /*12650*/  LD.E.128 R12, desc[UR42][R12.64] ;  /* 0x0000002a0c0c7980 */ /* 0x000f64000c101d00 */
[----:B------:R-:W-:-:S02]  /*12660*/  IMAD.IADD R9, R9, 0x1, R21 ;  /* 0x0000000109097824 */ /* 0x000fc400078e0215 */
[----:B------:R-:W5:Y:S03]  /*12670*/  LD.E.128 R56, desc[UR42][R56.64] ;  /* 0x0000002a38387980 */ /* 0x000f66000c101d00 */
[----:B------:R-:W3:Y:S01]  /*12680*/  @P3 LDC R89, c[0x0][0xbec] ;  /* 0x0002fb00ff593b82 */ /* 0x000ee20000000800 */
[----:B------:R-:W-:Y:S01]  /*12690*/  IMAD.WIDE.U32 R8, R205, UR4, R8 ;  /* 0x00000004cd087c25 */ /* 0x000fe2000f8e0008 */
[----:B------:R-:W5:Y:S03]  /*126a0*/  LD.E.128 R60, desc[UR42][R60.64] ;  /* 0x0000002a3c3c7980 */ /* 0x000f66000c101d00 */
[----:B------:R-:W-:Y:S01]  /*126b0*/  IMAD.IADD R21, R11, 0x1, -R84 ;  /* 0x000000010b157824 */ /* 0x000fe200078e0a54 */
[----:B------:R-:W5:Y:S02]  /*126c0*/  LD.E.128 R64, desc[UR42][R64.64] ;  /* 0x0000002a40407980 */ /* 0x000f64000c101d00 */
[----:B------:R-:W4:Y:S01]  /*126d0*/  @P3 LDC R91, c[0x0][0xbf0] ;  /* 0x0002fc00ff5b3b82 */ /* 0x000f220000000800 */
[----:B------:R-:W-:Y:S01]  /*126e0*/  SHF.R.S32.HI R11, RZ, 0x1f, R207 ;  /* 0x0000001fff0b7819 */ /* 0x000fe200000114cf */
[----:B------:R-:W-:Y:S01]  /*126f0*/  IMAD R9, R205, UR5, R9 ;  /* 0x00000005cd097c24 */ /* 0x000fe2000f8e0209 */
[----:B------:R-:W-:Y:S01]  /*12700*/  ULDC.64 UR4, c[0x0][0xaf0] ;  /* 0x0002bc0000047ab9 */ /* 0x000fe20000000a00 */
[----:B------:R-:W-:Y:S01]  /*12710*/  IMAD R20, R21, 0x20, R10 ;  /* 0x0000002015147824 */ /* 0x000fe200078e020a */
[----:B------:R-:W5:Y:S01]  /*12720*/  LD.E.128 R68, desc[UR42][R68.64] ;  /* 0x0000002a44447980 */ /* 0x000f62000c101d00 */
[----:B------:R-:W-:Y:S01]  /*12730*/  IMAD.IADD R0, R10, 0x1, R195 ;  /* 0x000000010a007824 */ /* 0x000fe200078e02c3 */
[-C--:B-1----:R-:W-:Y:S01]  /*12740*/  ISETP.GE.AND P1, PT, R214, R3.reuse, PT ;  /* 0x00000003d600720c */ /* 0x082fe20003f26270 */
[----:B------:R-:W-:Y:S01]  /*12750*/  IMAD R10, R11, UR4, RZ ;  /* 0x000000040b0a7c24 */ /* 0x000fe2000f8e02ff */
[----:B------:R-:W5:Y:S03]  /*12760*/  LD.E.128 R72, desc[UR42][R72.64] ;  /* 0x0000002a48487980 */ /* 0x000f66000c101d00 */
[----:B------:R-:W-:Y:S01]  /*12770*/  IMAD R85, R207, UR5, R10 ;  /* 0x00000005cf557c24 */ /* 0x000fe2000f8e020a */
[----:B------:R-:W-:Y:S01]  /*12780*/  SEL R10, RZ, 0xffffffff, P1 ;  /* 0xffffffffff0a7807 */ /* 0x000fe20000800000 */
[----:B------:R-:W-:Y:S01]  /*12790*/  IMAD.IADD R84, R195, 0x1, R20 ;  /* 0x00000001c3547824 */ /* 0x000fe200078e0214 */
[----:B------:R-:W-:Y:S01]  /*127a0*/  ISETP.GE.AND P0, PT, R213, R3, PT ;  /* 0x00000003d500720c */ /* 0x000fe20003f06270 */
[----:B------:R-:W5:Y:S02]  /*127b0*/  LD.E.128 R76, desc[UR42][R76.64] ;  /* 0x0000002a4c4c7980 */ /* 0x000f64000c101d00 */
[----:B------:R-:W-:Y:S01]  /*127c0*/  IMAD.SHL.U32 R93, R10, 0x2, RZ ;  /* 0x000000020a5d7824 */ /* 0x000fe200078e00ff */
[----:B------:R-:W-:Y:S01]  /*127d0*/  SEL R21, RZ, 0xffffffff, P0 ;  /* 0xffffffffff157807 */ /* 0x000fe20000000000 */
[----:B---3--:R-:W-:Y:S01]  /*127e0*/  @P3 IMAD.HI.U32 R10, R84, R89, RZ ;  /* 0x00000059540a3227 */ /* 0x008fe200078e00ff */
[-C--:B------:R-:W-:Y:S01]  /*127f0*/  ISETP.GE.AND P2, PT, R188, R3.reuse, PT ;  /* 0x00000003bc00720c */ /* 0x080fe20003f46270 */
[----:B------:R-:W5:Y:S01]  /*12800*/  LD.E.128 R80, desc[UR42][R80.64] ;  /* 0x0000002a50507980 */ /* 0x000f62000c101d00 */
[----:B------:R-:W-:Y:S01]  /*12810*/  ISETP.GE.AND P0, PT, R212, R3, PT ;  /* 0x00000003d400720c */ /* 0x000fe20003f06270 */
[----:B------:R-:W-:Y:S01]  /*12820*/  IMAD.MOV.U32 R11, RZ, RZ, R84 ;  /* 0x000000ffff0b7224 */ /* 0x000fe200078e0054 */
[----:B----4-:R-:W-:Y:S01]  /*12830*/  @P3 SHF.R.U32.HI R11, RZ, R91, R10 ;  /* 0x0000005bff0b3219 */ /* 0x010fe2000001160a */
[----:B------:R-:W-:Y:S01]  /*12840*/  IMAD.WIDE.U32 R8, R207, UR4, R8 ;  /* 0x00000004cf087c25 */ /* 0x000fe2000f8e0008 */
[----:B------:R-:W-:Y:S01]  /*12850*/  SEL R20, RZ, 0x1, P2 ;  /* 0x00000001ff147807 */ /* 0x000fe20001000000 */
[----:B------:R-:W-:Y:S01]  /*12860*/  ULDC.64 UR4, c[0x0][0xae0] ;  /* 0x0002b80000047ab9 */ /* 0x000fe20000000a00 */
[----:B------:R-:W-:Y:S01]  /*12870*/  SEL R10, RZ, 0xffffffff, P0 ;  /* 0xffffffffff0a7807 */ /* 0x000fe20000000000 */
[----:B------:R-:W-:Y:S01]  /*12880*/  IMAD.SHL.U32 R21, R21, 0x4, RZ ;  /* 0x0000000415157824 */ /* 0x000fe200078e00ff */
[----:B------:R-:W-:Y:S01]  /*12890*/  LOP3.LUT R20, R93, 0x2, R20, 0xe2, !PT ;  /* 0x000000025d147812 */ /* 0x000fe200078ee214 */
[----:B------:R-:W-:Y:S01]  /*128a0*/  IMAD.IADD R9, R9, 0x1, R85 ;  /* 0x0000000109097824 */ /* 0x000fe200078e0255 */
[----:B------:R-:W-:Y:S01]  /*128b0*/  ISETP.GE.AND P0, PT, R211, R3, PT ;  /* 0x00000003d300720c */ /* 0x000fe20003f06270 */
[----:B------:R-:W-:Y:S01]  /*128c0*/  IMAD.SHL.U32 R85, R10, 0x8, RZ ;  /* 0x000000080a557824 */ /* 0x000fe200078e00ff */
[--C-:B------:R-:W-:Y:S01]  /*128d0*/  SHF.R.S32.HI R10, RZ, 0x1f, R11.reuse ;  /* 0x0000001fff0a7819 */ /* 0x100fe2000001140b */
[----:B------:R-:W-:Y:S01]  /*128e0*/  IMAD R89, R4, R87, RZ ;  /* 0x0000005704597224 */ /* 0x000fe200078e02ff */
[----:B------:R-:W-:Y:S01]  /*128f0*/  LOP3.LUT R20, R21, 0x4, R20, 0xe2, !PT ;  /* 0x0000000415147812 */ /* 0x000fe200078ee214 */
[----:B------:R-:W-:Y:S01]  /*12900*/  IMAD.MOV R21, RZ, RZ, -R11 ;  /* 0x000000ffff157224 */ /* 0x000fe200078e0a0b */
[----:B------:R-:W-:Y:S01]  /*12910*/  SEL R4, RZ, 0xffffffff, P0 ;  /* 0xffffffffff047807 */ /* 0x000fe20000000000 */
[----:B------:R-:W-:Y:S01]  /*12920*/  IMAD R10, R10, UR4, RZ ;  /* 0x000000040a0a7c24 */ /* 0x000fe2000f8e02ff */
[----:B------:R-:W-:Y:S01]  /*12930*/  ISETP.GE.AND P0, PT, R210, R3, PT ;  /* 0x00000003d200720c */ /* 0x000fe20003f06270 */
[----:B------:R-:W-:Y:S01]  /*12940*/  IMAD R21, R87, R21, R84 ;  /* 0x0000001557157224 */ /* 0x000fe200078e0254 */
[----:B------:R-:W-:Y:S01]  /*12950*/  LOP3.LUT R20, R85, 0x8, R20, 0xe2, !PT ;  /* 0x0000000855147812 */ /* 0x000fe200078ee214 */
[----:B------:R-:W-:Y:S01]  /*12960*/  IMAD.SHL.U32 R85, R4, 0x10, RZ ;  /* 0x0000001004557824 */ /* 0x000fe200078e00ff */
[----:B------:R-:W-:Y:S01]  /*12970*/  SEL R4, RZ, 0xffffffff, P0 ;  /* 0xffffffffff047807 */ /* 0x000fe20000000000 */
[C---:B------:R-:W-:Y:S01]  /*12980*/  IMAD.WIDE.U32 R8, R11.reuse, UR4, R8 ;  /* 0x000000040b087c25 */ /* 0x040fe2000f8e0008 */
[----:B------:R-:W-:Y:S01]  /*12990*/  @!PT LDS RZ, [RZ] ;  /* 0x00000000fffff984 */ /* 0x000fe20000000800 */
[----:B------:R-:W-:Y:S01]  /*129a0*/  @!PT LDS RZ, [RZ] ;  /* 0x00000000fffff984 */ /* 0x000fe20000000800 */
[----:B------:R-:W-:Y:S01]  /*129b0*/  @!PT LDS RZ, [RZ] ;  /* 0x00000000fffff984 */ /* 0x000fe20000000800 */
[----:B------:R-:W-:Y:S01]  /*129c0*/  @!PT LDS RZ, [RZ] ;  /* 0x00000000fffff984 */ /* 0x000fe20000000800 */
[----:B------:R1:W-:Y:S06]  /*129d0*/  MEMBAR.ALL.CTA ;  /* 0x0000000000007992 */ /* 0x0003ec0000008000 */
[----:B-1----:R-:W1:Y:S01]  /*129e0*/  FENCE.VIEW.ASYNC.S ;  /* 0x00000000000073c6 */ /* 0x002e620000000000 */
[----:B------:R-:W-:Y:S01]  /*129f0*/  IMAD R11, R11, UR5, R10 ;  /* 0x000000050b0b7c24 */ /* 0x000fe2000f8e020a */
[----:B------:R-:W-:Y:S01]  /*12a00*/  SHF.R.S32.HI R10, RZ, 0x1f, R21 ;  /* 0x0000001fff0a7819 */ /* 0x000fe20000011415 */
[----:B------:R-:W-:Y:S01]  /*12a10*/  VIADD R93, R188, 0x180 ;  /* 0x00000180bc5d7836 */ /* 0x000fe20000000000 */
[----:B------:R-:W-:Y:S01]  /*12a20*/  LOP3.LUT R20, R85, 0x10, R20, 0xe2, !PT ;  /* 0x0000001055147812 */ /* 0x000fe200078ee214 */
[----:B------:R-:W-:Y:S01]  /*12a30*/  IMAD.IADD R9, R9, 0x1, R11 ;  /* 0x0000000109097824 */ /* 0x000fe200078e020b */
[----:B------:R-:W-:Y:S01]  /*12a40*/  ULDC.64 UR4, c[0x0][0xad8] ;  /* 0x0002b60000047ab9 */ /* 0x000fe20000000a00 */
[----:B------:R-:W-:Y:S01]  /*12a50*/  IMAD.SHL.U32 R11, R4, 0x20, RZ ;  /* 0x00000020040b7824 */ /* 0x000fe200078e00ff */
[----:B------:R-:W-:Y:S01]  /*12a60*/  ISETP.GE.AND P0, PT, R93, R3, PT ;  /* 0x000000035d00720c */ /* 0x000fe20003f06270 */
[----:B------:R-:W-:-:S02]  /*12a70*/  IMAD R10, R10, UR4, RZ ;  /* 0x000000040a0a7c24 */ /* 0x000fc4000f8e02ff */
[----:B------:R-:W-:Y:S01]  /*12a80*/  VIADD R91, R188, 0x1c0 ;  /* 0x000001c0bc5b7836 */ /* 0x000fe20000000000 */
        /* <DEDUP_REMOVED lines=14> */
[----:B-1----:R1:W-:Y:S01]  /*12b70*/  SYNCS.ARRIVE.TRANS64.RED.A1T0 RZ, [R4+URZ], RZ ;  /* 0x000000ff04ff79a7 */ /* 0x0023e2000810043f */
[----:B------:R3:W4:Y:S01]  /*12b80*/  SHFL.IDX PT, R8, R87, RZ, 0x181f ;  /* 0x00181fff57087589 */ /* 0x00072200000e0000 */
[----:B------:R-:W-:Y:S01]  /*12b90*/  BSSY B1, `(.L_x_4993) ;  /* 0x000002a000017945 */ /* 0x000fe20003800000 */
[----:B------:R-:W-:Y:S02]  /*12ba0*/  SHF.R.S32.HI R152, RZ, 0x1f, R210 ;  /* 0x0000001fff987819 */ /* 0x000fe400000114d2 */
[----:B-1----:R-:W-:-:S02]  /*12bb0*/  LOP3.LUT R4, R86, R9, RZ, 0xfc, !PT ;  /* 0x0000000956047212 */ /* 0x002fc400078efcff */
[----:B------:R3:W1:Y:S01]  /*12bc0*/  SHFL.IDX PT, R9, R88, RZ, 0x181f ;  /* 0x00181fff58097589 */ /* 0x00066200000e0000 */
        /* <DEDUP_REMOVED lines=25> */
[CC--:B---3--:R-:W-:Y:S02]  /*12d60*/  @!P0 LEA R10, P5, R212.reuse, R8.reuse, 0x1 ;  /* 0x00000008d40a8211 */ /* 0x0c8fe400078a08ff */
        /* <DEDUP_REMOVED lines=12> */
.L_x_4994:
[----:B------:R-:W-:Y:S05]  /*12e30*/  BSYNC B1 ;  /* 0x0000000000017941 */ /* 0x000fea0003800000 */
.L_x_4993:
[----:B------:R-:W-:Y:S01]  /*12e40*/  VIADD R0, R0, 0x20 ;  /* 0x0000002000007836 */ /* 0x000fe20000000000 */
[----:B-1--4-:R1:W3:Y:S04]  /*12e50*/  SHFL.IDX PT, R9, R88, 0x1, 0x181f ;  /* 0x00381f0058097f89 */ /* 0x0122e800000e0000 */
[----:B------:R-:W-:Y:S01]  /*12e60*/  ISETP.GE.AND P0, PT, R0, R89, PT ;  /* 0x000000590000720c */ /* 0x000fe20003f06270 */
[----:B------:R1:W4:-:S12]  /*12e70*/  SHFL.IDX PT, R8, R87, 0x1, 0x181f ;  /* 0x00381f0057087f89 */ /* 0x00031800000e0000 */
[----:B-1----:R-:W-:Y:S05]  /*12e80*/  @P0 BRA `(.L_x_4995) ;  /* 0x00000028004c0947 */ /* 0x002fea0003800000 */
[-C--:B------:R-:W-:Y:S02]  /*12e90*/  ISETP.GE.AND P5, PT, R214, R3.reuse, PT ;  /* 0x00000003d600720c */ /* 0x080fe40003fa6270 */
[-C--:B------:R-:W-:Y:S02]  /*12ea0*/  ISETP.GE.AND P6, PT, R188, R3.reuse, PT ;  /* 0x00000003bc00720c */ /* 0x080fe40003fc6270 */
[-C--:B------:R-:W-:Y:S02]  /*12eb0*/  ISETP.GE.AND P4, PT, R213, R3.reuse, PT ;  /* 0x00000003d500720c */ /* 0x080fe40003f86270 */
[-C--:B------:R-:W-:Y:S02]  /*12ec0*/  ISETP.GE.AND P2, PT, R211, R3.reuse, PT ;  /* 0x00000003d300720c */ /* 0x080fe40003f46270 */
[----:B------:R-:W-:Y:S02]  /*12ed0*/  ISETP.GE.AND P3, PT, R212, R3, PT ;  /* 0x00000003d400720c */ /* 0x000fe40003f66270 */
[----:B------:R-:W-:-:S02]  /*12ee0*/  LOP3.LUT P0, RZ, R86, 0x40, RZ, 0xc0, !PT ;  /* 0x0000004056ff7812 */ /* 0x000fc4000780c0ff */
[----:B------:R-:W-:Y:S02]  /*12ef0*/  SHF.R.S32.HI R0, RZ, 0x1f, R93 ;  /* 0x0000001fff007819 */ /* 0x000fe4000001145d */
[----:B----45:R-:W-:Y:S01]  /*12f00*/  @!P5 LEA R12, P1, R214, R8, 0x1 ;  /* 0x00000008d60cd211 */ /* 0x030fe200078208ff */
[----:B---3--:R-:W-:-:S03]  /*12f10*/  @!P6 IMAD.WIDE R10, R188, 0x2, R8 ;  /* 0x00000002bc0ae825 */ /* 0x008fc600078e0208 */
[----:B------:R-:W-:Y:S02]  /*12f20*/  @!P5 LEA.HI.X R13, R214, R9, R156, 0x1, P1 ;  /* 0x00000009d60dd211 */ /* 0x000fe400008f0c9c */
[----:B------:R-:W-:Y:S01]  /*12f30*/  ISETP.GE.AND P1, PT, R210, R3, PT ;  /* 0x00000003d200720c */ /* 0x000fe20003f26270 */
[----:B------:R1:W-:Y:S04]  /*12f40*/  @!P6 ST.E.128 desc[UR42][R10.64], R24 ;  /* 0x000000180a00e985 */ /* 0x0003e8000c101d2a */
[----:B------:R3:W-:Y:S01]  /*12f50*/  @!P5 ST.E.128 desc[UR42][R12.64], R32 ;  /* 0x000000200c00d985 */ /* 0x0007e2000c101d2a */
[----:B-1----:R-:W-:-:S04]  /*12f60*/  @!P4 LEA R10, P6, R213, R8, 0x1 ;  /* 0x00000008d50ac211 */ /* 0x002fc800078c08ff */
[-C--:B------:R-:W-:Y:S02]  /*12f70*/  @!P4 LEA.HI.X R11, R213, R9.reuse, R155, 0x1, P6 ;  /* 0x00000009d50bc211 */ /* 0x080fe400030f0c9b */
[CC--:B------:R-:W-:Y:S02]  /*12f80*/  @!P2 LEA R14, P6, R211.reuse, R8.reuse, 0x1 ;  /* 0x00000008d30ea211 */ /* 0x0c0fe400078c08ff */
[CC--:B---3--:R-:W-:Y:S01]  /*12f90*/  @!P3 LEA R12, P5, R212.reuse, R8.reuse, 0x1 ;  /* 0x00000008d40cb211 */ /* 0x0c8fe200078a08ff */
[----:B------:R1:W-:Y:S01]  /*12fa0*/  @!P4 ST.E.128 desc[UR42][R10.64], R40 ;  /* 0x000000280a00c985 */ /* 0x0003e2000c101d2a */
[-C--:B------:R-:W-:Y:S02]  /*12fb0*/  @!P2 LEA.HI.X R15, R211, R9.reuse, R153, 0x1, P6 ;  /* 0x00000009d30fa211 */ /* 0x080fe400030f0c99 */
[----:B------:R-:W-:Y:S02]  /*12fc0*/  @!P3 LEA.HI.X R13, R212, R9, R154, 0x1, P5 ;  /* 0x00000009d40db211 */ /* 0x000fe400028f0c9a */
[----:B------:R-:W-:-:S02]  /*12fd0*/  @!P1 LEA R24, P6, R210, R8, 0x1 ;  /* 0x00000008d2189211 */ /* 0x000fc400078c08ff */
[C---:B------:R-:W-:Y:S01]  /*12fe0*/  @P0 LEA R20, P5, R93.reuse, R8, 0x1 ;  /* 0x000000085d140211 */ /* 0x040fe200078a08ff */
        /* <DEDUP_REMOVED lines=13> */
.L_x_4992:
[----:B-1----:R-:W1:Y:S01]  /*130c0*/  LDC R10, c[0x0][0xbe8] ;  /* 0x0002fa00ff0a7b82 */ /* 0x002e620000000800 */
[----:B------:R-:W-:Y:S01]  /*130d0*/  ULDC.64 UR4, c[0x0][0xb08] ;  /* 0x0002c20000047ab9 */ /* 0x000fe20000000a00 */
[----:B------:R-:W-:Y:S01]  /*130e0*/  IMAD.IADD R11, R204, 0x1, R195 ;  /* 0x00000001cc0b7824 */ /* 0x000fe200078e02c3 */
[----:B------:R-:W-:Y:S01]  /*130f0*/  BSSY B1, `(.L_x_4996) ;  /* 0x00000f4000017945 */ /* 0x000fe20003800000 */
[----:B------:R-:W-:Y:S01]  /*13100*/  IMAD R3, R8, UR4, RZ ;  /* 0x0000000408037c24 */ /* 0x000fe2000f8e02ff */
[----:B------:R-:W-:Y:S01]  /*13110*/  SHF.R.S32.HI R152, RZ, 0x1f, R220 ;  /* 0x0000001fff987819 */ /* 0x000fe200000114dc */
[C---:B------:R-:W-:Y:S01]  /*13120*/  IMAD.WIDE.U32 R8, R0.reuse, UR4, RZ ;  /* 0x0000000400087c25 */ /* 0x040fe2000f8e00ff */
[----:B------:R-:W-:Y:S02]  /*13130*/  SHF.R.S32.HI R153, RZ, 0x1f, R221 ;  /* 0x0000001fff997819 */ /* 0x000fe400000114dd */
        /* <DEDUP_REMOVED lines=14> */
[----:B-1----:R-:W-:Y:S01]  /*13220*/  ISETP.NE.AND P0, PT, R10, 0x1, PT ;  /* 0x000000010a00780c */ /* 0x002fe20003f05270 */
[----:B------:R-:W-:Y:S01]  /*13230*/  ULDC.64 UR4, c[0x0][0xb40] ;  /* 0x0002d00000047ab9 */ /* 0x000fe20000000a00 */
[----:B------:R-:W-:Y:S01]  /*13240*/  IMAD R4, R4, R10, RZ ;  /* 0x0000000a04047224 */ /* 0x000fe200078e02ff */
        /* <DEDUP_REMOVED lines=33> */
[----:B-1----:R-:W-:Y:S01]  /*13460*/  @P0 IMAD.HI.U32 R12, R11, R12, RZ ;  /* 0x0000000c0b0c0227 */ /* 0x002fe200078e00ff */
[----:B------:R-:W-:-:S02]  /*13470*/  SHF.R.S32.HI R181, RZ, 0x1f, R181 ;  /* 0x0000001fffb57819 */ /* 0x000fc400000114b5 */
[----:B------:R-:W-:Y:S01]  /*13480*/  SHF.R.S32.HI R183, RZ, 0x1f, R183 ;  /* 0x0000001fffb77819 */ /* 0x000fe200000114b7 */
[C---:B--2---:R-:W-:Y:S02]  /*13490*/  VIADD R194, R193.reuse, 0x40 ;  /* 0x00000040c1c27836 */ /* 0x044fe40000000000 */
[C---:B------:R-:W-:Y:S01]  /*134a0*/  VIADD R201, R193.reuse, 0x38 ;  /* 0x00000038c1c97836 */ /* 0x040fe20000000000 */
[----:B---3--:R-:W-:Y:S01]  /*134b0*/  @P0 SHF.R.U32.HI R3, RZ, R0, R12 ;  /* 0x00000000ff030219 */ /* 0x008fe2000001160c */
[C---:B------:R-:W-:Y:S01]  /*134c0*/  VIADD R208, R193.reuse, 0x30 ;  /* 0x00000030c1d07836 */ /* 0x040fe20000000000 */
[----:B------:R-:W-:Y:S01]  /*134d0*/  SHF.R.S32.HI R194, RZ, 0x1f, R194 ;  /* 0x0000001fffc27819 */ /* 0x000fe200000114c2 */
[----:B------:R-:W-:Y:S01]  /*134e0*/  VIADD R215, R193, 0x28 ;  /* 0x00000028c1d77836 */ /* 0x000fe20000000000 */
[----:B------:R-:W-:Y:S01]  /*134f0*/  SHF.R.S32.HI R201, RZ, 0x1f, R201 ;  /* 0x0000001fffc97819 */ /* 0x000fe200000114c9 */
[----:B------:R-:W-:Y:S01]  /*13500*/  IMAD.MOV R0, RZ, RZ, -R3 ;  /* 0x000000ffff007224 */ /* 0x000fe200078e0a03 */
[----:B------:R-:W-:Y:S01]  /*13510*/  SHF.R.S32.HI R208, RZ, 0x1f, R208 ;  /* 0x0000001fffd07819 */ /* 0x000fe200000114d0 */
[----:B------:R-:W-:Y:S01]  /*13520*/  IMAD.WIDE.U32 R8, R3, UR4, R8 ;  /* 0x0000000403087c25 */ /* 0x000fe2000f8e0008 */
[----:B------:R-:W-:-:S03]  /*13530*/  SHF.R.S32.HI R215, RZ, 0x1f, R215 ;  /* 0x0000001fffd77819 */ /* 0x000fc600000114d7 */
[----:B------:R-:W-:Y:S01]  /*13540*/  IMAD R0, R10, R0, R11 ;  /* 0x000000000a007224 */ /* 0x000fe200078e020b */
[----:B------:R-:W-:Y:S01]  /*13550*/  SHF.R.S32.HI R10, RZ, 0x1f, R3 ;  /* 0x0000001fff0a7819 */ /* 0x000fe20000011403 */
[C---:B------:R-:W-:Y:S02]  /*13560*/  VIADD R217, R193.reuse, 0x20 ;  /* 0x00000020c1d97836 */ /* 0x040fe40000000000 */
[C---:B------:R-:W-:Y:S02]  /*13570*/  VIADD R227, R193.reuse, 0x18 ;  /* 0x00000018c1e37836 */ /* 0x040fe40000000000 */
[----:B------:R-:W-:Y:S01]  /*13580*/  IMAD R10, R10, UR4, RZ ;  /* 0x000000040a0a7c24 */ /* 0x000fe2000f8e02ff */
[----:B------:R-:W-:Y:S01]  /*13590*/  SHF.R.S32.HI R217, RZ, 0x1f, R217 ;  /* 0x0000001fffd97819 */ /* 0x000fe200000114d9 */
[----:B------:R-:W-:Y:S01]  /*135a0*/  VIADD R233, R193, 0x10 ;  /* 0x00000010c1e97836 */ /* 0x000fe20000000000 */
[----:B------:R-:W-:Y:S01]  /*135b0*/  SHF.R.S32.HI R227, RZ, 0x1f, R227 ;  /* 0x0000001fffe37819 */ /* 0x000fe200000114e3 */
[----:B------:R-:W-:Y:S01]  /*135c0*/  IMAD R10, R3, UR5, R10 ;  /* 0x00000005030a7c24 */ /* 0x000fe2000f8e020a */
[----:B------:R-:W-:Y:S01]  /*135d0*/  SHF.R.S32.HI R3, RZ, 0x1f, R0 ;  /* 0x0000001fff037819 */ /* 0x000fe20000011400 */
[----:B------:R-:W-:Y:S01]  /*135e0*/  ULDC.64 UR4, c[0x0][0xb28] ;  /* 0x0002ca0000047ab9 */ /* 0x000fe20000000a00 */
[----:B------:R-:W-:Y:S01]  /*135f0*/  VIADD R207, R193, 0x8 ;  /* 0x00000008c1cf7836 */ /* 0x000fe20000000000 */
[----:B------:R-:W-:Y:S01]  /*13600*/  SHF.R.S32.HI R233, RZ, 0x1f, R233 ;  /* 0x0000001fffe97819 */ /* 0x000fe200000114e9 */
[----:B------:R-:W-:-:S02]  /*13610*/  IMAD.IADD R9, R9, 0x1, R10 ;  /* 0x0000000109097824 */ /* 0x000fc400078e020a */
[----:B------:R-:W-:Y:S01]  /*13620*/  IMAD R3, R3, UR4, RZ ;  /* 0x0000000403037c24 */ /* 0x000fe2000f8e02ff */
[----:B------:R-:W-:Y:S01]  /*13630*/  SHF.R.S32.HI R207, RZ, 0x1f, R207 ;  /* 0x0000001fffcf7819 */ /* 0x000fe200000114cf */
[----:B------:R-:W-:-:S04]  /*13640*/  IMAD.WIDE.U32 R8, R0, UR4, R8 ;  /* 0x0000000400087c25 */ /* 0x000fc8000f8e0008 */
[----:B------:R-:W-:Y:S01]  /*13650*/  IMAD R3, R0, UR5, R3 ;  /* 0x0000000500037c24 */ /* 0x000fe2000f8e0203 */
[----:B------:R-:W-:Y:S01]  /*13660*/  ULDC.64 UR4, c[0x0][0xb00] ;  /* 0x0002c00000047ab9 */ /* 0x000fe20000000a00 */
[----:B------:R-:W-:Y:S01]  /*13670*/  VIADD R166, R193, 0x88 ;  /* 0x00000088c1a67836 */ /* 0x000fe20000000000 */
[C---:B------:R-:W-:Y:S01]  /*13680*/  LEA R0, P0, R8.reuse, UR4, 0x2 ;  /* 0x0000000408007c11 */ /* 0x040fe2000f8010ff */
[----:B------:R-:W-:Y:S02]  /*13690*/  IMAD.IADD R3, R9, 0x1, R3 ;  /* 0x0000000109037824 */ /* 0x000fe400078e0203 */
[----:B------:R-:W-:Y:S02]  /*136a0*/  VIADD R168, R193, 0x80 ;  /* 0x00000080c1a87836 */ /* 0x000fe40000000000 */
[----:B------:R1:W2:Y:S01]  /*136b0*/  SHFL.IDX PT, R15, R0, RZ, 0x1c1f ;  /* 0x001c1fff000f7589 */ /* 0x0002a200000e0000 */
[----:B------:R-:W-:Y:S01]  /*136c0*/  LEA.HI.X R3, R8, UR5, R3, 0x2, P0 ;  /* 0x0000000508037c11 */ /* 0x000fe200080f1403 */
[----:B------:R-:W-:Y:S01]  /*136d0*/  VIADD R8, R2, 0x28c20 ;  /* 0x00028c2002087836 */ /* 0x000fe20000000000 */
[----:B------:R-:W-:Y:S01]  /*136e0*/  ISETP.GE.AND P0, PT, R195, R4, PT ;  /* 0x00000004c300720c */ /* 0x000fe20003f06270 */
[----:B------:R-:W-:-:S02]  /*136f0*/  VIADD R170, R193, 0x78 ;  /* 0x00000078c1aa7836 */ /* 0x000fc40000000000 */
[----:B------:R1:W3:Y:S01]  /*13700*/  SHFL.IDX PT, R14, R3, RZ, 0x1c1f ;  /* 0x001c1fff030e7589 */ /* 0x0002e200000e0000 */
[----:B------:R-:W-:Y:S01]  /*13710*/  PRMT R8, RZ, 0x654, R8 ;  /* 0x00000654ff087816 */ /* 0x000fe20000000008 */
[C---:B------:R-:W-:Y:S02]  /*13720*/  VIADD R172, R193.reuse, 0x70 ;  /* 0x00000070c1ac7836 */ /* 0x040fe40000000000 */
[C---:B------:R-:W-:Y:S01]  /*13730*/  VIADD R174, R193.reuse, 0x68 ;  /* 0x00000068c1ae7836 */ /* 0x040fe20000000000 */
[----:B------:R1:W-:Y:S01]  /*13740*/  SYNCS.ARRIVE.TRANS64.RED.A1T0 RZ, [R8+URZ], RZ ;  /* 0x000000ff08ff79a7 */ /* 0x0003e2000810043f */
[C---:B------:R-:W-:Y:S02]  /*13750*/  VIADD R176, R193.reuse, 0x60 ;  /* 0x00000060c1b07836 */ /* 0x040fe40000000000 */
[C---:B------:R-:W-:Y:S02]  /*13760*/  VIADD R178, R193.reuse, 0x58 ;  /* 0x00000058c1b27836 */ /* 0x040fe40000000000 */
[----:B------:R-:W-:-:S02]  /*13770*/  VIADD R180, R193, 0x50 ;  /* 0x00000050c1b47836 */ /* 0x000fc40000000000 */
[C---:B------:R-:W-:Y:S02]  /*13780*/  VIADD R182, R193.reuse, 0x48 ;  /* 0x00000048c1b67836 */ /* 0x040fe40000000000 */
[C---:B------:R-:W-:Y:S02]  /*13790*/  VIADD R191, R193.reuse, 0x40 ;  /* 0x00000040c1bf7836 */ /* 0x040fe40000000000 */
[C---:B------:R-:W-:Y:S02]  /*137a0*/  VIADD R196, R193.reuse, 0x38 ;  /* 0x00000038c1c47836 */ /* 0x040fe40000000000 */
[C---:B------:R-:W-:Y:S02]  /*137b0*/  VIADD R206, R193.reuse, 0x30 ;  /* 0x00000030c1ce7836 */ /* 0x040fe40000000000 */
[C---:B------:R-:W-:Y:S02]  /*137c0*/  VIADD R209, R193.reuse, 0x28 ;  /* 0x00000028c1d17836 */ /* 0x040fe40000000000 */
[----:B------:R-:W-:-:S02]  /*137d0*/  VIADD R216, R193, 0x20 ;  /* 0x00000020c1d87836 */ /* 0x000fc40000000000 */
[C---:B------:R-:W-:Y:S02]  /*137e0*/  VIADD R226, R193.reuse, 0x18 ;  /* 0x00000018c1e27836 */ /* 0x040fe40000000000 */
[C---:B------:R-:W-:Y:S02]  /*137f0*/  VIADD R228, R193.reuse, 0x10 ;  /* 0x00000010c1e47836 */ /* 0x040fe40000000000 */
[----:B------:R-:W-:Y:S01]  /*13800*/  VIADD R205, R193, 0x8 ;  /* 0x00000008c1cd7836 */ /* 0x000fe20000000000 */
[----:B-123--:R-:W-:Y:S06]  /*13810*/  @P0 BRA `(.L_x_4997) ;  /* 0x0000000800040947 */ /* 0x00efec0003800000 */
[----:B------:R-:W-:Y:S02]  /*13820*/  ULDC UR4, c[0x0][0xac8] ;  /* 0x0002b20000047ab9 */ /* 0x000fe40000000800 */
[----:B------:R-:W-:Y:S02]  /*13830*/  ISETP.GE.AND P0, PT, R193, UR4, PT ;  /* 0x00000004c1007c0c */ /* 0x000fe4000bf06270 */
[----:B------:R-:W-:Y:S02]  /*13840*/  ISETP.GE.AND P4, PT, R176, UR4, PT ;  /* 0x00000004b0007c0c */ /* 0x000fe4000bf86270 */
[----:B------:R-:W-:-:S09]  /*13850*/  ISETP.GE.AND P5, PT, R174, UR4, PT ;  /* 0x00000004ae007c0c */ /* 0x000fd2000bfa6270 */
[----:B------:R-:W-:-:S04]  /*13860*/  @!P0 LEA R8, P1, R193, R15, 0x2 ;  /* 0x0000000fc1088211 */ /* 0x000fc800078210ff */
[----:B------:R-:W-:-:S05]  /*13870*/  @!P0 LEA.HI.X R9, R193, R14, R219, 0x2, P1 ;  /* 0x0000000ec1098211 */ /* 0x000fca00008f14db */
        /* <DEDUP_REMOVED lines=25> */
[----:B------:R-:W-:-:S03]  /*13a10*/  ISETP.GE.AND P2, PT, R191, UR4, PT ;  /* 0x00000004bf007c0c */ /* 0x000fc6000bf46270 */
[----:B------:R1:W-:Y:S02]  /*13a20*/  @!P0 ST.E.64 desc[UR42][R8.64], R48 ;  /* 0x0000003008008985 */ /* 0x0003e4000c101b2a */
[----:B-1----:R-:W-:-:S04]  /*13a30*/  @!P1 LEA R8, P0, R196, R15, 0x2 ;  /* 0x0000000fc4089211 */ /* 0x002fc800078010ff */
[----:B------:R-:W-:Y:S02]  /*13a40*/  @!P1 LEA.HI.X R9, R196, R14, R201, 0x2, P0 ;  /* 0x0000000ec4099211 */ /* 0x000fe400000f14c9 */
[----:B------:R-:W-:-:S03]  /*13a50*/  ISETP.GE.AND P0, PT, R182, UR4, PT ;  /* 0x00000004b6007c0c */ /* 0x000fc6000bf06270 */
[----:B------:R1:W-:Y:S01]  /*13a60*/  @!P1 ST.E.64 desc[UR42][R8.64], R52 ;  /* 0x0000003408009985 */ /* 0x0003e2000c101b2a */
[----:B------:R-:W-:Y:S02]  /*13a70*/  ISETP.GE.AND P1, PT, R180, UR4, PT ;  /* 0x00000004b4007c0c */ /* 0x000fe4000bf26270 */
[----:B-1----:R-:W-:-:S11]  /*13a80*/  @!P2 LEA R8, P3, R191, R15, 0x2 ;  /* 0x0000000fbf08a211 */ /* 0x002fd600078610ff */
[-C--:B------:R-:W-:Y:S02]  /*13a90*/  @!P1 LEA R10, P6, R180, R15.reuse, 0x2 ;  /* 0x0000000fb40a9211 */ /* 0x080fe400078c10ff */
[-C--:B------:R-:W-:Y:S02]  /*13aa0*/  @!P2 LEA.HI.X R9, R191, R14.reuse, R194, 0x2, P3 ;  /* 0x0000000ebf09a211 */ /* 0x080fe400018f14c2 */
[----:B------:R-:W-:Y:S02]  /*13ab0*/  ISETP.GE.AND P3, PT, R178, UR4, PT ;  /* 0x00000004b2007c0c */ /* 0x000fe4000bf66270 */
[----:B------:R-:W-:Y:S01]  /*13ac0*/  @!P1 LEA.HI.X R11, R180, R14, R181, 0x2, P6 ;  /* 0x0000000eb40b9211 */ /* 0x000fe200030f14b5 */
[----:B------:R1:W-:Y:S02]  /*13ad0*/  @!P2 ST.E.64 desc[UR42][R8.64], R56 ;  /* 0x000000380800a985 */ /* 0x0003e4000c101b2a */
[----:B-1----:R-:W-:-:S04]  /*13ae0*/  @!P0 LEA R8, P2, R182, R15, 0x2 ;  /* 0x0000000fb6088211 */ /* 0x002fc800078410ff */
[----:B------:R-:W-:-:S05]  /*13af0*/  @!P0 LEA.HI.X R9, R182, R14, R183, 0x2, P2 ;  /* 0x0000000eb6098211 */ /* 0x000fca00010f14b7 */
[----:B------:R1:W-:Y:S01]  /*13b00*/  @!P0 ST.E.64 desc[UR42][R8.64], R60 ;  /* 0x0000003c08008985 */ /* 0x0003e2000c101b2a */
[----:B------:R-:W-:-:S03]  /*13b10*/  ISETP.GE.AND P0, PT, R172, UR4, PT ;  /* 0x00000004ac007c0c */ /* 0x000fc6000bf06270 */
[----:B------:R2:W-:Y:S01]  /*13b20*/  @!P1 ST.E.64 desc[UR42][R10.64], R64 ;  /* 0x000000400a009985 */ /* 0x0005e2000c101b2a */
[----:B------:R-:W-:Y:S02]  /*13b30*/  ISETP.GE.AND P1, PT, R170, UR4, PT ;  /* 0x00000004aa007c0c */ /* 0x000fe4000bf26270 */
[-C--:B-1----:R-:W-:Y:S02]  /*13b40*/  @!P3 LEA R8, P6, R178, R15.reuse, 0x2 ;  /* 0x0000000fb208b211 */ /* 0x082fe400078c10ff */
[-C--:B--2---:R-:W-:Y:S02]  /*13b50*/  @!P4 LEA R10, P2, R176, R15.reuse, 0x2 ;  /* 0x0000000fb00ac211 */ /* 0x084fe400078410ff */
[-C--:B------:R-:W-:Y:S02]  /*13b60*/  @!P3 LEA.HI.X R9, R178, R14.reuse, R179, 0x2, P6 ;  /* 0x0000000eb209b211 */ /* 0x080fe400030f14b3 */
[----:B------:R-:W-:Y:S02]  /*13b70*/  @!P4 LEA.HI.X R11, R176, R14, R177, 0x2, P2 ;  /* 0x0000000eb00bc211 */ /* 0x000fe400010f14b1 */
[----:B------:R-:W-:Y:S01]  /*13b80*/  ISETP.GE.AND P2, PT, R168, UR4, PT ;  /* 0x00000004a8007c0c */ /* 0x000fe2000bf46270 */
[----:B------:R1:W-:Y:S01]  /*13b90*/  @!P3 ST.E.64 desc[UR42][R8.64], R68 ;  /* 0x000000440800b985 */ /* 0x0003e2000c101b2a */
[----:B------:R-:W-:-:S02]  /*13ba0*/  @!P5 LEA R12, P6, R174, R15, 0x2 ;  /* 0x0000000fae0cd211 */ /* 0x000fc400078c10ff */
[----:B------:R-:W-:Y:S01]  /*13bb0*/  ISETP.GE.AND P3, PT, R166, UR4, PT ;  /* 0x00000004a6007c0c */ /* 0x000fe2000bf66270 */
[----:B------:R2:W-:Y:S01]  /*13bc0*/  @!P4 ST.E.64 desc[UR42][R10.64], R72 ;  /* 0x000000480a00c985 */ /* 0x0005e2000c101b2a */
[----:B------:R-:W-:-:S05]  /*13bd0*/  @!P5 LEA.HI.X R13, R174, R14, R175, 0x2, P6 ;  /* 0x0000000eae0dd211 */ /* 0x000fca00030f14af */
[----:B------:R3:W-:Y:S01]  /*13be0*/  @!P5 ST.E.64 desc[UR42][R12.64], R76 ;  /* 0x0000004c0c00d985 */ /* 0x0007e2000c101b2a */
[----:B-1----:R-:W-:-:S04]  /*13bf0*/  @!P0 LEA R8, P4, R172, R15, 0x2 ;  /* 0x0000000fac088211 */ /* 0x002fc800078810ff */
[-C--:B------:R-:W-:Y:S02]  /*13c00*/  @!P0 LEA.HI.X R9, R172, R14.reuse, R173, 0x2, P4 ;  /* 0x0000000eac098211 */ /* 0x080fe400020f14ad */
[----:B------:R-:W-:Y:S02]  /*13c10*/  ISETP.GE.AND P4, PT, R237, UR4, PT ;  /* 0x00000004ed007c0c */ /* 0x000fe4000bf86270 */
[-C--:B--2---:R-:W-:Y:S01]  /*13c20*/  @!P1 LEA R10, P5, R170, R15.reuse, 0x2 ;  /* 0x0000000faa0a9211 */ /* 0x084fe200078a10ff */
        /* <DEDUP_REMOVED lines=15> */
[-C--:B---3--:R-:W-:Y:S01]  /*13d20*/  @!P5 LEA R12, P6, R236, R15.reuse, 0x2 ;  /* 0x0000000fec0cd211 */ /* 0x088fe200078c10ff */
        /* <DEDUP_REMOVED lines=23> */
[-C--:B--2---:R-:W-:Y:S01]  /*13ea0*/  @!P3 LEA R12, P6, R229, R15.reuse, 0x2 ;  /* 0x0000000fe50cb211 */ /* 0x084fe200078c10ff */
        /* <DEDUP_REMOVED lines=24> */
.L_x_4997:
[----:B------:R-:W-:Y:S05]  /*14030*/  BSYNC B1 ;  /* 0x0000000000017941 */ /* 0x000fea0003800000 */
.L_x_4996:
[----:B------:R-:W-:Y:S01]  /*14040*/  VIADD R195, R195, 0x8 ;  /* 0x00000008c3c37836 */ /* 0x000fe20000000000 */
[----:B------:R2:W3:Y:S04]  /*14050*/  SHFL.IDX PT, R28, R3, 0x1, 0x1c1f ;  /* 0x003c1f00031c7f89 */ /* 0x0004e800000e0000 */
[----:B------:R-:W-:Y:S01]  /*14060*/  ISETP.GE.AND P0, PT, R195, R4, PT ;  /* 0x00000004c300720c */ /* 0x000fe20003f06270 */
[----:B------:R-:W4:-:S12]  /*14070*/  SHFL.IDX PT, R0, R0, 0x1, 0x1c1f ;  /* 0x003c1f0000007f89 */ /* 0x000f1800000e0000 */
[----:B--2---:R-:W-:Y:S05]  /*14080*/  @P0 BRA `(.L_x_4995) ;  /* 0x0000001400cc0947 */ /* 0x004fea0003800000 */
[----:B------:R-:W-:Y:S02]  /*14090*/  ULDC UR4, c[0x0][0xac8] ;  /* 0x0002b20000047ab9 */ /* 0x000fe40000000800 */
[----:B------:R-:W-:Y:S02]  /*140a0*/  ISETP.GE.AND P4, PT, R193, UR4, PT ;  /* 0x00000004c1007c0c */ /* 0x000fe4000bf86270 */
[----:B------:R-:W-:Y:S02]  /*140b0*/  ISETP.GE.AND P2, PT, R205, UR4, PT ;  /* 0x00000004cd007c0c */ /* 0x000fe4000bf46270 */
[----:B------:R-:W-:Y:S02]  /*140c0*/  ISETP.GE.AND P1, PT, R228, UR4, PT ;  /* 0x00000004e4007c0c */ /* 0x000fe4000bf26270 */
[----:B------:R-:W-:-:S07]  /*140d0*/  ISETP.GE.AND P0, PT, R226, UR4, PT ;  /* 0x00000004e2007c0c */ /* 0x000fce000bf06270 */
[----:B-1--4-:R-:W-:-:S04]  /*140e0*/  @!P4 LEA R8, P3, R193, R0, 0x2 ;  /* 0x00000000c108c211 */ /* 0x012fc800078610ff */
[----:B---3--:R-:W-:Y:S02]  /*140f0*/  @!P4 LEA.HI.X R9, R193, R28, R219, 0x2, P3 ;  /* 0x0000001cc109c211 */ /* 0x008fe400018f14db */
[----:B------:R-:W-:Y:S02]  /*14100*/  ISETP.GE.AND P3, PT, R216, UR4, PT ;  /* 0x00000004d8007c0c */ /* 0x000fe4000bf66270 */
[C---:B------:R-:W-:Y:S01]  /*14110*/  @!P1 LEA R10, P5, R228.reuse, R0, 0x2 ;  /* 0x00000000e40a9211 */ /* 0x040fe200078a10ff */
[----:B------:R1:W-:Y:S01]  /*14120*/  @!P4 ST.E.64 desc[UR42][R8.64], R26 ;  /* 0x0000001a0800c985 */ /* 0x0003e2000c101b2a */
[----:B------:R-:W-:Y:S02]  /*14130*/  ISETP.GE.AND P4, PT, R209, UR4, PT ;  /* 0x00000004d1007c0c */ /* 0x000fe4000bf86270 */
[----:B------:R-:W-:Y:S02]  /*14140*/  @!P1 LEA.HI.X R11, R228, R28, R233, 0x2, P5 ;  /* 0x0000001ce40b9211 */ /* 0x000fe400028f14e9 */
[----:B------:R-:W-:-:S02]  /*14150*/  ISETP.GE.AND P5, PT, R206, UR4, PT ;  /* 0x00000004ce007c0c */ /* 0x000fc4000bfa6270 */
        /* <DEDUP_REMOVED lines=8> */
[CC--:B-1----:R-:W-:Y:S02]  /*141e0*/  @!P3 LEA R8, P1, R216.reuse, R0.reuse, 0x2 ;  /* 0x00000000d808b211 */ /* 0x0c2fe400078210ff */
[----:B--2---:R-:W-:Y:S02]  /*141f0*/  @!P4 LEA R10, P2, R209, R0, 0x2 ;  /* 0x00000000d10ac211 */ /* 0x004fe400078410ff */
[----:B------:R-:W-:-:S02]  /*14200*/  @!P3 LEA.HI.X R9, R216, R28, R217, 0x2, P1 ;  /* 0x0000001cd809b211 */ /* 0x000fc400008f14d9 */
[----:B------:R-:W-:Y:S02]  /*14210*/  ISETP.GE.AND P1, PT, R191, UR4, PT ;  /* 0x00000004bf007c0c */ /* 0x000fe4000bf26270 */
[----:B------:R-:W-:Y:S01]  /*14220*/  @!P4 LEA.HI.X R11, R209, R28, R215, 0x2, P2 ;  /* 0x0000001cd10bc211 */ /* 0x000fe200010f14d7 */
[----:B------:R1:W-:Y:S01]  /*14230*/  @!P3 ST.E.64 desc[UR42][R8.64], R42 ;  /* 0x0000002a0800b985 */ /* 0x0003e2000c101b2a */
[----:B------:R-:W-:Y:S02]  /*14240*/  ISETP.GE.AND P2, PT, R182, UR4, PT ;  /* 0x00000004b6007c0c */ /* 0x000fe4000bf46270 */
[----:B---3--:R-:W-:Y:S01]  /*14250*/  @!P5 LEA R12, P6, R206, R0, 0x2 ;  /* 0x00000000ce0cd211 */ /* 0x008fe200078c10ff */
[----:B------:R2:W-:Y:S01]  /*14260*/  @!P4 ST.E.64 desc[UR42][R10.64], R46 ;  /* 0x0000002e0a00c985 */ /* 0x0005e2000c101b2a */
[----:B------:R-:W-:Y:S02]  /*14270*/  ISETP.GE.AND P3, PT, R180, UR4, PT ;  /* 0x00000004b4007c0c */ /* 0x000fe4000bf66270 */
[----:B------:R-:W-:-:S02]  /*14280*/  @!P5 LEA.HI.X R13, R206, R28, R208, 0x2, P6 ;  /* 0x0000001cce0dd211 */ /* 0x000fc400030f14d0 */
[----:B------:R-:W-:-:S03]  /*14290*/  ISETP.GE.AND P4, PT, R178, UR4, PT ;  /* 0x00000004b2007c0c */ /* 0x000fc6000bf86270 */
[----:B------:R3:W-:Y:S01]  /*142a0*/  @!P5 ST.E.64 desc[UR42][R12.64], R50 ;  /* 0x000000320c00d985 */ /* 0x0007e2000c101b2a */
[CC--:B-1----:R-:W-:Y:S02]  /*142b0*/  @!P0 LEA R8, P6, R196.reuse, R0.reuse, 0x2 ;  /* 0x00000000c4088211 */ /* 0x0c2fe400078c10ff */
[C---:B--2---:R-:W-:Y:S02]  /*142c0*/  @!P1 LEA R10, P5, R191.reuse, R0, 0x2 ;  /* 0x00000000bf0a9211 */ /* 0x044fe400078a10ff */
        /* <DEDUP_REMOVED lines=10> */
[-C--:B-1----:R-:W-:Y:S02]  /*14370*/  @!P3 LEA R8, P6, R180, R0.reuse, 0x2 ;  /* 0x00000000b408b211 */ /* 0x082fe400078c10ff */
[----:B--2---:R-:W-:Y:S02]  /*14380*/  @!P4 LEA R10, P2, R178, R0, 0x2 ;  /* 0x00000000b20ac211 */ /* 0x004fe400078410ff */
        /* <DEDUP_REMOVED lines=10> */
[----:B------:R-:W-:Y:S02]  /*14430*/  @!P0 LEA.HI.X R9, R174, R28, R175, 0x2, P4 ;  /* 0x0000001cae098211 */ /* 0x000fe400020f14af */
        /* <DEDUP_REMOVED lines=16> */
[----:B------:R-:W-:Y:S02]  /*14540*/  @!P4 LEA.HI.X R11, R166, R28, R167, 0x2, P0 ;  /* 0x0000001ca60bc211 */ /* 0x000fe400000f14a7 */
[----:B------:R-:W-:Y:S02]  /*14550*/  ISETP.GE.AND P0, PT, R234, UR4, PT ;  /* 0x00000004ea007c0c */ /* 0x000fe4000bf06270 */
[----:B---3--:R-:W-:Y:S01]  /*14560*/  @!P3 LEA R12, P6, R237, R0, 0x2 ;  /* 0x00000000ed0cb211 */ /* 0x008fe200078c10ff */
[----:B------:R2:W-:Y:S01]  /*14570*/  @!P4 ST.E.64 desc[UR42][R10.64], R94 ;  /* 0x0000005e0a00c985 */ /* 0x0005e2000c101b2a */
[----:B------:R-:W-:Y:S02]  /*14580*/  ISETP.GE.AND P4, PT, R231, UR4, PT ;  /* 0x00000004e7007c0c */ /* 0x000fe4000bf86270 */
[----:B------:R-:W-:-:S02]  /*14590*/  @!P3 LEA.HI.X R13, R237, R28, R165, 0x2, P6 ;  /* 0x0000001ced0db211 */ /* 0x000fc400030f14a5 */
[----:B------:R-:W-:-:S03]  /*145a0*/  @!P2 LEA R14, P6, R236, R0, 0x2 ;  /* 0x00000000ec0ea211 */ /* 0x000fc600078c10ff */
[----:B------:R3:W-:Y:S01]  /*145b0*/  @!P3 ST.E.64 desc[UR42][R12.64], R98 ;  /* 0x000000620c00b985 */ /* 0x0007e2000c101b2a */
[C---:B------:R-:W-:Y:S02]  /*145c0*/  @!P1 LEA R20, P3, R235.reuse, R0, 0x2 ;  /* 0x00000000eb149211 */ /* 0x040fe400078610ff */
[----:B------:R-:W-:Y:S02]  /*145d0*/  @!P2 LEA.HI.X R15, R236, R28, R164, 0x2, P6 ;  /* 0x0000001cec0fa211 */ /* 0x000fe400030f14a4 */
[----:B------:R-:W-:Y:S02]  /*145e0*/  @!P0 LEA R24, P6, R234, R0, 0x2 ;  /* 0x00000000ea188211 */ /* 0x000fe400078c10ff */
[-C--:B------:R-:W-:Y:S01]  /*145f0*/  @!P1 LEA.HI.X R21, R235, R28.reuse, R163, 0x2, P3 ;  /* 0x0000001ceb159211 */ /* 0x080fe200018f14a3 */
[----:B------:R4:W-:Y:S01]  /*14600*/  @!P2 ST.E.64 desc[UR42][R14.64], R102 ;  /* 0x000000660e00a985 */ /* 0x0009e2000c101b2a */
[----:B------:R-:W-:Y:S02]  /*14610*/  ISETP.GE.AND P3, PT, R230, UR4, PT ;  /* 0x00000004e6007c0c */ /* 0x000fe4000bf66270 */
[----:B------:R-:W-:Y:S01]  /*14620*/  @!P0 LEA.HI.X R25, R234, R28, R162, 0x2, P6 ;  /* 0x0000001cea198211 */ /* 0x000fe200030f14a2 */
[----:B------:R5:W-:Y:S01]  /*14630*/  @!P1 ST.E.64 desc[UR42][R20.64], R106 ;  /* 0x0000006a14009985 */ /* 0x000be2000c101b2a */
[----:B-1----:R-:W-:-:S02]  /*14640*/  @!P5 LEA R8, P1, R232, R0, 0x2 ;  /* 0x00000000e808d211 */ /* 0x002fc400078210ff */
[----:B--2---:R-:W-:Y:S01]  /*14650*/  @!P4 LEA R10, P2, R231, R0, 0x2 ;  /* 0x00000000e70ac211 */ /* 0x004fe200078410ff */
[----:B------:R-:W-:Y:S01]  /*14660*/  @!P0 ST.E.64 desc[UR42][R24.64], R110 ;  /* 0x0000006e18008985 */ /* 0x000fe2000c101b2a */
[----:B------:R-:W-:Y:S02]  /*14670*/  ISETP.GE.AND P0, PT, R229, UR4, PT ;  /* 0x00000004e5007c0c */ /* 0x000fe4000bf06270 */
[----:B------:R-:W-:Y:S02]  /*14680*/  @!P5 LEA.HI.X R9, R232, R28, R161, 0x2, P1 ;  /* 0x0000001ce809d211 */ /* 0x000fe400008f14a1 */
[----:B------:R-:W-:Y:S02]  /*14690*/  ISETP.GE.AND P1, PT, R225, UR4, PT ;  /* 0x00000004e1007c0c */ /* 0x000fe4000bf26270 */
[----:B---3--:R-:W-:Y:S01]  /*146a0*/  @!P3 LEA R12, P6, R230, R0, 0x2 ;  /* 0x00000000e60cb211 */ /* 0x008fe200078c10ff */
[----:B------:R1:W-:Y:S01]  /*146b0*/  @!P5 ST.E.64 desc[UR42][R8.64], R114 ;  /* 0x000000720800d985 */ /* 0x0003e2000c101b2a */
[----:B------:R-:W-:-:S02]  /*146c0*/  @!P4 LEA.HI.X R11, R231, R28, R160, 0x2, P2 ;  /* 0x0000001ce70bc211 */ /* 0x000fc400010f14a0 */
[----:B------:R-:W-:Y:S02]  /*146d0*/  @!P3 LEA.HI.X R13, R230, R28, R159, 0x2, P6 ;  /* 0x0000001ce60db211 */ /* 0x000fe400030f149f */
[----:B------:R-:W-:Y:S01]  /*146e0*/  ISETP.GE.AND P2, PT, R222, UR4, PT ;  /* 0x00000004de007c0c */ /* 0x000fe2000bf46270 */
[----:B------:R2:W-:Y:S01]  /*146f0*/  @!P4 ST.E.64 desc[UR42][R10.64], R118 ;  /* 0x000000760a00c985 */ /* 0x0005e2000c101b2a */
[----:B------:R-:W-:Y:S02]  /*14700*/  ISETP.GE.AND P4, PT, R224, UR4, PT ;  /* 0x00000004e0007c0c */ /* 0x000fe4000bf86270 */
[----:B----4-:R-:W-:Y:S01]  /*14710*/  @!P0 LEA R14, P5, R229, R0, 0x2 ;  /* 0x00000000e50e8211 */ /* 0x010fe200078a10ff */
[----:B------:R3:W-:Y:S01]  /*14720*/  @!P3 ST.E.64 desc[UR42][R12.64], R122 ;  /* 0x0000007a0c00b985 */ /* 0x0007e2000c101b2a */
[----:B------:R-:W-:Y:S02]  /*14730*/  ISETP.GE.AND P3, PT, R223, UR4, PT ;  /* 0x00000004df007c0c */ /* 0x000fe4000bf66270 */
[----:B------:R-:W-:-:S02]  /*14740*/  @!P0 LEA.HI.X R15, R229, R28, R158, 0x2, P5 ;  /* 0x0000001ce50f8211 */ /* 0x000fc400028f149e */
[----:B------:R-:W-:Y:S02]  /*14750*/  ISETP.GE.AND P5, PT, R221, UR4, PT ;  /* 0x00000004dd007c0c */ /* 0x000fe4000bfa6270 */
[CC--:B-----5:R-:W-:Y:S01]  /*14760*/  @!P1 LEA R20, P6, R225.reuse, R0.reuse, 0x2 ;  /* 0x00000000e1149211 */ /* 0x0e0fe200078c10ff */
[----:B------:R4:W-:Y:S02]  /*14770*/  @!P0 ST.E.64 desc[UR42][R14.64], R126 ;  /* 0x0000007e0e008985 */ /* 0x0009e4000c101b2a */
[C---:B-1----:R-:W-:Y:S02]  /*14780*/  @!P4 LEA R8, P0, R224.reuse, R0, 0x2 ;  /* 0x00000000e008c211 */ /* 0x042fe400078010ff */
[----:B------:R-:W-:Y:S02]  /*14790*/  @!P1 LEA.HI.X R21, R225, R28, R157, 0x2, P6 ;  /* 0x0000001ce1159211 */ /* 0x000fe400030f149d */
[----:B--2---:R-:W-:Y:S02]  /*147a0*/  @!P3 LEA R10, P6, R223, R0, 0x2 ;  /* 0x00000000df0ab211 */ /* 0x004fe400078c10ff */
[----:B------:R-:W-:Y:S01]  /*147b0*/  @!P4 LEA.HI.X R9, R224, R28, R156, 0x2, P0 ;  /* 0x0000001ce009c211 */ /* 0x000fe200000f149c */
[----:B------:R4:W-:Y:S01]  /*147c0*/  @!P1 ST.E.64 desc[UR42][R20.64], R130 ;  /* 0x0000008214009985 */ /* 0x0009e2000c101b2a */
[----:B---3--:R-:W-:-:S02]  /*147d0*/  @!P2 LEA R12, P1, R222, R0, 0x2 ;  /* 0x00000000de0ca211 */ /* 0x008fc400078210ff */
[----:B------:R-:W-:Y:S01]  /*147e0*/  @!P5 LEA R24, P0, R221, R0, 0x2 ;  /* 0x00000000dd18d211 */ /* 0x000fe200078010ff */
        /* <DEDUP_REMOVED lines=13> */
.L_x_4989:
        /* <DEDUP_REMOVED lines=16> */
[----:B---3--:R-:W3:-:S12]  /*149c0*/  S2R R4, SR_TID.X ;  /* 0x0000000000047919 */ /* 0x008ed80000002100 */
[----:B------:R-:W1:Y:S01]  /*149d0*/  @!P2 LDC R206, c[0x0][0xad4] ;  /* 0x0002b500ffceab82 */ /* 0x000e620000000800 */
[----:B---3--:R-:W-:Y:S01]  /*149e0*/  VIADD R32, R4, 0xffffff80 ;  /* 0xffffff8004207836 */ /* 0x008fe20000000000 */
[----:B-1----:R-:W-:-:S04]  /*149f0*/  ISETP.GT.AND P2, PT, R206, 0x1, PT ;  /* 0x00000001ce00780c */ /* 0x002fc80003f44270 */
[----:B------:R-:W-:Y:S01]  /*14a00*/  ISETP.GT.AND P3, PT, R32, 0x3f, PT ;  /* 0x0000003f2000780c */ /* 0x000fe20003f64270 */
[----:B----4-:R-:W-:-:S12]  /*14a10*/  @P1 BRA `(.L_x_4998) ;  /* 0x0000000000101947 */ /* 0x010fd80003800000 */
[----:B------:R-:W-:Y:S05]  /*14a20*/  @!P0 BRA `(.L_x_4998) ;  /* 0x00000000000c8947 */ /* 0x000fea0003800000 */
[----:B------:R-:W3:Y:S04]  /*14a30*/  LDG.E R11, desc[UR42][R8.64] ;  /* 0x0000002a080b7981 */ /* 0x000ee8000c1e1900 */
[----:B-----5:R-:W3:Y:S02]  /*14a40*/  LDG.E R0, desc[UR42][R8.64+0x4] ;  /* 0x0000042a08007981 */ /* 0x020ee4000c1e1900 */
[----:B---3--:R-:W-:-:S07]  /*14a50*/  IMAD.IADD R0, R0, 0x1, -R11 ;  /* 0x0000000100007824 */ /* 0x008fce00078e0a0b */
.L_x_4998:
[----:B------:R-:W3:Y:S01]  /*14a60*/  LDL.LU R4, [R1+0x40] ;  /* 0x0000400001047983 */ /* 0x000ee20000300800 */
[----:B------:R-:W-:Y:S01]  /*14a70*/  BSSY B1, `(.L_x_4999) ;  /* 0x0000036000017945 */ /* 0x000fe20003800000 */
[----:B------:R-:W-:Y:S02]  /*14a80*/  SEL R207, R207, RZ, !P0 ;  /* 0x000000ffcfcf7207 */ /* 0x000fe40004000000 */
[----:B-----5:R-:W-:Y:S02]  /*14a90*/  SHF.R.S32.HI R28, RZ, 0x1f, R3 ;  /* 0x0000001fff1c7819 */ /* 0x020fe40000011403 */
[----:B---3--:R-:W-:Y:S01]  /*14aa0*/  SEL R30, R4, RZ, !P0 ;  /* 0x000000ff041e7207 */ /* 0x008fe20004000000 */
[----:B------:R-:W-:Y:S06]  /*14ab0*/  @P3 BRA `(.L_x_5000) ;  /* 0x0000000000c43947 */ /* 0x000fec0003800000 */
[----:B------:R-:W1:Y:S01]  /*14ac0*/  S2R R8, SR_TID.X ;  /* 0x0000000000087919 */ /* 0x000e620000002100 */
[----:B------:R-:W3:Y:S02]  /*14ad0*/  LDC R33, c[0x0][0xbe8] ;  /* 0x0002fa00ff217b82 */ /* 0x000ee40000000800 */
[----:B---3--:R-:W-:Y:S01]  /*14ae0*/  IMAD R4, R0, R33, RZ ;  /* 0x0000002100047224 */ /* 0x008fe200078e02ff */
[----:B-1----:R-:W-:-:S04]  /*14af0*/  IADD3 R31, R195, -0x80, R8 ;  /* 0xffffff80c31f7810 */ /* 0x002fc80007ffe008 */
        /* <DEDUP_REMOVED lines=36> */
[-C--:B0-----:R-:W-:Y:S01]  /*14d40*/  IMAD R4, R11, R15.reuse, RZ ;  /* 0x0000000f0b047224 */ /* 0x081fe200078e02ff */
[----:B------:R-:W-:Y:S01]  /*14d50*/  SHF.R.S32.HI R21, RZ, 0x1f, R15 ;  /* 0x0000001fff157819 */ /* 0x000fe2000001140f */
[----:B------:R-:W-:Y:S02]  /*14d60*/  IMAD.MOV.U32 R11, RZ, RZ, -0x800000 ;  /* 0xff800000ff0b7424 */ /* 0x000fe400078e00ff */
[----:B------:R-:W-:-:S04]  /*14d70*/  IMAD.WIDE.U32 R12, R10, R15, R12 ;  /* 0x0000000f0a0c7225 */ /* 0x000fc800078e000c */
[----:B------:R-:W-:Y:S01]  /*14d80*/  IMAD R21, R10, R21, R4 ;  /* 0x000000150a157224 */ /* 0x000fe200078e0204 */
[----:B-1----:R-:W-:-:S03]  /*14d90*/  LEA R8, P0, R12, R8, 0x2 ;  /* 0x000000080c087211 */ /* 0x002fc600078010ff */
[----:B------:R-:W-:-:S05]  /*14da0*/  IMAD.IADD R4, R13, 0x1, R21 ;  /* 0x000000010d047824 */ /* 0x000fca00078e0215 */
[----:B--2---:R-:W-:-:S05]  /*14db0*/  LEA.HI.X R9, R12, R9, R4, 0x2, P0 ;  /* 0x000000090c097211 */ /* 0x004fca00000f1404 */
[----:B------:R1:W-:Y:S02]  /*14dc0*/  STG.E desc[UR42][R8.64], R11 ;  /* 0x0000000b08007986 */ /* 0x0003e4000c10192a */
.L_x_5000:
[----:B------:R-:W-:Y:S05]  /*14dd0*/  BSYNC B1 ;  /* 0x0000000000017941 */ /* 0x000fea0003800000 */
.L_x_4999:
        /* <DEDUP_REMOVED lines=12> */
[C---:B------:R-:W-:Y:S01]  /*14ea0*/  VIADD R31, R188.reuse, 0x180 ;  /* 0x00000180bc1f7836 */ /* 0x040fe20000000000 */
[----:B------:R-:W-:Y:S01]  /*14eb0*/  SHF.R.S32.HI R35, RZ, 0x1f, R210 ;  /* 0x0000001fff237819 */ /* 0x000fe200000114d2 */
[----:B------:R-:W-:Y:S01]  /*14ec0*/  IMAD.IADD R9, R9, 0x1, R3 ;  /* 0x0000000109097824 */ /* 0x000fe200078e0203 */
[----:B------:R-:W-:Y:S01]  /*14ed0*/  LOP3.LUT R3, R11, 0xfffffff8, RZ, 0xc0, !PT ;  /* 0xfffffff80b037812 */ /* 0x000fe200078ec0ff */
[----:B------:R-:W-:Y:S01]  /*14ee0*/  VIADD R33, R188, 0x1c0 ;  /* 0x000001c0bc217836 */ /* 0x000fe20000000000 */
        /* <DEDUP_REMOVED lines=10> */
[----:B------:R-:W-:Y:S01]  /*14f90*/  IMAD R29, R0, R13, RZ ;  /* 0x0000000d001d7224 */ /* 0x000fe200078e02ff */
[----:B------:R-:W-:Y:S01]  /*14fa0*/  SHF.R.S32.HI R38, RZ, 0x1f, R213 ;  /* 0x0000001fff267819 */ /* 0x000fe200000114d5 */
[----:B------:R-:W-:Y:S01]  /*14fb0*/  IMAD.IADD R10, R195, 0x1, R4 ;  /* 0x00000001c30a7824 */ /* 0x000fe200078e0204 */
[----:B------:R-:W-:Y:S01]  /*14fc0*/  SHF.R.S32.HI R39, RZ, 0x1f, R214 ;  /* 0x0000001fff277819 */ /* 0x000fe200000114d6 */
[----:B------:R-:W-:Y:S01]  /*14fd0*/  IMAD R3, R30, UR4, RZ ;  /* 0x000000041e037c24 */ /* 0x000fe2000f8e02ff */
[-C--:B-1----:R-:W-:Y:S01]  /*14fe0*/  ISETP.GE.AND P1, PT, R214, R27.reuse, PT ;  /* 0x0000001bd600720c */ /* 0x082fe20003f26270 */
[----:B------:R-:W-:Y:S01]  /*14ff0*/  IMAD.WIDE.U32 R8, R207, UR4, R8 ;  /* 0x00000004cf087c25 */ /* 0x000fe2000f8e0008 */
[----:B------:R-:W-:-:S03]  /*15000*/  ISETP.GE.AND P2, PT, R188, R27, PT ;  /* 0x0000001bbc00720c */ /* 0x000fc60003f46270 */
[----:B------:R-:W1:Y:S01]  /*15010*/  @P0 LDC R15, c[0x0][0xbec] ;  /* 0x0002fb00ff0f0b82 */ /* 0x000e620000000800 */
[----:B------:R-:W-:Y:S01]  /*15020*/  IMAD R11, R207, UR5, R3 ;  /* 0x00000005cf0b7c24 */ /* 0x000fe2000f8e0203 */
[----:B------:R-:W-:Y:S01]  /*15030*/  ULDC.64 UR4, c[0x0][0xae0] ;  /* 0x0002b80000047ab9 */ /* 0x000fe20000000a00 */
[----:B------:R-:W-:Y:S01]  /*15040*/  IMAD.MOV.U32 R3, RZ, RZ, R10 ;  /* 0x000000ffff037224 */ /* 0x000fe200078e000a */
[----:B------:R-:W-:Y:S01]  /*15050*/  SEL R0, RZ, 0x1, P2 ;  /* 0x00000001ff007807 */ /* 0x000fe20001000000 */
[----:B------:R-:W-:Y:S01]  /*15060*/  IMAD.IADD R9, R9, 0x1, R11 ;  /* 0x0000000109097824 */ /* 0x000fe200078e020b */
[----:B------:R-:W-:Y:S01]  /*15070*/  ISETP.GE.AND P2, PT, R33, R27, PT ;  /* 0x0000001b2100720c */ /* 0x000fe20003f46270 */
[----:B------:R-:W-:Y:S01]  /*15080*/  IMAD.IADD R30, R12, 0x1, R195 ;  /* 0x000000010c1e7824 */ /* 0x000fe200078e02c3 */
[----:B------:R-:W3:Y:S01]  /*15090*/  @P0 LDC R21, c[0x0][0xbf0] ;  /* 0x0002fc00ff150b82 */ /* 0x000ee20000000800 */
        /* <DEDUP_REMOVED lines=12> */
[----:B------:R-:W-:Y:S01]  /*15160*/  ISETP.GE.AND P0, PT, R212, R27, PT ;  /* 0x0000001bd400720c */ /* 0x000fe20003f06270 */
[----:B------:R-:W-:Y:S02]  /*15170*/  IMAD.SHL.U32 R15, R10, 0x2, RZ ;  /* 0x000000020a0f7824 */ /* 0x000fe400078e00ff */
[----:B------:R-:W-:Y:S01]  /*15180*/  IMAD.SHL.U32 R3, R3, 0x4, RZ ;  /* 0x0000000403037824 */ /* 0x000fe200078e00ff */
[----:B------:R-:W-:Y:S01]  /*15190*/  SEL R4, RZ, 0xffffffff, P0 ;  /* 0xffffffffff047807 */ /* 0x000fe20000000000 */
[----:B------:R-:W-:Y:S01]  /*151a0*/  IMAD.IADD R9, R9, 0x1, R13 ;  /* 0x0000000109097824 */ /* 0x000fe200078e020d */
[----:B------:R-:W-:-:S02]  /*151b0*/  LOP3.LUT R0, R15, 0x2, R0, 0xe2, !PT ;  /* 0x000000020f007812 */ /* 0x000fc400078ee200 */
[-C--:B------:R-:W-:Y:S01]  /*151c0*/  ISETP.GE.AND P0, PT, R211, R27.reuse, PT ;  /* 0x0000001bd300720c */ /* 0x080fe20003f06270 */
[----:B------:R-:W-:Y:S01]  /*151d0*/  IMAD.SHL.U32 R10, R4, 0x8, RZ ;  /* 0x00000008040a7824 */ /* 0x000fe200078e00ff */
[----:B------:R-:W-:Y:S01]  /*151e0*/  LOP3.LUT R3, R3, 0x4, R0, 0xe2, !PT ;  /* 0x0000000403037812 */ /* 0x000fe200078ee200 */
[----:B------:R-:W-:Y:S01]  /*151f0*/  IMAD.WIDE.U32 R8, R11, UR4, R8 ;  /* 0x000000040b087c25 */ /* 0x000fe2000f8e0008 */
[----:B------:R-:W-:Y:S02]  /*15200*/  SEL R4, RZ, 0xffffffff, P0 ;  /* 0xffffffffff047807 */ /* 0x000fe40000000000 */
[----:B------:R-:W-:Y:S02]  /*15210*/  ISETP.GE.AND P0, PT, R210, R27, PT ;  /* 0x0000001bd200720c */ /* 0x000fe40003f06270 */
[----:B------:R-:W-:Y:S01]  /*15220*/  SHF.R.S32.HI R0, RZ, 0x1f, R11 ;  /* 0x0000001fff007819 */ /* 0x000fe2000001140b */
[----:B------:R-:W-:Y:S01]  /*15230*/  IMAD.SHL.U32 R4, R4, 0x10, RZ ;  /* 0x0000001004047824 */ /* 0x000fe200078e00ff */
        /* <DEDUP_REMOVED lines=24> */
[-C--:B---3--:R-:W-:Y:S02]  /*153c0*/  @!P2 LEA R12, P0, R214, R8.reuse, 0x1 ;  /* 0x00000008d60ca211 */ /* 0x088fe400078008ff */
        /* <DEDUP_REMOVED lines=26> */
.L_x_5002:
[----:B------:R-:W-:Y:S05]  /*15570*/  BSYNC B1 ;  /* 0x0000000000017941 */ /* 0x000fea0003800000 */
.L_x_5001:
        /* <DEDUP_REMOVED lines=10> */
[-C--:B---3--:R-:W-:Y:S02]  /*15620*/  @!P5 LEA R12, P3, R214, R8.reuse, 0x1 ;  /* 0x00000008d60cd211 */ /* 0x088fe400078608ff */
        /* <DEDUP_REMOVED lines=12> */
[-C--:B0-----:R-:W-:Y:S02]  /*156f0*/  @!P3 LEA R10, P6, R211, R8.reuse, 0x1 ;  /* 0x00000008d30ab211 */ /* 0x081fe400078c08ff */
[-C--:B------:R-:W-:Y:S01]  /*15700*/  @P2 LEA R24, P0, R31, R8.reuse, 0x1 ;  /* 0x000000081f182211 */ /* 0x080fe200078008ff */
[----:B------:R4:W-:Y:S01]  /*15710*/  @!P1 ST.E.128 desc[UR42][R20.64], RZ ;  /* 0x000000ff14009985 */ /* 0x0009e2000c101d2a */
[-C--:B------:R-:W-:Y:S02]  /*15720*/  @!P3 LEA.HI.X R11, R211, R9.reuse, R36, 0x1, P6 ;  /* 0x00000009d30bb211 */ /* 0x080fe400030f0c24 */
[----:B------:R-:W-:Y:S02]  /*15730*/  @P2 LEA.HI.X R25, R31, R9, R32, 0x1, P0 ;  /* 0x000000091f192211 */ /* 0x000fe400000f0c20 */
[-C--:B------:R-:W-:Y:S01]  /*15740*/  @P4 LEA R26, P6, R33, R8.reuse, 0x1 ;  /* 0x00000008211a4211 */ /* 0x080fe200078c08ff */
[----:B------:R4:W-:Y:S01]  /*15750*/  @!P3 ST.E.128 desc[UR42][R10.64], RZ ;  /* 0x000000ff0a00b985 */ /* 0x0009e2000c101d2a */
[----:B------:R-:W-:-:S02]  /*15760*/  @!P5 LEA R8, P0, R210, R8, 0x1 ;  /* 0x00000008d208d211 */ /* 0x000fc400078008ff */
[-C--:B------:R-:W-:Y:S02]  /*15770*/  @P4 LEA.HI.X R27, R33, R9.reuse, R34, 0x1, P6 ;  /* 0x00000009211b4211 */ /* 0x080fe400030f0c22 */
[----:B------:R-:W-:-:S05]  /*15780*/  @!P5 LEA.HI.X R9, R210, R9, R35, 0x1, P0 ;  /* 0x00000009d209d211 */ /* 0x000fca00000f0c23 */
[----:B------:R4:W-:Y:S04]  /*15790*/  @!P5 ST.E.128 desc[UR42][R8.64], RZ ;  /* 0x000000ff0800d985 */ /* 0x0009e8000c101d2a */
[----:B------:R4:W-:Y:S04]  /*157a0*/  @P2 ST.E.128 desc[UR42][R24.64], RZ ;  /* 0x000000ff18002985 */ /* 0x0009e8000c101d2a */
[----:B------:R4:W-:Y:S02]  /*157b0*/  @P4 ST.E.128 desc[UR42][R26.64], RZ ;  /* 0x000000ff1a004985 */ /* 0x0009e4000c101d2a */
.L_x_4995:
[----:B------:R-:W-:Y:S05]  /*157c0*/  BSYNC B0 ;  /* 0x0000000000007941 */ /* 0x000fea0003800000 */
.L_x_4988:
[----:B------:R-:W-:Y:S02]  /*157d0*/  ULDC UR4, c[0x0][0xc3c] ;  /* 0x00030f0000047ab9 */ /* 0x000fe40000000800 */
[----:B------:R-:W-:-:S13]  /*157e0*/  ISETP.GE.AND P0, PT, R7, UR4, PT ;  /* 0x0000000407007c0c */ /* 0x000fda000bf06270 */
[----:B------:R-:W-:Y:S05]  /*157f0*/  @!P0 BRA `(.L_x_5003) ;  /* 0xfffffebc00788947 */ /* 0x000fea000383ffff */
[----:B------:R-:W-:Y:S05]  /*15800*/  BRA `(.L_x_4856) ;  /* 0x0000009800bc7947 */ /* 0x000fea0003800000 */
.L_x_4854:
        /* <DEDUP_REMOVED lines=18> */
.L_x_5004:
        /* <DEDUP_REMOVED lines=43> */
.L_x_5008:
        /* <DEDUP_REMOVED lines=39> */
.L_x_5006:
        /* <DEDUP_REMOVED lines=12> */
.L_x_5009:
        /* <DEDUP_REMOVED lines=63> */
.L_x_5010:
        /* <DEDUP_REMOVED lines=61> */
.L_x_5011:
[----:B01----:R-:W-:-:S05]  /*166d0*/  LOP3.LUT R3, RZ, R2, RZ, 0x33, !PT ;  /* 0x00000002ff037212 */ /* 0x003fca00078e33ff */
[----:B------:R-:W-:-:S05]  /*166e0*/  IMAD.IADD R2, R4, 0x1, R3 ;  /* 0x0000000104027824 */ /* 0x000fca00078e0203 */
[----:B------:R1:W-:Y:S01]  /*166f0*/  STL [R1+0x4], R2 ;  /* 0x0000040201007387 */ /* 0x0003e20000100800 */
[----:B------:R-:W-:Y:S05]  /*16700*/  BRA `(.L_x_5012) ;  /* 0x0000000000107947 */ /* 0x000fea0003800000 */
.L_x_5007:
[----:B------:R-:W-:Y:S01]  /*16710*/  IMAD.U32 R2, RZ, RZ, UR6 ;  /* 0x00000006ff027e24 */ /* 0x000fe2000f8e00ff */
[----:B------:R0:W-:Y:S04]  /*16720*/  STL [R1+0x4], RZ ;  /* 0x000004ff01007387 */ /* 0x0001e80000100800 */
[----:B------:R0:W-:Y:S04]  /*16730*/  STL [R1+0x8], RZ ;  /* 0x000008ff01007387 */ /* 0x0001e80000100800 */
[----:B------:R0:W-:Y:S02]  /*16740*/  STL [R1], R2 ;  /* 0x0000000201007387 */ /* 0x0001e40000100800 */
.L_x_5012:
        /* <DEDUP_REMOVED lines=10> */
.L_x_5005:
        /* <DEDUP_REMOVED lines=13> */
[----:B------:R-:W-:Y:S01]  /*168c0*/  ULDC.64 UR40, c[0x0][0x198] ;  /* 0x0000660000287ab9 */ /* 0x000fe20000000a00 */
[----:B------:R-:W-:Y:S01]  /*168d0*/  LOP3.LUT R3, R0, 0x1f8, RZ, 0xc0, !PT ;  /* 0x000001f800037812 */ /* 0x000fe200078ec0ff */
[----:B01----:R-:W-:Y:S01]  /*168e0*/  IMAD.SHL.U32 R2, R4, 0x8, RZ ;  /* 0x0000000804027824 */ /* 0x003fe200078e00ff */
[----:B------:R-:W-:Y:S01]  /*168f0*/  ULDC UR37, c[0x0][0xc] ;  /* 0x0000030000257ab9 */ /* 0x000fe20000000800 */
        /* <DEDUP_REMOVED lines=12> */
[----:B------:R0:W-:Y:S04]  /*169c0*/  STL [R1+0x14], RZ ;  /* 0x000014ff01007387 */ /* 0x0001e80000100800 */
[----:B------:R0:W-:Y:S04]  /*169d0*/  STL [R1+0x10], RZ ;  /* 0x000010ff01007387 */ /* 0x0001e80000100800 */
[----:B------:R0:W-:Y:S02]  /*169e0*/  STL [R1+0x18], R0 ;  /* 0x0000180001007387 */ /* 0x0001e40000100800 */
.L_x_5181:
[----:B0-2---:R-:W2:Y:S01]  /*169f0*/  LDL R0, [R1+0xc] ;  /* 0x00000c0001007983 */ /* 0x005ea20000100800 */
[----:B-1----:R-:W2:Y:S01]  /*16a00*/  LDC.64 R2, c[0x0][0xc88] ;  /* 0x00032200ff027b82 */ /* 0x002ea20000000a00 */
        /* <DEDUP_REMOVED lines=30> */
[----:B------:R-:W-:Y:S02]  /*16bf0*/  IADD3.X R3, R15, UR5, RZ, P4, !PT ;  /* 0x000000050f037c10 */ /* 0x000fe4000a7fe4ff */
        /* <DEDUP_REMOVED lines=9> */
[----:B------:R0:W5:Y:S04]  /*16c90*/  @P0 LDG.E R12, desc[UR42][R6.64] ;  /* 0x0000002a060c0981 */ /* 0x000168000c1e1900 */
[----:B------:R0:W5:Y:S04]  /*16ca0*/  @P1 LDG.E R0, desc[UR42][R4.64] ;  /* 0x0000002a04001981 */ /* 0x000168000c1e1900 */
[----:B--2---:R1:W-:Y:S02]  /*16cb0*/  STL [R1+0x40], R9 ;  /* 0x0000400901007387 */ /* 0x0043e40000100800 */
[----:B-1----:R-:W-:Y:S01]  /*16cc0*/  IMAD.U32 R9, RZ, RZ, UR4 ;  /* 0x00000004ff097e24 */ /* 0x002fe2000f8e00ff */
        /* <DEDUP_REMOVED lines=12> */
[----:B-1----:R-:W-:Y:S01]  /*16d90*/  IMAD.U32 R9, RZ, RZ, UR4 ;  /* 0x00000004ff097e24 */ /* 0x002fe2000f8e00ff */
[----:B0-----:R-:W-:Y:S06]  /*16da0*/  @P3 BRA `(.L_x_5014) ;  /* 0x0000000000143947 */ /* 0x001fec0003800000 */
[----:B------:R-:W-:Y:S05]  /*16db0*/  @!P2 BRA `(.L_x_5014) ;  /* 0x000000000010a947 */ /* 0x000fea0003800000 */
[----:B------:R-:W2:Y:S04]  /*16dc0*/  LDG.E R10, desc[UR42][R2.64] ;  /* 0x0000002a020a7981 */ /* 0x000ea8000c1e1900 */
[----:B------:R-:W2:Y:S02]  /*16dd0*/  LDG.E R2, desc[UR42][R2.64+0x4] ;  /* 0x0000042a02027981 */ /* 0x000ea4000c1e1900 */
[----:B--2--5:R-:W-:-:S05]  /*16de0*/  IMAD.IADD R14, R2, 0x1, -R10 ;  /* 0x00000001020e7824 */ /* 0x024fca00078e0a0a */
[----:B------:R0:W-:Y:S02]  /*16df0*/  STL [R1+0x44], R14 ;  /* 0x0000440e01007387 */ /* 0x0001e40000100800 */
.L_x_5014:
[----:B------:R-:W2:Y:S01]  /*16e00*/  LDL.LU R3, [R1+0x8] ;  /* 0x0000080001037983 */ /* 0x000ea20000300800 */
[----:B------:R-:W-:Y:S02]  /*16e10*/  ULDC.64 UR4, c[0x0][0xa20] ;  /* 0x0002880000047ab9 */ /* 0x000fe40000000a00 */
[----:B------:R-:W-:Y:S01]  /*16e20*/  ISETP.NE.U32.AND P2, PT, RZ, UR4, PT ;  /* 0x00000004ff007c0c */ /* 0x000fe2000bf45070 */
[----:B------:R1:W-:Y:S03]  /*16e30*/  STL [R1+0x8], R13 ;  /* 0x0000080d01007387 */ /* 0x0003e60000100800 */
[----:B------:R-:W-:Y:S02]  /*16e40*/  ISETP.NE.AND.EX P2, PT, RZ, UR5, PT, P2 ;  /* 0x00000005ff007c0c */ /* 0x000fe4000bf45320 */
[C---:B--2---:R-:W-:Y:S02]  /*16e50*/  LOP3.LUT R10, R3.reuse, 0xff000000, RZ, 0xc0, !PT ;  /* 0xff000000030a7812 */ /* 0x044fe400078ec0ff */
[----:B------:R-:W-:-:S02]  /*16e60*/  LOP3.LUT R2, R3, 0xff0000, RZ, 0xc0, !PT ;  /* 0x00ff000003027812 */ /* 0x000fc400078ec0ff */
        /* <DEDUP_REMOVED lines=10> */
.L_x_5015:
[----:B------:R-:W-:Y:S05]  /*16f10*/  @!P0 BRA `(.L_x_5016) ;  /* 0x00000000000c8947 */ /* 0x000fea0003800000 */
[----:B------:R-:W2:Y:S04]  /*16f20*/  LDG.E R9, desc[UR42][R6.64] ;  /* 0x0000002a06097981 */ /* 0x000ea8000c1e1900 */
[----:B------:R-:W2:Y:S02]  /*16f30*/  LDG.E R6, desc[UR42][R6.64+0x4] ;  /* 0x0000042a06067981 */ /* 0x000ea4000c1e1900 */
[----:B--2---:R-:W-:-:S07]  /*16f40*/  IMAD.IADD R9, R6, 0x1, -R9 ;  /* 0x0000000106097824 */ /* 0x004fce00078e0a09 */
.L_x_5016:
[----:B------:R-:W3:Y:S01]  /*16f50*/  LDL R7, [R1+0x4] ;  /* 0x0000040001077983 */ /* 0x000ee20000100800 */
[----:B--2---:R-:W2:Y:S03]  /*16f60*/  LDC R3, c[0x0][0x448] ;  /* 0x00011200ff037b82 */ /* 0x004ea60000000800 */
[----:B-1----:R-:W4:Y:S04]  /*16f70*/  @P1 LDG.E R2, desc[UR42][R4.64] ;  /* 0x0000002a04021981 */ /* 0x002f28000c1e1900 */
[----:B------:R1:W4:Y:S01]  /*16f80*/  @P1 LDG.E R4, desc[UR42][R4.64+0x4] ;  /* 0x0000042a04041981 */ /* 0x000322000c1e1900 */
[----:B------:R-:W-:Y:S01]  /*16f90*/  LOP3.LUT R12, R10, 0xff, RZ, 0xc0, !PT ;  /* 0x000000ff0a0c7812 */ /* 0x000fe200078ec0ff */
[----:B------:R-:W-:Y:S01]  /*16fa0*/  BSSY B0, `(.L_x_5017) ;  /* 0x0000037000007945 */ /* 0x000fe20003800000 */
[----:B------:R-:W-:-:S03]  /*16fb0*/  SHF.R.U32.HI R10, RZ, 0x10, R10 ;  /* 0x00000010ff0a7819 */ /* 0x000fc6000001160a */
[----:B------:R0:W-:Y:S01]  /*16fc0*/  STL [R1+0x58], R12 ;  /* 0x0000580c01007387 */ /* 0x0001e20000100800 */
[----:B--2---:R-:W-:-:S13]  /*16fd0*/  ISETP.NE.AND P0, PT, R3, 0x1, PT ;  /* 0x000000010300780c */ /* 0x004fda0003f05270 */
[----:B-1----:R-:W1:Y:S08]  /*16fe0*/  @P0 LDC R5, c[0x0][0x44c] ;  /* 0x00011300ff050b82 */ /* 0x002e700000000800 */
[----:B------:R-:W2:Y:S01]  /*16ff0*/  @P0 LDC R6, c[0x0][0x450] ;  /* 0x00011400ff060b82 */ /* 0x000ea20000000800 */
[----:B---3--:R-:W-:Y:S02]  /*17000*/  IMAD.SHL.U32 R3, R7, 0x40, RZ ;  /* 0x0000004007037824 */ /* 0x008fe400078e00ff */
[----:B-----5:R-:W-:-:S02]  /*17010*/  IMAD.IADD R7, R9, 0x1, -R8 ;  /* 0x0000000109077824 */ /* 0x020fc400078e0a08 */
[----:B------:R-:W-:Y:S02]  /*17020*/  VIADD R3, R3, 0x3f ;  /* 0x0000003f03037836 */ /* 0x000fe40000000000 */
[----:B----4-:R-:W-:Y:S02]  /*17030*/  @P1 IMAD.IADD R11, R4, 0x1, -R2 ;  /* 0x00000001040b1824 */ /* 0x010fe400078e0a02 */
[----:B-1----:R-:W-:-:S05]  /*17040*/  @P0 IMAD.HI.U32 R2, R3, R5, RZ ;  /* 0x0000000503020227 */ /* 0x002fca00078e00ff */
[----:B--2---:R-:W-:Y:S01]  /*17050*/  @P0 SHF.R.U32.HI R3, RZ, R6, R2 ;  /* 0x00000006ff030219 */ /* 0x004fe20000011602 */
[----:B------:R-:W-:-:S04]  /*17060*/  IMAD.IADD R2, R7, 0x1, R11 ;  /* 0x0000000107027824 */ /* 0x000fc800078e020b */
[C---:B------:R-:W-:Y:S01]  /*17070*/  VIADD R4, R2.reuse, 0x3f ;  /* 0x0000003f02047836 */ /* 0x040fe20000000000 */
[----:B------:R-:W-:-:S05]  /*17080*/  IADD3 R21, R2, 0x40, -R14 ;  /* 0x0000004002157810 */ /* 0x000fca0007ffe80e */
[----:B------:R-:W-:Y:S01]  /*17090*/  IMAD.IADD R2, R21, 0x1, R3 ;  /* 0x0000000115027824 */ /* 0x000fe200078e0203 */
[----:B------:R-:W-:-:S04]  /*170a0*/  SHF.R.S32.HI R3, RZ, 0x1f, R4 ;  /* 0x0000001fff037819 */ /* 0x000fc80000011404 */
[----:B------:R-:W-:Y:S02]  /*170b0*/  SHF.R.S32.HI R6, RZ, 0x1f, R2 ;  /* 0x0000001fff067819 */ /* 0x000fe40000011402 */
[----:B------:R-:W-:Y:S01]  /*170c0*/  LEA.HI R3, R3, R4, RZ, 0x6 ;  /* 0x0000000403037211 */ /* 0x000fe200078f30ff */
[----:B------:R-:W-:Y:S01]  /*170d0*/  IMAD.MOV.U32 R4, RZ, RZ, RZ ;  /* 0x000000ffff047224 */ /* 0x000fe200078e00ff */
[----:B------:R-:W-:Y:S02]  /*170e0*/  LEA.HI R6, R6, R2, RZ, 0x6 ;  /* 0x0000000206067211 */ /* 0x000fe400078f30ff */
[----:B------:R-:W-:Y:S02]  /*170f0*/  SHF.R.S32.HI R20, RZ, 0x6, R3 ;  /* 0x00000006ff147819 */ /* 0x000fe40000011403 */
[----:B------:R-:W-:-:S04]  /*17100*/  SHF.R.S32.HI R6, RZ, 0x6, R6 ;  /* 0x00000006ff067819 */ /* 0x000fc80000011406 */
[----:B------:R-:W-:-:S04]  /*17110*/  VIMNMX R6, R20, R6, PT ;  /* 0x0000000614067248 */ /* 0x000fc80003fe0100 */
[----:B------:R-:W-:-:S13]  /*17120*/  ISETP.GE.AND P0, PT, R6, 0x1, PT ;  /* 0x000000010600780c */ /* 0x000fda0003f06270 */
[----:B0-----:R-:W-:Y:S05]  /*17130*/  @!P0 BRA `(.L_x_5018) ;  /* 0x0000000000748947 */ /* 0x001fea0003800000 */
        /* <DEDUP_REMOVED lines=29> */
.L_x_5018:
[----:B------:R-:W-:Y:S05]  /*17310*/  BSYNC B0 ;  /* 0x0000000000007941 */ /* 0x000fea0003800000 */
.L_x_5017:
        /* <DEDUP_REMOVED lines=23> */
[----:B------:R0:W1:Y:S02]  /*17490*/  SHFL.IDX PT, R14, R4, RZ, 0x1f ;  /* 0x00001fff040e7589 */ /* 0x00006400000e0000 */
.L_x_5225:
[----:B-1----:R-:W-:Y:S02]  /*174a0*/  ISETP.NE.AND P0, PT, R14, RZ, PT ;  /* 0x000000ff0e00720c */ /* 0x002fe40003f05270 */
[----:B------:R-:W-:-:S11]  /*174b0*/  PLOP3.LUT P6, PT, PT, PT, PT, 0x8, 0x0 ;  /* 0x000000000000781c */ /* 0x000fd60003fce170 */
[----:B------:R-:W-:Y:S05]  /*174c0*/  @P0 BRA `(.L_x_5022) ;  /* 0x00000000000c0947 */ /* 0x000fea0003800000 */
[----:B------:R-:W-:-:S03]  /*174d0*/  UMOV UR4, 0xffffffff ;  /* 0xffffffff00047882 */ /* 0x000fc60000000000 */
[----:B------:R-:W-:Y:S05]  /*174e0*/  BRA.DIV UR4, `(.L_x_5023) ;  /* 0x0000008a04ac7947 */ /* 0x000fea000b800000 */
[----:B------:R-:W-:-:S13]  /*174f0*/  ELECT P6, URZ, PT ;  /* 0x00000000003f782f */ /* 0x000fda00038c0000 */
.L_x_5022:
        /* <DEDUP_REMOVED lines=9> */
.L_x_5228:
[----:B------:R-:W-:Y:S05]  /*17590*/  BSYNC B1 ;  /* 0x0000000000017941 */ /* 0x000fea0003800000 */
.L_x_5024:
        /* <DEDUP_REMOVED lines=12> */
.L_x_5229:
[----:B------:R-:W-:Y:S05]  /*17660*/  BSYNC B2 ;  /* 0x0000000000027941 */ /* 0x000fea0003800000 */
.L_x_5028:
        /* <DEDUP_REMOVED lines=9> */
.L_x_5031:
[----:B------:R-:W-:Y:S05]  /*17700*/  BSYNC B2 ;  /* 0x0000000000027941 */ /* 0x000fea0003800000 */
.L_x_5030:
        /* <DEDUP_REMOVED lines=13> */
.L_x_5032:
        /* <DEDUP_REMOVED lines=13> */
.L_x_5230:
[----:B------:R-:W-:Y:S05]  /*178b0*/  BSYNC B2 ;  /* 0x0000000000027941 */ /* 0x000fea0003800000 */
.L_x_5033:
        /* <DEDUP_REMOVED lines=11> */
.L_x_5036:
[----:B------:R-:W-:Y:S05]  /*17970*/  BSYNC B2 ;  /* 0x0000000000027941 */ /* 0x000fea0003800000 */
.L_x_5035:
        /* <DEDUP_REMOVED lines=10> */
.L_x_5037:
        /* <DEDUP_REMOVED lines=15> */
.L_x_5038:
        /* <DEDUP_REMOVED lines=15> */
.L_x_5039:
        /* <DEDUP_REMOVED lines=15> */
.L_x_5040:
        /* <DEDUP_REMOVED lines=15> */
.L_x_5041:
        /* <DEDUP_REMOVED lines=15> */
.L_x_5042:
        /* <DEDUP_REMOVED lines=15> */
.L_x_5043:
        /* <DEDUP_REMOVED lines=15> */
.L_x_5044:
        /* <DEDUP_REMOVED lines=10> */
.L_x_5027:
[----:B------:R-:W-:Y:S05]  /*18150*/  BSYNC B1 ;  /* 0x0000000000017941 */ /* 0x000fea0003800000 */
.L_x_5026:
        /* <DEDUP_REMOVED lines=13> */
.L_x_5064:
        /* <DEDUP_REMOVED lines=13> */
.L_x_5231:
[----:B------:R-:W-:Y:S05]  /*18300*/  BSYNC B2 ;  /* 0x0000000000027941 */ /* 0x000fea0003800000 */
.L_x_5047:
        /* <DEDUP_REMOVED lines=9> */
.L_x_5050:
[----:B------:R-:W-:Y:S05]  /*183a0*/  BSYNC B2 ;  /* 0x0000000000027941 */ /* 0x000fea0003800000 */
.L_x_5049:
        /* <DEDUP_REMOVED lines=12> */
.L_x_5051:
        /* <DEDUP_REMOVED lines=13> */
.L_x_5232:
[----:B------:R-:W-:Y:S05]  /*18540*/  BSYNC B2 ;  /* 0x0000000000027941 */ /* 0x000fea0003800000 */
.L_x_5052:
        /* <DEDUP_REMOVED lines=11> */
.L_x_5055:
[----:B------:R-:W-:Y:S05]  /*18600*/  BSYNC B2 ;  /* 0x0000000000027941 */ /* 0x000fea0003800000 */
.L_x_5054:
        /* <DEDUP_REMOVED lines=10> */
.L_x_5056:
        /* <DEDUP_REMOVED lines=15> */
.L_x_5057:
        /* <DEDUP_REMOVED lines=15> */
.L_x_5058:
        /* <DEDUP_REMOVED lines=15> */
.L_x_5059:
        /* <DEDUP_REMOVED lines=15> */
.L_x_5060:
        /* <DEDUP_REMOVED lines=15> */
.L_x_5061:
        /* <DEDUP_REMOVED lines=15> */
.L_x_5062:
        /* <DEDUP_REMOVED lines=15> */
.L_x_5063:
        /* <DEDUP_REMOVED lines=10> */
.L_x_5046:
[----:B------:R-:W-:Y:S05]  /*18de0*/  BSYNC B1 ;  /* 0x0000000000017941 */ /* 0x000fea0003800000 */
.L_x_5045:
        /* <DEDUP_REMOVED lines=12> */
.L_x_5020:
[----:B------:R-:W-:Y:S05]  /*18eb0*/  BSYNC B0 ;  /* 0x0000000000007941 */ /* 0x000fea0003800000 */
.L_x_5019:
[----:B01----:R-:W2:Y:S01]  /*18ec0*/  LDL R5, [R1+0x4] ;  /* 0x0000040001057983 */ /* 0x003ea20000100800 */
[----:B------:R-:W0:Y:S01]  /*18ed0*/  LDC R0, c[0x0][0x448] ;  /* 0x00011200ff007b82 */ /* 0x000e220000000800 */
[----:B------:R-:W-:Y:S01]  /*18ee0*/  ISETP.NE.AND P2, PT, R10, RZ, PT ;  /* 0x000000ff0a00720c */ /* 0x000fe20003f45270 */
[----:B------:R-:W-:Y:S05]  /*18ef0*/  @!P0 WARPSYNC.ALL ;  /* 0x0000000000008948 */ /* 0x000fea0003800000 */
[----:B------:R-:W-:Y:S07]  /*18f00*/  BSSY B0, `(.L_x_5065) ;  /* 0x000002d000007945 */ /* 0x000fee0003800000 */
[----:B------:R-:W1:Y:S08]  /*18f10*/  @!P2 LDC R10, c[0x0][0x9f0] ;  /* 0x00027c00ff0aab82 */ /* 0x000e700000000800 */
[----:B------:R-:W-:Y:S01]  /*18f20*/  @!P0 BAR.SYNC.DEFER_BLOCKING 0xc, 0x180 ;  /* 0x0306000000008b1d */ /* 0x000fe20000010000 */
[----:B0-----:R-:W-:-:S13]  /*18f30*/  ISETP.NE.AND P1, PT, R0, 0x1, PT ;  /* 0x000000010000780c */ /* 0x001fda0003f25270 */
[----:B------:R-:W0:Y:S08]  /*18f40*/  @P1 LDC R2, c[0x0][0x44c] ;  /* 0x00011300ff021b82 */ /* 0x000e300000000800 */
[----:B------:R-:W3:Y:S01]  /*18f50*/  @P1 LDC R3, c[0x0][0x450] ;  /* 0x00011400ff031b82 */ /* 0x000ee20000000800 */
[----:B--2---:R-:W-:-:S05]  /*18f60*/  LEA R0, R5, 0x3f, 0x6 ;  /* 0x0000003f05007811 */ /* 0x004fca00078e30ff */
[----:B0-----:R-:W-:-:S05]  /*18f70*/  @P1 IMAD.HI.U32 R2, R0, R2, RZ ;  /* 0x0000000200021227 */ /* 0x001fca00078e00ff */
[----:B---3--:R-:W-:-:S05]  /*18f80*/  @P1 SHF.R.U32.HI R0, RZ, R3, R2 ;  /* 0x00000003ff001219 */ /* 0x008fca0000011602 */
[----:B------:R-:W-:-:S05]  /*18f90*/  IMAD.IADD R0, R21, 0x1, R0 ;  /* 0x0000000115007824 */ /* 0x000fca00078e0200 */
[----:B------:R-:W-:-:S04]  /*18fa0*/  SHF.R.S32.HI R2, RZ, 0x1f, R0 ;  /* 0x0000001fff027819 */ /* 0x000fc80000011400 */
[----:B------:R-:W-:-:S04]  /*18fb0*/  LEA.HI R0, R2, R0, RZ, 0x6 ;  /* 0x0000000002007211 */ /* 0x000fc800078f30ff */
[----:B------:R-:W-:-:S04]  /*18fc0*/  SHF.R.S32.HI R0, RZ, 0x6, R0 ;  /* 0x00000006ff007819 */ /* 0x000fc80000011400 */
[----:B------:R-:W-:-:S04]  /*18fd0*/  VIMNMX R7, R20, R0, PT ;  /* 0x0000000014077248 */ /* 0x000fc80003fe0100 */
[----:B------:R-:W-:Y:S01]  /*18fe0*/  ISETP.GE.AND P1, PT, R7, 0x1, PT ;  /* 0x000000010700780c */ /* 0x000fe20003f26270 */
[----:B------:R0:W-:Y:S04]  /*18ff0*/  STL [R1+0x38], R7 ;  /* 0x0000380701007387 */ /* 0x0001e80000100800 */
[----:B------:R0:W-:Y:S08]  /*19000*/  STL [R1+0x3c], RZ ;  /* 0x00003cff01007387 */ /* 0x0001f00000100800 */
[----:B01----:R-:W-:Y:S05]  /*19010*/  @!P1 BRA `(.L_x_5066) ;  /* 0x00000000006c9947 */ /* 0x003fea0003800000 */
        /* <DEDUP_REMOVED lines=27> */
.L_x_5066:
[----:B------:R-:W-:Y:S05]  /*191d0*/  BSYNC B0 ;  /* 0x0000000000007941 */ /* 0x000fea0003800000 */
.L_x_5065:
[----:B------:R-:W2:Y:S04]  /*191e0*/  LDL R0, [R1+0x3c] ;  /* 0x00003c0001007983 */ /* 0x000ea80000100800 */
[----:B0-----:R-:W2:Y:S01]  /*191f0*/  LDL R2, [R1+0x58] ;  /* 0x0000580001027983 */ /* 0x001ea20000100800 */
[----:B------:R-:W-:Y:S01]  /*19200*/  BSSY B7, `(.L_x_5067) ;  /* 0x00004b7000077945 */ /* 0x000fe20003800000 */
[----:B--2---:R-:W-:-:S05]  /*19210*/  IMAD R2, R2, R0, RZ ;  /* 0x0000000002027224 */ /* 0x004fca00078e02ff */
[----:B------:R-:W-:Y:S01]  /*19220*/  VIADDMNMX R0, R2, R0, R7, PT ;  /* 0x0000000002007246 */ /* 0x000fe20003800107 */
[----:B------:R0:W-:Y:S03]  /*19230*/  STL [R1+0x28], R2 ;  /* 0x0000280201007387 */ /* 0x0001e60000100800 */
[----:B------:R-:W-:Y:S01]  /*19240*/  ISETP.GT.AND P0, PT, R0, R2, PT ;  /* 0x000000020000720c */ /* 0x000fe20003f04270 */
[----:B------:R0:W-:-:S12]  /*19250*/  STL [R1+0x34], R0 ;  /* 0x0000340001007387 */ /* 0x0001d80000100800 */
[----:B0-----:R-:W-:Y:S05]  /*19260*/  @P0 BRA `(.L_x_5068) ;  /* 0x0000000000480947 */ /* 0x001fea0003800000 */
[----:B------:R-:W0:Y:S02]  /*19270*/  S2R R0, SR_TID.X ;  /* 0x0000000000007919 */ /* 0x000e240000002100 */
[----:B0-----:R-:W-:-:S04]  /*19280*/  LOP3.LUT R0, R0, 0x7f, RZ, 0xc0, !PT ;  /* 0x0000007f00007812 */ /* 0x001fc800078ec0ff */
[----:B------:R-:W-:-:S13]  /*19290*/  ISETP.NE.AND P0, PT, R0, RZ, PT ;  /* 0x000000ff0000720c */ /* 0x000fda0003f05270 */
[----:B------:R-:W-:Y:S05]  /*192a0*/  @P0 BRA `(.L_x_5069) ;  /* 0x0000004800b00947 */ /* 0x000fea0003800000 */
[----:B------:R-:W0:Y:S01]  /*192b0*/  S2R R5, SR_LANEID ;  /* 0x0000000000057919 */ /* 0x000e220000000000 */
[----:B------:R-:W-:Y:S01]  /*192c0*/  VOTEU.ANY UR4, UPT, PT ;  /* 0x0000000000047886 */ /* 0x000fe200038e0100 */
[----:B------:R-:W1:Y:S01]  /*192d0*/  LDC.64 R2, c[0x0][0xc60] ;  /* 0x00031800ff027b82 */ /* 0x000e620000000a00 */
[----:B------:R-:W0:Y:S02]  /*192e0*/  FLO.U32 R0, UR4 ;  /* 0x0000000400007d00 */ /* 0x000e2400080e0000 */
[----:B0-----:R-:W-:-:S06]  /*192f0*/  ISETP.EQ.U32.AND P0, PT, R0, R5, PT ;  /* 0x000000050000720c */ /* 0x001fcc0003f02070 */
[----:B------:R-:W1:Y:S07]  /*19300*/  POPC R5, UR4 ;  /* 0x0000000400057d09 */ /* 0x000e6e0008000000 */
[----:B-1----:R-:W2:Y:S01]  /*19310*/  @P0 ATOMG.E.ADD.STRONG.GPU PT, R3, desc[UR42][R2.64], R5 ;  /* 0x00000005020309a8 */ /* 0x002ea200081ee1ea */
[----:B------:R-:W0:Y:S02]  /*19320*/  S2R R4, SR_LTMASK ;  /* 0x0000000000047919 */ /* 0x000e240000003900 */
[----:B0-----:R-:W-:-:S04]  /*19330*/  LOP3.LUT R4, R4, UR4, RZ, 0xc0, !PT ;  /* 0x0000000404047c12 */ /* 0x001fc8000f8ec0ff */
[----:B------:R-:W0:Y:S01]  /*19340*/  POPC R7, R4 ;  /* 0x0000000400077309 */ /* 0x000e220000000000 */
[----:B--2---:R-:W0:Y:S02]  /*19350*/  SHFL.IDX PT, R0, R3, R0, 0x1f ;  /* 0x00001f0003007589 */ /* 0x004e2400000e0000 */
[----:B0-----:R-:W-:-:S05]  /*19360*/  IADD3 R0, R0, UR37, R7 ;  /* 0x0000002500007c10 */ /* 0x001fca000fffe007 */
[----:B------:R4:W-:Y:S01]  /*19370*/  STL [R1], R0 ;  /* 0x0000000001007387 */ /* 0x0009e20000100800 */
[----:B------:R-:W-:Y:S05]  /*19380*/  BRA `(.L_x_5069) ;  /* 0x0000004800787947 */ /* 0x000fea0003800000 */
.L_x_5068:
        /* <DEDUP_REMOVED lines=20> */
.L_x_5071:
[----:B------:R-:W-:Y:S05]  /*194d0*/  BSYNC B6 ;  /* 0x0000000000067941 */ /* 0x000fea0003800000 */
.L_x_5070:
        /* <DEDUP_REMOVED lines=20> */
.L_x_5074:
        /* <DEDUP_REMOVED lines=16> */
.L_x_5073:
[----:B------:R-:W-:Y:S05]  /*19720*/  BSYNC B6 ;  /* 0x0000000000067941 */ /* 0x000fea0003800000 */
.L_x_5072:
        /* <DEDUP_REMOVED lines=10> */
[----:B0-----:R-:W0:Y:S01]  /*197d0*/  LDC.64 R2, c[0x0][0x418] ;  /* 0x00010600ff027b82 */ /* 0x001e220000000a00 */
[----:B----4-:R-:W-:Y:S01]  /*197e0*/  VIADD R0, R0, 0xffffffff ;  /* 0xffffffff00007836 */ /* 0x010fe20000000000 */
        /* <DEDUP_REMOVED lines=11> */
[----:B------:R0:W1:Y:S02]  /*198a0*/  SHFL.IDX PT, R14, R4, RZ, 0x1f ;  /* 0x00001fff040e7589 */ /* 0x00006400000e0000 */
.L_x_5235:
        /* <DEDUP_REMOVED lines=9> */
.L_x_5238:
        /* <DEDUP_REMOVED lines=24> */
.L_x_5078:
[----:B------:R-:W2:Y:S04]  /*19ac0*/  LDL R0, [R1+0x10] ;  /* 0x0000100001007983 */ /* 0x000ea80000100800 */
[----:B-1----:R-:W3:Y:S01]  /*19ad0*/  LDL R2, [R1+0x18] ;  /* 0x0000180001027983 */ /* 0x002ee20000100800 */
[----:B--2---:R-:W-:Y:S01]  /*19ae0*/  IMAD R0, R0, 0x8, R18 ;  /* 0x0000000800007824 */ /* 0x004fe200078e0212 */
[----:B---3--:R-:W-:-:S04]  /*19af0*/  SHF.L.U32 R2, R2, 0x1f, RZ ;  /* 0x0000001f02027819 */ /* 0x008fc800000006ff */
[----:B------:R-:W1:Y:S02]  /*19b00*/  SYNCS.PHASECHK.TRANS64.TRYWAIT P0, [R0+URZ+0x28c40], R2 ;  /* 0x028c4002000075a7 */ /* 0x000e64000800017f */
[----:B-1----:R-:W-:Y:S05]  /*19b10*/  @!P0 BRA `(.L_x_5079) ;  /* 0x0000006400f88947 */ /* 0x002fea0003800000 */
.L_x_5239:
        /* <DEDUP_REMOVED lines=11> */
.L_x_5080:
[----:B------:R-:W2:Y:S04]  /*19bd0*/  LDL R3, [R1+0x10] ;  /* 0x0000100001037983 */ /* 0x000ea80000100800 */
[----:B0-----:R-:W3:Y:S04]  /*19be0*/  LDL R4, [R1+0x30] ;  /* 0x0000300001047983 */ /* 0x001ee80000100800 */
[----:B-1----:R-:W4:Y:S01]  /*19bf0*/  LDL R2, [R1+0x24] ;  /* 0x0000240001027983 */ /* 0x002f220000100800 */
        /* <DEDUP_REMOVED lines=11> */
[----:B--2---:R-:W-:Y:S01]  /*19cb0*/  IMAD R0, R3, 0x2000, R18 ;  /* 0x0000200003007824 */ /* 0x004fe200078e0212 */
[----:B---3--:R-:W-:-:S04]  /*19cc0*/  R2UR UR11, R4 ;  /* 0x00000000040b72ca */ /* 0x008fc800000e0000 */
[----:B------:R-:W-:Y:S02]  /*19cd0*/  R2UR UR8, R0 ;  /* 0x00000000000872ca */ /* 0x000fe400000e0000 */
[----:B----4-:R-:W-:-:S11]  /*19ce0*/  R2UR UR4, R2 ;  /* 0x00000000020472ca */ /* 0x010fd600000e0000 */
[----:B------:R-:W-:Y:S02]  /*19cf0*/  UIADD3 UR8, UR8, 0x22400, URZ ;  /* 0x0002240008087890 */ /* 0x000fe4000fffe03f */
[----:B------:R-:W-:-:S03]  /*19d00*/  ULEA UR11, UR11, UR4, 0x6 ;  /* 0x000000040b0b7291 */ /* 0x000fc6000f8e303f */
[----:B------:R-:W-:-:S06]  /*19d10*/  UMOV UR4, 0x0 ;  /* 0x0000000000047882 */ /* 0x000fcc0000000000 */
[----:B------:R1:W-:Y:S02]  /*19d20*/  UTMALDG.4D [UR8], [UR6], desc[UR4] ;  /* 0x00000408060075b4 */ /* 0x0003e40008019000 */
[----:B-1----:R-:W-:Y:S01]  /*19d30*/  NOP ;  /* 0x0000000000007918 */ /* 0x002fe20000000000 */
.L_x_5076:
[----:B------:R-:W2:Y:S04]  /*19d40*/  LDL.LU R3, [R1+0x40] ;  /* 0x0000400001037983 */ /* 0x000ea80000300800 */
[----:B------:R-:W3:Y:S04]  /*19d50*/  LDL.LU R5, [R1+0x2c] ;  /* 0x00002c0001057983 */ /* 0x000ee80000300800 */
[----:B0-----:R-:W4:Y:S01]  /*19d60*/  LDL.LU R4, [R1+0x48] ;  /* 0x0000480001047983 */ /* 0x001f220000300800 */
        /* <DEDUP_REMOVED lines=37> */
.L_x_5082:
[----:B------:R-:W-:Y:S05]  /*19fc0*/  BSYNC B6 ;  /* 0x0000000000067941 */ /* 0x000fea0003800000 */
.L_x_5081:
        /* <DEDUP_REMOVED lines=89> */
.L_x_5248:
        /* <DEDUP_REMOVED lines=10> */
.L_x_5084:
        /* <DEDUP_REMOVED lines=18> */
.L_x_5249:
[----:B------:R-:W-:Y:S05]  /*1a720*/  BSYNC B0 ;  /* 0x0000000000007941 */ /* 0x000fea0003800000 */
.L_x_5085:
[----:B------:R-:W-:Y:S01]  /*1a730*/  LOP3.LUT P0, RZ, R19, 0x1, RZ, 0xc0, !PT ;  /* 0x0000000113ff7812 */ /* 0x000fe2000780c0ff */
[----:B------:R-:W-:-:S12]  /*1a740*/  BSSY B0, `(.L_x_5087) ;  /* 0x0000097000007945 */ /* 0x000fd80003800000 */
[----:B------:R-:W-:Y:S05]  /*1a750*/  @!P0 BRA `(.L_x_5088) ;  /* 0x0000000800548947 */ /* 0x000fea0003800000 */
[----:B------:R-:W0:Y:S04]  /*1a760*/  LDL R4, [R1+0x10] ;  /* 0x0000100001047983 */ /* 0x000e280000100800 */
        /* <DEDUP_REMOVED lines=9> */
.L_x_5250:
[----:B------:R-:W-:Y:S05]  /*1a800*/  BSYNC B1 ;  /* 0x0000000000017941 */ /* 0x000fea0003800000 */
.L_x_5089:
        /* <DEDUP_REMOVED lines=9> */
.L_x_5092:
[----:B------:R-:W-:Y:S05]  /*1a8a0*/  BSYNC B1 ;  /* 0x0000000000017941 */ /* 0x000fea0003800000 */
.L_x_5091:
        /* <DEDUP_REMOVED lines=13> */
.L_x_5093:
        /* <DEDUP_REMOVED lines=15> */
.L_x_5094:
        /* <DEDUP_REMOVED lines=15> */
.L_x_5095:
        /* <DEDUP_REMOVED lines=15> */
.L_x_5096:
        /* <DEDUP_REMOVED lines=15> */
.L_x_5097:
        /* <DEDUP_REMOVED lines=15> */
.L_x_5098:
        /* <DEDUP_REMOVED lines=15> */
.L_x_5099:
        /* <DEDUP_REMOVED lines=15> */
.L_x_5100:
        /* <DEDUP_REMOVED lines=10> */
.L_x_5088:
[----:B------:R-:W-:Y:S05]  /*1b0b0*/  BSYNC B0 ;  /* 0x0000000000007941 */ /* 0x000fea0003800000 */
.L_x_5087:
        /* <DEDUP_REMOVED lines=55> */
.L_x_5107:
        /* <DEDUP_REMOVED lines=8> */
.L_x_5251:
[----:B------:R-:W-:Y:S05]  /*1b4b0*/  BSYNC B3 ;  /* 0x0000000000037941 */ /* 0x000fea0003800000 */
.L_x_5108:
        /* <DEDUP_REMOVED lines=9> */
.L_x_5111:
[----:B------:R-:W-:Y:S05]  /*1b550*/  BSYNC B3 ;  /* 0x0000000000037941 */ /* 0x000fea0003800000 */
.L_x_5110:
        /* <DEDUP_REMOVED lines=13> */
.L_x_5112:
        /* <DEDUP_REMOVED lines=13> */
.L_x_5252:
[----:B------:R-:W-:Y:S05]  /*1b700*/  BSYNC B3 ;  /* 0x0000000000037941 */ /* 0x000fea0003800000 */
.L_x_5113:
        /* <DEDUP_REMOVED lines=11> */
.L_x_5116:
[----:B------:R-:W-:Y:S05]  /*1b7c0*/  BSYNC B3 ;  /* 0x0000000000037941 */ /* 0x000fea0003800000 */
.L_x_5115:
        /* <DEDUP_REMOVED lines=10> */
.L_x_5117:
        /* <DEDUP_REMOVED lines=15> */
.L_x_5118:
        /* <DEDUP_REMOVED lines=15> */
.L_x_5119:
        /* <DEDUP_REMOVED lines=15> */
.L_x_5120:
        /* <DEDUP_REMOVED lines=15> */
.L_x_5121:
        /* <DEDUP_REMOVED lines=15> */
.L_x_5122:
        /* <DEDUP_REMOVED lines=15> */
.L_x_5123:
        /* <DEDUP_REMOVED lines=15> */
.L_x_5124:
        /* <DEDUP_REMOVED lines=10> */
.L_x_5106:
[----:B------:R-:W-:Y:S05]  /*1bfa0*/  BSYNC B1 ;  /* 0x0000000000017941 */ /* 0x000fea0003800000 */
.L_x_5105:
[----:B------:R-:W2:Y:S02]  /*1bfb0*/  LDL.LU R5, [R1+0x34] ;  /* 0x0000340001057983 */ /* 0x000ea40000300800 */
[----:B--2---:R-:W-:-:S07]  /*1bfc0*/  VIADD R0, R5, 0xfffffffd ;  /* 0xfffffffd05007836 */ /* 0x004fce0000000000 */
.L_x_5104:
[----:B------:R-:W-:Y:S05]  /*1bfd0*/  BSYNC B2 ;  /* 0x0000000000027941 */ /* 0x000fea0003800000 */
.L_x_5103:
[----:B------:R-:W-:Y:S01]  /*1bfe0*/  VIADD R8, R8, 0xfffffffe ;  /* 0xfffffffe08087836 */ /* 0x000fe20000000000 */
[----:B------:R-:W-:-:S04]  /*1bff0*/  LOP3.LUT R4, RZ, R4, RZ, 0x33, !PT ;  /* 0x00000004ff047212 */ /* 0x000fc800078e33ff */
[----:B------:R-:W-:-:S13]  /*1c000*/  ISETP.NE.AND P0, PT, R8, R4, PT ;  /* 0x000000040800720c */ /* 0x000fda0003f05270 */
[----:B------:R-:W-:Y:S05]  /*1c010*/  @!P0 BRA `(.L_x_5102) ;  /* 0x0000001800e08947 */ /* 0x000fea0003800000 */
.L_x_5165:
        /* <DEDUP_REMOVED lines=35> */
.L_x_5127:
        /* <DEDUP_REMOVED lines=8> */
.L_x_5253:
[----:B------:R-:W-:Y:S05]  /*1c2d0*/  BSYNC B2 ;  /* 0x0000000000027941 */ /* 0x000fea0003800000 */
.L_x_5128:
        /* <DEDUP_REMOVED lines=9> */
.L_x_5131:
[----:B------:R-:W-:Y:S05]  /*1c370*/  BSYNC B2 ;  /* 0x0000000000027941 */ /* 0x000fea0003800000 */
.L_x_5130:
        /* <DEDUP_REMOVED lines=12> */
.L_x_5132:
        /* <DEDUP_REMOVED lines=13> */
.L_x_5254:
[----:B------:R-:W-:Y:S05]  /*1c510*/  BSYNC B2 ;  /* 0x0000000000027941 */ /* 0x000fea0003800000 */
.L_x_5133:
        /* <DEDUP_REMOVED lines=11> */
.L_x_5136:
[----:B------:R-:W-:Y:S05]  /*1c5d0*/  BSYNC B2 ;  /* 0x0000000000027941 */ /* 0x000fea0003800000 */
.L_x_5135:
        /* <DEDUP_REMOVED lines=9> */
.L_x_5137:
        /* <DEDUP_REMOVED lines=15> */
.L_x_5138:
        /* <DEDUP_REMOVED lines=15> */
.L_x_5139:
        /* <DEDUP_REMOVED lines=15> */
.L_x_5140:
        /* <DEDUP_REMOVED lines=15> */
.L_x_5141:
        /* <DEDUP_REMOVED lines=15> */
.L_x_5142:
        /* <DEDUP_REMOVED lines=15> */
.L_x_5143:
        /* <DEDUP_REMOVED lines=15> */
.L_x_5144:
        /* <DEDUP_REMOVED lines=10> */
.L_x_5126:
[----:B------:R-:W-:Y:S05]  /*1cda0*/  BSYNC B1 ;  /* 0x0000000000017941 */ /* 0x000fea0003800000 */
.L_x_5125:
        /* <DEDUP_REMOVED lines=35> */
.L_x_5147:
        /* <DEDUP_REMOVED lines=8> */
.L_x_5255:
[----:B------:R-:W-:Y:S05]  /*1d060*/  BSYNC B2 ;  /* 0x0000000000027941 */ /* 0x000fea0003800000 */
.L_x_5148:
        /* <DEDUP_REMOVED lines=9> */
.L_x_5151:
[----:B------:R-:W-:Y:S05]  /*1d100*/  BSYNC B2 ;  /* 0x0000000000027941 */ /* 0x000fea0003800000 */
.L_x_5150:
        /* <DEDUP_REMOVED lines=13> */
.L_x_5152:
        /* <DEDUP_REMOVED lines=13> */
.L_x_5256:
[----:B------:R-:W-:Y:S05]  /*1d2b0*/  BSYNC B2 ;  /* 0x0000000000027941 */ /* 0x000fea0003800000 */
.L_x_5153:
        /* <DEDUP_REMOVED lines=11> */
.L_x_5156:
[----:B------:R-:W-:Y:S05]  /*1d370*/  BSYNC B2 ;  /* 0x0000000000027941 */ /* 0x000fea0003800000 */
.L_x_5155:
        /* <DEDUP_REMOVED lines=10> */
.L_x_5157:
        /* <DEDUP_REMOVED lines=15> */
.L_x_5158:
        /* <DEDUP_REMOVED lines=15> */
.L_x_5159:
        /* <DEDUP_REMOVED lines=15> */
.L_x_5160:
        /* <DEDUP_REMOVED lines=15> */
.L_x_5161:
        /* <DEDUP_REMOVED lines=15> */
.L_x_5162:
        /* <DEDUP_REMOVED lines=15> */
.L_x_5163:
        /* <DEDUP_REMOVED lines=15> */
.L_x_5164:
        /* <DEDUP_REMOVED lines=10> */
.L_x_5146:
[----:B------:R-:W-:Y:S05]  /*1db50*/  BSYNC B1 ;  /* 0x0000000000017941 */ /* 0x000fea0003800000 */
.L_x_5145:
[----:B------:R-:W2:Y:S01]  /*1db60*/  LDL R5, [R1+0x28] ;  /* 0x0000280001057983 */ /* 0x000ea20000100800 */
[----:B------:R-:W-:Y:S01]  /*1db70*/  VIADD R0, R0, 0xfffffffe ;  /* 0xfffffffe00007836 */ /* 0x000fe20000000000 */
[----:B--2---:R-:W-:-:S13]  /*1db80*/  ISETP.GT.AND P0, PT, R6, R5, PT ;  /* 0x000000050600720c */ /* 0x004fda0003f04270 */
[----:B------:R-:W-:Y:S05]  /*1db90*/  @P0 BRA `(.L_x_5165) ;  /* 0xffffffe400200947 */ /* 0x000fea000383ffff */
.L_x_5102:
[----:B------:R-:W-:Y:S05]  /*1dba0*/  BSYNC B0 ;  /* 0x0000000000007941 */ /* 0x000fea0003800000 */
.L_x_5101:
        /* <DEDUP_REMOVED lines=25> */
.L_x_5167:
[----:B------:R-:W-:Y:S05]  /*1dd40*/  BSYNC B0 ;  /* 0x0000000000007941 */ /* 0x000fea0003800000 */
.L_x_5166:
[----:B------:R-:W-:-:S05]  /*1dd50*/  SEL R0, R0, RZ, P0 ;  /* 0x000000ff00007207 */ /* 0x000fca0000000000 */
[----:B------:R3:W-:Y:S02]  /*1dd60*/  STL [R1+0x10], R0 ;  /* 0x0000100001007387 */ /* 0x0007e40000100800 */
.L_x_5069:
[----:B------:R-:W-:Y:S05]  /*1dd70*/  BSYNC B7 ;  /* 0x0000000000077941 */ /* 0x000fea0003800000 */
.L_x_5067:
        /* <DEDUP_REMOVED lines=8> */
[----:B------:R-:W5:Y:S04]  /*1de00*/  LDS.128 R4, [R18+0x28cd0] ;  /* 0x028cd00012047984 */ /* 0x000f680000000c00 */
[----:B-----5:R0:W-:Y:S04]  /*1de10*/  STL.64 [R1], R4 ;  /* 0x0000000401007387 */ /* 0x0201e80000100a00 */
[----:B------:R0:W-:Y:S01]  /*1de20*/  STL.64 [R1+0x8], R6 ;  /* 0x0000080601007387 */ /* 0x0001e20000100a00 */
[----:B------:R-:W-:Y:S06]  /*1de30*/  BAR.ARV 0x4, 0x180 ;  /* 0x0106000000007b1d */ /* 0x000fec0000002000 */
[----:B------:R-:W-:Y:S05]  /*1de40*/  BRA `(.L_x_5169) ;  /* 0x0000001000307947 */ /* 0x000fea0003800000 */
.L_x_5168:
[----:B------:R-:W5:Y:S01]  /*1de50*/  S2R R16, SR_TID.X ;  /* 0x0000000000107919 */ /* 0x000f620000002100 */
[----:B------:R-:W-:Y:S01]  /*1de60*/  UMOV UR4, 0xffffffff ;  /* 0xffffffff00047882 */ /* 0x000fe20000000000 */
[----:B-----5:R-:W-:-:S04]  /*1de70*/  LOP3.LUT R16, R16, 0x1f, RZ, 0xc0, !PT ;  /* 0x0000001f10107812 */ /* 0x020fc800078ec0ff */
[----:B------:R-:W-:Y:S01]  /*1de80*/  ISETP.NE.AND P0, PT, R16, 0x1f, PT ;  /* 0x0000001f1000780c */ /* 0x000fe20003f05270 */
[----:B------:R-:W-:-:S12]  /*1de90*/  BRA.DIV UR4, `(.L_x_5170) ;  /* 0x0000002e04187947 */ /* 0x000fd8000b800000 */
[----:B--2---:R-:W0:Y:S01]  /*1dea0*/  LDL.LU R2, [R1] ;  /* 0x0000000001027983 */ /* 0x004e220000300800 */
[----:B------:R-:W-:-:S03]  /*1deb0*/  ULDC UR4, c[0x0][0xc3c] ;  /* 0x00030f0000047ab9 */ /* 0x000fc60000000800 */
[----:B------:R-:W3:Y:S01]  /*1dec0*/  LDL R7, [R1+0xc] ;  /* 0x00000c0001077983 */ /* 0x000ee20000100800 */
[----:B0-----:R-:W-:Y:S02]  /*1ded0*/  IMAD.MOV.U32 R10, RZ, RZ, R2 ;  /* 0x000000ffff0a7224 */ /* 0x001fe400078e0002 */
[----:B---34-:R-:W-:-:S05]  /*1dee0*/  IMAD.IADD R0, R7, 0x1, R16 ;  /* 0x0000000107007824 */ /* 0x018fca00078e0210 */
[----:B------:R-:W-:-:S13]  /*1def0*/  ISETP.GE.OR P1, PT, R0, UR4, !P0 ;  /* 0x0000000400007c0c */ /* 0x000fda000c726670 */
[----:B-1----:R-:W0:Y:S08]  /*1df00*/  @!P1 LDC.64 R2, c[0x0][0xc80] ;  /* 0x00032000ff029b82 */ /* 0x002e300000000a00 */
        /* <DEDUP_REMOVED lines=8> */
[C---:B------:R-:W-:Y:S01]  /*1df90*/  ISETP.GE.U32.AND P3, PT, R16.reuse, 0x4, PT ;  /* 0x000000041000780c */ /* 0x040fe20003f66070 */
[----:B------:R-:W-:Y:S01]  /*1dfa0*/  SHFL.IDX PT, R0, R10, 0x1, 0x1f ;  /* 0x00201f000a007f89 */ /* 0x000fe200000e0000 */
[C---:B------:R-:W-:Y:S02]  /*1dfb0*/  ISETP.GE.U32.AND P4, PT, R16.reuse, 0x8, PT ;  /* 0x000000081000780c */ /* 0x040fe40003f86070 */
[----:B------:R-:W-:Y:S01]  /*1dfc0*/  ISETP.GE.U32.AND P5, PT, R16, 0x10, PT ;  /* 0x000000101000780c */ /* 0x000fe20003fa6070 */
[----:B--2---:R-:W-:Y:S02]  /*1dfd0*/  @!P1 IMAD.MOV.U32 R4, RZ, RZ, R8 ;  /* 0x000000ffff049224 */ /* 0x004fe400078e0008 */
[----:B------:R-:W-:-:S02]  /*1dfe0*/  IMAD.MOV.U32 R8, RZ, RZ, RZ ;  /* 0x000000ffff087224 */ /* 0x000fc400078e00ff */
[----:B---3--:R-:W-:Y:S01]  /*1dff0*/  @!P1 IMAD.MOV.U32 R6, RZ, RZ, R2 ;  /* 0x000000ffff069224 */ /* 0x008fe200078e0002 */
[----:B------:R-:W-:-:S03]  /*1e000*/  ISETP.NE.AND P1, PT, R16, RZ, PT ;  /* 0x000000ff1000720c */ /* 0x000fc60003f25270 */
[----:B------:R-:W-:-:S05]  /*1e010*/  IMAD R2, R6, R4, RZ ;  /* 0x0000000406027224 */ /* 0x000fca00078e02ff */
[----:B------:R-:W0:Y:S02]  /*1e020*/  SHFL.UP PT, R3, R2, 0x1, RZ ;  /* 0x0420000002037989 */ /* 0x000e2400000e00ff */
[----:B0-----:R-:W-:-:S05]  /*1e030*/  SEL R5, R3, RZ, P1 ;  /* 0x000000ff03057207 */ /* 0x001fca0000800000 */
[----:B------:R-:W-:Y:S02]  /*1e040*/  IMAD.IADD R2, R2, 0x1, R5 ;  /* 0x0000000102027824 */ /* 0x000fe400078e0205 */
[----:B------:R-:W-:Y:S04]  /*1e050*/  SHFL.IDX PT, R5, R10, RZ, 0x1f ;  /* 0x00001fff0a057589 */ /* 0x000fe800000e0000 */
        /* <DEDUP_REMOVED lines=13> */
.L_x_5266:
[----:B------:R-:W-:Y:S02]  /*1e130*/  ULDC UR4, c[0x0][0xc38] ;  /* 0x00030e0000047ab9 */ /* 0x000fe40000000800 */
[----:B------:R-:W-:-:S04]  /*1e140*/  IMAD.U32 R2, RZ, RZ, UR4 ;  /* 0x00000004ff027e24 */ /* 0x000fc8000f8e00ff */
[----:B-1----:R-:W-:-:S04]  /*1e150*/  IMAD R9, R9, R2, RZ ;  /* 0x0000000209097224 */ /* 0x002fc800078e02ff */
[----:B------:R-:W-:-:S05]  /*1e160*/  IMAD.IADD R0, R0, 0x1, R9 ;  /* 0x0000000100007824 */ /* 0x000fca00078e0209 */
[----:B------:R-:W-:-:S13]  /*1e170*/  ISETP.GT.AND P6, PT, R0, R5, PT ;  /* 0x000000050000720c */ /* 0x000fda0003fc4270 */
[----:B------:R-:W-:Y:S05]  /*1e180*/  @P6 BRA `(.L_x_5171) ;  /* 0x0000000000ac6947 */ /* 0x000fea0003800000 */
.L_x_5174:
        /* <DEDUP_REMOVED lines=37> */
.L_x_5274:
[----:B------:R-:W-:Y:S02]  /*1e3e0*/  ULDC UR4, c[0x0][0xc38] ;  /* 0x00030e0000047ab9 */ /* 0x000fe40000000800 */
[----:B------:R-:W-:-:S04]  /*1e3f0*/  IMAD.U32 R2, RZ, RZ, UR4 ;  /* 0x00000004ff027e24 */ /* 0x000fc8000f8e00ff */
[----:B-1----:R-:W-:-:S04]  /*1e400*/  IMAD R9, R9, R2, RZ ;  /* 0x0000000209097224 */ /* 0x002fc800078e02ff */
[----:B------:R-:W-:-:S05]  /*1e410*/  IMAD.IADD R0, R9, 0x1, R0 ;  /* 0x0000000109007824 */ /* 0x000fca00078e0200 */
[----:B------:R-:W-:-:S13]  /*1e420*/  ISETP.GT.AND P6, PT, R0, R5, PT ;  /* 0x000000050000720c */ /* 0x000fda0003fc4270 */
[----:B------:R-:W-:Y:S05]  /*1e430*/  @!P6 BRA `(.L_x_5174) ;  /* 0xfffffffc0054e947 */ /* 0x000fea000383ffff */
.L_x_5171:
        /* <DEDUP_REMOVED lines=12> */
.L_x_5279:
[----:B------:R-:W-:-:S13]  /*1e500*/  ISETP.NE.AND P0, PT, R0, RZ, PT ;  /* 0x000000ff0000720c */ /* 0x000fda0003f05270 */
[----:B------:R-:W-:Y:S05]  /*1e510*/  @!P0 BRA `(.L_x_5176) ;  /* 0x0000000000108947 */ /* 0x000fea0003800000 */
[----:B------:R-:W-:Y:S01]  /*1e520*/  UMOV UR4, 0xffffffff ;  /* 0xffffffff00047882 */ /* 0x000fe20000000000 */
[----:B-1----:R-:W-:Y:S02]  /*1e530*/  VIADD R7, R7, 0xffffffff ;  /* 0xffffffff07077836 */ /* 0x002fe40000000000 */
[----:B------:R-:W-:Y:S05]  /*1e540*/  BRA.DIV UR4, `(.L_x_5177) ;  /* 0x00000032040c7947 */ /* 0x000fea000b800000 */
[----:B------:R2:W3:Y:S02]  /*1e550*/  SHFL.IDX PT, R8, R3, R7, 0x1f ;  /* 0x00001f0703087589 */ /* 0x0004e400000e0000 */
.L_x_5176:
[----:B------:R-:W-:Y:S01]  /*1e560*/  ISETP.NE.AND P0, PT, R6, 0x1, PT ;  /* 0x000000010600780c */ /* 0x000fe20003f05270 */
[----:B---3--:R-:W-:-:S05]  /*1e570*/  IMAD R0, R8, R2, R9 ;  /* 0x0000000208007224 */ /* 0x008fca00078e0209 */
[----:B------:R3:W-:Y:S02]  /*1e580*/  STL [R1], R0 ;  /* 0x0000000001007387 */ /* 0x0007e40000100800 */
[----:B---3--:R-:W-:-:S05]  /*1e590*/  IMAD.IADD R0, R5, 0x1, -R0 ;  /* 0x0000000105007824 */ /* 0x008fca00078e0a00 */
[----:B------:R-:W-:Y:S05]  /*1e5a0*/  @!P0 BRA `(.L_x_5178) ;  /* 0x0000000000e48947 */ /* 0x000fea0003800000 */
[----:B------:R-:W-:-:S04]  /*1e5b0*/  IABS R5, R4 ;  /* 0x0000000400057213 */ /* 0x000fc80000000000 */
[----:B-12---:R-:W1:Y:S08]  /*1e5c0*/  I2F.RP R7, R5 ;  /* 0x0000000500077306 */ /* 0x006e700000209400 */
        /* <DEDUP_REMOVED lines=55> */
.L_x_5178:
[----:B0-2---:R-:W2:Y:S01]  /*1e940*/  LDL R3, [R1+0xc] ;  /* 0x00000c0001037983 */ /* 0x005ea20000100800 */
[----:B-1----:R-:W2:Y:S02]  /*1e950*/  LDC.64 R6, c[0x0][0xc90] ;  /* 0x00032400ff067b82 */ /* 0x002ea40000000a00 */
        /* <DEDUP_REMOVED lines=61> */
.L_x_5179:
[----:B------:R-:W-:-:S05]  /*1ed30*/  LOP3.LUT R3, RZ, R0, RZ, 0x33, !PT ;  /* 0x00000000ff037212 */ /* 0x000fca00078e33ff */
[----:B------:R-:W-:-:S05]  /*1ed40*/  IMAD.IADD R0, R4, 0x1, R3 ;  /* 0x0000000104007824 */ /* 0x000fca00078e0203 */
[----:B------:R2:W-:Y:S01]  /*1ed50*/  STL [R1+0x4], R0 ;  /* 0x0000040001007387 */ /* 0x0005e20000100800 */
[----:B------:R-:W-:Y:S05]  /*1ed60*/  BRA `(.L_x_5180) ;  /* 0x0000000000287947 */ /* 0x000fea0003800000 */
.L_x_5172:
        /* <DEDUP_REMOVED lines=10> */
.L_x_5180:
[----:B---3--:R-:W3:Y:S04]  /*1ee10*/  LDL R3, [R1+0x8] ;  /* 0x0000080001037983 */ /* 0x008ee80000100800 */
[----:B01----:R-:W4:Y:S04]  /*1ee20*/  LDL R2, [R1+0xc] ;  /* 0x00000c0001027983 */ /* 0x003f280000100800 */
        /* <DEDUP_REMOVED lines=14> */
.L_x_5169:
[----:B---34-:R-:W3:Y:S01]  /*1ef10*/  LDL R0, [R1+0xc] ;  /* 0x00000c0001007983 */ /* 0x018ee20000100800 */
[----:B------:R-:W-:Y:S02]  /*1ef20*/  ULDC UR4, c[0x0][0xc3c] ;  /* 0x00030f0000047ab9 */ /* 0x000fe40000000800 */
[----:B---3--:R-:W-:-:S13]  /*1ef30*/  ISETP.GE.AND P0, PT, R0, UR4, PT ;  /* 0x0000000400007c0c */ /* 0x008fda000bf06270 */
[----:B------:R-:W-:Y:S05]  /*1ef40*/  @!P0 BRA `(.L_x_5181) ;  /* 0xffffff7800a88947 */ /* 0x000fea000383ffff */
[----:B------:R-:W-:Y:S05]  /*1ef50*/  BSYNC B8 ;  /* 0x0000000000087941 */ /* 0x000fea0003800000 */
.L_x_5013:
[----:B---3--:R-:W3:Y:S01]  /*1ef60*/  LDL.LU R0, [R1+0x5c] ;  /* 0x00005c0001007983 */ /* 0x008ee20000300800 */
[----:B------:R-:W-:Y:S01]  /*1ef70*/  BSSY B0, `(.L_x_5182) ;  /* 0x000000b000007945 */ /* 0x000fe20003800000 */
[----:B0-----:R-:W0:Y:S01]  /*1ef80*/  S2R R5, SR_CgaCtaId ;  /* 0x0000000000057919 */ /* 0x001e220000008800 */
[----:B---3--:R-:W-:-:S05]  /*1ef90*/  VIADD R0, R0, 0x1 ;  /* 0x0000000100007836 */ /* 0x008fca0000000000 */
[----:B-12---:R-:W-:-:S04]  /*1efa0*/  LEA.HI R2, R0, R0, RZ, 0x1 ;  /* 0x0000000000027211 */ /* 0x006fc800078f08ff */
[----:B------:R-:W-:-:S05]  /*1efb0*/  LOP3.LUT R3, R2, 0xfffffffe, RZ, 0xc0, !PT ;  /* 0xfffffffe02037812 */ /* 0x000fca00078ec0ff */
[----:B------:R-:W-:Y:S01]  /*1efc0*/  IMAD.IADD R3, R0, 0x1, -R3 ;  /* 0x0000000100037824 */ /* 0x000fe200078e0a03 */
[----:B------:R-:W-:-:S04]  /*1efd0*/  MOV R0, 0x400 ;  /* 0x0000040000007802 */ /* 0x000fc80000000f00 */
[----:B0-----:R-:W-:Y:S02]  /*1efe0*/  LEA R0, R5, R0, 0x18 ;  /* 0x0000000005007211 */ /* 0x001fe400078ec0ff */
[----:B------:R-:W-:-:S04]  /*1eff0*/  SHF.L.U32 R3, R3, 0x1f, RZ ;  /* 0x0000001f03037819 */ /* 0x000fc800000006ff */
[----:B------:R-:W0:Y:S02]  /*1f000*/  SYNCS.PHASECHK.TRANS64.TRYWAIT P0, [R0+URZ+0x28c20], R3 ;  /* 0x028c2003000075a7 */ /* 0x000e24000800017f */
[----:B0-----:R-:W-:Y:S05]  /*1f010*/  @!P0 BRA `(.L_x_5183) ;  /* 0x0000002400848947 */ /* 0x001fea0003800000 */
.L_x_5282:
[----:B------:R-:W-:Y:S05]  /*1f020*/  BSYNC B0 ;  /* 0x0000000000007941 */ /* 0x000fea0003800000 */
.L_x_5182:
[----:B------:R-:W-:-:S03]  /*1f030*/  UMOV UR4, 0xffffffff ;  /* 0xffffffff00047882 */ /* 0x000fc60000000000 */
[----:B------:R-:W-:Y:S05]  /*1f040*/  BRA.DIV UR4, `(.L_x_5184) ;  /* 0x00000026048c7947 */ /* 0x000fea000b800000 */
[----:B------:R-:W1:Y:S02]  /*1f050*/  S2R R2, SR_TID.X ;  /* 0x0000000000027919 */ /* 0x000e640000002100 */
[----:B-1----:R-:W-:-:S04]  /*1f060*/  SHF.R.U32.HI R2, RZ, 0x5, R2 ;  /* 0x00000005ff027819 */ /* 0x002fc80000011602 */
[----:B------:R-:W-:-:S05]  /*1f070*/  LOP3.LUT R2, R2, 0x3, RZ, 0xc0, !PT ;  /* 0x0000000302027812 */ /* 0x000fca00078ec0ff */
[----:B------:R1:W2:Y:S02]  /*1f080*/  SHFL.IDX PT, R14, R2, RZ, 0x1f ;  /* 0x00001fff020e7589 */ /* 0x0002a400000e0000 */
.L_x_5285:
[----:B--2---:R-:W-:-:S13]  /*1f090*/  ISETP.NE.AND P0, PT, R14, RZ, PT ;  /* 0x000000ff0e00720c */ /* 0x004fda0003f05270 */
[----:B------:R-:W-:Y:S05]  /*1f0a0*/  @P0 BRA `(.L_x_4856) ;  /* 0x0000000000940947 */ /* 0x000fea0003800000 */
[----:B------:R-:W-:-:S03]  /*1f0b0*/  UMOV UR4, 0xffffffff ;  /* 0xffffffff00047882 */ /* 0x000fc60000000000 */
[----:B------:R-:W-:Y:S05]  /*1f0c0*/  BRA.DIV UR4, `(.L_x_5185) ;  /* 0x0000002604a07947 */ /* 0x000fea000b800000 */
[----:B------:R-:W-:-:S13]  /*1f0d0*/  ELECT P6, URZ, PT ;  /* 0x00000000003f782f */ /* 0x000fda00038c0000 */
.L_x_5288:
[----:B------:R-:W-:Y:S05]  /*1f0e0*/  @!P6 BRA `(.L_x_4856) ;  /* 0x000000000084e947 */ /* 0x000fea0003800000 */
[----:B------:R-:W-:-:S06]  /*1f0f0*/  ULOP3.LUT UR4, UR36, 0x2, URZ, 0xfc, !UPT ;  /* 0x0000000224047892 */ /* 0x000fcc000f8efc3f */
[----:B-1----:R-:W-:-:S05]  /*1f100*/  IMAD.U32 R2, RZ, RZ, UR4 ;  /* 0x00000004ff027e24 */ /* 0x002fca000f8e00ff */
[----:B------:R-:W-:-:S13]  /*1f110*/  ISETP.NE.AND P2, PT, R2, 0x3, PT ;  /* 0x000000030200780c */ /* 0x000fda0003f45270 */
[----:B------:R-:W-:Y:S05]  /*1f120*/  @!P2 BRA `(.L_x_5186) ;  /* 0x000000000004a947 */ /* 0x000fea0003800000 */
[----:B------:R-:W-:Y:S01]  /*1f130*/  BPT.TRAP 0x1 ;  /* 0x000000040000795c */ /* 0x000fe20000300000 */
.L_x_5186:
        /* <DEDUP_REMOVED lines=14> */
.L_x_5289:
[----:B------:R-:W1:Y:S02]  /*1f220*/  SYNCS.PHASECHK.TRANS64.TRYWAIT P0, [R7+URZ], R2 ;  /* 0x00000002070075a7 */ /* 0x000e64000800017f */
[----:B-1----:R-:W-:Y:S05]  /*1f230*/  @!P0 BRA `(.L_x_5188) ;  /* 0x0000002400788947 */ /* 0x002fea0003800000 */
.L_x_5290:
[----:B------:R-:W-:Y:S05]  /*1f240*/  @!P2 BRA `(.L_x_5189) ;  /* 0x000000000004a947 */ /* 0x000fea0003800000 */
[----:B------:R-:W-:Y:S01]  /*1f250*/  BPT.TRAP 0x1 ;  /* 0x000000040000795c */ /* 0x000fe20000300000 */
.L_x_5189:
[----:B------:R-:W2:Y:S01]  /*1f260*/  LDL.LU R4, [R1+0x10] ;  /* 0x0000100001047983 */ /* 0x000ea20000300800 */
[----:B------:R-:W-:-:S04]  /*1f270*/  VIADD R0, R0, 0x28c60 ;  /* 0x00028c6000007836 */ /* 0x000fc80000000000 */
[----:B--2---:R-:W-:-:S04]  /*1f280*/  IMAD R4, R4, 0x8, R0 ;  /* 0x0000000804047824 */ /* 0x004fc800078e0200 */
[----:B------:R-:W2:Y:S02]  /*1f290*/  SYNCS.PHASECHK.TRANS64.TRYWAIT P0, [R4+URZ], R5 ;  /* 0x00000005040075a7 */ /* 0x000ea4000800017f */
[----:B--2---:R-:W-:Y:S05]  /*1f2a0*/  @!P0 BRA `(.L_x_5190) ;  /* 0x0000002400708947 */ /* 0x004fea0003800000 */
.L_x_5291:
[----:B------:R-:W-:-:S07]  /*1f2b0*/  IMAD R3, R3, 0x8, R0 ;  /* 0x0000000803037824 */ /* 0x000fce00078e0200 */
.L_x_5191:
[----:B---3--:R3:W4:Y:S02]  /*1f2c0*/  SYNCS.PHASECHK.TRANS64.TRYWAIT P0, [R3+URZ], R2 ;  /* 0x00000002030075a7 */ /* 0x008724000800017f */
[----:B----4-:R-:W-:Y:S05]  /*1f2d0*/  @!P0 NANOSLEEP.SYNCS 0x989680 ;  /* 0x009896800000895d */ /* 0x010fea0003900000 */
[----:B------:R-:W4:Y:S02]  /*1f2e0*/  @!P0 SYNCS.PHASECHK.TRANS64 P0, [R3+URZ], R2 ;  /* 0x00000002030085a7 */ /* 0x000f24000800007f */
[----:B----4-:R-:W-:Y:S05]  /*1f2f0*/  @!P0 BRA `(.L_x_5191) ;  /* 0xfffffffc00f08947 */ /* 0x010fea000383ffff */
.L_x_4856:
[----:B------:R-:W-:Y:S05]  /*1f300*/  BSYNC B9 ;  /* 0x0000000000097941 */ /* 0x000fea0003800000 */
.L_x_4853:
[----:B------:R-:W-:Y:S05]  /*1f310*/  EXIT ;  /* 0x000000000000794d */ /* 0x000fea0003800000 */
.L_x_4874:
[----:B0-----:R0:W1:Y:S02]  /*1f320*/  SYNCS.PHASECHK.TRANS64.TRYWAIT P5, [R75+URZ+0x28c90], R78 ;  /* 0x028c904e4b0075a7 */ /* 0x00106400080a017f */
[----:B-1----:R-:W-:Y:S05]  /*1f330*/  @!P5 NANOSLEEP.SYNCS 0x989680 ;  /* 0x009896800000d95d */ /* 0x002fea0003900000 */
[----:B------:R-:W1:Y:S02]  /*1f340*/  @!P5 SYNCS.PHASECHK.TRANS64 P5, [R75+URZ+0x28c90], R78 ;  /* 0x028c904e4b00d5a7 */ /* 0x000e6400080a007f */
[----:B-1----:R-:W-:Y:S05]  /*1f350*/  @!P5 BRA `(.L_x_4874) ;  /* 0xfffffffc00f0d947 */ /* 0x002fea000383ffff */
[----:B------:R-:W-:Y:S05]  /*1f360*/  BRA `(.L_x_5192) ;  /* 0xfffffe3800987947 */ /* 0x000fea000383ffff */
.L_x_4884:
[----:B0-----:R0:W1:Y:S02]  /*1f370*/  SYNCS.PHASECHK.TRANS64.TRYWAIT P5, [R75+URZ+0x28c90], R78 ;  /* 0x028c904e4b0075a7 */ /* 0x00106400080a017f */
[----:B-1----:R-:W-:Y:S05]  /*1f380*/  @!P5 NANOSLEEP.SYNCS 0x989680 ;  /* 0x009896800000d95d */ /* 0x002fea0003900000 */
[----:B------:R-:W1:Y:S02]  /*1f390*/  @!P5 SYNCS.PHASECHK.TRANS64 P5, [R75+URZ+0x28c90], R78 ;  /* 0x028c904e4b00d5a7 */ /* 0x000e6400080a007f */
[----:B-1----:R-:W-:Y:S05]  /*1f3a0*/  @!P5 BRA `(.L_x_4884) ;  /* 0xfffffffc00f0d947 */ /* 0x002fea000383ffff */
[----:B------:R-:W-:Y:S05]  /*1f3b0*/  BRA `(.L_x_5193) ;  /* 0xfffffe4400187947 */ /* 0x000fea000383ffff */
.L_x_4889:
[----:B0-----:R0:W1:Y:S02]  /*1f3c0*/  SYNCS.PHASECHK.TRANS64.TRYWAIT P5, [R75+URZ+0x28c90], R78 ;  /* 0x028c904e4b0075a7 */ /* 0x00106400080a017f */
[----:B-1----:R-:W-:Y:S05]  /*1f3d0*/  @!P5 NANOSLEEP.SYNCS 0x989680 ;  /* 0x009896800000d95d */ /* 0x002fea0003900000 */
[----:B------:R-:W1:Y:S02]  /*1f3e0*/  @!P5 SYNCS.PHASECHK.TRANS64 P5, [R75+URZ+0x28c90], R78 ;  /* 0x028c904e4b00d5a7 */ /* 0x000e6400080a007f */
[----:B-1----:R-:W-:Y:S05]  /*1f3f0*/  @!P5 BRA `(.L_x_4889) ;  /* 0xfffffffc00f0d947 */ /* 0x002fea000383ffff */
[----:B------:R-:W-:Y:S05]  /*1f400*/  BRA `(.L_x_5194) ;  /* 0xfffffe4c00547947 */ /* 0x000fea000383ffff */
.L_x_4893:
[----:B--2---:R2:W0:Y:S02]  /*1f410*/  SYNCS.PHASECHK.TRANS64.TRYWAIT P5, [R75+URZ+0x28cb0], R78 ;  /* 0x028cb04e4b0075a7 */ /* 0x00442400080a017f */
[----:B0-----:R-:W-:Y:S05]  /*1f420*/  @!P5 NANOSLEEP.SYNCS 0x989680 ;  /* 0x009896800000d95d */ /* 0x001fea0003900000 */
[----:B------:R-:W0:Y:S02]  /*1f430*/  @!P5 SYNCS.PHASECHK.TRANS64 P5, [R75+URZ+0x28cb0], R78 ;  /* 0x028cb04e4b00d5a7 */ /* 0x000e2400080a007f */
[----:B0-----:R-:W-:Y:S05]  /*1f440*/  @!P5 BRA `(.L_x_4893) ;  /* 0xfffffffc00f0d947 */ /* 0x001fea000383ffff */
[----:B------:R-:W-:Y:S05]  /*1f450*/  BRA `(.L_x_5195) ;  /* 0xfffffe4c00d07947 */ /* 0x000fea000383ffff */
.L_x_4906:
[----:B0-----:R0:W1:Y:S02]  /*1f460*/  SYNCS.PHASECHK.TRANS64.TRYWAIT P1, [R5+URZ+0x28c50], R10 ;  /* 0x028c500a050075a7 */ /* 0x001064000802017f */
[----:B-1----:R-:W-:Y:S05]  /*1f470*/  @!P1 NANOSLEEP.SYNCS 0x989680 ;  /* 0x009896800000995d */ /* 0x002fea0003900000 */
[----:B------:R-:W1:Y:S02]  /*1f480*/  @!P1 SYNCS.PHASECHK.TRANS64 P1, [R5+URZ+0x28c50], R10 ;  /* 0x028c500a050095a7 */ /* 0x000e64000802007f */
[----:B-1----:R-:W-:Y:S05]  /*1f490*/  @!P1 BRA `(.L_x_4906) ;  /* 0xfffffffc00f09947 */ /* 0x002fea000383ffff */
[----:B------:R-:W-:Y:S05]  /*1f4a0*/  BRA `(.L_x_5196) ;  /* 0xfffffe5c00ac7947 */ /* 0x000fea000383ffff */
.L_x_4913:
[----:B-1----:R1:W2:Y:S02]  /*1f4b0*/  SYNCS.PHASECHK.TRANS64.TRYWAIT P2, [R21+URZ+0x28c50], R4 ;  /* 0x028c5004150075a7 */ /* 0x0022a4000804017f */
[----:B--2---:R-:W-:Y:S05]  /*1f4c0*/  @!P2 NANOSLEEP.SYNCS 0x989680 ;  /* 0x009896800000a95d */ /* 0x004fea0003900000 */
[----:B------:R-:W2:Y:S02]  /*1f4d0*/  @!P2 SYNCS.PHASECHK.TRANS64 P2, [R21+URZ+0x28c50], R4 ;  /* 0x028c50041500a5a7 */ /* 0x000ea4000804007f */
[----:B--2---:R-:W-:Y:S05]  /*1f4e0*/  @!P2 BRA `(.L_x_4913) ;  /* 0xfffffffc00f0a947 */ /* 0x004fea000383ffff */
[----:B------:R-:W-:Y:S05]  /*1f4f0*/  BRA `(.L_x_4912) ;  /* 0xfffffe6800dc7947 */ /* 0x000fea000383ffff */
.L_x_4928:
        /* <DEDUP_REMOVED lines=8> */
.L_x_5198:
[----:B------:R-:W-:Y:S05]  /*1f580*/  BSYNC B1 ;  /* 0x0000000000017941 */ /* 0x000fea0003800000 */
.L_x_5197:
        /* <DEDUP_REMOVED lines=8> */
.L_x_5199:
[----:B------:R-:W-:Y:S02]  /*1f610*/  IMAD.MOV.U32 R13, RZ, RZ, R33 ;  /* 0x000000ffff0d7224 */ /* 0x000fe400078e0021 */
[----:B------:R-:W-:-:S07]  /*1f620*/  IMAD.MOV.U32 R4, RZ, RZ, R14 ;  /* 0x000000ffff047224 */ /* 0x000fce00078e000e */
[----:B------:R-:W-:Y:S05]  /*1f630*/  WARPSYNC.COLLECTIVE R15, `(.L_x_5200) ;  /* 0x000000000f087348 */ /* 0x000fea0003c00000 */
[----:B------:R0:W1:Y:S02]  /*1f640*/  SHFL.IDX P6, R14, R13, R12, R11 ;  /* 0x0000000c0d0e7389 */ /* 0x00006400000c000b */
[----:B01----:R-:W-:Y:S01]  /*1f650*/  ENDCOLLECTIVE ;  /* 0x000000000000791b */ /* 0x003fe20003800000 */
.L_x_5200:
[----:B------:R-:W-:Y:S02]  /*1f660*/  IMAD.MOV.U32 R13, RZ, RZ, R30 ;  /* 0x000000ffff0d7224 */ /* 0x000fe400078e001e */
[----:B------:R-:W-:-:S07]  /*1f670*/  IMAD.MOV.U32 R0, RZ, RZ, R14 ;  /* 0x000000ffff007224 */ /* 0x000fce00078e000e */
[----:B------:R-:W-:Y:S05]  /*1f680*/  WARPSYNC.COLLECTIVE R15, `(.L_x_5201) ;  /* 0x000000000f087348 */ /* 0x000fea0003c00000 */
[----:B------:R0:W1:Y:S02]  /*1f690*/  SHFL.IDX P6, R14, R13, R12, R11 ;  /* 0x0000000c0d0e7389 */ /* 0x00006400000c000b */
[----:B01----:R-:W-:Y:S01]  /*1f6a0*/  ENDCOLLECTIVE ;  /* 0x000000000000791b */ /* 0x003fe20003800000 */
.L_x_5201:
[----:B------:R-:W-:Y:S01]  /*1f6b0*/  IMAD.MOV.U32 R8, RZ, RZ, R14 ;  /* 0x000000ffff087224 */ /* 0x000fe200078e000e */
[----:B------:R-:W-:Y:S06]  /*1f6c0*/  BRA `(.L_x_5202) ;  /* 0xfffffe8400287947 */ /* 0x000fec000383ffff */
.L_x_4931:
        /* <DEDUP_REMOVED lines=8> */
.L_x_5204:
[----:B------:R-:W-:Y:S05]  /*1f750*/  BSYNC B1 ;  /* 0x0000000000017941 */ /* 0x000fea0003800000 */
.L_x_5203:
        /* <DEDUP_REMOVED lines=8> */
.L_x_5205:
[----:B------:R-:W-:Y:S02]  /*1f7e0*/  IMAD.MOV.U32 R13, RZ, RZ, R33 ;  /* 0x000000ffff0d7224 */ /* 0x000fe400078e0021 */
[----:B------:R-:W-:-:S07]  /*1f7f0*/  IMAD.MOV.U32 R3, RZ, RZ, R14 ;  /* 0x000000ffff037224 */ /* 0x000fce00078e000e */
[----:B------:R-:W-:Y:S05]  /*1f800*/  WARPSYNC.COLLECTIVE R15, `(.L_x_5206) ;  /* 0x000000000f087348 */ /* 0x000fea0003c00000 */
[----:B------:R0:W1:Y:S02]  /*1f810*/  SHFL.IDX P6, R14, R13, R12, R11 ;  /* 0x0000000c0d0e7389 */ /* 0x00006400000c000b */
[----:B01----:R-:W-:Y:S01]  /*1f820*/  ENDCOLLECTIVE ;  /* 0x000000000000791b */ /* 0x003fe20003800000 */
.L_x_5206:
[----:B------:R-:W-:Y:S02]  /*1f830*/  IMAD.MOV.U32 R13, RZ, RZ, R30 ;  /* 0x000000ffff0d7224 */ /* 0x000fe400078e001e */
[----:B------:R-:W-:-:S07]  /*1f840*/  IMAD.MOV.U32 R7, RZ, RZ, R14 ;  /* 0x000000ffff077224 */ /* 0x000fce00078e000e */
[----:B------:R-:W-:Y:S05]  /*1f850*/  WARPSYNC.COLLECTIVE R15, `(.L_x_5207) ;  /* 0x000000000f087348 */ /* 0x000fea0003c00000 */
[----:B------:R0:W1:Y:S02]  /*1f860*/  SHFL.IDX P6, R14, R13, R12, R11 ;  /* 0x0000000c0d0e7389 */ /* 0x00006400000c000b */
[----:B01----:R-:W-:Y:S01]  /*1f870*/  ENDCOLLECTIVE ;  /* 0x000000000000791b */ /* 0x003fe20003800000 */
.L_x_5207:
[----:B------:R-:W-:Y:S01]  /*1f880*/  IMAD.MOV.U32 R30, RZ, RZ, R14 ;  /* 0x000000ffff1e7224 */ /* 0x000fe200078e000e */
[----:B------:R-:W-:Y:S06]  /*1f890*/  BRA `(.L_x_5208) ;  /* 0xfffffe8400807947 */ /* 0x000fec000383ffff */
.L_x_4935:
[----:B0-----:R0:W1:Y:S02]  /*1f8a0*/  SYNCS.PHASECHK.TRANS64.TRYWAIT P0, [R2+URZ+0x28c00], R35 ;  /* 0x028c0023020075a7 */ /* 0x001064000800017f */
[----:B-1----:R-:W-:Y:S05]  /*1f8b0*/  @!P0 NANOSLEEP.SYNCS 0x989680 ;  /* 0x009896800000895d */ /* 0x002fea0003900000 */
[----:B------:R-:W1:Y:S02]  /*1f8c0*/  @!P0 SYNCS.PHASECHK.TRANS64 P0, [R2+URZ+0x28c00], R35 ;  /* 0x028c0023020085a7 */ /* 0x000e64000800007f */
[----:B-1----:R-:W-:Y:S05]  /*1f8d0*/  @!P0 BRA `(.L_x_4935) ;  /* 0xfffffffc00f08947 */ /* 0x002fea000383ffff */
[----:B------:R-:W-:Y:S05]  /*1f8e0*/  BRA `(.L_x_5209) ;  /* 0xfffffe8800687947 */ /* 0x000fea000383ffff */
.L_x_4943:
        /* <DEDUP_REMOVED lines=8> */
.L_x_5211:
[----:B------:R-:W-:Y:S05]  /*1f970*/  BSYNC B1 ;  /* 0x0000000000017941 */ /* 0x000fea0003800000 */
.L_x_5210:
        /* <DEDUP_REMOVED lines=8> */
.L_x_5212:
[----:B------:R-:W-:Y:S02]  /*1fa00*/  IMAD.MOV.U32 R13, RZ, RZ, R9 ;  /* 0x000000ffff0d7224 */ /* 0x000fe400078e0009 */
[----:B------:R-:W-:-:S07]  /*1fa10*/  IMAD.MOV.U32 R4, RZ, RZ, R14 ;  /* 0x000000ffff047224 */ /* 0x000fce00078e000e */
[----:B------:R-:W-:Y:S05]  /*1fa20*/  WARPSYNC.COLLECTIVE R15, `(.L_x_5213) ;  /* 0x000000000f087348 */ /* 0x000fea0003c00000 */
[----:B------:R0:W1:Y:S02]  /*1fa30*/  SHFL.IDX P6, R14, R13, R12, R11 ;  /* 0x0000000c0d0e7389 */ /* 0x00006400000c000b */
[----:B01----:R-:W-:Y:S01]  /*1fa40*/  ENDCOLLECTIVE ;  /* 0x000000000000791b */ /* 0x003fe20003800000 */
.L_x_5213:
[----:B------:R-:W-:Y:S02]  /*1fa50*/  IMAD.MOV.U32 R13, RZ, RZ, R8 ;  /* 0x000000ffff0d7224 */ /* 0x000fe400078e0008 */
[----:B------:R-:W-:-:S07]  /*1fa60*/  IMAD.MOV.U32 R7, RZ, RZ, R14 ;  /* 0x000000ffff077224 */ /* 0x000fce00078e000e */
[----:B------:R-:W-:Y:S05]  /*1fa70*/  WARPSYNC.COLLECTIVE R15, `(.L_x_5214) ;  /* 0x000000000f087348 */ /* 0x000fea0003c00000 */
[----:B------:R0:W1:Y:S02]  /*1fa80*/  SHFL.IDX P6, R14, R13, R12, R11 ;  /* 0x0000000c0d0e7389 */ /* 0x00006400000c000b */
[----:B01----:R-:W-:Y:S01]  /*1fa90*/  ENDCOLLECTIVE ;  /* 0x000000000000791b */ /* 0x003fe20003800000 */
.L_x_5214:
[----:B------:R-:W-:Y:S01]  /*1faa0*/  IMAD.MOV.U32 R6, RZ, RZ, R14 ;  /* 0x000000ffff067224 */ /* 0x000fe200078e000e */
[----:B------:R-:W-:Y:S06]  /*1fab0*/  BRA `(.L_x_5215) ;  /* 0xfffffe9400bc7947 */ /* 0x000fec000383ffff */
.L_x_4946:
        /* <DEDUP_REMOVED lines=8> */
.L_x_5217:
[----:B------:R-:W-:Y:S05]  /*1fb40*/  BSYNC B1 ;  /* 0x0000000000017941 */ /* 0x000fea0003800000 */
.L_x_5216:
        /* <DEDUP_REMOVED lines=8> */
.L_x_5218:
[----:B------:R-:W-:Y:S02]  /*1fbd0*/  IMAD.MOV.U32 R13, RZ, RZ, R9 ;  /* 0x000000ffff0d7224 */ /* 0x000fe400078e0009 */
[----:B------:R-:W-:-:S07]  /*1fbe0*/  IMAD.MOV.U32 R3, RZ, RZ, R14 ;  /* 0x000000ffff037224 */ /* 0x000fce00078e000e */
[----:B------:R-:W-:Y:S05]  /*1fbf0*/  WARPSYNC.COLLECTIVE R15, `(.L_x_5219) ;  /* 0x000000000f087348 */ /* 0x000fea0003c00000 */
[----:B------:R0:W1:Y:S02]  /*1fc00*/  SHFL.IDX P6, R14, R13, R12, R11 ;  /* 0x0000000c0d0e7389 */ /* 0x00006400000c000b */
[----:B01----:R-:W-:Y:S01]  /*1fc10*/  ENDCOLLECTIVE ;  /* 0x000000000000791b */ /* 0x003fe20003800000 */
.L_x_5219:
[----:B------:R-:W-:Y:S02]  /*1fc20*/  IMAD.MOV.U32 R13, RZ, RZ, R8 ;  /* 0x000000ffff0d7224 */ /* 0x000fe400078e0008 */
[----:B------:R-:W-:-:S07]  /*1fc30*/  IMAD.MOV.U32 R6, RZ, RZ, R14 ;  /* 0x000000ffff067224 */ /* 0x000fce00078e000e */
[----:B------:R-:W-:Y:S05]  /*1fc40*/  WARPSYNC.COLLECTIVE R15, `(.L_x_5220) ;  /* 0x000000000f087348 */ /* 0x000fea0003c00000 */
[----:B------:R0:W1:Y:S02]  /*1fc50*/  SHFL.IDX P6, R14, R13, R12, R11 ;  /* 0x0000000c0d0e7389 */ /* 0x00006400000c000b */
[----:B01----:R-:W-:Y:S01]  /*1fc60*/  ENDCOLLECTIVE ;  /* 0x000000000000791b */ /* 0x003fe20003800000 */
.L_x_5220:
[----:B------:R-:W-:Y:S02]  /*1fc70*/  IMAD.MOV.U32 R12, RZ, RZ, R3 ;  /* 0x000000ffff0c7224 */ /* 0x000fe400078e0003 */
[----:B------:R-:W-:Y:S01]  /*1fc80*/  IMAD.MOV.U32 R13, RZ, RZ, R0 ;  /* 0x000000ffff0d7224 */ /* 0x000fe200078e0000 */
[----:B------:R-:W-:Y:S06]  /*1fc90*/  BRA `(.L_x_5221) ;  /* 0xfffffe9400e47947 */ /* 0x000fec000383ffff */
.L_x_4950:
[----:B0-----:R0:W1:Y:S02]  /*1fca0*/  SYNCS.PHASECHK.TRANS64.TRYWAIT P1, [R2+URZ+0x28c00], R33 ;  /* 0x028c0021020075a7 */ /* 0x001064000802017f */
[----:B-1----:R-:W-:Y:S05]  /*1fcb0*/  @!P1 NANOSLEEP.SYNCS 0x989680 ;  /* 0x009896800000995d */ /* 0x002fea0003900000 */
[----:B------:R-:W1:Y:S02]  /*1fcc0*/  @!P1 SYNCS.PHASECHK.TRANS64 P1, [R2+URZ+0x28c00], R33 ;  /* 0x028c0021020095a7 */ /* 0x000e64000802007f */
[----:B-1----:R-:W-:Y:S05]  /*1fcd0*/  @!P1 BRA `(.L_x_4950) ;  /* 0xfffffffc00f09947 */ /* 0x002fea000383ffff */
[----:B------:R-:W-:Y:S05]  /*1fce0*/  BRA `(.L_x_5222) ;  /* 0xfffffe9800847947 */ /* 0x000fea000383ffff */
.L_x_4956:
[----:B0-----:R0:W1:Y:S02]  /*1fcf0*/  SYNCS.PHASECHK.TRANS64.TRYWAIT P2, [R20+URZ+0x28c30], R21 ;  /* 0x028c3015140075a7 */ /* 0x001064000804017f */
[----:B-1----:R-:W-:Y:S05]  /*1fd00*/  @!P2 NANOSLEEP.SYNCS 0x989680 ;  /* 0x009896800000a95d */ /* 0x002fea0003900000 */
[----:B------:R-:W1:Y:S02]  /*1fd10*/  @!P2 SYNCS.PHASECHK.TRANS64 P2, [R20+URZ+0x28c30], R21 ;  /* 0x028c30151400a5a7 */ /* 0x000e64000804007f */
[----:B-1----:R-:W-:Y:S05]  /*1fd20*/  @!P2 BRA `(.L_x_4956) ;  /* 0xfffffffc00f0a947 */ /* 0x002fea000383ffff */
[----:B------:R-:W-:Y:S05]  /*1fd30*/  BRA `(.L_x_4955) ;  /* 0xfffffea800387947 */ /* 0x000fea000383ffff */
.L_x_4961:
[----:B--2---:R2:W0:Y:S02]  /*1fd40*/  SYNCS.PHASECHK.TRANS64.TRYWAIT P2, [R20+URZ+0x28c50], R21 ;  /* 0x028c5015140075a7 */ /* 0x004424000804017f */
[----:B0-----:R-:W-:Y:S05]  /*1fd50*/  @!P2 NANOSLEEP.SYNCS 0x989680 ;  /* 0x009896800000a95d */ /* 0x001fea0003900000 */
[----:B------:R-:W0:Y:S02]  /*1fd60*/  @!P2 SYNCS.PHASECHK.TRANS64 P2, [R20+URZ+0x28c50], R21 ;  /* 0x028c50151400a5a7 */ /* 0x000e24000804007f */
[----:B0-----:R-:W-:Y:S05]  /*1fd70*/  @!P2 BRA `(.L_x_4961) ;  /* 0xfffffffc00f0a947 */ /* 0x001fea000383ffff */
[----:B------:R-:W-:Y:S05]  /*1fd80*/  BRA `(.L_x_4960) ;  /* 0xfffffec000087947 */ /* 0x000fea000383ffff */
.L_x_4968:
[----:B-1----:R1:W2:Y:S02]  /*1fd90*/  SYNCS.PHASECHK.TRANS64.TRYWAIT P2, [R217+URZ+0x28c30], R20 ;  /* 0x028c3014d90075a7 */ /* 0x0022a4000804017f */
[----:B--2---:R-:W-:Y:S05]  /*1fda0*/  @!P2 NANOSLEEP.SYNCS 0x989680 ;  /* 0x009896800000a95d */ /* 0x004fea0003900000 */
[----:B------:R-:W2:Y:S02]  /*1fdb0*/  @!P2 SYNCS.PHASECHK.TRANS64 P2, [R217+URZ+0x28c30], R20 ;  /* 0x028c3014d900a5a7 */ /* 0x000ea4000804007f */
[----:B--2---:R-:W-:Y:S05]  /*1fdc0*/  @!P2 BRA `(.L_x_4968) ;  /* 0xfffffffc00f0a947 */ /* 0x004fea000383ffff */
[----:B------:R-:W-:Y:S05]  /*1fdd0*/  BRA `(.L_x_4967) ;  /* 0xfffffec400407947 */ /* 0x000fea000383ffff */
.L_x_4973:
[----:B--2---:R2:W3:Y:S02]  /*1fde0*/  SYNCS.PHASECHK.TRANS64.TRYWAIT P2, [R217+URZ+0x28c50], R20 ;  /* 0x028c5014d90075a7 */ /* 0x0044e4000804017f */
[----:B---3--:R-:W-:Y:S05]  /*1fdf0*/  @!P2 NANOSLEEP.SYNCS 0x989680 ;  /* 0x009896800000a95d */ /* 0x008fea0003900000 */
[----:B------:R-:W3:Y:S02]  /*1fe00*/  @!P2 SYNCS.PHASECHK.TRANS64 P2, [R217+URZ+0x28c50], R20 ;  /* 0x028c5014d900a5a7 */ /* 0x000ee4000804007f */
[----:B---3--:R-:W-:Y:S05]  /*1fe10*/  @!P2 BRA `(.L_x_4973) ;  /* 0xfffffffc00f0a947 */ /* 0x008fea000383ffff */
[----:B------:R-:W-:Y:S05]  /*1fe20*/  BRA `(.L_x_4972) ;  /* 0xfffffee400007947 */ /* 0x000fea000383ffff */
.L_x_4981:
[----:B--2---:R2:W3:Y:S02]  /*1fe30*/  SYNCS.PHASECHK.TRANS64.TRYWAIT P2, [R194+URZ+0x28c30], R20 ;  /* 0x028c3014c20075a7 */ /* 0x0044e4000804017f */
[----:B---3--:R-:W-:Y:S05]  /*1fe40*/  @!P2 NANOSLEEP.SYNCS 0x989680 ;  /* 0x009896800000a95d */ /* 0x008fea0003900000 */
[----:B------:R-:W3:Y:S02]  /*1fe50*/  @!P2 SYNCS.PHASECHK.TRANS64 P2, [R194+URZ+0x28c30], R20 ;  /* 0x028c3014c200a5a7 */ /* 0x000ee4000804007f */
[----:B---3--:R-:W-:Y:S05]  /*1fe60*/  @!P2 BRA `(.L_x_4981) ;  /* 0xfffffffc00f0a947 */ /* 0x008fea000383ffff */
[----:B------:R-:W-:Y:S05]  /*1fe70*/  BRA `(.L_x_4980) ;  /* 0xfffffee800147947 */ /* 0x000fea000383ffff */
.L_x_4986:
[----:B--2---:R2:W3:Y:S02]  /*1fe80*/  SYNCS.PHASECHK.TRANS64.TRYWAIT P2, [R194+URZ+0x28c50], R20 ;  /* 0x028c5014c20075a7 */ /* 0x0044e4000804017f */
[----:B---3--:R-:W-:Y:S05]  /*1fe90*/  @!P2 NANOSLEEP.SYNCS 0x989680 ;  /* 0x009896800000a95d */ /* 0x008fea0003900000 */
[----:B------:R-:W3:Y:S02]  /*1fea0*/  @!P2 SYNCS.PHASECHK.TRANS64 P2, [R194+URZ+0x28c50], R20 ;  /* 0x028c5014c200a5a7 */ /* 0x000ee4000804007f */
[----:B---3--:R-:W-:Y:S05]  /*1feb0*/  @!P2 BRA `(.L_x_4986) ;  /* 0xfffffffc00f0a947 */ /* 0x008fea000383ffff */
[----:B------:R-:W-:Y:S05]  /*1fec0*/  BRA `(.L_x_4985) ;  /* 0xffffff0000687947 */ /* 0x000fea000383ffff */
.L_x_5021:
        /* <DEDUP_REMOVED lines=11> */
.L_x_5224:
[----:B------:R-:W-:Y:S05]  /*1ff80*/  BSYNC B1 ;  /* 0x0000000000017941 */ /* 0x000fea0003800000 */
.L_x_5223:
[----:B------:R-:W-:Y:S05]  /*1ff90*/  BRA `(.L_x_5225) ;  /* 0xffffff7400407947 */ /* 0x000fea000383ffff */
.L_x_5023:
[----:B------:R-:W-:Y:S01]  /*1ffa0*/  BSSY B1, `(.L_x_5226) ;  /* 0x0000006000017945 */ /* 0x000fe20003800000 */
[----:B------:R-:W-:-:S07]  /*1ffb0*/  IMAD.MOV.U32 R15, RZ, RZ, -0x1 ;  /* 0xffffffffff0f7424 */ /* 0x000fce00078e00ff */
[----:B0-----:R-:W-:Y:S05]  /*1ffc0*/  WARPSYNC.COLLECTIVE R15, `(.L_x_5227) ;  /* 0x000000000f0c7348 */ /* 0x001fea0003c00000 */
[----:B------:R-:W-:Y:S02]  /*1ffd0*/  ELECT P6, UR62, PT ;  /* 0x00000000003e782f */ /* 0x000fe400038c0000 */
[----:B------:R-:W-:Y:S01]  /*1ffe0*/  MOV R14, UR62 ;  /* 0x0000003e000e7c02 */ /* 0x000fe20008000f00 */
[----:B0-----:R-:W-:Y:S10]  /*1fff0*/  ENDCOLLECTIVE ;  /* 0x000000000000791b */ /* 0x001ff40003800000 */
.L_x_5227:
[----:B------:R-:W-:Y:S05]  /*20000*/  BSYNC B1 ;  /* 0x0000000000017941 */ /* 0x000fea0003800000 */
.L_x_5226:
[----:B------:R-:W-:Y:S05]  /*20010*/  BRA `(.L_x_5022) ;  /* 0xffffff7400387947 */ /* 0x000fea000383ffff */
.L_x_5025:
[----:B0-----:R0:W1:Y:S02]  /*20020*/  SYNCS.PHASECHK.TRANS64.TRYWAIT P0, [R18+URZ+0x28c20], R4 ;  /* 0x028c2004120075a7 */ /* 0x001064000800017f */
[----:B-1----:R-:W-:Y:S05]  /*20030*/  @!P0 NANOSLEEP.SYNCS 0x989680 ;  /* 0x009896800000895d */ /* 0x002fea0003900000 */
[----:B------:R-:W1:Y:S02]  /*20040*/  @!P0 SYNCS.PHASECHK.TRANS64 P0, [R18+URZ+0x28c20], R4 ;  /* 0x028c2004120085a7 */ /* 0x000e64000800007f */
[----:B-1----:R-:W-:Y:S05]  /*20050*/  @!P0 BRA `(.L_x_5025) ;  /* 0xfffffffc00f08947 */ /* 0x002fea000383ffff */
[----:B------:R-:W-:Y:S05]  /*20060*/  BRA `(.L_x_5228) ;  /* 0xffffff7400487947 */ /* 0x000fea000383ffff */
.L_x_5029:
[----:B-1----:R1:W2:Y:S02]  /*20070*/  SYNCS.PHASECHK.TRANS64.TRYWAIT P0, [R5+URZ+0x28ca0], R9 ;  /* 0x028ca009050075a7 */ /* 0x0022a4000800017f */
[----:B--2---:R-:W-:Y:S05]  /*20080*/  @!P0 NANOSLEEP.SYNCS 0x989680 ;  /* 0x009896800000895d */ /* 0x004fea0003900000 */
[----:B------:R-:W2:Y:S02]  /*20090*/  @!P0 SYNCS.PHASECHK.TRANS64 P0, [R5+URZ+0x28ca0], R9 ;  /* 0x028ca009050085a7 */ /* 0x000ea4000800007f */
[----:B--2---:R-:W-:Y:S05]  /*200a0*/  @!P0 BRA `(.L_x_5029) ;  /* 0xfffffffc00f08947 */ /* 0x004fea000383ffff */
[----:B------:R-:W-:Y:S05]  /*200b0*/  BRA `(.L_x_5229) ;  /* 0xffffff7400687947 */ /* 0x000fea000383ffff */
.L_x_5034:
[----:B0-----:R0:W2:Y:S02]  /*200c0*/  SYNCS.PHASECHK.TRANS64.TRYWAIT P0, [R5+URZ+0x28cc0], R9 ;  /* 0x028cc009050075a7 */ /* 0x0010a4000800017f */
[----:B--2---:R-:W-:Y:S05]  /*200d0*/  @!P0 NANOSLEEP.SYNCS 0x989680 ;  /* 0x009896800000895d */ /* 0x004fea0003900000 */
[----:B------:R-:W2:Y:S02]  /*200e0*/  @!P0 SYNCS.PHASECHK.TRANS64 P0, [R5+URZ+0x28cc0], R9 ;  /* 0x028cc009050085a7 */ /* 0x000ea4000800007f */
[----:B--2---:R-:W-:Y:S05]  /*200f0*/  @!P0 BRA `(.L_x_5034) ;  /* 0xfffffffc00f08947 */ /* 0x004fea000383ffff */
[----:B------:R-:W-:Y:S05]  /*20100*/  BRA `(.L_x_5230) ;  /* 0xffffff7400e87947 */ /* 0x000fea000383ffff */
.L_x_5048:
[----:B0-----:R0:W1:Y:S02]  /*20110*/  SYNCS.PHASECHK.TRANS64.TRYWAIT P1, [R5+URZ+0x28ca0], R6 ;  /* 0x028ca006050075a7 */ /* 0x001064000802017f */
[----:B-1----:R-:W-:Y:S05]  /*20120*/  @!P1 NANOSLEEP.SYNCS 0x989680 ;  /* 0x009896800000995d */ /* 0x002fea0003900000 */
[----:B------:R-:W1:Y:S02]  /*20130*/  @!P1 SYNCS.PHASECHK.TRANS64 P1, [R5+URZ+0x28ca0], R6 ;  /* 0x028ca006050095a7 */ /* 0x000e64000802007f */
[----:B-1----:R-:W-:Y:S05]  /*20140*/  @!P1 BRA `(.L_x_5048) ;  /* 0xfffffffc00f09947 */ /* 0x002fea000383ffff */
[----:B------:R-:W-:Y:S05]  /*20150*/  BRA `(.L_x_5231) ;  /* 0xffffff8000687947 */ /* 0x000fea000383ffff */
.L_x_5053:
[----:B-1----:R1:W2:Y:S02]  /*20160*/  SYNCS.PHASECHK.TRANS64.TRYWAIT P1, [R5+URZ+0x28cc0], R6 ;  /* 0x028cc006050075a7 */ /* 0x0022a4000802017f */
[----:B--2---:R-:W-:Y:S05]  /*20170*/  @!P1 NANOSLEEP.SYNCS 0x989680 ;  /* 0x009896800000995d */ /* 0x004fea0003900000 */
[----:B------:R-:W2:Y:S02]  /*20180*/  @!P1 SYNCS.PHASECHK.TRANS64 P1, [R5+URZ+0x28cc0], R6 ;  /* 0x028cc006050095a7 */ /* 0x000ea4000802007f */
[----:B--2---:R-:W-:Y:S05]  /*20190*/  @!P1 BRA `(.L_x_5053) ;  /* 0xfffffffc00f09947 */ /* 0x004fea000383ffff */
[----:B------:R-:W-:Y:S05]  /*201a0*/  BRA `(.L_x_5232) ;  /* 0xffffff8000e47947 */ /* 0x000fea000383ffff */
.L_x_5075:
        /* <DEDUP_REMOVED lines=11> */
.L_x_5234:
[----:B------:R-:W-:Y:S05]  /*20260*/  BSYNC B0 ;  /* 0x0000000000007941 */ /* 0x000fea0003800000 */
.L_x_5233:
[----:B------:R-:W-:Y:S05]  /*20270*/  BRA `(.L_x_5235) ;  /* 0xffffff94008c7947 */ /* 0x000fea000383ffff */
.L_x_5077:
[----:B------:R-:W-:Y:S01]  /*20280*/  BSSY B0, `(.L_x_5236) ;  /* 0x0000006000007945 */ /* 0x000fe20003800000 */
[----:B------:R-:W-:-:S07]  /*20290*/  IMAD.MOV.U32 R15, RZ, RZ, -0x1 ;  /* 0xffffffffff0f7424 */ /* 0x000fce00078e00ff */
[----:B0-----:R-:W-:Y:S05]  /*202a0*/  WARPSYNC.COLLECTIVE R15, `(.L_x_5237) ;  /* 0x000000000f0c7348 */ /* 0x001fea0003c00000 */
[----:B------:R-:W-:Y:S02]  /*202b0*/  ELECT P6, UR62, PT ;  /* 0x00000000003e782f */ /* 0x000fe400038c0000 */
[----:B------:R-:W-:Y:S01]  /*202c0*/  MOV R14, UR62 ;  /* 0x0000003e000e7c02 */ /* 0x000fe20008000f00 */
[----:B0-----:R-:W-:Y:S10]  /*202d0*/  ENDCOLLECTIVE ;  /* 0x000000000000791b */ /* 0x001ff40003800000 */
.L_x_5237:
[----:B------:R-:W-:Y:S05]  /*202e0*/  BSYNC B0 ;  /* 0x0000000000007941 */ /* 0x000fea0003800000 */
.L_x_5236:
[----:B------:R-:W-:Y:S05]  /*202f0*/  BRA `(.L_x_5238) ;  /* 0xffffff9400907947 */ /* 0x000fea000383ffff */
.L_x_5079:
[----:B-1----:R1:W2:Y:S02]  /*20300*/  SYNCS.PHASECHK.TRANS64.TRYWAIT P0, [R0+URZ+0x28c40], R2 ;  /* 0x028c4002000075a7 */ /* 0x0022a4000800017f */
[----:B--2---:R-:W-:Y:S05]  /*20310*/  @!P0 NANOSLEEP.SYNCS 0x989680 ;  /* 0x009896800000895d */ /* 0x004fea0003900000 */
[----:B------:R-:W2:Y:S02]  /*20320*/  @!P0 SYNCS.PHASECHK.TRANS64 P0, [R0+URZ+0x28c40], R2 ;  /* 0x028c4002000085a7 */ /* 0x000ea4000800007f */
[----:B--2---:R-:W-:Y:S05]  /*20330*/  @!P0 BRA `(.L_x_5079) ;  /* 0xfffffffc00f08947 */ /* 0x004fea000383ffff */
[----:B------:R-:W-:Y:S05]  /*20340*/  BRA `(.L_x_5239) ;  /* 0xffffff9400f47947 */ /* 0x000fea000383ffff */
.L_x_5083:
        /* <DEDUP_REMOVED lines=15> */
.L_x_5240:
[----:B------:R-:W-:Y:S02]  /*20440*/  IMAD.MOV.U32 R13, RZ, RZ, R4 ;  /* 0x000000ffff0d7224 */ /* 0x000fe400078e0004 */
[----:B------:R-:W-:-:S07]  /*20450*/  IMAD.MOV.U32 R6, RZ, RZ, R14 ;  /* 0x000000ffff067224 */ /* 0x000fce00078e000e */
[----:B------:R-:W-:Y:S05]  /*20460*/  WARPSYNC.COLLECTIVE R15, `(.L_x_5241) ;  /* 0x000000000f087348 */ /* 0x000fea0003c00000 */
[----:B------:R0:W1:Y:S02]  /*20470*/  SHFL.IDX P6, R14, R13, R12, R11 ;  /* 0x0000000c0d0e7389 */ /* 0x00006400000c000b */
[----:B01----:R-:W-:Y:S01]  /*20480*/  ENDCOLLECTIVE ;  /* 0x000000000000791b */ /* 0x003fe20003800000 */
.L_x_5241:
[----:B------:R-:W-:Y:S02]  /*20490*/  IMAD.MOV.U32 R13, RZ, RZ, R3 ;  /* 0x000000ffff0d7224 */ /* 0x000fe400078e0003 */
[----:B------:R-:W-:Y:S02]  /*204a0*/  IMAD.MOV.U32 R12, RZ, RZ, 0x1 ;  /* 0x00000001ff0c7424 */ /* 0x000fe400078e00ff */
[----:B------:R-:W-:-:S07]  /*204b0*/  IMAD.MOV.U32 R7, RZ, RZ, R14 ;  /* 0x000000ffff077224 */ /* 0x000fce00078e000e */
[----:B------:R-:W-:Y:S05]  /*204c0*/  WARPSYNC.COLLECTIVE R15, `(.L_x_5242) ;  /* 0x000000000f087348 */ /* 0x000fea0003c00000 */
[----:B------:R0:W1:Y:S02]  /*204d0*/  SHFL.IDX P6, R14, R13, R12, R11 ;  /* 0x0000000c0d0e7389 */ /* 0x00006400000c000b */
[----:B01----:R-:W-:Y:S01]  /*204e0*/  ENDCOLLECTIVE ;  /* 0x000000000000791b */ /* 0x003fe20003800000 */
.L_x_5242:
        /* <DEDUP_REMOVED lines=15> */
.L_x_5243:
[----:B------:R-:W-:Y:S02]  /*205e0*/  IMAD.MOV.U32 R13, RZ, RZ, R3 ;  /* 0x000000ffff0d7224 */ /* 0x000fe400078e0003 */
[----:B------:R-:W-:Y:S02]  /*205f0*/  IMAD.MOV.U32 R12, RZ, RZ, 0x2 ;  /* 0x00000002ff0c7424 */ /* 0x000fe400078e00ff */
[----:B------:R-:W-:-:S07]  /*20600*/  IMAD.MOV.U32 R5, RZ, RZ, R14 ;  /* 0x000000ffff057224 */ /* 0x000fce00078e000e */
[----:B------:R-:W-:Y:S05]  /*20610*/  WARPSYNC.COLLECTIVE R15, `(.L_x_5244) ;  /* 0x000000000f087348 */ /* 0x000fea0003c00000 */
[----:B------:R0:W1:Y:S02]  /*20620*/  SHFL.IDX P6, R14, R13, R12, R11 ;  /* 0x0000000c0d0e7389 */ /* 0x00006400000c000b */
[----:B01----:R-:W-:Y:S01]  /*20630*/  ENDCOLLECTIVE ;  /* 0x000000000000791b */ /* 0x003fe20003800000 */
.L_x_5244:
        /* <DEDUP_REMOVED lines=15> */
.L_x_5245:
[----:B------:R-:W-:Y:S02]  /*20730*/  IMAD.MOV.U32 R13, RZ, RZ, R3 ;  /* 0x000000ffff0d7224 */ /* 0x000fe400078e0003 */
[----:B------:R-:W-:Y:S02]  /*20740*/  IMAD.MOV.U32 R12, RZ, RZ, 0x3 ;  /* 0x00000003ff0c7424 */ /* 0x000fe400078e00ff */
[----:B------:R-:W-:-:S07]  /*20750*/  IMAD.MOV.U32 R5, RZ, RZ, R14 ;  /* 0x000000ffff057224 */ /* 0x000fce00078e000e */
[----:B------:R-:W-:Y:S05]  /*20760*/  WARPSYNC.COLLECTIVE R15, `(.L_x_5246) ;  /* 0x000000000f087348 */ /* 0x000fea0003c00000 */
[----:B------:R0:W1:Y:S02]  /*20770*/  SHFL.IDX P6, R14, R13, R12, R11 ;  /* 0x0000000c0d0e7389 */ /* 0x00006400000c000b */
[----:B01----:R-:W-:Y:S01]  /*20780*/  ENDCOLLECTIVE ;  /* 0x000000000000791b */ /* 0x003fe20003800000 */
.L_x_5246:
        /* <DEDUP_REMOVED lines=13> */
.L_x_5247:
[----:B------:R-:W-:Y:S01]  /*20860*/  IMAD.MOV.U32 R3, RZ, RZ, R14 ;  /* 0x000000ffff037224 */ /* 0x000fe200078e000e */
[----:B------:R-:W-:Y:S06]  /*20870*/  BRA `(.L_x_5248) ;  /* 0xffffff9c00387947 */ /* 0x000fec000383ffff */
.L_x_5086:
[----:B0-----:R0:W1:Y:S02]  /*20880*/  SYNCS.PHASECHK.TRANS64.TRYWAIT P0, [R18+URZ+0x28c20], R0 ;  /* 0x028c2000120075a7 */ /* 0x001064000800017f */
[----:B-1----:R-:W-:Y:S05]  /*20890*/  @!P0 NANOSLEEP.SYNCS 0x989680 ;  /* 0x009896800000895d */ /* 0x002fea0003900000 */
[----:B------:R-:W1:Y:S02]  /*208a0*/  @!P0 SYNCS.PHASECHK.TRANS64 P0, [R18+URZ+0x28c20], R0 ;  /* 0x028c2000120085a7 */ /* 0x000e64000800007f */
[----:B-1----:R-:W-:Y:S05]  /*208b0*/  @!P0 BRA `(.L_x_5086) ;  /* 0xfffffffc00f08947 */ /* 0x002fea000383ffff */
[----:B------:R-:W-:Y:S05]  /*208c0*/  BRA `(.L_x_5249) ;  /* 0xffffff9c00947947 */ /* 0x000fea000383ffff */
.L_x_5090:
[----:B0-----:R0:W1:Y:S02]  /*208d0*/  SYNCS.PHASECHK.TRANS64.TRYWAIT P0, [R0+URZ+0x28c60], R2 ;  /* 0x028c6002000075a7 */ /* 0x001064000800017f */
[----:B-1----:R-:W-:Y:S05]  /*208e0*/  @!P0 NANOSLEEP.SYNCS 0x989680 ;  /* 0x009896800000895d */ /* 0x002fea0003900000 */
[----:B------:R-:W1:Y:S02]  /*208f0*/  @!P0 SYNCS.PHASECHK.TRANS64 P0, [R0+URZ+0x28c60], R2 ;  /* 0x028c6002000085a7 */ /* 0x000e64000800007f */
[----:B-1----:R-:W-:Y:S05]  /*20900*/  @!P0 BRA `(.L_x_5090) ;  /* 0xfffffffc00f08947 */ /* 0x002fea000383ffff */
[----:B------:R-:W-:Y:S05]  /*20910*/  BRA `(.L_x_5250) ;  /* 0xffffff9c00b87947 */ /* 0x000fea000383ffff */
.L_x_5109:
[----:B-1----:R1:W2:Y:S02]  /*20920*/  SYNCS.PHASECHK.TRANS64.TRYWAIT P0, [R2+URZ+0x28c40], R6 ;  /* 0x028c4006020075a7 */ /* 0x0022a4000800017f */
[----:B--2---:R-:W-:Y:S05]  /*20930*/  @!P0 NANOSLEEP.SYNCS 0x989680 ;  /* 0x009896800000895d */ /* 0x004fea0003900000 */
[----:B------:R-:W2:Y:S02]  /*20940*/  @!P0 SYNCS.PHASECHK.TRANS64 P0, [R2+URZ+0x28c40], R6 ;  /* 0x028c4006020085a7 */ /* 0x000ea4000800007f */
[----:B--2---:R-:W-:Y:S05]  /*20950*/  @!P0 BRA `(.L_x_5109) ;  /* 0xfffffffc00f08947 */ /* 0x004fea000383ffff */
[----:B------:R-:W-:Y:S05]  /*20960*/  BRA `(.L_x_5251) ;  /* 0xffffffa800d07947 */ /* 0x000fea000383ffff */
.L_x_5114:
[----:B0-----:R0:W2:Y:S02]  /*20970*/  SYNCS.PHASECHK.TRANS64.TRYWAIT P0, [R2+URZ+0x28c60], R6 ;  /* 0x028c6006020075a7 */ /* 0x0010a4000800017f */
[----:B--2---:R-:W-:Y:S05]  /*20980*/  @!P0 NANOSLEEP.SYNCS 0x989680 ;  /* 0x009896800000895d */ /* 0x004fea0003900000 */
[----:B------:R-:W2:Y:S02]  /*20990*/  @!P0 SYNCS.PHASECHK.TRANS64 P0, [R2+URZ+0x28c60], R6 ;  /* 0x028c6006020085a7 */ /* 0x000ea4000800007f */
[----:B--2---:R-:W-:Y:S05]  /*209a0*/  @!P0 BRA `(.L_x_5114) ;  /* 0xfffffffc00f08947 */ /* 0x004fea000383ffff */
[----:B------:R-:W-:Y:S05]  /*209b0*/  BRA `(.L_x_5252) ;  /* 0xffffffac00507947 */ /* 0x000fea000383ffff */
.L_x_5129:
[----:B-1----:R1:W2:Y:S02]  /*209c0*/  SYNCS.PHASECHK.TRANS64.TRYWAIT P0, [R2+URZ+0x28c40], R3 ;  /* 0x028c4003020075a7 */ /* 0x0022a4000800017f */
[----:B--2---:R-:W-:Y:S05]  /*209d0*/  @!P0 NANOSLEEP.SYNCS 0x989680 ;  /* 0x009896800000895d */ /* 0x004fea0003900000 */
[----:B------:R-:W2:Y:S02]  /*209e0*/  @!P0 SYNCS.PHASECHK.TRANS64 P0, [R2+URZ+0x28c40], R3 ;  /* 0x028c4003020085a7 */ /* 0x000ea4000800007f */
[----:B--2---:R-:W-:Y:S05]  /*209f0*/  @!P0 BRA `(.L_x_5129) ;  /* 0xfffffffc00f08947 */ /* 0x004fea000383ffff */
[----:B------:R-:W-:Y:S05]  /*20a00*/  BRA `(.L_x_5253) ;  /* 0xffffffb800307947 */ /* 0x000fea000383ffff */
.L_x_5134:
[----:B0-----:R0:W2:Y:S02]  /*20a10*/  SYNCS.PHASECHK.TRANS64.TRYWAIT P0, [R2+URZ+0x28c60], R3 ;  /* 0x028c6003020075a7 */ /* 0x0010a4000800017f */
[----:B--2---:R-:W-:Y:S05]  /*20a20*/  @!P0 NANOSLEEP.SYNCS 0x989680 ;  /* 0x009896800000895d */ /* 0x004fea0003900000 */
[----:B------:R-:W2:Y:S02]  /*20a30*/  @!P0 SYNCS.PHASECHK.TRANS64 P0, [R2+URZ+0x28c60], R3 ;  /* 0x028c6003020085a7 */ /* 0x000ea4000800007f */
[----:B--2---:R-:W-:Y:S05]  /*20a40*/  @!P0 BRA `(.L_x_5134) ;  /* 0xfffffffc00f08947 */ /* 0x004fea000383ffff */
[----:B------:R-:W-:Y:S05]  /*20a50*/  BRA `(.L_x_5254) ;  /* 0xffffffb800ac7947 */ /* 0x000fea000383ffff */
.L_x_5149:
[----:B-1----:R1:W2:Y:S02]  /*20a60*/  SYNCS.PHASECHK.TRANS64.TRYWAIT P0, [R3+URZ+0x28c40], R2 ;  /* 0x028c4002030075a7 */ /* 0x0022a4000800017f */
[----:B--2---:R-:W-:Y:S05]  /*20a70*/  @!P0 NANOSLEEP.SYNCS 0x989680 ;  /* 0x009896800000895d */ /* 0x004fea0003900000 */
[----:B------:R-:W2:Y:S02]  /*20a80*/  @!P0 SYNCS.PHASECHK.TRANS64 P0, [R3+URZ+0x28c40], R2 ;  /* 0x028c4002030085a7 */ /* 0x000ea4000800007f */
[----:B--2---:R-:W-:Y:S05]  /*20a90*/  @!P0 BRA `(.L_x_5149) ;  /* 0xfffffffc00f08947 */ /* 0x004fea000383ffff */
[----:B------:R-:W-:Y:S05]  /*20aa0*/  BRA `(.L_x_5255) ;  /* 0xffffffc4006c7947 */ /* 0x000fea000383ffff */
.L_x_5154:
[----:B--2---:R2:W3:Y:S02]  /*20ab0*/  SYNCS.PHASECHK.TRANS64.TRYWAIT P0, [R3+URZ+0x28c60], R2 ;  /* 0x028c6002030075a7 */ /* 0x0044e4000800017f */
[----:B---3--:R-:W-:Y:S05]  /*20ac0*/  @!P0 NANOSLEEP.SYNCS 0x989680 ;  /* 0x009896800000895d */ /* 0x008fea0003900000 */
[----:B------:R-:W3:Y:S02]  /*20ad0*/  @!P0 SYNCS.PHASECHK.TRANS64 P0, [R3+URZ+0x28c60], R2 ;  /* 0x028c6002030085a7 */ /* 0x000ee4000800007f */
[----:B---3--:R-:W-:Y:S05]  /*20ae0*/  @!P0 BRA `(.L_x_5154) ;  /* 0xfffffffc00f08947 */ /* 0x008fea000383ffff */
[----:B------:R-:W-:Y:S05]  /*20af0*/  BRA `(.L_x_5256) ;  /* 0xffffffc400ec7947 */ /* 0x000fea000383ffff */
.L_x_5170:
        /* <DEDUP_REMOVED lines=9> */
.L_x_5258:
[----:B------:R-:W-:Y:S05]  /*20b90*/  BSYNC B0 ;  /* 0x0000000000007941 */ /* 0x000fea0003800000 */
.L_x_5257:
        /* <DEDUP_REMOVED lines=9> */
.L_x_5259:
        /* <DEDUP_REMOVED lines=26> */
.L_x_5260:
        /* <DEDUP_REMOVED lines=8> */
.L_x_5261:
        /* <DEDUP_REMOVED lines=8> */
.L_x_5262:
        /* <DEDUP_REMOVED lines=8> */
.L_x_5263:
        /* <DEDUP_REMOVED lines=8> */
.L_x_5264:
        /* <DEDUP_REMOVED lines=9> */
.L_x_5265:
[----:B------:R-:W-:Y:S01]  /*21060*/  IMAD.MOV.U32 R9, RZ, RZ, R14 ;  /* 0x000000ffff097224 */ /* 0x000fe200078e000e */
[----:B------:R-:W-:Y:S06]  /*21070*/  BRA `(.L_x_5266) ;  /* 0xffffffd0002c7947 */ /* 0x000fec000383ffff */
.L_x_5173:
        /* <DEDUP_REMOVED lines=8> */
.L_x_5268:
[----:B------:R-:W-:Y:S05]  /*21100*/  BSYNC B0 ;  /* 0x0000000000007941 */ /* 0x000fea0003800000 */
.L_x_5267:
        /* <DEDUP_REMOVED lines=10> */
.L_x_5269:
        /* <DEDUP_REMOVED lines=8> */
.L_x_5270:
        /* <DEDUP_REMOVED lines=8> */
.L_x_5271:
        /* <DEDUP_REMOVED lines=8> */
.L_x_5272:
        /* <DEDUP_REMOVED lines=9> */
.L_x_5273:
[----:B------:R-:W-:Y:S01]  /*213c0*/  IMAD.MOV.U32 R9, RZ, RZ, R14 ;  /* 0x000000ffff097224 */ /* 0x000fe200078e000e */
[----:B------:R-:W-:Y:S06]  /*213d0*/  BRA `(.L_x_5274) ;  /* 0xffffffd000007947 */ /* 0x000fec000383ffff */
.L_x_5175:
[----:B------:R-:W-:Y:S01]  /*213e0*/  BSSY B0, `(.L_x_5275) ;  /* 0x0000006000007945 */ /* 0x000fe20003800000 */
[----:B------:R-:W-:Y:S01]  /*213f0*/  PLOP3.LUT P6, PT, P6, PT, PT, 0x8, 0x0 ;  /* 0x000000000000781c */ /* 0x000fe200037ce170 */
[----:B------:R-:W-:-:S12]  /*21400*/  IMAD.MOV.U32 R15, RZ, RZ, -0x1 ;  /* 0xffffffffff0f7424 */ /* 0x000fd800078e00ff */
[----:B0-----:R-:W-:Y:S05]  /*21410*/  WARPSYNC.COLLECTIVE R15, `(.L_x_5276) ;  /* 0x000000000f087348 */ /* 0x001fea0003c00000 */
[----:B------:R-:W-:Y:S01]  /*21420*/  VOTE.ANY R14, PT, P6 ;  /* 0x00000000000e7806 */ /* 0x000fe200030e0100 */
[----:B0-----:R-:W-:Y:S06]  /*21430*/  ENDCOLLECTIVE ;  /* 0x000000000000791b */ /* 0x001fec0003800000 */
.L_x_5276:
[----:B------:R-:W-:Y:S05]  /*21440*/  BSYNC B0 ;  /* 0x0000000000007941 */ /* 0x000fea0003800000 */
.L_x_5275:
        /* <DEDUP_REMOVED lines=10> */
.L_x_5277:
[----:B------:R-:W-:Y:S02]  /*214f0*/  IMAD.MOV.U32 R13, RZ, RZ, R6 ;  /* 0x000000ffff0d7224 */ /* 0x000fe400078e0006 */
[----:B------:R-:W-:-:S07]  /*21500*/  IMAD.MOV.U32 R4, RZ, RZ, R14 ;  /* 0x000000ffff047224 */ /* 0x000fce00078e000e */
[----:B------:R-:W-:Y:S05]  /*21510*/  WARPSYNC.COLLECTIVE R15, `(.L_x_5278) ;  /* 0x000000000f087348 */ /* 0x000fea0003c00000 */
[----:B------:R0:W1:Y:S02]  /*21520*/  SHFL.IDX P6, R14, R13, R12, R11 ;  /* 0x0000000c0d0e7389 */ /* 0x00006400000c000b */
[----:B01----:R-:W-:Y:S01]  /*21530*/  ENDCOLLECTIVE ;  /* 0x000000000000791b */ /* 0x003fe20003800000 */
.L_x_5278:
[----:B------:R-:W-:Y:S02]  /*21540*/  IMAD.MOV.U32 R6, RZ, RZ, R14 ;  /* 0x000000ffff067224 */ /* 0x000fe400078e000e */
[----:B------:R-:W-:-:S05]  /*21550*/  IMAD.IADD R10, R7, 0x1, R10 ;  /* 0x00000001070a7824 */ /* 0x000fca00078e020a */
[----:B------:R0:W-:Y:S01]  /*21560*/  STL [R1+0xc], R10 ;  /* 0x00000c0a01007387 */ /* 0x0001e20000100800 */
[----:B------:R-:W-:Y:S05]  /*21570*/  BRA `(.L_x_5279) ;  /* 0xffffffcc00e07947 */ /* 0x000fea000383ffff */
.L_x_5177:
[----:B------:R-:W-:Y:S01]  /*21580*/  BSSY B0, `(.L_x_5280) ;  /* 0x0000008000007945 */ /* 0x000fe20003800000 */
[----:B------:R-:W-:Y:S02]  /*21590*/  IMAD.MOV.U32 R13, RZ, RZ, R3 ;  /* 0x000000ffff0d7224 */ /* 0x000fe400078e0003 */
[----:B------:R-:W-:Y:S02]  /*215a0*/  IMAD.MOV.U32 R12, RZ, RZ, R7 ;  /* 0x000000ffff0c7224 */ /* 0x000fe400078e0007 */
[----:B------:R-:W-:Y:S02]  /*215b0*/  IMAD.MOV.U32 R11, RZ, RZ, 0x1f ;  /* 0x0000001fff0b7424 */ /* 0x000fe400078e00ff */
[----:B------:R-:W-:-:S07]  /*215c0*/  IMAD.MOV.U32 R15, RZ, RZ, -0x1 ;  /* 0xffffffffff0f7424 */ /* 0x000fce00078e00ff */
[----:B0-----:R-:W-:Y:S05]  /*215d0*/  WARPSYNC.COLLECTIVE R15, `(.L_x_5281) ;  /* 0x000000000f087348 */ /* 0x001fea0003c00000 */
[----:B------:R1:W2:Y:S02]  /*215e0*/  SHFL.IDX P6, R14, R13, R12, R11 ;  /* 0x0000000c0d0e7389 */ /* 0x0002a400000c000b */
[----:B012---:R-:W-:Y:S01]  /*215f0*/  ENDCOLLECTIVE ;  /* 0x000000000000791b */ /* 0x007fe20003800000 */
.L_x_5281:
[----:B------:R-:W-:Y:S05]  /*21600*/  BSYNC B0 ;  /* 0x0000000000007941 */ /* 0x000fea0003800000 */
.L_x_5280:
[----:B------:R-:W-:Y:S01]  /*21610*/  IMAD.MOV.U32 R8, RZ, RZ, R14 ;  /* 0x000000ffff087224 */ /* 0x000fe200078e000e */
[----:B------:R-:W-:Y:S06]  /*21620*/  BRA `(.L_x_5176) ;  /* 0xffffffcc00cc7947 */ /* 0x000fec000383ffff */
.L_x_5183:
[----:B0-----:R0:W1:Y:S02]  /*21630*/  SYNCS.PHASECHK.TRANS64.TRYWAIT P0, [R0+URZ+0x28c20], R3 ;  /* 0x028c2003000075a7 */ /* 0x001064000800017f */
[----:B-1----:R-:W-:Y:S05]  /*21640*/  @!P0 NANOSLEEP.SYNCS 0x989680 ;  /* 0x009896800000895d */ /* 0x002fea0003900000 */
[----:B------:R-:W1:Y:S02]  /*21650*/  @!P0 SYNCS.PHASECHK.TRANS64 P0, [R0+URZ+0x28c20], R3 ;  /* 0x028c2003000085a7 */ /* 0x000e64000800007f */
[----:B-1----:R-:W-:Y:S05]  /*21660*/  @!P0 BRA `(.L_x_5183) ;  /* 0xfffffffc00f08947 */ /* 0x002fea000383ffff */
[----:B------:R-:W-:Y:S05]  /*21670*/  BRA `(.L_x_5282) ;  /* 0xffffffd800687947 */ /* 0x000fea000383ffff */
.L_x_5184:
        /* <DEDUP_REMOVED lines=11> */
.L_x_5284:
[----:B------:R-:W-:Y:S05]  /*21730*/  BSYNC B0 ;  /* 0x0000000000007941 */ /* 0x000fea0003800000 */
.L_x_5283:
[----:B------:R-:W-:Y:S05]  /*21740*/  BRA `(.L_x_5285) ;  /* 0xffffffd800507947 */ /* 0x000fea000383ffff */
.L_x_5185:
[----:B------:R-:W-:Y:S01]  /*21750*/  BSSY B0, `(.L_x_5286) ;  /* 0x0000006000007945 */ /* 0x000fe20003800000 */
[----:B------:R-:W-:-:S07]  /*21760*/  IMAD.MOV.U32 R15, RZ, RZ, -0x1 ;  /* 0xffffffffff0f7424 */ /* 0x000fce00078e00ff */
[----:B01----:R-:W-:Y:S05]  /*21770*/  WARPSYNC.COLLECTIVE R15, `(.L_x_5287) ;  /* 0x000000000f0c7348 */ /* 0x003fea0003c00000 */
[----:B------:R-:W-:Y:S02]  /*21780*/  ELECT P6, UR62, PT ;  /* 0x00000000003e782f */ /* 0x000fe400038c0000 */
[----:B------:R-:W-:Y:S01]  /*21790*/  MOV R14, UR62 ;  /* 0x0000003e000e7c02 */ /* 0x000fe20008000f00 */
[----:B01----:R-:W-:Y:S10]  /*217a0*/  ENDCOLLECTIVE ;  /* 0x000000000000791b */ /* 0x003ff40003800000 */
.L_x_5287:
[----:B------:R-:W-:Y:S05]  /*217b0*/  BSYNC B0 ;  /* 0x0000000000007941 */ /* 0x000fea0003800000 */
.L_x_5286:
[----:B------:R-:W-:Y:S05]  /*217c0*/  BRA `(.L_x_5288) ;  /* 0xffffffd800447947 */ /* 0x000fea000383ffff */
.L_x_5187:
[----:B0-----:R0:W1:Y:S02]  /*217d0*/  SYNCS.PHASECHK.TRANS64.TRYWAIT P0, [R6+URZ], R5 ;  /* 0x00000005060075a7 */ /* 0x001064000800017f */
[----:B-1----:R-:W-:Y:S05]  /*217e0*/  @!P0 NANOSLEEP.SYNCS 0x989680 ;  /* 0x009896800000895d */ /* 0x002fea0003900000 */
[----:B------:R-:W1:Y:S02]  /*217f0*/  @!P0 SYNCS.PHASECHK.TRANS64 P0, [R6+URZ], R5 ;  /* 0x00000005060085a7 */ /* 0x000e64000800007f */
[----:B-1----:R-:W-:Y:S05]  /*21800*/  @!P0 BRA `(.L_x_5187) ;  /* 0xfffffffc00f08947 */ /* 0x002fea000383ffff */
[----:B------:R-:W-:Y:S05]  /*21810*/  BRA `(.L_x_5289) ;  /* 0xffffffd800807947 */ /* 0x000fea000383ffff */
.L_x_5188:
[----:B-1----:R1:W2:Y:S02]  /*21820*/  SYNCS.PHASECHK.TRANS64.TRYWAIT P0, [R7+URZ], R2 ;  /* 0x00000002070075a7 */ /* 0x0022a4000800017f */
[----:B--2---:R-:W-:Y:S05]  /*21830*/  @!P0 NANOSLEEP.SYNCS 0x989680 ;  /* 0x009896800000895d */ /* 0x004fea0003900000 */
[----:B------:R-:W2:Y:S02]  /*21840*/  @!P0 SYNCS.PHASECHK.TRANS64 P0, [R7+URZ], R2 ;  /* 0x00000002070085a7 */ /* 0x000ea4000800007f */
[----:B--2---:R-:W-:Y:S05]  /*21850*/  @!P0 BRA `(.L_x_5188) ;  /* 0xfffffffc00f08947 */ /* 0x004fea000383ffff */
[----:B------:R-:W-:Y:S05]  /*21860*/  BRA `(.L_x_5290) ;  /* 0xffffffd800747947 */ /* 0x000fea000383ffff */
.L_x_5190:
[----:B--2---:R2:W3:Y:S02]  /*21870*/  SYNCS.PHASECHK.TRANS64.TRYWAIT P0, [R4+URZ], R5 ;  /* 0x00000005040075a7 */ /* 0x0044e4000800017f */
[----:B---3--:R-:W-:Y:S05]  /*21880*/  @!P0 NANOSLEEP.SYNCS 0x989680 ;  /* 0x009896800000895d */ /* 0x008fea0003900000 */
[----:B------:R-:W3:Y:S02]  /*21890*/  @!P0 SYNCS.PHASECHK.TRANS64 P0, [R4+URZ], R5 ;  /* 0x00000005040085a7 */ /* 0x000ee4000800007f */
[----:B---3--:R-:W-:Y:S05]  /*218a0*/  @!P0 BRA `(.L_x_5190) ;  /* 0xfffffffc00f08947 */ /* 0x008fea000383ffff */
[----:B------:R-:W-:Y:S05]  /*218b0*/  BRA `(.L_x_5291) ;  /* 0xffffffd8007c7947 */ /* 0x000fea000383ffff */
.L_x_5292:
        /* <DEDUP_REMOVED lines=12> */
.L_x_6056:


//--------------------- .text._ZN7cutlass13device_kernelIN5flash11enable_sm90INS1_16FlashAttnFwdSm90INS1_25CollectiveMainloopFwdSm90ILi2EN4cute5tupleIJNS5_1CILi1EEES8_S8_EEENS6_IJNS7_ILi64EEESA_SA_EEELi512ENS_10bfloat16_tEfNS_4arch4Sm90ELb1ELb0ELb1ELb1ELb0ELb0ELb1ELb0ELb0ELb1ELb1ELb0EEENS1_21CollectiveEpilogueFwdINS6_IJSA_NS7_ILi512EEESA_EEES9_SC_SE_Li256ELb1ELb1ELb1ELb0EEENS1_36VarlenDynamicPersistentTileSchedulerILi64ELi64ELi256ELi128ELb1ELb1ELb1ELb1ELb1ELb1EEEEEEEEEvNT_6ParamsE --------------------------
	.section	.text._ZN7cutlass13device_kernelIN5flash11enable_sm90INS1_16FlashAttnFwdSm90INS1_25CollectiveMainloopFwdSm90ILi2EN4cute5tupleIJNS5_1CILi1EEES8_S8_EEENS6_IJNS7_ILi64EEESA_SA_EEELi512ENS_10bfloat16_tEfNS_4arch4Sm90ELb1ELb0ELb1ELb1ELb0ELb0ELb1ELb0ELb0ELb1ELb1ELb0EEENS1_21CollectiveEpilogueFwdINS6_IJSA_NS7_ILi512EEESA_EEES9_SC_SE_Li256ELb1ELb1ELb1ELb0EEENS1_36VarlenDynamicPersistentTileSchedulerILi64ELi64ELi256ELi128ELb1ELb1ELb1ELb1ELb1ELb1EEEEEEEEEvNT_6ParamsE,"ax",@progbits
	.align	128
.text._ZN7cutlass13device_kernelIN5flash11enable_sm90INS1_16FlashAttnFwdSm90INS1_25CollectiveMainloopFwdSm90ILi2EN4cute5tupleIJNS5_1CILi1EEES8_S8_EEENS6_IJNS7_ILi64EEESA_SA_EEELi512ENS_10bfloat16_tEfNS_4arch4Sm90ELb1ELb0ELb1ELb1ELb0ELb0ELb1ELb0ELb0ELb1ELb1ELb0EEENS1_21CollectiveEpilogueFwdINS6_IJSA_NS7_ILi512EEESA_EEES9_SC_SE_Li256ELb1ELb1ELb1ELb0EEENS1_36VarlenDynamicPersistentTileSchedulerILi64ELi64ELi256ELi128ELb1ELb1ELb1ELb1ELb1ELb1EEEEEEEEEvNT_6ParamsE:
        .type           _ZN7cutlass13device_kernelIN5flash11enable_sm90INS1_16FlashAttnFwdSm90INS1_25CollectiveMainloopFwdSm90ILi2EN4cute5tupleIJNS5_1CILi1EEES8_S8_EEENS6_IJNS7_ILi64EEESA_SA_EEELi512ENS_10bfloat16_tEfNS_4arch4Sm90ELb1ELb0ELb1ELb1ELb0ELb0ELb1ELb0ELb0ELb1ELb1ELb0EEENS1_21CollectiveEpilogueFwdINS6_IJSA_NS7_ILi512EEESA_EEES9_SC_SE_Li256ELb1ELb1ELb1ELb0EEENS1_36VarlenDynamicPersistentTileSchedulerILi64ELi64ELi256ELi128ELb1ELb1ELb1ELb1ELb1ELb1EEEEEEEEEvNT_6ParamsE,@function
        .size           _ZN7cutlass13device_kernelIN5flash11enable_sm90INS1_16FlashAttnFwdSm90INS1_25CollectiveMainloopFwdSm90ILi2EN4cute5tupleIJNS5_1CILi1EEES8_S8_EEENS6_IJNS7_ILi64EEESA_SA_EEELi512ENS_10bfloat16_tEfNS_4arch4Sm90ELb1ELb0ELb1ELb1ELb0ELb0ELb1ELb0ELb0ELb1ELb1ELb0EEENS1_21CollectiveEpilogueFwdINS6_IJSA_NS7_ILi512EEESA_EEES9_SC_SE_Li256ELb1ELb1ELb1ELb0EEENS1_36VarlenDynamicPersistentTileSchedulerILi64ELi64ELi256ELi128ELb1ELb1ELb1ELb1ELb1ELb1EEEEEEEEEvNT_6ParamsE,(.L_x_6057 - _ZN7cutlass13device_kernelIN5flash11enable_sm90INS1_16FlashAttnFwdSm90INS1_25CollectiveMainloopFwdSm90ILi2EN4cute5tupleIJNS5_1CILi1EEES8_S8_EEENS6_IJNS7_ILi64EEESA_SA_EEELi512ENS_10bfloat16_tEfNS_4arch4Sm90ELb1ELb0ELb1ELb1ELb0ELb0ELb1ELb0ELb0ELb1ELb1ELb0EEENS1_21CollectiveEpilogueFwdINS6_IJSA_NS7_ILi512EEESA_EEES9_SC_SE_Li256ELb1ELb1ELb1ELb0EEENS1_36VarlenDynamicPersistentTileSchedulerILi64ELi64ELi256ELi128ELb1ELb1ELb1ELb1ELb1ELb1EEEEEEEEEvNT_6ParamsE)
        .other          _ZN7cutlass13device_kernelIN5flash11enable_sm90INS1_16FlashAttnFwdSm90INS1_25CollectiveMainloopFwdSm90ILi2EN4cute5tupleIJNS5_1CILi1EEES8_S8_EEENS6_IJNS7_ILi64EEESA_SA_EEELi512ENS_10bfloat16_tEfNS_4arch4Sm90ELb1ELb0ELb1ELb1ELb0ELb0ELb1ELb0ELb0ELb1ELb1ELb0EEENS1_21CollectiveEpilogueFwdINS6_IJSA_NS7_ILi512EEESA_EEES9_SC_SE_Li256ELb1ELb1ELb1ELb0EEENS1_36VarlenDynamicPersistentTileSchedulerILi64ELi64ELi256ELi128ELb1ELb1ELb1ELb1ELb1ELb1EEEEEEEEEvNT_6ParamsE,@"STO_CUDA_ENTRY STV_DEFAULT"
_ZN7cutlass13device_kernelIN5flash11enable_sm90INS1_16FlashAttnFwdSm90INS1_25CollectiveMainloopFwdSm90ILi2EN4cute5tupleIJNS5_1CILi1EEES8_S8_EEENS6_IJNS7_ILi64EEESA_SA_EEELi512ENS_10bfloat16_tEfNS_4arch4Sm90ELb1ELb0ELb1ELb1ELb0ELb0ELb1ELb0ELb0ELb1ELb1ELb0EEENS1_21CollectiveEpilogueFwdINS6_IJSA_NS7_ILi512EEESA_EEES9_SC_SE_Li256ELb1ELb1ELb1ELb0EEENS1_36VarlenDynamicPersistentTileSchedulerILi64ELi64ELi256ELi128ELb1ELb1ELb1ELb1ELb1ELb1EEEEEEEEEvNT_6ParamsE:
        /* <DEDUP_REMOVED lines=18> */
.L_x_5294:
[----:B------:R-:W-:Y:S05]  /*0120*/  BSYNC B0 ;  /* 0x0000000000007941 */ /* 0x000fea0003800000 */
.L_x_5293:
        /* <DEDUP_REMOVED lines=39> */
.L_x_5295:
        /* <DEDUP_REMOVED lines=22> */
.L_x_5296:
        /* <DEDUP_REMOVED lines=18> */
.L_x_5297:
        /* <DEDUP_REMOVED lines=22> */
.L_x_5298:
        /* <DEDUP_REMOVED lines=22> */
.L_x_5299:
[----:B------:R-:W-:Y:S01]  /*08e0*/  PLOP3.LUT P0, PT, PT, PT, UP0, 0x80, 0x0 ;  /* 0x000000000000781c */ /* 0x000fe20003f0f008 */
[----:B------:R-:W-:Y:S01]  /*08f0*/  UMOV UR36, 0x1 ;  /* 0x0000000100247882 */ /* 0x000fe20000000000 */
[----:B------:R-:W-:Y:S01]  /*0900*/  NOP ;  /* 0x0000000000007918 */ /* 0x000fe20000000000 */
[----:B------:R-:W-:Y:S01]  /*0910*/  USEL UR36, UR36, 0x2, !UP0 ;  /* 0x0000000224247887 */ /* 0x000fe2000c000000 */
[----:B------:R-:W-:Y:S01]  /*0920*/  ULDC.64 UR38, c[0x0][0x208] ;  /* 0x0000820000267ab9 */ /* 0x000fe20000000a00 */
[----:B0123--:R-:W-:Y:S08]  /*0930*/  BAR.SYNC.DEFER_BLOCKING 0x0 ;  /* 0x0000000000007b1d */ /* 0x00fff00000010000 */
[----:B------:R-:W-:Y:S05]  /*0940*/  @!P0 BRA `(.L_x_5300) ;  /* 0x0000012000dc8947 */ /* 0x000fea0003800000 */
.L_x_5301:
        /* <DEDUP_REMOVED lines=25> */
[----:B------:R-:W-:-:S03]  /*0ae0*/  UMOV UR40, URZ ;  /* 0x0000003f00287c82 */ /* 0x000fc60008000000 */
[CC--:B------:R-:W-:Y:S02]  /*0af0*/  LEA.HI R2, R3.reuse, R6.reuse, RZ, 0x4 ;  /* 0x0000000603027211 */ /* 0x0c0fe400078f20ff */
[CC--:B------:R-:W-:Y:S02]  /*0b00*/  LEA.HI R4, R3.reuse, R6.reuse, RZ, 0x5 ;  /* 0x0000000603047211 */ /* 0x0c0fe400078f28ff */
[CC--:B------:R-:W-:Y:S02]  /*0b10*/  LEA.HI R0, R3.reuse, R6.reuse, RZ, 0x7 ;  /* 0x0000000603007211 */ /* 0x0c0fe400078f38ff */
[CC--:B------:R-:W-:Y:S02]  /*0b20*/  LEA.HI R9, R3.reuse, R6.reuse, RZ, 0x3 ;  /* 0x0000000603097211 */ /* 0x0c0fe400078f18ff */
[----:B------:R-:W-:Y:S02]  /*0b30*/  LEA.HI R10, R3, R6, RZ, 0x2 ;  /* 0x00000006030a7211 */ /* 0x000fe400078f10ff */
[----:B------:R-:W-:-:S02]  /*0b40*/  SHF.R.S32.HI R7, RZ, 0x4, R2 ;  /* 0x00000004ff077819 */ /* 0x000fc40000011402 */
[C---:B------:R-:W-:Y:S02]  /*0b50*/  LOP3.LUT R3, R2.reuse, 0xfffffff0, RZ, 0xc0, !PT ;  /* 0xfffffff002037812 */ /* 0x040fe400078ec0ff */
[--C-:B------:R-:W-:Y:S02]  /*0b60*/  SHF.R.S32.HI R5, RZ, 0x5, R4.reuse ;  /* 0x00000005ff057819 */ /* 0x100fe40000011404 */
[----:B------:R-:W-:Y:S02]  /*0b70*/  SHF.R.S32.HI R8, RZ, 0x1f, R4 ;  /* 0x0000001fff087819 */ /* 0x000fe40000011404 */
[----:B------:R-:W-:Y:S01]  /*0b80*/  LEA.HI R4, R2, R7, RZ, 0x1 ;  /* 0x0000000702047211 */ /* 0x000fe200078f08ff */
[----:B------:R-:W-:Y:S01]  /*0b90*/  IMAD.IADD R2, R6, 0x1, -R3 ;  /* 0x0000000106027824 */ /* 0x000fe200078e0a03 */
[----:B------:R-:W-:Y:S02]  /*0ba0*/  LOP3.LUT R13, R10, 0xfffffffc, RZ, 0xc0, !PT ;  /* 0xfffffffc0a0d7812 */ /* 0x000fe400078ec0ff */
[----:B------:R-:W-:-:S02]  /*0bb0*/  LOP3.LUT R4, R4, 0x1ffffffe, RZ, 0xc0, !PT ;  /* 0x1ffffffe04047812 */ /* 0x000fc400078ec0ff */
[----:B------:R-:W-:Y:S01]  /*0bc0*/  SHF.R.S32.HI R3, RZ, 0x1f, R2 ;  /* 0x0000001fff037819 */ /* 0x000fe20000011402 */
[----:B------:R-:W-:Y:S01]  /*0bd0*/  IMAD.IADD R13, R6, 0x1, -R13 ;  /* 0x00000001060d7824 */ /* 0x000fe200078e0a0d */
[----:B------:R-:W-:Y:S01]  /*0be0*/  LOP3.LUT R11, R9, 0xfffffff8, RZ, 0xc0, !PT ;  /* 0xfffffff8090b7812 */ /* 0x000fe200078ec0ff */
[----:B------:R-:W-:Y:S01]  /*0bf0*/  IMAD.IADD R4, R7, 0x1, -R4 ;  /* 0x0000000107047824 */ /* 0x000fe200078e0a04 */
[----:B------:R-:W-:Y:S02]  /*0c00*/  LEA.HI R8, R8, R5, RZ, 0x2 ;  /* 0x0000000508087211 */ /* 0x000fe400078f10ff */
[----:B------:R-:W-:Y:S01]  /*0c10*/  LOP3.LUT R9, R0, 0xffffff80, RZ, 0xc0, !PT ;  /* 0xffffff8000097812 */ /* 0x000fe200078ec0ff */
[----:B------:R-:W-:Y:S01]  /*0c20*/  IMAD.IADD R17, R6, 0x1, -R11 ;  /* 0x0000000106117824 */ /* 0x000fe200078e0a0b */
[----:B------:R-:W-:Y:S01]  /*0c30*/  LEA.HI R7, R3, R2, RZ, 0x3 ;  /* 0x0000000203077211 */ /* 0x000fe200078f18ff */
[----:B------:R-:W-:Y:S01]  /*0c40*/  IMAD.SHL.U32 R4, R4, 0x8, RZ ;  /* 0x0000000804047824 */ /* 0x000fe200078e00ff */
[----:B------:R-:W-:Y:S01]  /*0c50*/  SHF.R.S32.HI R233, RZ, 0x7, R0 ;  /* 0x00000007ffe97819 */ /* 0x000fe20000011400 */
[----:B------:R-:W-:Y:S01]  /*0c60*/  IMAD.IADD R9, R6, 0x1, -R9 ;  /* 0x0000000106097824 */ /* 0x000fe200078e0a09 */
[----:B------:R-:W-:Y:S01]  /*0c70*/  LOP3.LUT R8, R8, 0x3ffffc, RZ, 0xc0, !PT ;  /* 0x003ffffc08087812 */ /* 0x000fe200078ec0ff */
[----:B------:R-:W-:Y:S01]  /*0c80*/  IMAD.SHL.U32 R17, R17, 0x8, RZ ;  /* 0x0000000811117824 */ /* 0x000fe200078e00ff */
[----:B------:R-:W-:Y:S01]  /*0c90*/  LEA.HI R6, R13, R13, RZ, 0x1 ;  /* 0x0000000d0d067211 */ /* 0x000fe200078f08ff */
[----:B------:R-:W-:Y:S01]  /*0ca0*/  IMAD R15, R233, 0x100, R2 ;  /* 0x00000100e90f7824 */ /* 0x000fe200078e0202 */
[----:B------:R-:W-:Y:S01]  /*0cb0*/  LOP3.LUT R11, R7, 0xfffffff8, RZ, 0xc0, !PT ;  /* 0xfffffff8070b7812 */ /* 0x000fe200078ec0ff */
[----:B------:R-:W-:Y:S01]  /*0cc0*/  IMAD.IADD R8, R5, 0x1, -R8 ;  /* 0x0000000105087824 */ /* 0x000fe200078e0a08 */
[----:B------:R-:W-:Y:S01]  /*0cd0*/  LOP3.LUT R10, R6, 0x1ffffffe, RZ, 0xc0, !PT ;  /* 0x1ffffffe060a7812 */ /* 0x000fe200078ec0ff */
[----:B------:R-:W-:Y:S01]  /*0ce0*/  IMAD.SHL.U32 R7, R7, 0x40, RZ ;  /* 0x0000004007077824 */ /* 0x000fe200078e00ff */
[----:B------:R-:W-:Y:S01]  /*0cf0*/  SHF.R.S32.HI R6, RZ, 0x1f, R9 ;  /* 0x0000001fff067819 */ /* 0x000fe20000011409 */
[----:B------:R-:W-:Y:S01]  /*0d00*/  IMAD.IADD R11, R2, 0x1, -R11 ;  /* 0x00000001020b7824 */ /* 0x000fe200078e0a0b */
[----:B------:R-:W-:Y:S01]  /*0d10*/  LEA.HI R0, R0, R233, RZ, 0x1 ;  /* 0x000000e900007211 */ /* 0x000fe200078f08ff */
[----:B------:R-:W-:Y:S01]  /*0d20*/  IMAD R15, R8, 0x10, R15 ;  /* 0x00000010080f7824 */ /* 0x000fe200078e020f */
[----:B------:R-:W-:Y:S01]  /*0d30*/  LOP3.LUT R8, R7, 0x7ffffe00, RZ, 0xc0, !PT ;  /* 0x7ffffe0007087812 */ /* 0x000fe200078ec0ff */
[----:B------:R-:W-:Y:S01]  /*0d40*/  IMAD.SHL.U32 R7, R11, 0x40, RZ ;  /* 0x000000400b077824 */ /* 0x000fe200078e00ff */
[----:B------:R-:W-:Y:S01]  /*0d50*/  LEA.HI R3, R6, R9, RZ, 0x2 ;  /* 0x0000000906037211 */ /* 0x000fe200078f10ff */
[----:B------:R-:W-:Y:S01]  /*0d60*/  IMAD.IADD R13, R13, 0x1, -R10 ;  /* 0x000000010d0d7824 */ /* 0x000fe200078e0a0a */
[----:B------:R-:W-:Y:S01]  /*0d70*/  LOP3.LUT R0, R0, 0xfffffe, RZ, 0xc0, !PT ;  /* 0x00fffffe00007812 */ /* 0x000fe200078ec0ff */
[----:B------:R-:W-:Y:S01]  /*0d80*/  IMAD R8, R5, 0x400, R8 ;  /* 0x0000040005087824 */ /* 0x000fe200078e0208 */
[----:B------:R-:W-:Y:S01]  /*0d90*/  LOP3.LUT R10, R3, 0x7ffffffc, RZ, 0xc0, !PT ;  /* 0x7ffffffc030a7812 */ /* 0x000fe200078ec0ff */
[----:B------:R-:W-:Y:S01]  /*0da0*/  IMAD.U32 R5, R15, 0x40, R4 ;  /* 0x000000400f057824 */ /* 0x000fe200078e0004 */
[----:B------:R-:W-:Y:S01]  /*0db0*/  LOP3.LUT R7, R7, 0x1c0, RZ, 0xc0, !PT ;  /* 0x000001c007077812 */ /* 0x000fe200078ec0ff */
[----:B------:R-:W-:Y:S01]  /*0dc0*/  IMAD.IADD R0, R233, 0x1, -R0 ;  /* 0x00000001e9007824 */ /* 0x000fe200078e0a00 */
[--C-:B------:R-:W-:Y:S01]  /*0dd0*/  SHF.R.S32.HI R2, RZ, 0x2, R3.reuse ;  /* 0x00000002ff027819 */ /* 0x100fe20000011403 */
[----:B------:R-:W-:Y:S01]  /*0de0*/  IMAD.IADD R10, R9, 0x1, -R10 ;  /* 0x00000001090a7824 */ /* 0x000fe200078e0a0a */
[----:B------:R-:W-:Y:S01]  /*0df0*/  SHF.R.S32.HI R3, RZ, 0x1f, R3 ;  /* 0x0000001fff037819 */ /* 0x000fe20000011403 */
[----:B------:R0:W-:Y:S01]  /*0e00*/  STL [R1+0x70], R5 ;  /* 0x0000700501007387 */ /* 0x0001e20000100800 */
[----:B------:R-:W-:Y:S01]  /*0e10*/  LOP3.LUT R4, R7, 0x8, R4, 0xf8, !PT ;  /* 0x0000000807047812 */ /* 0x000fe200078ef804 */
[----:B------:R-:W-:Y:S01]  /*0e20*/  IMAD.SHL.U32 R189, R10, 0x2, RZ ;  /* 0x000000020abd7824 */ /* 0x000fe200078e00ff */
[----:B------:R-:W-:Y:S01]  /*0e30*/  SHF.R.U32.HI R7, RZ, 0x3, R7 ;  /* 0x00000003ff077819 */ /* 0x000fe20000011607 */
[----:B------:R-:W-:Y:S01]  /*0e40*/  VIADD R194, R17, 0x40 ;  /* 0x0000004011c27836 */ /* 0x000fe20000000000 */
[----:B------:R-:W-:Y:S01]  /*0e50*/  LEA.HI R3, R3, R2, RZ, 0x3 ;  /* 0x0000000203037211 */ /* 0x000fe200078f18ff */
[----:B------:R-:W-:Y:S01]  /*0e60*/  VIADD R193, R17, 0x80 ;  /* 0x0000008011c17836 */ /* 0x000fe20000000000 */
[----:B------:R-:W-:-:S02]  /*0e70*/  LOP3.LUT R7, R4, R7, RZ, 0x3c, !PT ;  /* 0x0000000704077212 */ /* 0x000fc400078e3cff */
[----:B------:R-:W-:Y:S01]  /*0e80*/  LEA.HI R6, R6, R9, RZ, 0x5 ;  /* 0x0000000906067211 */ /* 0x000fe200078f28ff */
[----:B0-----:R-:W-:Y:S01]  /*0e90*/  IMAD.SHL.U32 R5, R0, 0x100, RZ ;  /* 0x0000010000057824 */ /* 0x001fe200078e00ff */
[----:B------:R-:W-:Y:S01]  /*0ea0*/  LOP3.LUT R3, R3, 0xfffffff8, RZ, 0xc0, !PT ;  /* 0xfffffff803037812 */ /* 0x000fe200078ec0ff */
[----:B------:R-:W-:Y:S01]  /*0eb0*/  IMAD.IADD R7, R8, 0x1, R7 ;  /* 0x0000000108077824 */ /* 0x000fe200078e0207 */
[----:B------:R-:W-:Y:S01]  /*0ec0*/  R2P PR, R11, 0x6 ;  /* 0x000000060b007804 */ /* 0x000fe20000000000 */
[----:B------:R-:W-:Y:S01]  /*0ed0*/  IMAD.IADD R22, R189, 0x1, R5 ;  /* 0x00000001bd167824 */ /* 0x000fe200078e0205 */
[----:B------:R0:W-:Y:S01]  /*0ee0*/  STL [R1+0x6c], R5 ;  /* 0x00006c0501007387 */ /* 0x0001e20000100800 */
[----:B------:R-:W-:Y:S01]  /*0ef0*/  SHF.R.S32.HI R6, RZ, 0x5, R6 ;  /* 0x00000005ff067819 */ /* 0x000fe20000011406 */
[----:B------:R-:W-:Y:S01]  /*0f00*/  IMAD.IADD R3, R2, 0x1, -R3 ;  /* 0x0000000102037824 */ /* 0x000fe200078e0a03 */
[----:B------:R-:W-:Y:S01]  /*0f10*/  SEL R185, R185, 0xffffffc0, !P2 ;  /* 0xffffffc0b9b97807 */ /* 0x000fe20005000000 */
[C---:B------:R-:W-:Y:S01]  /*0f20*/  VIADD R226, R22.reuse, 0x10 ;  /* 0x0000001016e27836 */ /* 0x040fe20000000000 */
[----:B------:R-:W-:Y:S01]  /*0f30*/  SHF.R.S32.HI R0, RZ, 0x1f, R22 ;  /* 0x0000001fff007819 */ /* 0x000fe20000011416 */
[----:B------:R-:W-:-:S02]  /*0f40*/  VIADD R227, R22, 0x8 ;  /* 0x0000000816e37836 */ /* 0x000fc40000000000 */
[C---:B------:R-:W-:Y:S01]  /*0f50*/  VIADD R223, R22.reuse, 0x28 ;  /* 0x0000002816df7836 */ /* 0x040fe20000000000 */
[----:B------:R-:W-:Y:S01]  /*0f60*/  SHF.R.S32.HI R0, RZ, 0x1f, R226 ;  /* 0x0000001fff007819 */ /* 0x000fe200000114e2 */
[C---:B------:R-:W-:Y:S02]  /*0f70*/  VIADD R225, R22.reuse, 0x18 ;  /* 0x0000001816e17836 */ /* 0x040fe40000000000 */
[C---:B------:R-:W-:Y:S01]  /*0f80*/  VIADD R224, R22.reuse, 0x20 ;  /* 0x0000002016e07836 */ /* 0x040fe20000000000 */
[----:B------:R-:W-:Y:S01]  /*0f90*/  SHF.R.S32.HI R0, RZ, 0x1f, R223 ;  /* 0x0000001fff007819 */ /* 0x000fe200000114df */
[C---:B------:R-:W-:Y:S01]  /*0fa0*/  VIADD R220, R22.reuse, 0x40 ;  /* 0x0000004016dc7836 */ /* 0x040fe20000000000 */
[----:B------:R-:W-:Y:S01]  /*0fb0*/  SHF.R.S32.HI R4, RZ, 0x1f, R225 ;  /* 0x0000001fff047819 */ /* 0x000fe200000114e1 */
[----:B------:R-:W-:Y:S02]  /*0fc0*/  IMAD R23, R7, 0x2, R16 ;  /* 0x0000000207177824 */ /* 0x000fe400078e0210 */
[C---:B------:R-:W-:Y:S01]  /*0fd0*/  VIADD R222, R22.reuse, 0x30 ;  /* 0x0000003016de7836 */ /* 0x040fe20000000000 */
[----:B------:R-:W-:Y:S01]  /*0fe0*/  SHF.R.S32.HI R0, RZ, 0x1f, R220 ;  /* 0x0000001fff007819 */ /* 0x000fe200000114dc */
[----:B------:R-:W-:-:S02]  /*0ff0*/  VIADD R221, R22, 0x38 ;  /* 0x0000003816dd7836 */ /* 0x000fc40000000000 */
        /* <DEDUP_REMOVED lines=57> */
[----:B------:R-:W-:Y:S02]  /*1390*/  IMAD.MOV.U32 R2, RZ, RZ, RZ ;  /* 0x000000ffff027224 */ /* 0x000fe400078e00ff */
[----:B------:R-:W-:Y:S02]  /*13a0*/  IMAD R190, R13, 0x8, R18 ;  /* 0x000000080dbe7824 */ /* 0x000fe400078e0212 */
[----:B0-----:R-:W-:-:S07]  /*13b0*/  IMAD.IADD R185, R185, 0x1, R184 ;  /* 0x00000001b9b97824 */ /* 0x001fce00078e02b8 */
.L_x_5357:
[----:B------:R-:W-:Y:S01]  /*13c0*/  ULDC.64 UR6, c[0x0][0xd88] ;  /* 0x0003620000067ab9 */ /* 0x000fe20000000a00 */
[----:B------:R-:W-:Y:S01]  /*13d0*/  ULDC.64 UR8, c[0x0][0xb10] ;  /* 0x0002c40000087ab9 */ /* 0x000fe20000000a00 */
[----:B------:R-:W-:Y:S01]  /*13e0*/  UIMAD.WIDE UR6, UR5, 0x4, UR6 ;  /* 0x00000004050678a5 */ /* 0x000fe2000f8e0206 */
[----:B0-----:R-:W0:Y:S05]  /*13f0*/  LDC R188, c[0x0][0x288] ;  /* 0x0000a200ffbc7b82 */ /* 0x001e2a0000000800 */
[----:B-1234-:R-:W-:Y:S02]  /*1400*/  IMAD.U32 R8, RZ, RZ, UR6 ;  /* 0x00000006ff087e24 */ /* 0x01efe4000f8e00ff */
[----:B------:R-:W-:Y:S01]  /*1410*/  IMAD.U32 R9, RZ, RZ, UR7 ;  /* 0x00000007ff097e24 */ /* 0x000fe2000f8e00ff */
[----:B------:R-:W-:Y:S01]  /*1420*/  ULDC.64 UR6, c[0x0][0xb20] ;  /* 0x0002c80000067ab9 */ /* 0x000fe20000000a00 */
[----:B-----5:R-:W1:Y:S03]  /*1430*/  LDC.64 R12, c[0x0][0x418] ;  /* 0x00010600ff0c7b82 */ /* 0x020e660000000a00 */
[----:B------:R-:W2:Y:S01]  /*1440*/  LDG.E R191, desc[UR38][R8.64] ;  /* 0x0000002608bf7981 */ /* 0x000ea2000c1e1900 */
[----:B------:R-:W-:Y:S01]  /*1450*/  ISETP.NE.U32.AND P1, PT, RZ, UR6, PT ;  /* 0x00000006ff007c0c */ /* 0x000fe2000bf25070 */
[----:B------:R-:W-:Y:S01]  /*1460*/  IMAD.MOV.U32 R10, RZ, RZ, RZ ;  /* 0x000000ffff0a7224 */ /* 0x000fe200078e00ff */
[----:B------:R-:W-:-:S02]  /*1470*/  ISETP.NE.U32.AND P0, PT, RZ, UR8, PT ;  /* 0x00000008ff007c0c */ /* 0x000fc4000bf05070 */
[----:B------:R-:W-:Y:S01]  /*1480*/  ISETP.NE.AND.EX P1, PT, RZ, UR7, PT, P1 ;  /* 0x00000007ff007c0c */ /* 0x000fe2000bf25310 */
[----:B------:R-:W3:Y:S01]  /*1490*/  LDC R3, c[0x0][0x424] ;  /* 0x00010900ff037b82 */ /* 0x000ee20000000800 */
[----:B------:R-:W-:-:S07]  /*14a0*/  ISETP.NE.AND.EX P0, PT, RZ, UR9, PT, P0 ;  /* 0x00000009ff007c0c */ /* 0x000fce000bf05300 */
[----:B------:R-:W4:Y:S01]  /*14b0*/  LDC R14, c[0x0][0x2f0] ;  /* 0x0000bc00ff0e7b82 */ /* 0x000f220000000800 */
[----:B--2---:R-:W-:-:S03]  /*14c0*/  SHF.R.S32.HI R196, RZ, 0x1f, R191 ;  /* 0x0000001fffc47819 */ /* 0x004fc600000114bf */
[----:B------:R-:W-:-:S04]  /*14d0*/  @P1 LEA R4, P2, R191, UR6, 0x2 ;  /* 0x00000006bf041c11 */ /* 0x000fc8000f8410ff */
[C---:B------:R-:W-:Y:S02]  /*14e0*/  @P1 LEA.HI.X R5, R191.reuse, UR7, R196, 0x2, P2 ;  /* 0x00000007bf051c11 */ /* 0x040fe400090f14c4 */
[----:B------:R-:W-:-:S03]  /*14f0*/  @P0 LEA R8, P2, R191, UR8, 0x2 ;  /* 0x00000008bf080c11 */ /* 0x000fc6000f8410ff */
[----:B------:R2:W5:Y:S01]  /*1500*/  @P1 LDG.E R10, desc[UR38][R4.64] ;  /* 0x00000026040a1981 */ /* 0x000562000c1e1900 */
[----:B------:R-:W-:Y:S01]  /*1510*/  @P0 LEA.HI.X R9, R191, UR9, R196, 0x2, P2 ;  /* 0x00000009bf090c11 */ /* 0x000fe200090f14c4 */
[----:B------:R-:W-:-:S04]  /*1520*/  ULDC.64 UR8, c[0x0][0xb18] ;  /* 0x0002c60000087ab9 */ /* 0x000fc80000000a00 */
[----:B0-----:R2:W5:Y:S01]  /*1530*/  @P0 LDG.E R188, desc[UR38][R8.64] ;  /* 0x0000002608bc0981 */ /* 0x001562000c1e1900 */
[----:B-1----:R-:W-:Y:S02]  /*1540*/  ISETP.NE.U32.AND P1, PT, R12, RZ, PT ;  /* 0x000000ff0c00720c */ /* 0x002fe40003f25070 */
[----:B------:R-:W-:Y:S02]  /*1550*/  ISETP.NE.U32.AND P2, PT, RZ, UR8, PT ;  /* 0x00000008ff007c0c */ /* 0x000fe4000bf45070 */
[C---:B------:R-:W-:Y:S02]  /*1560*/  LOP3.LUT R0, R6.reuse, 0xff000000, RZ, 0xc0, !PT ;  /* 0xff00000006007812 */ /* 0x040fe400078ec0ff */
[----:B------:R-:W-:Y:S02]  /*1570*/  ISETP.NE.AND.EX P1, PT, R13, RZ, PT, P1 ;  /* 0x000000ff0d00720c */ /* 0x000fe40003f25310 */
[----:B------:R-:W-:Y:S02]  /*1580*/  ISETP.NE.AND.EX P2, PT, RZ, UR9, PT, P2 ;  /* 0x00000009ff007c0c */ /* 0x000fe4000bf45320 */
[----:B------:R-:W-:-:S02]  /*1590*/  LOP3.LUT R192, R6, 0xffff, RZ, 0xc0, !PT ;  /* 0x0000ffff06c07812 */ /* 0x000fc400078ec0ff */
[----:B------:R-:W-:Y:S02]  /*15a0*/  LOP3.LUT R195, R6, 0xff0000, RZ, 0xc0, !PT ;  /* 0x00ff000006c37812 */ /* 0x000fe400078ec0ff */
[----:B------:R-:W-:Y:S02]  /*15b0*/  SHF.R.U32.HI R0, RZ, 0x8, R0 ;  /* 0x00000008ff007819 */ /* 0x000fe40000011600 */
[----:B---3--:R-:W-:Y:S01]  /*15c0*/  SEL R3, R3, 0x1, P1 ;  /* 0x0000000103037807 */ /* 0x008fe20000800000 */
[----:B--2-4-:R-:W-:Y:S06]  /*15d0*/  @P0 BRA `(.L_x_5302) ;  /* 0x0000000000240947 */ /* 0x014fec0003800000 */
        /* <DEDUP_REMOVED lines=9> */
.L_x_5302:
[----:B------:R-:W-:Y:S01]  /*1670*/  LEA.HI R195, R195, R0, RZ, 0x10 ;  /* 0x00000000c3c37211 */ /* 0x000fe200078f80ff */
[----:B------:R-:W-:Y:S01]  /*1680*/  IMAD R187, R3, R14, RZ ;  /* 0x0000000e03bb7224 */ /* 0x000fe200078e02ff */
[----:B------:R-:W-:Y:S06]  /*1690*/  @!P2 BRA `(.L_x_5303) ;  /* 0x000000000010a947 */ /* 0x000fec0003800000 */
[----:B------:R-:W-:-:S04]  /*16a0*/  LEA R4, P0, R191, UR8, 0x2 ;  /* 0x00000008bf047c11 */ /* 0x000fc8000f8010ff */
[----:B------:R-:W-:-:S05]  /*16b0*/  LEA.HI.X R5, R191, UR9, R196, 0x2, P0 ;  /* 0x00000009bf057c11 */ /* 0x000fca00080f14c4 */
[----:B------:R0:W5:Y:S01]  /*16c0*/  LDG.E R187, desc[UR38][R4.64] ;  /* 0x0000002604bb7981 */ /* 0x000162000c1e1900 */
[----:B------:R-:W-:Y:S05]  /*16d0*/  BRA `(.L_x_5304) ;  /* 0x0000000000247947 */ /* 0x000fea0003800000 */
.L_x_5303:
[----:B------:R-:W-:Y:S02]  /*16e0*/  ULDC.64 UR6, c[0x0][0xb00] ;  /* 0x0002c00000067ab9 */ /* 0x000fe40000000a00 */
[----:B------:R-:W-:-:S04]  /*16f0*/  ISETP.NE.U32.AND P0, PT, RZ, UR6, PT ;  /* 0x00000006ff007c0c */ /* 0x000fc8000bf05070 */
[----:B------:R-:W-:-:S13]  /*1700*/  ISETP.NE.AND.EX P0, PT, RZ, UR7, PT, P0 ;  /* 0x00000007ff007c0c */ /* 0x000fda000bf05300 */
[----:B------:R-:W-:Y:S05]  /*1710*/  @!P0 BRA `(.L_x_5304) ;  /* 0x0000000000148947 */ /* 0x000fea0003800000 */
[----:B------:R-:W0:Y:S02]  /*1720*/  LDC.64 R4, c[0x0][0xb00] ;  /* 0x0002c000ff047b82 */ /* 0x000e240000000a00 */
[----:B0-----:R-:W-:-:S05]  /*1730*/  IMAD.WIDE R4, R191, 0x4, R4 ;  /* 0x00000004bf047825 */ /* 0x001fca00078e0204 */
[----:B------:R-:W2:Y:S04]  /*1740*/  LDG.E R187, desc[UR38][R4.64] ;  /* 0x0000002604bb7981 */ /* 0x000ea8000c1e1900 */
[----:B------:R-:W2:Y:S02]  /*1750*/  LDG.E R0, desc[UR38][R4.64+0x4] ;  /* 0x0000042604007981 */ /* 0x000ea4000c1e1900 */
[----:B--2---:R-:W-:-:S07]  /*1760*/  IMAD.IADD R187, R0, 0x1, -R187 ;  /* 0x0000000100bb7824 */ /* 0x004fce00078e0abb */
.L_x_5304:
[----:B------:R-:W-:Y:S01]  /*1770*/  UISETP.NE.AND UP0, UPT, UR41, 0x1, UPT ;  /* 0x000000012900788c */ /* 0x000fe2000bf05270 */
[----:B-----5:R-:W-:Y:S01]  /*1780*/  IMAD.IADD R187, R187, 0x1, -R10 ;  /* 0x00000001bbbb7824 */ /* 0x020fe200078e0a0a */
[----:B------:R-:W-:-:S03]  /*1790*/  USHF.L.U32 UR42, UR4, 0x6, URZ ;  /* 0x00000006042a7899 */ /* 0x000fc6000800063f */
[----:B------:R-:W-:Y:S01]  /*17a0*/  VIADD R0, R187, 0x3f ;  /* 0x0000003fbb007836 */ /* 0x000fe20000000000 */
[----:B------:R-:W-:-:S04]  /*17b0*/  PLOP3.LUT P0, PT, PT, PT, UP0, 0x80, 0x0 ;  /* 0x000000000000781c */ /* 0x000fc80003f0f008 */
[----:B------:R-:W-:-:S04]  /*17c0*/  SHF.R.S32.HI R3, RZ, 0x1f, R0 ;  /* 0x0000001fff037819 */ /* 0x000fc80000011400 */
[----:B------:R-:W-:-:S04]  /*17d0*/  LEA.HI R3, R3, R0, RZ, 0x6 ;  /* 0x0000000003037211 */ /* 0x000fc800078f30ff */
[----:B------:R-:W-:Y:S01]  /*17e0*/  SHF.R.S32.HI R6, RZ, 0x6, R3 ;  /* 0x00000006ff067819 */ /* 0x000fe20000011403 */
[----:B------:R-:W-:Y:S06]  /*17f0*/  @!P0 BRA `(.L_x_5305) ;  /* 0x0000001c00d88947 */ /* 0x000fec0003800000 */
[----:B------:R-:W1:Y:S01]  /*1800*/  LDC R0, c[0x0][0x448] ;  /* 0x00011200ff007b82 */ /* 0x000e620000000800 */
[----:B------:R-:W-:Y:S01]  /*1810*/  UIADD3 UR4, UR42, 0x3f, URZ ;  /* 0x0000003f2a047890 */ /* 0x000fe2000fffe03f */
[----:B------:R-:W-:Y:S02]  /*1820*/  IADD3 R187, R187, 0x40, -R188 ;  /* 0x00000040bbbb7810 */ /* 0x000fe40007ffe8bc */
[----:B------:R-:W-:Y:S02]  /*1830*/  LOP3.LUT R8, R195, 0xff, RZ, 0xc0, !PT ;  /* 0x000000ffc3087812 */ /* 0x000fe400078ec0ff */
[----:B-1----:R-:W-:Y:S01]  /*1840*/  ISETP.NE.AND P0, PT, R0, 0x1, PT ;  /* 0x000000010000780c */ /* 0x002fe20003f05270 */
[----:B------:R-:W-:-:S12]  /*1850*/  IMAD.U32 R0, RZ, RZ, UR4 ;  /* 0x00000004ff007e24 */ /* 0x000fd8000f8e00ff */
[----:B------:R-:W1:Y:S08]  /*1860*/  @P0 LDC R3, c[0x0][0x44c] ;  /* 0x00011300ff030b82 */ /* 0x000e700000000800 */
[----:B0-----:R-:W0:Y:S01]  /*1870*/  @P0 LDC R4, c[0x0][0x450] ;  /* 0x00011400ff040b82 */ /* 0x001e220000000800 */
[----:B-1----:R-:W-:-:S05]  /*1880*/  @P0 IMAD.HI.U32 R3, R3, UR4, RZ ;  /* 0x0000000403030c27 */ /* 0x002fca000f8e00ff */
[----:B0-----:R-:W-:-:S05]  /*1890*/  @P0 SHF.R.U32.HI R0, RZ, R4, R3 ;  /* 0x00000004ff000219 */ /* 0x001fca0000011603 */
[----:B------:R-:W-:-:S05]  /*18a0*/  IMAD.IADD R0, R187, 0x1, R0 ;  /* 0x00000001bb007824 */ /* 0x000fca00078e0200 */
[----:B------:R-:W-:-:S04]  /*18b0*/  SHF.R.S32.HI R3, RZ, 0x1f, R0 ;  /* 0x0000001fff037819 */ /* 0x000fc80000011400 */
[----:B------:R-:W-:-:S04]  /*18c0*/  LEA.HI R3, R3, R0, RZ, 0x6 ;  /* 0x0000000003037211 */ /* 0x000fc800078f30ff */
[----:B------:R-:W-:-:S04]  /*18d0*/  SHF.R.S32.HI R3, RZ, 0x6, R3 ;  /* 0x00000006ff037819 */ /* 0x000fc80000011403 */
[----:B------:R-:W-:Y:S01]  /*18e0*/  VIMNMX R11, R6, R3, PT ;  /* 0x00000003060b7248 */ /* 0x000fe20003fe0100 */
[----:B------:R-:W-:-:S03]  /*18f0*/  IMAD.MOV.U32 R3, RZ, RZ, RZ ;  /* 0x000000ffff037224 */ /* 0x000fc600078e00ff */
[----:B------:R-:W-:-:S13]  /*1900*/  ISETP.GE.AND P0, PT, R11, 0x1, PT ;  /* 0x000000010b00780c */ /* 0x000fda0003f06270 */
[----:B------:R-:W-:Y:S05]  /*1910*/  @!P0 BRA `(.L_x_5306) ;  /* 0x0000000000788947 */ /* 0x000fea0003800000 */
[----:B------:R-:W-:-:S04]  /*1920*/  SHF.R.U32.HI R0, RZ, 0x10, R195 ;  /* 0x00000010ff007819 */ /* 0x000fc800000116c3 */
[----:B------:R-:W-:-:S13]  /*1930*/  ISETP.NE.AND P0, PT, R0, RZ, PT ;  /* 0x000000ff0000720c */ /* 0x000fda0003f05270 */
[----:B------:R-:W0:Y:S02]  /*1940*/  @!P0 LDC R0, c[0x0][0xae8] ;  /* 0x0002ba00ff008b82 */ /* 0x000e240000000800 */
        /* <DEDUP_REMOVED lines=27> */
.L_x_5306:
        /* <DEDUP_REMOVED lines=9> */
[----:B------:R-:W-:Y:S02]  /*1b90*/  R2UR UR4, R11 ;  /* 0x000000000b0472ca */ /* 0x000fe400000e0000 */
        /* <DEDUP_REMOVED lines=72> */
[----:B0-----:R-:W-:-:S04]  /*2020*/  LEA.HI R4, R3, R3, RZ, 0x1 ;  /* 0x0000000303047211 */ /* 0x001fc800078f08ff */
[----:B------:R-:W-:Y:S01]  /*2030*/  LOP3.LUT R4, R4, 0x1fffe, RZ, 0xc0, !PT ;  /* 0x0001fffe04047812 */ /* 0x000fe200078ec0ff */
[----:B------:R-:W-:-:S04]  /*2040*/  WARPGROUP.ARRIVE ;  /* 0x00000000000079c5 */ /* 0x000fc80000000000 */
[----:B------:R-:W-:Y:S02]  /*2050*/  IMAD.IADD R3, R3, 0x1, -R4 ;  /* 0x0000000103037824 */ /* 0x000fe400078e0a04 */
[----:B------:R-:W-:Y:S02]  /*2060*/  VIADD R4, R16, 0x36400 ;  /* 0x0003640010047836 */ /* 0x000fe40000000000 */
[----:B------:R-:W-:-:S03]  /*2070*/  IMAD R3, R3, 0x8000, R16 ;  /* 0x0000800003037824 */ /* 0x000fc600078e0210 */
[----:B------:R-:W-:Y:S01]  /*2080*/  SHF.R.U32.HI R4, RZ, 0x4, R4 ;  /* 0x00000004ff047819 */ /* 0x000fe20000011604 */
[----:B------:R-:W-:-:S03]  /*2090*/  VIADD R3, R3, 0x400 ;  /* 0x0000040003037836 */ /* 0x000fc60000000000 */
[----:B------:R-:W-:Y:S02]  /*20a0*/  LOP3.LUT R4, R4, 0x3fff, RZ, 0xc0, !PT ;  /* 0x00003fff04047812 */ /* 0x000fe400078ec0ff */
[----:B------:R-:W-:Y:S02]  /*20b0*/  SHF.R.U32.HI R3, RZ, 0x4, R3 ;  /* 0x00000004ff037819 */ /* 0x000fe40000011603 */
[----:B------:R-:W-:Y:S02]  /*20c0*/  LOP3.LUT R5, R4, 0x10000, RZ, 0xfc, !PT ;  /* 0x0001000004057812 */ /* 0x000fe400078efcff */
[----:B------:R-:W-:Y:S02]  /*20d0*/  LOP3.LUT R3, R3, 0x3fff, RZ, 0xc0, !PT ;  /* 0x00003fff03037812 */ /* 0x000fe400078ec0ff */
[C---:B------:R-:W-:Y:S01]  /*20e0*/  R2UR UR16, R5.reuse ;  /* 0x00000000051072ca */ /* 0x040fe200000e0000 */
[----:B------:R-:W-:Y:S01]  /*20f0*/  VIADD R7, R5, 0x2 ;  /* 0x0000000205077836 */ /* 0x000fe20000000000 */
[----:B------:R-:W-:-:S02]  /*2100*/  LOP3.LUT R3, R3, 0x2000000, RZ, 0xfc, !PT ;  /* 0x0200000003037812 */ /* 0x000fc400078efcff */
[----:B-1----:R-:W-:Y:S02]  /*2110*/  LOP3.LUT R9, R9, 0x7f, RZ, 0xc0, !PT ;  /* 0x0000007f09097812 */ /* 0x002fe400078ec0ff */
[----:B------:R-:W-:Y:S01]  /*2120*/  R2UR UR12, R7 ;  /* 0x00000000070c72ca */ /* 0x000fe200000e0000 */
[----:B------:R-:W-:Y:S01]  /*2130*/  IMAD R4, R2, 0x1000, R3 ;  /* 0x0000100002047824 */ /* 0x000fe200078e0203 */
[----:B------:R-:W-:Y:S01]  /*2140*/  ISETP.NE.AND P1, PT, R9, RZ, PT ;  /* 0x000000ff0900720c */ /* 0x000fe20003f25270 */
[C---:B------:R-:W-:Y:S02]  /*2150*/  VIADD R7, R5.reuse, 0x4 ;  /* 0x0000000405077836 */ /* 0x040fe40000000000 */
[C---:B------:R-:W-:Y:S01]  /*2160*/  VIADD R6, R4.reuse, 0x80 ;  /* 0x0000008004067836 */ /* 0x040fe20000000000 */
[----:B------:R-:W-:Y:S01]  /*2170*/  R2UR UR18, R4 ;  /* 0x00000000041272ca */ /* 0x000fe200000e0000 */
[----:B------:R-:W-:Y:S01]  /*2180*/  VIADD R5, R5, 0x6 ;  /* 0x0000000605057836 */ /* 0x000fe20000000000 */
[----:B------:R-:W-:-:S02]  /*2190*/  R2UR UR8, R7 ;  /* 0x00000000070872ca */ /* 0x000fc400000e0000 */
[----:B------:R-:W-:Y:S01]  /*21a0*/  R2UR UR14, R6 ;  /* 0x00000000060e72ca */ /* 0x000fe200000e0000 */
[C---:B------:R-:W-:Y:S01]  /*21b0*/  VIADD R6, R4.reuse, 0x100 ;  /* 0x0000010004067836 */ /* 0x040fe20000000000 */
[----:B------:R-:W-:Y:S01]  /*21c0*/  R2UR UR7, R5 ;  /* 0x00000000050772ca */ /* 0x000fe200000e0000 */
[----:B------:R-:W-:-:S03]  /*21d0*/  VIADD R4, R4, 0x180 ;  /* 0x0000018004047836 */ /* 0x000fc60000000000 */
[----:B------:R-:W-:Y:S02]  /*21e0*/  R2UR UR10, R6 ;  /* 0x00000000060a72ca */ /* 0x000fe400000e0000 */
[----:B------:R-:W-:Y:S01]  /*21f0*/  R2UR UR6, R4 ;  /* 0x00000000040672ca */ /* 0x000fe200000e0000 */
[----:B------:R-:W-:Y:S01]  /*2200*/  HGMMA.64x256x16.F32.BF16 R24, gdesc[UR16].tnspB, RZ, !UPT, gsb0 ;  /* 0x43e00000101879f0 */ /* 0x000fe2000c0018ff */
[----:B------:R-:W-:-:S04]  /*2210*/  @!P1 IMAD R4, R2, 0x8, R16 ;  /* 0x0000000802049824 */ /* 0x000fc800078e0210 */
[----:B------:R-:W-:-:S05]  /*2220*/  @!P1 VIADD R4, R4, 0x38860 ;  /* 0x0003886004049836 */ /* 0x000fca0000000000 */
[----:B------:R-:W-:Y:S01]  /*2230*/  @!P1 PRMT R4, RZ, 0x654, R4 ;  /* 0x00000654ff049816 */ /* 0x000fe20000000004 */
[----:B------:R-:W-:Y:S02]  /*2240*/  WARPGROUP.DEPBAR.LE gsb0, 0x0 ;  /* 0x00008000000079c5 */ /* 0x000fe40000010000 */
[----:B------:R-:W-:-:S15]  /*2250*/  WARPGROUP.ARRIVE ;  /* 0x00000000000079c5 */ /* 0x000fde0000000000 */
[----:B------:R-:W-:Y:S03]  /*2260*/  HGMMA.64x256x16.F32.BF16 R24, gdesc[UR12].tnspB, R24, gsb0 ;  /* 0x43e000000c1879f0 */ /* 0x000fe60008001818 */
[----:B------:R-:W-:Y:S02]  /*2270*/  WARPGROUP.DEPBAR.LE gsb0, 0x0 ;  /* 0x00008000000079c5 */ /* 0x000fe40000010000 */
[----:B------:R-:W-:-:S15]  /*2280*/  WARPGROUP.ARRIVE ;  /* 0x00000000000079c5 */ /* 0x000fde0000000000 */
[----:B------:R-:W-:-:S08]  /*2290*/  NOP ;  /* 0x0000000000007918 */ /* 0x000fd00000000000 */
[----:B------:R-:W-:Y:S01]  /*22a0*/  HGMMA.64x256x16.F32.BF16 R24, gdesc[UR8].tnspB, R24, gsb0 ;  /* 0x43e00000081879f0 */ /* 0x000fe20008001818 */
[----:B------:R-:W-:-:S03]  /*22b0*/  UIADD3 UR10, UR4, -0x2, URZ ;  /* 0xfffffffe040a7890 */ /* 0x000fc6000fffe03f */
[----:B------:R-:W-:Y:S01]  /*22c0*/  UMOV UR4, UR7 ;  /* 0x0000000700047c82 */ /* 0x000fe20008000000 */
[----:B------:R-:W-:Y:S02]  /*22d0*/  UMOV UR7, 0x40000040 ;  /* 0x4000004000077882 */ /* 0x000fe40000000000 */
[----:B------:R-:W-:Y:S01]  /*22e0*/  ISETP.LE.AND P0, PT, R0, UR10, PT ;  /* 0x0000000a00007c0c */ /* 0x000fe2000bf03270 */
[----:B------:R-:W-:Y:S02]  /*22f0*/  WARPGROUP.DEPBAR.LE gsb0, 0x0 ;  /* 0x00008000000079c5 */ /* 0x000fe40000010000 */
[----:B------:R-:W-:-:S15]  /*2300*/  WARPGROUP.ARRIVE ;  /* 0x00000000000079c5 */ /* 0x000fde0000000000 */
[----:B------:R-:W-:-:S03]  /*2310*/  NOP ;  /* 0x0000000000007918 */ /* 0x000fc60000000000 */
[----:B------:R-:W-:Y:S03]  /*2320*/  HGMMA.64x256x16.F32.BF16 R24, gdesc[UR4].tnspB, R24, gsb0 ;  /* 0x43e00000041879f0 */ /* 0x000fe60008001818 */
[----:B------:R-:W-:Y:S02]  /*2330*/  WARPGROUP.DEPBAR.LE gsb0, 0x0 ;  /* 0x00008000000079c5 */ /* 0x000fe40000010000 */
[----:B------:R-:W-:Y:S06]  /*2340*/  BAR.ARV 0xf, 0x100 ;  /* 0x03c4000000007b1d */ /* 0x000fec0000002000 */
[----:B------:R0:W-:Y:S01]  /*2350*/  @!P1 SYNCS.ARRIVE.TRANS64.RED.A1T0 RZ, [R4+URZ], RZ ;  /* 0x000000ff04ff99a7 */ /* 0x0001e2000810043f */
[----:B------:R-:W-:Y:S05]  /*2360*/  @!P0 BRA `(.L_x_5308) ;  /* 0x0000000800bc8947 */ /* 0x000fea0003800000 */
[----:B------:R-:W-:-:S05]  /*2370*/  UMOV UR20, UR10 ;  /* 0x0000000a00147c82 */ /* 0x000fca0008000000 */
.L_x_5309:
[----:B------:R-:W-:Y:S01]  /*2380*/  BAR.SYNC.DEFER_BLOCKING 0xe, 0x100 ;  /* 0x0384000000007b1d */ /* 0x000fe20000010000 */
[C---:B------:R-:W-:Y:S02]  /*2390*/  IMAD R5, R2.reuse, 0x40, R18 ;  /* 0x0000004002057824 */ /* 0x040fe400078e0212 */
[----:B------:R-:W-:Y:S02]  /*23a0*/  VIADD R2, R2, 0x1 ;  /* 0x0000000102027836 */ /* 0x000fe40000000000 */
[----:B------:R-:W-:Y:S01]  /*23b0*/  IMAD R5, R5, 0x4, R16 ;  /* 0x0000000405057824 */ /* 0x000fe200078e0210 */
[----:B------:R-:W-:Y:S01]  /*23c0*/  UMOV UR19, 0x40000040 ;  /* 0x4000004000137882 */ /* 0x000fe20000000000 */
[----:B------:R-:W-:Y:S01]  /*23d0*/  UMOV UR15, 0x40000040 ;  /* 0x40000040000f7882 */ /* 0x000fe20000000000 */
[----:B------:R-:W-:Y:S01]  /*23e0*/  ISETP.NE.AND P0, PT, R2, 0x2, PT ;  /* 0x000000020200780c */ /* 0x000fe20003f05270 */
[----:B------:R-:W-:Y:S01]  /*23f0*/  UMOV UR11, 0x40000040 ;  /* 0x40000040000b7882 */ /* 0x000fe20000000000 */
[----:B------:R-:W-:-:S02]  /*2400*/  UMOV UR7, 0x40000040 ;  /* 0x4000004000077882 */ /* 0x000fc40000000000 */
[----:B------:R-:W-:Y:S01]  /*2410*/  SEL R2, R2, RZ, P0 ;  /* 0x000000ff02027207 */ /* 0x000fe20000000000 */
        /* <DEDUP_REMOVED lines=67> */
[-C--:B-1----:R-:W-:Y:S01]  /*2850*/  FMUL.FTZ R26, R26, R6.reuse ;  /* 0x000000061a1a7220 */ /* 0x082fe20000410000 */
[-C--:B------:R-:W-:Y:S01]  /*2860*/  FMUL.FTZ R27, R27, R6.reuse ;  /* 0x000000061b1b7220 */ /* 0x080fe20000410000 */
[-C--:B------:R-:W-:Y:S01]  /*2870*/  FMUL.FTZ R30, R30, R6.reuse ;  /* 0x000000061e1e7220 */ /* 0x080fe20000410000 */
[-C--:B------:R-:W-:Y:S01]  /*2880*/  FMUL.FTZ R31, R31, R6.reuse ;  /* 0x000000061f1f7220 */ /* 0x080fe20000410000 */
[----:B------:R-:W-:Y:S01]  /*2890*/  R2UR UR18, R4 ;  /* 0x00000000041272ca */ /* 0x000fe200000e0000 */
        /* <DEDUP_REMOVED lines=60> */
[----:B------:R-:W-:-:S05]  /*2c60*/  VIADD R5, R4, 0x80 ;  /* 0x0000008004057836 */ /* 0x000fca0000000000 */
[----:B------:R-:W-:Y:S01]  /*2c70*/  WARPGROUP.ARRIVE ;  /* 0x00000000000079c5 */ /* 0x000fe20000000000 */
[----:B------:R-:W-:Y:S01]  /*2c80*/  R2UR UR14, R5 ;  /* 0x00000000050e72ca */ /* 0x000fe200000e0000 */
[C---:B------:R-:W-:Y:S02]  /*2c90*/  VIADD R5, R4.reuse, 0x100 ;  /* 0x0000010004057836 */ /* 0x040fe40000000000 */
[----:B------:R-:W-:Y:S02]  /*2ca0*/  VIADD R4, R4, 0x180 ;  /* 0x0000018004047836 */ /* 0x000fe40000000000 */
[----:B------:R-:W-:Y:S01]  /*2cb0*/  HGMMA.64x256x16.F32.BF16 R24, gdesc[UR16].tnspB, R24, gsb0 ;  /* 0x43e00000101879f0 */ /* 0x000fe20008001818 */
[----:B------:R-:W-:Y:S02]  /*2cc0*/  R2UR UR10, R5 ;  /* 0x00000000050a72ca */ /* 0x000fe400000e0000 */
[----:B------:R-:W-:Y:S01]  /*2cd0*/  R2UR UR6, R4 ;  /* 0x00000000040672ca */ /* 0x000fe200000e0000 */
[----:B------:R-:W-:Y:S01]  /*2ce0*/  @!P1 IMAD R4, R2, 0x8, R16 ;  /* 0x0000000802049824 */ /* 0x000fe200078e0210 */
[----:B------:R-:W-:-:S03]  /*2cf0*/  SEL R5, RZ, 0x1, P0 ;  /* 0x00000001ff057807 */ /* 0x000fc60000000000 */
[----:B------:R-:W-:-:S05]  /*2d00*/  @!P1 VIADD R4, R4, 0x38860 ;  /* 0x0003886004049836 */ /* 0x000fca0000000000 */
[----:B------:R-:W-:Y:S01]  /*2d10*/  @!P1 PRMT R4, RZ, 0x654, R4 ;  /* 0x00000654ff049816 */ /* 0x000fe20000000004 */
[----:B------:R-:W-:Y:S02]  /*2d20*/  WARPGROUP.DEPBAR.LE gsb0, 0x0 ;  /* 0x00008000000079c5 */ /* 0x000fe40000010000 */
[----:B------:R-:W-:-:S12]  /*2d30*/  WARPGROUP.ARRIVE ;  /* 0x00000000000079c5 */ /* 0x000fd80000000000 */
        /* <DEDUP_REMOVED lines=8> */
[----:B------:R-:W-:Y:S01]  /*2dc0*/  HGMMA.64x256x16.F32.BF16 R24, gdesc[UR4].tnspB, R24, gsb0 ;  /* 0x43e00000041879f0 */ /* 0x000fe20008001818 */
[----:B------:R-:W-:Y:S01]  /*2dd0*/  UMOV UR6, UR20 ;  /* 0x0000001400067c82 */ /* 0x000fe20008000000 */
[----:B------:R-:W-:Y:S01]  /*2de0*/  R2UR UR7, R5 ;  /* 0x00000000050772ca */ /* 0x000fe200000e0000 */
[----:B------:R-:W-:Y:S01]  /*2df0*/  UIADD3 UR20, UR20, -0x1, URZ ;  /* 0xffffffff14147890 */ /* 0x000fe2000fffe03f */
[----:B------:R-:W-:-:S11]  /*2e00*/  ISETP.LT.AND P0, PT, R0, UR6, PT ;  /* 0x0000000600007c0c */ /* 0x000fd6000bf01270 */
[----:B------:R-:W-:Y:S01]  /*2e10*/  ULOP3.LUT UR37, UR37, UR7, URZ, 0x3c, !UPT ;  /* 0x0000000725257292 */ /* 0x000fe2000f8e3c3f */
[----:B------:R-:W-:Y:S02]  /*2e20*/  WARPGROUP.DEPBAR.LE gsb0, 0x0 ;  /* 0x00008000000079c5 */ /* 0x000fe40000010000 */
[----:B------:R-:W-:Y:S06]  /*2e30*/  BAR.ARV 0xf, 0x100 ;  /* 0x03c4000000007b1d */ /* 0x000fec0000002000 */
[----:B------:R1:W-:Y:S01]  /*2e40*/  @!P1 SYNCS.ARRIVE.TRANS64.RED.A1T0 RZ, [R4+URZ], RZ ;  /* 0x000000ff04ff99a7 */ /* 0x0003e2000810043f */
[----:B------:R-:W-:Y:S05]  /*2e50*/  @P0 BRA `(.L_x_5309) ;  /* 0xfffffff400480947 */ /* 0x000fea000383ffff */
.L_x_5308:
[----:B------:R-:W-:Y:S01]  /*2e60*/  BAR.SYNC.DEFER_BLOCKING 0xe, 0x100 ;  /* 0x0384000000007b1d */ /* 0x000fe20000010000 */
[C---:B------:R-:W-:Y:S01]  /*2e70*/  IMAD R3, R2.reuse, 0x40, R18 ;  /* 0x0000004002037824 */ /* 0x040fe200078e0212 */
[----:B------:R-:W-:Y:S01]  /*2e80*/  PLOP3.LUT P0, PT, PT, PT, PT, 0x8, 0x0 ;  /* 0x000000000000781c */ /* 0x000fe20003f0e170 */
[----:B------:R-:W-:Y:S02]  /*2e90*/  VIADD R2, R2, 0x1 ;  /* 0x0000000102027836 */ /* 0x000fe40000000000 */
[----:B------:R-:W-:Y:S02]  /*2ea0*/  IMAD R16, R3, 0x4, R16 ;  /* 0x0000000403107824 */ /* 0x000fe400078e0210 */
[----:B------:R-:W-:Y:S01]  /*2eb0*/  IMAD.MOV.U32 R19, RZ, RZ, RZ ;  /* 0x000000ffff137224 */ /* 0x000fe200078e00ff */
[----:B------:R-:W-:-:S04]  /*2ec0*/  ISETP.NE.AND P1, PT, R2, 0x2, PT ;  /* 0x000000020200780c */ /* 0x000fc80003f25270 */
[----:B01----:R-:W-:Y:S02]  /*2ed0*/  SEL R4, RZ, 0x1, P1 ;  /* 0x00000001ff047807 */ /* 0x003fe40000800000 */
[----:B------:R-:W-:Y:S02]  /*2ee0*/  SEL R2, R2, RZ, P1 ;  /* 0x000000ff02027207 */ /* 0x000fe40000800000 */
[----:B------:R-:W-:Y:S01]  /*2ef0*/  R2UR UR4, R4 ;  /* 0x00000000040472ca */ /* 0x000fe200000e0000 */
[----:B------:R-:W0:Y:S04]  /*2f00*/  LDS R3, [R16+0x38400] ;  /* 0x0384000010037984 */ /* 0x000e280000000800 */
[----:B------:R-:W1:Y:S08]  /*2f10*/  LDS R0, [R16+0x38420] ;  /* 0x0384200010007984 */ /* 0x000e700000000800 */
[----:B------:R-:W-:Y:S01]  /*2f20*/  ULOP3.LUT UR37, UR37, UR4, URZ, 0x3c, !UPT ;  /* 0x0000000425257292 */ /* 0x000fe2000f8e3c3f */
        /* <DEDUP_REMOVED lines=131> */
.L_x_5305:
[----:B------:R-:W1:Y:S01]  /*3760*/  LDC R0, c[0x0][0x448] ;  /* 0x00011200ff007b82 */ /* 0x000e620000000800 */
[----:B------:R-:W-:Y:S01]  /*3770*/  UIADD3 UR4, UR42, 0x3f, URZ ;  /* 0x0000003f2a047890 */ /* 0x000fe2000fffe03f */
[----:B0-----:R-:W-:Y:S02]  /*3780*/  IADD3 R5, R187, 0x40, -R188 ;  /* 0x00000040bb057810 */ /* 0x001fe40007ffe8bc */
[----:B-1----:R-:W-:-:S13]  /*3790*/  ISETP.NE.AND P0, PT, R0, 0x1, PT ;  /* 0x000000010000780c */ /* 0x002fda0003f05270 */
[----:B------:R-:W0:Y:S08]  /*37a0*/  @P0 LDC R0, c[0x0][0x44c] ;  /* 0x00011300ff000b82 */ /* 0x000e300000000800 */
[----:B------:R-:W1:Y:S01]  /*37b0*/  @P0 LDC R4, c[0x0][0x450] ;  /* 0x00011400ff040b82 */ /* 0x000e620000000800 */
[----:B0-----:R-:W-:-:S04]  /*37c0*/  @P0 IMAD.HI.U32 R3, R0, UR4, RZ ;  /* 0x0000000400030c27 */ /* 0x001fc8000f8e00ff */
[----:B------:R-:W-:Y:S01]  /*37d0*/  IMAD.U32 R0, RZ, RZ, UR4 ;  /* 0x00000004ff007e24 */ /* 0x000fe2000f8e00ff */
[----:B------:R-:W-:Y:S01]  /*37e0*/  UMOV UR4, URZ ;  /* 0x0000003f00047c82 */ /* 0x000fe20008000000 */
[----:B-1----:R-:W-:-:S05]  /*37f0*/  @P0 SHF.R.U32.HI R0, RZ, R4, R3 ;  /* 0x00000004ff000219 */ /* 0x002fca0000011603 */
[----:B------:R-:W-:-:S05]  /*3800*/  IMAD.IADD R0, R5, 0x1, R0 ;  /* 0x0000000105007824 */ /* 0x000fca00078e0200 */
[----:B------:R-:W-:-:S04]  /*3810*/  SHF.R.S32.HI R3, RZ, 0x1f, R0 ;  /* 0x0000001fff037819 */ /* 0x000fc80000011400 */
[----:B------:R-:W-:Y:S02]  /*3820*/  LEA.HI R3, R3, R0, RZ, 0x6 ;  /* 0x0000000003037211 */ /* 0x000fe400078f30ff */
[----:B------:R-:W-:Y:S02]  /*3830*/  LOP3.LUT R0, R195, 0xff, RZ, 0xc0, !PT ;  /* 0x000000ffc3007812 */ /* 0x000fe400078ec0ff */
[----:B------:R-:W-:Y:S02]  /*3840*/  SHF.R.S32.HI R3, RZ, 0x6, R3 ;  /* 0x00000006ff037819 */ /* 0x000fe40000011403 */
[----:B------:R-:W-:Y:S02]  /*3850*/  R2UR UR43, R0 ;  /* 0x00000000002b72ca */ /* 0x000fe400000e0000 */
[----:B------:R-:W-:-:S04]  /*3860*/  VIMNMX R6, R6, R3, PT ;  /* 0x0000000306067248 */ /* 0x000fc80003fe0100 */
[----:B------:R-:W-:-:S13]  /*3870*/  ISETP.GE.AND P0, PT, R6, 0x1, PT ;  /* 0x000000010600780c */ /* 0x000fda0003f06270 */
[----:B------:R-:W-:Y:S05]  /*3880*/  @!P0 BRA `(.L_x_5310) ;  /* 0x0000000000948947 */ /* 0x000fea0003800000 */
[----:B------:R-:W-:Y:S01]  /*3890*/  SHF.R.U32.HI R5, RZ, 0x10, R195 ;  /* 0x00000010ff057819 */ /* 0x000fe200000116c3 */
[----:B------:R-:W-:-:S03]  /*38a0*/  UMOV UR4, URZ ;  /* 0x0000003f00047c82 */ /* 0x000fc60008000000 */
[----:B------:R-:W-:-:S13]  /*38b0*/  ISETP.NE.AND P0, PT, R5, RZ, PT ;  /* 0x000000ff0500720c */ /* 0x000fda0003f05270 */
[----:B------:R-:W0:Y:S02]  /*38c0*/  @!P0 LDC R5, c[0x0][0xae8] ;  /* 0x0002ba00ff058b82 */ /* 0x000e240000000800 */
[-C--:B0-----:R-:W-:Y:S02]  /*38d0*/  IABS R0, R5.reuse ;  /* 0x0000000500007213 */ /* 0x081fe40000000000 */
[----:B------:R-:W-:Y:S02]  /*38e0*/  IABS R8, R5 ;  /* 0x0000000500087213 */ /* 0x000fe40000000000 */
[----:B------:R-:W-:Y:S02]  /*38f0*/  R2UR UR8, R0 ;  /* 0x00000000000872ca */ /* 0x000fe400000e0000 */
[C---:B------:R-:W-:Y:S02]  /*3900*/  IADD3 R0, R5.reuse, -0x1, R6 ;  /* 0xffffffff05007810 */ /* 0x040fe40007ffe006 */
[----:B------:R-:W-:-:S02]  /*3910*/  R2UR UR9, R5 ;  /* 0x00000000050972ca */ /* 0x000fc400000e0000 */
[----:B------:R-:W-:Y:S02]  /*3920*/  IABS R7, R0 ;  /* 0x0000000000077213 */ /* 0x000fe40000000000 */
[----:B------:R-:W-:Y:S02]  /*3930*/  LOP3.LUT R0, R0, R5, RZ, 0x3c, !PT ;  /* 0x0000000500007212 */ /* 0x000fe400078e3cff */
[----:B------:R-:W-:-:S03]  /*3940*/  R2UR UR7, R7 ;  /* 0x00000000070772ca */ /* 0x000fc600000e0000 */
[----:B------:R-:W0:Y:S04]  /*3950*/  I2F.RP R3, UR8 ;  /* 0x0000000800037d06 */ /* 0x000e280008209400 */
[----:B------:R-:W-:-:S06]  /*3960*/  UISETP.NE.AND UP1, UPT, UR9, URZ, UPT ;  /* 0x0000003f0900728c */ /* 0x000fcc000bf25270 */
[----:B------:R-:W-:Y:S01]  /*3970*/  PLOP3.LUT P0, PT, PT, PT, UP1, 0x80, 0x0 ;  /* 0x000000000000781c */ /* 0x000fe20003f0f018 */
        /* <DEDUP_REMOVED lines=16> */
[----:B------:R-:W-:Y:S01]  /*3a80*/  UISETP.GE.AND UP2, UPT, UR6, URZ, UPT ;  /* 0x0000003f0600728c */ /* 0x000fe2000bf46270 */
[----:B------:R-:W-:-:S08]  /*3a90*/  @!P0 R2UR UR6, R5 ;  /* 0x00000000050682ca */ /* 0x000fd000000e0000 */
[----:B------:R-:W-:-:S07]  /*3aa0*/  @UP0 UIADD3 UR5, UR5, 0x1, URZ ;  /* 0x0000000105050890 */ /* 0x000fce000fffe03f */
[----:B------:R-:W-:Y:S02]  /*3ab0*/  UMOV UR4, UR5 ;  /* 0x0000000500047c82 */ /* 0x000fe40008000000 */
[----:B------:R-:W-:Y:S02]  /*3ac0*/  @!UP2 UIADD3 UR4, -UR4, URZ, URZ ;  /* 0x0000003f0404a290 */ /* 0x000fe4000fffe13f */
[----:B------:R-:W-:-:S12]  /*3ad0*/  @!UP1 ULOP3.LUT UR4, URZ, UR6, URZ, 0x33, !UPT ;  /* 0x000000063f049292 */ /* 0x000fd8000f8e333f */
.L_x_5310:
[----:B------:R-:W-:Y:S02]  /*3ae0*/  UIMAD UR43, UR43, UR4, URZ ;  /* 0x000000042b2b72a4 */ /* 0x000fe4000f8e023f */
[----:B------:R-:W-:Y:S01]  /*3af0*/  IMAD.U32 R5, RZ, RZ, UR4 ;  /* 0x00000004ff057e24 */ /* 0x000fe2000f8e00ff */
[----:B------:R-:W-:Y:S01]  /*3b00*/  PLOP3.LUT P0, PT, PT, PT, PT, 0x80, 0x0 ;  /* 0x000000000000781c */ /* 0x000fe20003f0f070 */
[----:B------:R-:W-:Y:S01]  /*3b10*/  IMAD.MOV.U32 R3, RZ, RZ, RZ ;  /* 0x000000ffff037224 */ /* 0x000fe200078e00ff */
[----:B------:R-:W-:Y:S01]  /*3b20*/  CS2R R150, SRZ ;  /* 0x0000000000967805 */ /* 0x000fe2000001ff00 */
[----:B------:R-:W-:Y:S01]  /*3b30*/  IMAD.MOV.U32 R19, RZ, RZ, RZ ;  /* 0x000000ffff137224 */ /* 0x000fe200078e00ff */
[----:B------:R-:W-:Y:S02]  /*3b40*/  VIADDMNMX R152, R5, UR43, R6, PT ;  /* 0x0000002b05987c46 */ /* 0x000fe4000b800106 */
[----:B------:R-:W-:Y:S02]  /*3b50*/  CS2R R148, SRZ ;  /* 0x0000000000947805 */ /* 0x000fe4000001ff00 */
        /* <DEDUP_REMOVED lines=64> */
[----:B------:R-:W0:Y:S02]  /*3f60*/  SHFL.IDX PT, R0, R233, RZ, 0x1f ;  /* 0x00001fffe9007589 */ /* 0x000e2400000e0000 */
        /* <DEDUP_REMOVED lines=27> */
.L_x_5311:
        /* <DEDUP_REMOVED lines=10> */
[----:B------:R-:W0:Y:S02]  /*41c0*/  SYNCS.PHASECHK.TRANS64.TRYWAIT P1, [R16+URZ+0x38800], R5 ;  /* 0x03880005100075a7 */ /* 0x000e24000802017f */
[----:B0-----:R-:W-:Y:S05]  /*41d0*/  @!P1 BRA `(.L_x_5312) ;  /* 0x0000017400d09947 */ /* 0x001fea0003800000 */
.L_x_5506:
[----:B------:R-:W-:Y:S05]  /*41e0*/  @!P0 BRA `(.L_x_5313) ;  /* 0x0000000000048947 */ /* 0x000fea0003800000 */
[----:B------:R-:W-:Y:S01]  /*41f0*/  BPT.TRAP 0x1 ;  /* 0x000000040000795c */ /* 0x000fe20000300000 */
.L_x_5313:
[----:B------:R-:W-:Y:S02]  /*4200*/  IMAD.U32 R6, RZ, RZ, UR37 ;  /* 0x00000025ff067e24 */ /* 0x000fe4000f8e00ff */
[----:B------:R-:W-:-:S03]  /*4210*/  IMAD R9, R2, 0x8, R16 ;  /* 0x0000000802097824 */ /* 0x000fc600078e0210 */
[----:B------:R-:W-:-:S04]  /*4220*/  SHF.L.U32 R6, R6, 0x1f, RZ ;  /* 0x0000001f06067819 */ /* 0x000fc800000006ff */
[----:B------:R1:W2:Y:S01]  /*4230*/  SYNCS.PHASECHK.TRANS64.TRYWAIT P1, [R9+URZ+0x38830], R6 ;  /* 0x03883006090075a7 */ /* 0x0002a2000802017f */
[----:B------:R-:W-:Y:S05]  /*4240*/  @!P0 BRA `(.L_x_5314) ;  /* 0x0000000000048947 */ /* 0x000fea0003800000 */
[----:B------:R-:W-:Y:S01]  /*4250*/  BPT.TRAP 0x1 ;  /* 0x000000040000795c */ /* 0x000fe20000300000 */
.L_x_5314:
[----:B------:R-:W-:-:S05]  /*4260*/  VIADD R0, R16, 0x22400 ;  /* 0x0002240010007836 */ /* 0x000fca0000000000 */
[----:B------:R-:W-:-:S04]  /*4270*/  SHF.R.U32.HI R0, RZ, 0x4, R0 ;  /* 0x00000004ff007819 */ /* 0x000fc80000011600 */
[----:B------:R-:W-:Y:S01]  /*4280*/  LOP3.LUT R0, R0, 0x3fff, RZ, 0xc0, !PT ;  /* 0x00003fff00007812 */ /* 0x000fe200078ec0ff */
[----:B--2---:R-:W-:Y:S06]  /*4290*/  @P1 BRA `(.L_x_5315) ;  /* 0x0000000000081947 */ /* 0x004fec0003800000 */
[----:B------:R-:W2:Y:S02]  /*42a0*/  SYNCS.PHASECHK.TRANS64.TRYWAIT P1, [R9+URZ+0x38830], R6 ;  /* 0x03883006090075a7 */ /* 0x000ea4000802017f */
[----:B--2---:R-:W-:Y:S05]  /*42b0*/  @!P1 BRA `(.L_x_5316) ;  /* 0x0000017400ac9947 */ /* 0x004fea0003800000 */
.L_x_5315:
[----:B------:R-:W-:Y:S05]  /*42c0*/  WARPSYNC.ALL ;  /* 0x0000000000007948 */ /* 0x000fea0003800000 */
[----:B------:R-:W-:Y:S01]  /*42d0*/  LOP3.LUT R0, R0, 0x10000, RZ, 0xfc, !PT ;  /* 0x0001000000007812 */ /* 0x000fe200078efcff */
[----:B------:R-:W-:Y:S01]  /*42e0*/  VIADD R3, R16, 0x20400 ;  /* 0x0002040010037836 */ /* 0x000fe20000000000 */
[----:B------:R-:W-:-:S03]  /*42f0*/  WARPGROUP.ARRIVE ;  /* 0x00000000000079c5 */ /* 0x000fc60000000000 */
[----:B------:R-:W-:Y:S01]  /*4300*/  IMAD R4, R2, 0x200, R0 ;  /* 0x0000020002047824 */ /* 0x000fe200078e0200 */
[----:B------:R-:W-:Y:S01]  /*4310*/  UMOV UR11, 0x40000040 ;  /* 0x40000040000b7882 */ /* 0x000fe20000000000 */
[----:B------:R-:W-:Y:S01]  /*4320*/  UMOV UR9, 0x40000040 ;  /* 0x4000004000097882 */ /* 0x000fe20000000000 */
[----:B------:R-:W-:Y:S01]  /*4330*/  SHF.R.U32.HI R3, RZ, 0x4, R3 ;  /* 0x00000004ff037819 */ /* 0x000fe20000011603 */
[----:B------:R-:W-:Y:S01]  /*4340*/  UMOV UR15, 0x40000040 ;  /* 0x40000040000f7882 */ /* 0x000fe20000000000 */
[----:B------:R-:W-:Y:S01]  /*4350*/  R2UR UR10, R4 ;  /* 0x00000000040a72ca */ /* 0x000fe200000e0000 */
[----:B------:R-:W-:Y:S01]  /*4360*/  UMOV UR13, 0x40000040 ;  /* 0x40000040000d7882 */ /* 0x000fe20000000000 */
[----:B------:R-:W-:Y:S01]  /*4370*/  LOP3.LUT R3, R3, 0x3fff, RZ, 0xc0, !PT ;  /* 0x00003fff03037812 */ /* 0x000fe200078ec0ff */
[----:B------:R-:W-:Y:S01]  /*4380*/  UMOV UR19, 0x40000040 ;  /* 0x4000004000137882 */ /* 0x000fe20000000000 */
[----:B------:R-:W-:Y:S01]  /*4390*/  UMOV UR17, 0x40000040 ;  /* 0x4000004000117882 */ /* 0x000fe20000000000 */
[----:B------:R-:W-:Y:S01]  /*43a0*/  UMOV UR23, 0x40000040 ;  /* 0x4000004000177882 */ /* 0x000fe20000000000 */
[----:B------:R-:W-:Y:S01]  /*43b0*/  LOP3.LUT R3, R3, 0x10000, RZ, 0xfc, !PT ;  /* 0x0001000003037812 */ /* 0x000fe200078efcff */
[----:B------:R-:W-:-:S03]  /*43c0*/  UMOV UR21, 0x40000040 ;  /* 0x4000004000157882 */ /* 0x000fc60000000000 */
[C---:B------:R-:W-:Y:S01]  /*43d0*/  R2UR UR8, R3.reuse ;  /* 0x00000000030872ca */ /* 0x040fe200000e0000 */
[C---:B------:R-:W-:Y:S02]  /*43e0*/  VIADD R4, R3.reuse, 0x2 ;  /* 0x0000000203047836 */ /* 0x040fe40000000000 */
[----:B------:R-:W-:Y:S02]  /*43f0*/  UIADD3 UR14, UR10, 0x2, URZ ;  /* 0x000000020a0e7890 */ /* 0x000fe4000fffe03f */
[----:B------:R-:W-:Y:S01]  /*4400*/  UIADD3 UR18, UR10, 0x4, URZ ;  /* 0x000000040a127890 */ /* 0x000fe2000fffe03f */
[----:B------:R-:W-:Y:S01]  /*4410*/  R2UR UR12, R4 ;  /* 0x00000000040c72ca */ /* 0x000fe200000e0000 */
[C---:B------:R-:W-:Y:S01]  /*4420*/  VIADD R4, R3.reuse, 0x4 ;  /* 0x0000000403047836 */ /* 0x040fe20000000000 */
[----:B------:R-:W-:Y:S01]  /*4430*/  UIADD3 UR22, UR10, 0x6, URZ ;  /* 0x000000060a167890 */ /* 0x000fe2000fffe03f */
[----:B------:R-:W-:-:S03]  /*4440*/  VIADD R3, R3, 0x6 ;  /* 0x0000000603037836 */ /* 0x000fc60000000000 */
[----:B------:R-:W-:Y:S01]  /*4450*/  R2UR UR16, R4 ;  /* 0x00000000041072ca */ /* 0x000fe200000e0000 */
[----:B------:R-:W-:Y:S01]  /*4460*/  HGMMA.64x64x16.F32.BF16 R24, gdesc[UR8], RZ, !UPT, gsb0 ;  /* 0x00e00000081879f0 */ /* 0x000fe2000c0018ff */
[----:B------:R-:W-:Y:S02]  /*4470*/  R2UR UR20, R3 ;  /* 0x00000000031472ca */ /* 0x000fe400000e0000 */
        /* <DEDUP_REMOVED lines=10> */
[----:B------:R-:W3:Y:S02]  /*4520*/  SYNCS.PHASECHK.TRANS64.TRYWAIT P1, [R16+URZ+0x38810], R5 ;  /* 0x03881005100075a7 */ /* 0x000ee4000802017f */
[----:B---3--:R-:W-:Y:S05]  /*4530*/  @!P1 BRA `(.L_x_5317) ;  /* 0x0000017400209947 */ /* 0x008fea0003800000 */
.L_x_5507:
[----:B------:R-:W-:Y:S05]  /*4540*/  @!P0 BRA `(.L_x_5318) ;  /* 0x0000000000048947 */ /* 0x000fea0003800000 */
[----:B------:R-:W-:Y:S01]  /*4550*/  BPT.TRAP 0x1 ;  /* 0x000000040000795c */ /* 0x000fe20000300000 */
.L_x_5318:
[----:B------:R4:W0:Y:S01]  /*4560*/  SYNCS.PHASECHK.TRANS64.TRYWAIT P1, [R9+URZ+0x38850], R6 ;  /* 0x03885006090075a7 */ /* 0x000822000802017f */
[----:B------:R-:W-:Y:S05]  /*4570*/  @!P0 BRA `(.L_x_5319) ;  /* 0x0000000000048947 */ /* 0x000fea0003800000 */
[----:B------:R-:W-:Y:S01]  /*4580*/  BPT.TRAP 0x1 ;  /* 0x000000040000795c */ /* 0x000fe20000300000 */
.L_x_5319:
[C---:B------:R-:W-:Y:S02]  /*4590*/  VIADD R3, R16.reuse, 0x400 ;  /* 0x0000040010037836 */ /* 0x040fe40000000000 */
[----:B------:R-:W-:-:S03]  /*45a0*/  VIADD R4, R16, 0x26400 ;  /* 0x0002640010047836 */ /* 0x000fc60000000000 */
[----:B------:R-:W-:Y:S02]  /*45b0*/  SHF.R.U32.HI R3, RZ, 0x4, R3 ;  /* 0x00000004ff037819 */ /* 0x000fe40000011603 */
[----:B------:R-:W-:Y:S02]  /*45c0*/  SHF.R.U32.HI R4, RZ, 0x4, R4 ;  /* 0x00000004ff047819 */ /* 0x000fe40000011604 */
[----:B------:R-:W-:Y:S02]  /*45d0*/  LOP3.LUT R3, R3, 0x3fff, RZ, 0xc0, !PT ;  /* 0x00003fff03037812 */ /* 0x000fe400078ec0ff */
[----:B------:R-:W-:Y:S02]  /*45e0*/  LOP3.LUT R4, R4, 0x3fff, RZ, 0xc0, !PT ;  /* 0x00003fff04047812 */ /* 0x000fe400078ec0ff */
[----:B------:R-:W-:Y:S02]  /*45f0*/  LOP3.LUT R3, R3, 0x10000, RZ, 0xfc, !PT ;  /* 0x0001000003037812 */ /* 0x000fe400078efcff */
[----:B------:R-:W-:-:S03]  /*4600*/  LOP3.LUT R4, R4, 0x10000, RZ, 0xfc, !PT ;  /* 0x0001000004047812 */ /* 0x000fc600078efcff */
[----:B0--3--:R-:W-:Y:S01]  /*4610*/  IMAD R5, R2, 0x1000, R3 ;  /* 0x0000100002057824 */ /* 0x009fe200078e0203 */
[----:B------:R-:W-:Y:S06]  /*4620*/  @P1 BRA `(.L_x_5320) ;  /* 0x0000000000081947 */ /* 0x000fec0003800000 */
[----:B------:R-:W0:Y:S02]  /*4630*/  SYNCS.PHASECHK.TRANS64.TRYWAIT P1, [R9+URZ+0x38850], R6 ;  /* 0x03885006090075a7 */ /* 0x000e24000802017f */
[----:B0-----:R-:W-:Y:S05]  /*4640*/  @!P1 BRA `(.L_x_5321) ;  /* 0x0000017000f09947 */ /* 0x001fea0003800000 */
.L_x_5320:
[C---:B------:R-:W-:Y:S01]  /*4650*/  R2UR UR24, R4.reuse ;  /* 0x00000000041872ca */ /* 0x040fe200000e0000 */
[----:B------:R-:W-:Y:S01]  /*4660*/  WARPGROUP.ARRIVE ;  /* 0x00000000000079c5 */ /* 0x000fe20000000000 */
[C---:B------:R-:W-:Y:S01]  /*4670*/  R2UR UR26, R5.reuse ;  /* 0x00000000051a72ca */ /* 0x040fe200000e0000 */
[----:B------:R-:W-:Y:S01]  /*4680*/  UMOV UR25, 0x40000040 ;  /* 0x4000004000197882 */ /* 0x000fe20000000000 */
[----:B------:R-:W-:Y:S01]  /*4690*/  UMOV UR27, 0x40000040 ;  /* 0x40000040001b7882 */ /* 0x000fe20000000000 */
[C---:B------:R-:W-:Y:S01]  /*46a0*/  VIADD R7, R4.reuse, 0x2 ;  /* 0x0000000204077836 */ /* 0x040fe20000000000 */
[----:B------:R-:W-:Y:S01]  /*46b0*/  UMOV UR5, 0x40000040 ;  /* 0x4000004000057882 */ /* 0x000fe20000000000 */
[----:B012-4-:R-:W-:Y:S01]  /*46c0*/  VIADD R6, R5, 0x2 ;  /* 0x0000000205067836 */ /* 0x017fe20000000000 */
[----:B------:R-:W-:Y:S01]  /*46d0*/  UMOV UR7, 0x40000040 ;  /* 0x4000004000077882 */ /* 0x000fe20000000000 */
[----:B------:R-:W0:Y:S01]  /*46e0*/  S2R R8, SR_TID.X ;  /* 0x0000000000087919 */ /* 0x000e220000002100 */
[----:B------:R-:W-:Y:S01]  /*46f0*/  R2UR UR4, R7 ;  /* 0x00000000070472ca */ /* 0x000fe200000e0000 */
[----:B------:R-:W-:Y:S01]  /*4700*/  VIADD R7, R4, 0x4 ;  /* 0x0000000404077836 */ /* 0x000fe20000000000 */
[----:B------:R-:W-:Y:S01]  /*4710*/  R2UR UR6, R6 ;  /* 0x00000000060672ca */ /* 0x000fe200000e0000 */
[C---:B------:R-:W-:Y:S01]  /*4720*/  VIADD R6, R5.reuse, 0x4 ;  /* 0x0000000405067836 */ /* 0x040fe20000000000 */
[----:B------:R-:W1:Y:S01]  /*4730*/  S2R R56, SR_TID.X ;  /* 0x0000000000387919 */ /* 0x000e620000002100 */
[----:B------:R-:W-:Y:S01]  /*4740*/  HGMMA.64x64x16.F32.BF16 R24, gdesc[UR24], R24, gsb0 ;  /* 0x00e00000181879f0 */ /* 0x000fe20008001818 */
[----:B------:R-:W-:Y:S01]  /*4750*/  VIADD R11, R5, 0x800 ;  /* 0x00000800050b7836 */ /* 0x000fe20000000000 */
[----:B------:R-:W-:Y:S01]  /*4760*/  UMOV UR15, 0x40000040 ;  /* 0x40000040000f7882 */ /* 0x000fe20000000000 */
[----:B------:R-:W-:Y:S01]  /*4770*/  UMOV UR11, 0x40000040 ;  /* 0x40000040000b7882 */ /* 0x000fe20000000000 */
[----:B0-----:R-:W-:-:S02]  /*4780*/  SHF.R.U32.HI R8, RZ, 0x7, R8 ;  /* 0x00000007ff087819 */ /* 0x001fc40000011608 */
[----:B-1----:R-:W-:Y:S01]  /*4790*/  LOP3.LUT R56, R56, 0x7f, RZ, 0xc0, !PT ;  /* 0x0000007f38387812 */ /* 0x002fe200078ec0ff */
        /* <DEDUP_REMOVED lines=124> */
[----:B------:R-:W0:Y:S01]  /*4f60*/  SHFL.IDX PT, R6, R8, RZ, 0x1f ;  /* 0x00001fff08067589 */ /* 0x000e2200000e0000 */
[----:B------:R-:W-:Y:S01]  /*4f70*/  VIADD R7, R4, 0x800 ;  /* 0x0000080004077836 */ /* 0x000fe20000000000 */
[----:B0-----:R-:W-:-:S04]  /*4f80*/  ISETP.GT.AND P1, PT, R6, 0x7f, PT ;  /* 0x0000007f0600780c */ /* 0x001fc80003f24270 */
[----:B------:R-:W-:-:S05]  /*4f90*/  SEL R6, RZ, 0x2, !P1 ;  /* 0x00000002ff067807 */ /* 0x000fca0004800000 */
[C---:B------:R-:W-:Y:S02]  /*4fa0*/  IMAD.IADD R8, R6.reuse, 0x1, R7 ;  /* 0x0000000106087824 */ /* 0x040fe400078e0207 */
        /* <DEDUP_REMOVED lines=12> */
[----:B------:R-:W-:Y:S02]  /*5070*/  IMAD.IADD R13, R11, 0x1, R8 ;  /* 0x000000010b0d7824 */ /* 0x000fe400078e0208 */
[--C-:B------:R-:W-:Y:S02]  /*5080*/  IMAD.IADD R7, R7, 0x1, R10.reuse ;  /* 0x0000000107077824 */ /* 0x100fe400078e020a */
        /* <DEDUP_REMOVED lines=42> */
[----:B------:R-:W-:Y:S02]  /*5330*/  IMAD.IADD R13, R8, 0x1, R11 ;  /* 0x00000001080d7824 */ /* 0x000fe400078e020b */
        /* <DEDUP_REMOVED lines=53> */
[----:B------:R-:W-:Y:S01]  /*5690*/  IMAD.MOV.U32 R13, RZ, RZ, 0x40 ;  /* 0x00000040ff0d7424 */ /* 0x000fe200078e00ff */
        /* <DEDUP_REMOVED lines=65> */
[----:B------:R-:W0:Y:S02]  /*5ab0*/  LDC R5, c[0x0][0x448] ;  /* 0x00011200ff057b82 */ /* 0x000e240000000800 */
[----:B0-----:R-:W-:Y:S01]  /*5ac0*/  ISETP.NE.AND P1, PT, R5, 0x1, PT ;  /* 0x000000010500780c */ /* 0x001fe20003f25270 */
[----:B------:R-:W-:-:S04]  /*5ad0*/  VIADD R5, R190, UR42 ;  /* 0x0000002abe057c36 */ /* 0x000fc80008000000 */
[----:B------:R-:W-:-:S08]  /*5ae0*/  IMAD.MOV.U32 R8, RZ, RZ, R5 ;  /* 0x000000ffff087224 */ /* 0x000fd000078e0005 */
[----:B------:R-:W0:Y:S08]  /*5af0*/  @P1 LDC R6, c[0x0][0x44c] ;  /* 0x00011300ff061b82 */ /* 0x000e300000000800 */
[----:B------:R-:W1:Y:S01]  /*5b00*/  @P1 LDC R7, c[0x0][0x450] ;  /* 0x00011400ff071b82 */ /* 0x000e620000000800 */
[----:B0-----:R-:W-:-:S05]  /*5b10*/  @P1 IMAD.HI.U32 R6, R5, R6, RZ ;  /* 0x0000000605061227 */ /* 0x001fca00078e00ff */
[----:B-1----:R-:W-:Y:S01]  /*5b20*/  @P1 SHF.R.U32.HI R8, RZ, R7, R6 ;  /* 0x00000007ff081219 */ /* 0x002fe20000011606 */
[C---:B------:R-:W-:Y:S01]  /*5b30*/  IMAD R6, R152.reuse, -0x40, R13 ;  /* 0xffffffc098067824 */ /* 0x040fe200078e020d */
[----:B------:R-:W-:Y:S02]  /*5b40*/  WARPGROUP.DEPBAR.LE gsb0, 0x0 ;  /* 0x00008000000079c5 */ /* 0x000fe40000010000 */
[----:B------:R-:W-:Y:S01]  /*5b50*/  WARPGROUP.ARRIVE ;  /* 0x00000000000079c5 */ /* 0x000fe20000000000 */
[----:B------:R-:W0:Y:S01]  /*5b60*/  SHFL.IDX PT, R7, R8, RZ, 0x1c1f ;  /* 0x001c1fff08077589 */ /* 0x000e2200000e0000 */
[----:B------:R-:W-:Y:S01]  /*5b70*/  IADD3 R5, R187, 0x1, R6 ;  /* 0x00000001bb057810 */ /* 0x000fe20007ffe006 */
[----:B------:R-:W-:Y:S01]  /*5b80*/  VIADD R152, R152, 0xfffffffe ;  /* 0xfffffffe98987836 */ /* 0x000fe20000000000 */
[----:B------:R-:W-:Y:S01]  /*5b90*/  IADD3 R21, -R189, R6, R187 ;  /* 0x00000006bd157210 */ /* 0x000fe20007ffe1bb */
[----:B------:R-:W1:Y:S01]  /*5ba0*/  SHFL.IDX PT, R8, R8, 0x1, 0x1c1f ;  /* 0x003c1f0008087f89 */ /* 0x000e6200000e0000 */
[----:B------:R-:W-:Y:S01]  /*5bb0*/  HGMMA.64x64x16.F32.BF16 R24, gdesc[UR4], R24, gsb0 ;  /* 0x00e00000041879f0 */ /* 0x000fe20008001818 */
[----:B------:R-:W-:Y:S01]  /*5bc0*/  ULDC UR4, c[0x0][0xad0] ;  /* 0x0002b40000047ab9 */ /* 0x000fe20000000800 */
[----:B------:R-:W-:Y:S01]  /*5bd0*/  R2UR UR7, R152 ;  /* 0x00000000980772ca */ /* 0x000fe200000e0000 */
[----:B------:R-:W-:-:S02]  /*5be0*/  WARPGROUP.DEPBAR.LE gsb0, 0x0 ;  /* 0x00008000000079c5 */ /* 0x000fc40000010000 */
        /* <DEDUP_REMOVED lines=12> */
[----:B------:R0:W4:Y:S01]  /*5cb0*/  MUFU.TANH R15, R25 ;  /* 0x00000019000f7308 */ /* 0x0001220000002400 */
[----:B--2---:R-:W-:Y:S01]  /*5cc0*/  IADD3 R24, -R188, R5, -R189 ;  /* 0x00000005bc187210 */ /* 0x004fe20007ffe9bd */
[----:B------:R-:W-:Y:S01]  /*5cd0*/  FMUL.FTZ R45, R45, UR4 ;  /* 0x000000042d2d7c20 */ /* 0x000fe20008410000 */
[----:B------:R-:W-:Y:S01]  /*5ce0*/  FMUL.FTZ R48, R48, UR4 ;  /* 0x0000000430307c20 */ /* 0x000fe20008410000 */
[----:B------:R-:W-:Y:S01]  /*5cf0*/  FMUL.FTZ R49, R49, UR4 ;  /* 0x0000000431317c20 */ /* 0x000fe20008410000 */
[----:B------:R-:W-:Y:S01]  /*5d00*/  FMUL.FTZ R52, R52, UR4 ;  /* 0x0000000434347c20 */ /* 0x000fe20008410000 */
[----:B------:R-:W-:Y:S01]  /*5d10*/  FMUL.FTZ R53, R53, UR4 ;  /* 0x0000000435357c20 */ /* 0x000fe20008410000 */
[----:B------:R-:W-:Y:S01]  /*5d20*/  FMUL.FTZ R26, R26, UR4 ;  /* 0x000000041a1a7c20 */ /* 0x000fe20008410000 */
[----:B------:R3:W2:Y:S01]  /*5d30*/  MUFU.TANH R11, R28 ;  /* 0x0000001c000b7308 */ /* 0x0006a20000002400 */
[--C-:B0-----:R-:W-:Y:S01]  /*5d40*/  VIADDMNMX R25, R7, R24, R21.reuse, PT ;  /* 0x0000001807197246 */ /* 0x101fe20003800115 */
[----:B------:R-:W-:Y:S01]  /*5d50*/  FMUL.FTZ R31, R31, UR4 ;  /* 0x000000041f1f7c20 */ /* 0x000fe20008410000 */
[----:B------:R-:W-:Y:S01]  /*5d60*/  FMUL.FTZ R27, R27, UR4 ;  /* 0x000000041b1b7c20 */ /* 0x000fe20008410000 */
[----:B------:R-:W-:Y:S01]  /*5d70*/  FMUL.FTZ R30, R30, UR4 ;  /* 0x000000041e1e7c20 */ /* 0x000fe20008410000 */
[C---:B------:R-:W-:Y:S01]  /*5d80*/  ISETP.GT.AND P2, PT, R25.reuse, RZ, PT ;  /* 0x000000ff1900720c */ /* 0x040fe20003f44270 */
[----:B------:R-:W-:Y:S01]  /*5d90*/  FMUL.FTZ R34, R34, UR4 ;  /* 0x0000000422227c20 */ /* 0x000fe20008410000 */
[C---:B------:R-:W-:Y:S01]  /*5da0*/  ISETP.GT.AND P3, PT, R25.reuse, 0x1, PT ;  /* 0x000000011900780c */ /* 0x040fe20003f64270 */
[----:B------:R-:W0:Y:S01]  /*5db0*/  MUFU.TANH R29, R29 ;  /* 0x0000001d001d7308 */ /* 0x000e220000002400 */
[----:B------:R-:W-:Y:S01]  /*5dc0*/  ISETP.GT.AND P4, PT, R25, 0x8, PT ;  /* 0x000000081900780c */ /* 0x000fe20003f84270 */
[----:B------:R-:W-:Y:S01]  /*5dd0*/  FMUL.FTZ R35, R35, UR4 ;  /* 0x0000000423237c20 */ /* 0x000fe20008410000 */
[----:B---3--:R-:W-:Y:S01]  /*5de0*/  FSEL R28, R10, -INF , P2 ;  /* 0xff8000000a1c7808 */ /* 0x008fe20001000000 */
[----:B------:R-:W-:Y:S01]  /*5df0*/  FMUL.FTZ R38, R38, UR4 ;  /* 0x0000000426267c20 */ /* 0x000fe20008410000 */
[----:B----4-:R-:W-:Y:S01]  /*5e00*/  FSEL R15, R15, -INF , P3 ;  /* 0xff8000000f0f7808 */ /* 0x010fe20001800000 */
[----:B------:R-:W-:Y:S01]  /*5e10*/  FMUL.FTZ R39, R39, UR4 ;  /* 0x0000000427277c20 */ /* 0x000fe20008410000 */
[----:B------:R-:W-:Y:S01]  /*5e20*/  ISETP.GT.AND P2, PT, R25, 0x9, PT ;  /* 0x000000091900780c */ /* 0x000fe20003f44270 */
[----:B------:R-:W3:Y:S01]  /*5e30*/  MUFU.TANH R32, R32 ;  /* 0x0000002000207308 */ /* 0x000ee20000002400 */
[----:B--2---:R-:W-:Y:S01]  /*5e40*/  FSEL R7, R11, -INF , P4 ;  /* 0xff8000000b077808 */ /* 0x004fe20002000000 */
[----:B------:R-:W-:Y:S01]  /*5e50*/  FMUL.FTZ R42, R42, UR4 ;  /* 0x000000042a2a7c20 */ /* 0x000fe20008410000 */
[----:B------:R-:W-:Y:S01]  /*5e60*/  FMNMX.FTZ R10, R28, R15, !PT ;  /* 0x0000000f1c0a7209 */ /* 0x000fe20007810000 */
[----:B------:R-:W-:Y:S01]  /*5e70*/  FMUL.FTZ R43, R43, UR4 ;  /* 0x000000042b2b7c20 */ /* 0x000fe20008410000 */
[----:B------:R-:W-:Y:S01]  /*5e80*/  ISETP.GT.AND P3, PT, R25, 0x10, PT ;  /* 0x000000101900780c */ /* 0x000fe20003f64270 */
[----:B------:R-:W-:Y:S01]  /*5e90*/  FMUL.FTZ R46, R46, UR4 ;  /* 0x000000042e2e7c20 */ /* 0x000fe20008410000 */
[----:B------:R-:W-:Y:S01]  /*5ea0*/  FMNMX.FTZ R11, R7, R10, !PT ;  /* 0x0000000a070b7209 */ /* 0x000fe20007810000 */
[----:B------:R-:W2:Y:S01]  /*5eb0*/  MUFU.TANH R33, R33 ;  /* 0x0000002100217308 */ /* 0x000ea20000002400 */
[----:B0-----:R-:W-:Y:S01]  /*5ec0*/  FSEL R6, R29, -INF , P2 ;  /* 0xff8000001d067808 */ /* 0x001fe20001000000 */
[----:B------:R-:W-:Y:S01]  /*5ed0*/  FMUL.FTZ R47, R47, UR4 ;  /* 0x000000042f2f7c20 */ /* 0x000fe20008410000 */
[----:B------:R-:W-:Y:S01]  /*5ee0*/  ISETP.GT.AND P2, PT, R25, 0x11, PT ;  /* 0x000000111900780c */ /* 0x000fe20003f44270 */
[----:B------:R-:W-:Y:S01]  /*5ef0*/  FMUL.FTZ R50, R50, UR4 ;  /* 0x0000000432327c20 */ /* 0x000fe20008410000 */
[----:B------:R-:W-:Y:S01]  /*5f00*/  FMNMX.FTZ R12, R6, R11, !PT ;  /* 0x0000000b060c7209 */ /* 0x000fe20007810000 */
[----:B------:R-:W-:Y:S01]  /*5f10*/  FMUL.FTZ R51, R51, UR4 ;  /* 0x0000000433337c20 */ /* 0x000fe20008410000 */
[----:B-1----:R-:W-:Y:S01]  /*5f20*/  VIADDMNMX R21, R8, R24, R21, PT ;  /* 0x0000001808157246 */ /* 0x002fe20003800115 */
[----:B------:R-:W0:Y:S01]  /*5f30*/  MUFU.TANH R36, R36 ;  /* 0x0000002400247308 */ /* 0x000e220000002400 */
[----:B---3--:R-:W-:Y:S01]  /*5f40*/  FSEL R5, R32, -INF , P3 ;  /* 0xff80000020057808 */ /* 0x008fe20001800000 */
[----:B------:R-:W-:Y:S01]  /*5f50*/  FMUL.FTZ R54, R54, UR4 ;  /* 0x0000000436367c20 */ /* 0x000fe20008410000 */
[----:B------:R-:W-:Y:S01]  /*5f60*/  ISETP.GT.AND P3, PT, R25, 0x18, PT ;  /* 0x000000181900780c */ /* 0x000fe20003f64270 */
[----:B------:R-:W-:Y:S01]  /*5f70*/  FMUL.FTZ R55, R55, UR4 ;  /* 0x0000000437377c20 */ /* 0x000fe20008410000 */
[----:B------:R-:W-:Y:S01]  /*5f80*/  FMNMX.FTZ R13, R5, R12, !PT ;  /* 0x0000000c050d7209 */ /* 0x000fe20007810000 */
[----:B------:R-:W-:Y:S01]  /*5f90*/  ULDC UR4, c[0x0][0xa80] ;  /* 0x0002a00000047ab9 */ /* 0x000fe20000000800 */
[----:B------:R-:W-:Y:S01]  /*5fa0*/  ISETP.GT.AND P4, PT, R21, 0x8, PT ;  /* 0x000000081500780c */ /* 0x000fe20003f84270 */
[----:B------:R-:W1:Y:S01]  /*5fb0*/  MUFU.TANH R14, R37 ;  /* 0x00000025000e7308 */ /* 0x000e620000002400 */
[----:B--2---:R-:W-:-:S02]  /*5fc0*/  FSEL R10, R33, -INF , P2 ;  /* 0xff800000210a7808 */ /* 0x004fc40001000000 */
[----:B------:R-:W-:Y:S02]  /*5fd0*/  ISETP.GT.AND P2, PT, R25, 0x19, PT ;  /* 0x000000191900780c */ /* 0x000fe40003f44270 */
[----:B------:R-:W-:Y:S02]  /*5fe0*/  FMNMX.FTZ R12, R10, R13, !PT ;  /* 0x0000000d0a0c7209 */ /* 0x000fe40007810000 */
[----:B------:R-:W-:Y:S01]  /*5ff0*/  ISETP.GT.AND P5, PT, R21, 0x28, PT ;  /* 0x000000281500780c */ /* 0x000fe20003fa4270 */
[----:B------:R-:W2:Y:S01]  /*6000*/  MUFU.TANH R40, R40 ;  /* 0x0000002800287308 */ /* 0x000ea20000002400 */
[----:B0-----:R-:W-:Y:S02]  /*6010*/  FSEL R11, R36, -INF , P3 ;  /* 0xff800000240b7808 */ /* 0x001fe40001800000 */
[----:B------:R-:W-:Y:S02]  /*6020*/  ISETP.GT.AND P3, PT, R25, 0x20, PT ;  /* 0x000000201900780c */ /* 0x000fe40003f64270 */
[----:B------:R-:W-:-:S03]  /*6030*/  FMNMX.FTZ R29, R11, R12, !PT ;  /* 0x0000000c0b1d7209 */ /* 0x000fc60007810000 */
[----:B------:R-:W0:Y:S01]  /*6040*/  MUFU.TANH R41, R41 ;  /* 0x0000002900297308 */ /* 0x000e220000002400 */
        /* <DEDUP_REMOVED lines=8> */
[----:B0-----:R-:W-:Y:S02]  /*60d0*/  FSEL R12, R41, -INF , P2 ;  /* 0xff800000290c7808 */ /* 0x001fe40001000000 */
[----:B------:R-:W-:Y:S02]  /*60e0*/  ISETP.GT.AND P2, PT, R25, 0x29, PT ;  /* 0x000000291900780c */ /* 0x000fe40003f44270 */
[----:B------:R-:W-:-:S03]  /*60f0*/  FMNMX.FTZ R33, R12, R29, !PT ;  /* 0x0000001d0c217209 */ /* 0x000fc60007810000 */
[----:B------:R0:W3:Y:S01]  /*6100*/  MUFU.TANH R32, R48 ;  /* 0x0000003000207308 */ /* 0x0000e20000002400 */
[----:B-1----:R-:W-:Y:S02]  /*6110*/  FSEL R20, R44, -INF , P3 ;  /* 0xff8000002c147808 */ /* 0x002fe40001800000 */
[----:B------:R-:W-:Y:S02]  /*6120*/  ISETP.GT.AND P3, PT, R25, 0x30, PT ;  /* 0x000000301900780c */ /* 0x000fe40003f64270 */
[----:B------:R-:W-:-:S03]  /*6130*/  FMNMX.FTZ R36, R20, R33, !PT ;  /* 0x0000002114247209 */ /* 0x000fc60007810000 */
[----:B------:R-:W1:Y:S01]  /*6140*/  MUFU.TANH R49, R49 ;  /* 0x0000003100317308 */ /* 0x000e620000002400 */
[----:B--2---:R-:W-:Y:S01]  /*6150*/  FSEL R29, R45, -INF , P2 ;  /* 0xff8000002d1d7808 */ /* 0x004fe20001000000 */
[----:B0-----:R-:W-:Y:S01]  /*6160*/  IMAD.U32 R48, RZ, RZ, UR42 ;  /* 0x0000002aff307e24 */ /* 0x001fe2000f8e00ff */
[----:B------:R-:W-:Y:S02]  /*6170*/  ISETP.GT.AND P2, PT, R25, 0x31, PT ;  /* 0x000000311900780c */ /* 0x000fe40003f44270 */
[----:B------:R-:W-:-:S03]  /*6180*/  FMNMX.FTZ R37, R29, R36, !PT ;  /* 0x000000241d257209 */ /* 0x000fc60007810000 */
[----:B------:R-:W0:Y:S01]  /*6190*/  MUFU.TANH R52, R52 ;  /* 0x0000003400347308 */ /* 0x000e220000002400 */
[----:B---3--:R-:W-:Y:S02]  /*61a0*/  FSEL R32, R32, -INF , P3 ;  /* 0xff80000020207808 */ /* 0x008fe40001800000 */
[----:B------:R-:W-:Y:S02]  /*61b0*/  ISETP.GT.AND P3, PT, R25, 0x38, PT ;  /* 0x000000381900780c */ /* 0x000fe40003f64270 */
[----:B------:R-:W-:-:S03]  /*61c0*/  FMNMX.FTZ R36, R32, R37, !PT ;  /* 0x0000002520247209 */ /* 0x000fc60007810000 */
[----:B------:R-:W2:Y:S01]  /*61d0*/  MUFU.TANH R53, R53 ;  /* 0x0000003500357308 */ /* 0x000ea20000002400 */
[----:B-1----:R-:W-:Y:S02]  /*61e0*/  FSEL R33, R49, -INF , P2 ;  /* 0xff80000031217808 */ /* 0x002fe40001000000 */
[----:B------:R-:W-:Y:S02]  /*61f0*/  ISETP.GT.AND P2, PT, R25, 0x39, PT ;  /* 0x000000391900780c */ /* 0x000fe40003f44270 */
[----:B------:R-:W-:-:S03]  /*6200*/  FMNMX.FTZ R40, R33, R36, !PT ;  /* 0x0000002421287209 */ /* 0x000fc60007810000 */
[----:B------:R-:W1:Y:S01]  /*6210*/  MUFU.TANH R41, R26 ;  /* 0x0000001a00297308 */ /* 0x000e620000002400 */
[----:B0-----:R-:W-:Y:S02]  /*6220*/  FSEL R25, R52, -INF , P3 ;  /* 0xff80000034197808 */ /* 0x001fe40001800000 */
[----:B------:R-:W-:Y:S02]  /*6230*/  ISETP.GT.AND P3, PT, R21, 0x1, PT ;  /* 0x000000011500780c */ /* 0x000fe40003f64270 */
[----:B------:R-:W-:-:S03]  /*6240*/  FMNMX.FTZ R37, R25, R40, !PT ;  /* 0x0000002819257209 */ /* 0x000fc60007810000 */
[----:B------:R-:W-:Y:S01]  /*6250*/  MUFU.TANH R40, R31 ;  /* 0x0000001f00287308 */ /* 0x000fe20000002400 */
[----:B--2---:R-:W-:Y:S02]  /*6260*/  FSEL R36, R53, -INF , P2 ;  /* 0xff80000035247808 */ /* 0x004fe40001000000 */
[----:B------:R-:W-:Y:S02]  /*6270*/  ISETP.GT.AND P2, PT, R21, RZ, PT ;  /* 0x000000ff1500720c */ /* 0x000fe40003f44270 */
[----:B------:R-:W-:-:S03]  /*6280*/  FMNMX.FTZ R37, R36, R37, !PT ;  /* 0x0000002524257209 */ /* 0x000fc60007810000 */
[----:B------:R-:W0:Y:S01]  /*6290*/  MUFU.TANH R27, R27 ;  /* 0x0000001b001b7308 */ /* 0x000e220000002400 */
[----:B-1----:R-:W-:Y:S01]  /*62a0*/  FSEL R24, R41, -INF , P2 ;  /* 0xff80000029187808 */ /* 0x002fe20001000000 */
[----:B------:R-:W1:Y:S01]  /*62b0*/  SHFL.BFLY PT, R26, R37, 0x2, 0x1f ;  /* 0x0c401f00251a7f89 */ /* 0x000e6200000e0000 */
[----:B------:R-:W-:-:S05]  /*62c0*/  ISETP.GT.AND P2, PT, R21, 0x9, PT ;  /* 0x000000091500780c */ /* 0x000fca0003f44270 */
[----:B------:R-:W2:Y:S08]  /*62d0*/  MUFU.TANH R30, R30 ;  /* 0x0000001e001e7308 */ /* 0x000eb00000002400 */
[----:B------:R-:W3:Y:S01]  /*62e0*/  MUFU.TANH R34, R34 ;  /* 0x0000002200227308 */ /* 0x000ee20000002400 */
[----:B0-----:R-:W-:Y:S02]  /*62f0*/  FSEL R27, R27, -INF , P3 ;  /* 0xff8000001b1b7808 */ /* 0x001fe40001800000 */
[----:B------:R-:W-:-:S05]  /*6300*/  ISETP.GT.AND P3, PT, R21, 0x10, PT ;  /* 0x000000101500780c */ /* 0x000fca0003f64270 */
[----:B------:R0:W4:Y:S01]  /*6310*/  MUFU.TANH R44, R35 ;  /* 0x00000023002c7308 */ /* 0x0001220000002400 */
[----:B-1----:R-:W-:-:S05]  /*6320*/  FMNMX.FTZ R26, R37, R26, !PT ;  /* 0x0000001a251a7209 */ /* 0x002fca0007810000 */
[----:B------:R-:W1:Y:S02]  /*6330*/  SHFL.BFLY PT, R31, R26, 0x1, 0x1f ;  /* 0x0c201f001a1f7f89 */ /* 0x000e6400000e0000 */
[----:B------:R5:W4:Y:S08]  /*6340*/  MUFU.TANH R45, R38 ;  /* 0x00000026002d7308 */ /* 0x000b300000002400 */
[----:B------:R-:W4:Y:S08]  /*6350*/  MUFU.TANH R39, R39 ;  /* 0x0000002700277308 */ /* 0x000f300000002400 */
[----:B------:R-:W4:Y:S01]  /*6360*/  MUFU.TANH R42, R42 ;  /* 0x0000002a002a7308 */ /* 0x000f220000002400 */
[----:B-1----:R-:W-:-:S07]  /*6370*/  FMNMX.FTZ R8, R26, R31, !PT ;  /* 0x0000001f1a087209 */ /* 0x002fce0007810000 */
[----:B------:R-:W1:Y:S01]  /*6380*/  MUFU.TANH R43, R43 ;  /* 0x0000002b002b7308 */ /* 0x000e620000002400 */
[----:B--2---:R-:W-:Y:S02]  /*6390*/  FSEL R26, R30, -INF , P4 ;  /* 0xff8000001e1a7808 */ /* 0x004fe40002000000 */
[----:B------:R-:W-:Y:S02]  /*63a0*/  FMNMX.FTZ R31, R24, R27, !PT ;  /* 0x0000001b181f7209 */ /* 0x000fe40007810000 */
[----:B------:R-:W-:Y:S02]  /*63b0*/  FSEL R30, R40, -INF , P2 ;  /* 0xff800000281e7808 */ /* 0x000fe40001000000 */
[----:B0-----:R-:W-:Y:S01]  /*63c0*/  FMNMX.FTZ R35, R26, R31, !PT ;  /* 0x0000001f1a237209 */ /* 0x001fe20007810000 */
[----:B------:R-:W0:Y:S01]  /*63d0*/  MUFU.TANH R46, R46 ;  /* 0x0000002e002e7308 */ /* 0x000e220000002400 */
[----:B------:R-:W-:Y:S02]  /*63e0*/  ISETP.GT.AND P2, PT, R21, 0x11, PT ;  /* 0x000000111500780c */ /* 0x000fe40003f44270 */
[----:B---3--:R-:W-:-:S02]  /*63f0*/  FSEL R31, R34, -INF , P3 ;  /* 0xff800000221f7808 */ /* 0x008fc40001800000 */
[----:B-----5:R-:W-:Y:S02]  /*6400*/  FMNMX.FTZ R38, R30, R35, !PT ;  /* 0x000000231e267209 */ /* 0x020fe40007810000 */
[----:B------:R-:W-:Y:S01]  /*6410*/  ISETP.GT.AND P3, PT, R21, 0x18, PT ;  /* 0x000000181500780c */ /* 0x000fe20003f64270 */
[----:B------:R-:W2:Y:S01]  /*6420*/  MUFU.TANH R47, R47 ;  /* 0x0000002f002f7308 */ /* 0x000ea20000002400 */
[----:B----4-:R-:W-:Y:S02]  /*6430*/  FSEL R34, R44, -INF , P2 ;  /* 0xff8000002c227808 */ /* 0x010fe40001000000 */
[----:B------:R-:W-:Y:S02]  /*6440*/  FMNMX.FTZ R37, R31, R38, !PT ;  /* 0x000000261f257209 */ /* 0x000fe40007810000 */
[----:B------:R-:W-:Y:S02]  /*6450*/  ISETP.GT.AND P4, PT, R21, 0x19, PT ;  /* 0x000000191500780c */ /* 0x000fe40003f84270 */
[----:B------:R-:W-:Y:S01]  /*6460*/  FSEL R35, R45, -INF , P3 ;  /* 0xff8000002d237808 */ /* 0x000fe20001800000 */
[----:B------:R-:W3:Y:S01]  /*6470*/  MUFU.TANH R50, R50 ;  /* 0x0000003200327308 */ /* 0x000ee20000002400 */
[----:B------:R-:W-:-:S02]  /*6480*/  FMNMX.FTZ R38, R34, R37, !PT ;  /* 0x0000002522267209 */ /* 0x000fc40007810000 */
[----:B------:R-:W-:Y:S02]  /*6490*/  ISETP.GT.AND P2, PT, R21, 0x20, PT ;  /* 0x000000201500780c */ /* 0x000fe40003f44270 */
[----:B------:R-:W-:Y:S02]  /*64a0*/  FSEL R37, R39, -INF , P4 ;  /* 0xff80000027257808 */ /* 0x000fe40002000000 */
[----:B------:R-:W-:Y:S01]  /*64b0*/  FMNMX.FTZ R40, R35, R38, !PT ;  /* 0x0000002623287209 */ /* 0x000fe20007810000 */
[----:B------:R-:W4:Y:S01]  /*64c0*/  MUFU.TANH R51, R51 ;  /* 0x0000003300337308 */ /* 0x000f220000002400 */
[----:B------:R-:W-:Y:S02]  /*64d0*/  ISETP.GT.AND P3, PT, R21, 0x21, PT ;  /* 0x000000211500780c */ /* 0x000fe40003f64270 */
[----:B------:R-:W-:Y:S02]  /*64e0*/  FSEL R38, R42, -INF , P2 ;  /* 0xff8000002a267808 */ /* 0x000fe40001000000 */
[----:B------:R-:W-:-:S02]  /*64f0*/  FMNMX.FTZ R41, R37, R40, !PT ;  /* 0x0000002825297209 */ /* 0x000fc40007810000 */
[----:B-1----:R-:W-:Y:S01]  /*6500*/  FSEL R39, R43, -INF , P3 ;  /* 0xff8000002b277808 */ /* 0x002fe20001800000 */
[----:B------:R-:W1:Y:S01]  /*6510*/  MUFU.TANH R54, R54 ;  /* 0x0000003600367308 */ /* 0x000e620000002400 */
[----:B------:R-:W-:Y:S01]  /*6520*/  FMNMX.FTZ R42, R38, R41, !PT ;  /* 0x00000029262a7209 */ /* 0x000fe20007810000 */
[C---:B------:R-:W-:Y:S01]  /*6530*/  FMUL.FTZ R41, R8.reuse, UR4 ;  /* 0x0000000408297c20 */ /* 0x040fe20008410000 */
[----:B------:R-:W-:Y:S02]  /*6540*/  FSETP.NEU.FTZ.AND P3, PT, R8, -INF , PT ;  /* 0xff8000000800780b */ /* 0x000fe40003f7d000 */
[----:B------:R-:W-:Y:S02]  /*6550*/  ISETP.GT.AND P4, PT, R21, 0x29, PT ;  /* 0x000000291500780c */ /* 0x000fe40003f84270 */
[----:B0-----:R-:W-:Y:S01]  /*6560*/  FSEL R40, R46, -INF , P5 ;  /* 0xff8000002e287808 */ /* 0x001fe20002800000 */
[----:B------:R-:W0:Y:S01]  /*6570*/  MUFU.TANH R55, R55 ;  /* 0x0000003700377308 */ /* 0x000e220000002400 */
[----:B------:R-:W-:-:S02]  /*6580*/  FMNMX.FTZ R43, R39, R42, !PT ;  /* 0x0000002a272b7209 */ /* 0x000fc40007810000 */
[----:B------:R-:W-:Y:S02]  /*6590*/  FSEL R45, R41, RZ, P3 ;  /* 0x000000ff292d7208 */ /* 0x000fe40001800000 */
[----:B------:R-:W-:Y:S02]  /*65a0*/  ISETP.GT.AND P2, PT, R21, 0x30, PT ;  /* 0x000000301500780c */ /* 0x000fe40003f44270 */
[----:B--2---:R-:W-:Y:S01]  /*65b0*/  FSEL R41, R47, -INF , P4 ;  /* 0xff8000002f297808 */ /* 0x004fe20002000000 */
[--C-:B------:R-:W-:Y:S01]  /*65c0*/  FFMA.FTZ R46, R28, UR4, -R45.reuse ;  /* 0x000000041c2e7c23 */ /* 0x100fe2000801082d */
        /* <DEDUP_REMOVED lines=10> */
[----:B----4-:R-:W-:Y:S01]  /*6670*/  FSEL R28, R51, -INF , P3 ;  /* 0xff800000331c7808 */ /* 0x010fe20001800000 */
[--C-:B------:R-:W-:Y:S01]  /*6680*/  FFMA.FTZ R11, R11, UR4, -R45.reuse ;  /* 0x000000040b0b7c23 */ /* 0x100fe2000801082d */
[----:B------:R-:W-:Y:S01]  /*6690*/  FMNMX.FTZ R43, R42, R43, !PT ;  /* 0x0000002b2a2b7209 */ /* 0x000fe20007810000 */
[--C-:B------:R-:W-:Y:S01]  /*66a0*/  FFMA.FTZ R14, R14, UR4, -R45.reuse ;  /* 0x000000040e0e7c23 */ /* 0x100fe2000801082d */
[----:B------:R-:W-:Y:S01]  /*66b0*/  ISETP.GT.AND P3, PT, R21, 0x39, PT ;  /* 0x000000391500780c */ /* 0x000fe20003f64270 */
[----:B------:R-:W-:Y:S01]  /*66c0*/  MUFU.EX2 R156, R5 ;  /* 0x00000005009c7308 */ /* 0x000fe20000000800 */
[----:B-1----:R-:W-:Y:S01]  /*66d0*/  FSEL R21, R54, -INF , P2 ;  /* 0xff80000036157808 */ /* 0x002fe20001000000 */
[--C-:B------:R-:W-:Y:S01]  /*66e0*/  FFMA.FTZ R13, R13, UR4, -R45.reuse ;  /* 0x000000040d0d7c23 */ /* 0x100fe2000801082d */
[----:B------:R-:W-:Y:S01]  /*66f0*/  FMNMX.FTZ R44, R28, R43, !PT ;  /* 0x0000002b1c2c7209 */ /* 0x000fe20007810000 */
[--C-:B------:R-:W-:Y:S01]  /*6700*/  FFMA.FTZ R43, R7, UR4, -R45.reuse ;  /* 0x00000004072b7c23 */ /* 0x100fe2000801082d */
[----:B0-----:R-:W-:Y:S01]  /*6710*/  FSEL R15, R55, -INF , P3 ;  /* 0xff800000370f7808 */ /* 0x001fe20001800000 */
        /* <DEDUP_REMOVED lines=8> */
[----:B------:R-:W-:Y:S01]  /*67a0*/  FFMA.FTZ R36, R36, UR4, -R45 ;  /* 0x0000000424247c23 */ /* 0x000fe2000801082d */
[----:B------:R-:W0:Y:S01]  /*67b0*/  @P1 LDC R50, c[0x0][0x450] ;  /* 0x00011400ff321b82 */ /* 0x000e220000000800 */
[----:B------:R-:W1:Y:S01]  /*67c0*/  SHFL.BFLY PT, R7, R44, 0x2, 0x1f ;  /* 0x0c401f002c077f89 */ /* 0x000e6200000e0000 */
[----:B------:R-:W-:Y:S06]  /*67d0*/  MUFU.EX2 R46, R46 ;  /* 0x0000002e002e7308 */ /* 0x000fec0000000800 */
[----:B------:R-:W2:Y:S02]  /*67e0*/  @P1 LDC R45, c[0x0][0x44c] ;  /* 0x00011300ff2d1b82 */ /* 0x000ea40000000800 */
[----:B------:R-:W3:Y:S08]  /*67f0*/  MUFU.EX2 R47, R47 ;  /* 0x0000002f002f7308 */ /* 0x000ef00000000800 */
[----:B------:R-:W-:Y:S01]  /*6800*/  MUFU.EX2 R43, R43 ;  /* 0x0000002b002b7308 */ /* 0x000fe20000000800 */
[----:B-1----:R-:W-:-:S07]  /*6810*/  FMNMX.FTZ R7, R44, R7, !PT ;  /* 0x000000072c077209 */ /* 0x002fce0007810000 */
[----:B------:R1:W-:Y:S01]  /*6820*/  MUFU.EX2 R49, R10 ;  /* 0x0000000a00317308 */ /* 0x0003e20000000800 */
[----:B---3--:R-:W-:Y:S01]  /*6830*/  F2FP.BF16.F32.PACK_AB R152, R47, R46 ;  /* 0x0000002e2f98723e */ /* 0x008fe200000010ff */
[----:B------:R-:W3:Y:S06]  /*6840*/  SHFL.BFLY PT, R6, R7, 0x1, 0x1f ;  /* 0x0c201f0007067f89 */ /* 0x000eec00000e0000 */
[----:B------:R-:W-:Y:S01]  /*6850*/  MUFU.EX2 R11, R11 ;  /* 0x0000000b000b7308 */ /* 0x000fe20000000800 */
[----:B-1----:R-:W-:-:S04]  /*6860*/  IMAD R10, R2, 0x1000, R19 ;  /* 0x00001000020a7824 */ /* 0x002fc800078e0213 */
[C---:B------:R-:W-:Y:S01]  /*6870*/  VIADD R44, R10.reuse, 0x80 ;  /* 0x000000800a2c7836 */ /* 0x040fe20000000000 */
[----:B------:R-:W-:Y:S02]  /*6880*/  R2UR UR6, R10 ;  /* 0x000000000a0672ca */ /* 0x000fe400000e0000 */
[----:B------:R-:W1:Y:S02]  /*6890*/  MUFU.EX2 R14, R14 ;  /* 0x0000000e000e7308 */ /* 0x000e640000000800 */
[----:B------:R-:W-:-:S06]  /*68a0*/  R2UR UR10, R44 ;  /* 0x000000002c0a72ca */ /* 0x000fcc00000e0000 */
[----:B------:R-:W-:Y:S03]  /*68b0*/  MUFU.EX2 R13, R13 ;  /* 0x0000000d000d7308 */ /* 0x000fe60000000800 */
[----:B------:R-:W-:Y:S01]  /*68c0*/  UMOV UR14, UR6 ;  /* 0x00000006000e7c82 */ /* 0x000fe20008000000 */
[----:B---3--:R-:W-:-:S04]  /*68d0*/  FMNMX.FTZ R5, R7, R6, !PT ;  /* 0x0000000607057209 */ /* 0x008fc80007810000 */
[C---:B------:R-:W-:Y:S01]  /*68e0*/  FSETP.NEU.FTZ.AND P2, PT, R5.reuse, -INF , PT ;  /* 0xff8000000500780b */ /* 0x040fe20003f5d000 */
[----:B------:R-:W-:Y:S01]  /*68f0*/  FMUL.FTZ R6, R5, UR4 ;  /* 0x0000000405067c20 */ /* 0x000fe20008410000 */
[----:B------:R-:W3:Y:S01]  /*6900*/  MUFU.EX2 R12, R12 ;  /* 0x0000000c000c7308 */ /* 0x000ee20000000800 */
[----:B-1----:R-:W-:-:S03]  /*6910*/  F2FP.BF16.F32.PACK_AB R158, R14, R11 ;  /* 0x0000000b0e9e723e */ /* 0x002fc600000010ff */
[----:B------:R-:W-:Y:S02]  /*6920*/  FSEL R7, R6, RZ, P2 ;  /* 0x000000ff06077208 */ /* 0x000fe40001000000 */
[----:B------:R-:W-:Y:S02]  /*6930*/  ISETP.NE.AND P2, PT, R56, RZ, PT ;  /* 0x000000ff3800720c */ /* 0x000fe40003f45270 */
        /* <DEDUP_REMOVED lines=10> */
[----:B------:R-:W-:Y:S01]  /*69e0*/  FFMA.FTZ R38, R38, UR4, -R7 ;  /* 0x0000000426267c23 */ /* 0x000fe20008010807 */
[----:B------:R-:W-:-:S02]  /*69f0*/  @!P2 VIADD R6, R9, 0x38840 ;  /* 0x000388400906a836 */ /* 0x000fc40000000000 */
[--C-:B------:R-:W-:Y:S01]  /*6a00*/  FFMA.FTZ R39, R39, UR4, -R7.reuse ;  /* 0x0000000427277c23 */ /* 0x100fe20008010807 */
[--C-:B------:R-:W-:Y:S01]  /*6a10*/  FFMA.FTZ R40, R40, UR4, -R7.reuse ;  /* 0x0000000428287c23 */ /* 0x100fe20008010807 */
[--C-:B------:R-:W-:Y:S01]  /*6a20*/  FFMA.FTZ R41, R41, UR4, -R7.reuse ;  /* 0x0000000429297c23 */ /* 0x100fe20008010807 */
[--C-:B------:R-:W-:Y:S01]  /*6a30*/  FFMA.FTZ R42, R42, UR4, -R7.reuse ;  /* 0x000000042a2a7c23 */ /* 0x100fe20008010807 */
[----:B------:R-:W1:Y:S01]  /*6a40*/  MUFU.EX2 R27, R27 ;  /* 0x0000001b001b7308 */ /* 0x000e620000000800 */
[----:B------:R-:W-:Y:S01]  /*6a50*/  @!P2 PRMT R6, RZ, 0x654, R6 ;  /* 0x00000654ff06a816 */ /* 0x000fe20000000006 */
[--C-:B------:R-:W-:Y:S01]  /*6a60*/  FFMA.FTZ R28, R28, UR4, -R7.reuse ;  /* 0x000000041c1c7c23 */ /* 0x100fe20008010807 */
[--C-:B------:R-:W-:Y:S01]  /*6a70*/  FFMA.FTZ R21, R21, UR4, -R7.reuse ;  /* 0x0000000415157c23 */ /* 0x100fe20008010807 */
[----:B------:R-:W-:Y:S01]  /*6a80*/  FFMA.FTZ R7, R15, UR4, -R7 ;  /* 0x000000040f077c23 */ /* 0x000fe20008010807 */
[----:B------:R4:W-:Y:S01]  /*6a90*/  @!P2 SYNCS.ARRIVE.TRANS64.RED.A1T0 RZ, [R6+URZ], RZ ;  /* 0x000000ff06ffa9a7 */ /* 0x0009e2000810043f */
[----:B---3--:R-:W-:Y:S01]  /*6aa0*/  F2FP.BF16.F32.PACK_AB R160, R12, R13 ;  /* 0x0000000d0ca0723e */ /* 0x008fe200000010ff */
[----:B------:R-:W-:Y:S01]  /*6ab0*/  @!P2 VIADD R9, R9, 0x38860 ;  /* 0x000388600909a836 */ /* 0x000fe20000000000 */
[----:B------:R-:W3:Y:S04]  /*6ac0*/  MUFU.EX2 R26, R26 ;  /* 0x0000001a001a7308 */ /* 0x000ee80000000800 */
[----:B------:R-:W-:Y:S01]  /*6ad0*/  @!P2 PRMT R9, RZ, 0x654, R9 ;  /* 0x00000654ff09a816 */ /* 0x000fe20000000009 */
[----:B----4-:R-:W-:-:S03]  /*6ae0*/  FADD.FTZ R6, R46, R47 ;  /* 0x0000002f2e067221 */ /* 0x010fc60000010000 */
[----:B------:R-:W4:Y:S01]  /*6af0*/  MUFU.EX2 R155, R30 ;  /* 0x0000001e009b7308 */ /* 0x000f220000000800 */
[----:B-1----:R-:W-:-:S07]  /*6b00*/  F2FP.BF16.F32.PACK_AB R153, R27, R24 ;  /* 0x000000181b99723e */ /* 0x002fce00000010ff */
[----:B------:R2:W-:Y:S08]  /*6b10*/  MUFU.EX2 R30, R37 ;  /* 0x00000025001e7308 */ /* 0x0005f00000000800 */
[----:B------:R-:W1:Y:S01]  /*6b20*/  MUFU.EX2 R31, R31 ;  /* 0x0000001f001f7308 */ /* 0x000e620000000800 */
[----:B--2---:R-:W-:-:S04]  /*6b30*/  @P1 IMAD.HI.U32 R37, R45, UR42, RZ ;  /* 0x0000002a2d251c27 */ /* 0x004fc8000f8e00ff */
[----:B------:R-:W-:Y:S01]  /*6b40*/  FADD.FTZ R45, R43, R6 ;  /* 0x000000062b2d7221 */ /* 0x000fe20000010000 */
[----:B0-----:R-:W-:Y:S01]  /*6b50*/  @P1 SHF.R.U32.HI R48, RZ, R50, R37 ;  /* 0x00000032ff301219 */ /* 0x001fe20000011625 */
[----:B------:R-:W-:Y:S01]  /*6b60*/  FADD.FTZ R37, R24, R27 ;  /* 0x0000001b18257221 */ /* 0x000fe20000010000 */
[----:B------:R-:W0:Y:S01]  /*6b70*/  MUFU.EX2 R34, R34 ;  /* 0x0000002200227308 */ /* 0x000e220000000800 */
[C---:B------:R-:W-:Y:S01]  /*6b80*/  FADD.FTZ R45, R154.reuse, R45 ;  /* 0x0000002d9a2d7221 */ /* 0x040fe20000010000 */
[----:B------:R-:W-:Y:S01]  /*6b90*/  F2FP.BF16.F32.PACK_AB R154, R154, R43 ;  /* 0x0000002b9a9a723e */ /* 0x000fe200000010ff */
[----:B---3--:R-:W-:Y:S01]  /*6ba0*/  FADD.FTZ R6, R26, R37 ;  /* 0x000000251a067221 */ /* 0x008fe20000010000 */
[----:B------:R-:W-:Y:S01]  /*6bb0*/  IADD3 R48, R48, R187, -R188 ;  /* 0x000000bb30307210 */ /* 0x000fe20007ffe8bc */
[----:B------:R-:W-:Y:S01]  /*6bc0*/  FADD.FTZ R44, R156, R45 ;  /* 0x0000002d9c2c7221 */ /* 0x000fe20000010000 */
[----:B------:R-:W-:Y:S01]  /*6bd0*/  F2FP.BF16.F32.PACK_AB R156, R49, R156 ;  /* 0x0000009c319c723e */ /* 0x000fe200000010ff */
[----:B----4-:R-:W-:Y:S01]  /*6be0*/  FADD.FTZ R6, R155, R6 ;  /* 0x000000069b067221 */ /* 0x010fe20000010000 */
[----:B------:R-:W2:Y:S01]  /*6bf0*/  MUFU.EX2 R35, R35 ;  /* 0x0000002300237308 */ /* 0x000ea20000000800 */
[----:B------:R-:W-:Y:S01]  /*6c00*/  FADD.FTZ R44, R49, R44 ;  /* 0x0000002c312c7221 */ /* 0x000fe20000010000 */
[----:B------:R-:W-:Y:S01]  /*6c10*/  F2FP.BF16.F32.PACK_AB R155, R155, R26 ;  /* 0x0000001a9b9b723e */ /* 0x000fe200000010ff */
[----:B-1----:R-:W-:Y:S01]  /*6c20*/  FADD.FTZ R15, R31, R6 ;  /* 0x000000061f0f7221 */ /* 0x002fe20000010000 */
[----:B------:R-:W-:Y:S01]  /*6c30*/  BAR.SYNC.DEFER_BLOCKING 0xf, 0x100 ;  /* 0x03c4000000007b1d */ /* 0x000fe20000010000 */
[----:B------:R-:W-:-:S02]  /*6c40*/  R2UR UR5, R48 ;  /* 0x00000000300572ca */ /* 0x000fc400000e0000 */
[----:B0-----:R-:W-:-:S03]  /*6c50*/  FADD.FTZ R6, R34, R15 ;  /* 0x0000000f22067221 */ /* 0x001fc60000010000 */
[----:B------:R-:W0:Y:S01]  /*6c60*/  MUFU.EX2 R38, R38 ;  /* 0x0000002600267308 */ /* 0x000e220000000800 */
[----:B------:R-:W-:Y:S01]  /*6c70*/  FADD.FTZ R15, R11, R44 ;  /* 0x0000002c0b0f7221 */ /* 0x000fe20000010000 */
[----:B------:R-:W-:Y:S01]  /*6c80*/  F2FP.BF16.F32.PACK_AB R157, R34, R31 ;  /* 0x0000001f229d723e */ /* 0x000fe200000010ff */
[----:B--2---:R-:W-:-:S05]  /*6c90*/  FADD.FTZ R37, R35, R6 ;  /* 0x0000000623257221 */ /* 0x004fca0000010000 */
[----:B------:R-:W1:Y:S01]  /*6ca0*/  MUFU.EX2 R39, R39 ;  /* 0x0000002700277308 */ /* 0x000e620000000800 */
[----:B------:R-:W-:Y:S01]  /*6cb0*/  FADD.FTZ R6, R14, R15 ;  /* 0x0000000f0e067221 */ /* 0x000fe20000010000 */
[C---:B------:R-:W-:Y:S01]  /*6cc0*/  F2FP.BF16.F32.PACK_AB R159, R30.reuse, R35 ;  /* 0x000000231e9f723e */ /* 0x040fe200000010ff */
[----:B------:R-:W-:Y:S02]  /*6cd0*/  FADD.FTZ R37, R30, R37 ;  /* 0x000000251e257221 */ /* 0x000fe40000010000 */
[----:B------:R-:W-:-:S03]  /*6ce0*/  FADD.FTZ R15, R13, R6 ;  /* 0x000000060d0f7221 */ /* 0x000fc60000010000 */
[----:B------:R-:W2:Y:S01]  /*6cf0*/  MUFU.EX2 R40, R40 ;  /* 0x0000002800287308 */ /* 0x000ea20000000800 */
[----:B0-----:R-:W-:Y:S01]  /*6d00*/  FADD.FTZ R6, R38, R37 ;  /* 0x0000002526067221 */ /* 0x001fe20000010000 */
[----:B------:R-:W-:Y:S01]  /*6d10*/  FADD.FTZ R15, R12, R15 ;  /* 0x0000000f0c0f7221 */ /* 0x000fe20000010000 */
[----:B------:R0:W-:Y:S04]  /*6d20*/  STSM.16.M88.4 [R23+0x36400], R152 ;  /* 0x0364009817007844 */ /* 0x0001e80000000200 */
[----:B------:R0:W-:Y:S01]  /*6d30*/  STSM.16.M88.4 [R184], R156 ;  /* 0x0000009cb8007844 */ /* 0x0001e20000000200 */
[----:B------:R-:W3:Y:S01]  /*6d40*/  MUFU.EX2 R29, R29 ;  /* 0x0000001d001d7308 */ /* 0x000ee20000000800 */
[C---:B-1----:R-:W-:Y:S01]  /*6d50*/  FADD.FTZ R27, R39.reuse, R6 ;  /* 0x00000006271b7221 */ /* 0x042fe20000010000 */
[----:B------:R-:W-:Y:S01]  /*6d60*/  FADD.FTZ R6, R20, R15 ;  /* 0x0000000f14067221 */ /* 0x000fe20000010000 */
[----:B------:R-:W-:-:S05]  /*6d70*/  F2FP.BF16.F32.PACK_AB R161, R39, R38 ;  /* 0x0000002627a1723e */ /* 0x000fca00000010ff */
[----:B------:R-:W1:Y:S01]  /*6d80*/  MUFU.EX2 R41, R41 ;  /* 0x0000002900297308 */ /* 0x000e620000000800 */
[----:B--2---:R-:W-:-:S07]  /*6d90*/  FADD.FTZ R24, R40, R27 ;  /* 0x0000001b28187221 */ /* 0x004fce0000010000 */
[----:B------:R-:W2:Y:S01]  /*6da0*/  MUFU.EX2 R32, R32 ;  /* 0x0000002000207308 */ /* 0x000ea20000000800 */
[C---:B---3--:R-:W-:Y:S01]  /*6db0*/  FADD.FTZ R11, R29.reuse, R6 ;  /* 0x000000061d0b7221 */ /* 0x048fe20000010000 */
[----:B------:R-:W-:-:S06]  /*6dc0*/  F2FP.BF16.F32.PACK_AB R162, R29, R20 ;  /* 0x000000141da2723e */ /* 0x000fcc00000010ff */
[----:B------:R-:W3:Y:S01]  /*6dd0*/  MUFU.EX2 R42, R42 ;  /* 0x0000002a002a7308 */ /* 0x000ee20000000800 */
[C---:B-1----:R-:W-:Y:S01]  /*6de0*/  FADD.FTZ R15, R41.reuse, R24 ;  /* 0x00000018290f7221 */ /* 0x042fe20000010000 */
[----:B------:R-:W-:-:S05]  /*6df0*/  F2FP.BF16.F32.PACK_AB R163, R41, R40 ;  /* 0x0000002829a3723e */ /* 0x000fca00000010ff */
[----:B------:R0:W-:Y:S01]  /*6e00*/  STSM.16.M88.4 [R186], R160 ;  /* 0x000000a0ba007844 */ /* 0x0001e20000000200 */
[----:B------:R-:W1:Y:S01]  /*6e10*/  MUFU.EX2 R33, R33 ;  /* 0x0000002100217308 */ /* 0x000e620000000800 */
[----:B--2---:R-:W-:-:S07]  /*6e20*/  FADD.FTZ R6, R32, R11 ;  /* 0x0000000b20067221 */ /* 0x004fce0000010000 */
[----:B------:R-:W2:Y:S01]  /*6e30*/  MUFU.EX2 R165, R28 ;  /* 0x0000001c00a57308 */ /* 0x000ea20000000800 */
[----:B---3--:R-:W-:-:S07]  /*6e40*/  FADD.FTZ R12, R42, R15 ;  /* 0x0000000f2a0c7221 */ /* 0x008fce0000010000 */
[----:B------:R-:W-:Y:S01]  /*6e50*/  MUFU.EX2 R25, R25 ;  /* 0x0000001900197308 */ /* 0x000fe20000000800 */
[C---:B-1----:R-:W-:Y:S01]  /*6e60*/  FADD.FTZ R6, R33.reuse, R6 ;  /* 0x0000000621067221 */ /* 0x042fe20000010000 */
[----:B------:R-:W-:-:S06]  /*6e70*/  F2FP.BF16.F32.PACK_AB R164, R33, R32 ;  /* 0x0000002021a4723e */ /* 0x000fcc00000010ff */
[----:B------:R-:W1:Y:S01]  /*6e80*/  MUFU.EX2 R36, R36 ;  /* 0x0000002400247308 */ /* 0x000e620000000800 */
[C---:B--2---:R-:W-:Y:S01]  /*6e90*/  FADD.FTZ R12, R165.reuse, R12 ;  /* 0x0000000ca50c7221 */ /* 0x044fe20000010000 */
[----:B------:R-:W-:-:S06]  /*6ea0*/  F2FP.BF16.F32.PACK_AB R165, R165, R42 ;  /* 0x0000002aa5a5723e */ /* 0x000fcc00000010ff */
[----:B------:R-:W2:Y:S08]  /*6eb0*/  MUFU.EX2 R21, R21 ;  /* 0x0000001500157308 */ /* 0x000eb00000000800 */
[----:B------:R3:W4:Y:S01]  /*6ec0*/  MUFU.EX2 R14, R7 ;  /* 0x00000007000e7308 */ /* 0x0007220000000800 */
[----:B-1----:R-:W-:Y:S01]  /*6ed0*/  F2FP.BF16.F32.PACK_AB R166, R36, R25 ;  /* 0x0000001924a6723e */ /* 0x002fe200000010ff */
[----:B---3--:R-:W-:Y:S01]  /*6ee0*/  FADD.FTZ R7, R25, R6 ;  /* 0x0000000619077221 */ /* 0x008fe20000010000 */
[----:B--2---:R-:W-:-:S03]  /*6ef0*/  FADD.FTZ R11, R21, R12 ;  /* 0x0000000c150b7221 */ /* 0x004fc60000010000 */
[----:B------:R-:W-:Y:S01]  /*6f00*/  FADD.FTZ R6, R36, R7 ;  /* 0x0000000724067221 */ /* 0x000fe20000010000 */
[C---:B----4-:R-:W-:Y:S01]  /*6f10*/  F2FP.BF16.F32.PACK_AB R167, R14.reuse, R21 ;  /* 0x000000150ea7723e */ /* 0x050fe200000010ff */
[----:B------:R-:W-:Y:S01]  /*6f20*/  FADD.FTZ R7, R14, R11 ;  /* 0x0000000b0e077221 */ /* 0x000fe20000010000 */
[C---:B------:R-:W-:Y:S02]  /*6f30*/  VIADD R11, R10.reuse, 0x100 ;  /* 0x000001000a0b7836 */ /* 0x040fe40000000000 */
[----:B------:R-:W-:Y:S01]  /*6f40*/  VIADD R10, R10, 0x180 ;  /* 0x000001800a0a7836 */ /* 0x000fe20000000000 */
[----:B------:R0:W-:Y:S01]  /*6f50*/  STSM.16.M88.4 [R185], R164 ;  /* 0x000000a4b9007844 */ /* 0x0001e20000000200 */
[----:B------:R-:W-:Y:S01]  /*6f60*/  WARPGROUP.ARRIVE ;  /* 0x00000000000079c5 */ /* 0x000fe20000000000 */
[----:B------:R-:W-:-:S05]  /*6f70*/  R2UR UR6, R11 ;  /* 0x000000000b0672ca */ /* 0x000fca00000e0000 */
[----:B------:R-:W-:Y:S03]  /*6f80*/  HGMMA.64x256x16.F32.BF16 R24, R152, gdesc[UR12].tnspB, RZ, !UPT, gsb0 ;  /* 0x43e0000c98187df0 */ /* 0x000fe6000c0018ff */
[----:B------:R-:W-:Y:S02]  /*6f90*/  WARPGROUP.DEPBAR.LE gsb0, 0x0 ;  /* 0x00008000000079c5 */ /* 0x000fe40000010000 */
[----:B------:R-:W-:-:S15]  /*6fa0*/  WARPGROUP.ARRIVE ;  /* 0x00000000000079c5 */ /* 0x000fde0000000000 */
[----:B------:R-:W-:-:S08]  /*6fb0*/  NOP ;  /* 0x0000000000007918 */ /* 0x000fd00000000000 */
[----:B------:R-:W-:Y:S01]  /*6fc0*/  HGMMA.64x256x16.F32.BF16 R24, R156, gdesc[UR8].tnspB, R24, gsb0 ;  /* 0x43e000089c187df0 */ /* 0x000fe20008001818 */
[----:B------:R-:W-:Y:S01]  /*6fd0*/  UMOV UR10, UR6 ;  /* 0x00000006000a7c82 */ /* 0x000fe20008000000 */
[----:B------:R-:W-:Y:S01]  /*6fe0*/  UMOV UR11, 0x40000040 ;  /* 0x40000040000b7882 */ /* 0x000fe20000000000 */
[----:B------:R-:W-:Y:S01]  /*6ff0*/  R2UR UR6, R10 ;  /* 0x000000000a0672ca */ /* 0x000fe200000e0000 */
[----:B------:R-:W-:Y:S02]  /*7000*/  WARPGROUP.DEPBAR.LE gsb0, 0x0 ;  /* 0x00008000000079c5 */ /* 0x000fe40000010000 */
[----:B------:R-:W-:-:S15]  /*7010*/  WARPGROUP.ARRIVE ;  /* 0x00000000000079c5 */ /* 0x000fde0000000000 */
[----:B------:R-:W-:-:S07]  /*7020*/  NOP ;  /* 0x0000000000007918 */ /* 0x000fce0000000000 */
[----:B------:R-:W-:Y:S01]  /*7030*/  HGMMA.64x256x16.F32.BF16 R24, R160, gdesc[UR8].tnspB, R24, gsb0 ;  /* 0x43e00008a0187df0 */ /* 0x000fe20008001818 */
[----:B------:R-:W-:Y:S01]  /*7040*/  UMOV UR10, UR6 ;  /* 0x00000006000a7c82 */ /* 0x000fe20008000000 */
[----:B------:R-:W-:Y:S01]  /*7050*/  UMOV UR11, 0x40000040 ;  /* 0x40000040000b7882 */ /* 0x000fe20000000000 */
        /* <DEDUP_REMOVED lines=8> */
[----:B------:R-:W-:-:S06]  /*70e0*/  WARPGROUP.ARRIVE ;  /* 0x00000000000079c5 */ /* 0x000fcc0000000000 */
        /* <DEDUP_REMOVED lines=13> */
[----:B------:R-:W-:Y:S01]  /*71c0*/  ULDC UR5, c[0x0][0xad0] ;  /* 0x0002b40000057ab9 */ /* 0x000fe20000000800 */
[----:B------:R-:W-:Y:S01]  /*71d0*/  IMAD.MOV.U32 R10, RZ, RZ, R8 ;  /* 0x000000ffff0a7224 */ /* 0x000fe200078e0008 */
[----:B------:R-:W-:Y:S01]  /*71e0*/  ULDC UR4, c[0x0][0xa80] ;  /* 0x0002a00000047ab9 */ /* 0x000fe20000000800 */
[----:B------:R-:W-:-:S07]  /*71f0*/  IMAD.MOV.U32 R12, RZ, RZ, R2 ;  /* 0x000000ffff0c7224 */ /* 0x000fce00078e0002 */
.L_x_5331:
        /* <DEDUP_REMOVED lines=8> */
.L_x_5323:
[----:B------:R-:W-:Y:S02]  /*7280*/  IMAD.U32 R5, RZ, RZ, UR37 ;  /* 0x00000025ff057e24 */ /* 0x000fe4000f8e00ff */
[----:B0-----:R-:W-:-:S03]  /*7290*/  IMAD R9, R2, 0x8, R16 ;  /* 0x0000000802097824 */ /* 0x001fc600078e0210 */
[----:B------:R-:W-:-:S04]  /*72a0*/  SHF.L.U32 R5, R5, 0x1f, RZ ;  /* 0x0000001f05057819 */ /* 0x000fc800000006ff */
[----:B------:R0:W1:Y:S01]  /*72b0*/  SYNCS.PHASECHK.TRANS64.TRYWAIT P3, [R9+URZ+0x38830], R5 ;  /* 0x03883005090075a7 */ /* 0x000062000806017f */
[----:B------:R-:W-:Y:S05]  /*72c0*/  @!P0 BRA `(.L_x_5324) ;  /* 0x0000000000048947 */ /* 0x000fea0003800000 */
[----:B------:R-:W-:Y:S01]  /*72d0*/  BPT.TRAP 0x1 ;  /* 0x000000040000795c */ /* 0x000fe20000300000 */
.L_x_5324:
[----:B------:R-:W-:Y:S01]  /*72e0*/  IMAD R8, R2, 0x200, R0 ;  /* 0x0000020002087824 */ /* 0x000fe200078e0200 */
[----:B-1----:R-:W-:Y:S06]  /*72f0*/  @P3 BRA `(.L_x_5325) ;  /* 0x0000000000083947 */ /* 0x002fec0003800000 */
[----:B------:R-:W1:Y:S02]  /*7300*/  SYNCS.PHASECHK.TRANS64.TRYWAIT P3, [R9+URZ+0x38830], R5 ;  /* 0x03883005090075a7 */ /* 0x000e64000806017f */
[----:B-1----:R-:W-:Y:S05]  /*7310*/  @!P3 BRA `(.L_x_5326) ;  /* 0x0000014400d0b947 */ /* 0x002fea0003800000 */
.L_x_5325:
[----:B------:R-:W-:Y:S01]  /*7320*/  R2UR UR10, R8 ;  /* 0x00000000080a72ca */ /* 0x000fe200000e0000 */
[----:B------:R-:W-:Y:S01]  /*7330*/  WARPGROUP.ARRIVE ;  /* 0x00000000000079c5 */ /* 0x000fe20000000000 */
[----:B------:R-:W-:Y:S01]  /*7340*/  UMOV UR11, 0x40000040 ;  /* 0x40000040000b7882 */ /* 0x000fe20000000000 */
[----:B------:R-:W-:Y:S01]  /*7350*/  UMOV UR15, 0x40000040 ;  /* 0x40000040000f7882 */ /* 0x000fe20000000000 */
[----:B------:R-:W-:Y:S01]  /*7360*/  UMOV UR19, 0x40000040 ;  /* 0x4000004000137882 */ /* 0x000fe20000000000 */
[----:B------:R-:W-:-:S08]  /*7370*/  UMOV UR23, 0x40000040 ;  /* 0x4000004000177882 */ /* 0x000fd00000000000 */
[----:B------:R-:W-:Y:S01]  /*7380*/  HGMMA.64x64x16.F32.BF16 R152, gdesc[UR8], RZ, !UPT, gsb0 ;  /* 0x00e00000089879f0 */ /* 0x000fe2000c0018ff */
[----:B------:R-:W-:Y:S02]  /*7390*/  UIADD3 UR14, UR10, 0x2, URZ ;  /* 0x000000020a0e7890 */ /* 0x000fe4000fffe03f */
[----:B------:R-:W-:Y:S02]  /*73a0*/  UIADD3 UR18, UR10, 0x4, URZ ;  /* 0x000000040a127890 */ /* 0x000fe4000fffe03f */
        /* <DEDUP_REMOVED lines=13> */
.L_x_5327:
[----:B------:R2:W3:Y:S01]  /*7480*/  SYNCS.PHASECHK.TRANS64.TRYWAIT P3, [R9+URZ+0x38850], R5 ;  /* 0x03885005090075a7 */ /* 0x0004e2000806017f */
[----:B------:R-:W-:Y:S05]  /*7490*/  @!P0 BRA `(.L_x_5328) ;  /* 0x0000000000048947 */ /* 0x000fea0003800000 */
[----:B------:R-:W-:Y:S01]  /*74a0*/  BPT.TRAP 0x1 ;  /* 0x000000040000795c */ /* 0x000fe20000300000 */
.L_x_5328:
[----:B---3--:R-:W-:Y:S05]  /*74b0*/  @P3 BRA `(.L_x_5329) ;  /* 0x0000000000083947 */ /* 0x008fea0003800000 */
[----:B------:R-:W3:Y:S02]  /*74c0*/  SYNCS.PHASECHK.TRANS64.TRYWAIT P3, [R9+URZ+0x38850], R5 ;  /* 0x03885005090075a7 */ /* 0x000ee4000806017f */
[----:B---3--:R-:W-:Y:S05]  /*74d0*/  @!P3 BRA `(.L_x_5330) ;  /* 0x000001440074b947 */ /* 0x008fea0003800000 */
.L_x_5329:
[----:B0123--:R-:W-:Y:S01]  /*74e0*/  IMAD R5, R2, 0x1000, R3 ;  /* 0x0000100002057824 */ /* 0x00ffe200078e0203 */
[----:B------:R-:W-:Y:S01]  /*74f0*/  WARPGROUP.ARRIVE ;  /* 0x00000000000079c5 */ /* 0x000fe20000000000 */
[----:B------:R-:W-:Y:S01]  /*7500*/  UMOV UR27, 0x40000040 ;  /* 0x40000040001b7882 */ /* 0x000fe20000000000 */
[----:B------:R-:W-:Y:S01]  /*7510*/  VIADD R8, R4, 0x2 ;  /* 0x0000000204087836 */ /* 0x000fe20000000000 */
[----:B------:R-:W-:Y:S01]  /*7520*/  UMOV UR29, 0x40000040 ;  /* 0x40000040001d7882 */ /* 0x000fe20000000000 */
[C---:B------:R-:W-:Y:S01]  /*7530*/  R2UR UR26, R5.reuse ;  /* 0x00000000051a72ca */ /* 0x040fe200000e0000 */
[----:B------:R-:W-:Y:S01]  /*7540*/  UMOV UR31, 0x40000040 ;  /* 0x40000040001f7882 */ /* 0x000fe20000000000 */
[----:B------:R-:W0:Y:S01]  /*7550*/  S2R R13, SR_TID.X ;  /* 0x00000000000d7919 */ /* 0x000e220000002100 */
[----:B------:R-:W-:Y:S01]  /*7560*/  R2UR UR28, R8 ;  /* 0x00000000081c72ca */ /* 0x000fe200000e0000 */
[C---:B------:R-:W-:Y:S01]  /*7570*/  VIADD R8, R5.reuse, 0x2 ;  /* 0x0000000205087836 */ /* 0x040fe20000000000 */
[----:B------:R-:W-:Y:S01]  /*7580*/  UMOV UR10, 0xffffffc0 ;  /* 0xffffffc0000a7882 */ /* 0x000fe20000000000 */
[----:B------:R-:W-:Y:S01]  /*7590*/  VIADD R20, R5, 0x800 ;  /* 0x0000080005147836 */ /* 0x000fe20000000000 */
[----:B------:R-:W-:Y:S01]  /*75a0*/  UIMAD UR10, UR7, UR10, 0x1 ;  /* 0x00000001070a74a4 */ /* 0x000fe2000f8e020a */
[----:B------:R-:W-:Y:S01]  /*75b0*/  IMAD.MOV.U32 R15, RZ, RZ, 0x4 ;  /* 0x00000004ff0f7424 */ /* 0x000fe200078e00ff */
[----:B------:R-:W-:Y:S01]  /*75c0*/  R2UR UR30, R8 ;  /* 0x00000000081e72ca */ /* 0x000fe200000e0000 */
[----:B------:R-:W-:Y:S01]  /*75d0*/  VIADD R8, R4, 0x4 ;  /* 0x0000000404087836 */ /* 0x000fe20000000000 */
[----:B------:R-:W-:Y:S01]  /*75e0*/  UMOV UR11, 0x40000040 ;  /* 0x40000040000b7882 */ /* 0x000fe20000000000 */
[----:B------:R-:W-:Y:S01]  /*75f0*/  UISETP.GT.AND UP0, UPT, UR7, UR6, UPT ;  /* 0x000000060700728c */ /* 0x000fe2000bf04270 */
[----:B------:R-:W-:Y:S01]  /*7600*/  HGMMA.64x64x16.F32.BF16 R152, gdesc[UR24], R152, gsb0 ;  /* 0x00e00000189879f0 */ /* 0x000fe20008001898 */
[----:B------:R-:W-:Y:S01]  /*7610*/  UIADD3 UR7, UR7, -0x1, URZ ;  /* 0xffffffff07077890 */ /* 0x000fe2000fffe03f */
[----:B0-----:R-:W-:Y:S01]  /*7620*/  SHF.R.U32.HI R13, RZ, 0x7, R13 ;  /* 0x00000007ff0d7819 */ /* 0x001fe2000001160d */
[----:B------:R-:W-:-:S02]  /*7630*/  WARPGROUP.DEPBAR.LE gsb0, 0x0 ;  /* 0x00008000000079c5 */ /* 0x000fc40000010000 */
[----:B------:R-:W-:-:S06]  /*7640*/  WARPGROUP.ARRIVE ;  /* 0x00000000000079c5 */ /* 0x000fcc0000000000 */
[----:B------:R-:W-:Y:S01]  /*7650*/  HGMMA.64x64x16.F32.BF16 R152, gdesc[UR28], R152, gsb0 ;  /* 0x00e000001c9879f0 */ /* 0x000fe20008001898 */
[----:B------:R-:W-:Y:S01]  /*7660*/  R2UR UR28, R8 ;  /* 0x00000000081c72ca */ /* 0x000fe200000e0000 */
[----:B------:R-:W-:Y:S01]  /*7670*/  VIADD R8, R5, 0x4 ;  /* 0x0000000405087836 */ /* 0x000fe20000000000 */
[----:B------:R-:W-:Y:S01]  /*7680*/  UMOV UR29, 0x40000040 ;  /* 0x40000040001d7882 */ /* 0x000fe20000000000 */
[----:B------:R-:W-:-:S03]  /*7690*/  UMOV UR31, 0x40000040 ;  /* 0x40000040001f7882 */ /* 0x000fc60000000000 */
[----:B------:R-:W-:Y:S01]  /*76a0*/  R2UR UR30, R8 ;  /* 0x00000000081e72ca */ /* 0x000fe200000e0000 */
[----:B------:R-:W-:Y:S01]  /*76b0*/  VIADD R8, R4, 0x6 ;  /* 0x0000000604087836 */ /* 0x000fe20000000000 */
[----:B------:R-:W-:Y:S02]  /*76c0*/  WARPGROUP.DEPBAR.LE gsb0, 0x0 ;  /* 0x00008000000079c5 */ /* 0x000fe40000010000 */
[----:B------:R-:W-:-:S09]  /*76d0*/  WARPGROUP.ARRIVE ;  /* 0x00000000000079c5 */ /* 0x000fd20000000000 */
        /* <DEDUP_REMOVED lines=113> */
[----:B------:R-:W-:Y:S02]  /*7df0*/  R2UR UR30, R8 ;  /* 0x00000000081e72ca */ /* 0x000fe400000e0000 */
[----:B------:R0:W1:Y:S02]  /*7e00*/  SHFL.IDX PT, R8, R13, RZ, 0x1f ;  /* 0x00001fff0d087589 */ /* 0x00006400000e0000 */
[----:B0-----:R-:W-:Y:S01]  /*7e10*/  VIADD R13, R4, 0x800 ;  /* 0x00000800040d7836 */ /* 0x001fe20000000000 */
[----:B-1----:R-:W-:-:S04]  /*7e20*/  ISETP.GT.AND P3, PT, R8, 0x7f, PT ;  /* 0x0000007f0800780c */ /* 0x002fc80003f64270 */
[----:B------:R-:W-:-:S05]  /*7e30*/  SEL R14, RZ, 0x2, !P3 ;  /* 0x00000002ff0e7807 */ /* 0x000fca0005800000 */
[----:B------:R-:W-:Y:S01]  /*7e40*/  IMAD.IADD R8, R13, 0x1, R14 ;  /* 0x000000010d087824 */ /* 0x000fe200078e020e */
[----:B------:R-:W-:Y:S02]  /*7e50*/  WARPGROUP.DEPBAR.LE gsb0, 0x0 ;  /* 0x00008000000079c5 */ /* 0x000fe40000010000 */
[----:B------:R-:W-:-:S06]  /*7e60*/  WARPGROUP.ARRIVE ;  /* 0x00000000000079c5 */ /* 0x000fcc0000000000 */
[----:B------:R-:W-:Y:S01]  /*7e70*/  HGMMA.64x64x16.F32.BF16 R152, gdesc[UR28], R152, gsb0 ;  /* 0x00e000001c9879f0 */ /* 0x000fe20008001898 */
[----:B------:R-:W-:Y:S01]  /*7e80*/  R2UR UR28, R8 ;  /* 0x00000000081c72ca */ /* 0x000fe200000e0000 */
[----:B------:R-:W-:Y:S01]  /*7e90*/  IMAD.IADD R8, R14, 0x1, R20 ;  /* 0x000000010e087824 */ /* 0x000fe200078e0214 */
[----:B------:R-:W-:Y:S01]  /*7ea0*/  UMOV UR29, 0x40000040 ;  /* 0x40000040001d7882 */ /* 0x000fe20000000000 */
[----:B------:R-:W-:-:S03]  /*7eb0*/  UMOV UR31, 0x40000040 ;  /* 0x40000040001f7882 */ /* 0x000fc60000000000 */
[----:B------:R-:W-:Y:S02]  /*7ec0*/  R2UR UR30, R8 ;  /* 0x00000000081e72ca */ /* 0x000fe400000e0000 */
[C---:B------:R-:W-:Y:S02]  /*7ed0*/  SEL R8, R15.reuse, 0x2, P3 ;  /* 0x000000020f087807 */ /* 0x040fe40001800000 */
[----:B------:R-:W-:-:S03]  /*7ee0*/  SEL R15, R15, 0x6, !P3 ;  /* 0x000000060f0f7807 */ /* 0x000fc60005800000 */
[C---:B------:R-:W-:Y:S02]  /*7ef0*/  IMAD.IADD R21, R13.reuse, 0x1, R8 ;  /* 0x000000010d157824 */ /* 0x040fe400078e0208 */
[----:B------:R-:W-:Y:S01]  /*7f00*/  IMAD.IADD R13, R13, 0x1, R15 ;  /* 0x000000010d0d7824 */ /* 0x000fe200078e020f */
[----:B------:R-:W-:Y:S02]  /*7f10*/  WARPGROUP.DEPBAR.LE gsb0, 0x0 ;  /* 0x00008000000079c5 */ /* 0x000fe40000010000 */
[----:B------:R-:W-:-:S06]  /*7f20*/  WARPGROUP.ARRIVE ;  /* 0x00000000000079c5 */ /* 0x000fcc0000000000 */
[----:B------:R-:W-:Y:S01]  /*7f30*/  HGMMA.64x64x16.F32.BF16 R152, gdesc[UR28], R152, gsb0 ;  /* 0x00e000001c9879f0 */ /* 0x000fe20008001898 */
[----:B------:R-:W-:Y:S01]  /*7f40*/  R2UR UR28, R21 ;  /* 0x00000000151c72ca */ /* 0x000fe200000e0000 */
[C---:B------:R-:W-:Y:S01]  /*7f50*/  IMAD.IADD R21, R20.reuse, 0x1, R8 ;  /* 0x0000000114157824 */ /* 0x040fe200078e0208 */
[----:B------:R-:W-:Y:S01]  /*7f60*/  UMOV UR29, 0x40000040 ;  /* 0x40000040001d7882 */ /* 0x000fe20000000000 */
[----:B------:R-:W-:Y:S01]  /*7f70*/  UMOV UR31, 0x40000040 ;  /* 0x40000040001f7882 */ /* 0x000fe20000000000 */
[----:B------:R-:W-:Y:S02]  /*7f80*/  IMAD.IADD R20, R20, 0x1, R15 ;  /* 0x0000000114147824 */ /* 0x000fe400078e020f */
[----:B------:R-:W-:Y:S01]  /*7f90*/  R2UR UR30, R21 ;  /* 0x00000000151e72ca */ /* 0x000fe200000e0000 */
[----:B------:R-:W-:Y:S02]  /*7fa0*/  WARPGROUP.DEPBAR.LE gsb0, 0x0 ;  /* 0x00008000000079c5 */ /* 0x000fe40000010000 */
[----:B------:R-:W-:-:S10]  /*7fb0*/  WARPGROUP.ARRIVE ;  /* 0x00000000000079c5 */ /* 0x000fd40000000000 */
        /* <DEDUP_REMOVED lines=26> */
[----:B------:R-:W-:Y:S01]  /*8160*/  VIADD R20, R5, 0xa00 ;  /* 0x00000a0005147836 */ /* 0x000fe20000000000 */
[----:B------:R-:W-:Y:S01]  /*8170*/  UMOV UR29, 0x40000040 ;  /* 0x40000040001d7882 */ /* 0x000fe20000000000 */
[----:B------:R-:W-:Y:S02]  /*8180*/  UMOV UR31, 0x40000040 ;  /* 0x40000040001f7882 */ /* 0x000fe40000000000 */
[----:B------:R-:W-:-:S05]  /*8190*/  IMAD.IADD R21, R14, 0x1, R20 ;  /* 0x000000010e157824 */ /* 0x000fca00078e0214 */
[----:B------:R-:W-:Y:S01]  /*81a0*/  R2UR UR30, R21 ;  /* 0x00000000151e72ca */ /* 0x000fe200000e0000 */
[C---:B------:R-:W-:Y:S02]  /*81b0*/  IMAD.IADD R21, R13.reuse, 0x1, R8 ;  /* 0x000000010d157824 */ /* 0x040fe400078e0208 */
[----:B------:R-:W-:Y:S01]  /*81c0*/  IMAD.IADD R13, R13, 0x1, R15 ;  /* 0x000000010d0d7824 */ /* 0x000fe200078e020f */
[----:B------:R-:W-:Y:S02]  /*81d0*/  WARPGROUP.DEPBAR.LE gsb0, 0x0 ;  /* 0x00008000000079c5 */ /* 0x000fe40000010000 */
[----:B------:R-:W-:-:S07]  /*81e0*/  WARPGROUP.ARRIVE ;  /* 0x00000000000079c5 */ /* 0x000fce0000000000 */
[----:B------:R-:W-:Y:S01]  /*81f0*/  HGMMA.64x64x16.F32.BF16 R152, gdesc[UR28], R152, gsb0 ;  /* 0x00e000001c9879f0 */ /* 0x000fe20008001898 */
[----:B------:R-:W-:Y:S01]  /*8200*/  R2UR UR28, R21 ;  /* 0x00000000151c72ca */ /* 0x000fe200000e0000 */
[--C-:B------:R-:W-:Y:S01]  /*8210*/  IMAD.IADD R21, R8, 0x1, R20.reuse ;  /* 0x0000000108157824 */ /* 0x100fe200078e0214 */
        /* <DEDUP_REMOVED lines=82> */
[--C-:B------:R-:W-:Y:S02]  /*8740*/  IMAD.IADD R8, R8, 0x1, R20.reuse ;  /* 0x0000000108087824 */ /* 0x100fe400078e0214 */
        /* <DEDUP_REMOVED lines=23> */
[----:B------:R-:W-:Y:S02]  /*88c0*/  IADD3 R8, R13, R8, R4 ;  /* 0x000000080d087210 */ /* 0x000fe40007ffe004 */
[----:B------:R-:W0:Y:S01]  /*88d0*/  @P1 LDC R13, c[0x0][0x44c] ;  /* 0x00011300ff0d1b82 */ /* 0x000e220000000800 */
[----:B------:R-:W-:Y:S02]  /*88e0*/  WARPGROUP.DEPBAR.LE gsb0, 0x0 ;  /* 0x00008000000079c5 */ /* 0x000fe40000010000 */
[----:B------:R-:W-:-:S06]  /*88f0*/  WARPGROUP.ARRIVE ;  /* 0x00000000000079c5 */ /* 0x000fcc0000000000 */
[----:B------:R-:W-:Y:S01]  /*8900*/  HGMMA.64x64x16.F32.BF16 R152, gdesc[UR28], R152, gsb0 ;  /* 0x00e000001c9879f0 */ /* 0x000fe20008001898 */
[----:B------:R-:W-:Y:S01]  /*8910*/  R2UR UR28, R8 ;  /* 0x00000000081c72ca */ /* 0x000fe200000e0000 */
[----:B------:R-:W-:Y:S01]  /*8920*/  UMOV UR29, 0x40000040 ;  /* 0x40000040001d7882 */ /* 0x000fe20000000000 */
[----:B------:R-:W-:Y:S01]  /*8930*/  R2UR UR30, R5 ;  /* 0x00000000051e72ca */ /* 0x000fe200000e0000 */
[----:B------:R-:W-:Y:S01]  /*8940*/  UMOV UR31, 0x40000040 ;  /* 0x40000040001f7882 */ /* 0x000fe20000000000 */
[----:B------:R-:W1:Y:S01]  /*8950*/  @P1 LDC R8, c[0x0][0x450] ;  /* 0x00011400ff081b82 */ /* 0x000e620000000800 */
[----:B------:R-:W-:-:S04]  /*8960*/  VIADD R5, R190, UR42 ;  /* 0x0000002abe057c36 */ /* 0x000fc80008000000 */
[----:B0-----:R-:W-:-:S05]  /*8970*/  @P1 IMAD.HI.U32 R13, R5, R13, RZ ;  /* 0x0000000d050d1227 */ /* 0x001fca00078e00ff */
[----:B-1----:R-:W-:Y:S02]  /*8980*/  @P1 SHF.R.U32.HI R5, RZ, R8, R13 ;  /* 0x00000008ff051219 */ /* 0x002fe4000001160d */
[----:B------:R-:W-:-:S05]  /*8990*/  IADD3 R8, R187, UR10, -R189 ;  /* 0x0000000abb087c10 */ /* 0x000fca000fffe8bd */
[----:B------:R-:W-:Y:S01]  /*89a0*/  IMAD.IADD R8, R8, 0x1, -R188 ;  /* 0x0000000108087824 */ /* 0x000fe200078e0abc */
[----:B------:R-:W-:Y:S02]  /*89b0*/  WARPGROUP.DEPBAR.LE gsb0, 0x0 ;  /* 0x00008000000079c5 */ /* 0x000fe40000010000 */
[----:B------:R-:W-:-:S06]  /*89c0*/  WARPGROUP.ARRIVE ;  /* 0x00000000000079c5 */ /* 0x000fcc0000000000 */
[----:B------:R-:W-:Y:S03]  /*89d0*/  HGMMA.64x64x16.F32.BF16 R152, gdesc[UR28], R152, gsb0 ;  /* 0x00e000001c9879f0 */ /* 0x000fe60008001898 */
[----:B------:R-:W-:Y:S02]  /*89e0*/  WARPGROUP.DEPBAR.LE gsb0, 0x0 ;  /* 0x00008000000079c5 */ /* 0x000fe40000010000 */
[----:B------:R-:W-:Y:S01]  /*89f0*/  FMUL.FTZ R15, R161, UR5 ;  /* 0x00000005a10f7c20 */ /* 0x000fe20008410000 */
[----:B------:R-:W-:Y:S01]  /*8a00*/  FMUL.FTZ R14, R152, UR5 ;  /* 0x00000005980e7c20 */ /* 0x000fe20008410000 */
[----:B------:R-:W0:Y:S01]  /*8a10*/  SHFL.IDX PT, R161, R5, RZ, 0x1c1f ;  /* 0x001c1fff05a17589 */ /* 0x000e2200000e0000 */
        /* <DEDUP_REMOVED lines=23> */
[----:B0-----:R-:W-:-:S02]  /*8b90*/  IMAD.IADD R161, R8, 0x1, R161 ;  /* 0x0000000108a17824 */ /* 0x001fc400078e02a1 */
[----:B------:R-:W-:-:S03]  /*8ba0*/  FMUL.FTZ R232, R183, UR5 ;  /* 0x00000005b7e87c20 */ /* 0x000fc60008410000 */
[C---:B------:R-:W-:Y:S02]  /*8bb0*/  ISETP.GT.AND P6, PT, R161.reuse, 0x1, PT ;  /* 0x00000001a100780c */ /* 0x040fe40003fc4270 */
[----:B------:R-:W0:Y:S01]  /*8bc0*/  MUFU.TANH R20, R20 ;  /* 0x0000001400147308 */ /* 0x000e220000002400 */
[C---:B------:R-:W-:Y:S02]  /*8bd0*/  ISETP.GT.AND P5, PT, R161.reuse, RZ, PT ;  /* 0x000000ffa100720c */ /* 0x040fe40003fa4270 */
[C---:B------:R-:W-:Y:S02]  /*8be0*/  ISETP.GT.AND P3, PT, R161.reuse, 0x8, PT ;  /* 0x00000008a100780c */ /* 0x040fe40003f64270 */
[----:B------:R-:W-:Y:S02]  /*8bf0*/  ISETP.GT.AND P4, PT, R161, 0x9, PT ;  /* 0x00000009a100780c */ /* 0x000fe40003f84270 */
[----:B-1----:R-:W-:Y:S01]  /*8c00*/  FSEL R13, R13, -INF , P6 ;  /* 0xff8000000d0d7808 */ /* 0x002fe20003000000 */
[----:B------:R-:W1:Y:S01]  /*8c10*/  MUFU.TANH R15, R15 ;  /* 0x0000000f000f7308 */ /* 0x000e620000002400 */
[----:B--2---:R-:W-:-:S02]  /*8c20*/  FSEL R14, R14, -INF , P5 ;  /* 0xff8000000e0e7808 */ /* 0x004fc40002800000 */
[C---:B------:R-:W-:Y:S02]  /*8c30*/  ISETP.GT.AND P6, PT, R161.reuse, 0x11, PT ;  /* 0x00000011a100780c */ /* 0x040fe40003fc4270 */
[----:B---3--:R-:W-:Y:S02]  /*8c40*/  FSEL R152, R152, -INF , P3 ;  /* 0xff80000098987808 */ /* 0x008fe40001800000 */
[C---:B------:R-:W-:Y:S01]  /*8c50*/  ISETP.GT.AND P5, PT, R161.reuse, 0x10, PT ;  /* 0x00000010a100780c */ /* 0x040fe20003fa4270 */
[----:B------:R-:W2:Y:S01]  /*8c60*/  MUFU.TANH R153, R153 ;  /* 0x0000009900997308 */ /* 0x000ea20000002400 */
[----:B0-----:R-:W-:Y:S02]  /*8c70*/  FSEL R20, R20, -INF , P4 ;  /* 0xff80000014147808 */ /* 0x001fe40002000000 */
[C---:B------:R-:W-:Y:S02]  /*8c80*/  ISETP.GT.AND P3, PT, R161.reuse, 0x18, PT ;  /* 0x00000018a100780c */ /* 0x040fe40003f64270 */
[----:B------:R-:W-:-:S03]  /*8c90*/  ISETP.GT.AND P4, PT, R161, 0x19, PT ;  /* 0x00000019a100780c */ /* 0x000fc60003f84270 */
[----:B------:R-:W0:Y:S01]  /*8ca0*/  MUFU.TANH R21, R21 ;  /* 0x0000001500157308 */ /* 0x000e220000002400 */
[----:B-1----:R-:W-:Y:S02]  /*8cb0*/  FSEL R15, R15, -INF , P6 ;  /* 0xff8000000f0f7808 */ /* 0x002fe40003000000 */
[----:B------:R-:W-:-:S05]  /*8cc0*/  ISETP.GT.AND P6, PT, R161, 0x21, PT ;  /* 0x00000021a100780c */ /* 0x000fca0003fc4270 */
[----:B------:R-:W1:Y:S01]  /*8cd0*/  MUFU.TANH R157, R157 ;  /* 0x0000009d009d7308 */ /* 0x000e620000002400 */
[----:B--2---:R-:W-:Y:S02]  /*8ce0*/  FSEL R153, R153, -INF , P5 ;  /* 0xff80000099997808 */ /* 0x004fe40002800000 */
[----:B------:R-:W-:-:S05]  /*8cf0*/  ISETP.GT.AND P5, PT, R161, 0x20, PT ;  /* 0x00000020a100780c */ /* 0x000fca0003fa4270 */
[----:B------:R-:W2:Y:S01]  /*8d00*/  MUFU.TANH R160, R160 ;  /* 0x000000a000a07308 */ /* 0x000ea20000002400 */
[----:B0-----:R-:W-:Y:S02]  /*8d10*/  FSEL R21, R21, -INF , P3 ;  /* 0xff80000015157808 */ /* 0x001fe40001800000 */
[----:B------:R-:W-:-:S05]  /*8d20*/  ISETP.GT.AND P3, PT, R161, 0x28, PT ;  /* 0x00000028a100780c */ /* 0x000fca0003f64270 */
        /* <DEDUP_REMOVED lines=9> */
[----:B------:R-:W-:Y:S01]  /*8dc0*/  MUFU.TANH R165, R165 ;  /* 0x000000a500a57308 */ /* 0x000fe20000002400 */
[----:B-1----:R-:W-:Y:S01]  /*8dd0*/  FSEL R160, R164, -INF , P3 ;  /* 0xff800000a4a07808 */ /* 0x002fe20001800000 */
[----:B------:R-:W-:Y:S01]  /*8de0*/  FMUL.FTZ R164, R176, UR5 ;  /* 0x00000005b0a47c20 */ /* 0x000fe20008410000 */
[----:B------:R-:W-:Y:S01]  /*8df0*/  ISETP.GT.AND P3, PT, R161, 0x38, PT ;  /* 0x00000038a100780c */ /* 0x000fe20003f64270 */
[----:B------:R-:W-:-:S04]  /*8e00*/  FMUL.FTZ R176, R181, UR5 ;  /* 0x00000005b5b07c20 */ /* 0x000fc80008410000 */
[----:B------:R-:W0:Y:S01]  /*8e10*/  MUFU.TANH R164, R164 ;  /* 0x000000a400a47308 */ /* 0x000e220000002400 */
[----:B--2---:R-:W-:Y:S02]  /*8e20*/  FSEL R155, R168, -INF , P4 ;  /* 0xff800000a89b7808 */ /* 0x004fe40002000000 */
[----:B------:R-:W-:Y:S02]  /*8e30*/  ISETP.GT.AND P4, PT, R161, 0x39, PT ;  /* 0x00000039a100780c */ /* 0x000fe40003f84270 */
[----:B------:R-:W-:-:S03]  /*8e40*/  FMNMX.FTZ R161, R14, R10, !PT ;  /* 0x0000000a0ea17209 */ /* 0x000fc60007810000 */
[----:B------:R1:W-:Y:S01]  /*8e50*/  MUFU.TANH R168, R169 ;  /* 0x000000a900a87308 */ /* 0x0003e20000002400 */
[----:B------:R-:W-:-:S04]  /*8e60*/  FMNMX.FTZ R161, R13, R161, !PT ;  /* 0x000000a10da17209 */ /* 0x000fc80007810000 */
[----:B------:R-:W-:-:S03]  /*8e70*/  FMNMX.FTZ R161, R152, R161, !PT ;  /* 0x000000a198a17209 */ /* 0x000fc60007810000 */
[----:B------:R-:W-:Y:S01]  /*8e80*/  MUFU.TANH R176, R176 ;  /* 0x000000b000b07308 */ /* 0x000fe20000002400 */
[----:B------:R-:W-:Y:S01]  /*8e90*/  FMNMX.FTZ R161, R20, R161, !PT ;  /* 0x000000a114a17209 */ /* 0x000fe20007810000 */
[----:B-1----:R-:W-:Y:S01]  /*8ea0*/  FMUL.FTZ R169, R158, UR5 ;  /* 0x000000059ea97c20 */ /* 0x002fe20008410000 */
[----:B0-----:R-:W-:Y:S02]  /*8eb0*/  FSEL R164, R164, -INF , P5 ;  /* 0xff800000a4a47808 */ /* 0x001fe40002800000 */
[----:B------:R-:W-:-:S03]  /*8ec0*/  FMNMX.FTZ R161, R153, R161, !PT ;  /* 0x000000a199a17209 */ /* 0x000fc60007810000 */
[----:B------:R-:W-:Y:S01]  /*8ed0*/  MUFU.TANH R169, R169 ;  /* 0x000000a900a97308 */ /* 0x000fe20000002400 */
[----:B------:R-:W-:-:S04]  /*8ee0*/  FMNMX.FTZ R158, R15, R161, !PT ;  /* 0x000000a10f9e7209 */ /* 0x000fc80007810000 */
[----:B------:R-:W-:-:S03]  /*8ef0*/  FMNMX.FTZ R158, R21, R158, !PT ;  /* 0x0000009e159e7209 */ /* 0x000fc60007810000 */
[----:B------:R-:W0:Y:S01]  /*8f00*/  MUFU.TANH R161, R177 ;  /* 0x000000b100a17308 */ /* 0x000e220000002400 */
[----:B------:R-:W-:-:S04]  /*8f10*/  FMNMX.FTZ R172, R157, R158, !PT ;  /* 0x0000009e9dac7209 */ /* 0x000fc80007810000 */
[----:B------:R-:W-:-:S03]  /*8f20*/  FMNMX.FTZ R172, R156, R172, !PT ;  /* 0x000000ac9cac7209 */ /* 0x000fc60007810000 */
[----:B------:R1:W2:Y:S01]  /*8f30*/  MUFU.TANH R158, R180 ;  /* 0x000000b4009e7308 */ /* 0x0002a20000002400 */
[----:B------:R-:W-:-:S04]  /*8f40*/  FMNMX.FTZ R172, R154, R172, !PT ;  /* 0x000000ac9aac7209 */ /* 0x000fc80007810000 */
[----:B------:R-:W-:-:S03]  /*8f50*/  FMNMX.FTZ R172, R160, R172, !PT ;  /* 0x000000aca0ac7209 */ /* 0x000fc60007810000 */
[----:B------:R-:W-:Y:S01]  /*8f60*/  MUFU.TANH R170, R170 ;  /* 0x000000aa00aa7308 */ /* 0x000fe20000002400 */
[----:B------:R-:W-:Y:S01]  /*8f70*/  FMNMX.FTZ R173, R155, R172, !PT ;  /* 0x000000ac9bad7209 */ /* 0x000fe20007810000 */
[----:B-1----:R-:W-:Y:S01]  /*8f80*/  FMUL.FTZ R180, R174, UR5 ;  /* 0x00000005aeb47c20 */ /* 0x002fe20008410000 */
[----:B0-----:R-:W-:Y:S02]  /*8f90*/  FSEL R161, R161, -INF , P6 ;  /* 0xff800000a1a17808 */ /* 0x001fe40003000000 */
[----:B------:R-:W-:-:S03]  /*8fa0*/  FMNMX.FTZ R173, R164, R173, !PT ;  /* 0x000000ada4ad7209 */ /* 0x000fc60007810000 */
[----:B------:R0:W1:Y:S01]  /*8fb0*/  MUFU.TANH R172, R159 ;  /* 0x0000009f00ac7308 */ /* 0x0000620000002400 */
[----:B--2---:R-:W-:Y:S02]  /*8fc0*/  FSEL R158, R158, -INF , P3 ;  /* 0xff8000009e9e7808 */ /* 0x004fe40001800000 */
[----:B------:R-:W-:-:S05]  /*8fd0*/  FMNMX.FTZ R177, R161, R173, !PT ;  /* 0x000000ada1b17209 */ /* 0x000fca0007810000 */
[----:B------:R2:W3:Y:S01]  /*8fe0*/  MUFU.TANH R173, R162 ;  /* 0x000000a200ad7308 */ /* 0x0004e20000002400 */
[----:B0-----:R-:W-:Y:S01]  /*8ff0*/  FSEL R159, R176, -INF , P4 ;  /* 0xff800000b09f7808 */ /* 0x001fe20002000000 */
[----:B------:R-:W-:Y:S02]  /*9000*/  FMUL.FTZ R176, R163, UR5 ;  /* 0x00000005a3b07c20 */ /* 0x000fe40008410000 */
[----:B------:R-:W0:Y:S04]  /*9010*/  SHFL.IDX PT, R163, R5, 0x1, 0x1c1f ;  /* 0x003c1f0005a37f89 */ /* 0x000e2800000e0000 */
[----:B------:R-:W-:Y:S01]  /*9020*/  MUFU.TANH R176, R176 ;  /* 0x000000b000b07308 */ /* 0x000fe20000002400 */
[----:B--2---:R-:W-:Y:S01]  /*9030*/  FMNMX.FTZ R162, R158, R177, !PT ;  /* 0x000000b19ea27209 */ /* 0x004fe20007810000 */
[----:B------:R-:W-:Y:S01]  /*9040*/  FMUL.FTZ R177, R166, UR5 ;  /* 0x00000005a6b17c20 */ /* 0x000fe20008410000 */
[----:B------:R-:W-:-:S02]  /*9050*/  FMUL.FTZ R166, R167, UR5 ;  /* 0x00000005a7a67c20 */ /* 0x000fc40008410000 */
[----:B------:R-:W-:-:S03]  /*9060*/  FMNMX.FTZ R162, R159, R162, !PT ;  /* 0x000000a29fa27209 */ /* 0x000fc60007810000 */
[----:B------:R-:W-:Y:S02]  /*9070*/  MUFU.TANH R175, R175 ;  /* 0x000000af00af7308 */ /* 0x000fe40000002400 */
[----:B------:R-:W2:Y:S06]  /*9080*/  SHFL.BFLY PT, R5, R162, 0x2, 0x1f ;  /* 0x0c401f00a2057f89 */ /* 0x000eac00000e0000 */
[----:B------:R-:W4:Y:S01]  /*9090*/  MUFU.TANH R166, R166 ;  /* 0x000000a600a67308 */ /* 0x000f220000002400 */
[----:B0-----:R-:W-:-:S07]  /*90a0*/  IMAD.IADD R8, R8, 0x1, R163 ;  /* 0x0000000108087824 */ /* 0x001fce00078e02a3 */
[----:B------:R-:W0:Y:S01]  /*90b0*/  MUFU.TANH R177, R177 ;  /* 0x000000b100b17308 */ /* 0x000e220000002400 */
[C---:B------:R-:W-:Y:S02]  /*90c0*/  ISETP.GT.AND P4, PT, R8.reuse, RZ, PT ;  /* 0x000000ff0800720c */ /* 0x040fe40003f84270 */
[C---:B------:R-:W-:Y:S02]  /*90d0*/  ISETP.GT.AND P3, PT, R8.reuse, 0x9, PT ;  /* 0x000000090800780c */ /* 0x040fe40003f64270 */
[----:B------:R-:W-:Y:S02]  /*90e0*/  ISETP.GT.AND P5, PT, R8, 0x1, PT ;  /* 0x000000010800780c */ /* 0x000fe40003fa4270 */
[----:B-1----:R-:W-:Y:S01]  /*90f0*/  FSEL R174, R172, -INF , P3 ;  /* 0xff800000acae7808 */ /* 0x002fe20001800000 */
[----:B------:R-:W1:Y:S01]  /*9100*/  MUFU.TANH R171, R171 ;  /* 0x000000ab00ab7308 */ /* 0x000e620000002400 */
[----:B------:R-:W-:Y:S02]  /*9110*/  ISETP.GT.AND P3, PT, R8, 0x19, PT ;  /* 0x000000190800780c */ /* 0x000fe40003f64270 */
[----:B--2---:R-:W-:-:S02]  /*9120*/  FMNMX.FTZ R5, R162, R5, !PT ;  /* 0x00000005a2057209 */ /* 0x004fc40007810000 */
[----:B------:R-:W-:Y:S02]  /*9130*/  FSEL R162, R165, -INF , P4 ;  /* 0xff800000a5a27808 */ /* 0x000fe40002000000 */
[----:B------:R-:W-:Y:S01]  /*9140*/  ISETP.GT.AND P4, PT, R8, 0x10, PT ;  /* 0x000000100800780c */ /* 0x000fe20003f84270 */
[----:B------:R-:W2:Y:S01]  /*9150*/  MUFU.TANH R180, R180 ;  /* 0x000000b400b47308 */ /* 0x000ea20000002400 */
[----:B------:R-:W-:Y:S02]  /*9160*/  FSEL R163, R168, -INF , P5 ;  /* 0xff800000a8a37808 */ /* 0x000fe40002800000 */
[C---:B------:R-:W-:Y:S02]  /*9170*/  ISETP.GT.AND P6, PT, R8.reuse, 0x8, PT ;  /* 0x000000080800780c */ /* 0x040fe40003fc4270 */
[----:B---3--:R-:W-:Y:S02]  /*9180*/  FSEL R168, R173, -INF , P4 ;  /* 0xff800000ada87808 */ /* 0x008fe40002000000 */
[----:B------:R-:W-:Y:S01]  /*9190*/  ISETP.GT.AND P4, PT, R8, 0x20, PT ;  /* 0x000000200800780c */ /* 0x000fe20003f84270 */
[----:B------:R-:W-:Y:S01]  /*91a0*/  MUFU.TANH R229, R229 ;  /* 0x000000e500e57308 */ /* 0x000fe20000002400 */
[----:B----4-:R-:W-:-:S02]  /*91b0*/  FSEL R166, R166, -INF , P3 ;  /* 0xff800000a6a67808 */ /* 0x010fc40001800000 */
[C---:B------:R-:W-:Y:S02]  /*91c0*/  ISETP.GT.AND P5, PT, R8.reuse, 0x11, PT ;  /* 0x000000110800780c */ /* 0x040fe40003fa4270 */
[----:B------:R-:W-:Y:S02]  /*91d0*/  ISETP.GT.AND P3, PT, R8, 0x29, PT ;  /* 0x000000290800780c */ /* 0x000fe40003f64270 */
[----:B------:R-:W-:Y:S01]  /*91e0*/  FSEL R167, R169, -INF , P6 ;  /* 0xff800000a9a77808 */ /* 0x000fe20003000000 */
[----:B------:R-:W-:Y:S01]  /*91f0*/  MUFU.TANH R232, R232 ;  /* 0x000000e800e87308 */ /* 0x000fe20000002400 */
[----:B------:R-:W-:Y:S02]  /*9200*/  FSEL R169, R170, -INF , P4 ;  /* 0xff800000aaa97808 */ /* 0x000fe40002000000 */
[----:B------:R-:W-:Y:S02]  /*9210*/  FSEL R173, R176, -INF , P5 ;  /* 0xff800000b0ad7808 */ /* 0x000fe40002800000 */
[----:B------:R-:W-:Y:S01]  /*9220*/  FSEL R170, R175, -INF , P3 ;  /* 0xff800000afaa7808 */ /* 0x000fe20001800000 */
[----:B------:R-:W3:Y:S01]  /*9230*/  SHFL.BFLY PT, R176, R5, 0x1, 0x1f ;  /* 0x0c201f0005b07f89 */ /* 0x000ee200000e0000 */
[----:B------:R-:W-:-:S02]  /*9240*/  FMNMX.FTZ R175, R162, R11, !PT ;  /* 0x0000000ba2af7209 */ /* 0x000fc40007810000 */
[----:B------:R-:W-:Y:S02]  /*9250*/  ISETP.GT.AND P6, PT, R8, 0x18, PT ;  /* 0x000000180800780c */ /* 0x000fe40003fc4270 */
[----:B------:R-:W-:Y:S02]  /*9260*/  FMNMX.FTZ R175, R163, R175, !PT ;  /* 0x000000afa3af7209 */ /* 0x000fe40007810000 */
[----:B0-----:R-:W-:Y:S01]  /*9270*/  FSEL R165, R177, -INF , P6 ;  /* 0xff800000b1a57808 */ /* 0x001fe20003000000 */
[----:B------:R-:W-:Y:S01]  /*9280*/  FMUL.FTZ R177, R178, UR5 ;  /* 0x00000005b2b17c20 */ /* 0x000fe20008410000 */
[----:B------:R-:W-:Y:S02]  /*9290*/  FMNMX.FTZ R175, R167, R175, !PT ;  /* 0x000000afa7af7209 */ /* 0x000fe40007810000 */
[----:B------:R-:W-:Y:S02]  /*92a0*/  ISETP.GT.AND P5, PT, R8, 0x21, PT ;  /* 0x000000210800780c */ /* 0x000fe40003fa4270 */
[----:B------:R-:W-:Y:S01]  /*92b0*/  FMNMX.FTZ R175, R174, R175, !PT ;  /* 0x000000afaeaf7209 */ /* 0x000fe20007810000 */
[----:B------:R-:W0:Y:S01]  /*92c0*/  MUFU.TANH R177, R177 ;  /* 0x000000b100b17308 */ /* 0x000e220000002400 */
[----:B------:R-:W-:-:S02]  /*92d0*/  ISETP.GT.AND P6, PT, R8, 0x28, PT ;  /* 0x000000280800780c */ /* 0x000fc40003fc4270 */
[----:B------:R-:W-:Y:S02]  /*92e0*/  FMNMX.FTZ R175, R168, R175, !PT ;  /* 0x000000afa8af7209 */ /* 0x000fe40007810000 */
[----:B-1----:R-:W-:Y:S02]  /*92f0*/  FSEL R171, R171, -INF , P5 ;  /* 0xff800000abab7808 */ /* 0x002fe40002800000 */
[----:B------:R-:W-:Y:S02]  /*9300*/  FMNMX.FTZ R175, R173, R175, !PT ;  /* 0x000000afadaf7209 */ /* 0x000fe40007810000 */
[----:B--2---:R-:W-:Y:S02]  /*9310*/  FSEL R172, R180, -INF , P6 ;  /* 0xff800000b4ac7808 */ /* 0x004fe40003000000 */
[C---:B------:R-:W-:Y:S02]  /*9320*/  ISETP.GT.AND P4, PT, R8.reuse, 0x30, PT ;  /* 0x000000300800780c */ /* 0x040fe40003f84270 */
[----:B------:R-:W-:-:S02]  /*9330*/  ISETP.GT.AND P5, PT, R8, 0x31, PT ;  /* 0x000000310800780c */ /* 0x000fc40003fa4270 */
[C---:B------:R-:W-:Y:S02]  /*9340*/  ISETP.GT.AND P6, PT, R8.reuse, 0x38, PT ;  /* 0x000000380800780c */ /* 0x040fe40003fc4270 */
[----:B------:R-:W-:Y:S02]  /*9350*/  ISETP.GT.AND P3, PT, R8, 0x39, PT ;  /* 0x000000390800780c */ /* 0x000fe40003f64270 */
[----:B---3--:R-:W-:Y:S01]  /*9360*/  FMNMX.FTZ R8, R5, R176, !PT ;  /* 0x000000b005087209 */ /* 0x008fe20007810000 */
[----:B------:R-:W-:Y:S01]  /*9370*/  FMUL.FTZ R5, R182, UR5 ;  /* 0x00000005b6057c20 */ /* 0x000fe20008410000 */
[----:B------:R-:W-:Y:S02]  /*9380*/  FMNMX.FTZ R175, R165, R175, !PT ;  /* 0x000000afa5af7209 */ /* 0x000fe40007810000 */
[----:B0-----:R-:W-:Y:S01]  /*9390*/  FSEL R177, R177, -INF , P4 ;  /* 0xff800000b1b17808 */ /* 0x001fe20002000000 */
[----:B------:R-:W-:Y:S01]  /*93a0*/  FMUL.FTZ R178, R8, UR4 ;  /* 0x0000000408b27c20 */ /* 0x000fe20008410000 */
[----:B------:R-:W-:Y:S01]  /*93b0*/  FMNMX.FTZ R175, R166, R175, !PT ;  /* 0x000000afa6af7209 */ /* 0x000fe20007810000 */
[----:B------:R-:W0:Y:S01]  /*93c0*/  MUFU.TANH R5, R5 ;  /* 0x0000000500057308 */ /* 0x000e220000002400 */
[----:B------:R-:W-:-:S02]  /*93d0*/  FSETP.NEU.FTZ.AND P4, PT, R8, -INF , PT ;  /* 0xff8000000800780b */ /* 0x000fc40003f9d000 */
[----:B------:R-:W-:Y:S02]  /*93e0*/  FMNMX.FTZ R175, R169, R175, !PT ;  /* 0x000000afa9af7209 */ /* 0x000fe40007810000 */
[----:B------:R-:W-:Y:S02]  /*93f0*/  FSEL R178, R178, RZ, P4 ;  /* 0x000000ffb2b27208 */ /* 0x000fe40002000000 */
[----:B------:R-:W-:Y:S02]  /*9400*/  FMNMX.FTZ R175, R171, R175, !PT ;  /* 0x000000afabaf7209 */ /* 0x000fe40007810000 */
[----:B------:R-:W-:Y:S01]  /*9410*/  FSEL R229, R229, -INF , P5 ;  /* 0xff800000e5e57808 */ /* 0x000fe20002800000 */
[--C-:B------:R-:W-:Y:S01]  /*9420*/  FFMA.FTZ R228, R13, UR4, -R178.reuse ;  /* 0x000000040de47c23 */ /* 0x100fe200080108b2 */
[----:B------:R-:W-:Y:S01]  /*9430*/  FMNMX.FTZ R13, R172, R175, !PT ;  /* 0x000000afac0d7209 */ /* 0x000fe20007810000 */
[--C-:B------:R-:W-:Y:S01]  /*9440*/  FFMA.FTZ R181, R152, UR4, -R178.reuse ;  /* 0x0000000498b57c23 */ /* 0x100fe200080108b2 */
[----:B------:R-:W-:Y:S01]  /*9450*/  FSEL R232, R232, -INF , P3 ;  /* 0xff800000e8e87808 */ /* 0x000fe20001800000 */
        /* <DEDUP_REMOVED lines=19> */
[----:B------:R-:W-:-:S03]  /*9590*/  FFMA.FTZ R179, R159, UR4, -R178 ;  /* 0x000000049fb37c23 */ /* 0x000fc600080108b2 */
[----:B------:R-:W0:Y:S01]  /*95a0*/  SHFL.BFLY PT, R20, R5, 0x2, 0x1f ;  /* 0x0c401f0005147f89 */ /* 0x000e2200000e0000 */
[----:B------:R-:W-:Y:S08]  /*95b0*/  MUFU.EX2 R228, R228 ;  /* 0x000000e400e47308 */ /* 0x000ff00000000800 */
[----:B------:R-:W-:Y:S08]  /*95c0*/  MUFU.EX2 R181, R181 ;  /* 0x000000b500b57308 */ /* 0x000ff00000000800 */
[----:B------:R-:W-:Y:S01]  /*95d0*/  MUFU.EX2 R230, R230 ;  /* 0x000000e600e67308 */ /* 0x000fe20000000800 */
[----:B0-----:R-:W-:Y:S01]  /*95e0*/  FMNMX.FTZ R5, R5, R20, !PT ;  /* 0x0000001405057209 */ /* 0x001fe20007810000 */
[----:B------:R-:W-:Y:S01]  /*95f0*/  FFMA.FTZ R20, R160, UR4, -R178 ;  /* 0x00000004a0147c23 */ /* 0x000fe200080108b2 */
[----:B------:R-:W-:-:S05]  /*9600*/  FSEL R160, R8, RZ, P4 ;  /* 0x000000ff08a07208 */ /* 0x000fca0002000000 */
[----:B------:R-:W-:Y:S01]  /*9610*/  MUFU.EX2 R178, R158 ;  /* 0x0000009e00b27308 */ /* 0x000fe20000000800 */
[----:B------:R-:W0:Y:S01]  /*9620*/  SHFL.BFLY PT, R153, R5, 0x1, 0x1f ;  /* 0x0c201f0005997f89 */ /* 0x000e2200000e0000 */
[----:B------:R-:W-:-:S04]  /*9630*/  FADD.FTZ R160, -R160, R10 ;  /* 0x0000000aa0a07221 */ /* 0x000fc80000010100 */
[----:B------:R-:W-:Y:S02]  /*9640*/  FMUL.FTZ R160, R160, UR4 ;  /* 0x00000004a0a07c20 */ /* 0x000fe40008410000 */
[----:B------:R-:W-:Y:S08]  /*9650*/  MUFU.EX2 R182, R182 ;  /* 0x000000b600b67308 */ /* 0x000ff00000000800 */
[----:B------:R-:W1:Y:S08]  /*9660*/  MUFU.EX2 R160, R160 ;  /* 0x000000a000a07308 */ /* 0x000e700000000800 */
[----:B------:R-:W-:Y:S01]  /*9670*/  MUFU.EX2 R231, R231 ;  /* 0x000000e700e77308 */ /* 0x000fe20000000800 */
[----:B0-----:R-:W-:-:S04]  /*9680*/  FMNMX.FTZ R5, R5, R153, !PT ;  /* 0x0000009905057209 */ /* 0x001fc80007810000 */
[C---:B------:R-:W-:Y:S01]  /*9690*/  FSETP.NEU.FTZ.AND P3, PT, R5.reuse, -INF , PT ;  /* 0xff8000000500780b */ /* 0x040fe20003f7d000 */
[C---:B------:R-:W-:Y:S02]  /*96a0*/  FMUL.FTZ R153, R5.reuse, UR4 ;  /* 0x0000000405997c20 */ /* 0x040fe40008410000 */
[----:B------:R-:W-:Y:S01]  /*96b0*/  MUFU.EX2 R183, R183 ;  /* 0x000000b700b77308 */ /* 0x000fe20000000800 */
[----:B------:R-:W-:Y:S01]  /*96c0*/  FSEL R161, R5, RZ, P3 ;  /* 0x000000ff05a17208 */ /* 0x000fe20001800000 */
[-C--:B-1----:R-:W-:Y:S01]  /*96d0*/  FMUL.FTZ R24, R24, R160.reuse ;  /* 0x000000a018187220 */ /* 0x082fe20000410000 */
[----:B------:R-:W-:Y:S01]  /*96e0*/  FSEL R153, R153, RZ, P3 ;  /* 0x000000ff99997208 */ /* 0x000fe20001800000 */
[----:B------:R-:W-:Y:S01]  /*96f0*/  FMUL.FTZ R25, R25, R160 ;  /* 0x000000a019197220 */ /* 0x000fe20000410000 */
[----:B------:R-:W-:Y:S01]  /*9700*/  ISETP.NE.AND P3, PT, R22, RZ, PT ;  /* 0x000000ff1600720c */ /* 0x000fe20003f65270 */
[----:B------:R-:W-:Y:S01]  /*9710*/  FADD.FTZ R161, -R161, R11 ;  /* 0x0000000ba1a17221 */ /* 0x000fe20000010100 */
[----:B------:R-:W-:-:S02]  /*9720*/  @!P2 VIADD R11, R9, 0x38840 ;  /* 0x00038840090ba836 */ /* 0x000fc40000000000 */
[--C-:B------:R-:W-:Y:S01]  /*9730*/  FFMA.FTZ R154, R162, UR4, -R153.reuse ;  /* 0x00000004a29a7c23 */ /* 0x100fe20008010899 */
[--C-:B------:R-:W-:Y:S01]  /*9740*/  FFMA.FTZ R156, R163, UR4, -R153.reuse ;  /* 0x00000004a39c7c23 */ /* 0x100fe20008010899 */
[----:B------:R-:W-:Y:S01]  /*9750*/  FMUL.FTZ R161, R161, UR4 ;  /* 0x00000004a1a17c20 */ /* 0x000fe20008410000 */
[--C-:B------:R-:W-:Y:S01]  /*9760*/  FFMA.FTZ R155, R167, UR4, -R153.reuse ;  /* 0x00000004a79b7c23 */ /* 0x100fe20008010899 */
[--C-:B------:R-:W-:Y:S01]  /*9770*/  FFMA.FTZ R158, R174, UR4, -R153.reuse ;  /* 0x00000004ae9e7c23 */ /* 0x100fe20008010899 */
[----:B------:R-:W-:Y:S01]  /*9780*/  FFMA.FTZ R157, R168, UR4, -R153 ;  /* 0x00000004a89d7c23 */ /* 0x000fe20008010899 */
[----:B------:R-:W-:Y:S01]  /*9790*/  MUFU.EX2 R154, R154 ;  /* 0x0000009a009a7308 */ /* 0x000fe20000000800 */
[----:B------:R-:W-:Y:S01]  /*97a0*/  @!P2 PRMT R11, RZ, 0x654, R11 ;  /* 0x00000654ff0ba816 */ /* 0x000fe2000000000b */
[--C-:B------:R-:W-:Y:S01]  /*97b0*/  FFMA.FTZ R159, R173, UR4, -R153.reuse ;  /* 0x00000004ad9f7c23 */ /* 0x100fe20008010899 */
[----:B------:R-:W-:Y:S01]  /*97c0*/  FFMA.FTZ R168, R165, UR4, -R153 ;  /* 0x00000004a5a87c23 */ /* 0x000fe20008010899 */
[----:B------:R-:W-:-:S02]  /*97d0*/  @!P3 IMAD R163, R12, 0x40, R18 ;  /* 0x000000400ca3b824 */ /* 0x000fc400078e0212 */
[--C-:B------:R-:W-:Y:S01]  /*97e0*/  FFMA.FTZ R173, R166, UR4, -R153.reuse ;  /* 0x00000004a6ad7c23 */ /* 0x100fe20008010899 */
[--C-:B------:R-:W-:Y:S01]  /*97f0*/  FFMA.FTZ R10, R169, UR4, -R153.reuse ;  /* 0x00000004a90a7c23 */ /* 0x100fe20008010899 */
[----:B------:R0:W-:Y:S01]  /*9800*/  @!P2 SYNCS.ARRIVE.TRANS64.RED.A1T0 RZ, [R11+URZ], RZ ;  /* 0x000000ff0bffa9a7 */ /* 0x0001e2000810043f */
[----:B------:R-:W1:Y:S01]  /*9810*/  MUFU.EX2 R161, R161 ;  /* 0x000000a100a17308 */ /* 0x000e620000000800 */
[----:B------:R-:W-:Y:S02]  /*9820*/  @!P3 IMAD R163, R163, 0x4, R16 ;  /* 0x00000004a3a3b824 */ /* 0x000fe400078e0210 */
[--C-:B------:R-:W-:Y:S01]  /*9830*/  FFMA.FTZ R12, R172, UR4, -R153.reuse ;  /* 0x00000004ac0c7c23 */ /* 0x100fe20008010899 */
[--C-:B------:R-:W-:Y:S01]  /*9840*/  FFMA.FTZ R171, R171, UR4, -R153.reuse ;  /* 0x00000004abab7c23 */ /* 0x100fe20008010899 */
[--C-:B------:R-:W-:Y:S01]  /*9850*/  FFMA.FTZ R229, R229, UR4, -R153.reuse ;  /* 0x00000004e5e57c23 */ /* 0x100fe20008010899 */
[--C-:B------:R-:W-:Y:S01]  /*9860*/  FFMA.FTZ R162, R152, UR4, -R153.reuse ;  /* 0x0000000498a27c23 */ /* 0x100fe20008010899 */
[--C-:B------:R-:W-:Y:S01]  /*9870*/  FFMA.FTZ R232, R232, UR4, -R153.reuse ;  /* 0x00000004e8e87c23 */ /* 0x100fe20008010899 */
[----:B------:R-:W-:Y:S01]  /*9880*/  @!P3 STS [R163+0x38400], R160 ;  /* 0x038400a0a300b388 */ /* 0x000fe20000000800 */
[----:B------:R-:W2:Y:S01]  /*9890*/  MUFU.EX2 R156, R156 ;  /* 0x0000009c009c7308 */ /* 0x000ea20000000800 */
[--C-:B------:R-:W-:Y:S01]  /*98a0*/  FFMA.FTZ R170, R170, UR4, -R153.reuse ;  /* 0x00000004aaaa7c23 */ /* 0x100fe20008010899 */
[----:B------:R-:W-:Y:S01]  /*98b0*/  FFMA.FTZ R152, R160, R6, R180 ;  /* 0x00000006a0987223 */ /* 0x000fe200000100b4 */
[----:B------:R-:W-:Y:S01]  /*98c0*/  FFMA.FTZ R177, R177, UR4, -R153 ;  /* 0x00000004b1b17c23 */ /* 0x000fe20008010899 */
[-C--:B------:R-:W-:Y:S01]  /*98d0*/  FMUL.FTZ R28, R28, R160.reuse ;  /* 0x000000a01c1c7220 */ /* 0x080fe20000410000 */
[-C--:B------:R-:W-:Y:S01]  /*98e0*/  FMUL.FTZ R29, R29, R160.reuse ;  /* 0x000000a01d1d7220 */ /* 0x080fe20000410000 */
[-C--:B------:R-:W-:Y:S01]  /*98f0*/  FMUL.FTZ R32, R32, R160.reuse ;  /* 0x000000a020207220 */ /* 0x080fe20000410000 */
[-C--:B------:R-:W-:Y:S01]  /*9900*/  FMUL.FTZ R33, R33, R160.reuse ;  /* 0x000000a021217220 */ /* 0x080fe20000410000 */
[----:B------:R-:W3:Y:S01]  /*9910*/  MUFU.EX2 R155, R155 ;  /* 0x0000009b009b7308 */ /* 0x000ee20000000800 */
[----:B-1----:R1:W-:Y:S01]  /*9920*/  @!P3 STS [R163+0x38420], R161 ;  /* 0x038420a1a300b388 */ /* 0x0023e20000000800 */
[----:B------:R-:W-:Y:S01]  /*9930*/  FFMA.FTZ R7, R161, R7, R154 ;  /* 0x00000007a1077223 */ /* 0x000fe2000001009a */
        /* <DEDUP_REMOVED lines=8> */
[C---:B-1----:R-:W-:Y:S01]  /*99c0*/  FADD.FTZ R163, R228.reuse, R152 ;  /* 0x00000098e4a37221 */ /* 0x042fe20000010000 */
[----:B------:R-:W-:Y:S01]  /*99d0*/  F2FP.BF16.F32.PACK_AB R152, R228, R180 ;  /* 0x000000b4e498723e */ /* 0x000fe200000010ff */
[----:B------:R-:W-:Y:S01]  /*99e0*/  FMUL.FTZ R45, R45, R160 ;  /* 0x000000a02d2d7220 */ /* 0x000fe20000410000 */
[C---:B------:R-:W-:Y:S01]  /*99f0*/  F2FP.BF16.F32.PACK_AB R154, R230.reuse, R181 ;  /* 0x000000b5e69a723e */ /* 0x040fe200000010ff */
[----:B------:R-:W-:Y:S01]  /*9a00*/  FADD.FTZ R163, R181, R163 ;  /* 0x000000a3b5a37221 */ /* 0x000fe20000010000 */
[----:B------:R-:W1:Y:S01]  /*9a10*/  MUFU.EX2 R157, R157 ;  /* 0x0000009d009d7308 */ /* 0x000e620000000800 */
[----:B---3--:R-:W-:Y:S01]  /*9a20*/  FADD.FTZ R164, R155, R164 ;  /* 0x000000a49ba47221 */ /* 0x008fe20000010000 */
[----:B------:R-:W-:Y:S01]  /*9a30*/  F2FP.BF16.F32.PACK_AB R156, R231, R182 ;  /* 0x000000b6e79c723e */ /* 0x000fe200000010ff */
[----:B------:R-:W-:Y:S01]  /*9a40*/  FADD.FTZ R163, R230, R163 ;  /* 0x000000a3e6a37221 */ /* 0x000fe20000010000 */
[-C--:B------:R-:W-:Y:S01]  /*9a50*/  FMUL.FTZ R48, R48, R160.reuse ;  /* 0x000000a030307220 */ /* 0x080fe20000410000 */
[-C--:B------:R-:W-:Y:S01]  /*9a60*/  FMUL.FTZ R49, R49, R160.reuse ;  /* 0x000000a031317220 */ /* 0x080fe20000410000 */
[-C--:B------:R-:W-:Y:S01]  /*9a70*/  FMUL.FTZ R52, R52, R160.reuse ;  /* 0x000000a034347220 */ /* 0x080fe20000410000 */
[----:B------:R-:W-:Y:S01]  /*9a80*/  FADD.FTZ R163, R182, R163 ;  /* 0x000000a3b6a37221 */ /* 0x000fe20000010000 */
[----:B------:R-:W2:Y:S01]  /*9a90*/  MUFU.EX2 R159, R159 ;  /* 0x0000009f009f7308 */ /* 0x000ea20000000800 */
[C---:B----4-:R-:W-:Y:S01]  /*9aa0*/  FADD.FTZ R164, R158.reuse, R164 ;  /* 0x000000a49ea47221 */ /* 0x050fe20000010000 */
[----:B------:R-:W-:Y:S01]  /*9ab0*/  F2FP.BF16.F32.PACK_AB R155, R158, R155 ;  /* 0x0000009b9e9b723e */ /* 0x000fe200000010ff */
[----:B------:R-:W-:Y:S01]  /*9ac0*/  BAR.SYNC.DEFER_BLOCKING 0xf, 0x100 ;  /* 0x03c4000000007b1d */ /* 0x000fe20000010000 */
[----:B------:R-:W-:Y:S01]  /*9ad0*/  FADD.FTZ R172, R231, R163 ;  /* 0x000000a3e7ac7221 */ /* 0x000fe20000010000 */
        /* <DEDUP_REMOVED lines=13> */
[C---:B--2---:R-:W-:Y:S01]  /*9bb0*/  FADD.FTZ R169, R159.reuse, R164 ;  /* 0x000000a49fa97221 */ /* 0x044fe20000010000 */
[----:B------:R-:W-:Y:S01]  /*9bc0*/  F2FP.BF16.F32.PACK_AB R157, R159, R157 ;  /* 0x0000009d9f9d723e */ /* 0x000fe200000010ff */
        /* <DEDUP_REMOVED lines=78> */
[----:B----4-:R-:W-:-:S02]  /*a0b0*/  IMAD R170, R2, 0x1000, R19 ;  /* 0x0000100002aa7824 */ /* 0x010fc400078e0213 */
        /* <DEDUP_REMOVED lines=39> */
[----:B------:R-:W-:Y:S01]  /*a330*/  FMUL.FTZ R151, R151, R161 ;  /* 0x000000a197977220 */ /* 0x000fe20000410000 */
[----:B---3--:R-:W-:Y:S01]  /*a340*/  F2FP.BF16.F32.PACK_AB R158, R13, R183 ;  /* 0x000000b70d9e723e */ /* 0x008fe200000010ff */
[----:B------:R3:W-:Y:S01]  /*a350*/  STSM.16.M88.4 [R23+0x36400], R152 ;  /* 0x0364009817007844 */ /* 0x0007e20000000200 */
[----:B-1----:R-:W-:Y:S01]  /*a360*/  F2FP.BF16.F32.PACK_AB R159, R173, R168 ;  /* 0x000000a8ad9f723e */ /* 0x002fe200000010ff */
[----:B------:R-:W-:Y:S01]  /*a370*/  FADD.FTZ R172, R183, R172 ;  /* 0x000000acb7ac7221 */ /* 0x000fe20000010000 */
[----:B------:R-:W-:Y:S01]  /*a380*/  R2UR UR10, R170 ;  /* 0x00000000aa0a72ca */ /* 0x000fe200000e0000 */
[----:B------:R-:W-:Y:S01]  /*a390*/  FADD.FTZ R169, R168, R169 ;  /* 0x000000a9a8a97221 */ /* 0x000fe20000010000 */
[----:B------:R-:W1:Y:S01]  /*a3a0*/  MUFU.EX2 R232, R232 ;  /* 0x000000e800e87308 */ /* 0x000e620000000800 */
[----:B--2---:R-:W-:Y:S01]  /*a3b0*/  F2FP.BF16.F32.PACK_AB R160, R15, R14 ;  /* 0x0000000e0fa0723e */ /* 0x004fe200000010ff */
[----:B------:R2:W-:Y:S01]  /*a3c0*/  STSM.16.M88.4 [R184], R156 ;  /* 0x0000009cb8007844 */ /* 0x0005e20000000200 */
[----:B0-----:R-:W-:Y:S01]  /*a3d0*/  F2FP.BF16.F32.PACK_AB R161, R11, R10 ;  /* 0x0000000a0ba1723e */ /* 0x001fe200000010ff */
[----:B------:R-:W-:Y:S01]  /*a3e0*/  FADD.FTZ R172, R13, R172 ;  /* 0x000000ac0dac7221 */ /* 0x000fe20000010000 */
[----:B-----5:R-:W-:Y:S01]  /*a3f0*/  F2FP.BF16.F32.PACK_AB R162, R21, R20 ;  /* 0x0000001415a2723e */ /* 0x020fe200000010ff */
[----:B------:R-:W-:Y:S01]  /*a400*/  FADD.FTZ R169, R173, R169 ;  /* 0x000000a9ada97221 */ /* 0x000fe20000010000 */
[----:B------:R-:W-:Y:S01]  /*a410*/  F2FP.BF16.F32.PACK_AB R163, R6, R12 ;  /* 0x0000000c06a3723e */ /* 0x000fe200000010ff */
[----:B------:R-:W-:Y:S01]  /*a420*/  FADD.FTZ R172, R14, R172 ;  /* 0x000000ac0eac7221 */ /* 0x000fe20000010000 */
[----:B----4-:R-:W-:Y:S01]  /*a430*/  F2FP.BF16.F32.PACK_AB R164, R176, R175 ;  /* 0x000000afb0a4723e */ /* 0x010fe200000010ff */
[----:B------:R-:W-:Y:S01]  /*a440*/  FADD.FTZ R169, R10, R169 ;  /* 0x000000a90aa97221 */ /* 0x000fe20000010000 */
[----:B------:R-:W-:Y:S01]  /*a450*/  F2FP.BF16.F32.PACK_AB R165, R229, R7 ;  /* 0x00000007e5a5723e */ /* 0x000fe200000010ff */
[----:B------:R2:W-:Y:S01]  /*a460*/  STSM.16.M88.4 [R186], R160 ;  /* 0x000000a0ba007844 */ /* 0x0005e20000000200 */
[----:B------:R-:W-:Y:S01]  /*a470*/  F2FP.BF16.F32.PACK_AB R166, R179, R178 ;  /* 0x000000b2b3a6723e */ /* 0x000fe200000010ff */
[----:B------:R-:W-:Y:S01]  /*a480*/  FADD.FTZ R172, R15, R172 ;  /* 0x000000ac0fac7221 */ /* 0x000fe20000010000 */
[----:B------:R-:W-:Y:S01]  /*a490*/  FADD.FTZ R169, R11, R169 ;  /* 0x000000a90ba97221 */ /* 0x000fe20000010000 */
[----:B------:R-:W-:Y:S01]  /*a4a0*/  PLOP3.LUT P3, PT, PT, PT, UP0, 0x80, 0x0 ;  /* 0x000000000000781c */ /* 0x000fe20003f6f008 */
[----:B------:R-:W-:Y:S01]  /*a4b0*/  @!P2 VIADD R9, R9, 0x38860 ;  /* 0x000388600909a836 */ /* 0x000fe20000000000 */
[----:B-1----:R-:W-:Y:S01]  /*a4c0*/  F2FP.BF16.F32.PACK_AB R167, R232, R171 ;  /* 0x000000abe8a7723e */ /* 0x002fe200000010ff */
[----:B------:R-:W-:Y:S01]  /*a4d0*/  FADD.FTZ R172, R20, R172 ;  /* 0x000000ac14ac7221 */ /* 0x000fe20000010000 */
[----:B------:R-:W-:Y:S01]  /*a4e0*/  FADD.FTZ R169, R12, R169 ;  /* 0x000000a90ca97221 */ /* 0x000fe20000010000 */
[----:B------:R-:W-:Y:S01]  /*a4f0*/  IMAD.MOV.U32 R12, RZ, RZ, R2 ;  /* 0x000000ffff0c7224 */ /* 0x000fe200078e0002 */
[----:B------:R-:W-:Y:S01]  /*a500*/  @!P2 PRMT R9, RZ, 0x654, R9 ;  /* 0x00000654ff09a816 */ /* 0x000fe20000000009 */
[----:B------:R2:W-:Y:S01]  /*a510*/  STSM.16.M88.4 [R185], R164 ;  /* 0x000000a4b9007844 */ /* 0x0005e20000000200 */
[----:B------:R-:W-:Y:S01]  /*a520*/  WARPGROUP.ARRIVE ;  /* 0x00000000000079c5 */ /* 0x000fe20000000000 */
[----:B------:R-:W-:Y:S01]  /*a530*/  FADD.FTZ R172, R21, R172 ;  /* 0x000000ac15ac7221 */ /* 0x000fe20000010000 */
[----:B------:R-:W-:Y:S01]  /*a540*/  FADD.FTZ R6, R6, R169 ;  /* 0x000000a906067221 */ /* 0x000fe20000010000 */
[----:B------:R-:W-:-:S02]  /*a550*/  IMAD.MOV.U32 R11, RZ, RZ, R5 ;  /* 0x000000ffff0b7224 */ /* 0x000fc400078e0005 */
[----:B------:R-:W-:Y:S01]  /*a560*/  FADD.FTZ R175, R175, R172 ;  /* 0x000000acafaf7221 */ /* 0x000fe20000010000 */
[----:B------:R-:W-:Y:S01]  /*a570*/  HGMMA.64x256x16.F32.BF16 R24, R152, gdesc[UR8].tnspB, R24, gsb0 ;  /* 0x43e0000898187df0 */ /* 0x000fe20008001818 */
[----:B------:R-:W-:Y:S01]  /*a580*/  UMOV UR11, 0x40000040 ;  /* 0x40000040000b7882 */ /* 0x000fe20000000000 */
[----:B------:R-:W-:Y:S01]  /*a590*/  FADD.FTZ R6, R7, R6 ;  /* 0x0000000607067221 */ /* 0x000fe20000010000 */
[----:B------:R-:W-:Y:S01]  /*a5a0*/  FADD.FTZ R175, R176, R175 ;  /* 0x000000afb0af7221 */ /* 0x000fe20000010000 */
[----:B------:R-:W-:Y:S02]  /*a5b0*/  IMAD.MOV.U32 R10, RZ, RZ, R8 ;  /* 0x000000ffff0a7224 */ /* 0x000fe400078e0008 */
[----:B------:R-:W-:Y:S01]  /*a5c0*/  FADD.FTZ R6, R229, R6 ;  /* 0x00000006e5067221 */ /* 0x000fe20000010000 */
[----:B------:R-:W-:-:S03]  /*a5d0*/  FADD.FTZ R178, R178, R175 ;  /* 0x000000afb2b27221 */ /* 0x000fc60000010000 */
[----:B------:R-:W-:Y:S01]  /*a5e0*/  FADD.FTZ R7, R171, R6 ;  /* 0x00000006ab077221 */ /* 0x000fe20000010000 */
[----:B------:R-:W-:-:S03]  /*a5f0*/  FADD.FTZ R6, R179, R178 ;  /* 0x000000b2b3067221 */ /* 0x000fc60000010000 */
[----:B------:R-:W-:Y:S01]  /*a600*/  FADD.FTZ R7, R232, R7 ;  /* 0x00000007e8077221 */ /* 0x000fe20000010000 */
[----:B------:R-:W-:Y:S02]  /*a610*/  WARPGROUP.DEPBAR.LE gsb0, 0x0 ;  /* 0x00008000000079c5 */ /* 0x000fe40000010000 */
[----:B---3--:R-:W-:Y:S01]  /*a620*/  VIADD R152, R170, 0x80 ;  /* 0x00000080aa987836 */ /* 0x008fe20000000000 */
[----:B------:R-:W-:-:S04]  /*a630*/  WARPGROUP.ARRIVE ;  /* 0x00000000000079c5 */ /* 0x000fc80000000000 */
[----:B------:R-:W-:Y:S01]  /*a640*/  R2UR UR10, R152 ;  /* 0x00000000980a72ca */ /* 0x000fe200000e0000 */
[C---:B------:R-:W-:Y:S02]  /*a650*/  VIADD R152, R170.reuse, 0x100 ;  /* 0x00000100aa987836 */ /* 0x040fe40000000000 */
[----:B------:R-:W-:-:S10]  /*a660*/  VIADD R170, R170, 0x180 ;  /* 0x00000180aaaa7836 */ /* 0x000fd40000000000 */
        /* <DEDUP_REMOVED lines=24> */
.L_x_5322:
[----:B------:R-:W-:-:S06]  /*a7f0*/  UISETP.GE.AND UP0, UPT, UR7, UR43, UPT ;  /* 0x0000002b0700728c */ /* 0x000fcc000bf06270 */
[----:B------:R-:W-:-:S13]  /*a800*/  PLOP3.LUT P1, PT, PT, PT, UP0, 0x80, 0x0 ;  /* 0x000000000000781c */ /* 0x000fda0003f2f008 */
[----:B------:R-:W-:Y:S05]  /*a810*/  @!P1 BRA `(.L_x_5332) ;  /* 0x0000003000509947 */ /* 0x000fea0003800000 */
[----:B------:R-:W-:Y:S01]  /*a820*/  IMAD.MOV.U32 R11, RZ, RZ, R5 ;  /* 0x000000ffff0b7224 */ /* 0x000fe200078e0005 */
[----:B------:R-:W-:Y:S01]  /*a830*/  ULDC UR5, c[0x0][0xad0] ;  /* 0x0002b40000057ab9 */ /* 0x000fe20000000800 */
[----:B------:R-:W-:Y:S01]  /*a840*/  IMAD.MOV.U32 R12, RZ, RZ, R8 ;  /* 0x000000ffff0c7224 */ /* 0x000fe200078e0008 */
[----:B------:R-:W-:Y:S01]  /*a850*/  ULDC UR4, c[0x0][0xa80] ;  /* 0x0002a00000047ab9 */ /* 0x000fe20000000800 */
[----:B------:R-:W-:-:S07]  /*a860*/  IMAD.MOV.U32 R10, RZ, RZ, R2 ;  /* 0x000000ffff0a7224 */ /* 0x000fce00078e0002 */
.L_x_5341:
        /* <DEDUP_REMOVED lines=8> */
.L_x_5333:
[----:B------:R-:W-:Y:S02]  /*a8f0*/  IMAD.U32 R5, RZ, RZ, UR37 ;  /* 0x00000025ff057e24 */ /* 0x000fe4000f8e00ff */
[----:B0-2---:R-:W-:-:S03]  /*a900*/  IMAD R9, R2, 0x8, R16 ;  /* 0x0000000802097824 */ /* 0x005fc600078e0210 */
[----:B------:R-:W-:-:S04]  /*a910*/  SHF.L.U32 R5, R5, 0x1f, RZ ;  /* 0x0000001f05057819 */ /* 0x000fc800000006ff */
[----:B------:R0:W1:Y:S01]  /*a920*/  SYNCS.PHASECHK.TRANS64.TRYWAIT P1, [R9+URZ+0x38830], R5 ;  /* 0x03883005090075a7 */ /* 0x000062000802017f */
[----:B------:R-:W-:Y:S05]  /*a930*/  @!P0 BRA `(.L_x_5334) ;  /* 0x0000000000048947 */ /* 0x000fea0003800000 */
[----:B------:R-:W-:Y:S01]  /*a940*/  BPT.TRAP 0x1 ;  /* 0x000000040000795c */ /* 0x000fe20000300000 */
.L_x_5334:
[----:B------:R-:W-:Y:S01]  /*a950*/  IMAD R8, R2, 0x200, R0 ;  /* 0x0000020002087824 */ /* 0x000fe200078e0200 */
[----:B-1----:R-:W-:Y:S06]  /*a960*/  @P1 BRA `(.L_x_5335) ;  /* 0x0000000000081947 */ /* 0x002fec0003800000 */
[----:B------:R-:W1:Y:S02]  /*a970*/  SYNCS.PHASECHK.TRANS64.TRYWAIT P1, [R9+URZ+0x38830], R5 ;  /* 0x03883005090075a7 */ /* 0x000e64000802017f */
[----:B-1----:R-:W-:Y:S05]  /*a980*/  @!P1 BRA `(.L_x_5336) ;  /* 0x00000110005c9947 */ /* 0x002fea0003800000 */
.L_x_5335:
        /* <DEDUP_REMOVED lines=22> */
.L_x_5337:
[----:B------:R2:W3:Y:S01]  /*aaf0*/  SYNCS.PHASECHK.TRANS64.TRYWAIT P1, [R9+URZ+0x38850], R5 ;  /* 0x03885005090075a7 */ /* 0x0004e2000802017f */
[----:B------:R-:W-:Y:S05]  /*ab00*/  @!P0 BRA `(.L_x_5338) ;  /* 0x0000000000048947 */ /* 0x000fea0003800000 */
[----:B------:R-:W-:Y:S01]  /*ab10*/  BPT.TRAP 0x1 ;  /* 0x000000040000795c */ /* 0x000fe20000300000 */
.L_x_5338:
[----:B---3--:R-:W-:Y:S05]  /*ab20*/  @P1 BRA `(.L_x_5339) ;  /* 0x0000000000081947 */ /* 0x008fea0003800000 */
[----:B------:R-:W3:Y:S02]  /*ab30*/  SYNCS.PHASECHK.TRANS64.TRYWAIT P1, [R9+URZ+0x38850], R5 ;  /* 0x03885005090075a7 */ /* 0x000ee4000802017f */
[----:B---3--:R-:W-:Y:S05]  /*ab40*/  @!P1 BRA `(.L_x_5340) ;  /* 0x0000011000009947 */ /* 0x008fea0003800000 */
.L_x_5339:
        /* <DEDUP_REMOVED lines=12> */
[----:B------:R-:W-:Y:S01]  /*ac10*/  UISETP.GT.AND UP0, UPT, UR7, UR43, UPT ;  /* 0x0000002b0700728c */ /* 0x000fe2000bf04270 */
[----:B------:R-:W-:Y:S01]  /*ac20*/  IMAD.MOV.U32 R15, RZ, RZ, 0x4 ;  /* 0x00000004ff0f7424 */ /* 0x000fe200078e00ff */
[----:B------:R-:W-:Y:S01]  /*ac30*/  R2UR UR30, R8 ;  /* 0x00000000081e72ca */ /* 0x000fe200000e0000 */
[----:B------:R-:W-:Y:S01]  /*ac40*/  VIADD R8, R4, 0x4 ;  /* 0x0000000404087836 */ /* 0x000fe20000000000 */
[----:B------:R-:W-:-:S02]  /*ac50*/  UIADD3 UR7, UR7, -0x1, URZ ;  /* 0xffffffff07077890 */ /* 0x000fc4000fffe03f */
[----:B------:R-:W-:Y:S01]  /*ac60*/  HGMMA.64x64x16.F32.BF16 R152, gdesc[UR24], R152, gsb0 ;  /* 0x00e00000189879f0 */ /* 0x000fe20008001898 */
[----:B0-----:R-:W-:Y:S02]  /*ac70*/  SHF.R.U32.HI R13, RZ, 0x7, R13 ;  /* 0x00000007ff0d7819 */ /* 0x001fe4000001160d */
[----:B------:R-:W-:Y:S02]  /*ac80*/  WARPGROUP.DEPBAR.LE gsb0, 0x0 ;  /* 0x00008000000079c5 */ /* 0x000fe40000010000 */
        /* <DEDUP_REMOVED lines=382> */
[----:B0-----:R-:W-:-:S05]  /*c470*/  FMNMX.FTZ R8, R8, R172, !PT ;  /* 0x000000ac08087209 */ /* 0x001fca0007810000 */
[----:B------:R-:W0:Y:S01]  /*c480*/  MUFU.TANH R163, R163 ;  /* 0x000000a300a37308 */ /* 0x000e220000002400 */
[----:B-1----:R-:W-:Y:S01]  /*c490*/  FMNMX.FTZ R175, R153, R175, !PT ;  /* 0x000000af99af7209 */ /* 0x002fe20007810000 */
[----:B------:R-:W1:Y:S06]  /*c4a0*/  SHFL.BFLY PT, R172, R8, 0x1, 0x1f ;  /* 0x0c201f0008ac7f89 */ /* 0x000e6c00000e0000 */
[----:B------:R-:W3:Y:S01]  /*c4b0*/  MUFU.TANH R166, R166 ;  /* 0x000000a600a67308 */ /* 0x000ee20000002400 */
[----:B--2---:R-:W-:-:S07]  /*c4c0*/  FMNMX.FTZ R175, R162, R175, !PT ;  /* 0x000000afa2af7209 */ /* 0x004fce0007810000 */
[----:B------:R-:W2:Y:S01]  /*c4d0*/  MUFU.TANH R167, R167 ;  /* 0x000000a700a77308 */ /* 0x000ea20000002400 */
[----:B0-----:R-:W-:-:S07]  /*c4e0*/  FMNMX.FTZ R175, R163, R175, !PT ;  /* 0x000000afa3af7209 */ /* 0x001fce0007810000 */
[----:B------:R-:W0:Y:S01]  /*c4f0*/  MUFU.TANH R170, R170 ;  /* 0x000000aa00aa7308 */ /* 0x000e220000002400 */
[----:B---3--:R-:W-:Y:S02]  /*c500*/  FMNMX.FTZ R175, R166, R175, !PT ;  /* 0x000000afa6af7209 */ /* 0x008fe40007810000 */
[----:B-1----:R-:W-:-:S05]  /*c510*/  FMNMX.FTZ R8, R8, R172, !PT ;  /* 0x000000ac08087209 */ /* 0x002fca0007810000 */
[----:B------:R-:W1:Y:S01]  /*c520*/  MUFU.TANH R171, R171 ;  /* 0x000000ab00ab7308 */ /* 0x000e620000002400 */
[C---:B------:R-:W-:Y:S01]  /*c530*/  FADD.FTZ R12, -R8.reuse, R12 ;  /* 0x0000000c080c7221 */ /* 0x040fe20000010100 */
[----:B------:R-:W-:-:S03]  /*c540*/  FMUL.FTZ R183, R8, UR4 ;  /* 0x0000000408b77c20 */ /* 0x000fc60008410000 */
[----:B------:R-:W-:Y:S01]  /*c550*/  FMUL.FTZ R172, R12, UR4 ;  /* 0x000000040cac7c20 */ /* 0x000fe20008410000 */
[----:B--2---:R-:W-:Y:S01]  /*c560*/  FMNMX.FTZ R12, R167, R175, !PT ;  /* 0x000000afa70c7209 */ /* 0x004fe20007810000 */
[--C-:B------:R-:W-:Y:S01]  /*c570*/  FFMA.FTZ R229, R5, UR4, -R183.reuse ;  /* 0x0000000405e57c23 */ /* 0x100fe200080108b7 */
[----:B------:R-:W2:Y:S01]  /*c580*/  MUFU.TANH R173, R173 ;  /* 0x000000ad00ad7308 */ /* 0x000ea20000002400 */
[--C-:B------:R-:W-:Y:S01]  /*c590*/  FFMA.FTZ R228, R20, UR4, -R183.reuse ;  /* 0x0000000414e47c23 */ /* 0x100fe200080108b7 */
[----:B0-----:R-:W-:Y:S01]  /*c5a0*/  FMNMX.FTZ R12, R170, R12, !PT ;  /* 0x0000000caa0c7209 */ /* 0x001fe20007810000 */
        /* <DEDUP_REMOVED lines=10> */
[--C-:B------:R-:W-:Y:S01]  /*c650*/  FFMA.FTZ R177, R161, UR4, -R183.reuse ;  /* 0x00000004a1b17c23 */ /* 0x100fe200080108b7 */
[--C-:B------:R-:W-:Y:S01]  /*c660*/  FFMA.FTZ R179, R164, UR4, -R183.reuse ;  /* 0x00000004a4b37c23 */ /* 0x100fe200080108b7 */
[--C-:B------:R-:W-:Y:S01]  /*c670*/  FFMA.FTZ R168, R168, UR4, -R183.reuse ;  /* 0x00000004a8a87c23 */ /* 0x100fe200080108b7 */
[----:B------:R-:W1:Y:S01]  /*c680*/  MUFU.TANH R176, R176 ;  /* 0x000000b000b07308 */ /* 0x000e620000002400 */
[----:B--2---:R-:W-:Y:S01]  /*c690*/  FMNMX.FTZ R12, R173, R12, !PT ;  /* 0x0000000cad0c7209 */ /* 0x004fe20007810000 */
[----:B------:R-:W-:-:S06]  /*c6a0*/  FFMA.FTZ R182, R165, UR4, -R183 ;  /* 0x00000004a5b67c23 */ /* 0x000fcc00080108b7 */
[----:B------:R-:W2:Y:S01]  /*c6b0*/  MUFU.TANH R178, R178 ;  /* 0x000000b200b27308 */ /* 0x000ea20000002400 */
[----:B0-----:R-:W-:-:S07]  /*c6c0*/  FMNMX.FTZ R12, R174, R12, !PT ;  /* 0x0000000cae0c7209 */ /* 0x001fce0007810000 */
[----:B------:R-:W0:Y:S01]  /*c6d0*/  MUFU.TANH R180, R180 ;  /* 0x000000b400b47308 */ /* 0x000e220000002400 */
[----:B-1----:R-:W-:-:S07]  /*c6e0*/  FMNMX.FTZ R12, R176, R12, !PT ;  /* 0x0000000cb00c7209 */ /* 0x002fce0007810000 */
[----:B------:R-:W1:Y:S01]  /*c6f0*/  MUFU.TANH R181, R181 ;  /* 0x000000b500b57308 */ /* 0x000e620000002400 */
[----:B--2---:R-:W-:-:S07]  /*c700*/  FMNMX.FTZ R12, R178, R12, !PT ;  /* 0x0000000cb20c7209 */ /* 0x004fce0007810000 */
[----:B------:R-:W2:Y:S01]  /*c710*/  MUFU.EX2 R172, R172 ;  /* 0x000000ac00ac7308 */ /* 0x000ea20000000800 */
[----:B0-----:R-:W-:Y:S01]  /*c720*/  FMNMX.FTZ R5, R180, R12, !PT ;  /* 0x0000000cb4057209 */ /* 0x001fe20007810000 */
[----:B------:R-:W-:-:S06]  /*c730*/  FFMA.FTZ R12, R157, UR4, -R183 ;  /* 0x000000049d0c7c23 */ /* 0x000fcc00080108b7 */
[----:B------:R-:W0:Y:S01]  /*c740*/  MUFU.EX2 R229, R229 ;  /* 0x000000e500e57308 */ /* 0x000e220000000800 */
[----:B-1----:R-:W-:-:S05]  /*c750*/  FMNMX.FTZ R5, R181, R5, !PT ;  /* 0x00000005b5057209 */ /* 0x002fca0007810000 */
[----:B------:R-:W1:Y:S02]  /*c760*/  SHFL.BFLY PT, R20, R5, 0x2, 0x1f ;  /* 0x0c401f0005147f89 */ /* 0x000e6400000e0000 */
[----:B------:R-:W-:Y:S01]  /*c770*/  MUFU.EX2 R230, R230 ;  /* 0x000000e600e67308 */ /* 0x000fe20000000800 */
[-C--:B--2---:R-:W-:Y:S01]  /*c780*/  FMUL.FTZ R24, R24, R172.reuse ;  /* 0x000000ac18187220 */ /* 0x084fe20000410000 */
        /* <DEDUP_REMOVED lines=20> */
[----:B-1----:R-:W-:Y:S01]  /*c8d0*/  FMNMX.FTZ R5, R5, R20, !PT ;  /* 0x0000001405057209 */ /* 0x002fe20007810000 */
[----:B------:R-:W-:Y:S01]  /*c8e0*/  FFMA.FTZ R20, R159, UR4, -R183 ;  /* 0x000000049f147c23 */ /* 0x000fe200080108b7 */
[----:B------:R-:W-:Y:S01]  /*c8f0*/  MUFU.EX2 R188, R188 ;  /* 0x000000bc00bc7308 */ /* 0x000fe20000000800 */
[-C--:B------:R-:W-:Y:S01]  /*c900*/  FMUL.FTZ R61, R61, R172.reuse ;  /* 0x000000ac3d3d7220 */ /* 0x080fe20000410000 */
[-C--:B------:R-:W-:Y:S01]  /*c910*/  FMUL.FTZ R64, R64, R172.reuse ;  /* 0x000000ac40407220 */ /* 0x080fe20000410000 */
[----:B------:R-:W1:Y:S01]  /*c920*/  SHFL.BFLY PT, R152, R5, 0x1, 0x1f ;  /* 0x0c201f0005987f89 */ /* 0x000e6200000e0000 */
        /* <DEDUP_REMOVED lines=23> */
[----:B-1----:R-:W-:Y:S01]  /*caa0*/  FMNMX.FTZ R5, R5, R152, !PT ;  /* 0x0000009805057209 */ /* 0x002fe20007810000 */
[-C--:B------:R-:W-:Y:S01]  /*cab0*/  FMUL.FTZ R105, R105, R172.reuse ;  /* 0x000000ac69697220 */ /* 0x080fe20000410000 */
[-C--:B------:R-:W-:Y:S01]  /*cac0*/  FMUL.FTZ R108, R108, R172.reuse ;  /* 0x000000ac6c6c7220 */ /* 0x080fe20000410000 */
[-C--:B------:R-:W-:Y:S01]  /*cad0*/  FMUL.FTZ R109, R109, R172.reuse ;  /* 0x000000ac6d6d7220 */ /* 0x080fe20000410000 */
[-C--:B------:R-:W-:Y:S01]  /*cae0*/  FMUL.FTZ R112, R112, R172.reuse ;  /* 0x000000ac70707220 */ /* 0x080fe20000410000 */
[----:B------:R-:W-:Y:S01]  /*caf0*/  FADD.FTZ R152, -R5, R11 ;  /* 0x0000000b05987221 */ /* 0x000fe20000010100 */
[----:B------:R-:W-:Y:S01]  /*cb00*/  MUFU.EX2 R14, R14 ;  /* 0x0000000e000e7308 */ /* 0x000fe20000000800 */
[-C--:B------:R-:W-:Y:S01]  /*cb10*/  FMUL.FTZ R113, R113, R172.reuse ;  /* 0x000000ac71717220 */ /* 0x080fe20000410000 */
[-C--:B------:R-:W-:Y:S01]  /*cb20*/  FMUL.FTZ R116, R116, R172.reuse ;  /* 0x000000ac74747220 */ /* 0x080fe20000410000 */
[----:B------:R-:W-:Y:S01]  /*cb30*/  FMUL.FTZ R152, R152, UR4 ;  /* 0x0000000498987c20 */ /* 0x000fe20008410000 */
        /* <DEDUP_REMOVED lines=13> */
[----:B-1----:R-:W-:Y:S01]  /*cc10*/  FMUL.FTZ R152, R5, UR4 ;  /* 0x0000000405987c20 */ /* 0x002fe20008410000 */
[-C--:B------:R-:W-:Y:S01]  /*cc20*/  FMUL.FTZ R140, R140, R172.reuse ;  /* 0x000000ac8c8c7220 */ /* 0x080fe20000410000 */
[-C--:B------:R-:W-:Y:S01]  /*cc30*/  FMUL.FTZ R141, R141, R172.reuse ;  /* 0x000000ac8d8d7220 */ /* 0x080fe20000410000 */
[----:B------:R-:W-:Y:S01]  /*cc40*/  FMUL.FTZ R144, R144, R172 ;  /* 0x000000ac90907220 */ /* 0x000fe20000410000 */
[--C-:B------:R-:W-:Y:S01]  /*cc50*/  FFMA.FTZ R154, R13, UR4, -R152.reuse ;  /* 0x000000040d9a7c23 */ /* 0x100fe20008010898 */
[--C-:B------:R-:W-:Y:S01]  /*cc60*/  FFMA.FTZ R156, R15, UR4, -R152.reuse ;  /* 0x000000040f9c7c23 */ /* 0x100fe20008010898 */
[----:B------:R-:W-:Y:S01]  /*cc70*/  FFMA.FTZ R159, R153, UR4, -R152 ;  /* 0x00000004999f7c23 */ /* 0x000fe20008010898 */
[----:B------:R-:W-:-:S02]  /*cc80*/  @!P2 VIADD R153, R9, 0x38840 ;  /* 0x000388400999a836 */ /* 0x000fc40000000000 */
[--C-:B------:R-:W-:Y:S01]  /*cc90*/  FFMA.FTZ R155, R21, UR4, -R152.reuse ;  /* 0x00000004159b7c23 */ /* 0x100fe20008010898 */
[--C-:B------:R-:W-:Y:S01]  /*cca0*/  FFMA.FTZ R157, R162, UR4, -R152.reuse ;  /* 0x00000004a29d7c23 */ /* 0x100fe20008010898 */
[----:B------:R-:W1:Y:S01]  /*ccb0*/  MUFU.EX2 R154, R154 ;  /* 0x0000009a009a7308 */ /* 0x000e620000000800 */
[--C-:B------:R-:W-:Y:S01]  /*ccc0*/  FFMA.FTZ R160, R163, UR4, -R152.reuse ;  /* 0x00000004a3a07c23 */ /* 0x100fe20008010898 */
[----:B------:R-:W-:Y:S01]  /*ccd0*/  @!P2 PRMT R153, RZ, 0x654, R153 ;  /* 0x00000654ff99a816 */ /* 0x000fe20000000099 */
[--C-:B------:R-:W-:Y:S01]  /*cce0*/  FFMA.FTZ R13, R166, UR4, -R152.reuse ;  /* 0x00000004a60d7c23 */ /* 0x100fe20008010898 */
[--C-:B------:R-:W-:Y:S01]  /*ccf0*/  FFMA.FTZ R15, R167, UR4, -R152.reuse ;  /* 0x00000004a70f7c23 */ /* 0x100fe20008010898 */
[--C-:B------:R-:W-:Y:S01]  /*cd00*/  FFMA.FTZ R21, R170, UR4, -R152.reuse ;  /* 0x00000004aa157c23 */ /* 0x100fe20008010898 */
[----:B------:R3:W-:Y:S01]  /*cd10*/  @!P2 SYNCS.ARRIVE.TRANS64.RED.A1T0 RZ, [R153+URZ], RZ ;  /* 0x000000ff99ffa9a7 */ /* 0x0007e2000810043f */
[--C-:B--2---:R-:W-:Y:S01]  /*cd20*/  FFMA.FTZ R169, R171, UR4, -R152.reuse ;  /* 0x00000004aba97c23 */ /* 0x104fe20008010898 */
[----:B------:R-:W2:Y:S01]  /*cd30*/  MUFU.EX2 R156, R156 ;  /* 0x0000009c009c7308 */ /* 0x000ea20000000800 */
[--C-:B------:R-:W-:Y:S01]  /*cd40*/  FFMA.FTZ R174, R174, UR4, -R152.reuse ;  /* 0x00000004aeae7c23 */ /* 0x100fe20008010898 */
[--C-:B------:R-:W-:Y:S01]  /*cd50*/  FFMA.FTZ R176, R176, UR4, -R152.reuse ;  /* 0x00000004b0b07c23 */ /* 0x100fe20008010898 */
[--C-:B------:R-:W-:Y:S01]  /*cd60*/  FFMA.FTZ R178, R178, UR4, -R152.reuse ;  /* 0x00000004b2b27c23 */ /* 0x100fe20008010898 */
[--C-:B------:R-:W-:Y:S01]  /*cd70*/  FFMA.FTZ R180, R180, UR4, -R152.reuse ;  /* 0x00000004b4b47c23 */ /* 0x100fe20008010898 */
[----:B------:R-:W-:Y:S01]  /*cd80*/  FFMA.FTZ R181, R181, UR4, -R152 ;  /* 0x00000004b5b57c23 */ /* 0x000fe20008010898 */
[----:B---3--:R-:W-:-:S02]  /*cd90*/  @!P1 IMAD R153, R10, 0x40, R18 ;  /* 0x000000400a999824 */ /* 0x008fc400078e0212 */
[----:B------:R-:W-:Y:S01]  /*cda0*/  FFMA.FTZ R10, R173, UR4, -R152 ;  /* 0x00000004ad0a7c23 */ /* 0x000fe20008010898 */
[----:B------:R-:W3:Y:S01]  /*cdb0*/  MUFU.EX2 R155, R155 ;  /* 0x0000009b009b7308 */ /* 0x000ee20000000800 */
[----:B0-----:R-:W-:Y:S01]  /*cdc0*/  FFMA.FTZ R152, R172, R6, R229 ;  /* 0x00000006ac987223 */ /* 0x001fe200000100e5 */
[----:B------:R-:W-:Y:S02]  /*cdd0*/  @!P1 IMAD R153, R153, 0x4, R16 ;  /* 0x0000000499999824 */ /* 0x000fe400078e0210 */
[----:B-1----:R-:W-:Y:S01]  /*cde0*/  FFMA.FTZ R7, R158, R7, R154 ;  /* 0x000000079e077223 */ /* 0x002fe2000001009a */
[----:B------:R-:W-:Y:S02]  /*cdf0*/  IMAD R171, R2, 0x1000, R19 ;  /* 0x0000100002ab7824 */ /* 0x000fe400078e0213 */
[----:B------:R-:W-:Y:S01]  /*ce00*/  FADD.FTZ R161, R230, R152 ;  /* 0x00000098e6a17221 */ /* 0x000fe20000010000 */
[-C--:B------:R-:W-:Y:S01]  /*ce10*/  FMUL.FTZ R145, R145, R172.reuse ;  /* 0x000000ac91917220 */ /* 0x080fe20000410000 */
[----:B------:R-:W-:Y:S01]  /*ce20*/  @!P1 STS [R153+0x38400], R172 ;  /* 0x038400ac99009388 */ /* 0x000fe20000000800 */
[----:B------:R-:W0:Y:S01]  /*ce30*/  MUFU.EX2 R159, R159 ;  /* 0x0000009f009f7308 */ /* 0x000e220000000800 */
[----:B--2---:R-:W-:Y:S01]  /*ce40*/  FADD.FTZ R162, R156, R7 ;  /* 0x000000079ca27221 */ /* 0x004fe20000010000 */
[----:B------:R-:W-:Y:S01]  /*ce50*/  FADD.FTZ R161, R228, R161 ;  /* 0x000000a1e4a17221 */ /* 0x000fe20000010000 */
[----:B------:R1:W-:Y:S01]  /*ce60*/  @!P1 STS [R153+0x38420], R158 ;  /* 0x0384209e99009388 */ /* 0x0003e20000000800 */
[-C--:B------:R-:W-:Y:S01]  /*ce70*/  FMUL.FTZ R148, R148, R172.reuse ;  /* 0x000000ac94947220 */ /* 0x080fe20000410000 */
[----:B------:R-:W-:Y:S01]  /*ce80*/  FMUL.FTZ R149, R149, R172 ;  /* 0x000000ac95957220 */ /* 0x000fe20000410000 */
[----:B------:R-:W-:Y:S01]  /*ce90*/  FADD.FTZ R161, R231, R161 ;  /* 0x000000a1e7a17221 */ /* 0x000fe20000010000 */
[----:B------:R-:W-:Y:S01]  /*cea0*/  F2FP.BF16.F32.PACK_AB R152, R230, R229 ;  /* 0x000000e5e698723e */ /* 0x000fe200000010ff */
[----:B------:R-:W2:Y:S01]  /*ceb0*/  MUFU.EX2 R157, R157 ;  /* 0x0000009d009d7308 */ /* 0x000ea20000000800 */
[----:B---3--:R-:W-:Y:S01]  /*cec0*/  FADD.FTZ R162, R155, R162 ;  /* 0x000000a29ba27221 */ /* 0x008fe20000010000 */
[----:B------:R-:W-:Y:S01]  /*ced0*/  R2UR UR6, R171 ;  /* 0x00000000ab0672ca */ /* 0x000fe200000e0000 */
[-C--:B------:R-:W-:Y:S01]  /*cee0*/  FMUL.FTZ R26, R26, R158.reuse ;  /* 0x0000009e1a1a7220 */ /* 0x080fe20000410000 */
[----:B------:R-:W-:Y:S01]  /*cef0*/  FMUL.FTZ R27, R27, R158 ;  /* 0x0000009e1b1b7220 */ /* 0x000fe20000410000 */
[----:B-1----:R-:W-:Y:S01]  /*cf00*/  F2FP.BF16.F32.PACK_AB R153, R156, R154 ;  /* 0x0000009a9c99723e */ /* 0x002fe200000010ff */
[----:B------:R-:W-:Y:S01]  /*cf10*/  FMUL.FTZ R30, R30, R158 ;  /* 0x0000009e1e1e7220 */ /* 0x000fe20000410000 */
[----:B------:R-:W-:Y:S01]  /*cf20*/  F2FP.BF16.F32.PACK_AB R154, R231, R228 ;  /* 0x000000e4e79a723e */ /* 0x000fe200000010ff */
[----:B------:R-:W1:Y:S01]  /*cf30*/  MUFU.EX2 R160, R160 ;  /* 0x000000a000a07308 */ /* 0x000e620000000800 */
[C---:B0-----:R-:W-:Y:S01]  /*cf40*/  FADD.FTZ R162, R159.reuse, R162 ;  /* 0x000000a29fa27221 */ /* 0x041fe20000010000 */
[----:B------:R-:W-:Y:S01]  /*cf50*/  F2FP.BF16.F32.PACK_AB R155, R159, R155 ;  /* 0x0000009b9f9b723e */ /* 0x000fe200000010ff */
[----:B------:R-:W-:Y:S01]  /*cf60*/  BAR.SYNC.DEFER_BLOCKING 0xf, 0x100 ;  /* 0x03c4000000007b1d */ /* 0x000fe20000010000 */
[----:B------:R-:W-:Y:S01]  /*cf70*/  FADD.FTZ R159, R188, R161 ;  /* 0x000000a1bc9f7221 */ /* 0x000fe20000010000 */
[-C--:B------:R-:W-:Y:S01]  /*cf80*/  FMUL.FTZ R31, R31, R158.reuse ;  /* 0x0000009e1f1f7220 */ /* 0x080fe20000410000 */
[-C--:B------:R-:W-:Y:S01]  /*cf90*/  FMUL.FTZ R34, R34, R158.reuse ;  /* 0x0000009e22227220 */ /* 0x080fe20000410000 */
[-C--:B------:R-:W-:Y:S01]  /*cfa0*/  FMUL.FTZ R35, R35, R158.reuse ;  /* 0x0000009e23237220 */ /* 0x080fe20000410000 */
[----:B------:R-:W-:Y:S01]  /*cfb0*/  FADD.FTZ R159, R232, R159 ;  /* 0x0000009fe89f7221 */ /* 0x000fe20000010000 */
        /* <DEDUP_REMOVED lines=67> */
[----:B------:R-:W-:Y:S01]  /*d3f0*/  FMUL.FTZ R151, R151, R158 ;  /* 0x0000009e97977220 */ /* 0x000fe20000410000 */
[----:B------:R-:W-:Y:S01]  /*d400*/  FADD.FTZ R172, R187, R159 ;  /* 0x0000009fbbac7221 */ /* 0x000fe20000010000 */
[----:B------:R-:W-:Y:S01]  /*d410*/  F2FP.BF16.F32.PACK_AB R156, R232, R188 ;  /* 0x000000bce89c723e */ /* 0x000fe200000010ff */
[C---:B-1----:R-:W-:Y:S01]  /*d420*/  FADD.FTZ R170, R160.reuse, R162 ;  /* 0x000000a2a0aa7221 */ /* 0x042fe20000010000 */
[----:B------:R-:W-:Y:S01]  /*d430*/  F2FP.BF16.F32.PACK_AB R157, R160, R157 ;  /* 0x0000009da09d723e */ /* 0x000fe200000010ff */
[----:B------:R-:W-:Y:S01]  /*d440*/  MUFU.EX2 R179, R179 ;  /* 0x000000b300b37308 */ /* 0x000fe20000000800 */
[----:B------:R-:W-:Y:S01]  /*d450*/  F2FP.BF16.F32.PACK_AB R158, R12, R187 ;  /* 0x000000bb0c9e723e */ /* 0x000fe200000010ff */
[----:B------:R1:W-:Y:S01]  /*d460*/  STSM.16.M88.4 [R23+0x36400], R152 ;  /* 0x0364009817007844 */ /* 0x0003e20000000200 */
[----:B0-----:R-:W-:Y:S01]  /*d470*/  F2FP.BF16.F32.PACK_AB R159, R15, R13 ;  /* 0x0000000d0f9f723e */ /* 0x001fe200000010ff */
[----:B------:R-:W-:Y:S01]  /*d480*/  UMOV UR10, UR6 ;  /* 0x00000006000a7c82 */ /* 0x000fe20008000000 */
[----:B--2---:R-:W-:Y:S01]  /*d490*/  F2FP.BF16.F32.PACK_AB R160, R20, R14 ;  /* 0x0000000e14a0723e */ /* 0x004fe200000010ff */
[----:B------:R-:W-:Y:S01]  /*d4a0*/  FADD.FTZ R170, R13, R170 ;  /* 0x000000aa0daa7221 */ /* 0x000fe20000010000 */
[----:B---3--:R-:W-:Y:S01]  /*d4b0*/  F2FP.BF16.F32.PACK_AB R161, R169, R21 ;  /* 0x00000015a9a1723e */ /* 0x008fe200000010ff */
[----:B------:R-:W0:Y:S01]  /*d4c0*/  MUFU.EX2 R168, R168 ;  /* 0x000000a800a87308 */ /* 0x000e220000000800 */
[----:B------:R-:W-:Y:S01]  /*d4d0*/  F2FP.BF16.F32.PACK_AB R162, R177, R175 ;  /* 0x000000afb1a2723e */ /* 0x000fe200000010ff */
[----:B------:R3:W-:Y:S01]  /*d4e0*/  STSM.16.M88.4 [R184], R156 ;  /* 0x0000009cb8007844 */ /* 0x0007e20000000200 */
[----:B----4-:R-:W-:Y:S01]  /*d4f0*/  F2FP.BF16.F32.PACK_AB R163, R6, R10 ;  /* 0x0000000a06a3723e */ /* 0x010fe200000010ff */
[----:B------:R-:W-:Y:S01]  /*d500*/  FADD.FTZ R172, R12, R172 ;  /* 0x000000ac0cac7221 */ /* 0x000fe20000010000 */
[----:B------:R-:W-:Y:S01]  /*d510*/  FADD.FTZ R170, R15, R170 ;  /* 0x000000aa0faa7221 */ /* 0x000fe20000010000 */
[----:B------:R-:W-:Y:S01]  /*d520*/  PLOP3.LUT P1, PT, PT, PT, UP0, 0x80, 0x0 ;  /* 0x000000000000781c */ /* 0x000fe20003f2f008 */
[----:B------:R-:W-:Y:S01]  /*d530*/  @!P2 VIADD R9, R9, 0x38860 ;  /* 0x000388600909a836 */ /* 0x000fe20000000000 */
[----:B------:R-:W2:Y:S01]  /*d540*/  MUFU.EX2 R182, R182 ;  /* 0x000000b600b67308 */ /* 0x000ea20000000800 */
[----:B------:R3:W-:Y:S01]  /*d550*/  STSM.16.M88.4 [R186], R160 ;  /* 0x000000a0ba007844 */ /* 0x0007e20000000200 */
[----:B------:R-:W-:Y:S01]  /*d560*/  FADD.FTZ R172, R14, R172 ;  /* 0x000000ac0eac7221 */ /* 0x000fe20000010000 */
[----:B------:R-:W-:Y:S01]  /*d570*/  FADD.FTZ R170, R21, R170 ;  /* 0x000000aa15aa7221 */ /* 0x000fe20000010000 */
[----:B------:R-:W-:Y:S01]  /*d580*/  @!P2 PRMT R9, RZ, 0x654, R9 ;  /* 0x00000654ff09a816 */ /* 0x000fe20000000009 */
[----:B------:R-:W-:-:S02]  /*d590*/  IMAD.MOV.U32 R12, RZ, RZ, R8 ;  /* 0x000000ffff0c7224 */ /* 0x000fc400078e0008 */
[----:B------:R-:W-:Y:S01]  /*d5a0*/  FADD.FTZ R172, R20, R172 ;  /* 0x000000ac14ac7221 */ /* 0x000fe20000010000 */
[----:B------:R-:W-:Y:S01]  /*d5b0*/  FADD.FTZ R169, R169, R170 ;  /* 0x000000aaa9a97221 */ /* 0x000fe20000010000 */
[----:B------:R-:W-:Y:S01]  /*d5c0*/  MUFU.EX2 R7, R176 ;  /* 0x000000b000077308 */ /* 0x000fe20000000800 */
[----:B0-----:R-:W-:Y:S01]  /*d5d0*/  F2FP.BF16.F32.PACK_AB R164, R168, R179 ;  /* 0x000000b3a8a4723e */ /* 0x001fe200000010ff */
[----:B------:R-:W-:Y:S01]  /*d5e0*/  FADD.FTZ R172, R175, R172 ;  /* 0x000000acafac7221 */ /* 0x000fe20000010000 */
[----:B------:R-:W-:Y:S01]  /*d5f0*/  FADD.FTZ R169, R10, R169 ;  /* 0x000000a90aa97221 */ /* 0x000fe20000010000 */
[----:B------:R-:W-:Y:S02]  /*d600*/  IMAD.MOV.U32 R10, RZ, RZ, R2 ;  /* 0x000000ffff0a7224 */ /* 0x000fe400078e0002 */
[----:B------:R-:W-:Y:S01]  /*d610*/  FADD.FTZ R172, R177, R172 ;  /* 0x000000acb1ac7221 */ /* 0x000fe20000010000 */
[----:B------:R-:W-:Y:S01]  /*d620*/  FADD.FTZ R6, R6, R169 ;  /* 0x000000a906067221 */ /* 0x000fe20000010000 */
[----:B------:R-:W0:Y:S01]  /*d630*/  MUFU.EX2 R178, R178 ;  /* 0x000000b200b27308 */ /* 0x000e220000000800 */
[----:B--2---:R-:W-:Y:S01]  /*d640*/  F2FP.BF16.F32.PACK_AB R166, R11, R182 ;  /* 0x000000b60ba6723e */ /* 0x004fe200000010ff */
[----:B------:R-:W-:-:S04]  /*d650*/  FADD.FTZ R179, R179, R172 ;  /* 0x000000acb3b37221 */ /* 0x000fc80000010000 */
[----:B------:R-:W-:Y:S02]  /*d660*/  FADD.FTZ R179, R168, R179 ;  /* 0x000000b3a8b37221 */ /* 0x000fe40000010000 */
[----:B------:R-:W-:Y:S08]  /*d670*/  MUFU.EX2 R180, R180 ;  /* 0x000000b400b47308 */ /* 0x000ff00000000800 */
[----:B------:R-:W2:Y:S01]  /*d680*/  MUFU.EX2 R181, R181 ;  /* 0x000000b500b57308 */ /* 0x000ea20000000800 */
[----:B0-----:R-:W-:Y:S01]  /*d690*/  F2FP.BF16.F32.PACK_AB R165, R178, R7 ;  /* 0x00000007b2a5723e */ /* 0x001fe200000010ff */
[----:B------:R-:W-:Y:S01]  /*d6a0*/  FADD.FTZ R7, R7, R6 ;  /* 0x0000000607077221 */ /* 0x000fe20000010000 */
[----:B------:R-:W-:-:S03]  /*d6b0*/  FADD.FTZ R6, R182, R179 ;  /* 0x000000b3b6067221 */ /* 0x000fc60000010000 */
[----:B------:R-:W-:Y:S01]  /*d6c0*/  FADD.FTZ R7, R178, R7 ;  /* 0x00000007b2077221 */ /* 0x000fe20000010000 */
[----:B------:R-:W-:Y:S01]  /*d6d0*/  FADD.FTZ R6, R11, R6 ;  /* 0x000000060b067221 */ /* 0x000fe20000010000 */
[----:B------:R-:W-:Y:S01]  /*d6e0*/  IMAD.MOV.U32 R11, RZ, RZ, R5 ;  /* 0x000000ffff0b7224 */ /* 0x000fe200078e0005 */
[----:B--2---:R-:W-:Y:S01]  /*d6f0*/  F2FP.BF16.F32.PACK_AB R167, R181, R180 ;  /* 0x000000b4b5a7723e */ /* 0x004fe200000010ff */
[----:B------:R-:W-:-:S04]  /*d700*/  FADD.FTZ R180, R180, R7 ;  /* 0x00000007b4b47221 */ /* 0x000fc80000010000 */
[----:B------:R3:W-:Y:S01]  /*d710*/  STSM.16.M88.4 [R185], R164 ;  /* 0x000000a4b9007844 */ /* 0x0007e20000000200 */
[----:B------:R-:W-:Y:S01]  /*d720*/  WARPGROUP.ARRIVE ;  /* 0x00000000000079c5 */ /* 0x000fe20000000000 */
[----:B------:R-:W-:-:S05]  /*d730*/  FADD.FTZ R7, R181, R180 ;  /* 0x000000b4b5077221 */ /* 0x000fca0000010000 */
[----:B------:R-:W-:Y:S01]  /*d740*/  HGMMA.64x256x16.F32.BF16 R24, R152, gdesc[UR8].tnspB, R24, gsb0 ;  /* 0x43e0000898187df0 */ /* 0x000fe20008001818 */
[----:B------:R-:W-:Y:S02]  /*d750*/  UMOV UR11, 0x40000040 ;  /* 0x40000040000b7882 */ /* 0x000fe40000000000 */
[----:B------:R-:W-:Y:S02]  /*d760*/  WARPGROUP.DEPBAR.LE gsb0, 0x0 ;  /* 0x00008000000079c5 */ /* 0x000fe40000010000 */
[----:B-1----:R-:W-:Y:S01]  /*d770*/  VIADD R152, R171, 0x80 ;  /* 0x00000080ab987836 */ /* 0x002fe20000000000 */
[----:B------:R-:W-:-:S04]  /*d780*/  WARPGROUP.ARRIVE ;  /* 0x00000000000079c5 */ /* 0x000fc80000000000 */
[----:B------:R-:W-:Y:S01]  /*d790*/  R2UR UR6, R152 ;  /* 0x00000000980672ca */ /* 0x000fe200000e0000 */
[C---:B------:R-:W-:Y:S02]  /*d7a0*/  VIADD R152, R171.reuse, 0x100 ;  /* 0x00000100ab987836 */ /* 0x040fe40000000000 */
[----:B------:R-:W-:-:S10]  /*d7b0*/  VIADD R171, R171, 0x180 ;  /* 0x00000180abab7836 */ /* 0x000fd40000000000 */
[----:B------:R-:W-:Y:S01]  /*d7c0*/  UMOV UR10, UR6 ;  /* 0x00000006000a7c82 */ /* 0x000fe20008000000 */
[----:B------:R-:W-:-:S04]  /*d7d0*/  R2UR UR6, R152 ;  /* 0x00000000980672ca */ /* 0x000fc800000e0000 */
[----:B------:R-:W-:Y:S01]  /*d7e0*/  HGMMA.64x256x16.F32.BF16 R24, R156, gdesc[UR8].tnspB, R24, gsb0 ;  /* 0x43e000089c187df0 */ /* 0x000fe20008001818 */
[----:B------:R-:W-:-:S08]  /*d7f0*/  UMOV UR11, 0x40000040 ;  /* 0x40000040000b7882 */ /* 0x000fd00000000000 */
[----:B------:R-:W-:Y:S01]  /*d800*/  UMOV UR10, UR6 ;  /* 0x00000006000a7c82 */ /* 0x000fe20008000000 */
[----:B------:R-:W-:Y:S01]  /*d810*/  R2UR UR6, R171 ;  /* 0x00000000ab0672ca */ /* 0x000fe200000e0000 */
[----:B------:R-:W-:Y:S02]  /*d820*/  WARPGROUP.DEPBAR.LE gsb0, 0x0 ;  /* 0x00008000000079c5 */ /* 0x000fe40000010000 */
[----:B------:R-:W-:-:S15]  /*d830*/  WARPGROUP.ARRIVE ;  /* 0x00000000000079c5 */ /* 0x000fde0000000000 */
        /* <DEDUP_REMOVED lines=18> */
.L_x_5332:
[----:B------:R-:W1:Y:S01]  /*d960*/  SHFL.BFLY PT, R3, R6, 0x2, 0x1f ;  /* 0x0c401f0006037f89 */ /* 0x000e6200000e0000 */
[----:B------:R-:W-:Y:S01]  /*d970*/  IMAD.U32 R11, RZ, RZ, UR4 ;  /* 0x00000004ff0b7e24 */ /* 0x000fe2000f8e00ff */
[----:B------:R-:W-:Y:S06]  /*d980*/  BAR.ARV 0x8, 0x100 ;  /* 0x0204000000007b1d */ /* 0x000fec0000002000 */
[----:B------:R-:W-:Y:S02]  /*d990*/  IMAD.MOV.U32 R19, RZ, RZ, -0x800000 ;  /* 0xff800000ff137424 */ /* 0x000fe400078e00ff */
[----:B------:R-:W-:Y:S01]  /*d9a0*/  BAR.SYNC.DEFER_BLOCKING 0xf, 0x100 ;  /* 0x03c4000000007b1d */ /* 0x000fe20000010000 */
[----:B------:R-:W-:Y:S01]  /*d9b0*/  ISETP.NE.AND P3, PT, R22, RZ, PT ;  /* 0x000000ff1600720c */ /* 0x000fe20003f65270 */
[----:B------:R-:W-:-:S04]  /*d9c0*/  UIADD3 UR40, UR40, 0x1, URZ ;  /* 0x0000000128287890 */ /* 0x000fc8000fffe03f */
[----:B------:R-:W4:Y:S01]  /*d9d0*/  SHFL.BFLY PT, R4, R7, 0x2, 0x1f ;  /* 0x0c401f0007047f89 */ /* 0x000f2200000e0000 */
[----:B-1----:R-:W-:-:S05]  /*d9e0*/  FADD.FTZ R3, R3, R6 ;  /* 0x0000000603037221 */ /* 0x002fca0000010000 */
[----:B------:R-:W1:Y:S01]  /*d9f0*/  SHFL.BFLY PT, R0, R3, 0x1, 0x1f ;  /* 0x0c201f0003007f89 */ /* 0x000e6200000e0000 */
[----:B----4-:R-:W-:Y:S01]  /*da00*/  FADD.FTZ R4, R4, R7 ;  /* 0x0000000704047221 */ /* 0x010fe20000010000 */
[----:B------:R-:W-:-:S04]  /*da10*/  @!P3 IMAD R7, R2, 0x40, R18 ;  /* 0x000000400207b824 */ /* 0x000fc800078e0212 */
[----:B0-23--:R-:W0:Y:S01]  /*da20*/  SHFL.BFLY PT, R9, R4, 0x1, 0x1f ;  /* 0x0c201f0004097f89 */ /* 0x00de2200000e0000 */
[----:B------:R-:W-:Y:S02]  /*da30*/  @!P3 IMAD R7, R7, 0x4, R16 ;  /* 0x000000040707b824 */ /* 0x000fe400078e0210 */
[----:B-1----:R-:W-:Y:S01]  /*da40*/  FADD.FTZ R10, R3, R0 ;  /* 0x00000000030a7221 */ /* 0x002fe20000010000 */
[----:B------:R-:W-:-:S04]  /*da50*/  IMAD.MOV.U32 R3, RZ, RZ, RZ ;  /* 0x000000ffff037224 */ /* 0x000fc800078e00ff */
[----:B------:R-:W-:-:S13]  /*da60*/  FSETP.NE.FTZ.AND P0, PT, R10, RZ, PT ;  /* 0x000000ff0a00720b */ /* 0x000fda0003f15000 */
[----:B------:R-:W1:Y:S01]  /*da70*/  @P0 MUFU.LG2 R0, R10 ;  /* 0x0000000a00000308 */ /* 0x000e620000000c00 */
[----:B------:R-:W-:Y:S01]  /*da80*/  @P0 FMUL.FTZ R11, R11, 0.69314718246459960938 ;  /* 0x3f3172180b0b0820 */ /* 0x000fe20000410000 */
[----:B0-----:R-:W-:Y:S01]  /*da90*/  FADD.FTZ R9, R4, R9 ;  /* 0x0000000904097221 */ /* 0x001fe20000010000 */
[----:B------:R-:W-:-:S04]  /*daa0*/  VIADD R4, R2, 0x1 ;  /* 0x0000000102047836 */ /* 0x000fc80000000000 */
[----:B------:R-:W-:Y:S01]  /*dab0*/  FSETP.NE.FTZ.AND P2, PT, R9, RZ, PT ;  /* 0x000000ff0900720b */ /* 0x000fe20003f55000 */
[----:B------:R-:W0:Y:S01]  /*dac0*/  @P0 MUFU.RCP R3, R10 ;  /* 0x0000000a00030308 */ /* 0x000e220000001000 */
[----:B------:R-:W-:-:S04]  /*dad0*/  ISETP.NE.AND P1, PT, R4, 0x2, PT ;  /* 0x000000020400780c */ /* 0x000fc80003f25270 */
[----:B------:R-:W-:Y:S01]  /*dae0*/  SEL R2, RZ, 0x1, P1 ;  /* 0x00000001ff027807 */ /* 0x000fe20000800000 */
[----:B-1----:R-:W-:-:S03]  /*daf0*/  @P0 FMUL.FTZ R0, R0, 0.69314718246459960938 ;  /* 0x3f31721800000820 */ /* 0x002fc60000410000 */
[----:B------:R-:W-:Y:S01]  /*db00*/  R2UR UR5, R2 ;  /* 0x00000000020572ca */ /* 0x000fe200000e0000 */
[----:B------:R-:W-:Y:S02]  /*db10*/  IMAD.U32 R2, RZ, RZ, UR4 ;  /* 0x00000004ff027e24 */ /* 0x000fe4000f8e00ff */
[----:B------:R-:W1:Y:S01]  /*db20*/  @P2 MUFU.LG2 R6, R9 ;  /* 0x0000000900062308 */ /* 0x000e620000000c00 */
[----:B------:R-:W-:Y:S01]  /*db30*/  @P0 FFMA.FTZ R19, R11, R8, R0 ;  /* 0x000000080b130223 */ /* 0x000fe20000010000 */
[----:B------:R-:W-:Y:S02]  /*db40*/  IMAD.MOV.U32 R0, RZ, RZ, RZ ;  /* 0x000000ffff007224 */ /* 0x000fe400078e00ff */
[----:B------:R-:W-:Y:S01]  /*db50*/  @P2 FMUL.FTZ R2, R2, 0.69314718246459960938 ;  /* 0x3f31721802022820 */ /* 0x000fe20000410000 */
[----:B------:R-:W-:Y:S01]  /*db60*/  PLOP3.LUT P0, PT, PT, PT, PT, 0x8, 0x0 ;  /* 0x000000000000781c */ /* 0x000fe20003f0e170 */
[----:B0-----:R0:W-:Y:S01]  /*db70*/  @!P3 STS [R7+0x38400], R3 ;  /* 0x038400030700b388 */ /* 0x0011e20000000800 */
[-C--:B------:R-:W-:Y:S01]  /*db80*/  FMUL.FTZ R24, R24, R3.reuse ;  /* 0x0000000318187220 */ /* 0x080fe20000410000 */
[-C--:B------:R-:W-:Y:S01]  /*db90*/  FMUL.FTZ R25, R25, R3.reuse ;  /* 0x0000000319197220 */ /* 0x080fe20000410000 */
        /* <DEDUP_REMOVED lines=65> */
[----:B0-----:R-:W-:-:S02]  /*dfb0*/  IMAD.MOV.U32 R3, RZ, RZ, -0x800000 ;  /* 0xff800000ff037424 */ /* 0x001fc400078e00ff */
[----:B------:R-:W-:Y:S01]  /*dfc0*/  @P2 FFMA.FTZ R3, R2, R5, R6 ;  /* 0x0000000502032223 */ /* 0x000fe20000010006 */
        /* <DEDUP_REMOVED lines=64> */
[----:B------:R-:W-:Y:S01]  /*e3d0*/  SEL R2, R4, RZ, P1 ;  /* 0x000000ff04027207 */ /* 0x000fe20000800000 */
[----:B------:R-:W-:Y:S01]  /*e3e0*/  ULOP3.LUT UR37, UR37, UR5, URZ, 0x3c, !UPT ;  /* 0x0000000525257292 */ /* 0x000fe2000f8e3c3f */
[----:B-1----:R-:W-:Y:S11]  /*e3f0*/  BAR.ARV 0xe, 0x100 ;  /* 0x0384000000007b1d */ /* 0x002ff60000002000 */
.L_x_5307:
[----:B------:R-:W0:Y:S01]  /*e400*/  S2R R5, SR_CgaCtaId ;  /* 0x0000000000057919 */ /* 0x000e220000008800 */
[----:B------:R-:W-:Y:S01]  /*e410*/  MOV R16, 0x400 ;  /* 0x0000040000107802 */ /* 0x000fe20000000f00 */
[----:B------:R-:W-:Y:S01]  /*e420*/  BSSY B0, `(.L_x_5342) ;  /* 0x0000484000007945 */ /* 0x000fe20003800000 */
[----:B------:R-:W-:Y:S01]  /*e430*/  SHF.R.U32.HI R0, RZ, 0x10, R195 ;  /* 0x00000010ff007819 */ /* 0x000fe200000116c3 */
[----:B------:R-:W-:Y:S01]  /*e440*/  BAR.SYNC.DEFER_BLOCKING 0x5, 0x180 ;  /* 0x0146000000007b1d */ /* 0x000fe20000010000 */
[----:B0-----:R-:W-:-:S05]  /*e450*/  LEA R16, R5, R16, 0x18 ;  /* 0x0000001005107211 */ /* 0x001fca00078ec0ff */
[----:B------:R-:W0:Y:S02]  /*e460*/  LDS.128 R4, [R16+0x388d0] ;  /* 0x0388d00010047984 */ /* 0x000e240000000c00 */
[----:B0-----:R-:W-:Y:S02]  /*e470*/  R2UR UR4, R5 ;  /* 0x00000000050472ca */ /* 0x001fe400000e0000 */
[----:B------:R-:W-:Y:S01]  /*e480*/  R2UR UR5, R7 ;  /* 0x00000000070572ca */ /* 0x000fe200000e0000 */
[----:B------:R-:W-:Y:S06]  /*e490*/  BAR.ARV 0x4, 0x180 ;  /* 0x0106000000007b1d */ /* 0x000fec0000002000 */
[----:B------:R-:W-:Y:S08]  /*e4a0*/  @P0 BRA `(.L_x_5343) ;  /* 0x00000038001c0947 */ /* 0x000ff00003800000 */
[----:B------:R-:W2:Y:S01]  /*e4b0*/  LDL R8, [R1+0x70] ;  /* 0x0000700001087983 */ /* 0x000ea20000100800 */
[----:B------:R-:W-:Y:S01]  /*e4c0*/  ULDC.64 UR6, c[0x0][0xd08] ;  /* 0x0003420000067ab9 */ /* 0x000fe20000000a00 */
[----:B------:R-:W0:Y:S01]  /*e4d0*/  S2R R7, SR_SWINHI ;  /* 0x0000000000077919 */ /* 0x000e220000002f00 */
[----:B------:R-:W-:Y:S02]  /*e4e0*/  MOV R4, R16 ;  /* 0x0000001000047202 */ /* 0x000fe40000000f00 */
[----:B0-----:R-:W-:Y:S01]  /*e4f0*/  MOV R5, R7 ;  /* 0x0000000700057202 */ /* 0x001fe20000000f00 */
[----:B------:R-:W-:Y:S02]  /*e500*/  BAR.SYNC.DEFER_BLOCKING 0x1, 0x100 ;  /* 0x0044000000007b1d */ /* 0x000fe40000010000 */
        /* <DEDUP_REMOVED lines=12> */
[----:B------:R-:W-:Y:S02]  /*e5d0*/  MOV R166, R8 ;  /* 0x0000000800a67202 */ /* 0x000fe40000000f00 */
[----:B------:R-:W-:Y:S02]  /*e5e0*/  LOP3.LUT R9, R20, 0x380, RZ, 0xc0, !PT ;  /* 0x0000038014097812 */ /* 0x000fe400078ec0ff */
[----:B------:R-:W-:-:S02]  /*e5f0*/  LOP3.LUT R10, R11, 0x380, RZ, 0xc0, !PT ;  /* 0x000003800b0a7812 */ /* 0x000fc400078ec0ff */
[----:B------:R-:W-:Y:S02]  /*e600*/  SHF.R.U64 R9, R9, 0x3, RZ ;  /* 0x0000000309097819 */ /* 0x000fe400000012ff */
[----:B------:R-:W-:Y:S02]  /*e610*/  MOV R164, R12 ;  /* 0x0000000c00a47202 */ /* 0x000fe40000000f00 */
[----:B------:R-:W-:Y:S01]  /*e620*/  LOP3.LUT R8, R9, R20, RZ, 0x3c, !PT ;  /* 0x0000001409087212 */ /* 0x000fe200078e3cff */
[----:B------:R-:W-:Y:S01]  /*e630*/  IMAD.MOV.U32 R9, RZ, RZ, R21 ;  /* 0x000000ffff097224 */ /* 0x000fe200078e0015 */
[----:B------:R-:W-:Y:S02]  /*e640*/  SHF.R.U64 R10, R10, 0x3, RZ ;  /* 0x000000030a0a7819 */ /* 0x000fe400000012ff */
[----:B------:R-:W-:Y:S02]  /*e650*/  IADD3 R156, P5, R20, 0x4020, RZ ;  /* 0x00004020149c7810 */ /* 0x000fe40007fbe0ff */
[----:B------:R-:W-:-:S02]  /*e660*/  MOV R12, R8 ;  /* 0x00000008000c7202 */ /* 0x000fc40000000f00 */
[----:B------:R-:W0:Y:S01]  /*e670*/  LDC R9, c[0x0][0xbd4] ;  /* 0x0002f500ff097b82 */ /* 0x000e220000000800 */
[----:B------:R-:W-:Y:S01]  /*e680*/  LOP3.LUT R10, R10, R11, RZ, 0x3c, !PT ;  /* 0x0000000b0a0a7212 */ /* 0x000fe200078e3cff */
[----:B------:R-:W-:Y:S01]  /*e690*/  IMAD.X R11, RZ, RZ, R21, P0 ;  /* 0x000000ffff0b7224 */ /* 0x000fe200000e0615 */
[----:B------:R-:W-:Y:S02]  /*e6a0*/  IADD3 R160, P0, R20, 0x2060, RZ ;  /* 0x0000206014a07810 */ /* 0x000fe40007f1e0ff */
[----:B------:R-:W-:Y:S02]  /*e6b0*/  LOP3.LUT R157, R156, 0x380, RZ, 0xc0, !PT ;  /* 0x000003809c9d7812 */ /* 0x000fe400078ec0ff */
[----:B------:R-:W-:Y:S02]  /*e6c0*/  LOP3.LUT R161, R160, 0x380, RZ, 0xc0, !PT ;  /* 0x00000380a0a17812 */ /* 0x000fe400078ec0ff */
[----:B------:R-:W-:Y:S02]  /*e6d0*/  MOV R165, R10 ;  /* 0x0000000a00a57202 */ /* 0x000fe40000000f00 */
[----:B------:R-:W-:-:S02]  /*e6e0*/  SHF.R.U64 R161, R161, 0x3, RZ ;  /* 0x00000003a1a17819 */ /* 0x000fc400000012ff */
[----:B------:R-:W-:Y:S02]  /*e6f0*/  IADD3 R11, P1, R20, 0x2040, RZ ;  /* 0x00002040140b7810 */ /* 0x000fe40007f3e0ff */
[----:B------:R-:W-:Y:S01]  /*e700*/  LOP3.LUT R160, R161, R160, RZ, 0x3c, !PT ;  /* 0x000000a0a1a07212 */ /* 0x000fe200078e3cff */
[----:B------:R-:W-:Y:S01]  /*e710*/  IMAD.X R161, RZ, RZ, R21, P0 ;  /* 0x000000ffffa17224 */ /* 0x000fe200000e0615 */
[----:B------:R-:W-:Y:S02]  /*e720*/  LOP3.LUT R8, R11, 0x380, RZ, 0xc0, !PT ;  /* 0x000003800b087812 */ /* 0x000fe400078ec0ff */
[----:B------:R-:W-:Y:S02]  /*e730*/  SHF.R.U64 R157, R157, 0x3, RZ ;  /* 0x000000039d9d7819 */ /* 0x000fe400000012ff */
[----:B------:R-:W-:Y:S02]  /*e740*/  ISETP.NE.AND P0, PT, R0, RZ, PT ;  /* 0x000000ff0000720c */ /* 0x000fe40003f05270 */
[----:B------:R-:W-:-:S02]  /*e750*/  SHF.R.U64 R8, R8, 0x3, RZ ;  /* 0x0000000308087819 */ /* 0x000fc400000012ff */
[----:B------:R-:W-:Y:S01]  /*e760*/  LOP3.LUT R156, R157, R156, RZ, 0x3c, !PT ;  /* 0x0000009c9d9c7212 */ /* 0x000fe200078e3cff */
[--C-:B------:R-:W-:Y:S01]  /*e770*/  IMAD.X R157, RZ, RZ, R21.reuse, P5 ;  /* 0x000000ffff9d7224 */ /* 0x100fe200028e0615 */
[----:B0-----:R-:W-:Y:S01]  /*e780*/  SEL R0, R0, R9, P0 ;  /* 0x0000000900007207 */ /* 0x001fe20000000000 */
[----:B------:R-:W-:Y:S01]  /*e790*/  IMAD.X R9, RZ, RZ, R21, P1 ;  /* 0x000000ffff097224 */ /* 0x000fe200008e0615 */
[----:B------:R-:W-:Y:S02]  /*e7a0*/  IADD3 R15, P2, R20, 0x6000, RZ ;  /* 0x00006000140f7810 */ /* 0x000fe40007f5e0ff */
[----:B------:R-:W-:Y:S02]  /*e7b0*/  LOP3.LUT R8, R8, R11, RZ, 0x3c, !PT ;  /* 0x0000000b08087212 */ /* 0x000fe400078e3cff */
[----:B------:R-:W-:Y:S02]  /*e7c0*/  MOV R156, R156 ;  /* 0x0000009c009c7202 */ /* 0x000fe40000000f00 */
[----:B------:R-:W-:-:S02]  /*e7d0*/  LOP3.LUT R14, R15, 0x380, RZ, 0xc0, !PT ;  /* 0x000003800f0e7812 */ /* 0x000fc400078ec0ff */
[C---:B------:R-:W-:Y:S02]  /*e7e0*/  IADD3 R158, P6, R20.reuse, 0x4000, RZ ;  /* 0x00004000149e7810 */ /* 0x040fe40007fde0ff */
[----:B------:R-:W-:Y:S02]  /*e7f0*/  MOV R157, R8 ;  /* 0x00000008009d7202 */ /* 0x000fe40000000f00 */
[----:B------:R-:W-:Y:S02]  /*e800*/  IADD3 R9, P0, R20, 0x2020, RZ ;  /* 0x0000202014097810 */ /* 0x000fe40007f1e0ff */
[----:B------:R-:W-:Y:S02]  /*e810*/  SHF.R.U64 R14, R14, 0x3, RZ ;  /* 0x000000030e0e7819 */ /* 0x000fe400000012ff */
[----:B------:R-:W-:Y:S02]  /*e820*/  LOP3.LUT R159, R158, 0x380, RZ, 0xc0, !PT ;  /* 0x000003809e9f7812 */ /* 0x000fe400078ec0ff */
[----:B------:R-:W-:-:S02]  /*e830*/  LOP3.LUT R8, R9, 0x380, RZ, 0xc0, !PT ;  /* 0x0000038009087812 */ /* 0x000fc400078ec0ff */
[----:B------:R-:W-:Y:S01]  /*e840*/  LOP3.LUT R14, R14, R15, RZ, 0x3c, !PT ;  /* 0x0000000f0e0e7212 */ /* 0x000fe200078e3cff */
[--C-:B------:R-:W-:Y:S01]  /*e850*/  IMAD.X R15, RZ, RZ, R21.reuse, P2 ;  /* 0x000000ffff0f7224 */ /* 0x100fe200010e0615 */
[----:B------:R-:W-:Y:S02]  /*e860*/  SHF.R.U64 R159, R159, 0x3, RZ ;  /* 0x000000039f9f7819 */ /* 0x000fe400000012ff */
[----:B------:R-:W-:Y:S02]  /*e870*/  SHF.R.U64 R8, R8, 0x3, RZ ;  /* 0x0000000308087819 */ /* 0x000fe400000012ff */
[----:B------:R-:W-:Y:S01]  /*e880*/  LOP3.LUT R158, R159, R158, RZ, 0x3c, !PT ;  /* 0x0000009e9f9e7212 */ /* 0x000fe200078e3cff */
[--C-:B------:R-:W-:Y:S01]  /*e890*/  IMAD.X R159, RZ, RZ, R21.reuse, P6 ;  /* 0x000000ffff9f7224 */ /* 0x100fe200030e0615 */
[----:B------:R-:W-:Y:S01]  /*e8a0*/  LOP3.LUT R8, R8, R9, RZ, 0x3c, !PT ;  /* 0x0000000908087212 */ /* 0x000fe200078e3cff */
[----:B------:R-:W-:Y:S01]  /*e8b0*/  IMAD.X R9, RZ, RZ, R21, P0 ;  /* 0x000000ffff097224 */ /* 0x000fe200000e0615 */
[----:B------:R-:W-:-:S02]  /*e8c0*/  MOV R163, R14 ;  /* 0x0000000e00a37202 */ /* 0x000fc40000000f00 */
[----:B------:R-:W-:Y:S02]  /*e8d0*/  IADD3 R14, P0, R20, 0x20, RZ ;  /* 0x00000020140e7810 */ /* 0x000fe40007f1e0ff */
[----:B------:R-:W-:Y:S02]  /*e8e0*/  MOV R158, R158 ;  /* 0x0000009e009e7202 */ /* 0x000fe40000000f00 */
[----:B------:R-:W-:Y:S02]  /*e8f0*/  MOV R159, R8 ;  /* 0x00000008009f7202 */ /* 0x000fe40000000f00 */
[----:B------:R-:W-:Y:S02]  /*e900*/  LOP3.LUT R13, R14, 0x380, RZ, 0xc0, !PT ;  /* 0x000003800e0d7812 */ /* 0x000fe400078ec0ff */
[----:B------:R-:W-:Y:S02]  /*e910*/  F2FP.BF16.F32.PACK_AB R8, R25, R24 ;  /* 0x000000181908723e */ /* 0x000fe400000010ff */
[----:B------:R-:W-:-:S02]  /*e920*/  F2FP.BF16.F32.PACK_AB R9, R27, R26 ;  /* 0x0000001a1b09723e */ /* 0x000fc400000010ff */
[----:B------:R-:W-:Y:S02]  /*e930*/  F2FP.BF16.F32.PACK_AB R10, R29, R28 ;  /* 0x0000001c1d0a723e */ /* 0x000fe400000010ff */
[----:B------:R-:W-:Y:S02]  /*e940*/  F2FP.BF16.F32.PACK_AB R11, R31, R30 ;  /* 0x0000001e1f0b723e */ /* 0x000fe400000010ff */
[----:B------:R-:W-:Y:S02]  /*e950*/  SHF.R.U64 R13, R13, 0x3, RZ ;  /* 0x000000030d0d7819 */ /* 0x000fe400000012ff */
[----:B------:R-:W-:Y:S01]  /*e960*/  F2FP.BF16.F32.PACK_AB R15, R39, R38 ;  /* 0x00000026270f723e */ /* 0x000fe200000010ff */
[----:B------:R0:W-:Y:S01]  /*e970*/  STSM.16.M88.4 [R12], R8 ;  /* 0x000000080c007844 */ /* 0x0001e20000000200 */
[C---:B------:R-:W-:Y:S02]  /*e980*/  IADD3 R153, P3, R20.reuse, 0x4060, RZ ;  /* 0x0000406014997810 */ /* 0x040fe40007f7e0ff */
[----:B------:R-:W-:-:S02]  /*e990*/  IADD3 R154, P4, R20, 0x4040, RZ ;  /* 0x00004040149a7810 */ /* 0x000fc40007f9e0ff */
[----:B------:R-:W-:Y:S02]  /*e9a0*/  LOP3.LUT R152, R153, 0x380, RZ, 0xc0, !PT ;  /* 0x0000038099987812 */ /* 0x000fe400078ec0ff */
[----:B------:R-:W-:Y:S02]  /*e9b0*/  LOP3.LUT R155, R154, 0x380, RZ, 0xc0, !PT ;  /* 0x000003809a9b7812 */ /* 0x000fe400078ec0ff */
[----:B------:R-:W-:Y:S02]  /*e9c0*/  SHF.R.U64 R152, R152, 0x3, RZ ;  /* 0x0000000398987819 */ /* 0x000fe400000012ff */
[----:B------:R-:W-:Y:S02]  /*e9d0*/  SHF.R.U64 R155, R155, 0x3, RZ ;  /* 0x000000039b9b7819 */ /* 0x000fe400000012ff */
[----:B------:R-:W-:Y:S01]  /*e9e0*/  LOP3.LUT R152, R152, R153, RZ, 0x3c, !PT ;  /* 0x0000009998987212 */ /* 0x000fe200078e3cff */
[--C-:B------:R-:W-:Y:S01]  /*e9f0*/  IMAD.X R153, RZ, RZ, R21.reuse, P3 ;  /* 0x000000ffff997224 */ /* 0x100fe200018e0615 */
[----:B------:R-:W-:Y:S01]  /*ea00*/  LOP3.LUT R154, R155, R154, RZ, 0x3c, !PT ;  /* 0x0000009a9b9a7212 */ /* 0x000fe200078e3cff */
[--C-:B0-----:R-:W-:Y:S01]  /*ea10*/  IMAD.X R9, RZ, RZ, R21.reuse, P0 ;  /* 0x000000ffff097224 */ /* 0x101fe200000e0615 */
[----:B------:R-:W-:Y:S01]  /*ea20*/  LOP3.LUT R8, R13, R14, RZ, 0x3c, !PT ;  /* 0x0000000e0d087212 */ /* 0x000fe200078e3cff */
[----:B------:R-:W-:Y:S01]  /*ea30*/  IMAD.X R155, RZ, RZ, R21, P4 ;  /* 0x000000ffff9b7224 */ /* 0x000fe200020e0615 */
[----:B------:R-:W-:-:S02]  /*ea40*/  IADD3 R10, P0, R20, 0x40, RZ ;  /* 0x00000040140a7810 */ /* 0x000fc40007f1e0ff */
[----:B------:R-:W-:Y:S02]  /*ea50*/  MOV R8, R8 ;  /* 0x0000000800087202 */ /* 0x000fe40000000f00 */
[----:B------:R-:W-:Y:S02]  /*ea60*/  LOP3.LUT R9, R10, 0x380, RZ, 0xc0, !PT ;  /* 0x000003800a097812 */ /* 0x000fe400078ec0ff */
[----:B------:R-:W-:Y:S02]  /*ea70*/  F2FP.BF16.F32.PACK_AB R12, R33, R32 ;  /* 0x00000020210c723e */ /* 0x000fe400000010ff */
[----:B------:R-:W-:Y:S02]  /*ea80*/  F2FP.BF16.F32.PACK_AB R13, R35, R34 ;  /* 0x00000022230d723e */ /* 0x000fe400000010ff */
[----:B------:R-:W-:Y:S02]  /*ea90*/  F2FP.BF16.F32.PACK_AB R14, R37, R36 ;  /* 0x00000024250e723e */ /* 0x000fe400000010ff */
[----:B------:R-:W-:-:S02]  /*eaa0*/  SHF.R.U64 R9, R9, 0x3, RZ ;  /* 0x0000000309097819 */ /* 0x000fc400000012ff */
[----:B------:R-:W-:Y:S01]  /*eab0*/  F2FP.BF16.F32.PACK_AB R11, R47, R46 ;  /* 0x0000002e2f0b723e */ /* 0x000fe200000010ff */
[----:B------:R0:W-:Y:S01]  /*eac0*/  STSM.16.M88.4 [R8], R12 ;  /* 0x0000000c08007844 */ /* 0x0001e20000000200 */
[----:B------:R-:W-:Y:S02]  /*ead0*/  MOV R7, R152 ;  /* 0x0000009800077202 */ /* 0x000fe40000000f00 */
[----:B------:R-:W-:Y:S02]  /*eae0*/  MOV R162, R154 ;  /* 0x0000009a00a27202 */ /* 0x000fe40000000f00 */
[----:B------:R-:W-:Y:S02]  /*eaf0*/  F2FP.BF16.F32.PACK_AB R153, R67, R66 ;  /* 0x000000424399723e */ /* 0x000fe400000010ff */
[----:B------:R-:W-:Y:S02]  /*eb00*/  F2FP.BF16.F32.PACK_AB R154, R69, R68 ;  /* 0x00000044459a723e */ /* 0x000fe400000010ff */
[----:B------:R-:W-:-:S02]  /*eb10*/  F2FP.BF16.F32.PACK_AB R155, R71, R70 ;  /* 0x00000046479b723e */ /* 0x000fc400000010ff */
[----:B------:R-:W-:Y:S02]  /*eb20*/  MOV R160, R160 ;  /* 0x000000a000a07202 */ /* 0x000fe40000000f00 */
[----:B0-----:R-:W-:Y:S01]  /*eb30*/  LOP3.LUT R8, R9, R10, RZ, 0x3c, !PT ;  /* 0x0000000a09087212 */ /* 0x001fe200078e3cff */
[----:B------:R-:W-:Y:S01]  /*eb40*/  IMAD.X R9, RZ, RZ, R21, P0 ;  /* 0x000000ffff097224 */ /* 0x000fe200000e0615 */
[----:B------:R-:W-:Y:S02]  /*eb50*/  IADD3 R14, P0, R20, 0x2000, RZ ;  /* 0x00002000140e7810 */ /* 0x000fe40007f1e0ff */
[----:B------:R-:W-:Y:S02]  /*eb60*/  F2FP.BF16.F32.PACK_AB R10, R45, R44 ;  /* 0x0000002c2d0a723e */ /* 0x000fe400000010ff */
[----:B------:R-:W-:Y:S02]  /*eb70*/  MOV R12, R8 ;  /* 0x00000008000c7202 */ /* 0x000fe40000000f00 */
[----:B------:R-:W-:-:S02]  /*eb80*/  F2FP.BF16.F32.PACK_AB R8, R41, R40 ;  /* 0x000000282908723e */ /* 0x000fc400000010ff */
[----:B------:R-:W-:Y:S02]  /*eb90*/  F2FP.BF16.F32.PACK_AB R9, R43, R42 ;  /* 0x0000002a2b09723e */ /* 0x000fe400000010ff */
[----:B------:R-:W-:Y:S02]  /*eba0*/  LOP3.LUT R13, R14, 0x380, RZ, 0xc0, !PT ;  /* 0x000003800e0d7812 */ /* 0x000fe400078ec0ff */
[----:B------:R-:W-:Y:S01]  /*ebb0*/  F2FP.BF16.F32.PACK_AB R15, R63, R62 ;  /* 0x0000003e3f0f723e */ /* 0x000fe200000010ff */
[----:B------:R0:W-:Y:S01]  /*ebc0*/  STSM.16.M88.4 [R12], R8 ;  /* 0x000000080c007844 */ /* 0x0001e20000000200 */
[----:B------:R-:W-:Y:S02]  /*ebd0*/  SHF.R.U64 R13, R13, 0x3, RZ ;  /* 0x000000030d0d7819 */ /* 0x000fe400000012ff */
[----:B0-----:R-:W-:Y:S01]  /*ebe0*/  IADD3 R10, P1, R20, 0x60, RZ ;  /* 0x00000060140a7810 */ /* 0x001fe20007f3e0ff */
[----:B------:R-:W-:Y:S01]  /*ebf0*/  IMAD.X R9, RZ, RZ, R21, P0 ;  /* 0x000000ffff097224 */ /* 0x000fe200000e0615 */
[----:B------:R-:W-:-:S02]  /*ec00*/  LOP3.LUT R8, R13, R14, RZ, 0x3c, !PT ;  /* 0x0000000e0d087212 */ /* 0x000fc400078e3cff */
[----:B------:R-:W-:Y:S01]  /*ec10*/  LOP3.LUT R13, R10, 0x380, RZ, 0xc0, !PT ;  /* 0x000003800a0d7812 */ /* 0x000fe200078ec0ff */
[----:B------:R-:W-:Y:S01]  /*ec20*/  IMAD.X R21, RZ, RZ, R21, P1 ;  /* 0x000000ffff157224 */ /* 0x000fe200008e0615 */
[----:B------:R-:W-:Y:S02]  /*ec30*/  MOV R152, R8 ;  /* 0x0000000800987202 */ /* 0x000fe40000000f00 */
[----:B------:R-:W-:Y:S02]  /*ec40*/  SHF.R.U64 R13, R13, 0x3, RZ ;  /* 0x000000030d0d7819 */ /* 0x000fe400000012ff */
[----:B------:R-:W-:Y:S02]  /*ec50*/  F2FP.BF16.F32.PACK_AB R8, R49, R48 ;  /* 0x000000303108723e */ /* 0x000fe400000010ff */
[----:B------:R-:W-:Y:S02]  /*ec60*/  LOP3.LUT R20, R13, R10, RZ, 0x3c, !PT ;  /* 0x0000000a0d147212 */ /* 0x000fe400078e3cff */
[----:B------:R-:W-:-:S02]  /*ec70*/  F2FP.BF16.F32.PACK_AB R9, R51, R50 ;  /* 0x000000323309723e */ /* 0x000fc400000010ff */
[----:B------:R-:W-:Y:S02]  /*ec80*/  MOV R20, R20 ;  /* 0x0000001400147202 */ /* 0x000fe40000000f00 */
[----:B------:R-:W-:Y:S02]  /*ec90*/  F2FP.BF16.F32.PACK_AB R10, R53, R52 ;  /* 0x00000034350a723e */ /* 0x000fe400000010ff */
[----:B------:R-:W-:Y:S02]  /*eca0*/  F2FP.BF16.F32.PACK_AB R11, R55, R54 ;  /* 0x00000036370b723e */ /* 0x000fe400000010ff */
[----:B------:R-:W-:Y:S02]  /*ecb0*/  F2FP.BF16.F32.PACK_AB R12, R57, R56 ;  /* 0x00000038390c723e */ /* 0x000fe400000010ff */
[----:B------:R-:W-:Y:S01]  /*ecc0*/  F2FP.BF16.F32.PACK_AB R13, R59, R58 ;  /* 0x0000003a3b0d723e */ /* 0x000fe200000010ff */
[----:B------:R0:W-:Y:S01]  /*ecd0*/  STSM.16.M88.4 [R20], R8 ;  /* 0x0000000814007844 */ /* 0x0001e20000000200 */
[----:B------:R-:W-:-:S02]  /*ece0*/  F2FP.BF16.F32.PACK_AB R14, R61, R60 ;  /* 0x0000003c3d0e723e */ /* 0x000fc400000010ff */
[----:B------:R-:W-:-:S03]  /*ecf0*/  ISETP.NE.U32.AND P0, PT, RZ, UR6, PT ;  /* 0x00000006ff007c0c */ /* 0x000fc6000bf05070 */
[----:B------:R1:W-:Y:S01]  /*ed00*/  STSM.16.M88.4 [R152], R12 ;  /* 0x0000000c98007844 */ /* 0x0003e20000000200 */
[----:B------:R-:W-:Y:S02]  /*ed10*/  ISETP.NE.AND.EX P0, PT, RZ, UR7, PT, P0 ;  /* 0x00000007ff007c0c */ /* 0x000fe4000bf05300 */
[----:B0-----:R-:W-:Y:S02]  /*ed20*/  F2FP.BF16.F32.PACK_AB R8, R73, R72 ;  /* 0x000000484908723e */ /* 0x001fe400000010ff */
[----:B------:R-:W-:Y:S02]  /*ed30*/  F2FP.BF16.F32.PACK_AB R9, R75, R74 ;  /* 0x0000004a4b09723e */ /* 0x000fe400000010ff */
[----:B------:R-:W-:Y:S02]  /*ed40*/  F2FP.BF16.F32.PACK_AB R10, R77, R76 ;  /* 0x0000004c4d0a723e */ /* 0x000fe400000010ff */
[----:B-1----:R-:W-:Y:S02]  /*ed50*/  F2FP.BF16.F32.PACK_AB R152, R65, R64 ;  /* 0x000000404198723e */ /* 0x002fe400000010ff */
[----:B------:R-:W-:-:S02]  /*ed60*/  F2FP.BF16.F32.PACK_AB R11, R79, R78 ;  /* 0x0000004e4f0b723e */ /* 0x000fc400000010ff */
[----:B------:R-:W-:Y:S01]  /*ed70*/  F2FP.BF16.F32.PACK_AB R12, R81, R80 ;  /* 0x00000050510c723e */ /* 0x000fe200000010ff */
[----:B------:R0:W-:Y:S01]  /*ed80*/  STSM.16.M88.4 [R159], R152 ;  /* 0x000000989f007844 */ /* 0x0001e20000000200 */
[----:B------:R-:W-:Y:S02]  /*ed90*/  F2FP.BF16.F32.PACK_AB R13, R83, R82 ;  /* 0x00000052530d723e */ /* 0x000fe400000010ff */
[----:B------:R-:W-:Y:S01]  /*eda0*/  F2FP.BF16.F32.PACK_AB R14, R85, R84 ;  /* 0x00000054550e723e */ /* 0x000fe200000010ff */
[----:B------:R1:W-:Y:S01]  /*edb0*/  STSM.16.M88.4 [R157], R8 ;  /* 0x000000089d007844 */ /* 0x0003e20000000200 */
        /* <DEDUP_REMOVED lines=33> */
[----:B------:R-:W-:Y:S01]  /*efd0*/  F2FP.BF16.F32.PACK_AB R153, R139, R138 ;  /* 0x0000008a8b99723e */ /* 0x000fe200000010ff */
[----:B------:R-:W-:Y:S01]  /*efe0*/  IMAD.SHL.U32 R7, R191, 0x4, RZ ;  /* 0x00000004bf077824 */ /* 0x000fe200078e00ff */
[----:B------:R-:W-:Y:S02]  /*eff0*/  F2FP.BF16.F32.PACK_AB R154, R141, R140 ;  /* 0x0000008c8d9a723e */ /* 0x000fe400000010ff */
[----:B------:R-:W-:Y:S02]  /*f000*/  F2FP.BF16.F32.PACK_AB R155, R143, R142 ;  /* 0x0000008e8f9b723e */ /* 0x000fe400000010ff */
[----:B0-----:R-:W-:Y:S02]  /*f010*/  F2FP.BF16.F32.PACK_AB R8, R145, R144 ;  /* 0x000000909108723e */ /* 0x001fe400000010ff */
[----:B------:R-:W-:Y:S01]  /*f020*/  F2FP.BF16.F32.PACK_AB R9, R147, R146 ;  /* 0x000000929309723e */ /* 0x000fe200000010ff */
[----:B------:R-:W-:Y:S01]  /*f030*/  STSM.16.M88.4 [R165], R152 ;  /* 0x00000098a5007844 */ /* 0x000fe20000000200 */
[----:B------:R-:W-:-:S02]  /*f040*/  F2FP.BF16.F32.PACK_AB R10, R149, R148 ;  /* 0x00000094950a723e */ /* 0x000fc400000010ff */
[----:B------:R-:W-:Y:S02]  /*f050*/  F2FP.BF16.F32.PACK_AB R11, R151, R150 ;  /* 0x00000096970b723e */ /* 0x000fe400000010ff */
[----:B-1----:R-:W-:Y:S02]  /*f060*/  SHF.L.U64.HI R14, R191, 0x2, R196 ;  /* 0x00000002bf0e7819 */ /* 0x002fe400000102c4 */
[----:B------:R-:W-:Y:S01]  /*f070*/  @P0 IADD3 R12, P2, R7, UR6, RZ ;  /* 0x00000006070c0c10 */ /* 0x000fe2000ff5e0ff */
[----:B------:R0:W-:Y:S03]  /*f080*/  STSM.16.M88.4 [R166], R8 ;  /* 0x00000008a6007844 */ /* 0x0001e60000000200 */
[----:B------:R-:W-:Y:S01]  /*f090*/  @P0 IADD3.X R13, R14, UR7, RZ, P2, !PT ;  /* 0x000000070e0d0c10 */ /* 0x000fe200097fe4ff */
[----:B------:R-:W-:Y:S08]  /*f0a0*/  BAR.SYNC.DEFER_BLOCKING 0x1, 0x100 ;  /* 0x0044000000007b1d */ /* 0x000ff00000010000 */
[----:B0-----:R-:W0:Y:S01]  /*f0b0*/  LDC.64 R10, c[0x0][0xd00] ;  /* 0x00034000ff0a7b82 */ /* 0x001e220000000a00 */
[----:B------:R-:W2:Y:S01]  /*f0c0*/  @P0 LDG.E R12, desc[UR38][R12.64] ;  /* 0x000000260c0c0981 */ /* 0x000ea2000c1e1900 */
[----:B0-----:R-:W-:-:S02]  /*f0d0*/  ISETP.NE.U32.AND P1, PT, R10, RZ, PT ;  /* 0x000000ff0a00720c */ /* 0x001fc40003f25070 */
[----:B------:R-:W-:Y:S02]  /*f0e0*/  IADD3 R8, P2, R7, R10, RZ ;  /* 0x0000000a07087210 */ /* 0x000fe40007f5e0ff */
[----:B------:R-:W-:Y:S01]  /*f0f0*/  ISETP.NE.AND.EX P1, PT, R11, RZ, PT, P1 ;  /* 0x000000ff0b00720c */ /* 0x000fe20003f25310 */
[----:B------:R-:W-:Y:S02]  /*f100*/  IMAD.MOV.U32 R7, RZ, RZ, RZ ;  /* 0x000000ffff077224 */ /* 0x000fe400078e00ff */
[----:B------:R-:W-:-:S10]  /*f110*/  IMAD.X R9, R14, 0x1, R11, P2 ;  /* 0x000000010e097824 */ /* 0x000fd400010e060b */
        /* <DEDUP_REMOVED lines=10> */
.L_x_5344:
[----:B------:R-:W0:Y:S01]  /*f1c0*/  SHFL.IDX PT, R8, R233, RZ, 0x1f ;  /* 0x00001fffe9087589 */ /* 0x000e2200000e0000 */
[----:B------:R-:W-:Y:S02]  /*f1d0*/  LOP3.LUT R195, R195, 0xff, RZ, 0xc0, !PT ;  /* 0x000000ffc3c37812 */ /* 0x000fe400078ec0ff */
[----:B0-----:R-:W-:Y:S02]  /*f1e0*/  ISETP.NE.AND P0, PT, R8, RZ, PT ;  /* 0x000000ff0800720c */ /* 0x001fe40003f05270 */
[----:B-----5:R-:W-:-:S11]  /*f1f0*/  SHF.R.S32.HI R8, RZ, 0x1f, R7 ;  /* 0x0000001fff087819 */ /* 0x020fd60000011407 */
[----:B------:R-:W-:Y:S05]  /*f200*/  @P0 BRA `(.L_x_5345) ;  /* 0x0000000000f40947 */ /* 0x000fea0003800000 */
[----:B------:R-:W2:Y:S01]  /*f210*/  LDL R156, [R1+0x6c] ;  /* 0x00006c00019c7983 */ /* 0x000ea20000100800 */
[----:B------:R-:W-:Y:S01]  /*f220*/  IMAD.MOV.U32 R20, RZ, RZ, 0xab8 ;  /* 0x00000ab8ff147424 */ /* 0x000fe200078e00ff */
[----:B------:R-:W-:Y:S01]  /*f230*/  ISETP.GT.AND P1, PT, R0, 0x1, PT ;  /* 0x000000010000780c */ /* 0x000fe20003f24270 */
[----:B------:R-:W0:Y:S01]  /*f240*/  LDC R9, c[0x0][0xce8] ;  /* 0x00033a00ff097b82 */ /* 0x000e220000000800 */
[----:B------:R-:W-:Y:S01]  /*f250*/  ISETP.NE.U32.AND P0, PT, R10, RZ, PT ;  /* 0x000000ff0a00720c */ /* 0x000fe20003f05070 */
[----:B------:R-:W-:Y:S01]  /*f260*/  VIADD R152, R190, UR42 ;  /* 0x0000002abe987c36 */ /* 0x000fe20008000000 */
[----:B------:R-:W-:Y:S02]  /*f270*/  SEL R20, R20, 0xa78, P1 ;  /* 0x00000a7814147807 */ /* 0x000fe40000800000 */
[----:B------:R-:W-:-:S03]  /*f280*/  ISETP.NE.AND.EX P0, PT, R11, RZ, PT, P0 ;  /* 0x000000ff0b00720c */ /* 0x000fc60003f05300 */
[----:B------:R-:W1:Y:S01]  /*f290*/  LDC.64 R12, c[0x0][R20+0x220] ;  /* 0x00008800140c7b82 */ /* 0x000e620000000a00 */
[----:B------:R-:W-:Y:S02]  /*f2a0*/  SEL R21, R191, RZ, !P0 ;  /* 0x000000ffbf157207 */ /* 0x000fe40004000000 */
[----:B------:R-:W-:-:S05]  /*f2b0*/  SEL R153, R196, RZ, !P0 ;  /* 0x000000ffc4997207 */ /* 0x000fca0004000000 */
[----:B------:R-:W3:Y:S01]  /*f2c0*/  LDC.64 R14, c[0x0][R20+0x218] ;  /* 0x00008600140e7b82 */ /* 0x000ee20000000a00 */
[----:B0-----:R-:W-:Y:S01]  /*f2d0*/  ISETP.NE.AND P2, PT, R9, 0x1, PT ;  /* 0x000000010900780c */ /* 0x001fe20003f45270 */
[----:B-1----:R-:W-:-:S04]  /*f2e0*/  IMAD R13, R13, R21, RZ ;  /* 0x000000150d0d7224 */ /* 0x002fc800078e02ff */
[C---:B------:R-:W-:Y:S02]  /*f2f0*/  IMAD R153, R12.reuse, R153, R13 ;  /* 0x000000990c997224 */ /* 0x040fe400078e020d */
[----:B------:R-:W-:-:S04]  /*f300*/  IMAD.WIDE.U32 R12, R12, R21, RZ ;  /* 0x000000150c0c7225 */ /* 0x000fc800078e00ff */
[-C--:B---3--:R-:W-:Y:S02]  /*f310*/  IMAD R155, R15, R192.reuse, RZ ;  /* 0x000000c00f9b7224 */ /* 0x088fe400078e02ff */
[----:B------:R-:W-:Y:S02]  /*f320*/  IMAD.IADD R13, R13, 0x1, R153 ;  /* 0x000000010d0d7824 */ /* 0x000fe400078e0299 */
[----:B------:R-:W-:Y:S01]  /*f330*/  IMAD.WIDE.U32 R14, R14, R192, RZ ;  /* 0x000000c00e0e7225 */ /* 0x000fe200078e00ff */
[----:B------:R-:W0:Y:S03]  /*f340*/  @P2 LDC R153, c[0x0][0xcec] ;  /* 0x00033b00ff992b82 */ /* 0x000e260000000800 */
[----:B------:R-:W-:Y:S01]  /*f350*/  IMAD.IADD R154, R15, 0x1, R155 ;  /* 0x000000010f9a7824 */ /* 0x000fe200078e029b */
[----:B------:R-:W-:-:S04]  /*f360*/  IADD3 R21, P0, P3, R12, R14, R7 ;  /* 0x0000000e0c157210 */ /* 0x000fc80007b1e007 */
[----:B------:R-:W1:Y:S01]  /*f370*/  @P2 LDC R155, c[0x0][0xcf0] ;  /* 0x00033c00ff9b2b82 */ /* 0x000e620000000800 */
[----:B------:R-:W-:Y:S02]  /*f380*/  IADD3.X R154, R13, R154, R8, P0, P3 ;  /* 0x0000009a0d9a7210 */ /* 0x000fe400007e6408 */
[----:B------:R-:W-:-:S05]  /*f390*/  SEL R13, R195, RZ, P1 ;  /* 0x000000ffc30d7207 */ /* 0x000fca0000800000 */
[----:B------:R-:W3:Y:S01]  /*f3a0*/  LDC.64 R14, c[0x0][R20+0x228] ;  /* 0x00008a00140e7b82 */ /* 0x000ee20000000a00 */
[----:B0-----:R-:W-:-:S04]  /*f3b0*/  @P2 IMAD.HI.U32 R12, R152, R153, RZ ;  /* 0x00000099980c2227 */ /* 0x001fc800078e00ff */
[----:B------:R-:W-:Y:S01]  /*f3c0*/  IMAD.MOV.U32 R153, RZ, RZ, R152 ;  /* 0x000000ffff997224 */ /* 0x000fe200078e0098 */
[----:B-1----:R-:W-:Y:S01]  /*f3d0*/  @P2 SHF.R.U32.HI R153, RZ, R155, R12 ;  /* 0x0000009bff992219 */ /* 0x002fe2000001160c */
[-C--:B---3--:R-:W-:Y:S02]  /*f3e0*/  IMAD R155, R15, R13.reuse, RZ ;  /* 0x0000000d0f9b7224 */ /* 0x088fe400078e02ff */
[----:B------:R-:W-:Y:S02]  /*f3f0*/  IMAD.WIDE.U32 R14, R14, R13, RZ ;  /* 0x0000000d0e0e7225 */ /* 0x000fe400078e00ff */
[----:B------:R-:W0:Y:S02]  /*f400*/  LDC.64 R12, c[0x0][0xca8] ;  /* 0x00032a00ff0c7b82 */ /* 0x000e240000000a00 */
[----:B------:R-:W-:Y:S01]  /*f410*/  IMAD.IADD R15, R15, 0x1, R155 ;  /* 0x000000010f0f7824 */ /* 0x000fe200078e029b */
[----:B------:R-:W-:Y:S01]  /*f420*/  IADD3 R14, P0, P2, R153, R21, R14 ;  /* 0x00000015990e7210 */ /* 0x000fe20007a1e00e */
[--C-:B------:R-:W-:Y:S01]  /*f430*/  IMAD.MOV R155, RZ, RZ, -R153.reuse ;  /* 0x000000ffff9b7224 */ /* 0x100fe200078e0a99 */
[----:B------:R-:W-:-:S03]  /*f440*/  SHF.R.S32.HI R153, RZ, 0x1f, R153 ;  /* 0x0000001fff997819 */ /* 0x000fc60000011499 */
[----:B------:R-:W1:Y:S01]  /*f450*/  LDC.64 R20, c[0x0][R20+0x210] ;  /* 0x0000840014147b82 */ /* 0x000e620000000a00 */
[----:B------:R-:W-:Y:S01]  /*f460*/  IMAD R155, R9, R155, R152 ;  /* 0x0000009b099b7224 */ /* 0x000fe200078e0298 */
[----:B------:R-:W-:Y:S01]  /*f470*/  IADD3.X R15, R153, R154, R15, P0, P2 ;  /* 0x0000009a990f7210 */ /* 0x000fe200007e440f */
[----:B------:R-:W-:Y:S02]  /*f480*/  IMAD R152, R9, UR6, RZ ;  /* 0x0000000609987c24 */ /* 0x000fe4000f8e02ff */
[----:B------:R-:W-:Y:S01]  /*f490*/  VIADD R9, R18, UR42 ;  /* 0x0000002a12097c36 */ /* 0x000fe20008000000 */
[----:B------:R-:W-:Y:S02]  /*f4a0*/  SHF.R.S32.HI R153, RZ, 0x1f, R155 ;  /* 0x0000001fff997819 */ /* 0x000fe4000001149b */
[----:B0-----:R-:W0:Y:S08]  /*f4b0*/  @!P1 LDC R12, c[0x0][0xc50] ;  /* 0x00031400ff0c9b82 */ /* 0x001e300000000800 */
[----:B------:R-:W3:Y:S01]  /*f4c0*/  @!P1 LDC R13, c[0x0][0xc54] ;  /* 0x00031500ff0d9b82 */ /* 0x000ee20000000800 */
[----:B-1----:R-:W-:-:S02]  /*f4d0*/  IMAD R21, R21, R155, RZ ;  /* 0x0000009b15157224 */ /* 0x002fc400078e02ff */
[----:B------:R-:W-:-:S04]  /*f4e0*/  IMAD.WIDE.U32 R14, R20, R155, R14 ;  /* 0x0000009b140e7225 */ /* 0x000fc800078e000e */
[----:B------:R-:W-:-:S04]  /*f4f0*/  IMAD R21, R20, R153, R21 ;  /* 0x0000009914157224 */ /* 0x000fc800078e0215 */
[----:B------:R-:W-:Y:S01]  /*f500*/  IMAD.IADD R15, R15, 0x1, R21 ;  /* 0x000000010f0f7824 */ /* 0x000fe200078e0215 */
[----:B0-----:R-:W-:-:S04]  /*f510*/  LEA R20, P0, R14, R12, 0x2 ;  /* 0x0000000c0e147211 */ /* 0x001fc800078010ff */
[----:B---3--:R-:W-:Y:S02]  /*f520*/  LEA.HI.X R21, R14, R13, R15, 0x2, P0 ;  /* 0x0000000d0e157211 */ /* 0x008fe400000f140f */
[----:B------:R-:W-:Y:S04]  /*f530*/  SHFL.IDX PT, R14, R20, 0x1, 0x1c1f ;  /* 0x003c1f00140e7f89 */ /* 0x000fe800000e0000 */
[----:B------:R-:W-:Y:S04]  /*f540*/  SHFL.IDX PT, R13, R21, RZ, 0x1c1f ;  /* 0x001c1fff150d7589 */ /* 0x000fe800000e0000 */
[----:B------:R-:W-:Y:S01]  /*f550*/  SHFL.IDX PT, R15, R21, 0x1, 0x1c1f ;  /* 0x003c1f00150f7f89 */ /* 0x000fe200000e0000 */
[----:B--2---:R-:W-:-:S05]  /*f560*/  IMAD.MOV R12, RZ, RZ, -R156 ;  /* 0x000000ffff0c7224 */ /* 0x004fca00078e0a9c */
[----:B------:R-:W-:Y:S02]  /*f570*/  ISETP.NE.AND P0, PT, R189, R12, PT ;  /* 0x0000000cbd00720c */ /* 0x000fe40003f05270 */
[----:B------:R-:W0:Y:S02]  /*f580*/  SHFL.IDX PT, R12, R20, RZ, 0x1c1f ;  /* 0x001c1fff140c7589 */ /* 0x000e2400000e0000 */
[C---:B------:R-:W-:Y:S01]  /*f590*/  ISETP.GE.OR P1, PT, R9.reuse, R152, P0 ;  /* 0x000000980900720c */ /* 0x040fe20000726670 */
[----:B------:R-:W-:-:S05]  /*f5a0*/  VIADD R9, R9, 0x8 ;  /* 0x0000000809097836 */ /* 0x000fca0000000000 */
[----:B------:R-:W-:-:S07]  /*f5b0*/  ISETP.GE.OR P0, PT, R9, R152, P0 ;  /* 0x000000980900720c */ /* 0x000fce0000706670 */
[----:B0-----:R0:W-:Y:S06]  /*f5c0*/  @!P1 ST.E desc[UR38][R12.64], R19 ;  /* 0x000000130c009985 */ /* 0x0011ec000c101926 */
[----:B------:R0:W-:Y:S02]  /*f5d0*/  @!P0 ST.E desc[UR38][R14.64], R3 ;  /* 0x000000030e008985 */ /* 0x0001e4000c101926 */
.L_x_5345:
[----:B------:R-:W-:Y:S02]  /*f5e0*/  ISETP.GT.AND P1, PT, R0, 0x1, PT ;  /* 0x000000010000780c */ /* 0x000fe40003f24270 */
[----:B------:R-:W-:-:S04]  /*f5f0*/  ISETP.NE.U32.AND P0, PT, R10, RZ, PT ;  /* 0x000000ff0a00720c */ /* 0x000fc80003f05070 */
[----:B------:R-:W-:-:S04]  /*f600*/  ISETP.NE.AND.EX P0, PT, R11, RZ, PT, P0 ;  /* 0x000000ff0b00720c */ /* 0x000fc80003f05300 */
[----:B------:R-:W-:-:S03]  /*f610*/  SEL R191, R191, RZ, !P0 ;  /* 0x000000ffbfbf7207 */ /* 0x000fc60004000000 */
[----:B------:R-:W-:Y:S06]  /*f620*/  @P1 BRA `(.L_x_5346) ;  /* 0x0000001000501947 */ /* 0x000fec0003800000 */
[----:B0-----:R-:W0:Y:S01]  /*f630*/  S2R R3, SR_TID.X ;  /* 0x0000000000037919 */ /* 0x001e220000002100 */
[----:B------:R-:W1:Y:S01]  /*f640*/  LDC R21, c[0x0][0xce8] ;  /* 0x00033a00ff157b82 */ /* 0x000e620000000800 */
[----:B------:R-:W-:Y:S01]  /*f650*/  ULDC.64 UR8, c[0x0][0xba0] ;  /* 0x0002e80000087ab9 */ /* 0x000fe20000000a00 */
[----:B------:R-:W-:Y:S01]  /*f660*/  ULDC UR7, c[0x0][0xbc8] ;  /* 0x0002f20000077ab9 */ /* 0x000fe20000000800 */
[----:B0-----:R-:W-:-:S05]  /*f670*/  VIADD R3, R3, 0xffffff80 ;  /* 0xffffff8003037836 */ /* 0x001fca0000000000 */
        /* <DEDUP_REMOVED lines=14> */
[C---:B------:R-:W-:Y:S02]  /*f760*/  IADD3 R53, P3, R4.reuse, 0x8000, RZ ;  /* 0x0000800004357810 */ /* 0x040fe40007f7e0ff */
[----:B------:R-:W-:Y:S01]  /*f770*/  IADD3 R45, P1, R4, 0x6000, RZ ;  /* 0x00006000042d7810 */ /* 0x000fe20007f3e0ff */
[----:B------:R-:W-:Y:S01]  /*f780*/  IMAD R8, R8, UR8, RZ ;  /* 0x0000000808087c24 */ /* 0x000fe2000f8e02ff */
[----:B------:R-:W-:Y:S01]  /*f790*/  SHF.R.U64 R48, R48, 0x3, RZ ;  /* 0x0000000330307819 */ /* 0x000fe200000012ff */
[C---:B------:R-:W-:Y:S01]  /*f7a0*/  VIADD R97, R17.reuse, 0x140 ;  /* 0x0000014011617836 */ /* 0x040fe20000000000 */
[----:B------:R-:W-:Y:S01]  /*f7b0*/  SHF.R.U64 R40, R40, 0x3, RZ ;  /* 0x0000000328287819 */ /* 0x000fe200000012ff */
[----:B------:R-:W-:Y:S01]  /*f7c0*/  VIADD R93, R17, 0x180 ;  /* 0x00000180115d7836 */ /* 0x000fe20000000000 */
[----:B------:R-:W-:Y:S01]  /*f7d0*/  LOP3.LUT R52, R53, 0x380, RZ, 0xc0, !PT ;  /* 0x0000038035347812 */ /* 0x000fe200078ec0ff */
[----:B------:R-:W5:Y:S01]  /*f7e0*/  LD.E.128 R24, desc[UR38][R24.64] ;  /* 0x0000002618187980 */ /* 0x000f62000c101d00 */
[----:B------:R-:W-:-:S02]  /*f7f0*/  IADD3 R29, P4, R4, 0x2000, RZ ;  /* 0x00002000041d7810 */ /* 0x000fc40007f9e0ff */
[C---:B------:R-:W-:Y:S02]  /*f800*/  IADD3 R33, P5, R4.reuse, 0x3000, RZ ;  /* 0x0000300004217810 */ /* 0x040fe40007fbe0ff */
[----:B------:R-:W-:Y:S02]  /*f810*/  IADD3 R37, P6, R4, 0x4000, RZ ;  /* 0x0000400004257810 */ /* 0x000fe40007fde0ff */
[----:B------:R-:W-:Y:S02]  /*f820*/  LOP3.LUT R44, R45, 0x380, RZ, 0xc0, !PT ;  /* 0x000003802d2c7812 */ /* 0x000fe400078ec0ff */
[----:B------:R-:W-:Y:S01]  /*f830*/  LOP3.LUT R48, R48, R49, RZ, 0x3c, !PT ;  /* 0x0000003130307212 */ /* 0x000fe200078e3cff */
[--C-:B------:R-:W-:Y:S01]  /*f840*/  IMAD.X R49, RZ, RZ, R5.reuse, P2 ;  /* 0x000000ffff317224 */ /* 0x100fe200010e0605 */
[----:B------:R-:W-:Y:S01]  /*f850*/  LOP3.LUT R40, R40, R41, RZ, 0x3c, !PT ;  /* 0x0000002928287212 */ /* 0x000fe200078e3cff */
[----:B------:R-:W-:Y:S01]  /*f860*/  IMAD.X R41, RZ, RZ, R5, P0 ;  /* 0x000000ffff297224 */ /* 0x000fe200000e0605 */
[----:B------:R-:W-:-:S02]  /*f870*/  SHF.R.U64 R52, R52, 0x3, RZ ;  /* 0x0000000334347819 */ /* 0x000fc400000012ff */
[----:B------:R-:W-:Y:S01]  /*f880*/  LOP3.LUT R28, R29, 0x380, RZ, 0xc0, !PT ;  /* 0x000003801d1c7812 */ /* 0x000fe200078ec0ff */
[----:B------:R-:W5:Y:S01]  /*f890*/  LD.E.128 R48, desc[UR38][R48.64] ;  /* 0x0000002630307980 */ /* 0x000f62000c101d00 */
[----:B------:R-:W-:Y:S02]  /*f8a0*/  LOP3.LUT R32, R33, 0x380, RZ, 0xc0, !PT ;  /* 0x0000038021207812 */ /* 0x000fe400078ec0ff */
[----:B------:R-:W-:Y:S01]  /*f8b0*/  LOP3.LUT R36, R37, 0x380, RZ, 0xc0, !PT ;  /* 0x0000038025247812 */ /* 0x000fe200078ec0ff */
[----:B------:R-:W5:Y:S01]  /*f8c0*/  LD.E.128 R40, desc[UR38][R40.64] ;  /* 0x0000002628287980 */ /* 0x000f62000c101d00 */
[----:B------:R-:W-:Y:S02]  /*f8d0*/  IADD3 R77, P2, R4, 0xe000, RZ ;  /* 0x0000e000044d7810 */ /* 0x000fe40007f5e0ff */
[----:B------:R-:W-:Y:S02]  /*f8e0*/  SHF.R.U64 R44, R44, 0x3, RZ ;  /* 0x000000032c2c7819 */ /* 0x000fe400000012ff */
[----:B------:R-:W-:-:S02]  /*f8f0*/  IADD3 R69, P0, R4, 0xc000, RZ ;  /* 0x0000c00004457810 */ /* 0x000fc40007f1e0ff */
[----:B------:R-:W-:Y:S01]  /*f900*/  LOP3.LUT R52, R52, R53, RZ, 0x3c, !PT ;  /* 0x0000003534347212 */ /* 0x000fe200078e3cff */
[--C-:B------:R-:W-:Y:S01]  /*f910*/  IMAD.X R53, RZ, RZ, R5.reuse, P3 ;  /* 0x000000ffff357224 */ /* 0x100fe200018e0605 */
[----:B------:R-:W-:Y:S02]  /*f920*/  SHF.R.U64 R28, R28, 0x3, RZ ;  /* 0x000000031c1c7819 */ /* 0x000fe400000012ff */
[----:B------:R-:W-:Y:S02]  /*f930*/  SHF.R.U64 R32, R32, 0x3, RZ ;  /* 0x0000000320207819 */ /* 0x000fe400000012ff */
[----:B------:R-:W-:Y:S01]  /*f940*/  SHF.R.U64 R36, R36, 0x3, RZ ;  /* 0x0000000324247819 */ /* 0x000fe200000012ff */
[----:B------:R-:W5:Y:S01]  /*f950*/  LD.E.128 R52, desc[UR38][R52.64] ;  /* 0x0000002634347980 */ /* 0x000f62000c101d00 */
[----:B------:R-:W-:Y:S02]  /*f960*/  LOP3.LUT R76, R77, 0x380, RZ, 0xc0, !PT ;  /* 0x000003804d4c7812 */ /* 0x000fe400078ec0ff */
[----:B------:R-:W-:Y:S01]  /*f970*/  LOP3.LUT R44, R44, R45, RZ, 0x3c, !PT ;  /* 0x0000002d2c2c7212 */ /* 0x000fe200078e3cff */
[----:B------:R-:W-:Y:S01]  /*f980*/  IMAD.X R45, RZ, RZ, R5, P1 ;  /* 0x000000ffff2d7224 */ /* 0x000fe200008e0605 */
[----:B------:R-:W-:-:S02]  /*f990*/  LOP3.LUT R68, R69, 0x380, RZ, 0xc0, !PT ;  /* 0x0000038045447812 */ /* 0x000fc400078ec0ff */
[C---:B------:R-:W-:Y:S02]  /*f9a0*/  IADD3 R11, P3, R4.reuse, 0xf000, RZ ;  /* 0x0000f000040b7810 */ /* 0x040fe40007f7e0ff */
        /* <DEDUP_REMOVED lines=8> */
[----:B------:R-:W-:Y:S01]  /*fa30*/  SHF.R.U64 R76, R76, 0x3, RZ ;  /* 0x000000034c4c7819 */ /* 0x000fe200000012ff */
[----:B------:R-:W-:Y:S01]  /*fa40*/  IMAD.X R81, RZ, RZ, R5, P3 ;  /* 0x000000ffff517224 */ /* 0x000fe200018e0605 */
[----:B------:R-:W-:Y:S01]  /*fa50*/  SHF.R.U64 R68, R68, 0x3, RZ ;  /* 0x0000000344447819 */ /* 0x000fe200000012ff */
[----:B------:R-:W5:Y:S01]  /*fa60*/  LD.E.128 R28, desc[UR38][R28.64] ;  /* 0x000000261c1c7980 */ /* 0x000f62000c101d00 */
[----:B------:R-:W-:-:S02]  /*fa70*/  LOP3.LUT R10, R11, 0x380, RZ, 0xc0, !PT ;  /* 0x000003800b0a7812 */ /* 0x000fc400078ec0ff */
[C---:B------:R-:W-:Y:S01]  /*fa80*/  IADD3 R57, P4, R4.reuse, 0x9000, RZ ;  /* 0x0000900004397810 */ /* 0x040fe20007f9e0ff */
[----:B------:R-:W5:Y:S01]  /*fa90*/  LD.E.128 R32, desc[UR38][R32.64] ;  /* 0x0000002620207980 */ /* 0x000f62000c101d00 */
[C---:B------:R-:W-:Y:S02]  /*faa0*/  IADD3 R61, P5, R4.reuse, 0xa000, RZ ;  /* 0x0000a000043d7810 */ /* 0x040fe40007fbe0ff */
[C---:B------:R-:W-:Y:S01]  /*fab0*/  IADD3 R65, P6, R4.reuse, 0xb000, RZ ;  /* 0x0000b00004417810 */ /* 0x040fe20007fde0ff */
[----:B------:R-:W5:Y:S01]  /*fac0*/  LD.E.128 R36, desc[UR38][R36.64] ;  /* 0x0000002624247980 */ /* 0x000f62000c101d00 */
[----:B------:R-:W-:Y:S02]  /*fad0*/  LOP3.LUT R13, R4, 0x380, RZ, 0xc0, !PT ;  /* 0x00000380040d7812 */ /* 0x000fe400078ec0ff */
        /* <DEDUP_REMOVED lines=11> */
[----:B------:R-:W-:Y:S02]  /*fb90*/  SHF.R.U64 R13, R13, 0x3, RZ ;  /* 0x000000030d0d7819 */ /* 0x000fe400000012ff */
[----:B-1----:R-:W-:Y:S02]  /*fba0*/  ISETP.NE.AND P2, PT, R21, 0x1, PT ;  /* 0x000000011500780c */ /* 0x002fe40003f45270 */
[----:B------:R-:W-:-:S02]  /*fbb0*/  SHF.R.U64 R72, R72, 0x3, RZ ;  /* 0x0000000348487819 */ /* 0x000fc400000012ff */
[----:B------:R-:W-:Y:S02]  /*fbc0*/  ISETP.GE.AND P0, PT, R194, UR7, PT ;  /* 0x00000007c2007c0c */ /* 0x000fe4000bf06270 */
[----:B------:R-:W-:Y:S01]  /*fbd0*/  LOP3.LUT R80, R10, R11, RZ, 0x3c, !PT ;  /* 0x0000000b0a507212 */ /* 0x000fe200078e3cff */
[----:B------:R-:W-:Y:S01]  /*fbe0*/  IMAD R11, R7, UR9, R8 ;  /* 0x00000009070b7c24 */ /* 0x000fe2000f8e0208 */
[----:B------:R-:W-:Y:S02]  /*fbf0*/  SHF.R.U64 R56, R56, 0x3, RZ ;  /* 0x0000000338387819 */ /* 0x000fe400000012ff */
[----:B------:R-:W-:Y:S02]  /*fc00*/  SHF.R.U64 R60, R60, 0x3, RZ ;  /* 0x000000033c3c7819 */ /* 0x000fe400000012ff */
[----:B------:R-:W-:Y:S01]  /*fc10*/  SHF.R.U64 R64, R64, 0x3, RZ ;  /* 0x0000000340407819 */ /* 0x000fe200000012ff */
[----:B------:R-:W0:Y:S01]  /*fc20*/  @P2 LDC R85, c[0x0][0xcec] ;  /* 0x00033b00ff552b82 */ /* 0x000e220000000800 */
[----:B------:R-:W-:Y:S01]  /*fc30*/  LOP3.LUT R4, R13, R4, RZ, 0x3c, !PT ;  /* 0x000000040d047212 */ /* 0x000fe200078e3cff */
[----:B------:R-:W5:Y:S01]  /*fc40*/  LD.E.128 R80, desc[UR38][R80.64] ;  /* 0x0000002650507980 */ /* 0x000f62000c101d00 */
[----:B------:R-:W-:Y:S01]  /*fc50*/  LOP3.LUT R72, R72, R73, RZ, 0x3c, !PT ;  /* 0x0000004948487212 */ /* 0x000fe200078e3cff */
[--C-:B------:R-:W-:Y:S01]  /*fc60*/  IMAD.X R73, RZ, RZ, R5.reuse, P1 ;  /* 0x000000ffff497224 */ /* 0x100fe200008e0605 */
[----:B------:R-:W-:Y:S01]  /*fc70*/  SEL R8, RZ, 0xffffffff, P0 ;  /* 0xffffffffff087807 */ /* 0x000fe20000000000 */
[----:B------:R1:W5:Y:S01]  /*fc80*/  LD.E.128 R12, desc[UR38][R4.64] ;  /* 0x00000026040c7980 */ /* 0x000362000c101d00 */
[----:B------:R-:W-:Y:S01]  /*fc90*/  ISETP.GE.AND P1, PT, R17, UR7, PT ;  /* 0x0000000711007c0c */ /* 0x000fe2000bf26270 */
[----:B------:R-:W2:Y:S01]  /*fca0*/  @P2 LDC R87, c[0x0][0xcf0] ;  /* 0x00033c00ff572b82 */ /* 0x000ea20000000800 */
[----:B------:R-:W-:Y:S01]  /*fcb0*/  LOP3.LUT R56, R56, R57, RZ, 0x3c, !PT ;  /* 0x0000003938387212 */ /* 0x000fe200078e3cff */
[--C-:B------:R-:W-:Y:S01]  /*fcc0*/  IMAD.X R57, RZ, RZ, R5.reuse, P4 ;  /* 0x000000ffff397224 */ /* 0x100fe200020e0605 */
[----:B------:R-:W-:Y:S01]  /*fcd0*/  LOP3.LUT R60, R60, R61, RZ, 0x3c, !PT ;  /* 0x0000003d3c3c7212 */ /* 0x000fe200078e3cff */
[--C-:B------:R-:W-:Y:S01]  /*fce0*/  IMAD.X R61, RZ, RZ, R5.reuse, P5 ;  /* 0x000000ffff3d7224 */ /* 0x100fe200028e0605 */
[----:B------:R-:W-:Y:S01]  /*fcf0*/  LOP3.LUT R64, R64, R65, RZ, 0x3c, !PT ;  /* 0x0000004140407212 */ /* 0x000fe200078e3cff */
[----:B------:R-:W-:Y:S01]  /*fd00*/  IMAD.X R65, RZ, RZ, R5, P6 ;  /* 0x000000ffff417224 */ /* 0x000fe200030e0605 */
[----:B------:R-:W-:Y:S01]  /*fd10*/  ISETP.GE.AND P0, PT, R193, UR7, PT ;  /* 0x00000007c1007c0c */ /* 0x000fe2000bf06270 */
[----:B-1----:R-:W-:Y:S01]  /*fd20*/  IMAD.WIDE.U32 R4, R7, UR8, RZ ;  /* 0x0000000807047c25 */ /* 0x002fe2000f8e00ff */
[----:B------:R-:W-:Y:S01]  /*fd30*/  SEL R7, RZ, 0x1, P1 ;  /* 0x00000001ff077807 */ /* 0x000fe20000800000 */
[----:B------:R-:W-:Y:S01]  /*fd40*/  ULDC.64 UR8, c[0x0][0xbe8] ;  /* 0x0002fa0000087ab9 */ /* 0x000fe20000000a00 */
[----:B------:R-:W5:Y:S01]  /*fd50*/  LD.E.128 R56, desc[UR38][R56.64] ;  /* 0x0000002638387980 */ /* 0x000f62000c101d00 */
[----:B------:R-:W-:Y:S01]  /*fd60*/  IMAD.SHL.U32 R10, R8, 0x2, RZ ;  /* 0x00000002080a7824 */ /* 0x000fe200078e00ff */
[----:B------:R-:W-:-:S02]  /*fd70*/  SEL R8, RZ, 0xffffffff, P0 ;  /* 0xffffffffff087807 */ /* 0x000fc40000000000 */
[----:B------:R-:W5:Y:S02]  /*fd80*/  LD.E.128 R60, desc[UR38][R60.64] ;  /* 0x000000263c3c7980 */ /* 0x000f64000c101d00 */
[----:B------:R-:W-:Y:S01]  /*fd90*/  LOP3.LUT R7, R10, 0x2, R7, 0xe2, !PT ;  /* 0x000000020a077812 */ /* 0x000fe200078ee207 */
[----:B------:R-:W-:Y:S01]  /*fda0*/  IMAD.SHL.U32 R8, R8, 0x4, RZ ;  /* 0x0000000408087824 */ /* 0x000fe200078e00ff */
[----:B------:R-:W-:Y:S01]  /*fdb0*/  LOP3.LUT R10, R9, 0xfffffff8, RZ, 0xc0, !PT ;  /* 0xfffffff8090a7812 */ /* 0x000fe200078ec0ff */
[----:B------:R-:W-:Y:S01]  /*fdc0*/  IMAD.IADD R5, R5, 0x1, R11 ;  /* 0x0000000105057824 */ /* 0x000fe200078e020b */
[----:B------:R-:W5:Y:S03]  /*fdd0*/  LD.E.128 R64, desc[UR38][R64.64] ;  /* 0x0000002640407980 */ /* 0x000f66000c101d00 */
[----:B------:R-:W-:Y:S01]  /*fde0*/  IMAD.IADD R11, R3, 0x1, -R10 ;  /* 0x00000001030b7824 */ /* 0x000fe200078e0a0a */
[----:B------:R-:W-:Y:S01]  /*fdf0*/  LOP3.LUT R10, R8, 0x4, R7, 0xe2, !PT ;  /* 0x00000004080a7812 */ /* 0x000fe200078ee207 */
[----:B------:R-:W-:Y:S01]  /*fe00*/  VIADD R7, R17, 0xc0 ;  /* 0x000000c011077836 */ /* 0x000fe20000000000 */
[----:B------:R-:W5:Y:S01]  /*fe10*/  LD.E.128 R72, desc[UR38][R72.64] ;  /* 0x0000002648487980 */ /* 0x000f62000c101d00 */
[----:B------:R-:W-:Y:S01]  /*fe20*/  IMAD.WIDE.U32 R4, R192, UR8, R4 ;  /* 0x00000008c0047c25 */ /* 0x000fe2000f8e0004 */
[----:B------:R-:W-:-:S02]  /*fe30*/  SHF.R.S32.HI R9, RZ, 0x1f, R191 ;  /* 0x0000001fff097819 */ /* 0x000fc400000114bf */
[----:B------:R-:W-:Y:S01]  /*fe40*/  ISETP.GE.AND P1, PT, R7, UR7, PT ;  /* 0x0000000707007c0c */ /* 0x000fe2000bf26270 */
[----:B------:R-:W-:Y:S01]  /*fe50*/  VIADD R3, R17, 0x100 ;  /* 0x0000010011037836 */ /* 0x000fe20000000000 */
[----:B------:R-:W-:Y:S01]  /*fe60*/  @!PT LDS RZ, [RZ] ;  /* 0x00000000fffff984 */ /* 0x000fe20000000800 */
[----:B------:R-:W-:Y:S01]  /*fe70*/  @!PT LDS RZ, [RZ] ;  /* 0x00000000fffff984 */ /* 0x000fe20000000800 */
[----:B------:R-:W-:Y:S01]  /*fe80*/  @!PT LDS RZ, [RZ] ;  /* 0x00000000fffff984 */ /* 0x000fe20000000800 */
[----:B------:R-:W-:Y:S01]  /*fe90*/  @!PT LDS RZ, [RZ] ;  /* 0x00000000fffff984 */ /* 0x000fe20000000800 */
[----:B------:R1:W-:Y:S06]  /*fea0*/  MEMBAR.ALL.CTA ;  /* 0x0000000000007992 */ /* 0x0003ec0000008000 */
[----:B-1----:R-:W1:Y:S01]  /*feb0*/  FENCE.VIEW.ASYNC.S ;  /* 0x00000000000073c6 */ /* 0x002e620000000000 */
[----:B------:R-:W-:Y:S01]  /*fec0*/  IMAD R5, R192, UR9, R5 ;  /* 0x00000009c0057c24 */ /* 0x000fe2000f8e0205 */
[----:B------:R-:W-:Y:S01]  /*fed0*/  ULDC.64 UR8, c[0x0][0xbf0] ;  /* 0x0002fc0000087ab9 */ /* 0x000fe20000000a00 */
[----:B------:R-:W-:Y:S01]  /*fee0*/  IMAD R8, R11, 0x20, R0 ;  /* 0x000000200b087824 */ /* 0x000fe200078e0200 */
[----:B------:R-:W-:Y:S01]  /*fef0*/  ISETP.GE.AND P0, PT, R3, UR7, PT ;  /* 0x0000000703007c0c */ /* 0x000fe2000bf06270 */
[----:B------:R-:W-:Y:S01]  /*ff00*/  IMAD R20, R9, UR8, RZ ;  /* 0x0000000809147c24 */ /* 0x000fe2000f8e02ff */
[----:B------:R-:W-:Y:S01]  /*ff10*/  SEL R9, RZ, 0xffffffff, P1 ;  /* 0xffffffffff097807 */ /* 0x000fe20000800000 */
[----:B------:R-:W-:Y:S01]  /*ff20*/  VIADD R84, R8, UR42 ;  /* 0x0000002a08547c36 */ /* 0x000fe20008000000 */
[----:B------:R-:W-:-:S03]  /*ff30*/  SEL R11, RZ, 0xffffffff, P0 ;  /* 0xffffffffff0b7807 */ /* 0x000fc60000000000 */
[----:B------:R-:W-:Y:S02]  /*ff40*/  IMAD.SHL.U32 R89, R9, 0x8, RZ ;  /* 0x0000000809597824 */ /* 0x000fe400078e00ff */
[----:B0-----:R-:W-:-:S03]  /*ff50*/  @P2 IMAD.HI.U32 R8, R84, R85, RZ ;  /* 0x0000005554082227 */ /* 0x001fc600078e00ff */
[----:B------:R-:W-:Y:S01]  /*ff60*/  LOP3.LUT R10, R89, 0x8, R10, 0xe2, !PT ;  /* 0x00000008590a7812 */ /* 0x000fe200078ee20a */
[----:B------:R-:W-:Y:S01]  /*ff70*/  IMAD.MOV.U32 R9, RZ, RZ, R84 ;  /* 0x000000ffff097224 */ /* 0x000fe200078e0054 */
[----:B--2---:R-:W-:Y:S01]  /*ff80*/  @P2 SHF.R.U32.HI R9, RZ, R87, R8 ;  /* 0x00000057ff092219 */ /* 0x004fe20000011608 */
[----:B------:R-:W-:Y:S02]  /*ff90*/  IMAD.SHL.U32 R11, R11, 0x10, RZ ;  /* 0x000000100b0b7824 */ /* 0x000fe400078e00ff */
[C---:B------:R-:W-:Y:S02]  /*ffa0*/  IMAD R19, R191.reuse, UR9, R20 ;  /* 0x00000009bf137c24 */ /* 0x040fe4000f8e0214 */
[----:B------:R-:W-:Y:S01]  /*ffb0*/  IMAD.WIDE.U32 R4, R191, UR8, R4 ;  /* 0x00000008bf047c25 */ /* 0x000fe2000f8e0004 */
[----:B------:R-:W-:Y:S01]  /*ffc0*/  LOP3.LUT R10, R11, 0x10, R10, 0xe2, !PT ;  /* 0x000000100b0a7812 */ /* 0x000fe200078ee20a */
[----:B------:R-:W-:Y:S01]  /*ffd0*/  ULDC.64 UR8, c[0x0][0xbe0] ;  /* 0x0002f80000087ab9 */ /* 0x000fe20000000a00 */
[----:B------:R-:W-:Y:S01]  /*ffe0*/  ISETP.GE.AND P0, PT, R97, UR7, PT ;  /* 0x0000000761007c0c */ /* 0x000fe2000bf06270 */
[----:B------:R-:W-:Y:S01]  /*fff0*/  IMAD.IADD R5, R5, 0x1, R19 ;  /* 0x0000000105057824 */ /* 0x000fe200078e0213 */
[--C-:B------:R-:W-:Y:S01]  /*10000*/  SHF.R.S32.HI R19, RZ, 0x1f, R9.reuse ;  /* 0x0000001fff137819 */ /* 0x100fe20000011409 */
[----:B------:R-:W-:Y:S01]  /*10010*/  IMAD.MOV R11, RZ, RZ, -R9 ;  /* 0x000000ffff0b7224 */ /* 0x000fe200078e0a09 */
[----:B------:R-:W-:-:S03]  /*10020*/  SEL R8, RZ, 0xffffffff, P0 ;  /* 0xffffffffff087807 */ /* 0x000fc60000000000 */
[----:B------:R-:W-:Y:S02]  /*10030*/  IMAD R11, R21, R11, R84 ;  /* 0x0000000b150b7224 */ /* 0x000fe400078e0254 */
[----:B------:R-:W-:Y:S01]  /*10040*/  IMAD R20, R19, UR8, RZ ;  /* 0x0000000813147c24 */ /* 0x000fe2000f8e02ff */
[----:B------:R-:W-:Y:S01]  /*10050*/  ISETP.GE.AND P0, PT, R93, UR7, PT ;  /* 0x000000075d007c0c */ /* 0x000fe2000bf06270 */
[----:B------:R-:W-:Y:S01]  /*10060*/  IMAD.SHL.U32 R85, R8, 0x20, RZ ;  /* 0x0000002008557824 */ /* 0x000fe200078e00ff */
[----:B------:R-:W-:Y:S01]  /*10070*/  SHF.R.S32.HI R8, RZ, 0x1f, R11 ;  /* 0x0000001fff087819 */ /* 0x000fe2000001140b */
[----:B------:R-:W-:-:S04]  /*10080*/  IMAD.WIDE.U32 R4, R9, UR8, R4 ;  /* 0x0000000809047c25 */ /* 0x000fc8000f8e0004 */
[----:B------:R-:W-:Y:S01]  /*10090*/  IMAD R19, R9, UR9, R20 ;  /* 0x0000000909137c24 */ /* 0x000fe2000f8e0214 */
[----:B------:R-:W-:Y:S01]  /*100a0*/  ULDC.64 UR8, c[0x0][0xbd8] ;  /* 0x0002f60000087ab9 */ /* 0x000fe20000000a00 */
[----:B------:R-:W-:Y:S01]  /*100b0*/  LOP3.LUT R10, R85, 0x20, R10, 0xe2, !PT ;  /* 0x00000020550a7812 */ /* 0x000fe200078ee20a */
[----:B------:R-:W-:Y:S01]  /*100c0*/  IMAD R8, R8, UR8, RZ ;  /* 0x0000000808087c24 */ /* 0x000fe2000f8e02ff */
[----:B------:R-:W-:Y:S01]  /*100d0*/  SEL R9, RZ, 0x40, P0 ;  /* 0x00000040ff097807 */ /* 0x000fe20000000000 */
[----:B------:R-:W-:Y:S02]  /*100e0*/  IMAD.IADD R5, R5, 0x1, R19 ;  /* 0x0000000105057824 */ /* 0x000fe400078e0213 */
[----:B------:R-:W-:Y:S02]  /*100f0*/  IMAD R91, R21, UR6, RZ ;  /* 0x00000006155b7c24 */ /* 0x000fe4000f8e02ff */
[----:B------:R-:W-:Y:S01]  /*10100*/  VIADD R90, R0, UR42 ;  /* 0x0000002a005a7c36 */ /* 0x000fe20008000000 */
[----:B------:R-:W-:Y:S01]  /*10110*/  LOP3.LUT R19, R10, R9, RZ, 0xfc, !PT ;  /* 0x000000090a137212 */ /* 0x000fe200078efcff */
[----:B------:R-:W-:-:S02]  /*10120*/  IMAD R9, R11, UR9, R8 ;  /* 0x000000090b097c24 */ /* 0x000fc4000f8e0208 */
[----:B------:R-:W-:Y:S01]  /*10130*/  IMAD.WIDE.U32 R4, R11, UR8, R4 ;  /* 0x000000080b047c25 */ /* 0x000fe2000f8e0004 */
[----:B------:R-:W-:Y:S01]  /*10140*/  ISETP.GE.AND P1, PT, R90, R91, PT ;  /* 0x0000005b5a00720c */ /* 0x000fe20003f26270 */
[----:B------:R-:W-:Y:S02]  /*10150*/  ULDC.64 UR8, c[0x0][0xb80] ;  /* 0x0002e00000087ab9 */ /* 0x000fe40000000a00 */
[----:B------:R-:W-:Y:S01]  /*10160*/  VIADD R95, R17, 0x1c0 ;  /* 0x000001c0115f7836 */ /* 0x000fe20000000000 */
[----:B------:R-:W-:Y:S01]  /*10170*/  LEA R88, P2, R4, UR8, 0x1 ;  /* 0x0000000804587c11 */ /* 0x000fe2000f8408ff */
[----:B------:R-:W-:Y:S02]  /*10180*/  IMAD.IADD R5, R5, 0x1, R9 ;  /* 0x0000000105057824 */ /* 0x000fe400078e0209 */
[----:B------:R-:W-:Y:S01]  /*10190*/  VIADD R8, R16, 0x38820 ;  /* 0x0003882010087836 */ /* 0x000fe20000000000 */
[----:B------:R-:W-:Y:S02]  /*101a0*/  ISETP.GE.AND P0, PT, R95, UR7, PT ;  /* 0x000000075f007c0c */ /* 0x000fe4000bf06270 */
[----:B------:R-:W-:-:S02]  /*101b0*/  LEA.HI.X R89, R4, UR9, R5, 0x1, P2 ;  /* 0x0000000904597c11 */ /* 0x000fc400090f0c05 */
[----:B------:R-:W-:Y:S01]  /*101c0*/  PRMT R8, RZ, 0x654, R8 ;  /* 0x00000654ff087816 */ /* 0x000fe20000000008 */
[----:B-1----:R0:W1:Y:S01]  /*101d0*/  SHFL.IDX PT, R4, R88, RZ, 0x181f ;  /* 0x00181fff58047589 */ /* 0x00206200000e0000 */
[----:B------:R-:W-:Y:S01]  /*101e0*/  SEL R0, RZ, 0x80, P0 ;  /* 0x00000080ff007807 */ /* 0x000fe20000000000 */
[----:B------:R-:W-:Y:S01]  /*101f0*/  BSSY B1, `(.L_x_5347) ;  /* 0x000002b000017945 */ /* 0x000fe20003800000 */
[----:B------:R0:W-:Y:S01]  /*10200*/  SYNCS.ARRIVE.TRANS64.RED.A1T0 RZ, [R8+URZ], RZ ;  /* 0x000000ff08ff79a7 */ /* 0x0001e2000810043f */
        /* <DEDUP_REMOVED lines=11> */
[CC--:B01----:R-:W-:Y:S01]  /*102c0*/  @!P1 LEA R8, P2, R194.reuse, R4.reuse, 0x1 ;  /* 0x00000004c2089211 */ /* 0x0c3fe200078408ff */
        /* <DEDUP_REMOVED lines=14> */
[----:B0-----:R-:W-:Y:S01]  /*103b0*/  SHF.R.S32.HI R11, RZ, 0x1f, R93 ;  /* 0x0000001fff0b7819 */ /* 0x001fe2000001145d */
[----:B------:R3:W-:Y:S01]  /*103c0*/  @!P3 ST.E.128 desc[UR38][R84.64], R44 ;  /* 0x0000002c5400b985 */ /* 0x0007e2000c101d26 */
[----:B------:R-:W-:-:S02]  /*103d0*/  @!P2 LEA.HI.X R87, R3, R5, R87, 0x1, P5 ;  /* 0x000000050357a211 */ /* 0x000fc400028f0c57 */
[----:B-1----:R-:W-:Y:S02]  /*103e0*/  SHF.R.S32.HI R9, RZ, 0x1f, R97 ;  /* 0x0000001fff097819 */ /* 0x002fe40000011461 */
[CC--:B------:R-:W-:Y:S01]  /*103f0*/  @!P1 LEA R8, P5, R97.reuse, R4.reuse, 0x1 ;  /* 0x0000000461089211 */ /* 0x0c0fe200078a08ff */
[----:B------:R3:W-:Y:S01]  /*10400*/  @!P2 ST.E.128 desc[UR38][R86.64], R52 ;  /* 0x000000345600a985 */ /* 0x0007e2000c101d26 */
[----:B------:R-:W-:Y:S02]  /*10410*/  SHF.R.S32.HI R12, RZ, 0x1f, R95 ;  /* 0x0000001fff0c7819 */ /* 0x000fe4000001145f */
        /* <DEDUP_REMOVED lines=8> */
.L_x_5348:
[----:B------:R-:W-:Y:S05]  /*104a0*/  BSYNC B1 ;  /* 0x0000000000017941 */ /* 0x000fea0003800000 */
.L_x_5347:
[----:B0--3--:R-:W-:Y:S01]  /*104b0*/  VIADD R8, R90, 0x20 ;  /* 0x000000205a087836 */ /* 0x009fe20000000000 */
[----:B--2---:R4:W0:Y:S04]  /*104c0*/  SHFL.IDX PT, R5, R89, 0x1, 0x181f ;  /* 0x00381f0059057f89 */ /* 0x00482800000e0000 */
[----:B------:R-:W-:Y:S01]  /*104d0*/  ISETP.GE.AND P0, PT, R8, R91, PT ;  /* 0x0000005b0800720c */ /* 0x000fe20003f06270 */
[----:B-1----:R4:W1:-:S12]  /*104e0*/  SHFL.IDX PT, R4, R88, 0x1, 0x181f ;  /* 0x00381f0058047f89 */ /* 0x00285800000e0000 */
[----:B----4-:R-:W-:Y:S05]  /*104f0*/  @P0 BRA `(.L_x_5349) ;  /* 0x0000002400d80947 */ /* 0x010fea0003800000 */
[----:B------:R-:W-:Y:S02]  /*10500*/  ISETP.GE.AND P0, PT, R17, UR7, PT ;  /* 0x0000000711007c0c */ /* 0x000fe4000bf06270 */
[----:B------:R-:W-:Y:S02]  /*10510*/  ISETP.GE.AND P4, PT, R194, UR7, PT ;  /* 0x00000007c2007c0c */ /* 0x000fe4000bf86270 */
[----:B------:R-:W-:Y:S02]  /*10520*/  ISETP.GE.AND P3, PT, R193, UR7, PT ;  /* 0x00000007c1007c0c */ /* 0x000fe4000bf66270 */
[----:B------:R-:W-:Y:S02]  /*10530*/  ISETP.GE.AND P2, PT, R7, UR7, PT ;  /* 0x0000000707007c0c */ /* 0x000fe4000bf46270 */
[----:B------:R-:W-:Y:S02]  /*10540*/  ISETP.GE.AND P1, PT, R3, UR7, PT ;  /* 0x0000000703007c0c */ /* 0x000fe4000bf26270 */
[----:B-----5:R-:W-:-:S02]  /*10550*/  SHF.R.S32.HI R13, RZ, 0x1f, R193 ;  /* 0x0000001fff0d7819 */ /* 0x020fc400000114c1 */
[----:B------:R-:W-:Y:S01]  /*10560*/  SHF.R.S32.HI R15, RZ, 0x1f, R7 ;  /* 0x0000001fff0f7819 */ /* 0x000fe20000011407 */
[----:B01----:R-:W-:Y:S02]  /*10570*/  @!P0 IMAD.WIDE R8, R17, 0x2, R4 ;  /* 0x0000000211088825 */ /* 0x003fe400078e0204 */
[CC--:B------:R-:W-:Y:S02]  /*10580*/  @!P4 LEA R10, P5, R194.reuse, R4.reuse, 0x1 ;  /* 0x00000004c20ac211 */ /* 0x0c0fe400078a08ff */
[-C--:B------:R-:W-:Y:S01]  /*10590*/  @!P3 LEA R12, P6, R193, R4.reuse, 0x1 ;  /* 0x00000004c10cb211 */ /* 0x080fe200078c08ff */
[----:B------:R0:W-:Y:S01]  /*105a0*/  @!P0 ST.E.128 desc[UR38][R8.64], R24 ;  /* 0x0000001808008985 */ /* 0x0001e2000c101d26 */
[----:B------:R-:W-:Y:S02]  /*105b0*/  ISETP.GE.AND P0, PT, R97, UR7, PT ;  /* 0x0000000761007c0c */ /* 0x000fe4000bf06270 */
[----:B------:R-:W-:Y:S02]  /*105c0*/  @!P4 LEA.HI.X R11, R194, R5, R152, 0x1, P5 ;  /* 0x00000005c20bc211 */ /* 0x000fe400028f0c98 */
[----:B------:R-:W-:-:S02]  /*105d0*/  @!P2 LEA R14, P5, R7, R4, 0x1 ;  /* 0x00000004070ea211 */ /* 0x000fc400078a08ff */
        /* <DEDUP_REMOVED lines=25> */
.L_x_5346:
[----:B------:R-:W-:Y:S01]  /*10770*/  ULDC UR7, c[0x0][0xce8] ;  /* 0x00033a0000077ab9 */ /* 0x000fe20000000800 */
[----:B------:R-:W-:Y:S01]  /*10780*/  ULDC.64 UR8, c[0x0][0xc08] ;  /* 0x0003020000087ab9 */ /* 0x000fe20000000a00 */
[----:B------:R-:W-:Y:S01]  /*10790*/  UISETP.NE.AND UP0, UPT, UR7, 0x1, UPT ;  /* 0x000000010700788c */ /* 0x000fe2000bf05270 */
[----:B------:R-:W-:Y:S01]  /*107a0*/  IMAD R8, R8, UR8, RZ ;  /* 0x0000000808087c24 */ /* 0x000fe2000f8e02ff */
[----:B------:R-:W-:Y:S01]  /*107b0*/  SHF.R.S32.HI R0, RZ, 0x1f, R191 ;  /* 0x0000001fff007819 */ /* 0x000fe200000114bf */
[C---:B------:R-:W-:Y:S01]  /*107c0*/  IMAD.WIDE.U32 R4, R7.reuse, UR8, RZ ;  /* 0x0000000807047c25 */ /* 0x040fe2000f8e00ff */
[----:B------:R-:W-:Y:S01]  /*107d0*/  ULDC.64 UR10, c[0x0][0xc40] ;  /* 0x00031000000a7ab9 */ /* 0x000fe20000000a00 */
[----:B------:R-:W-:Y:S01]  /*107e0*/  UIMAD UR6, UR6, UR7, URZ ;  /* 0x00000007060672a4 */ /* 0x000fe2000f8e023f */
[----:B------:R-:W-:Y:S01]  /*107f0*/  PLOP3.LUT P0, PT, PT, PT, UP0, 0x80, 0x0 ;  /* 0x000000000000781c */ /* 0x000fe20003f0f008 */
[----:B------:R-:W-:Y:S01]  /*10800*/  IMAD R7, R7, UR9, R8 ;  /* 0x0000000907077c24 */ /* 0x000fe2000f8e0208 */
[----:B------:R-:W-:Y:S01]  /*10810*/  ULDC.64 UR8, c[0x0][0xc38] ;  /* 0x00030e0000087ab9 */ /* 0x000fe20000000a00 */
[----:B------:R-:W-:Y:S01]  /*10820*/  IMAD R0, R0, UR10, RZ ;  /* 0x0000000a00007c24 */ /* 0x000fe2000f8e02ff */
[----:B------:R-:W-:Y:S01]  /*10830*/  BSSY B1, `(.L_x_5350) ;  /* 0x00000c6000017945 */ /* 0x000fe20003800000 */
[----:B------:R-:W-:Y:S01]  /*10840*/  IMAD.IADD R5, R5, 0x1, R7 ;  /* 0x0000000105057824 */ /* 0x000fe200078e0207 */
[----:B0-----:R-:W-:Y:S01]  /*10850*/  SHF.R.S32.HI R19, RZ, 0x1f, R201 ;  /* 0x0000001fff137819 */ /* 0x001fe200000114c9 */
[----:B------:R-:W-:Y:S01]  /*10860*/  VIADD R8, R190, UR42 ;  /* 0x0000002abe087c36 */ /* 0x000fe20008000000 */
[----:B------:R-:W-:Y:S01]  /*10870*/  SHF.R.S32.HI R152, RZ, 0x1f, R202 ;  /* 0x0000001fff987819 */ /* 0x000fe200000114ca */
[----:B------:R-:W-:Y:S01]  /*10880*/  IMAD.WIDE.U32 R4, R192, UR8, R4 ;  /* 0x00000008c0047c25 */ /* 0x000fe2000f8e0004 */
[----:B------:R-:W-:Y:S01]  /*10890*/  @UP0 ULDC UR8, c[0x0][0xcec] ;  /* 0x00033b0000080ab9 */ /* 0x000fe20000000800 */
[----:B------:R-:W-:-:S02]  /*108a0*/  SHF.R.S32.HI R153, RZ, 0x1f, R203 ;  /* 0x0000001fff997819 */ /* 0x000fc400000114cb */
[C---:B------:R-:W-:Y:S01]  /*108b0*/  IMAD R7, R191.reuse, UR11, R0 ;  /* 0x0000000bbf077c24 */ /* 0x040fe2000f8e0200 */
[----:B------:R-:W-:Y:S01]  /*108c0*/  SHF.R.S32.HI R154, RZ, 0x1f, R204 ;  /* 0x0000001fff9a7819 */ /* 0x000fe200000114cc */
[----:B------:R-:W-:Y:S01]  /*108d0*/  @P0 IMAD.HI.U32 R0, R8, UR8, RZ ;  /* 0x0000000808000c27 */ /* 0x000fe2000f8e00ff */
[----:B------:R-:W-:Y:S01]  /*108e0*/  @UP0 ULDC UR8, c[0x0][0xcf0] ;  /* 0x00033c0000080ab9 */ /* 0x000fe20000000800 */
[----:B------:R-:W-:Y:S02]  /*108f0*/  SHF.R.S32.HI R155, RZ, 0x1f, R205 ;  /* 0x0000001fff9b7819 */ /* 0x000fe400000114cd */
[----:B------:R-:W-:Y:S01]  /*10900*/  IMAD R5, R192, UR9, R5 ;  /* 0x00000009c0057c24 */ /* 0x000fe2000f8e0205 */
[----:B------:R-:W-:Y:S01]  /*10910*/  SHF.R.S32.HI R156, RZ, 0x1f, R206 ;  /* 0x0000001fff9c7819 */ /* 0x000fe200000114ce */
[----:B------:R-:W-:Y:S01]  /*10920*/  IMAD.MOV.U32 R3, RZ, RZ, R8 ;  /* 0x000000ffff037224 */ /* 0x000fe200078e0008 */
[----:B------:R-:W-:Y:S01]  /*10930*/  @P0 SHF.R.U32.HI R3, RZ, UR8, R0 ;  /* 0x00000008ff030c19 */ /* 0x000fe20008011600 */
[----:B------:R-:W-:Y:S01]  /*10940*/  IMAD.WIDE.U32 R4, R191, UR10, R4 ;  /* 0x0000000abf047c25 */ /* 0x000fe2000f8e0004 */
[----:B------:R-:W-:Y:S01]  /*10950*/  ULDC.64 UR10, c[0x0][0xc30] ;  /* 0x00030c00000a7ab9 */ /* 0x000fe20000000a00 */
[----:B------:R-:W-:Y:S01]  /*10960*/  ULDC.64 UR8, c[0x0][0xc48] ;  /* 0x0003120000087ab9 */ /* 0x000fe20000000a00 */
[----:B------:R-:W-:Y:S01]  /*10970*/  SHF.R.S32.HI R0, RZ, 0x1f, R3 ;  /* 0x0000001fff007819 */ /* 0x000fe20000011403 */
[----:B------:R-:W-:Y:S01]  /*10980*/  IMAD.IADD R5, R5, 0x1, R7 ;  /* 0x0000000105057824 */ /* 0x000fe200078e0207 */
[----:B------:R-:W-:Y:S01]  /*10990*/  SHF.R.S32.HI R157, RZ, 0x1f, R207 ;  /* 0x0000001fff9d7819 */ /* 0x000fe200000114cf */
[----:B------:R-:W-:Y:S01]  /*109a0*/  IMAD.MOV R7, RZ, RZ, -R3 ;  /* 0x000000ffff077224 */ /* 0x000fe200078e0a03 */
[----:B------:R-:W-:Y:S01]  /*109b0*/  SHF.R.S32.HI R158, RZ, 0x1f, R208 ;  /* 0x0000001fff9e7819 */ /* 0x000fe200000114d0 */
[----:B------:R-:W-:Y:S01]  /*109c0*/  IMAD R0, R0, UR10, RZ ;  /* 0x0000000a00007c24 */ /* 0x000fe2000f8e02ff */
[----:B------:R-:W-:Y:S01]  /*109d0*/  SHF.R.S32.HI R159, RZ, 0x1f, R209 ;  /* 0x0000001fff9f7819 */ /* 0x000fe200000114d1 */
[----:B------:R-:W-:Y:S01]  /*109e0*/  IMAD R7, R7, UR7, R8 ;  /* 0x0000000707077c24 */ /* 0x000fe2000f8e0208 */
[----:B------:R-:W-:Y:S01]  /*109f0*/  SHF.R.S32.HI R160, RZ, 0x1f, R210 ;  /* 0x0000001fffa07819 */ /* 0x000fe200000114d2 */
[----:B------:R-:W-:Y:S01]  /*10a00*/  IMAD.WIDE.U32 R4, R195, UR8, R4 ;  /* 0x00000008c3047c25 */ /* 0x000fe2000f8e0004 */
[----:B------:R-:W-:-:S02]  /*10a10*/  SHF.R.S32.HI R161, RZ, 0x1f, R211 ;  /* 0x0000001fffa17819 */ /* 0x000fc400000114d3 */
[----:B------:R-:W-:Y:S01]  /*10a20*/  SHF.R.S32.HI R162, RZ, 0x1f, R212 ;  /* 0x0000001fffa27819 */ /* 0x000fe200000114d4 */
[----:B------:R-:W-:Y:S01]  /*10a30*/  IMAD R9, R3, UR11, R0 ;  /* 0x0000000b03097c24 */ /* 0x000fe2000f8e0200 */
[----:B------:R-:W-:Y:S01]  /*10a40*/  SHF.R.S32.HI R0, RZ, 0x1f, R7 ;  /* 0x0000001fff007819 */ /* 0x000fe20000011407 */
[----:B------:R-:W-:Y:S01]  /*10a50*/  IMAD R5, R195, UR9, R5 ;  /* 0x00000009c3057c24 */ /* 0x000fe2000f8e0205 */
[----:B------:R-:W-:Y:S01]  /*10a60*/  ULDC.64 UR8, c[0x0][0xc28] ;  /* 0x00030a0000087ab9 */ /* 0x000fe20000000a00 */
[----:B------:R-:W-:Y:S01]  /*10a70*/  VIADD R8, R16, 0x38820 ;  /* 0x0003882010087836 */ /* 0x000fe20000000000 */
[----:B------:R-:W-:Y:S01]  /*10a80*/  SHF.R.S32.HI R163, RZ, 0x1f, R213 ;  /* 0x0000001fffa37819 */ /* 0x000fe200000114d5 */
[----:B------:R-:W-:Y:S01]  /*10a90*/  IMAD.WIDE.U32 R4, R3, UR10, R4 ;  /* 0x0000000a03047c25 */ /* 0x000fe2000f8e0004 */
[----:B------:R-:W-:Y:S02]  /*10aa0*/  SHF.R.S32.HI R164, RZ, 0x1f, R214 ;  /* 0x0000001fffa47819 */ /* 0x000fe400000114d6 */
[----:B------:R-:W-:Y:S01]  /*10ab0*/  PRMT R8, RZ, 0x654, R8 ;  /* 0x00000654ff087816 */ /* 0x000fe20000000008 */
[----:B------:R-:W-:Y:S01]  /*10ac0*/  IMAD R0, R0, UR8, RZ ;  /* 0x0000000800007c24 */ /* 0x000fe2000f8e02ff */
[----:B------:R-:W-:Y:S01]  /*10ad0*/  SHF.R.S32.HI R165, RZ, 0x1f, R215 ;  /* 0x0000001fffa57819 */ /* 0x000fe200000114d7 */
[----:B------:R-:W-:Y:S01]  /*10ae0*/  IMAD.IADD R5, R5, 0x1, R9 ;  /* 0x0000000105057824 */ /* 0x000fe200078e0209 */
[----:B------:R0:W-:Y:S01]  /*10af0*/  SYNCS.ARRIVE.TRANS64.RED.A1T0 RZ, [R8+URZ], RZ ;  /* 0x000000ff08ff79a7 */ /* 0x0001e2000810043f */
        /* <DEDUP_REMOVED lines=9> */
[C---:B------:R-:W-:Y:S02]  /*10b90*/  LEA R3, P1, R4.reuse, UR8, 0x2 ;  /* 0x0000000804037c11 */ /* 0x040fe4000f8210ff */
[----:B------:R-:W-:Y:S02]  /*10ba0*/  SHF.R.S32.HI R169, RZ, 0x1f, R219 ;  /* 0x0000001fffa97819 */ /* 0x000fe400000114db */
[----:B------:R-:W-:Y:S01]  /*10bb0*/  LEA.HI.X R7, R4, UR9, R7, 0x2, P1 ;  /* 0x0000000904077c11 */ /* 0x000fe200088f1407 */
[----:B------:R0:W1:Y:S01]  /*10bc0*/  SHFL.IDX PT, R12, R3, RZ, 0x1c1f ;  /* 0x001c1fff030c7589 */ /* 0x00006200000e0000 */
[----:B------:R-:W-:Y:S02]  /*10bd0*/  SHF.R.S32.HI R170, RZ, 0x1f, R220 ;  /* 0x0000001fffaa7819 */ /* 0x000fe400000114dc */
[----:B------:R-:W-:Y:S01]  /*10be0*/  SHF.R.S32.HI R171, RZ, 0x1f, R221 ;  /* 0x0000001fffab7819 */ /* 0x000fe200000114dd */
[----:B------:R0:W2:Y:S01]  /*10bf0*/  SHFL.IDX PT, R13, R7, RZ, 0x1c1f ;  /* 0x001c1fff070d7589 */ /* 0x0000a200000e0000 */
[----:B------:R-:W-:-:S02]  /*10c00*/  SHF.R.S32.HI R172, RZ, 0x1f, R222 ;  /* 0x0000001fffac7819 */ /* 0x000fc400000114de */
[----:B------:R-:W-:Y:S02]  /*10c10*/  SHF.R.S32.HI R173, RZ, 0x1f, R223 ;  /* 0x0000001fffad7819 */ /* 0x000fe400000114df */
[----:B------:R-:W-:Y:S02]  /*10c20*/  SHF.R.S32.HI R174, RZ, 0x1f, R224 ;  /* 0x0000001fffae7819 */ /* 0x000fe400000114e0 */
[----:B------:R-:W-:Y:S02]  /*10c30*/  SHF.R.S32.HI R14, RZ, 0x1f, R225 ;  /* 0x0000001fff0e7819 */ /* 0x000fe400000114e1 */
[----:B------:R-:W-:Y:S02]  /*10c40*/  SHF.R.S32.HI R15, RZ, 0x1f, R226 ;  /* 0x0000001fff0f7819 */ /* 0x000fe400000114e2 */
[----:B------:R-:W-:Y:S02]  /*10c50*/  SHF.R.S32.HI R20, RZ, 0x1f, R227 ;  /* 0x0000001fff147819 */ /* 0x000fe400000114e3 */
[----:B------:R-:W-:Y:S01]  /*10c60*/  SHF.R.S32.HI R21, RZ, 0x1f, R22 ;  /* 0x0000001fff157819 */ /* 0x000fe20000011416 */
[----:B0-----:R-:W-:Y:S06]  /*10c70*/  @P0 BRA `(.L_x_5351) ;  /* 0x0000000800040947 */ /* 0x001fec0003800000 */
        /* <DEDUP_REMOVED lines=14> */
[CC--:B0-----:R-:W-:Y:S02]  /*10d60*/  @!P2 LEA R4, P6, R226.reuse, R12.reuse, 0x2 ;  /* 0x0000000ce204a211 */ /* 0x0c1fe400078c10ff */
[CC--:B-1----:R-:W-:Y:S02]  /*10d70*/  @!P1 LEA R8, P5, R225.reuse, R12.reuse, 0x2 ;  /* 0x0000000ce1089211 */ /* 0x0c2fe400078a10ff */
        /* <DEDUP_REMOVED lines=12> */
[----:B------:R-:W-:Y:S02]  /*10e40*/  ISETP.GE.AND P1, PT, R219, UR7, PT ;  /* 0x00000007db007c0c */ /* 0x000fe4000bf26270 */
[----:B------:R-:W-:Y:S01]  /*10e50*/  @!P4 LEA.HI.X R9, R222, R13, R172, 0x2, P2 ;  /* 0x0000000dde09c211 */ /* 0x000fe200010f14ac */
[----:B------:R0:W-:Y:S01]  /*10e60*/  @!P3 ST.E.64 desc[UR38][R4.64], R44 ;  /* 0x0000002c0400b985 */ /* 0x0001e2000c101b26 */
[----:B------:R-:W-:Y:S02]  /*10e70*/  ISETP.GE.AND P2, PT, R218, UR7, PT ;  /* 0x00000007da007c0c */ /* 0x000fe4000bf46270 */
[----:B--2---:R-:W-:Y:S01]  /*10e80*/  @!P5 LEA R10, P6, R221, R12, 0x2 ;  /* 0x0000000cdd0ad211 */ /* 0x004fe200078c10ff */
[----:B------:R1:W-:Y:S01]  /*10e90*/  @!P4 ST.E.64 desc[UR38][R8.64], R48 ;  /* 0x000000300800c985 */ /* 0x0003e2000c101b26 */
[----:B------:R-:W-:-:S02]  /*10ea0*/  ISETP.GE.AND P3, PT, R217, UR7, PT ;  /* 0x00000007d9007c0c */ /* 0x000fc4000bf66270 */
[----:B------:R-:W-:Y:S02]  /*10eb0*/  @!P5 LEA.HI.X R11, R221, R13, R171, 0x2, P6 ;  /* 0x0000000ddd0bd211 */ /* 0x000fe400030f14ab */
        /* <DEDUP_REMOVED lines=8> */
[----:B--2---:R-:W-:-:S02]  /*10f40*/  @!P2 LEA R10, P6, R218, R12, 0x2 ;  /* 0x0000000cda0aa211 */ /* 0x004fc400078c10ff */
[----:B------:R-:W-:Y:S01]  /*10f50*/  ISETP.GE.AND P0, PT, R214, UR7, PT ;  /* 0x00000007d6007c0c */ /* 0x000fe2000bf06270 */
[----:B------:R1:W-:Y:S01]  /*10f60*/  @!P1 ST.E.64 desc[UR38][R8.64], R60 ;  /* 0x0000003c08009985 */ /* 0x0003e2000c101b26 */
        /* <DEDUP_REMOVED lines=9> */
[----:B--2---:R-:W-:-:S03]  /*11000*/  @!P5 LEA R10, P6, R215, R12, 0x2 ;  /* 0x0000000cd70ad211 */ /* 0x004fc600078c10ff */
[----:B------:R1:W-:Y:S01]  /*11010*/  @!P4 ST.E.64 desc[UR38][R8.64], R72 ;  /* 0x000000480800c985 */ /* 0x0003e2000c101b26 */
[----:B------:R-:W-:-:S05]  /*11020*/  @!P5 LEA.HI.X R11, R215, R13, R165, 0x2, P6 ;  /* 0x0000000dd70bd211 */ /* 0x000fca00030f14a5 */
[----:B------:R2:W-:Y:S01]  /*11030*/  @!P5 ST.E.64 desc[UR38][R10.64], R76 ;  /* 0x0000004c0a00d985 */ /* 0x0005e2000c101b26 */
[----:B------:R-:W-:Y:S02]  /*11040*/  ISETP.GE.AND P5, PT, R211, UR7, PT ;  /* 0x00000007d3007c0c */ /* 0x000fe4000bfa6270 */
[----:B0-----:R-:W-:-:S04]  /*11050*/  @!P0 LEA R4, P4, R214, R12, 0x2 ;  /* 0x0000000cd6048211 */ /* 0x001fc800078810ff */
[-C--:B------:R-:W-:Y:S02]  /*11060*/  @!P0 LEA.HI.X R5, R214, R13.reuse, R164, 0x2, P4 ;  /* 0x0000000dd6058211 */ /* 0x080fe400020f14a4 */
[----:B------:R-:W-:Y:S02]  /*11070*/  ISETP.GE.AND P4, PT, R210, UR7, PT ;  /* 0x00000007d2007c0c */ /* 0x000fe4000bf86270 */
[CC--:B-1----:R-:W-:Y:S01]  /*11080*/  @!P1 LEA R8, P3, R213.reuse, R12.reuse, 0x2 ;  /* 0x0000000cd5089211 */ /* 0x0c2fe200078610ff */
[----:B------:R0:W-:Y:S01]  /*11090*/  @!P0 ST.E.64 desc[UR38][R4.64], R80 ;  /* 0x0000005004008985 */ /* 0x0001e2000c101b26 */
[----:B--2---:R-:W-:Y:S02]  /*110a0*/  @!P2 LEA R10, P6, R212, R12, 0x2 ;  /* 0x0000000cd40aa211 */ /* 0x004fe400078c10ff */
        /* <DEDUP_REMOVED lines=12> */
[-C--:B------:R-:W-:Y:S02]  /*11170*/  @!P4 LEA.HI.X R9, R210, R13.reuse, R160, 0x2, P0 ;  /* 0x0000000dd209c211 */ /* 0x080fe400000f14a0 */
[----:B------:R-:W-:Y:S02]  /*11180*/  ISETP.GE.AND P0, PT, R206, UR7, PT ;  /* 0x00000007ce007c0c */ /* 0x000fe4000bf06270 */
[C---:B--2---:R-:W-:Y:S01]  /*11190*/  @!P3 LEA R10, P6, R209.reuse, R12, 0x2 ;  /* 0x0000000cd10ab211 */ /* 0x044fe200078c10ff */
[----:B------:R1:W-:Y:S01]  /*111a0*/  @!P4 ST.E.64 desc[UR38][R8.64], R96 ;  /* 0x000000600800c985 */ /* 0x0003e2000c101b26 */
[----:B------:R-:W-:Y:S02]  /*111b0*/  ISETP.GE.AND P4, PT, R204, UR7, PT ;  /* 0x00000007cc007c0c */ /* 0x000fe4000bf86270 */
[----:B------:R-:W-:-:S02]  /*111c0*/  @!P3 LEA.HI.X R11, R209, R13, R159, 0x2, P6 ;  /* 0x0000000dd10bb211 */ /* 0x000fc400030f149f */
[----:B0-----:R-:W-:-:S03]  /*111d0*/  @!P2 LEA R4, P6, R208, R12, 0x2 ;  /* 0x0000000cd004a211 */ /* 0x001fc600078c10ff */
[----:B------:R0:W-:Y:S01]  /*111e0*/  @!P3 ST.E.64 desc[UR38][R10.64], R100 ;  /* 0x000000640a00b985 */ /* 0x0001e2000c101b26 */
[----:B------:R-:W-:Y:S02]  /*111f0*/  @!P2 LEA.HI.X R5, R208, R13, R158, 0x2, P6 ;  /* 0x0000000dd005a211 */ /* 0x000fe400030f149e */
[----:B-1----:R-:W-:-:S03]  /*11200*/  @!P1 LEA R8, P3, R207, R12, 0x2 ;  /* 0x0000000ccf089211 */ /* 0x002fc600078610ff */
[----:B------:R1:W-:Y:S01]  /*11210*/  @!P2 ST.E.64 desc[UR38][R4.64], R104 ;  /* 0x000000680400a985 */ /* 0x0003e2000c101b26 */
[-C--:B------:R-:W-:Y:S02]  /*11220*/  @!P1 LEA.HI.X R9, R207, R13.reuse, R157, 0x2, P3 ;  /* 0x0000000dcf099211 */ /* 0x080fe400018f149d */
[----:B------:R-:W-:Y:S02]  /*11230*/  ISETP.GE.AND P3, PT, R203, UR7, PT ;  /* 0x00000007cb007c0c */ /* 0x000fe4000bf66270 */
[CC--:B0-----:R-:W-:Y:S01]  /*11240*/  @!P0 LEA R10, P6, R206.reuse, R12.reuse, 0x2 ;  /* 0x0000000cce0a8211 */ /* 0x0c1fe200078c10ff */
[----:B------:R0:W-:Y:S03]  /*11250*/  @!P1 ST.E.64 desc[UR38][R8.64], R108 ;  /* 0x0000006c08009985 */ /* 0x0001e6000c101b26 */
[----:B------:R-:W-:Y:S02]  /*11260*/  @!P0 LEA.HI.X R11, R206, R13, R156, 0x2, P6 ;  /* 0x0000000dce0b8211 */ /* 0x000fe400030f149c */
[----:B-1----:R-:W-:-:S03]  /*11270*/  @!P5 LEA R4, P1, R205, R12, 0x2 ;  /* 0x0000000ccd04d211 */ /* 0x002fc600078210ff */
[----:B------:R1:W-:Y:S01]  /*11280*/  @!P0 ST.E.64 desc[UR38][R10.64], R112 ;  /* 0x000000700a008985 */ /* 0x0003e2000c101b26 */
[----:B------:R-:W-:Y:S02]  /*11290*/  ISETP.GE.AND P0, PT, R202, UR7, PT ;  /* 0x00000007ca007c0c */ /* 0x000fe4000bf06270 */
[-C--:B------:R-:W-:Y:S02]  /*112a0*/  @!P5 LEA.HI.X R5, R205, R13.reuse, R155, 0x2, P1 ;  /* 0x0000000dcd05d211 */ /* 0x080fe400008f149b */
[----:B------:R-:W-:Y:S02]  /*112b0*/  ISETP.GE.AND P1, PT, R201, UR7, PT ;  /* 0x00000007c9007c0c */ /* 0x000fe4000bf26270 */
[C---:B0-----:R-:W-:Y:S01]  /*112c0*/  @!P4 LEA R8, P2, R204.reuse, R12, 0x2 ;  /* 0x0000000ccc08c211 */ /* 0x041fe200078410ff */
[----:B------:R0:W-:Y:S03]  /*112d0*/  @!P5 ST.E.64 desc[UR38][R4.64], R116 ;  /* 0x000000740400d985 */ /* 0x0001e6000c101b26 */
[----:B------:R-:W-:-:S02]  /*112e0*/  @!P4 LEA.HI.X R9, R204, R13, R154, 0x2, P2 ;  /* 0x0000000dcc09c211 */ /* 0x000fc400010f149a */
[----:B------:R-:W-:Y:S02]  /*112f0*/  ISETP.GE.AND P2, PT, R198, UR7, PT ;  /* 0x00000007c6007c0c */ /* 0x000fe4000bf46270 */
[CC--:B-1----:R-:W-:Y:S01]  /*11300*/  @!P3 LEA R10, P6, R203.reuse, R12.reuse, 0x2 ;  /* 0x0000000ccb0ab211 */ /* 0x0c2fe200078c10ff */
[----:B------:R1:W-:Y:S01]  /*11310*/  @!P4 ST.E.64 desc[UR38][R8.64], R120 ;  /* 0x000000780800c985 */ /* 0x0003e2000c101b26 */
[----:B------:R-:W-:Y:S02]  /*11320*/  ISETP.GE.AND P4, PT, R200, UR7, PT ;  /* 0x00000007c8007c0c */ /* 0x000fe4000bf86270 */
[----:B------:R-:W-:Y:S02]  /*11330*/  @!P3 LEA.HI.X R11, R203, R13, R153, 0x2, P6 ;  /* 0x0000000dcb0bb211 */ /* 0x000fe400030f1499 */
[----:B0-----:R-:W-:-:S03]  /*11340*/  @!P0 LEA R4, P5, R202, R12, 0x2 ;  /* 0x0000000cca048211 */ /* 0x001fc600078a10ff */
[----:B------:R0:W-:Y:S01]  /*11350*/  @!P3 ST.E.64 desc[UR38][R10.64], R124 ;  /* 0x0000007c0a00b985 */ /* 0x0001e2000c101b26 */
[----:B------:R-:W-:Y:S02]  /*11360*/  ISETP.GE.AND P3, PT, R199, UR7, PT ;  /* 0x00000007c7007c0c */ /* 0x000fe4000bf66270 */
[-C--:B------:R-:W-:Y:S02]  /*11370*/  @!P0 LEA.HI.X R5, R202, R13.reuse, R152, 0x2, P5 ;  /* 0x0000000dca058211 */ /* 0x080fe400028f1498 */
[----:B------:R-:W-:Y:S02]  /*11380*/  ISETP.GE.AND P5, PT, R197, UR7, PT ;  /* 0x00000007c5007c0c */ /* 0x000fe4000bfa6270 */
[C---:B-1----:R-:W-:Y:S01]  /*11390*/  @!P1 LEA R8, P6, R201.reuse, R12, 0x2 ;  /* 0x0000000cc9089211 */ /* 0x042fe200078c10ff */
[----:B------:R1:W-:Y:S03]  /*113a0*/  @!P0 ST.E.64 desc[UR38][R4.64], R128 ;  /* 0x0000008004008985 */ /* 0x0003e6000c101b26 */
[----:B------:R-:W-:-:S03]  /*113b0*/  @!P1 LEA.HI.X R9, R201, R13, R19, 0x2, P6 ;  /* 0x0000000dc9099211 */ /* 0x000fc600030f1413 */
[CC--:B0-----:R-:W-:Y:S02]  /*113c0*/  @!P3 LEA R10, P6, R199.reuse, R12.reuse, 0x2 ;  /* 0x0000000cc70ab211 */ /* 0x0c1fe400078c10ff */
[----:B------:R0:W-:Y:S02]  /*113d0*/  @!P1 ST.E.64 desc[UR38][R8.64], R132 ;  /* 0x0000008408009985 */ /* 0x0001e4000c101b26 */
[----:B------:R-:W-:Y:S02]  /*113e0*/  @!P3 LEA.HI.X R11, R199, R13, R236, 0x2, P6 ;  /* 0x0000000dc70bb211 */ /* 0x000fe400030f14ec */
[----:B-1----:R-:W-:-:S04]  /*113f0*/  @!P4 LEA R4, P0, R200, R12, 0x2 ;  /* 0x0000000cc804c211 */ /* 0x002fc800078010ff */
[----:B------:R-:W-:Y:S02]  /*11400*/  @!P4 LEA.HI.X R5, R200, R13, R237, 0x2, P0 ;  /* 0x0000000dc805c211 */ /* 0x000fe400000f14ed */
[----:B0-----:R-:W-:-:S03]  /*11410*/  @!P2 LEA R8, P1, R198, R12, 0x2 ;  /* 0x0000000cc608a211 */ /* 0x001fc600078210ff */
[----:B------:R0:W-:Y:S01]  /*11420*/  @!P4 ST.E.64 desc[UR38][R4.64], R136 ;  /* 0x000000880400c985 */ /* 0x0001e2000c101b26 */
[C---:B------:R-:W-:Y:S02]  /*11430*/  @!P5 LEA R12, P0, R197.reuse, R12, 0x2 ;  /* 0x0000000cc50cd211 */ /* 0x040fe400078010ff */
[-C--:B------:R-:W-:Y:S01]  /*11440*/  @!P2 LEA.HI.X R9, R198, R13.reuse, R235, 0x2, P1 ;  /* 0x0000000dc609a211 */ /* 0x080fe200008f14eb */
[----:B------:R0:W-:Y:S01]  /*11450*/  @!P3 ST.E.64 desc[UR38][R10.64], R140 ;  /* 0x0000008c0a00b985 */ /* 0x0001e2000c101b26 */
[----:B------:R-:W-:-:S03]  /*11460*/  @!P5 LEA.HI.X R13, R197, R13, R234, 0x2, P0 ;  /* 0x0000000dc50dd211 */ /* 0x000fc600000f14ea */
[----:B------:R0:W-:Y:S04]  /*11470*/  @!P2 ST.E.64 desc[UR38][R8.64], R144 ;  /* 0x000000900800a985 */ /* 0x0001e8000c101b26 */
[----:B------:R0:W-:Y:S02]  /*11480*/  @!P5 ST.E.64 desc[UR38][R12.64], R148 ;  /* 0x000000940c00d985 */ /* 0x0001e4000c101b26 */
.L_x_5351:
[----:B------:R-:W-:Y:S05]  /*11490*/  BSYNC B1 ;  /* 0x0000000000017941 */ /* 0x000fea0003800000 */
.L_x_5350:
[----:B------:R-:W-:Y:S01]  /*114a0*/  VIADD R0, R0, 0x8 ;  /* 0x0000000800007836 */ /* 0x000fe20000000000 */
[----:B------:R-:W3:Y:S04]  /*114b0*/  SHFL.IDX PT, R7, R7, 0x1, 0x1c1f ;  /* 0x003c1f0007077f89 */ /* 0x000ee800000e0000 */
[----:B------:R-:W-:Y:S01]  /*114c0*/  ISETP.GE.AND P0, PT, R0, UR6, PT ;  /* 0x0000000600007c0c */ /* 0x000fe2000bf06270 */
[----:B------:R-:W4:-:S12]  /*114d0*/  SHFL.IDX PT, R3, R3, 0x1, 0x1c1f ;  /* 0x003c1f0003037f89 */ /* 0x000f1800000e0000 */
[----:B------:R-:W-:Y:S05]  /*114e0*/  @P0 BRA `(.L_x_5349) ;  /* 0x0000001400dc0947 */ /* 0x000fea0003800000 */
[----:B------:R-:W-:Y:S02]  /*114f0*/  ULDC UR6, c[0x0][0xbc8] ;  /* 0x0002f20000067ab9 */ /* 0x000fe40000000800 */
[----:B------:R-:W-:Y:S02]  /*11500*/  ISETP.GE.AND P4, PT, R22, UR6, PT ;  /* 0x0000000616007c0c */ /* 0x000fe4000bf86270 */
[----:B------:R-:W-:Y:S02]  /*11510*/  ISETP.GE.AND P2, PT, R227, UR6, PT ;  /* 0x00000006e3007c0c */ /* 0x000fe4000bf46270 */
[----:B------:R-:W-:Y:S02]  /*11520*/  ISETP.GE.AND P1, PT, R226, UR6, PT ;  /* 0x00000006e2007c0c */ /* 0x000fe4000bf26270 */
[----:B------:R-:W-:-:S07]  /*11530*/  ISETP.GE.AND P0, PT, R225, UR6, PT ;  /* 0x00000006e1007c0c */ /* 0x000fce000bf06270 */
[CC--:B01--4-:R-:W-:Y:S02]  /*11540*/  @!P4 LEA R12, P3, R22.reuse, R3.reuse, 0x2 ;  /* 0x00000003160cc211 */ /* 0x0d3fe400078610ff */
[----:B------:R-:W-:Y:S02]  /*11550*/  @!P2 LEA R4, P6, R227, R3, 0x2 ;  /* 0x00000003e304a211 */ /* 0x000fe400078c10ff */
[----:B--23--:R-:W-:Y:S02]  /*11560*/  @!P4 LEA.HI.X R13, R22, R7, R21, 0x2, P3 ;  /* 0x00000007160dc211 */ /* 0x00cfe400018f1415 */
        /* <DEDUP_REMOVED lines=14> */
[C---:B------:R-:W-:Y:S02]  /*11650*/  @!P4 LEA R14, P2, R223.reuse, R3, 0x2 ;  /* 0x00000003df0ec211 */ /* 0x040fe400078410ff */
        /* <DEDUP_REMOVED lines=12> */
[----:B--2---:R-:W-:-:S02]  /*11720*/  @!P1 LEA R8, P5, R220, R3, 0x2 ;  /* 0x00000003dc089211 */ /* 0x004fc400078a10ff */
        /* <DEDUP_REMOVED lines=20> */
[----:B--2---:R-:W-:Y:S01]  /*11870*/  @!P1 LEA R8, P3, R214, R3, 0x2 ;  /* 0x00000003d6089211 */ /* 0x004fe200078610ff */
        /* <DEDUP_REMOVED lines=23> */
[-C--:B--2---:R-:W-:Y:S02]  /*119f0*/  @!P2 LEA R4, P6, R209, R3.reuse, 0x2 ;  /* 0x00000003d104a211 */ /* 0x084fe400078c10ff */
[----:B------:R-:W-:Y:S01]  /*11a00*/  ISETP.GE.AND P4, PT, R205, UR6, PT ;  /* 0x00000006cd007c0c */ /* 0x000fe2000bf86270 */
[----:B------:R2:W-:Y:S01]  /*11a10*/  @!P3 ST.E.64 desc[UR38][R20.64], R98 ;  /* 0x000000621400b985 */ /* 0x0005e2000c101b26 */
[----:B---3--:R-:W-:Y:S02]  /*11a20*/  @!P1 LEA R8, P3, R208, R3, 0x2 ;  /* 0x00000003d0089211 */ /* 0x008fe400078610ff */
        /* <DEDUP_REMOVED lines=13> */
[C---:B--2---:R-:W-:Y:S01]  /*11b00*/  @!P3 LEA R20, P6, R204.reuse, R3, 0x2 ;  /* 0x00000003cc14b211 */ /* 0x044fe200078c10ff */
        /* <DEDUP_REMOVED lines=11> */
[-C--:B---3--:R-:W-:Y:S01]  /*11bc0*/  @!P1 LEA R8, P6, R202, R3.reuse, 0x2 ;  /* 0x00000003ca089211 */ /* 0x088fe200078c10ff */
[----:B------:R3:W-:Y:S02]  /*11bd0*/  @!P0 ST.E.64 desc[UR38][R4.64], R126 ;  /* 0x0000007e04008985 */ /* 0x0007e4000c101b26 */
[----:B0-----:R-:W-:-:S02]  /*11be0*/  @!P4 LEA R10, P0, R201, R3, 0x2 ;  /* 0x00000003c90ac211 */ /* 0x001fc400078010ff */
[----:B------:R-:W-:Y:S02]  /*11bf0*/  @!P1 LEA.HI.X R9, R202, R7, R152, 0x2, P6 ;  /* 0x00000007ca099211 */ /* 0x000fe400030f1498 */
[----:B--2---:R-:W-:Y:S02]  /*11c00*/  @!P3 LEA R12, P6, R200, R3, 0x2 ;  /* 0x00000003c80cb211 */ /* 0x004fe400078c10ff */
        /* <DEDUP_REMOVED lines=13> */
[----:B---3--:R-:W-:-:S04]  /*11ce0*/  LEA R4, P0, R197, R3, 0x2 ;  /* 0x00000003c5047211 */ /* 0x008fc800078010ff */
[----:B------:R-:W-:-:S05]  /*11cf0*/  LEA.HI.X R5, R197, R7, R234, 0x2, P0 ;  /* 0x00000007c5057211 */ /* 0x000fca00000f14ea */
[----:B------:R0:W-:Y:S01]  /*11d00*/  ST.E.64 desc[UR38][R4.64], R150 ;  /* 0x0000009604007985 */ /* 0x0001e2000c101b26 */
[----:B------:R-:W-:Y:S05]  /*11d10*/  BRA `(.L_x_5349) ;  /* 0x0000000c00d07947 */ /* 0x000fea0003800000 */
.L_x_5343:
        /* <DEDUP_REMOVED lines=26> */
.L_x_5352:
[----:B------:R-:W-:Y:S01]  /*11ec0*/  BSSY B1, `(.L_x_5353) ;  /* 0x0000038000017945 */ /* 0x000fe20003800000 */
[----:B------:R-:W-:Y:S02]  /*11ed0*/  SEL R191, R191, RZ, !P0 ;  /* 0x000000ffbfbf7207 */ /* 0x000fe40004000000 */
[----:B------:R-:W-:Y:S02]  /*11ee0*/  SEL R196, R196, RZ, !P0 ;  /* 0x000000ffc4c47207 */ /* 0x000fe40004000000 */
[----:B-----5:R-:W-:Y:S01]  /*11ef0*/  SHF.R.S32.HI R26, RZ, 0x1f, R3 ;  /* 0x0000001fff1a7819 */ /* 0x020fe20000011403 */
[----:B------:R-:W-:Y:S06]  /*11f00*/  @P3 BRA `(.L_x_5354) ;  /* 0x0000000000cc3947 */ /* 0x000fec0003800000 */
[----:B------:R-:W0:Y:S01]  /*11f10*/  S2R R29, SR_TID.X ;  /* 0x00000000001d7919 */ /* 0x000e220000002100 */
[----:B------:R-:W1:Y:S01]  /*11f20*/  LDC R28, c[0x0][0xce8] ;  /* 0x00033a00ff1c7b82 */ /* 0x000e620000000800 */
[----:B------:R-:W-:Y:S02]  /*11f30*/  IMAD.U32 R8, RZ, RZ, UR42 ;  /* 0x0000002aff087e24 */ /* 0x000fe4000f8e00ff */
[----:B-1----:R-:W-:-:S03]  /*11f40*/  IMAD R4, R7, R28, RZ ;  /* 0x0000001c07047224 */ /* 0x002fc600078e02ff */
[----:B0-----:R-:W-:-:S04]  /*11f50*/  IADD3 R29, R8, -0x80, R29 ;  /* 0xffffff80081d7810 */ /* 0x001fc80007ffe01d */
[----:B------:R-:W-:-:S13]  /*11f60*/  ISETP.GE.AND P0, PT, R29, R4, PT ;  /* 0x000000041d00720c */ /* 0x000fda0003f06270 */
[----:B------:R-:W-:Y:S05]  /*11f70*/  @P0 BRA `(.L_x_5354) ;  /* 0x0000000000b00947 */ /* 0x000fea0003800000 */
[----:B------:R-:W-:Y:S01]  /*11f80*/  ISETP.NE.AND P1, PT, R28, 0x1, PT ;  /* 0x000000011c00780c */ /* 0x000fe20003f25270 */
[----:B------:R-:W-:Y:S01]  /*11f90*/  IMAD.MOV.U32 R24, RZ, RZ, 0xab8 ;  /* 0x00000ab8ff187424 */ /* 0x000fe200078e00ff */
[----:B------:R-:W-:Y:S01]  /*11fa0*/  ISETP.GT.AND P0, PT, R0, 0x1, PT ;  /* 0x000000010000780c */ /* 0x000fe20003f04270 */
[----:B------:R-:W0:Y:S01]  /*11fb0*/  LDC.64 R4, c[0x0][0xca8] ;  /* 0x00032a00ff047b82 */ /* 0x000e220000000a00 */
[----:B------:R-:W-:Y:S01]  /*11fc0*/  LOP3.LUT R195, R195, 0xff, RZ, 0xc0, !PT ;  /* 0x000000ffc3c37812 */ /* 0x000fe200078ec0ff */
[----:B------:R-:W-:Y:S01]  /*11fd0*/  IMAD.MOV.U32 R19, RZ, RZ, R29 ;  /* 0x000000ffff137224 */ /* 0x000fe200078e001d */
[----:B------:R-:W-:-:S05]  /*11fe0*/  SEL R24, R24, 0xa78, P0 ;  /* 0x00000a7818187807 */ /* 0x000fca0000000000 */
[----:B------:R-:W1:Y:S08]  /*11ff0*/  LDC.64 R12, c[0x0][R24+0x220] ;  /* 0x00008800180c7b82 */ /* 0x000e700000000a00 */
[----:B------:R-:W2:Y:S08]  /*12000*/  @P1 LDC R0, c[0x0][0xcec] ;  /* 0x00033b00ff001b82 */ /* 0x000eb00000000800 */
[----:B------:R-:W3:Y:S08]  /*12010*/  LDC.64 R10, c[0x0][R24+0x218] ;  /* 0x00008600180a7b82 */ /* 0x000ef00000000a00 */
[----:B------:R-:W4:Y:S01]  /*12020*/  @P1 LDC R27, c[0x0][0xcf0] ;  /* 0x00033c00ff1b1b82 */ /* 0x000f220000000800 */
[----:B-1----:R-:W-:-:S02]  /*12030*/  IMAD R13, R13, R191, RZ ;  /* 0x000000bf0d0d7224 */ /* 0x002fc400078e02ff */
[----:B------:R-:W-:-:S05]  /*12040*/  IMAD.WIDE.U32 R20, R12, R191, RZ ;  /* 0x000000bf0c147225 */ /* 0x000fca00078e00ff */
[----:B------:R-:W1:Y:S01]  /*12050*/  LDC.64 R14, c[0x0][R24+0x228] ;  /* 0x00008a00180e7b82 */ /* 0x000e620000000a00 */
[----:B--2---:R-:W-:-:S07]  /*12060*/  @P1 IMAD.HI.U32 R0, R29, R0, RZ ;  /* 0x000000001d001227 */ /* 0x004fce00078e00ff */
[----:B------:R-:W2:Y:S01]  /*12070*/  LDC.64 R8, c[0x0][R24+0x210] ;  /* 0x0000840018087b82 */ /* 0x000ea20000000a00 */
[-C--:B---3--:R-:W-:Y:S02]  /*12080*/  IMAD R25, R11, R192.reuse, RZ ;  /* 0x000000c00b197224 */ /* 0x088fe400078e02ff */
[----:B------:R-:W-:-:S04]  /*12090*/  IMAD.WIDE.U32 R10, R10, R192, RZ ;  /* 0x000000c00a0a7225 */ /* 0x000fc800078e00ff */
[----:B------:R-:W-:Y:S01]  /*120a0*/  IMAD.IADD R25, R11, 0x1, R25 ;  /* 0x000000010b197824 */ /* 0x000fe200078e0219 */
[----:B----4-:R-:W-:Y:S01]  /*120b0*/  @P1 SHF.R.U32.HI R19, RZ, R27, R0 ;  /* 0x0000001bff131219 */ /* 0x010fe20000011600 */
[----:B------:R-:W-:Y:S01]  /*120c0*/  IMAD R27, R12, R196, R13 ;  /* 0x000000c40c1b7224 */ /* 0x000fe200078e020d */
[----:B------:R-:W-:Y:S01]  /*120d0*/  SEL R13, R195, RZ, P0 ;  /* 0x000000ffc30d7207 */ /* 0x000fe20000000000 */
[----:B0-----:R-:W0:Y:S01]  /*120e0*/  @!P0 LDC R4, c[0x0][0xc50] ;  /* 0x00031400ff048b82 */ /* 0x001e220000000800 */
[----:B------:R-:W-:Y:S01]  /*120f0*/  IADD3 R0, P1, P3, R20, R10, R3 ;  /* 0x0000000a14007210 */ /* 0x000fe20007b3e003 */
[----:B------:R-:W-:Y:S02]  /*12100*/  IMAD.MOV R12, RZ, RZ, -R19 ;  /* 0x000000ffff0c7224 */ /* 0x000fe400078e0a13 */
[----:B------:R-:W-:Y:S02]  /*12110*/  IMAD.IADD R27, R21, 0x1, R27 ;  /* 0x00000001151b7824 */ /* 0x000fe400078e021b */
[----:B-1----:R-:W-:-:S02]  /*12120*/  IMAD.WIDE.U32 R10, R14, R13, RZ ;  /* 0x0000000d0e0a7225 */ /* 0x002fc400078e00ff */
[----:B------:R-:W1:Y:S02]  /*12130*/  @!P0 LDC R5, c[0x0][0xc54] ;  /* 0x00031500ff058b82 */ /* 0x000e640000000800 */
[----:B------:R-:W-:Y:S02]  /*12140*/  IMAD R15, R15, R13, RZ ;  /* 0x0000000d0f0f7224 */ /* 0x000fe400078e02ff */
[----:B------:R-:W-:Y:S01]  /*12150*/  IMAD R13, R28, R12, R29 ;  /* 0x0000000c1c0d7224 */ /* 0x000fe200078e021d */
[----:B------:R-:W-:Y:S01]  /*12160*/  IADD3.X R12, R27, R25, R26, P1, P3 ;  /* 0x000000191b0c7210 */ /* 0x000fe20000fe641a */
[----:B------:R-:W-:Y:S01]  /*12170*/  IMAD.IADD R15, R11, 0x1, R15 ;  /* 0x000000010b0f7824 */ /* 0x000fe200078e020f */
[----:B------:R-:W-:Y:S01]  /*12180*/  IADD3 R10, P0, P1, R19, R0, R10 ;  /* 0x00000000130a7210 */ /* 0x000fe2000791e00a */
[----:B--2---:R-:W-:Y:S01]  /*12190*/  IMAD R0, R9, R13, RZ ;  /* 0x0000000d09007224 */ /* 0x004fe200078e02ff */
[----:B------:R-:W-:-:S04]  /*121a0*/  SHF.R.S32.HI R19, RZ, 0x1f, R19 ;  /* 0x0000001fff137819 */ /* 0x000fc80000011413 */
[----:B------:R-:W-:Y:S02]  /*121b0*/  IADD3.X R11, R19, R12, R15, P0, P1 ;  /* 0x0000000c130b7210 */ /* 0x000fe400007e240f */
[----:B------:R-:W-:-:S05]  /*121c0*/  SHF.R.S32.HI R15, RZ, 0x1f, R13 ;  /* 0x0000001fff0f7819 */ /* 0x000fca000001140d */
[C---:B------:R-:W-:Y:S02]  /*121d0*/  IMAD R15, R8.reuse, R15, R0 ;  /* 0x0000000f080f7224 */ /* 0x040fe400078e0200 */
[----:B------:R-:W-:-:S04]  /*121e0*/  IMAD.WIDE.U32 R8, R8, R13, R10 ;  /* 0x0000000d08087225 */ /* 0x000fc800078e000a */
[----:B------:R-:W-:Y:S01]  /*121f0*/  IMAD.IADD R0, R9, 0x1, R15 ;  /* 0x0000000109007824 */ /* 0x000fe200078e020f */
[----:B0-----:R-:W-:Y:S01]  /*12200*/  LEA R4, P0, R8, R4, 0x2 ;  /* 0x0000000408047211 */ /* 0x001fe200078010ff */
[----:B------:R-:W-:-:S03]  /*12210*/  IMAD.MOV.U32 R9, RZ, RZ, -0x800000 ;  /* 0xff800000ff097424 */ /* 0x000fc600078e00ff */
[----:B-1----:R-:W-:-:S05]  /*12220*/  LEA.HI.X R5, R8, R5, R0, 0x2, P0 ;  /* 0x0000000508057211 */ /* 0x002fca00000f1400 */
[----:B------:R0:W-:Y:S04]  /*12230*/  STG.E desc[UR38][R4.64], R9 ;  /* 0x0000000904007986 */ /* 0x0001e8000c101926 */
.L_x_5354:
[----:B------:R-:W-:Y:S05]  /*12240*/  BSYNC B1 ;  /* 0x0000000000017941 */ /* 0x000fea0003800000 */
.L_x_5353:
[----:B------:R-:W-:Y:S05]  /*12250*/  @P2 BRA `(.L_x_5349) ;  /* 0x0000000800802947 */ /* 0x000fea0003800000 */
[----:B------:R-:W1:Y:S01]  /*12260*/  LDC R10, c[0x0][0xce8] ;  /* 0x00033a00ff0a7b82 */ /* 0x000e620000000800 */
[----:B------:R-:W-:Y:S01]  /*12270*/  ULDC.64 UR6, c[0x0][0xba0] ;  /* 0x0002e80000067ab9 */ /* 0x000fe20000000a00 */
[----:B------:R-:W-:Y:S01]  /*12280*/  ULDC UR8, c[0x0][0xbc8] ;  /* 0x0002f20000087ab9 */ /* 0x000fe20000000800 */
[----:B------:R-:W-:Y:S01]  /*12290*/  IMAD R0, R26, UR6, RZ ;  /* 0x000000061a007c24 */ /* 0x000fe2000f8e02ff */
[----:B------:R-:W-:Y:S01]  /*122a0*/  ISETP.GE.AND P1, PT, R194, UR8, PT ;  /* 0x00000008c2007c0c */ /* 0x000fe2000bf26270 */
[----:B0-----:R-:W-:Y:S01]  /*122b0*/  IMAD.WIDE.U32 R4, R3, UR6, RZ ;  /* 0x0000000603047c25 */ /* 0x001fe2000f8e00ff */
[----:B------:R-:W-:Y:S01]  /*122c0*/  ISETP.GE.AND P2, PT, R17, UR8, PT ;  /* 0x0000000811007c0c */ /* 0x000fe2000bf46270 */
[----:B------:R-:W-:Y:S01]  /*122d0*/  BSSY B1, `(.L_x_5355) ;  /* 0x0000074000017945 */ /* 0x000fe20003800000 */
[----:B------:R-:W-:Y:S01]  /*122e0*/  SHF.R.S32.HI R36, RZ, 0x1f, R193 ;  /* 0x0000001fff247819 */ /* 0x000fe200000114c1 */
[----:B------:R-:W-:Y:S01]  /*122f0*/  IMAD R3, R3, UR7, R0 ;  /* 0x0000000703037c24 */ /* 0x000fe2000f8e0200 */
[----:B------:R-:W-:Y:S01]  /*12300*/  ULDC.64 UR6, c[0x0][0xbe8] ;  /* 0x0002fa0000067ab9 */ /* 0x000fe20000000a00 */
[----:B------:R-:W-:Y:S01]  /*12310*/  SEL R0, RZ, 0x1, P2 ;  /* 0x00000001ff007807 */ /* 0x000fe20001000000 */
[----:B------:R-:W-:Y:S01]  /*12320*/  VIADD R29, R17, 0xc0 ;  /* 0x000000c0111d7836 */ /* 0x000fe20000000000 */
[----:B------:R-:W-:Y:S01]  /*12330*/  ISETP.GE.AND P2, PT, R193, UR8, PT ;  /* 0x00000008c1007c0c */ /* 0x000fe2000bf46270 */
[----:B------:R-:W-:Y:S01]  /*12340*/  IMAD.IADD R5, R5, 0x1, R3 ;  /* 0x0000000105057824 */ /* 0x000fe200078e0203 */
[----:B------:R-:W-:Y:S01]  /*12350*/  SHF.R.S32.HI R3, RZ, 0x1f, R30 ;  /* 0x0000001fff037819 */ /* 0x000fe2000001141e */
[----:B------:R-:W-:Y:S01]  /*12360*/  VIADD R31, R17, 0x100 ;  /* 0x00000100111f7836 */ /* 0x000fe20000000000 */
[----:B------:R-:W-:Y:S01]  /*12370*/  SEL R14, RZ, 0xffffffff, P2 ;  /* 0xffffffffff0e7807 */ /* 0x000fe20001000000 */
[----:B------:R-:W-:Y:S01]  /*12380*/  IMAD.WIDE.U32 R4, R192, UR6, R4 ;  /* 0x00000006c0047c25 */ /* 0x000fe2000f8e0004 */
[----:B------:R-:W-:-:S02]  /*12390*/  LEA.HI R8, R3, R30, RZ, 0x3 ;  /* 0x0000001e03087211 */ /* 0x000fc400078f18ff */
[----:B------:R-:W-:Y:S01]  /*123a0*/  SEL R3, RZ, 0xffffffff, P1 ;  /* 0xffffffffff037807 */ /* 0x000fe20000800000 */
[----:B------:R-:W-:Y:S01]  /*123b0*/  IMAD R5, R192, UR7, R5 ;  /* 0x00000007c0057c24 */ /* 0x000fe2000f8e0205 */
[----:B------:R-:W-:Y:S01]  /*123c0*/  LOP3.LUT R9, R8, 0xfffffff8, RZ, 0xc0, !PT ;  /* 0xfffffff808097812 */ /* 0x000fe200078ec0ff */
[----:B------:R-:W-:Y:S01]  /*123d0*/  ULDC.64 UR6, c[0x0][0xbf0] ;  /* 0x0002fc0000067ab9 */ /* 0x000fe20000000a00 */
[----:B-1----:R-:W-:Y:S01]  /*123e0*/  ISETP.NE.AND P0, PT, R10, 0x1, PT ;  /* 0x000000010a00780c */ /* 0x002fe20003f05270 */
[----:B------:R-:W-:Y:S01]  /*123f0*/  IMAD.SHL.U32 R15, R3, 0x2, RZ ;  /* 0x00000002030f7824 */ /* 0x000fe200078e00ff */
[----:B------:R-:W-:Y:S01]  /*12400*/  SHF.R.S32.HI R20, RZ, 0x3, R8 ;  /* 0x00000003ff147819 */ /* 0x000fe20000011408 */
[----:B------:R-:W-:Y:S01]  /*12410*/  IMAD.IADD R3, R30, 0x1, -R9 ;  /* 0x000000011e037824 */ /* 0x000fe200078e0a09 */
[----:B------:R-:W-:Y:S01]  /*12420*/  ISETP.GE.AND P1, PT, R29, UR8, PT ;  /* 0x000000081d007c0c */ /* 0x000fe2000bf26270 */
[----:B------:R-:W-:Y:S01]  /*12430*/  IMAD.WIDE.U32 R4, R191, UR6, R4 ;  /* 0x00000006bf047c25 */ /* 0x000fe2000f8e0004 */
[----:B------:R-:W-:-:S02]  /*12440*/  LOP3.LUT R12, R15, 0x2, R0, 0xe2, !PT ;  /* 0x000000020f0c7812 */ /* 0x000fc400078ee200 */
[----:B------:R-:W-:Y:S01]  /*12450*/  SHF.R.S32.HI R28, RZ, 0x1f, R29 ;  /* 0x0000001fff1c7819 */ /* 0x000fe2000001141d */
[----:B------:R-:W-:Y:S01]  /*12460*/  IMAD R3, R3, 0x20, R20 ;  /* 0x0000002003037824 */ /* 0x000fe200078e0214 */
[----:B------:R-:W-:Y:S01]  /*12470*/  SHF.R.S32.HI R34, RZ, 0x1f, R31 ;  /* 0x0000001fff227819 */ /* 0x000fe2000001141f */
[----:B------:R-:W-:Y:S01]  /*12480*/  IMAD R0, R196, UR6, RZ ;  /* 0x00000006c4007c24 */ /* 0x000fe2000f8e02ff */
[----:B------:R-:W-:Y:S01]  /*12490*/  SHF.R.S32.HI R37, RZ, 0x1f, R194 ;  /* 0x0000001fff257819 */ /* 0x000fe200000114c2 */
[----:B------:R-:W0:Y:S01]  /*124a0*/  @P0 LDC R11, c[0x0][0xcec] ;  /* 0x00033b00ff0b0b82 */ /* 0x000e220000000800 */
[----:B------:R-:W-:Y:S02]  /*124b0*/  VIADD R8, R3, UR42 ;  /* 0x0000002a03087c36 */ /* 0x000fe40008000000 */
[----:B------:R-:W-:Y:S01]  /*124c0*/  IMAD R9, R191, UR7, R0 ;  /* 0x00000007bf097c24 */ /* 0x000fe2000f8e0200 */
[----:B------:R-:W-:Y:S01]  /*124d0*/  ULDC.64 UR6, c[0x0][0xbe0] ;  /* 0x0002f80000067ab9 */ /* 0x000fe20000000a00 */
[----:B------:R-:W-:Y:S01]  /*124e0*/  IMAD.SHL.U32 R15, R14, 0x4, RZ ;  /* 0x000000040e0f7824 */ /* 0x000fe200078e00ff */
[----:B------:R-:W-:Y:S01]  /*124f0*/  SEL R14, RZ, 0xffffffff, P1 ;  /* 0xffffffffff0e7807 */ /* 0x000fe20000800000 */
[----:B------:R-:W-:Y:S01]  /*12500*/  IMAD.MOV.U32 R3, RZ, RZ, R8 ;  /* 0x000000ffff037224 */ /* 0x000fe200078e0008 */
[----:B------:R-:W1:Y:S01]  /*12510*/  @P0 LDC R13, c[0x0][0xcf0] ;  /* 0x00033c00ff0d0b82 */ /* 0x000e620000000800 */
[----:B------:R-:W-:Y:S01]  /*12520*/  IMAD.IADD R5, R5, 0x1, R9 ;  /* 0x0000000105057824 */ /* 0x000fe200078e0209 */
[----:B------:R-:W-:Y:S01]  /*12530*/  LOP3.LUT R12, R15, 0x4, R12, 0xe2, !PT ;  /* 0x000000040f0c7812 */ /* 0x000fe200078ee20c */
[----:B------:R-:W-:-:S02]  /*12540*/  VIADD R33, R17, 0x140 ;  /* 0x0000014011217836 */ /* 0x000fc40000000000 */
[----:B------:R-:W-:Y:S02]  /*12550*/  VIADD R27, R17, 0x180 ;  /* 0x00000180111b7836 */ /* 0x000fe40000000000 */
[----:B------:R-:W-:Y:S01]  /*12560*/  IMAD R25, R7, R10, RZ ;  /* 0x0000000a07197224 */ /* 0x000fe200078e02ff */
[----:B------:R-:W-:Y:S01]  /*12570*/  SHF.R.S32.HI R32, RZ, 0x1f, R33 ;  /* 0x0000001fff207819 */ /* 0x000fe20000011421 */
[----:B------:R-:W-:Y:S01]  /*12580*/  VIADD R35, R17, 0x1c0 ;  /* 0x000001c011237836 */ /* 0x000fe20000000000 */
[----:B------:R-:W-:-:S04]  /*12590*/  SHF.R.S32.HI R26, RZ, 0x1f, R27 ;  /* 0x0000001fff1a7819 */ /* 0x000fc8000001141b */
[----:B------:R-:W-:Y:S01]  /*125a0*/  ISETP.GE.AND P1, PT, R35, UR8, PT ;  /* 0x0000000823007c0c */ /* 0x000fe2000bf26270 */
[----:B0-----:R-:W-:Y:S01]  /*125b0*/  @P0 IMAD.HI.U32 R0, R8, R11, RZ ;  /* 0x0000000b08000227 */ /* 0x001fe200078e00ff */
[----:B------:R-:W-:-:S03]  /*125c0*/  SHF.R.S32.HI R30, RZ, 0x1f, R35 ;  /* 0x0000001fff1e7819 */ /* 0x000fc60000011423 */
[----:B------:R-:W-:Y:S01]  /*125d0*/  IMAD.SHL.U32 R11, R14, 0x8, RZ ;  /* 0x000000080e0b7824 */ /* 0x000fe200078e00ff */
[----:B-1----:R-:W-:Y:S02]  /*125e0*/  @P0 SHF.R.U32.HI R3, RZ, R13, R0 ;  /* 0x0000000dff030219 */ /* 0x002fe40000011600 */
[----:B------:R-:W-:Y:S02]  /*125f0*/  ISETP.GE.AND P0, PT, R31, UR8, PT ;  /* 0x000000081f007c0c */ /* 0x000fe4000bf06270 */
[--C-:B------:R-:W-:Y:S01]  /*12600*/  SHF.R.S32.HI R0, RZ, 0x1f, R3.reuse ;  /* 0x0000001fff007819 */ /* 0x100fe20000011403 */
[----:B------:R-:W-:Y:S01]  /*12610*/  IMAD.MOV R9, RZ, RZ, -R3 ;  /* 0x000000ffff097224 */ /* 0x000fe200078e0a03 */
[----:B------:R-:W-:Y:S01]  /*12620*/  LOP3.LUT R12, R11, 0x8, R12, 0xe2, !PT ;  /* 0x000000080b0c7812 */ /* 0x000fe200078ee20c */
[----:B------:R-:W-:Y:S01]  /*12630*/  IMAD.WIDE.U32 R4, R3, UR6, R4 ;  /* 0x0000000603047c25 */ /* 0x000fe2000f8e0004 */
[----:B------:R-:W-:Y:S02]  /*12640*/  SEL R11, RZ, 0xffffffff, P0 ;  /* 0xffffffffff0b7807 */ /* 0x000fe40000000000 */
[----:B------:R-:W-:Y:S01]  /*12650*/  ISETP.GE.AND P0, PT, R33, UR8, PT ;  /* 0x0000000821007c0c */ /* 0x000fe2000bf06270 */
[----:B------:R-:W-:-:S02]  /*12660*/  IMAD R0, R0, UR6, RZ ;  /* 0x0000000600007c24 */ /* 0x000fc4000f8e02ff */
[----:B------:R-:W-:Y:S02]  /*12670*/  IMAD R9, R10, R9, R8 ;  /* 0x000000090a097224 */ /* 0x000fe400078e0208 */
[----:B------:R-:W-:Y:S02]  /*12680*/  IMAD.SHL.U32 R13, R11, 0x10, RZ ;  /* 0x000000100b0d7824 */ /* 0x000fe400078e00ff */
[----:B------:R-:W-:Y:S01]  /*12690*/  IMAD R11, R3, UR7, R0 ;  /* 0x00000007030b7c24 */ /* 0x000fe2000f8e0200 */
[----:B------:R-:W-:Y:S01]  /*126a0*/  SHF.R.S32.HI R0, RZ, 0x1f, R9 ;  /* 0x0000001fff007819 */ /* 0x000fe20000011409 */
[----:B------:R-:W-:Y:S01]  /*126b0*/  ULDC.64 UR6, c[0x0][0xbd8] ;  /* 0x0002f60000067ab9 */ /* 0x000fe20000000a00 */
[----:B------:R-:W-:Y:S01]  /*126c0*/  SEL R3, RZ, 0xffffffff, P0 ;  /* 0xffffffffff037807 */ /* 0x000fe20000000000 */
[----:B------:R-:W-:Y:S01]  /*126d0*/  IMAD.IADD R5, R5, 0x1, R11 ;  /* 0x0000000105057824 */ /* 0x000fe200078e020b */
[----:B------:R-:W-:Y:S01]  /*126e0*/  ISETP.GE.AND P0, PT, R27, UR8, PT ;  /* 0x000000081b007c0c */ /* 0x000fe2000bf06270 */
[----:B------:R-:W-:Y:S01]  /*126f0*/  IMAD R0, R0, UR6, RZ ;  /* 0x0000000600007c24 */ /* 0x000fe2000f8e02ff */
[----:B------:R-:W-:Y:S01]  /*12700*/  LOP3.LUT R12, R13, 0x10, R12, 0xe2, !PT ;  /* 0x000000100d0c7812 */ /* 0x000fe200078ee20c */
[----:B------:R-:W-:-:S02]  /*12710*/  IMAD.SHL.U32 R11, R3, 0x20, RZ ;  /* 0x00000020030b7824 */ /* 0x000fc400078e00ff */
[C---:B------:R-:W-:Y:S02]  /*12720*/  IMAD R3, R9.reuse, UR7, R0 ;  /* 0x0000000709037c24 */ /* 0x040fe4000f8e0200 */
[----:B------:R-:W-:Y:S01]  /*12730*/  IMAD.WIDE.U32 R4, R9, UR6, R4 ;  /* 0x0000000609047c25 */ /* 0x000fe2000f8e0004 */
[----:B------:R-:W-:Y:S01]  /*12740*/  ULDC.64 UR6, c[0x0][0xb80] ;  /* 0x0002e00000067ab9 */ /* 0x000fe20000000a00 */
[----:B------:R-:W-:Y:S02]  /*12750*/  SEL R9, RZ, 0x40, P0 ;  /* 0x00000040ff097807 */ /* 0x000fe40000000000 */
[----:B------:R-:W-:Y:S01]  /*12760*/  IMAD.IADD R3, R5, 0x1, R3 ;  /* 0x0000000105037824 */ /* 0x000fe200078e0203 */
[----:B------:R-:W-:Y:S01]  /*12770*/  LEA R19, P0, R4, UR6, 0x1 ;  /* 0x0000000604137c11 */ /* 0x000fe2000f8008ff */
[----:B------:R-:W-:Y:S01]  /*12780*/  VIADD R0, R20, UR42 ;  /* 0x0000002a14007c36 */ /* 0x000fe20008000000 */
[----:B------:R-:W-:Y:S02]  /*12790*/  LOP3.LUT R12, R11, 0x20, R12, 0xe2, !PT ;  /* 0x000000200b0c7812 */ /* 0x000fe400078ee20c */
[----:B------:R-:W-:Y:S01]  /*127a0*/  LEA.HI.X R3, R4, UR7, R3, 0x1, P0 ;  /* 0x0000000704037c11 */ /* 0x000fe200080f0c03 */
[----:B------:R0:W1:Y:S01]  /*127b0*/  SHFL.IDX PT, R8, R19, RZ, 0x181f ;  /* 0x00181fff13087589 */ /* 0x00006200000e0000 */
[----:B------:R-:W-:-:S02]  /*127c0*/  ISETP.GE.AND P0, PT, R0, R25, PT ;  /* 0x000000190000720c */ /* 0x000fc40003f06270 */
[----:B------:R-:W-:Y:S02]  /*127d0*/  LOP3.LUT R24, R12, R9, RZ, 0xfc, !PT ;  /* 0x000000090c187212 */ /* 0x000fe400078efcff */
[----:B------:R-:W-:Y:S01]  /*127e0*/  SEL R5, RZ, 0x80, P1 ;  /* 0x00000080ff057807 */ /* 0x000fe20000800000 */
[----:B------:R0:W2:Y:S03]  /*127f0*/  SHFL.IDX PT, R9, R3, RZ, 0x181f ;  /* 0x00181fff03097589 */ /* 0x0000a600000e0000 */
[----:B------:R-:W-:-:S05]  /*12800*/  LOP3.LUT R7, R24, R5, RZ, 0xfc, !PT ;  /* 0x0000000518077212 */ /* 0x000fca00078efcff */
        /* <DEDUP_REMOVED lines=32> */
.L_x_5356:
[----:B------:R-:W-:Y:S05]  /*12a10*/  BSYNC B1 ;  /* 0x0000000000017941 */ /* 0x000fea0003800000 */
.L_x_5355:
        /* <DEDUP_REMOVED lines=36> */
.L_x_5349:
[----:B------:R-:W-:Y:S05]  /*12c60*/  BSYNC B0 ;  /* 0x0000000000007941 */ /* 0x000fea0003800000 */
.L_x_5342:
[----:B------:R-:W-:Y:S02]  /*12c70*/  ULDC UR6, c[0x0][0xd3c] ;  /* 0x00034f0000067ab9 */ /* 0x000fe40000000800 */
[----:B------:R-:W-:-:S06]  /*12c80*/  UISETP.GE.AND UP0, UPT, UR5, UR6, UPT ;  /* 0x000000060500728c */ /* 0x000fcc000bf06270 */
[----:B------:R-:W-:-:S13]  /*12c90*/  PLOP3.LUT P0, PT, PT, PT, UP0, 0x80, 0x0 ;  /* 0x000000000000781c */ /* 0x000fda0003f0f008 */
[----:B------:R-:W-:Y:S05]  /*12ca0*/  @!P0 BRA `(.L_x_5357) ;  /* 0xfffffee400c48947 */ /* 0x000fea000383ffff */
[----:B------:R-:W-:Y:S05]  /*12cb0*/  EXIT ;  /* 0x000000000000794d */ /* 0x000fea0003800000 */
.L_x_5300:
        /* <DEDUP_REMOVED lines=18> */
.L_x_5358:
        /* <DEDUP_REMOVED lines=43> */
.L_x_5362:
        /* <DEDUP_REMOVED lines=39> */
.L_x_5360:
        /* <DEDUP_REMOVED lines=12> */
.L_x_5363:
        /* <DEDUP_REMOVED lines=63> */
.L_x_5364:
        /* <DEDUP_REMOVED lines=61> */
.L_x_5365:
[----:B01----:R-:W-:-:S05]  /*13b80*/  LOP3.LUT R3, RZ, R2, RZ, 0x33, !PT ;  /* 0x00000002ff037212 */ /* 0x003fca00078e33ff */
[----:B------:R-:W-:-:S05]  /*13b90*/  IMAD.IADD R2, R4, 0x1, R3 ;  /* 0x0000000104027824 */ /* 0x000fca00078e0203 */
[----:B------:R1:W-:Y:S01]  /*13ba0*/  STL [R1+0x4], R2 ;  /* 0x0000040201007387 */ /* 0x0003e20000100800 */
[----:B------:R-:W-:Y:S05]  /*13bb0*/  BRA `(.L_x_5366) ;  /* 0x0000000000107947 */ /* 0x000fea0003800000 */
.L_x_5361:
[----:B------:R-:W-:Y:S01]  /*13bc0*/  IMAD.U32 R2, RZ, RZ, UR6 ;  /* 0x00000006ff027e24 */ /* 0x000fe2000f8e00ff */
[----:B------:R0:W-:Y:S04]  /*13bd0*/  STL [R1+0x4], RZ ;  /* 0x000004ff01007387 */ /* 0x0001e80000100800 */
[----:B------:R0:W-:Y:S04]  /*13be0*/  STL [R1+0x8], RZ ;  /* 0x000008ff01007387 */ /* 0x0001e80000100800 */
[----:B------:R0:W-:Y:S02]  /*13bf0*/  STL [R1], R2 ;  /* 0x0000000201007387 */ /* 0x0001e40000100800 */
.L_x_5366:
        /* <DEDUP_REMOVED lines=10> */
.L_x_5359:
        /* <DEDUP_REMOVED lines=25> */
[----:B--2---:R-:W-:Y:S01]  /*13e30*/  ULEA UR4, UR5, UR4, 0x18 ;  /* 0x0000000405047291 */ /* 0x004fe2000f8ec03f */
        /* <DEDUP_REMOVED lines=12> */
.L_x_5493:
[----:B--2---:R-:W2:Y:S01]  /*13f00*/  LDL R0, [R1+0xc] ;  /* 0x00000c0001007983 */ /* 0x004ea20000100800 */
[----:B------:R-:W2:Y:S01]  /*13f10*/  LDC.64 R2, c[0x0][0xd88] ;  /* 0x00036200ff027b82 */ /* 0x000ea20000000a00 */
[----:B------:R-:W-:Y:S05]  /*13f20*/  YIELD ;  /* 0x0000000000007946 */ /* 0x000fea0003800000 */
[----:B------:R-:W-:Y:S01]  /*13f30*/  ULDC.64 UR4, c[0x0][0xb20] ;  /* 0x0002c80000047ab9 */ /* 0x000fe20000000a00 */
[----:B0---4-:R-:W-:Y:S01]  /*13f40*/  IMAD.MOV.U32 R6, RZ, RZ, RZ ;  /* 0x000000ffff067224 */ /* 0x011fe200078e00ff */
        /* <DEDUP_REMOVED lines=51> */
.L_x_5368:
        /* <DEDUP_REMOVED lines=18> */
.L_x_5369:
[----:B------:R-:W-:Y:S05]  /*143a0*/  @!P0 BRA `(.L_x_5370) ;  /* 0x00000000000c8947 */ /* 0x000fea0003800000 */
[----:B------:R-:W3:Y:S04]  /*143b0*/  LDG.E R6, desc[UR38][R4.64] ;  /* 0x0000002604067981 */ /* 0x000ee8000c1e1900 */
[----:B------:R-:W3:Y:S02]  /*143c0*/  LDG.E R4, desc[UR38][R4.64+0x4] ;  /* 0x0000042604047981 */ /* 0x000ee4000c1e1900 */
[----:B---3--:R-:W-:-:S07]  /*143d0*/  IMAD.IADD R6, R4, 0x1, -R6 ;  /* 0x0000000104067824 */ /* 0x008fce00078e0a06 */
.L_x_5370:
        /* <DEDUP_REMOVED lines=60> */
.L_x_5372:
[----:B------:R-:W-:Y:S05]  /*147a0*/  BSYNC B0 ;  /* 0x0000000000007941 */ /* 0x000fea0003800000 */
.L_x_5371:
        /* <DEDUP_REMOVED lines=12> */
[----:B------:R-:W1:Y:S01]  /*14870*/  S2R R2, SR_LANEID ;  /* 0x0000000000027919 */ /* 0x000e620000000000 */
[----:B------:R-:W-:Y:S02]  /*14880*/  VOTEU.ANY UR4, UPT, PT ;  /* 0x0000000000047886 */ /* 0x000fe400038e0100 */
[----:B------:R-:W1:Y:S08]  /*14890*/  FLO.U32 R0, UR4 ;  /* 0x0000000400007d00 */ /* 0x000e7000080e0000 */
[----:B------:R-:W3:Y:S01]  /*148a0*/  POPC R4, UR4 ;  /* 0x0000000400047d09 */ /* 0x000ee20008000000 */
[----:B-1----:R-:W-:-:S02]  /*148b0*/  ISETP.EQ.U32.AND P0, PT, R0, R2, PT ;  /* 0x000000020000720c */ /* 0x002fc40003f02070 */
[----:B------:R-:W3:Y:S11]  /*148c0*/  LDC.64 R2, c[0x0][0xd60] ;  /* 0x00035800ff027b82 */ /* 0x000ef60000000a00 */
[----:B---3--:R-:W3:Y:S04]  /*148d0*/  @P0 ATOMG.E.ADD.STRONG.GPU PT, R2, desc[UR38][R2.64], R4 ;  /* 0x00000004020209a8 */ /* 0x008ee800081ee1e6 */
[----:B---3--:R1:W3:Y:S02]  /*148e0*/  SHFL.IDX PT, R2, R2, R0, 0x1f ;  /* 0x00001f0002027589 */ /* 0x0082e400000e0000 */
[----:B-1----:R-:W1:Y:S02]  /*148f0*/  S2R R0, SR_LTMASK ;  /* 0x0000000000007919 */ /* 0x002e640000003900 */
[----:B-1----:R-:W-:-:S06]  /*14900*/  LOP3.LUT R0, R0, UR4, RZ, 0xc0, !PT ;  /* 0x0000000400007c12 */ /* 0x002fcc000f8ec0ff */
[----:B------:R-:W3:Y:S02]  /*14910*/  POPC R0, R0 ;  /* 0x0000000000007309 */ /* 0x000ee40000000000 */
[----:B---3--:R-:W-:-:S05]  /*14920*/  IADD3 R0, R2, UR37, R0 ;  /* 0x0000002502007c10 */ /* 0x008fca000fffe000 */
[----:B------:R1:W-:Y:S01]  /*14930*/  STL [R1], R0 ;  /* 0x0000000001007387 */ /* 0x0003e20000100800 */
[----:B------:R-:W-:Y:S05]  /*14940*/  BRA `(.L_x_5375) ;  /* 0x0000005800847947 */ /* 0x000fea0003800000 */
.L_x_5374:
        /* <DEDUP_REMOVED lines=20> */
.L_x_5377:
[----:B------:R-:W-:Y:S05]  /*14a90*/  BSYNC B6 ;  /* 0x0000000000067941 */ /* 0x000fea0003800000 */
.L_x_5376:
        /* <DEDUP_REMOVED lines=20> */
.L_x_5380:
        /* <DEDUP_REMOVED lines=16> */
.L_x_5379:
[----:B------:R-:W-:Y:S05]  /*14ce0*/  BSYNC B6 ;  /* 0x0000000000067941 */ /* 0x000fea0003800000 */
.L_x_5378:
        /* <DEDUP_REMOVED lines=24> */
.L_x_5510:
        /* <DEDUP_REMOVED lines=9> */
.L_x_5513:
        /* <DEDUP_REMOVED lines=24> */
.L_x_5384:
[----:B------:R-:W3:Y:S04]  /*15080*/  LDL R0, [R1+0x10] ;  /* 0x0000100001007983 */ /* 0x000ee80000100800 */
[----:B-1----:R-:W4:Y:S01]  /*15090*/  LDL R2, [R1+0x18] ;  /* 0x0000180001027983 */ /* 0x002f220000100800 */
[----:B---3--:R-:W-:Y:S01]  /*150a0*/  IMAD R0, R0, 0x8, R18 ;  /* 0x0000000800007824 */ /* 0x008fe200078e0212 */
[----:B----4-:R-:W-:-:S04]  /*150b0*/  SHF.L.U32 R2, R2, 0x1f, RZ ;  /* 0x0000001f02027819 */ /* 0x010fc800000006ff */
[----:B------:R-:W1:Y:S02]  /*150c0*/  SYNCS.PHASECHK.TRANS64.TRYWAIT P0, [R0+URZ+0x38840], R2 ;  /* 0x03884002000075a7 */ /* 0x000e64000800017f */
[----:B-1----:R-:W-:Y:S05]  /*150d0*/  @!P0 BRA `(.L_x_5385) ;  /* 0x0000006c00048947 */ /* 0x002fea0003800000 */
.L_x_5514:
        /* <DEDUP_REMOVED lines=11> */
.L_x_5386:
        /* <DEDUP_REMOVED lines=23> */
.L_x_5382:
[----:B0-----:R-:W3:Y:S04]  /*15300*/  LDL.LU R4, [R1+0x28] ;  /* 0x0000280001047983 */ /* 0x001ee80000300800 */
[----:B------:R-:W4:Y:S04]  /*15310*/  LDL.LU R3, [R1+0x48] ;  /* 0x0000480001037983 */ /* 0x000f280000300800 */
[----:B------:R-:W5:Y:S01]  /*15320*/  LDL R2, [R1+0x2c] ;  /* 0x00002c0001027983 */ /* 0x000f620000100800 */
        /* <DEDUP_REMOVED lines=8> */
[----:B---3--:R-:W-:Y:S02]  /*153b0*/  SEL R4, R4, RZ, !P0 ;  /* 0x000000ff04047207 */ /* 0x008fe40004000000 */
[----:B----4-:R-:W-:-:S03]  /*153c0*/  SEL R3, R3, RZ, !P0 ;  /* 0x000000ff03037207 */ /* 0x010fc60004000000 */
[----:B------:R0:W-:Y:S01]  /*153d0*/  STL [R1+0x38], R4 ;  /* 0x0000380401007387 */ /* 0x0001e20000100800 */
[----:B-----5:R-:W-:-:S05]  /*153e0*/  SHF.R.S32.HI R0, RZ, 0x1f, R2 ;  /* 0x0000001fff007819 */ /* 0x020fca0000011402 */
[----:B------:R0:W-:Y:S04]  /*153f0*/  STL [R1+0x50], R0 ;  /* 0x0000500001007387 */ /* 0x0001e80000100800 */
[----:B------:R0:W-:Y:S01]  /*15400*/  STL [R1+0x58], R3 ;  /* 0x0000580301007387 */ /* 0x0001e20000100800 */
        /* <DEDUP_REMOVED lines=17> */
.L_x_5388:
[----:B------:R-:W-:Y:S05]  /*15520*/  BSYNC B6 ;  /* 0x0000000000067941 */ /* 0x000fea0003800000 */
.L_x_5387:
[----:B--2---:R-:W2:Y:S01]  /*15530*/  LDL R10, [R1+0x4] ;  /* 0x00000400010a7983 */ /* 0x004ea20000100800 */
[----:B------:R-:W1:Y:S01]  /*15540*/  LDC R7, c[0x0][0x448] ;  /* 0x00011200ff077b82 */ /* 0x000e620000000800 */
[----:B------:R-:W-:Y:S01]  /*15550*/  ULDC.64 UR4, c[0x0][0x298] ;  /* 0x0000a60000047ab9 */ /* 0x000fe20000000a00 */
[----:B------:R-:W-:Y:S01]  /*15560*/  ULDC.64 UR6, c[0x0][0x280] ;  /* 0x0000a00000067ab9 */ /* 0x000fe20000000a00 */
[----:B0-----:R-:W3:Y:S04]  /*15570*/  LDL R4, [R1+0x50] ;  /* 0x0000500001047983 */ /* 0x001ee80000100800 */
        /* <DEDUP_REMOVED lines=93> */
.L_x_5523:
        /* <DEDUP_REMOVED lines=12> */
.L_x_5390:
        /* <DEDUP_REMOVED lines=37> */
.L_x_5392:
[----:B------:R-:W-:Y:S05]  /*15e60*/  BSYNC B6 ;  /* 0x0000000000067941 */ /* 0x000fea0003800000 */
.L_x_5391:
        /* <DEDUP_REMOVED lines=183> */
.L_x_5533:
        /* <DEDUP_REMOVED lines=30> */
.L_x_5395:
[----:B------:R-:W-:Y:S05]  /*16bc0*/  BSYNC B0 ;  /* 0x0000000000007941 */ /* 0x000fea0003800000 */
.L_x_5394:
[----:B------:R-:W-:Y:S01]  /*16bd0*/  NOP ;  /* 0x0000000000007918 */ /* 0x000fe20000000000 */
[----:B------:R-:W-:-:S13]  /*16be0*/  PLOP3.LUT P0, PT, PT, PT, PT, 0x80, 0x0 ;  /* 0x000000000000781c */ /* 0x000fda0003f0f070 */
.L_x_5396:
        /* <DEDUP_REMOVED lines=18> */
.L_x_5534:
[----:B------:R-:W-:Y:S05]  /*16d10*/  BSYNC B0 ;  /* 0x0000000000007941 */ /* 0x000fea0003800000 */
.L_x_5397:
        /* <DEDUP_REMOVED lines=13> */
.L_x_5535:
[----:B------:R-:W-:Y:S05]  /*16df0*/  BSYNC B1 ;  /* 0x0000000000017941 */ /* 0x000fea0003800000 */
.L_x_5401:
        /* <DEDUP_REMOVED lines=9> */
.L_x_5404:
[----:B------:R-:W-:Y:S05]  /*16e90*/  BSYNC B1 ;  /* 0x0000000000017941 */ /* 0x000fea0003800000 */
.L_x_5403:
        /* <DEDUP_REMOVED lines=13> */
.L_x_5405:
        /* <DEDUP_REMOVED lines=15> */
.L_x_5406:
        /* <DEDUP_REMOVED lines=15> */
.L_x_5407:
        /* <DEDUP_REMOVED lines=15> */
.L_x_5408:
        /* <DEDUP_REMOVED lines=15> */
.L_x_5409:
        /* <DEDUP_REMOVED lines=15> */
.L_x_5410:
        /* <DEDUP_REMOVED lines=15> */
.L_x_5411:
        /* <DEDUP_REMOVED lines=15> */
.L_x_5412:
        /* <DEDUP_REMOVED lines=10> */
.L_x_5400:
[----:B------:R-:W-:Y:S05]  /*176a0*/  BSYNC B0 ;  /* 0x0000000000007941 */ /* 0x000fea0003800000 */
.L_x_5399:
        /* <DEDUP_REMOVED lines=55> */
.L_x_5419:
        /* <DEDUP_REMOVED lines=8> */
.L_x_5536:
[----:B------:R-:W-:Y:S05]  /*17aa0*/  BSYNC B3 ;  /* 0x0000000000037941 */ /* 0x000fea0003800000 */
.L_x_5420:
        /* <DEDUP_REMOVED lines=9> */
.L_x_5423:
[----:B------:R-:W-:Y:S05]  /*17b40*/  BSYNC B3 ;  /* 0x0000000000037941 */ /* 0x000fea0003800000 */
.L_x_5422:
        /* <DEDUP_REMOVED lines=13> */
.L_x_5424:
        /* <DEDUP_REMOVED lines=13> */
.L_x_5537:
[----:B------:R-:W-:Y:S05]  /*17cf0*/  BSYNC B3 ;  /* 0x0000000000037941 */ /* 0x000fea0003800000 */
.L_x_5425:
        /* <DEDUP_REMOVED lines=11> */
.L_x_5428:
[----:B------:R-:W-:Y:S05]  /*17db0*/  BSYNC B3 ;  /* 0x0000000000037941 */ /* 0x000fea0003800000 */
.L_x_5427:
        /* <DEDUP_REMOVED lines=10> */
.L_x_5429:
        /* <DEDUP_REMOVED lines=15> */
.L_x_5430:
        /* <DEDUP_REMOVED lines=15> */
.L_x_5431:
        /* <DEDUP_REMOVED lines=15> */
.L_x_5432:
        /* <DEDUP_REMOVED lines=15> */
.L_x_5433:
        /* <DEDUP_REMOVED lines=15> */
.L_x_5434:
        /* <DEDUP_REMOVED lines=15> */
.L_x_5435:
        /* <DEDUP_REMOVED lines=15> */
.L_x_5436:
        /* <DEDUP_REMOVED lines=10> */
.L_x_5418:
[----:B------:R-:W-:Y:S05]  /*18590*/  BSYNC B1 ;  /* 0x0000000000017941 */ /* 0x000fea0003800000 */
.L_x_5417:
[----:B------:R-:W2:Y:S02]  /*185a0*/  LDL.LU R5, [R1+0x40] ;  /* 0x0000400001057983 */ /* 0x000ea40000300800 */
[----:B--2---:R-:W-:-:S07]  /*185b0*/  VIADD R0, R5, 0xfffffffd ;  /* 0xfffffffd05007836 */ /* 0x004fce0000000000 */
.L_x_5416:
[----:B------:R-:W-:Y:S05]  /*185c0*/  BSYNC B2 ;  /* 0x0000000000027941 */ /* 0x000fea0003800000 */
.L_x_5415:
[----:B------:R-:W-:Y:S01]  /*185d0*/  VIADD R8, R8, 0xfffffffe ;  /* 0xfffffffe08087836 */ /* 0x000fe20000000000 */
[----:B------:R-:W-:-:S04]  /*185e0*/  LOP3.LUT R4, RZ, R4, RZ, 0x33, !PT ;  /* 0x00000004ff047212 */ /* 0x000fc800078e33ff */
[----:B------:R-:W-:-:S13]  /*185f0*/  ISETP.NE.AND P0, PT, R8, R4, PT ;  /* 0x000000040800720c */ /* 0x000fda0003f05270 */
[----:B------:R-:W-:Y:S05]  /*18600*/  @!P0 BRA `(.L_x_5414) ;  /* 0x0000001800e08947 */ /* 0x000fea0003800000 */
.L_x_5477:
        /* <DEDUP_REMOVED lines=35> */
.L_x_5439:
        /* <DEDUP_REMOVED lines=8> */
.L_x_5538:
[----:B------:R-:W-:Y:S05]  /*188c0*/  BSYNC B2 ;  /* 0x0000000000027941 */ /* 0x000fea0003800000 */
.L_x_5440:
        /* <DEDUP_REMOVED lines=9> */
.L_x_5443:
[----:B------:R-:W-:Y:S05]  /*18960*/  BSYNC B2 ;  /* 0x0000000000027941 */ /* 0x000fea0003800000 */
.L_x_5442:
        /* <DEDUP_REMOVED lines=12> */
.L_x_5444:
        /* <DEDUP_REMOVED lines=13> */
.L_x_5539:
[----:B------:R-:W-:Y:S05]  /*18b00*/  BSYNC B2 ;  /* 0x0000000000027941 */ /* 0x000fea0003800000 */
.L_x_5445:
        /* <DEDUP_REMOVED lines=11> */
.L_x_5448:
[----:B------:R-:W-:Y:S05]  /*18bc0*/  BSYNC B2 ;  /* 0x0000000000027941 */ /* 0x000fea0003800000 */
.L_x_5447:
        /* <DEDUP_REMOVED lines=9> */
.L_x_5449:
        /* <DEDUP_REMOVED lines=15> */
.L_x_5450:
        /* <DEDUP_REMOVED lines=15> */
.L_x_5451:
        /* <DEDUP_REMOVED lines=15> */
.L_x_5452:
        /* <DEDUP_REMOVED lines=15> */
.L_x_5453:
        /* <DEDUP_REMOVED lines=15> */
.L_x_5454:
        /* <DEDUP_REMOVED lines=15> */
.L_x_5455:
        /* <DEDUP_REMOVED lines=15> */
.L_x_5456:
        /* <DEDUP_REMOVED lines=10> */
.L_x_5438:
[----:B------:R-:W-:Y:S05]  /*19390*/  BSYNC B1 ;  /* 0x0000000000017941 */ /* 0x000fea0003800000 */
.L_x_5437:
        /* <DEDUP_REMOVED lines=35> */
.L_x_5459:
        /* <DEDUP_REMOVED lines=8> */
.L_x_5540:
[----:B------:R-:W-:Y:S05]  /*19650*/  BSYNC B2 ;  /* 0x0000000000027941 */ /* 0x000fea0003800000 */
.L_x_5460:
        /* <DEDUP_REMOVED lines=9> */
.L_x_5463:
[----:B------:R-:W-:Y:S05]  /*196f0*/  BSYNC B2 ;  /* 0x0000000000027941 */ /* 0x000fea0003800000 */
.L_x_5462:
        /* <DEDUP_REMOVED lines=13> */
.L_x_5464:
        /* <DEDUP_REMOVED lines=13> */
.L_x_5541:
[----:B------:R-:W-:Y:S05]  /*198a0*/  BSYNC B2 ;  /* 0x0000000000027941 */ /* 0x000fea0003800000 */
.L_x_5465:
        /* <DEDUP_REMOVED lines=11> */
.L_x_5468:
[----:B------:R-:W-:Y:S05]  /*19960*/  BSYNC B2 ;  /* 0x0000000000027941 */ /* 0x000fea0003800000 */
.L_x_5467:
        /* <DEDUP_REMOVED lines=10> */
.L_x_5469:
        /* <DEDUP_REMOVED lines=15> */
.L_x_5470:
        /* <DEDUP_REMOVED lines=15> */
.L_x_5471:
        /* <DEDUP_REMOVED lines=15> */
.L_x_5472:
        /* <DEDUP_REMOVED lines=15> */
.L_x_5473:
        /* <DEDUP_REMOVED lines=15> */
.L_x_5474:
        /* <DEDUP_REMOVED lines=15> */
.L_x_5475:
        /* <DEDUP_REMOVED lines=15> */
.L_x_5476:
        /* <DEDUP_REMOVED lines=10> */
.L_x_5458:
[----:B------:R-:W-:Y:S05]  /*1a140*/  BSYNC B1 ;  /* 0x0000000000017941 */ /* 0x000fea0003800000 */
.L_x_5457:
[----:B------:R-:W2:Y:S01]  /*1a150*/  LDL R2, [R1+0x24] ;  /* 0x0000240001027983 */ /* 0x000ea20000100800 */
[----:B------:R-:W-:Y:S01]  /*1a160*/  VIADD R0, R0, 0xfffffffe ;  /* 0xfffffffe00007836 */ /* 0x000fe20000000000 */
[----:B--2---:R-:W-:-:S13]  /*1a170*/  ISETP.GT.AND P0, PT, R6, R2, PT ;  /* 0x000000020600720c */ /* 0x004fda0003f04270 */
[----:B------:R-:W-:Y:S05]  /*1a180*/  @P0 BRA `(.L_x_5477) ;  /* 0xffffffe400200947 */ /* 0x000fea000383ffff */
.L_x_5414:
[----:B------:R-:W-:Y:S05]  /*1a190*/  BSYNC B0 ;  /* 0x0000000000007941 */ /* 0x000fea0003800000 */
.L_x_5413:
        /* <DEDUP_REMOVED lines=25> */
.L_x_5479:
[----:B------:R-:W-:Y:S05]  /*1a330*/  BSYNC B0 ;  /* 0x0000000000007941 */ /* 0x000fea0003800000 */
.L_x_5478:
[----:B------:R-:W-:-:S05]  /*1a340*/  SEL R0, R0, RZ, P0 ;  /* 0x000000ff00007207 */ /* 0x000fca0000000000 */
[----:B------:R3:W-:Y:S02]  /*1a350*/  STL [R1+0x10], R0 ;  /* 0x0000100001007387 */ /* 0x0007e40000100800 */
.L_x_5375:
[----:B------:R-:W-:Y:S05]  /*1a360*/  BSYNC B7 ;  /* 0x0000000000077941 */ /* 0x000fea0003800000 */
.L_x_5373:
        /* <DEDUP_REMOVED lines=8> */
[----:B0-----:R-:W0:Y:S04]  /*1a3f0*/  LDS.128 R4, [R18+0x388d0] ;  /* 0x0388d00012047984 */ /* 0x001e280000000c00 */
[----:B0-----:R0:W-:Y:S04]  /*1a400*/  STL.64 [R1], R4 ;  /* 0x0000000401007387 */ /* 0x0011e80000100a00 */
[----:B------:R0:W-:Y:S01]  /*1a410*/  STL.64 [R1+0x8], R6 ;  /* 0x0000080601007387 */ /* 0x0001e20000100a00 */
[----:B------:R-:W-:Y:S06]  /*1a420*/  BAR.ARV 0x4, 0x180 ;  /* 0x0106000000007b1d */ /* 0x000fec0000002000 */
[----:B------:R-:W-:Y:S05]  /*1a430*/  BRA `(.L_x_5481) ;  /* 0x0000001000307947 */ /* 0x000fea0003800000 */
.L_x_5480:
[----:B------:R-:W4:Y:S01]  /*1a440*/  S2R R16, SR_TID.X ;  /* 0x0000000000107919 */ /* 0x000f220000002100 */
[----:B------:R-:W-:Y:S01]  /*1a450*/  UMOV UR4, 0xffffffff ;  /* 0xffffffff00047882 */ /* 0x000fe20000000000 */
[----:B----4-:R-:W-:-:S04]  /*1a460*/  LOP3.LUT R16, R16, 0x1f, RZ, 0xc0, !PT ;  /* 0x0000001f10107812 */ /* 0x010fc800078ec0ff */
[----:B------:R-:W-:Y:S01]  /*1a470*/  ISETP.NE.AND P0, PT, R16, 0x1f, PT ;  /* 0x0000001f1000780c */ /* 0x000fe20003f05270 */
[----:B------:R-:W-:-:S12]  /*1a480*/  BRA.DIV UR4, `(.L_x_5482) ;  /* 0x0000002a04f87947 */ /* 0x000fd8000b800000 */
[----:B-1----:R-:W0:Y:S01]  /*1a490*/  LDL.LU R3, [R1] ;  /* 0x0000000001037983 */ /* 0x002e220000300800 */
[----:B------:R-:W-:-:S03]  /*1a4a0*/  ULDC UR4, c[0x0][0xd3c] ;  /* 0x00034f0000047ab9 */ /* 0x000fc60000000800 */
[----:B------:R-:W3:Y:S01]  /*1a4b0*/  LDL R4, [R1+0xc] ;  /* 0x00000c0001047983 */ /* 0x000ee20000100800 */
[----:B0-----:R-:W-:Y:S02]  /*1a4c0*/  IMAD.MOV.U32 R8, RZ, RZ, R3 ;  /* 0x000000ffff087224 */ /* 0x001fe400078e0003 */
[----:B---3--:R-:W-:-:S05]  /*1a4d0*/  IMAD.IADD R0, R4, 0x1, R16 ;  /* 0x0000000104007824 */ /* 0x008fca00078e0210 */
        /* <DEDUP_REMOVED lines=35> */
.L_x_5551:
[----:B------:R-:W-:Y:S02]  /*1a710*/  ULDC UR4, c[0x0][0xd38] ;  /* 0x00034e0000047ab9 */ /* 0x000fe40000000800 */
[----:B------:R-:W-:-:S04]  /*1a720*/  IMAD.U32 R8, RZ, RZ, UR4 ;  /* 0x00000004ff087e24 */ /* 0x000fc8000f8e00ff */
[----:B-1----:R-:W-:-:S04]  /*1a730*/  IMAD R10, R10, R8, RZ ;  /* 0x000000080a0a7224 */ /* 0x002fc800078e02ff */
[----:B------:R-:W-:-:S05]  /*1a740*/  IMAD.IADD R4, R9, 0x1, R10 ;  /* 0x0000000109047824 */ /* 0x000fca00078e020a */
[----:B------:R-:W-:-:S13]  /*1a750*/  ISETP.GT.AND P6, PT, R4, R0, PT ;  /* 0x000000000400720c */ /* 0x000fda0003fc4270 */
[----:B------:R-:W-:Y:S05]  /*1a760*/  @P6 BRA `(.L_x_5483) ;  /* 0x0000000000ac6947 */ /* 0x000fea0003800000 */
.L_x_5486:
        /* <DEDUP_REMOVED lines=37> */
.L_x_5559:
[----:B------:R-:W-:Y:S02]  /*1a9c0*/  ULDC UR4, c[0x0][0xd38] ;  /* 0x00034e0000047ab9 */ /* 0x000fe40000000800 */
[----:B------:R-:W-:-:S04]  /*1a9d0*/  IMAD.U32 R8, RZ, RZ, UR4 ;  /* 0x00000004ff087e24 */ /* 0x000fc8000f8e00ff */
[----:B-1----:R-:W-:-:S04]  /*1a9e0*/  IMAD R10, R10, R8, RZ ;  /* 0x000000080a0a7224 */ /* 0x002fc800078e02ff */
[----:B------:R-:W-:-:S05]  /*1a9f0*/  IMAD.IADD R4, R10, 0x1, R4 ;  /* 0x000000010a047824 */ /* 0x000fca00078e0204 */
[----:B------:R-:W-:-:S13]  /*1aa00*/  ISETP.GT.AND P6, PT, R4, R0, PT ;  /* 0x000000000400720c */ /* 0x000fda0003fc4270 */
[----:B------:R-:W-:Y:S05]  /*1aa10*/  @!P6 BRA `(.L_x_5486) ;  /* 0xfffffffc0054e947 */ /* 0x000fea000383ffff */
.L_x_5483:
        /* <DEDUP_REMOVED lines=12> */
.L_x_5564:
[----:B------:R-:W-:-:S13]  /*1aae0*/  ISETP.NE.AND P0, PT, R3, RZ, PT ;  /* 0x000000ff0300720c */ /* 0x000fda0003f05270 */
[----:B------:R-:W-:Y:S05]  /*1aaf0*/  @!P0 BRA `(.L_x_5488) ;  /* 0x0000000000148947 */ /* 0x000fea0003800000 */
[----:B------:R-:W-:Y:S01]  /*1ab00*/  UMOV UR4, 0xffffffff ;  /* 0xffffffff00047882 */ /* 0x000fe20000000000 */
[----:B---3--:R-:W-:Y:S02]  /*1ab10*/  VIADD R9, R9, 0xffffffff ;  /* 0xffffffff09097836 */ /* 0x008fe40000000000 */
[----:B------:R-:W-:Y:S05]  /*1ab20*/  BRA.DIV UR4, `(.L_x_5489) ;  /* 0x0000002e04ec7947 */ /* 0x000fea000b800000 */
[----:B0-----:R0:W1:Y:S02]  /*1ab30*/  SHFL.IDX PT, R2, R2, R9, 0x1f ;  /* 0x00001f0902027589 */ /* 0x00106400000e0000 */
.L_x_5567:
[----:B-1----:R-:W-:-:S07]  /*1ab40*/  IMAD.MOV.U32 R6, RZ, RZ, R2 ;  /* 0x000000ffff067224 */ /* 0x002fce00078e0002 */
.L_x_5488:
[----:B0-----:R-:W-:Y:S01]  /*1ab50*/  IMAD R2, R6, R8, R10 ;  /* 0x0000000806027224 */ /* 0x001fe200078e020a */
[----:B------:R-:W-:-:S03]  /*1ab60*/  ISETP.NE.AND P0, PT, R7, 0x1, PT ;  /* 0x000000010700780c */ /* 0x000fc60003f05270 */
[----:B------:R-:W-:Y:S01]  /*1ab70*/  IMAD.IADD R0, R0, 0x1, -R2 ;  /* 0x0000000100007824 */ /* 0x000fe200078e0a02 */
[----:B------:R0:W-:Y:S09]  /*1ab80*/  STL [R1], R2 ;  /* 0x0000000201007387 */ /* 0x0001f20000100800 */
[----:B------:R-:W-:Y:S05]  /*1ab90*/  @!P0 BRA `(.L_x_5490) ;  /* 0x0000000000e48947 */ /* 0x000fea0003800000 */
[----:B---3--:R-:W-:-:S04]  /*1aba0*/  IABS R5, R4 ;  /* 0x0000000400057213 */ /* 0x008fc80000000000 */
        /* <DEDUP_REMOVED lines=56> */
.L_x_5490:
[----:B---3--:R-:W2:Y:S01]  /*1af30*/  LDL R5, [R1+0xc] ;  /* 0x00000c0001057983 */ /* 0x008ea20000100800 */
        /* <DEDUP_REMOVED lines=62> */
.L_x_5491:
[----:B------:R-:W-:-:S05]  /*1b320*/  LOP3.LUT R0, RZ, R0, RZ, 0x33, !PT ;  /* 0x00000000ff007212 */ /* 0x000fca00078e33ff */
[----:B------:R-:W-:-:S05]  /*1b330*/  IMAD.IADD R0, R4, 0x1, R0 ;  /* 0x0000000104007824 */ /* 0x000fca00078e0200 */
[----:B------:R2:W-:Y:S01]  /*1b340*/  STL [R1+0x4], R0 ;  /* 0x0000040001007387 */ /* 0x0005e20000100800 */
[----:B------:R-:W-:Y:S05]  /*1b350*/  BRA `(.L_x_5492) ;  /* 0x0000000000287947 */ /* 0x000fea0003800000 */
.L_x_5484:
        /* <DEDUP_REMOVED lines=10> */
.L_x_5492:
[----:B-1----:R-:W3:Y:S04]  /*1b400*/  LDL R2, [R1+0xc] ;  /* 0x00000c0001027983 */ /* 0x002ee80000100800 */
[----:B0-----:R-:W4:Y:S04]  /*1b410*/  LDL R3, [R1+0x8] ;  /* 0x0000080001037983 */ /* 0x001f280000100800 */
[----:B------:R-:W5:Y:S04]  /*1b420*/  LDL R5, [R1+0x4] ;  /* 0x0000040001057983 */ /* 0x000f680000100800 */
[----:B------:R-:W5:Y:S01]  /*1b430*/  LDL R4, [R1] ;  /* 0x0000000001047983 */ /* 0x000f620000100800 */
        /* <DEDUP_REMOVED lines=12> */
.L_x_5481:
[----:B-1-3--:R-:W3:Y:S01]  /*1b500*/  LDL R0, [R1+0xc] ;  /* 0x00000c0001007983 */ /* 0x00aee20000100800 */
[----:B------:R-:W-:Y:S02]  /*1b510*/  ULDC UR4, c[0x0][0xd3c] ;  /* 0x00034f0000047ab9 */ /* 0x000fe40000000800 */
[----:B---3--:R-:W-:-:S13]  /*1b520*/  ISETP.GE.AND P0, PT, R0, UR4, PT ;  /* 0x0000000400007c0c */ /* 0x008fda000bf06270 */
[----:B------:R-:W-:Y:S05]  /*1b530*/  @!P0 BRA `(.L_x_5493) ;  /* 0xffffff8800708947 */ /* 0x000fea000383ffff */
[----:B------:R-:W-:Y:S05]  /*1b540*/  BSYNC B8 ;  /* 0x0000000000087941 */ /* 0x000fea0003800000 */
.L_x_5367:
[----:B---3--:R-:W3:Y:S01]  /*1b550*/  LDL.LU R0, [R1+0x64] ;  /* 0x0000640001007983 */ /* 0x008ee20000300800 */
[----:B------:R-:W-:Y:S01]  /*1b560*/  BSSY B0, `(.L_x_5494) ;  /* 0x000000b000007945 */ /* 0x000fe20003800000 */
[----:B0---4-:R-:W0:Y:S01]  /*1b570*/  S2R R5, SR_CgaCtaId ;  /* 0x0000000000057919 */ /* 0x011e220000008800 */
        /* <DEDUP_REMOVED lines=9> */
.L_x_5568:
[----:B------:R-:W-:Y:S05]  /*1b610*/  BSYNC B0 ;  /* 0x0000000000007941 */ /* 0x000fea0003800000 */
.L_x_5494:
[----:B------:R-:W-:-:S03]  /*1b620*/  UMOV UR4, 0xffffffff ;  /* 0xffffffff00047882 */ /* 0x000fc60000000000 */
[----:B------:R-:W-:Y:S05]  /*1b630*/  BRA.DIV UR4, `(.L_x_5496) ;  /* 0x0000002604687947 */ /* 0x000fea000b800000 */
[----:B------:R-:W1:Y:S02]  /*1b640*/  S2R R2, SR_TID.X ;  /* 0x0000000000027919 */ /* 0x000e640000002100 */
[----:B-1----:R-:W-:-:S04]  /*1b650*/  SHF.R.U32.HI R2, RZ, 0x5, R2 ;  /* 0x00000005ff027819 */ /* 0x002fc80000011602 */
[----:B------:R-:W-:-:S05]  /*1b660*/  LOP3.LUT R2, R2, 0x3, RZ, 0xc0, !PT ;  /* 0x0000000302027812 */ /* 0x000fca00078ec0ff */
[----:B------:R1:W2:Y:S02]  /*1b670*/  SHFL.IDX PT, R14, R2, RZ, 0x1f ;  /* 0x00001fff020e7589 */ /* 0x0002a400000e0000 */
.L_x_5571:
[----:B--2---:R-:W-:Y:S01]  /*1b680*/  ISETP.NE.AND P0, PT, R14, RZ, PT ;  /* 0x000000ff0e00720c */ /* 0x004fe20003f05270 */
[----:B------:R-:W-:-:S12]  /*1b690*/  BSSY B0, `(.L_x_5497) ;  /* 0x0000027000007945 */ /* 0x000fd80003800000 */
[----:B------:R-:W-:Y:S05]  /*1b6a0*/  @P0 BRA `(.L_x_5498) ;  /* 0x0000000000940947 */ /* 0x000fea0003800000 */
[----:B------:R-:W-:-:S03]  /*1b6b0*/  UMOV UR4, 0xffffffff ;  /* 0xffffffff00047882 */ /* 0x000fc60000000000 */
[----:B------:R-:W-:Y:S05]  /*1b6c0*/  BRA.DIV UR4, `(.L_x_5499) ;  /* 0x0000002604787947 */ /* 0x000fea000b800000 */
[----:B------:R-:W-:-:S13]  /*1b6d0*/  ELECT P6, URZ, PT ;  /* 0x00000000003f782f */ /* 0x000fda00038c0000 */
.L_x_5574:
[----:B------:R-:W-:Y:S05]  /*1b6e0*/  @!P6 BRA `(.L_x_5498) ;  /* 0x000000000084e947 */ /* 0x000fea0003800000 */
[----:B------:R-:W-:-:S06]  /*1b6f0*/  ULOP3.LUT UR4, UR36, 0x2, URZ, 0xfc, !UPT ;  /* 0x0000000224047892 */ /* 0x000fcc000f8efc3f */
[----:B-1----:R-:W-:-:S05]  /*1b700*/  IMAD.U32 R2, RZ, RZ, UR4 ;  /* 0x00000004ff027e24 */ /* 0x002fca000f8e00ff */
[----:B------:R-:W-:-:S13]  /*1b710*/  ISETP.NE.AND P2, PT, R2, 0x3, PT ;  /* 0x000000030200780c */ /* 0x000fda0003f45270 */
[----:B------:R-:W-:Y:S05]  /*1b720*/  @!P2 BRA `(.L_x_5500) ;  /* 0x000000000004a947 */ /* 0x000fea0003800000 */
[----:B------:R-:W-:Y:S01]  /*1b730*/  BPT.TRAP 0x1 ;  /* 0x000000040000795c */ /* 0x000fe20000300000 */
.L_x_5500:
        /* <DEDUP_REMOVED lines=14> */
.L_x_5575:
[----:B------:R-:W1:Y:S02]  /*1b820*/  SYNCS.PHASECHK.TRANS64.TRYWAIT P0, [R7+URZ], R2 ;  /* 0x00000002070075a7 */ /* 0x000e64000800017f */
[----:B-1----:R-:W-:Y:S05]  /*1b830*/  @!P0 BRA `(.L_x_5502) ;  /* 0x0000002400508947 */ /* 0x002fea0003800000 */
.L_x_5576:
[----:B------:R-:W-:Y:S05]  /*1b840*/  @!P2 BRA `(.L_x_5503) ;  /* 0x000000000004a947 */ /* 0x000fea0003800000 */
[----:B------:R-:W-:Y:S01]  /*1b850*/  BPT.TRAP 0x1 ;  /* 0x000000040000795c */ /* 0x000fe20000300000 */
.L_x_5503:
[----:B------:R-:W2:Y:S01]  /*1b860*/  LDL.LU R4, [R1+0x10] ;  /* 0x0000100001047983 */ /* 0x000ea20000300800 */
[----:B------:R-:W-:-:S04]  /*1b870*/  VIADD R0, R0, 0x38860 ;  /* 0x0003886000007836 */ /* 0x000fc80000000000 */
[----:B--2---:R-:W-:-:S04]  /*1b880*/  IMAD R4, R4, 0x8, R0 ;  /* 0x0000000804047824 */ /* 0x004fc800078e0200 */
[----:B------:R-:W2:Y:S02]  /*1b890*/  SYNCS.PHASECHK.TRANS64.TRYWAIT P0, [R4+URZ], R5 ;  /* 0x00000005040075a7 */ /* 0x000ea4000800017f */
[----:B--2---:R-:W-:Y:S05]  /*1b8a0*/  @!P0 BRA `(.L_x_5504) ;  /* 0x0000002400488947 */ /* 0x004fea0003800000 */
.L_x_5577:
[----:B------:R-:W-:-:S07]  /*1b8b0*/  IMAD R3, R3, 0x8, R0 ;  /* 0x0000000803037824 */ /* 0x000fce00078e0200 */
.L_x_5505:
[----:B---3--:R3:W4:Y:S02]  /*1b8c0*/  SYNCS.PHASECHK.TRANS64.TRYWAIT P0, [R3+URZ], R2 ;  /* 0x00000002030075a7 */ /* 0x008724000800017f */
[----:B----4-:R-:W-:Y:S05]  /*1b8d0*/  @!P0 NANOSLEEP.SYNCS 0x989680 ;  /* 0x009896800000895d */ /* 0x010fea0003900000 */
[----:B------:R-:W4:Y:S02]  /*1b8e0*/  @!P0 SYNCS.PHASECHK.TRANS64 P0, [R3+URZ], R2 ;  /* 0x00000002030085a7 */ /* 0x000f24000800007f */
[----:B----4-:R-:W-:Y:S05]  /*1b8f0*/  @!P0 BRA `(.L_x_5505) ;  /* 0xfffffffc00f08947 */ /* 0x010fea000383ffff */
.L_x_5498:
[----:B------:R-:W-:Y:S05]  /*1b900*/  BSYNC B0 ;  /* 0x0000000000007941 */ /* 0x000fea0003800000 */
.L_x_5497:
[----:B------:R-:W-:Y:S05]  /*1b910*/  EXIT ;  /* 0x000000000000794d */ /* 0x000fea0003800000 */
.L_x_5312:
[----:B0-----:R0:W1:Y:S02]  /*1b920*/  SYNCS.PHASECHK.TRANS64.TRYWAIT P1, [R16+URZ+0x38800], R5 ;  /* 0x03880005100075a7 */ /* 0x001064000802017f */
[----:B-1----:R-:W-:Y:S05]  /*1b930*/  @!P1 NANOSLEEP.SYNCS 0x989680 ;  /* 0x009896800000995d */ /* 0x002fea0003900000 */
[----:B------:R-:W1:Y:S02]  /*1b940*/  @!P1 SYNCS.PHASECHK.TRANS64 P1, [R16+URZ+0x38800], R5 ;  /* 0x03880005100095a7 */ /* 0x000e64000802007f */
[----:B-1----:R-:W-:Y:S05]  /*1b950*/  @!P1 BRA `(.L_x_5312) ;  /* 0xfffffffc00f09947 */ /* 0x002fea000383ffff */
[----:B------:R-:W-:Y:S05]  /*1b960*/  BRA `(.L_x_5506) ;  /* 0xfffffe88001c7947 */ /* 0x000fea000383ffff */
.L_x_5316:
[----:B--2---:R2:W3:Y:S02]  /*1b970*/  SYNCS.PHASECHK.TRANS64.TRYWAIT P1, [R9+URZ+0x38830], R6 ;  /* 0x03883006090075a7 */ /* 0x0044e4000802017f */
[----:B---3--:R-:W-:Y:S05]  /*1b980*/  @!P1 NANOSLEEP.SYNCS 0x989680 ;  /* 0x009896800000995d */ /* 0x008fea0003900000 */
[----:B------:R-:W3:Y:S02]  /*1b990*/  @!P1 SYNCS.PHASECHK.TRANS64 P1, [R9+URZ+0x38830], R6 ;  /* 0x03883006090095a7 */ /* 0x000ee4000802007f */
[----:B---3--:R-:W-:Y:S05]  /*1b9a0*/  @!P1 BRA `(.L_x_5316) ;  /* 0xfffffffc00f09947 */ /* 0x008fea000383ffff */
[----:B------:R-:W-:Y:S05]  /*1b9b0*/  BRA `(.L_x_5315) ;  /* 0xfffffe8800407947 */ /* 0x000fea000383ffff */
.L_x_5317:
[----:B---3--:R3:W4:Y:S02]  /*1b9c0*/  SYNCS.PHASECHK.TRANS64.TRYWAIT P1, [R16+URZ+0x38810], R5 ;  /* 0x03881005100075a7 */ /* 0x008724000802017f */
[----:B----4-:R-:W-:Y:S05]  /*1b9d0*/  @!P1 NANOSLEEP.SYNCS 0x989680 ;  /* 0x009896800000995d */ /* 0x010fea0003900000 */
[----:B------:R-:W4:Y:S02]  /*1b9e0*/  @!P1 SYNCS.PHASECHK.TRANS64 P1, [R16+URZ+0x38810], R5 ;  /* 0x03881005100095a7 */ /* 0x000f24000802007f */
[----:B----4-:R-:W-:Y:S05]  /*1b9f0*/  @!P1 BRA `(.L_x_5317) ;  /* 0xfffffffc00f09947 */ /* 0x010fea000383ffff */
[----:B------:R-:W-:Y:S05]  /*1ba00*/  BRA `(.L_x_5507) ;  /* 0xfffffe8800cc7947 */ /* 0x000fea000383ffff */
.L_x_5321:
[----:B0-----:R0:W3:Y:S02]  /*1ba10*/  SYNCS.PHASECHK.TRANS64.TRYWAIT P1, [R9+URZ+0x38850], R6 ;  /* 0x03885006090075a7 */ /* 0x0010e4000802017f */
[----:B---3--:R-:W-:Y:S05]  /*1ba20*/  @!P1 NANOSLEEP.SYNCS 0x989680 ;  /* 0x009896800000995d */ /* 0x008fea0003900000 */
[----:B------:R-:W3:Y:S02]  /*1ba30*/  @!P1 SYNCS.PHASECHK.TRANS64 P1, [R9+URZ+0x38850], R6 ;  /* 0x03885006090095a7 */ /* 0x000ee4000802007f */
[----:B---3--:R-:W-:Y:S05]  /*1ba40*/  @!P1 BRA `(.L_x_5321) ;  /* 0xfffffffc00f09947 */ /* 0x008fea000383ffff */
[----:B------:R-:W-:Y:S05]  /*1ba50*/  BRA `(.L_x_5320) ;  /* 0xfffffe8800fc7947 */ /* 0x000fea000383ffff */
.L_x_5326:
[----:B-1----:R1:W2:Y:S02]  /*1ba60*/  SYNCS.PHASECHK.TRANS64.TRYWAIT P3, [R9+URZ+0x38830], R5 ;  /* 0x03883005090075a7 */ /* 0x0022a4000806017f */
[----:B--2---:R-:W-:Y:S05]  /*1ba70*/  @!P3 NANOSLEEP.SYNCS 0x989680 ;  /* 0x009896800000b95d */ /* 0x004fea0003900000 */
[----:B------:R-:W2:Y:S02]  /*1ba80*/  @!P3 SYNCS.PHASECHK.TRANS64 P3, [R9+URZ+0x38830], R5 ;  /* 0x038830050900b5a7 */ /* 0x000ea4000806007f */
[----:B--2---:R-:W-:Y:S05]  /*1ba90*/  @!P3 BRA `(.L_x_5326) ;  /* 0xfffffffc00f0b947 */ /* 0x004fea000383ffff */
[----:B------:R-:W-:Y:S05]  /*1baa0*/  BRA `(.L_x_5325) ;  /* 0xfffffeb8001c7947 */ /* 0x000fea000383ffff */
.L_x_5330:
[----:B---3--:R3:W4:Y:S02]  /*1bab0*/  SYNCS.PHASECHK.TRANS64.TRYWAIT P3, [R9+URZ+0x38850], R5 ;  /* 0x03885005090075a7 */ /* 0x008724000806017f */
[----:B----4-:R-:W-:Y:S05]  /*1bac0*/  @!P3 NANOSLEEP.SYNCS 0x989680 ;  /* 0x009896800000b95d */ /* 0x010fea0003900000 */
[----:B------:R-:W4:Y:S02]  /*1bad0*/  @!P3 SYNCS.PHASECHK.TRANS64 P3, [R9+URZ+0x38850], R5 ;  /* 0x038850050900b5a7 */ /* 0x000f24000806007f */
[----:B----4-:R-:W-:Y:S05]  /*1bae0*/  @!P3 BRA `(.L_x_5330) ;  /* 0xfffffffc00f0b947 */ /* 0x010fea000383ffff */
[----:B------:R-:W-:Y:S05]  /*1baf0*/  BRA `(.L_x_5329) ;  /* 0xfffffeb800787947 */ /* 0x000fea000383ffff */
.L_x_5336:
[----:B-1----:R1:W2:Y:S02]  /*1bb00*/  SYNCS.PHASECHK.TRANS64.TRYWAIT P1, [R9+URZ+0x38830], R5 ;  /* 0x03883005090075a7 */ /* 0x0022a4000802017f */
[----:B--2---:R-:W-:Y:S05]  /*1bb10*/  @!P1 NANOSLEEP.SYNCS 0x989680 ;  /* 0x009896800000995d */ /* 0x004fea0003900000 */
[----:B------:R-:W2:Y:S02]  /*1bb20*/  @!P1 SYNCS.PHASECHK.TRANS64 P1, [R9+URZ+0x38830], R5 ;  /* 0x03883005090095a7 */ /* 0x000ea4000802007f */
[----:B--2---:R-:W-:Y:S05]  /*1bb30*/  @!P1 BRA `(.L_x_5336) ;  /* 0xfffffffc00f09947 */ /* 0x004fea000383ffff */
[----:B------:R-:W-:Y:S05]  /*1bb40*/  BRA `(.L_x_5335) ;  /* 0xfffffeec00907947 */ /* 0x000fea000383ffff */
.L_x_5340:
[----:B---3--:R3:W4:Y:S02]  /*1bb50*/  SYNCS.PHASECHK.TRANS64.TRYWAIT P1, [R9+URZ+0x38850], R5 ;  /* 0x03885005090075a7 */ /* 0x008724000802017f */
[----:B----4-:R-:W-:Y:S05]  /*1bb60*/  @!P1 NANOSLEEP.SYNCS 0x989680 ;  /* 0x009896800000995d */ /* 0x010fea0003900000 */
[----:B------:R-:W4:Y:S02]  /*1bb70*/  @!P1 SYNCS.PHASECHK.TRANS64 P1, [R9+URZ+0x38850], R5 ;  /* 0x03885005090095a7 */ /* 0x000f24000802007f */
[----:B----4-:R-:W-:Y:S05]  /*1bb80*/  @!P1 BRA `(.L_x_5340) ;  /* 0xfffffffc00f09947 */ /* 0x010fea000383ffff */
[----:B------:R-:W-:Y:S05]  /*1bb90*/  BRA `(.L_x_5339) ;  /* 0xfffffeec00ec7947 */ /* 0x000fea000383ffff */
.L_x_5381:
        /* <DEDUP_REMOVED lines=11> */
.L_x_5509:
[----:B------:R-:W-:Y:S05]  /*1bc50*/  BSYNC B0 ;  /* 0x0000000000007941 */ /* 0x000fea0003800000 */
.L_x_5508:
[----:B------:R-:W-:Y:S05]  /*1bc60*/  BRA `(.L_x_5510) ;  /* 0xffffff9000807947 */ /* 0x000fea000383ffff */
.L_x_5383:
[----:B------:R-:W-:Y:S01]  /*1bc70*/  BSSY B0, `(.L_x_5511) ;  /* 0x0000006000007945 */ /* 0x000fe20003800000 */
[----:B------:R-:W-:-:S07]  /*1bc80*/  IMAD.MOV.U32 R15, RZ, RZ, -0x1 ;  /* 0xffffffffff0f7424 */ /* 0x000fce00078e00ff */
[----:B0-2---:R-:W-:Y:S05]  /*1bc90*/  WARPSYNC.COLLECTIVE R15, `(.L_x_5512) ;  /* 0x000000000f0c7348 */ /* 0x005fea0003c00000 */
[----:B------:R-:W-:Y:S02]  /*1bca0*/  ELECT P6, UR62, PT ;  /* 0x00000000003e782f */ /* 0x000fe400038c0000 */
[----:B------:R-:W-:Y:S01]  /*1bcb0*/  MOV R14, UR62 ;  /* 0x0000003e000e7c02 */ /* 0x000fe20008000f00 */
[----:B0-2---:R-:W-:Y:S10]  /*1bcc0*/  ENDCOLLECTIVE ;  /* 0x000000000000791b */ /* 0x005ff40003800000 */
.L_x_5512:
[----:B------:R-:W-:Y:S05]  /*1bcd0*/  BSYNC B0 ;  /* 0x0000000000007941 */ /* 0x000fea0003800000 */
.L_x_5511:
[----:B------:R-:W-:Y:S05]  /*1bce0*/  BRA `(.L_x_5513) ;  /* 0xffffff9000847947 */ /* 0x000fea000383ffff */
.L_x_5385:
[----:B-1----:R1:W3:Y:S02]  /*1bcf0*/  SYNCS.PHASECHK.TRANS64.TRYWAIT P0, [R0+URZ+0x38840], R2 ;  /* 0x03884002000075a7 */ /* 0x0022e4000800017f */
[----:B---3--:R-:W-:Y:S05]  /*1bd00*/  @!P0 NANOSLEEP.SYNCS 0x989680 ;  /* 0x009896800000895d */ /* 0x008fea0003900000 */
[----:B------:R-:W3:Y:S02]  /*1bd10*/  @!P0 SYNCS.PHASECHK.TRANS64 P0, [R0+URZ+0x38840], R2 ;  /* 0x03884002000085a7 */ /* 0x000ee4000800007f */
[----:B---3--:R-:W-:Y:S05]  /*1bd20*/  @!P0 BRA `(.L_x_5385) ;  /* 0xfffffffc00f08947 */ /* 0x008fea000383ffff */
[----:B------:R-:W-:Y:S05]  /*1bd30*/  BRA `(.L_x_5514) ;  /* 0xffffff9000e87947 */ /* 0x000fea000383ffff */
.L_x_5389:
        /* <DEDUP_REMOVED lines=9> */
.L_x_5515:
[----:B------:R-:W-:Y:S02]  /*1bdd0*/  IMAD.MOV.U32 R13, RZ, RZ, R3 ;  /* 0x000000ffff0d7224 */ /* 0x000fe400078e0003 */
[----:B------:R-:W-:Y:S01]  /*1bde0*/  IMAD.MOV.U32 R4, RZ, RZ, R14 ;  /* 0x000000ffff047224 */ /* 0x000fe200078e000e */
[----:B------:R-:W-:-:S07]  /*1bdf0*/  LOP3.LUT R6, R6, 0x7f, RZ, 0xc0, !PT ;  /* 0x0000007f06067812 */ /* 0x000fce00078ec0ff */
[----:B------:R-:W-:Y:S05]  /*1be00*/  WARPSYNC.COLLECTIVE R15, `(.L_x_5516) ;  /* 0x000000000f087348 */ /* 0x000fea0003c00000 */
[----:B------:R0:W1:Y:S02]  /*1be10*/  SHFL.IDX P6, R14, R13, R12, R11 ;  /* 0x0000000c0d0e7389 */ /* 0x00006400000c000b */
[----:B01----:R-:W-:Y:S01]  /*1be20*/  ENDCOLLECTIVE ;  /* 0x000000000000791b */ /* 0x003fe20003800000 */
.L_x_5516:
        /* <DEDUP_REMOVED lines=9> */
.L_x_5517:
[----:B------:R-:W-:Y:S02]  /*1bec0*/  IMAD.MOV.U32 R13, RZ, RZ, R3 ;  /* 0x000000ffff0d7224 */ /* 0x000fe400078e0003 */
[----:B------:R-:W-:-:S07]  /*1bed0*/  IMAD.MOV.U32 R6, RZ, RZ, R14 ;  /* 0x000000ffff067224 */ /* 0x000fce00078e000e */
[----:B------:R-:W-:Y:S05]  /*1bee0*/  WARPSYNC.COLLECTIVE R15, `(.L_x_5518) ;  /* 0x000000000f087348 */ /* 0x000fea0003c00000 */
[----:B------:R0:W1:Y:S02]  /*1bef0*/  SHFL.IDX P6, R14, R13, R12, R11 ;  /* 0x0000000c0d0e7389 */ /* 0x00006400000c000b */
[----:B01----:R-:W-:Y:S01]  /*1bf00*/  ENDCOLLECTIVE ;  /* 0x000000000000791b */ /* 0x003fe20003800000 */
.L_x_5518:
        /* <DEDUP_REMOVED lines=22> */
.L_x_5519:
        /* <DEDUP_REMOVED lines=10> */
.L_x_5520:
        /* <DEDUP_REMOVED lines=11> */
.L_x_5521:
        /* <DEDUP_REMOVED lines=14> */
.L_x_5522:
[----:B------:R-:W-:Y:S01]  /*1c2a0*/  IMAD.MOV.U32 R3, RZ, RZ, R14 ;  /* 0x000000ffff037224 */ /* 0x000fe200078e000e */
[----:B------:R-:W-:Y:S06]  /*1c2b0*/  BRA `(.L_x_5523) ;  /* 0xffffff9800247947 */ /* 0x000fec000383ffff */
.L_x_5393:
        /* <DEDUP_REMOVED lines=26> */
.L_x_5525:
[----:B------:R-:W-:Y:S05]  /*1c460*/  BSYNC B0 ;  /* 0x0000000000007941 */ /* 0x000fea0003800000 */
.L_x_5524:
        /* <DEDUP_REMOVED lines=13> */
.L_x_5526:
        /* <DEDUP_REMOVED lines=41> */
.L_x_5527:
        /* <DEDUP_REMOVED lines=16> */
.L_x_5528:
        /* <DEDUP_REMOVED lines=29> */
.L_x_5529:
        /* <DEDUP_REMOVED lines=12> */
.L_x_5530:
        /* <DEDUP_REMOVED lines=34> */
.L_x_5531:
[----:B------:R-:W-:Y:S02]  /*1cd80*/  IMAD.MOV.U32 R13, RZ, RZ, R0 ;  /* 0x000000ffff0d7224 */ /* 0x000fe400078e0000 */
[----:B------:R-:W-:-:S07]  /*1cd90*/  IMAD.MOV.U32 R4, RZ, RZ, R14 ;  /* 0x000000ffff047224 */ /* 0x000fce00078e000e */
[----:B------:R-:W-:Y:S05]  /*1cda0*/  WARPSYNC.COLLECTIVE R15, `(.L_x_5532) ;  /* 0x000000000f087348 */ /* 0x000fea0003c00000 */
[----:B------:R0:W1:Y:S02]  /*1cdb0*/  SHFL.IDX P6, R14, R13, R12, R11 ;  /* 0x0000000c0d0e7389 */ /* 0x00006400000c000b */
[----:B01----:R-:W-:Y:S01]  /*1cdc0*/  ENDCOLLECTIVE ;  /* 0x000000000000791b */ /* 0x003fe20003800000 */
.L_x_5532:
[----:B------:R-:W-:Y:S01]  /*1cdd0*/  IMAD.MOV.U32 R0, RZ, RZ, R14 ;  /* 0x000000ffff007224 */ /* 0x000fe200078e000e */
[----:B------:R-:W-:Y:S06]  /*1cde0*/  BRA `(.L_x_5533) ;  /* 0xffffff9800fc7947 */ /* 0x000fec000383ffff */
.L_x_5398:
[----:B0-----:R0:W2:Y:S02]  /*1cdf0*/  SYNCS.PHASECHK.TRANS64.TRYWAIT P0, [R18+URZ+0x38820], R0 ;  /* 0x03882000120075a7 */ /* 0x0010a4000800017f */
[----:B--2---:R-:W-:Y:S05]  /*1ce00*/  @!P0 NANOSLEEP.SYNCS 0x989680 ;  /* 0x009896800000895d */ /* 0x004fea0003900000 */
[----:B------:R-:W2:Y:S02]  /*1ce10*/  @!P0 SYNCS.PHASECHK.TRANS64 P0, [R18+URZ+0x38820], R0 ;  /* 0x03882000120085a7 */ /* 0x000ea4000800007f */
[----:B--2---:R-:W-:Y:S05]  /*1ce20*/  @!P0 BRA `(.L_x_5398) ;  /* 0xfffffffc00f08947 */ /* 0x004fea000383ffff */
[----:B------:R-:W-:Y:S05]  /*1ce30*/  BRA `(.L_x_5534) ;  /* 0xffffff9c00b47947 */ /* 0x000fea000383ffff */
.L_x_5402:
[----:B0-----:R0:W1:Y:S02]  /*1ce40*/  SYNCS.PHASECHK.TRANS64.TRYWAIT P0, [R0+URZ+0x38860], R2 ;  /* 0x03886002000075a7 */ /* 0x001064000800017f */
[----:B-1----:R-:W-:Y:S05]  /*1ce50*/  @!P0 NANOSLEEP.SYNCS 0x989680 ;  /* 0x009896800000895d */ /* 0x002fea0003900000 */
[----:B------:R-:W1:Y:S02]  /*1ce60*/  @!P0 SYNCS.PHASECHK.TRANS64 P0, [R0+URZ+0x38860], R2 ;  /* 0x03886002000085a7 */ /* 0x000e64000800007f */
[----:B-1----:R-:W-:Y:S05]  /*1ce70*/  @!P0 BRA `(.L_x_5402) ;  /* 0xfffffffc00f08947 */ /* 0x002fea000383ffff */
[----:B------:R-:W-:Y:S05]  /*1ce80*/  BRA `(.L_x_5535) ;  /* 0xffffff9c00d87947 */ /* 0x000fea000383ffff */
.L_x_5421:
[----:B--2---:R2:W3:Y:S02]  /*1ce90*/  SYNCS.PHASECHK.TRANS64.TRYWAIT P0, [R3+URZ+0x38840], R2 ;  /* 0x03884002030075a7 */ /* 0x0044e4000800017f */
[----:B---3--:R-:W-:Y:S05]  /*1cea0*/  @!P0 NANOSLEEP.SYNCS 0x989680 ;  /* 0x009896800000895d */ /* 0x008fea0003900000 */
[----:B------:R-:W3:Y:S02]  /*1ceb0*/  @!P0 SYNCS.PHASECHK.TRANS64 P0, [R3+URZ+0x38840], R2 ;  /* 0x03884002030085a7 */ /* 0x000ee4000800007f */
[----:B---3--:R-:W-:Y:S05]  /*1cec0*/  @!P0 BRA `(.L_x_5421) ;  /* 0xfffffffc00f08947 */ /* 0x008fea000383ffff */
[----:B------:R-:W-:Y:S05]  /*1ced0*/  BRA `(.L_x_5536) ;  /* 0xffffffa800f07947 */ /* 0x000fea000383ffff */
.L_x_5426:
[----:B0-----:R0:W1:Y:S02]  /*1cee0*/  SYNCS.PHASECHK.TRANS64.TRYWAIT P0, [R3+URZ+0x38860], R2 ;  /* 0x03886002030075a7 */ /* 0x001064000800017f */
[----:B-1----:R-:W-:Y:S05]  /*1cef0*/  @!P0 NANOSLEEP.SYNCS 0x989680 ;  /* 0x009896800000895d */ /* 0x002fea0003900000 */
[----:B------:R-:W1:Y:S02]  /*1cf00*/  @!P0 SYNCS.PHASECHK.TRANS64 P0, [R3+URZ+0x38860], R2 ;  /* 0x03886002030085a7 */ /* 0x000e64000800007f */
[----:B-1----:R-:W-:Y:S05]  /*1cf10*/  @!P0 BRA `(.L_x_5426) ;  /* 0xfffffffc00f08947 */ /* 0x002fea000383ffff */
[----:B------:R-:W-:Y:S05]  /*1cf20*/  BRA `(.L_x_5537) ;  /* 0xffffffac00707947 */ /* 0x000fea000383ffff */
.L_x_5441:
[----:B-1----:R1:W2:Y:S02]  /*1cf30*/  SYNCS.PHASECHK.TRANS64.TRYWAIT P0, [R4+URZ+0x38840], R2 ;  /* 0x03884002040075a7 */ /* 0x0022a4000800017f */
[----:B--2---:R-:W-:Y:S05]  /*1cf40*/  @!P0 NANOSLEEP.SYNCS 0x989680 ;  /* 0x009896800000895d */ /* 0x004fea0003900000 */
[----:B------:R-:W2:Y:S02]  /*1cf50*/  @!P0 SYNCS.PHASECHK.TRANS64 P0, [R4+URZ+0x38840], R2 ;  /* 0x03884002040085a7 */ /* 0x000ea4000800007f */
[----:B--2---:R-:W-:Y:S05]  /*1cf60*/  @!P0 BRA `(.L_x_5441) ;  /* 0xfffffffc00f08947 */ /* 0x004fea000383ffff */
[----:B------:R-:W-:Y:S05]  /*1cf70*/  BRA `(.L_x_5538) ;  /* 0xffffffb800507947 */ /* 0x000fea000383ffff */
.L_x_5446:
[----:B0-----:R0:W2:Y:S02]  /*1cf80*/  SYNCS.PHASECHK.TRANS64.TRYWAIT P0, [R4+URZ+0x38860], R2 ;  /* 0x03886002040075a7 */ /* 0x0010a4000800017f */
[----:B--2---:R-:W-:Y:S05]  /*1cf90*/  @!P0 NANOSLEEP.SYNCS 0x989680 ;  /* 0x009896800000895d */ /* 0x004fea0003900000 */
[----:B------:R-:W2:Y:S02]  /*1cfa0*/  @!P0 SYNCS.PHASECHK.TRANS64 P0, [R4+URZ+0x38860], R2 ;  /* 0x03886002040085a7 */ /* 0x000ea4000800007f */
[----:B--2---:R-:W-:Y:S05]  /*1cfb0*/  @!P0 BRA `(.L_x_5446) ;  /* 0xfffffffc00f08947 */ /* 0x004fea000383ffff */
[----:B------:R-:W-:Y:S05]  /*1cfc0*/  BRA `(.L_x_5539) ;  /* 0xffffffb800cc7947 */ /* 0x000fea000383ffff */
.L_x_5461:
[----:B-1----:R1:W2:Y:S02]  /*1cfd0*/  SYNCS.PHASECHK.TRANS64.TRYWAIT P0, [R4+URZ+0x38840], R2 ;  /* 0x03884002040075a7 */ /* 0x0022a4000800017f */
[----:B--2---:R-:W-:Y:S05]  /*1cfe0*/  @!P0 NANOSLEEP.SYNCS 0x989680 ;  /* 0x009896800000895d */ /* 0x004fea0003900000 */
[----:B------:R-:W2:Y:S02]  /*1cff0*/  @!P0 SYNCS.PHASECHK.TRANS64 P0, [R4+URZ+0x38840], R2 ;  /* 0x03884002040085a7 */ /* 0x000ea4000800007f */
[----:B--2---:R-:W-:Y:S05]  /*1d000*/  @!P0 BRA `(.L_x_5461) ;  /* 0xfffffffc00f08947 */ /* 0x004fea000383ffff */
[----:B------:R-:W-:Y:S05]  /*1d010*/  BRA `(.L_x_5540) ;  /* 0xffffffc4008c7947 */ /* 0x000fea000383ffff */
.L_x_5466:
[----:B0-----:R0:W2:Y:S02]  /*1d020*/  SYNCS.PHASECHK.TRANS64.TRYWAIT P0, [R4+URZ+0x38860], R2 ;  /* 0x03886002040075a7 */ /* 0x0010a4000800017f */
[----:B--2---:R-:W-:Y:S05]  /*1d030*/  @!P0 NANOSLEEP.SYNCS 0x989680 ;  /* 0x009896800000895d */ /* 0x004fea0003900000 */
[----:B------:R-:W2:Y:S02]  /*1d040*/  @!P0 SYNCS.PHASECHK.TRANS64 P0, [R4+URZ+0x38860], R2 ;  /* 0x03886002040085a7 */ /* 0x000ea4000800007f */
[----:B--2---:R-:W-:Y:S05]  /*1d050*/  @!P0 BRA `(.L_x_5466) ;  /* 0xfffffffc00f08947 */ /* 0x004fea000383ffff */
[----:B------:R-:W-:Y:S05]  /*1d060*/  BRA `(.L_x_5541) ;  /* 0xffffffc8000c7947 */ /* 0x000fea000383ffff */
.L_x_5482:
[----:B-1----:R-:W4:Y:S01]  /*1d070*/  LDL R3, [R1] ;  /* 0x0000000001037983 */ /* 0x002f220000100800 */
        /* <DEDUP_REMOVED lines=8> */
.L_x_5543:
[----:B------:R-:W-:Y:S05]  /*1d100*/  BSYNC B0 ;  /* 0x0000000000007941 */ /* 0x000fea0003800000 */
.L_x_5542:
        /* <DEDUP_REMOVED lines=9> */
.L_x_5544:
        /* <DEDUP_REMOVED lines=25> */
.L_x_5545:
        /* <DEDUP_REMOVED lines=8> */
.L_x_5546:
        /* <DEDUP_REMOVED lines=8> */
.L_x_5547:
        /* <DEDUP_REMOVED lines=8> */
.L_x_5548:
        /* <DEDUP_REMOVED lines=8> */
.L_x_5549:
        /* <DEDUP_REMOVED lines=9> */
.L_x_5550:
[----:B------:R-:W-:Y:S01]  /*1d5c0*/  IMAD.MOV.U32 R10, RZ, RZ, R14 ;  /* 0x000000ffff0a7224 */ /* 0x000fe200078e000e */
[----:B------:R-:W-:Y:S06]  /*1d5d0*/  BRA `(.L_x_5551) ;  /* 0xffffffd0004c7947 */ /* 0x000fec000383ffff */
.L_x_5485:
        /* <DEDUP_REMOVED lines=8> */
.L_x_5553:
[----:B------:R-:W-:Y:S05]  /*1d660*/  BSYNC B0 ;  /* 0x0000000000007941 */ /* 0x000fea0003800000 */
.L_x_5552:
        /* <DEDUP_REMOVED lines=10> */
.L_x_5554:
        /* <DEDUP_REMOVED lines=8> */
.L_x_5555:
        /* <DEDUP_REMOVED lines=8> */
.L_x_5556:
        /* <DEDUP_REMOVED lines=8> */
.L_x_5557:
        /* <DEDUP_REMOVED lines=9> */
.L_x_5558:
[----:B------:R-:W-:Y:S01]  /*1d920*/  IMAD.MOV.U32 R10, RZ, RZ, R14 ;  /* 0x000000ffff0a7224 */ /* 0x000fe200078e000e */
[----:B------:R-:W-:Y:S06]  /*1d930*/  BRA `(.L_x_5559) ;  /* 0xffffffd000207947 */ /* 0x000fec000383ffff */
.L_x_5487:
[----:B------:R-:W-:Y:S01]  /*1d940*/  BSSY B0, `(.L_x_5560) ;  /* 0x0000006000007945 */ /* 0x000fe20003800000 */
[----:B------:R-:W-:Y:S01]  /*1d950*/  PLOP3.LUT P6, PT, P6, PT, PT, 0x8, 0x0 ;  /* 0x000000000000781c */ /* 0x000fe200037ce170 */
[----:B------:R-:W-:-:S12]  /*1d960*/  IMAD.MOV.U32 R15, RZ, RZ, -0x1 ;  /* 0xffffffffff0f7424 */ /* 0x000fd800078e00ff */
[----:B0-----:R-:W-:Y:S05]  /*1d970*/  WARPSYNC.COLLECTIVE R15, `(.L_x_5561) ;  /* 0x000000000f087348 */ /* 0x001fea0003c00000 */
[----:B------:R-:W-:Y:S01]  /*1d980*/  VOTE.ANY R14, PT, P6 ;  /* 0x00000000000e7806 */ /* 0x000fe200030e0100 */
[----:B0-----:R-:W-:Y:S06]  /*1d990*/  ENDCOLLECTIVE ;  /* 0x000000000000791b */ /* 0x001fec0003800000 */
.L_x_5561:
[----:B------:R-:W-:Y:S05]  /*1d9a0*/  BSYNC B0 ;  /* 0x0000000000007941 */ /* 0x000fea0003800000 */
.L_x_5560:
        /* <DEDUP_REMOVED lines=10> */
.L_x_5562:
[----:B------:R-:W-:Y:S02]  /*1da50*/  IMAD.MOV.U32 R13, RZ, RZ, R7 ;  /* 0x000000ffff0d7224 */ /* 0x000fe400078e0007 */
[----:B------:R-:W-:-:S07]  /*1da60*/  IMAD.MOV.U32 R4, RZ, RZ, R14 ;  /* 0x000000ffff047224 */ /* 0x000fce00078e000e */
[----:B------:R-:W-:Y:S05]  /*1da70*/  WARPSYNC.COLLECTIVE R15, `(.L_x_5563) ;  /* 0x000000000f087348 */ /* 0x000fea0003c00000 */
[----:B------:R0:W1:Y:S02]  /*1da80*/  SHFL.IDX P6, R14, R13, R12, R11 ;  /* 0x0000000c0d0e7389 */ /* 0x00006400000c000b */
[----:B01----:R-:W-:Y:S01]  /*1da90*/  ENDCOLLECTIVE ;  /* 0x000000000000791b */ /* 0x003fe20003800000 */
.L_x_5563:
[----:B------:R-:W-:Y:S02]  /*1daa0*/  IMAD.MOV.U32 R7, RZ, RZ, R14 ;  /* 0x000000ffff077224 */ /* 0x000fe400078e000e */
[----:B------:R-:W-:-:S05]  /*1dab0*/  IMAD.IADD R5, R9, 0x1, R16 ;  /* 0x0000000109057824 */ /* 0x000fca00078e0210 */
[----:B------:R0:W-:Y:S01]  /*1dac0*/  STL [R1+0xc], R5 ;  /* 0x00000c0501007387 */ /* 0x0001e20000100800 */
[----:B------:R-:W-:Y:S05]  /*1dad0*/  BRA `(.L_x_5564) ;  /* 0xffffffd000007947 */ /* 0x000fea000383ffff */
.L_x_5489:
        /* <DEDUP_REMOVED lines=8> */
.L_x_5566:
[----:B------:R-:W-:Y:S05]  /*1db60*/  BSYNC B0 ;  /* 0x0000000000007941 */ /* 0x000fea0003800000 */
.L_x_5565:
[----:B------:R-:W-:Y:S01]  /*1db70*/  IMAD.MOV.U32 R2, RZ, RZ, R14 ;  /* 0x000000ffff027224 */ /* 0x000fe200078e000e */
[----:B------:R-:W-:Y:S06]  /*1db80*/  BRA `(.L_x_5567) ;  /* 0xffffffcc00ec7947 */ /* 0x000fec000383ffff */
.L_x_5495:
[----:B0-----:R0:W1:Y:S02]  /*1db90*/  SYNCS.PHASECHK.TRANS64.TRYWAIT P0, [R0+URZ+0x38820], R3 ;  /* 0x03882003000075a7 */ /* 0x001064000800017f */
[----:B-1----:R-:W-:Y:S05]  /*1dba0*/  @!P0 NANOSLEEP.SYNCS 0x989680 ;  /* 0x009896800000895d */ /* 0x002fea0003900000 */
[----:B------:R-:W1:Y:S02]  /*1dbb0*/  @!P0 SYNCS.PHASECHK.TRANS64 P0, [R0+URZ+0x38820], R3 ;  /* 0x03882003000085a7 */ /* 0x000e64000800007f */
[----:B-1----:R-:W-:Y:S05]  /*1dbc0*/  @!P0 BRA `(.L_x_5495) ;  /* 0xfffffffc00f08947 */ /* 0x002fea000383ffff */
[----:B------:R-:W-:Y:S05]  /*1dbd0*/  BRA `(.L_x_5568) ;  /* 0xffffffd8008c7947 */ /* 0x000fea000383ffff */
.L_x_5496:
        /* <DEDUP_REMOVED lines=11> */
.L_x_5570:
[----:B------:R-:W-:Y:S05]  /*1dc90*/  BSYNC B0 ;  /* 0x0000000000007941 */ /* 0x000fea0003800000 */
.L_x_5569:
[----:B------:R-:W-:Y:S05]  /*1dca0*/  BRA `(.L_x_5571) ;  /* 0xffffffd800747947 */ /* 0x000fea000383ffff */
.L_x_5499:
[----:B------:R-:W-:Y:S01]  /*1dcb0*/  BSSY B1, `(.L_x_5572) ;  /* 0x0000006000017945 */ /* 0x000fe20003800000 */
[----:B------:R-:W-:-:S07]  /*1dcc0*/  IMAD.MOV.U32 R15, RZ, RZ, -0x1 ;  /* 0xffffffffff0f7424 */ /* 0x000fce00078e00ff */
[----:B01----:R-:W-:Y:S05]  /*1dcd0*/  WARPSYNC.COLLECTIVE R15, `(.L_x_5573) ;  /* 0x000000000f0c7348 */ /* 0x003fea0003c00000 */
[----:B------:R-:W-:Y:S02]  /*1dce0*/  ELECT P6, UR62, PT ;  /* 0x00000000003e782f */ /* 0x000fe400038c0000 */
[----:B------:R-:W-:Y:S01]  /*1dcf0*/  MOV R14, UR62 ;  /* 0x0000003e000e7c02 */ /* 0x000fe20008000f00 */
[----:B01----:R-:W-:Y:S10]  /*1dd00*/  ENDCOLLECTIVE ;  /* 0x000000000000791b */ /* 0x003ff40003800000 */
.L_x_5573:
[----:B------:R-:W-:Y:S05]  /*1dd10*/  BSYNC B1 ;  /* 0x0000000000017941 */ /* 0x000fea0003800000 */
.L_x_5572:
[----:B------:R-:W-:Y:S05]  /*1dd20*/  BRA `(.L_x_5574) ;  /* 0xffffffd8006c7947 */ /* 0x000fea000383ffff */
.L_x_5501:
[----:B0-----:R0:W1:Y:S02]  /*1dd30*/  SYNCS.PHASECHK.TRANS64.TRYWAIT P0, [R6+URZ], R5 ;  /* 0x00000005060075a7 */ /* 0x001064000800017f */
[----:B-1----:R-:W-:Y:S05]  /*1dd40*/  @!P0 NANOSLEEP.SYNCS 0x989680 ;  /* 0x009896800000895d */ /* 0x002fea0003900000 */
[----:B------:R-:W1:Y:S02]  /*1dd50*/  @!P0 SYNCS.PHASECHK.TRANS64 P0, [R6+URZ], R5 ;  /* 0x00000005060085a7 */ /* 0x000e64000800007f */
[----:B-1----:R-:W-:Y:S05]  /*1dd60*/  @!P0 BRA `(.L_x_5501) ;  /* 0xfffffffc00f08947 */ /* 0x002fea000383ffff */
[----:B------:R-:W-:Y:S05]  /*1dd70*/  BRA `(.L_x_5575) ;  /* 0xffffffd800a87947 */ /* 0x000fea000383ffff */
.L_x_5502:
[----:B-1----:R1:W2:Y:S02]  /*1dd80*/  SYNCS.PHASECHK.TRANS64.TRYWAIT P0, [R7+URZ], R2 ;  /* 0x00000002070075a7 */ /* 0x0022a4000800017f */
[----:B--2---:R-:W-:Y:S05]  /*1dd90*/  @!P0 NANOSLEEP.SYNCS 0x989680 ;  /* 0x009896800000895d */ /* 0x004fea0003900000 */
[----:B------:R-:W2:Y:S02]  /*1dda0*/  @!P0 SYNCS.PHASECHK.TRANS64 P0, [R7+URZ], R2 ;  /* 0x00000002070085a7 */ /* 0x000ea4000800007f */
[----:B--2---:R-:W-:Y:S05]  /*1ddb0*/  @!P0 BRA `(.L_x_5502) ;  /* 0xfffffffc00f08947 */ /* 0x004fea000383ffff */
[----:B------:R-:W-:Y:S05]  /*1ddc0*/  BRA `(.L_x_5576) ;  /* 0xffffffd8009c7947 */ /* 0x000fea000383ffff */
.L_x_5504:
[----:B--2---:R2:W3:Y:S02]  /*1ddd0*/  SYNCS.PHASECHK.TRANS64.TRYWAIT P0, [R4+URZ], R5 ;  /* 0x00000005040075a7 */ /* 0x0044e4000800017f */
[----:B---3--:R-:W-:Y:S05]  /*1dde0*/  @!P0 NANOSLEEP.SYNCS 0x989680 ;  /* 0x009896800000895d */ /* 0x008fea0003900000 */
[----:B------:R-:W3:Y:S02]  /*1ddf0*/  @!P0 SYNCS.PHASECHK.TRANS64 P0, [R4+URZ], R5 ;  /* 0x00000005040085a7 */ /* 0x000ee4000800007f */
[----:B---3--:R-:W-:Y:S05]  /*1de00*/  @!P0 BRA `(.L_x_5504) ;  /* 0xfffffffc00f08947 */ /* 0x008fea000383ffff */
[----:B------:R-:W-:Y:S05]  /*1de10*/  BRA `(.L_x_5577) ;  /* 0xffffffd800a47947 */ /* 0x000fea000383ffff */
.L_x_5578:
        /* <DEDUP_REMOVED lines=14> */
.L_x_6057:


//--------------------- .text._ZN7cutlass13device_kernelIN5flash11enable_sm90INS1_16FlashAttnFwdSm90INS1_25CollectiveMainloopFwdSm90ILi2EN4cute5tupleIJNS5_1CILi1EEES8_S8_EEENS6_IJNS7_ILi64EEESA_SA_EEELi512ENS_10bfloat16_tEfNS_4arch4Sm90ELb1ELb0ELb1ELb1ELb0ELb1ELb1ELb0ELb0ELb1ELb1ELb0EEENS1_21CollectiveEpilogueFwdINS6_IJSA_NS7_ILi512EEESA_EEES9_SC_SE_Li256ELb1ELb1ELb1ELb0EEENS1_36VarlenDynamicPersistentTileSchedulerILi64ELi64ELi256ELi128ELb1ELb1ELb1ELb1ELb1ELb1EEEEEEEEEvNT_6ParamsE --------------------------
	.section	.text._ZN7cutlass13device_kernelIN5flash11enable_sm90INS1_16FlashAttnFwdSm90INS1_25CollectiveMainloopFwdSm90ILi2EN4cute5tupleIJNS5_1CILi1EEES8_S8_EEENS6_IJNS7_ILi64EEESA_SA_EEELi512ENS_10bfloat16_tEfNS_4arch4Sm90ELb1ELb0ELb1ELb1ELb0ELb1ELb1ELb0ELb0ELb1ELb1ELb0EEENS1_21CollectiveEpilogueFwdINS6_IJSA_NS7_ILi512EEESA_EEES9_SC_SE_Li256ELb1ELb1ELb1ELb0EEENS1_36VarlenDynamicPersistentTileSchedulerILi64ELi64ELi256ELi128ELb1ELb1ELb1ELb1ELb1ELb1EEEEEEEEEvNT_6ParamsE,"ax",@progbits
	.align	128
.text._ZN7cutlass13device_kernelIN5flash11enable_sm90INS1_16FlashAttnFwdSm90INS1_25CollectiveMainloopFwdSm90ILi2EN4cute5tupleIJNS5_1CILi1EEES8_S8_EEENS6_IJNS7_ILi64EEESA_SA_EEELi512ENS_10bfloat16_tEfNS_4arch4Sm90ELb1ELb0ELb1ELb1ELb0ELb1ELb1ELb0ELb0ELb1ELb1ELb0EEENS1_21CollectiveEpilogueFwdINS6_IJSA_NS7_ILi512EEESA_EEES9_SC_SE_Li256ELb1ELb1ELb1ELb0EEENS1_36VarlenDynamicPersistentTileSchedulerILi64ELi64ELi256ELi128ELb1ELb1ELb1ELb1ELb1ELb1EEEEEEEEEvNT_6ParamsE:
        .type           _ZN7cutlass13device_kernelIN5flash11enable_sm90INS1_16FlashAttnFwdSm90INS1_25CollectiveMainloopFwdSm90ILi2EN4cute5tupleIJNS5_1CILi1EEES8_S8_EEENS6_IJNS7_ILi64EEESA_SA_EEELi512ENS_10bfloat16_tEfNS_4arch4Sm90ELb1ELb0ELb1ELb1ELb0ELb1ELb1ELb0ELb0ELb1ELb1ELb0EEENS1_21CollectiveEpilogueFwdINS6_IJSA_NS7_ILi512EEESA_EEES9_SC_SE_Li256ELb1ELb1ELb1ELb0EEENS1_36VarlenDynamicPersistentTileSchedulerILi64ELi64ELi256ELi128ELb1ELb1ELb1ELb1ELb1ELb1EEEEEEEEEvNT_6ParamsE,@function
        .size           _ZN7cutlass13device_kernelIN5flash11enable_sm90INS1_16FlashAttnFwdSm90INS1_25CollectiveMainloopFwdSm90ILi2EN4cute5tupleIJNS5_1CILi1EEES8_S8_EEENS6_IJNS7_ILi64EEESA_SA_EEELi512ENS_10bfloat16_tEfNS_4arch4Sm90ELb1ELb0ELb1ELb1ELb0ELb1ELb1ELb0ELb0ELb1ELb1ELb0EEENS1_21CollectiveEpilogueFwdINS6_IJSA_NS7_ILi512EEESA_EEES9_SC_SE_Li256ELb1ELb1ELb1ELb0EEENS1_36VarlenDynamicPersistentTileSchedulerILi64ELi64ELi256ELi128ELb1ELb1ELb1ELb1ELb1ELb1EEEEEEEEEvNT_6ParamsE,(.L_x_6058 - _ZN7cutlass13device_kernelIN5flash11enable_sm90INS1_16FlashAttnFwdSm90INS1_25CollectiveMainloopFwdSm90ILi2EN4cute5tupleIJNS5_1CILi1EEES8_S8_EEENS6_IJNS7_ILi64EEESA_SA_EEELi512ENS_10bfloat16_tEfNS_4arch4Sm90ELb1ELb0ELb1ELb1ELb0ELb1ELb1ELb0ELb0ELb1ELb1ELb0EEENS1_21CollectiveEpilogueFwdINS6_IJSA_NS7_ILi512EEESA_EEES9_SC_SE_Li256ELb1ELb1ELb1ELb0EEENS1_36VarlenDynamicPersistentTileSchedulerILi64ELi64ELi256ELi128ELb1ELb1ELb1ELb1ELb1ELb1EEEEEEEEEvNT_6ParamsE)
        .other          _ZN7cutlass13device_kernelIN5flash11enable_sm90INS1_16FlashAttnFwdSm90INS1_25CollectiveMainloopFwdSm90ILi2EN4cute5tupleIJNS5_1CILi1EEES8_S8_EEENS6_IJNS7_ILi64EEESA_SA_EEELi512ENS_10bfloat16_tEfNS_4arch4Sm90ELb1ELb0ELb1ELb1ELb0ELb1ELb1ELb0ELb0ELb1ELb1ELb0EEENS1_21CollectiveEpilogueFwdINS6_IJSA_NS7_ILi512EEESA_EEES9_SC_SE_Li256ELb1ELb1ELb1ELb0EEENS1_36VarlenDynamicPersistentTileSchedulerILi64ELi64ELi256ELi128ELb1ELb1ELb1ELb1ELb1ELb1EEEEEEEEEvNT_6ParamsE,@"STO_CUDA_ENTRY STV_DEFAULT"
_ZN7cutlass13device_kernelIN5flash11enable_sm90INS1_16FlashAttnFwdSm90INS1_25CollectiveMainloopFwdSm90ILi2EN4cute5tupleIJNS5_1CILi1EEES8_S8_EEENS6_IJNS7_ILi64EEESA_SA_EEELi512ENS_10bfloat16_tEfNS_4arch4Sm90ELb1ELb0ELb1ELb1ELb0ELb1ELb1ELb0ELb0ELb1ELb1ELb0EEENS1_21CollectiveEpilogueFwdINS6_IJSA_NS7_ILi512EEESA_EEES9_SC_SE_Li256ELb1ELb1ELb1ELb0EEENS1_36VarlenDynamicPersistentTileSchedulerILi64ELi64ELi256ELi128ELb1ELb1ELb1ELb1ELb1ELb1EEEEEEEEEvNT_6ParamsE:
        /* <DEDUP_REMOVED lines=24> */
.L_x_5580:
[----:B------:R-:W-:Y:S05]  /*0180*/  BSYNC B0 ;  /* 0x0000000000007941 */ /* 0x000fea0003800000 */
.L_x_5579:
        /* <DEDUP_REMOVED lines=39> */
.L_x_5581:
        /* <DEDUP_REMOVED lines=22> */
.L_x_5582:
        /* <DEDUP_REMOVED lines=18> */
.L_x_5583:
        /* <DEDUP_REMOVED lines=22> */
.L_x_5584:
        /* <DEDUP_REMOVED lines=22> */
.L_x_5585:
[----:B------:R-:W-:Y:S01]  /*0940*/  PLOP3.LUT P0, PT, PT, PT, UP0, 0x80, 0x0 ;  /* 0x000000000000781c */ /* 0x000fe20003f0f008 */
[----:B------:R-:W-:Y:S01]  /*0950*/  UMOV UR36, 0x1 ;  /* 0x0000000100247882 */ /* 0x000fe20000000000 */
[----:B------:R-:W-:Y:S01]  /*0960*/  NOP ;  /* 0x0000000000007918 */ /* 0x000fe20000000000 */
[----:B------:R-:W-:Y:S01]  /*0970*/  USEL UR36, UR36, 0x2, !UP0 ;  /* 0x0000000224247887 */ /* 0x000fe2000c000000 */
[----:B------:R-:W-:Y:S01]  /*0980*/  BSSY B9, `(.L_x_5586) ;  /* 0x0002432000097945 */ /* 0x000fe20003800000 */
[----:B------:R-:W-:Y:S01]  /*0990*/  ULDC.64 UR42, c[0x0][0x208] ;  /* 0x00008200002a7ab9 */ /* 0x000fe20000000a00 */
[----:B0123--:R-:W-:Y:S07]  /*09a0*/  BAR.SYNC.DEFER_BLOCKING 0x0 ;  /* 0x0000000000007b1d */ /* 0x00ffee0000010000 */
[----:B------:R-:W-:Y:S05]  /*09b0*/  @!P0 BRA `(.L_x_5587) ;  /* 0x0000019400cc8947 */ /* 0x000fea0003800000 */
.L_x_5588:
        /* <DEDUP_REMOVED lines=19> */
[----:B------:R-:W-:Y:S01]  /*0af0*/  VIADD R6, R6, 0xffffff80 ;  /* 0xffffff8006067836 */ /* 0x000fe20000000000 */
[----:B------:R-:W-:Y:S01]  /*0b00*/  ULOP3.LUT UR37, UR36, 0x1, URZ, 0xfc, !UPT ;  /* 0x0000000124257892 */ /* 0x000fe2000f8efc3f */
[----:B------:R-:W-:Y:S02]  /*0b10*/  IMAD.MOV.U32 R210, RZ, RZ, 0x40 ;  /* 0x00000040ffd27424 */ /* 0x000fe400078e00ff */
        /* <DEDUP_REMOVED lines=19> */
[C---:B------:R-:W-:Y:S01]  /*0c50*/  IMAD.IADD R9, R6.reuse, 0x1, -R9 ;  /* 0x0000000106097824 */ /* 0x040fe200078e0a09 */
        /* <DEDUP_REMOVED lines=55> */
[----:B0-----:R-:W-:Y:S02]  /*0fd0*/  LOP3.LUT R8, R9, 0xfffffe00, RZ, 0xc0, !PT ;  /* 0xfffffe0009087812 */ /* 0x001fe400078ec0ff */
[----:B------:R-:W-:Y:S01]  /*0fe0*/  SHF.R.S32.HI R4, RZ, 0x1f, R13 ;  /* 0x0000001fff047819 */ /* 0x000fe2000001140d */
[----:B------:R-:W-:Y:S01]  /*0ff0*/  IMAD.IADD R0, R20, 0x1, -R0 ;  /* 0x0000000114007824 */ /* 0x000fe200078e0a00 */
[----:B------:R-:W-:Y:S01]  /*1000*/  LOP3.LUT R25, R8, R7, R18, 0xf6, !PT ;  /* 0x0000000708197212 */ /* 0x000fe200078ef612 */
[----:B------:R-:W-:Y:S01]  /*1010*/  IMAD R195, R3, 0x2, R2 ;  /* 0x0000000203c37824 */ /* 0x000fe200078e0202 */
[----:B------:R-:W-:Y:S01]  /*1020*/  LEA.HI R8, R184, R184, RZ, 0x1 ;  /* 0x000000b8b8087211 */ /* 0x000fe200078f08ff */
[----:B------:R-:W-:Y:S01]  /*1030*/  IMAD.MOV.U32 R7, RZ, RZ, R23 ;  /* 0x000000ffff077224 */ /* 0x000fe200078e0017 */
[----:B------:R-:W-:Y:S01]  /*1040*/  LEA.HI R4, R4, R19, RZ, 0x3 ;  /* 0x0000001304047211 */ /* 0x000fe200078f18ff */
[C---:B------:R-:W-:Y:S01]  /*1050*/  VIADD R212, R195.reuse, 0x36400 ;  /* 0x00036400c3d47836 */ /* 0x040fe20000000000 */
[----:B------:R-:W-:Y:S01]  /*1060*/  LOP3.LUT R9, R8, 0x1ffffffe, RZ, 0xc0, !PT ;  /* 0x1ffffffe08097812 */ /* 0x000fe200078ec0ff */
[----:B------:R-:W-:Y:S01]  /*1070*/  IMAD.SHL.U32 R8, R0, 0x100, RZ ;  /* 0x0000010000087824 */ /* 0x000fe200078e00ff */
[----:B------:R-:W-:Y:S01]  /*1080*/  LOP3.LUT R4, R4, 0xfffffff8, RZ, 0xc0, !PT ;  /* 0xfffffff804047812 */ /* 0x000fe200078ec0ff */
[----:B------:R-:W-:Y:S01]  /*1090*/  VIADD R203, R195, 0x36420 ;  /* 0x00036420c3cb7836 */ /* 0x000fe20000000000 */
[----:B------:R-:W-:Y:S01]  /*10a0*/  SHF.R.S32.HI R6, RZ, 0x5, R6 ;  /* 0x00000005ff067819 */ /* 0x000fe20000011406 */
[----:B------:R-:W-:Y:S01]  /*10b0*/  IMAD.IADD R192, R215, 0x1, R8 ;  /* 0x00000001d7c07824 */ /* 0x000fe200078e0208 */
[----:B------:R-:W-:Y:S01]  /*10c0*/  R2P PR, R12, 0x6 ;  /* 0x000000060c007804 */ /* 0x000fe20000000000 */
[----:B------:R-:W-:Y:S01]  /*10d0*/  IMAD.IADD R189, R19, 0x1, -R4 ;  /* 0x0000000113bd7824 */ /* 0x000fe200078e0a04 */
[----:B------:R-:W-:Y:S01]  /*10e0*/  SHF.R.S32.HI R4, RZ, 0x1f, R225 ;  /* 0x0000001fff047819 */ /* 0x000fe200000114e1 */
[----:B------:R-:W-:Y:S01]  /*10f0*/  IMAD R188, R6, 0x10, R11 ;  /* 0x0000001006bc7824 */ /* 0x000fe200078e020b */
[----:B------:R-:W-:Y:S01]  /*1100*/  SHF.R.S32.HI R4, RZ, 0x1f, R223 ;  /* 0x0000001fff047819 */ /* 0x000fe200000114df */
[----:B------:R-:W-:Y:S01]  /*1110*/  IMAD.IADD R9, R184, 0x1, -R9 ;  /* 0x00000001b8097824 */ /* 0x000fe200078e0a09 */
        /* <DEDUP_REMOVED lines=8> */
[----:B------:R-:W-:Y:S01]  /*11a0*/  STL [R1+0x78], R8 ;  /* 0x0000780801007387 */ /* 0x000fe20000100800 */
[----:B------:R-:W-:Y:S01]  /*11b0*/  VIADD R28, R192, 0x50 ;  /* 0x00000050c01c7836 */ /* 0x000fe20000000000 */
[----:B------:R-:W-:Y:S01]  /*11c0*/  SEL R210, R210, 0xffffffc0, !P2 ;  /* 0xffffffc0d2d27807 */ /* 0x000fe20005000000 */
[C---:B------:R-:W-:Y:S01]  /*11d0*/  VIADD R25, R192.reuse, 0x68 ;  /* 0x00000068c0197836 */ /* 0x040fe20000000000 */
[----:B------:R0:W-:Y:S01]  /*11e0*/  STL [R1+0x74], R4 ;  /* 0x0000740401007387 */ /* 0x0001e20000100800 */
[----:B------:R-:W-:-:S02]  /*11f0*/  VIADD R0, R192, 0xc8 ;  /* 0x000000c8c0007836 */ /* 0x000fc40000000000 */
        /* <DEDUP_REMOVED lines=54> */
[C---:B------:R-:W-:Y:S01]  /*1560*/  @P1 VIADD R203, R212.reuse, 0xffffffe0 ;  /* 0xffffffe0d4cb1836 */ /* 0x040fe20000000000 */
[----:B------:R-:W-:Y:S01]  /*1570*/  SHF.R.S32.HI R8, RZ, 0x1f, R8 ;  /* 0x0000001fff087819 */ /* 0x000fe20000011408 */
[----:B------:R-:W-:Y:S01]  /*1580*/  IMAD.MOV.U32 R6, RZ, RZ, R22 ;  /* 0x000000ffff067224 */ /* 0x000fe200078e0016 */
[----:B------:R-:W-:Y:S01]  /*1590*/  CS2R R22, SRZ ;  /* 0x0000000000167805 */ /* 0x000fe2000001ff00 */
[----:B------:R-:W-:Y:S01]  /*15a0*/  IMAD.IADD R212, R212, 0x1, R210 ;  /* 0x00000001d4d47824 */ /* 0x000fe200078e02d2 */
[----:B------:R-:W-:Y:S01]  /*15b0*/  SHF.R.S32.HI R4, RZ, 0x1f, R236 ;  /* 0x0000001fff047819 */ /* 0x000fe200000114ec */
[----:B------:R-:W-:Y:S01]  /*15c0*/  IMAD.MOV.U32 R18, RZ, RZ, RZ ;  /* 0x000000ffff127224 */ /* 0x000fe200078e00ff */
[----:B------:R-:W-:Y:S01]  /*15d0*/  SHF.R.S32.HI R3, RZ, 0x1f, R233 ;  /* 0x0000001fff037819 */ /* 0x000fe200000114e9 */
[----:B------:R-:W-:Y:S01]  /*15e0*/  VIADD R191, R184, 0x10 ;  /* 0x00000010b8bf7836 */ /* 0x000fe20000000000 */
[----:B------:R-:W-:Y:S01]  /*15f0*/  SHF.R.S32.HI R0, RZ, 0x1f, R232 ;  /* 0x0000001fff007819 */ /* 0x000fe200000114e8 */
[----:B------:R-:W-:-:S07]  /*1600*/  IMAD.IADD R210, R210, 0x1, R203 ;  /* 0x00000001d2d27824 */ /* 0x000fce00078e02cb */
.L_x_5731:
[----:B01234-:R-:W0:Y:S01]  /*1610*/  LDC.64 R8, c[0x0][0xd88] ;  /* 0x00036200ff087b82 */ /* 0x01fe220000000a00 */
[----:B------:R-:W-:Y:S01]  /*1620*/  ULDC.64 UR4, c[0x0][0xb20] ;  /* 0x0002c80000047ab9 */ /* 0x000fe20000000a00 */
[----:B------:R-:W-:Y:S01]  /*1630*/  ULDC.64 UR8, c[0x0][0xb10] ;  /* 0x0002c40000087ab9 */ /* 0x000fe20000000a00 */
[----:B------:R-:W-:Y:S01]  /*1640*/  ULDC.64 UR6, c[0x0][0xb00] ;  /* 0x0002c00000067ab9 */ /* 0x000fe20000000a00 */
[----:B0-----:R-:W-:-:S05]  /*1650*/  IMAD.WIDE R8, R7, 0x4, R8 ;  /* 0x0000000407087825 */ /* 0x001fca00078e0208 */
[----:B------:R-:W2:Y:S01]  /*1660*/  LDG.E R219, desc[UR42][R8.64] ;  /* 0x0000002a08db7981 */ /* 0x000ea2000c1e1900 */
        /* <DEDUP_REMOVED lines=49> */
.L_x_5590:
[----:B------:R-:W-:Y:S02]  /*1980*/  IMAD.U32 R40, RZ, RZ, UR5 ;  /* 0x00000005ff287e24 */ /* 0x000fe4000f8e00ff */
[----:B------:R-:W-:Y:S01]  /*1990*/  IMAD.U32 R24, RZ, RZ, UR4 ;  /* 0x00000004ff187e24 */ /* 0x000fe2000f8e00ff */
[----:B------:R-:W-:Y:S06]  /*19a0*/  @!P2 BRA `(.L_x_5591) ;  /* 0x000000000010a947 */ /* 0x000fec0003800000 */
[----:B------:R-:W-:-:S04]  /*19b0*/  IADD3 R6, P0, R220, UR8, RZ ;  /* 0x00000008dc067c10 */ /* 0x000fc8000ff1e0ff */
[----:B------:R-:W-:-:S05]  /*19c0*/  IADD3.X R7, R221, UR9, RZ, P0, !PT ;  /* 0x00000009dd077c10 */ /* 0x000fca00087fe4ff */
[----:B------:R0:W5:Y:S01]  /*19d0*/  LDG.E R24, desc[UR42][R6.64] ;  /* 0x0000002a06187981 */ /* 0x000162000c1e1900 */
[----:B------:R-:W-:Y:S05]  /*19e0*/  BRA `(.L_x_5592) ;  /* 0x0000000000107947 */ /* 0x000fea0003800000 */
.L_x_5591:
[----:B------:R-:W-:Y:S05]  /*19f0*/  @!P0 BRA `(.L_x_5592) ;  /* 0x00000000000c8947 */ /* 0x000fea0003800000 */
[----:B------:R-:W2:Y:S04]  /*1a00*/  LDG.E R3, desc[UR42][R8.64] ;  /* 0x0000002a08037981 */ /* 0x000ea8000c1e1900 */
[----:B------:R-:W2:Y:S02]  /*1a10*/  LDG.E R24, desc[UR42][R8.64+0x4] ;  /* 0x0000042a08187981 */ /* 0x000ea4000c1e1900 */
[----:B--2---:R-:W-:-:S07]  /*1a20*/  IMAD.IADD R24, R24, 0x1, -R3 ;  /* 0x0000000118187824 */ /* 0x004fce00078e0a03 */
.L_x_5592:
        /* <DEDUP_REMOVED lines=70> */
.L_x_5594:
[----:B------:R-:W-:Y:S05]  /*1e90*/  BSYNC B0 ;  /* 0x0000000000007941 */ /* 0x000fea0003800000 */
.L_x_5593:
        /* <DEDUP_REMOVED lines=36> */
.L_x_5597:
[----:B------:R-:W-:Y:S05]  /*20e0*/  BSYNC B6 ;  /* 0x0000000000067941 */ /* 0x000fea0003800000 */
.L_x_5596:
        /* <DEDUP_REMOVED lines=20> */
.L_x_5599:
[----:B------:R-:W-:Y:S05]  /*2230*/  BSYNC B6 ;  /* 0x0000000000067941 */ /* 0x000fea0003800000 */
.L_x_5598:
        /* <DEDUP_REMOVED lines=26> */
[----:B------:R-:W-:Y:S01]  /*23e0*/  SHF.R.S32.HI R185, RZ, 0x1f, R184 ;  /* 0x0000001fffb97819 */ /* 0x000fe200000114b8 */
[----:B------:R-:W-:Y:S01]  /*23f0*/  IMAD R29, R217, UR5, R29 ;  /* 0x00000005d91d7c24 */ /* 0x000fe2000f8e021d */
[----:B------:R-:W-:Y:S01]  /*2400*/  ULDC.64 UR4, c[0x0][0x308] ;  /* 0x0000c20000047ab9 */ /* 0x000fe20000000a00 */
[----:B------:R-:W-:Y:S01]  /*2410*/  IMAD.IADD R21, R21, 0x1, R3 ;  /* 0x0000000115157824 */ /* 0x000fe200078e0203 */
[----:B------:R-:W-:Y:S01]  /*2420*/  P2R R74, PR, RZ, 0x4 ;  /* 0x00000004ff4a7803 */ /* 0x000fe20000000000 */
[----:B------:R-:W-:Y:S01]  /*2430*/  IMAD R12, R73, R6, RZ ;  /* 0x00000006490c7224 */ /* 0x000fe200078e02ff */
[----:B------:R-:W-:Y:S01]  /*2440*/  SHF.L.U64.HI R62, R6, 0x6, R7 ;  /* 0x00000006063e7819 */ /* 0x000fe20000010207 */
[----:B------:R-:W-:-:S04]  /*2450*/  IMAD.WIDE.U32 R20, R217, UR4, R20 ;  /* 0x00000004d9147c25 */ /* 0x000fc8000f8e0014 */
[----:B------:R-:W-:Y:S01]  /*2460*/  IMAD R21, R217, UR5, R21 ;  /* 0x00000005d9157c24 */ /* 0x000fe2000f8e0215 */
[----:B------:R-:W-:Y:S01]  /*2470*/  ULDC.64 UR4, c[0x0][0x310] ;  /* 0x0000c40000047ab9 */ /* 0x000fe20000000a00 */
[----:B------:R-:W-:Y:S02]  /*2480*/  IMAD R12, R19, R7, R12 ;  /* 0x00000007130c7224 */ /* 0x000fe400078e020c */
[----:B------:R-:W-:Y:S02]  /*2490*/  IMAD.SHL.U32 R58, R189, 0x40, RZ ;  /* 0x00000040bd3a7824 */ /* 0x000fe400078e00ff */
[----:B--2---:R-:W-:-:S03]  /*24a0*/  IMAD.WIDE.U32 R34, R19, R56, R184 ;  /* 0x0000003813227225 */ /* 0x004fc600078e00b8 */
[----:B------:R-:W-:Y:S01]  /*24b0*/  LOP3.LUT R58, R58, 0x1c0, RZ, 0xc0, !PT ;  /* 0x000001c03a3a7812 */ /* 0x000fe200078ec0ff */
[C---:B------:R-:W-:Y:S01]  /*24c0*/  IMAD.WIDE.U32 R36, R19.reuse, R56, R16 ;  /* 0x0000003813247225 */ /* 0x040fe200078e0010 */
[----:B---3--:R-:W-:Y:S02]  /*24d0*/  SHF.L.U64.HI R60, R4, 0x6, R5 ;  /* 0x00000006043c7819 */ /* 0x008fe40000010205 */
[----:B------:R-:W-:Y:S01]  /*24e0*/  SHF.R.U32.HI R54, RZ, 0x3, R58 ;  /* 0x00000003ff367819 */ /* 0x000fe2000001163a */
[----:B------:R-:W-:Y:S01]  /*24f0*/  IMAD.WIDE.U32 R30, R19, R4, R184 ;  /* 0x00000004131e7225 */ /* 0x000fe200078e00b8 */
[----:B0-----:R-:W-:-:S03]  /*2500*/  SHF.R.U32.HI R26, RZ, 0x7, R26 ;  /* 0x00000007ff1a7819 */ /* 0x001fc6000001161a */
[----:B------:R-:W-:-:S04]  /*2510*/  IMAD.WIDE.U32 R32, R19, R4, R16 ;  /* 0x0000000413207225 */ /* 0x000fc800078e0010 */
[----:B------:R-:W-:Y:S02]  /*2520*/  VIADD R55, R16, 0x20 ;  /* 0x0000002010377836 */ /* 0x000fe40000000000 */
[----:B------:R-:W-:Y:S02]  /*2530*/  IMAD.SHL.U32 R61, R6, 0x40, RZ ;  /* 0x00000040063d7824 */ /* 0x000fe400078e00ff */
[----:B------:R-:W-:Y:S02]  /*2540*/  IMAD.SHL.U32 R59, R4, 0x40, RZ ;  /* 0x00000040043b7824 */ /* 0x000fe400078e00ff */
[----:B------:R-:W-:Y:S02]  /*2550*/  VIADD R53, R26, 0x8 ;  /* 0x000000081a357836 */ /* 0x000fe40000000000 */
[----:B------:R-:W-:Y:S01]  /*2560*/  IMAD.SHL.U32 R52, R15, 0x2, RZ ;  /* 0x000000020f347824 */ /* 0x000fe200078e00ff */
[----:B----4-:R-:W-:-:S04]  /*2570*/  SHF.R.S32.HI R3, RZ, 0x1f, R0 ;  /* 0x0000001fff037819 */ /* 0x010fc80000011400 */
[----:B------:R-:W-:Y:S02]  /*2580*/  SEL R8, R3, RZ, !P0 ;  /* 0x000000ff03087207 */ /* 0x000fe40004000000 */
[----:B------:R-:W-:-:S03]  /*2590*/  SEL R3, R0, RZ, !P0 ;  /* 0x000000ff00037207 */ /* 0x000fc60004000000 */
[C---:B------:R-:W-:Y:S02]  /*25a0*/  IMAD R0, R8.reuse, UR4, RZ ;  /* 0x0000000408007c24 */ /* 0x040fe4000f8e02ff */
[----:B------:R-:W-:Y:S01]  /*25b0*/  IMAD.WIDE.U32 R20, R3, UR4, R20 ;  /* 0x0000000403147c25 */ /* 0x000fe2000f8e0014 */
[----:B------:R-:W-:Y:S02]  /*25c0*/  ULDC UR4, c[0x0][0x2f4] ;  /* 0x0000bd0000047ab9 */ /* 0x000fe40000000800 */
[----:B------:R-:W-:Y:S01]  /*25d0*/  ISETP.GE.AND P1, PT, R55, UR4, PT ;  /* 0x0000000437007c0c */ /* 0x000fe2000bf26270 */
[----:B------:R-:W-:Y:S02]  /*25e0*/  IMAD R65, R3, UR5, R0 ;  /* 0x0000000503417c24 */ /* 0x000fe4000f8e0200 */
[----:B------:R-:W-:Y:S02]  /*25f0*/  IMAD R0, R8, UR6, RZ ;  /* 0x0000000608007c24 */ /* 0x000fe4000f8e02ff */
[----:B------:R-:W-:-:S04]  /*2600*/  IMAD.WIDE.U32 R8, R19, R6, R16 ;  /* 0x0000000613087225 */ /* 0x000fc800078e0010 */
[----:B------:R-:W-:Y:S01]  /*2610*/  IMAD.WIDE.U32 R28, R3, UR6, R28 ;  /* 0x00000006031c7c25 */ /* 0x000fe2000f8e001c */
[----:B------:R-:W-:-:S03]  /*2620*/  IADD3 R72, P0, R20, R8, RZ ;  /* 0x0000000814487210 */ /* 0x000fc60007f1e0ff */
[----:B------:R-:W-:Y:S01]  /*2630*/  IMAD R13, R3, UR7, R0 ;  /* 0x00000007030d7c24 */ /* 0x000fe2000f8e0200 */
[----:B------:R-:W-:Y:S01]  /*2640*/  SEL R3, R15, RZ, P2 ;  /* 0x000000ff0f037207 */ /* 0x000fe20001000000 */
[----:B------:R-:W-:Y:S01]  /*2650*/  IMAD R0, R73, R4, RZ ;  /* 0x0000000449007224 */ /* 0x000fe200078e02ff */
[----:B------:R-:W-:Y:S01]  /*2660*/  IADD3 R38, P2, R19, R38, RZ ;  /* 0x0000002613267210 */ /* 0x000fe20007f5e0ff */
[----:B------:R-:W-:Y:S02]  /*2670*/  IMAD.IADD R65, R21, 0x1, R65 ;  /* 0x0000000115417824 */ /* 0x000fe400078e0241 */
[----:B------:R-:W-:Y:S02]  /*2680*/  IMAD R11, R19, R5, R0 ;  /* 0x00000005130b7224 */ /* 0x000fe400078e0200 */
[----:B------:R-:W-:Y:S01]  /*2690*/  IMAD R0, R73, R56, RZ ;  /* 0x0000003849007224 */ /* 0x000fe200078e02ff */
[----:B------:R-:W-:Y:S01]  /*26a0*/  IADD3.X R64, R65, R9, R12, P0, !PT ;  /* 0x0000000941407210 */ /* 0x000fe200007fe40c */
[C---:B------:R-:W-:Y:S01]  /*26b0*/  IMAD.IADD R3, R16.reuse, 0x1, R3 ;  /* 0x0000000110037824 */ /* 0x040fe200078e0203 */
[----:B------:R-:W-:Y:S01]  /*26c0*/  ISETP.GE.AND P0, PT, R16, UR4, PT ;  /* 0x0000000410007c0c */ /* 0x000fe2000bf06270 */
[----:B------:R-:W-:-:S02]  /*26d0*/  IMAD R9, R19, R57, R0 ;  /* 0x0000003913097224 */ /* 0x000fc400078e0200 */
[----:B------:R-:W-:Y:S01]  /*26e0*/  IMAD.IADD R31, R31, 0x1, R11 ;  /* 0x000000011f1f7824 */ /* 0x000fe200078e020b */
[----:B------:R-:W-:Y:S01]  /*26f0*/  SHF.R.S32.HI R0, RZ, 0x1f, R3 ;  /* 0x0000001fff007819 */ /* 0x000fe20000011403 */
[----:B------:R-:W-:Y:S02]  /*2700*/  IMAD.IADD R35, R35, 0x1, R9 ;  /* 0x0000000123237824 */ /* 0x000fe400078e0209 */
[----:B------:R-:W-:Y:S01]  /*2710*/  IMAD.IADD R37, R9, 0x1, R37 ;  /* 0x0000000109257824 */ /* 0x000fe200078e0225 */
[----:B------:R-:W-:Y:S01]  /*2720*/  LEA.HI R63, R0, R3, RZ, 0x3 ;  /* 0x00000003003f7211 */ /* 0x000fe200078f18ff */
[----:B------:R-:W-:Y:S01]  /*2730*/  IMAD.IADD R33, R11, 0x1, R33 ;  /* 0x000000010b217824 */ /* 0x000fe200078e0221 */
[----:B------:R-:W-:Y:S01]  /*2740*/  LOP3.LUT R3, R58, 0x18, R16, 0xf8, !PT ;  /* 0x000000183a037812 */ /* 0x000fe200078ef810 */
[C---:B-----5:R-:W-:Y:S01]  /*2750*/  IMAD.WIDE.U32 R30, R152.reuse, R4, R30 ;  /* 0x00000004981e7225 */ /* 0x060fe200078e001e */
[----:B------:R-:W-:Y:S02]  /*2760*/  SHF.R.S32.HI R9, RZ, 0x1f, R152 ;  /* 0x0000001fff097819 */ /* 0x000fe40000011498 */
[----:B------:R-:W-:Y:S01]  /*2770*/  LOP3.LUT R3, R3, R54, RZ, 0x3c, !PT ;  /* 0x0000003603037212 */ /* 0x000fe200078e3cff */
[----:B------:R-:W-:Y:S01]  /*2780*/  IMAD.WIDE.U32 R32, R152, R4, R32 ;  /* 0x0000000498207225 */ /* 0x000fe200078e0020 */
[----:B------:R-:W-:-:S03]  /*2790*/  LOP3.LUT R48, R63, 0xfffffff8, RZ, 0xc0, !PT ;  /* 0xfffffff83f307812 */ /* 0x000fc600078ec0ff */
[----:B------:R-:W-:Y:S01]  /*27a0*/  IMAD R51, R214, 0x200, R3 ;  /* 0x00000200d6337824 */ /* 0x000fe200078e0203 */
[----:B------:R-:W-:Y:S01]  /*27b0*/  LOP3.LUT R3, R58, 0x38, R63, 0xf8, !PT ;  /* 0x000000383a037812 */ /* 0x000fe200078ef83f */
[C---:B------:R-:W-:Y:S01]  /*27c0*/  IMAD R0, R9.reuse, R4, RZ ;  /* 0x0000000409007224 */ /* 0x040fe200078e02ff */
[----:B------:R-:W-:Y:S01]  /*27d0*/  SHF.R.S32.HI R45, RZ, 0x1f, R48 ;  /* 0x0000001fff2d7819 */ /* 0x000fe20000011430 */
[----:B------:R-:W-:Y:S01]  /*27e0*/  IMAD R9, R9, R56, RZ ;  /* 0x0000003809097224 */ /* 0x000fe200078e02ff */
[----:B------:R-:W-:Y:S01]  /*27f0*/  LOP3.LUT R3, R3, R54, RZ, 0x3c, !PT ;  /* 0x0000003603037212 */ /* 0x000fe200078e3cff */
[C---:B------:R-:W-:Y:S02]  /*2800*/  IMAD R49, R152.reuse, R5, R0 ;  /* 0x0000000598317224 */ /* 0x040fe400078e0200 */
[----:B------:R-:W-:Y:S01]  /*2810*/  IMAD R9, R152, R57, R9 ;  /* 0x0000003998097224 */ /* 0x000fe200078e0209 */
[----:B------:R-:W-:Y:S01]  /*2820*/  SHF.L.U64.HI R57, R56, 0x6, R57 ;  /* 0x0000000638397819 */ /* 0x000fe20000010239 */
        /* <DEDUP_REMOVED lines=10> */
.L_x_5629:
        /* <DEDUP_REMOVED lines=58> */
.L_x_5604:
[----:B------:R-:W-:Y:S05]  /*2c70*/  BSYNC B1 ;  /* 0x0000000000017941 */ /* 0x000fea0003800000 */
.L_x_5603:
        /* <DEDUP_REMOVED lines=20> */
.L_x_5605:
[----:B------:R-:W-:Y:S01]  /*2dc0*/  IMAD R75, R23, 0x8, R2 ;  /* 0x00000008174b7824 */ /* 0x000fe200078e0202 */
[----:B------:R-:W-:Y:S01]  /*2dd0*/  SHF.L.U32 R78, R186, 0x1f, RZ ;  /* 0x0000001fba4e7819 */ /* 0x000fe200000006ff */
[----:B------:R-:W-:Y:S03]  /*2de0*/  BSSY B1, `(.L_x_5606) ;  /* 0x0000003000017945 */ /* 0x000fe60003800000 */
[----:B------:R-:W0:Y:S02]  /*2df0*/  SYNCS.PHASECHK.TRANS64.TRYWAIT P5, [R75+URZ+0x38890], R78 ;  /* 0x0388904e4b0075a7 */ /* 0x000e2400080a017f */
[----:B0-----:R-:W-:Y:S05]  /*2e00*/  @!P5 BRA `(.L_x_5607) ;  /* 0x0000021c00acd947 */ /* 0x001fea0003800000 */
.L_x_5926:
[----:B------:R-:W-:Y:S05]  /*2e10*/  BSYNC B1 ;  /* 0x0000000000017941 */ /* 0x000fea0003800000 */
.L_x_5606:
        /* <DEDUP_REMOVED lines=53> */
.L_x_5612:
[----:B------:R-:W-:Y:S05]  /*3170*/  BSYNC B2 ;  /* 0x0000000000027941 */ /* 0x000fea0003800000 */
.L_x_5611:
[----:B--2---:R1:W-:Y:S02]  /*3180*/  STG.E.128 desc[UR42][R12.64], R4 ;  /* 0x000000040c007986 */ /* 0x0043e4000c101d2a */
.L_x_5610:
[----:B------:R-:W-:Y:S05]  /*3190*/  BSYNC B1 ;  /* 0x0000000000017941 */ /* 0x000fea0003800000 */
.L_x_5609:
        /* <DEDUP_REMOVED lines=56> */
.L_x_5614:
[----:B------:R-:W-:Y:S05]  /*3520*/  BSYNC B1 ;  /* 0x0000000000017941 */ /* 0x000fea0003800000 */
.L_x_5613:
[----:B-1----:R2:W-:Y:S01]  /*3530*/  STG.E.128 desc[UR42][R12.64+0x40], R4 ;  /* 0x000040040c007986 */ /* 0x0025e2000c101d2a */
[----:B------:R-:W-:Y:S05]  /*3540*/  BRA `(.L_x_5608) ;  /* 0x0000000c00487947 */ /* 0x000fea0003800000 */
.L_x_5602:
        /* <DEDUP_REMOVED lines=44> */
.L_x_5615:
[----:B------:R-:W-:Y:S01]  /*3810*/  IMAD R75, R23, 0x8, R2 ;  /* 0x00000008174b7824 */ /* 0x000fe200078e0202 */
[----:B------:R-:W-:Y:S01]  /*3820*/  SHF.L.U32 R78, R186, 0x1f, RZ ;  /* 0x0000001fba4e7819 */ /* 0x000fe200000006ff */
[----:B------:R-:W-:Y:S03]  /*3830*/  BSSY B1, `(.L_x_5616) ;  /* 0x0000003000017945 */ /* 0x000fe60003800000 */
[----:B------:R-:W0:Y:S02]  /*3840*/  SYNCS.PHASECHK.TRANS64.TRYWAIT P5, [R75+URZ+0x38890], R78 ;  /* 0x0388904e4b0075a7 */ /* 0x000e2400080a017f */
[----:B0-----:R-:W-:Y:S05]  /*3850*/  @!P5 BRA `(.L_x_5617) ;  /* 0x00000214002cd947 */ /* 0x001fea0003800000 */
.L_x_5927:
[----:B------:R-:W-:Y:S05]  /*3860*/  BSYNC B1 ;  /* 0x0000000000017941 */ /* 0x000fea0003800000 */
.L_x_5616:
        /* <DEDUP_REMOVED lines=124> */
.L_x_5619:
[----:B------:R-:W-:Y:S05]  /*4030*/  BSYNC B1 ;  /* 0x0000000000017941 */ /* 0x000fea0003800000 */
.L_x_5618:
        /* <DEDUP_REMOVED lines=10> */
.L_x_5601:
[----:B------:R-:W-:-:S06]  /*40e0*/  UISETP.NE.AND UP0, UPT, UR37, 0x3, UPT ;  /* 0x000000032500788c */ /* 0x000fcc000bf05270 */
[----:B------:R-:W-:-:S13]  /*40f0*/  PLOP3.LUT P3, PT, PT, PT, UP0, 0x80, 0x0 ;  /* 0x000000000000781c */ /* 0x000fda0003f6f008 */
[----:B------:R-:W-:Y:S05]  /*4100*/  @!P3 BRA `(.L_x_5620) ;  /* 0x000000000004b947 */ /* 0x000fea0003800000 */
[----:B------:R-:W-:Y:S01]  /*4110*/  BPT.TRAP 0x1 ;  /* 0x000000040000795c */ /* 0x000fe20000300000 */
.L_x_5620:
        /* <DEDUP_REMOVED lines=8> */
.L_x_5928:
[----:B------:R-:W-:Y:S05]  /*41a0*/  BSYNC B1 ;  /* 0x0000000000017941 */ /* 0x000fea0003800000 */
.L_x_5621:
        /* <DEDUP_REMOVED lines=12> */
.L_x_5608:
[----:B------:R-:W-:Y:S05]  /*4270*/  BSYNC B0 ;  /* 0x0000000000007941 */ /* 0x000fea0003800000 */
.L_x_5600:
        /* <DEDUP_REMOVED lines=17> */
.L_x_5624:
[----:B------:R-:W-:Y:S05]  /*4390*/  BSYNC B0 ;  /* 0x0000000000007941 */ /* 0x000fea0003800000 */
.L_x_5623:
[----:B------:R-:W2:Y:S01]  /*43a0*/  SYNCS.PHASECHK.TRANS64.TRYWAIT P5, [R75+URZ+0x388b0], R78 ;  /* 0x0388b04e4b0075a7 */ /* 0x000ea200080a017f */
[----:B------:R-:W-:Y:S01]  /*43b0*/  BSSY B0, `(.L_x_5625) ;  /* 0x0000003000007945 */ /* 0x000fe20003800000 */
[----:B------:R-:W-:-:S03]  /*43c0*/  ISETP.GE.AND P3, PT, R19, R76, PT ;  /* 0x0000004c1300720c */ /* 0x000fc60003f66270 */
[----:B--2---:R-:W-:Y:S10]  /*43d0*/  @!P5 BRA `(.L_x_5626) ;  /* 0x000002080074d947 */ /* 0x004ff40003800000 */
.L_x_5929:
[----:B------:R-:W-:Y:S05]  /*43e0*/  BSYNC B0 ;  /* 0x0000000000007941 */ /* 0x000fea0003800000 */
.L_x_5625:
        /* <DEDUP_REMOVED lines=82> */
.L_x_5628:
[----:B------:R-:W-:Y:S05]  /*4910*/  BSYNC B0 ;  /* 0x0000000000007941 */ /* 0x000fea0003800000 */
.L_x_5627:
        /* <DEDUP_REMOVED lines=17> */
.L_x_5595:
[----:B------:R-:W-:Y:S04]  /*4a30*/  BSSY B0, `(.L_x_5630) ;  /* 0x0000004000007945 */ /* 0x000fe80003800000 */
[----:B------:R-:W-:Y:S05]  /*4a40*/  @P3 BRA `(.L_x_5631) ;  /* 0x0000000000083947 */ /* 0x000fea0003800000 */
[----:B------:R-:W0:Y:S02]  /*4a50*/  FENCE.VIEW.ASYNC.G ;  /* 0x00000000000073c6 */ /* 0x000e240000000100 */
[----:B0-----:R-:W-:Y:S06]  /*4a60*/  BAR.ARV 0xc, 0x180 ;  /* 0x0306000000007b1d */ /* 0x001fec0000002000 */
.L_x_5631:
[----:B------:R-:W-:Y:S05]  /*4a70*/  BSYNC B0 ;  /* 0x0000000000007941 */ /* 0x000fea0003800000 */
.L_x_5630:
        /* <DEDUP_REMOVED lines=49> */
.L_x_5635:
[----:B------:R-:W-:Y:S05]  /*4d90*/  BSYNC B0 ;  /* 0x0000000000007941 */ /* 0x000fea0003800000 */
.L_x_5634:
        /* <DEDUP_REMOVED lines=144> */
.L_x_5639:
        /* <DEDUP_REMOVED lines=185> */
.L_x_5638:
[----:B------:R-:W-:Y:S05]  /*6230*/  BSYNC B0 ;  /* 0x0000000000007941 */ /* 0x000fea0003800000 */
.L_x_5637:
        /* <DEDUP_REMOVED lines=143> */
.L_x_5633:
[----:B------:R-:W0:Y:S01]  /*6b30*/  LDC R0, c[0x0][0x448] ;  /* 0x00011200ff007b82 */ /* 0x000e220000000800 */
[----:B------:R-:W-:Y:S01]  /*6b40*/  VIADD R3, R194, 0x3f ;  /* 0x0000003fc2037836 */ /* 0x000fe20000000000 */
[----:B------:R-:W-:Y:S01]  /*6b50*/  BSSY B0, `(.L_x_5640) ;  /* 0x000002b000007945 */ /* 0x000fe20003800000 */
        /* <DEDUP_REMOVED lines=42> */
.L_x_5641:
[----:B------:R-:W-:Y:S05]  /*6e00*/  BSYNC B0 ;  /* 0x0000000000007941 */ /* 0x000fea0003800000 */
.L_x_5640:
        /* <DEDUP_REMOVED lines=101> */
.L_x_5643:
[----:B------:R-:W-:Y:S05]  /*7460*/  BSYNC B6 ;  /* 0x0000000000067941 */ /* 0x000fea0003800000 */
.L_x_5642:
        /* <DEDUP_REMOVED lines=12> */
.L_x_5647:
[----:B-1----:R1:W2:Y:S02]  /*7530*/  SYNCS.PHASECHK.TRANS64.TRYWAIT P0, [R2+URZ+0x38800], R5 ;  /* 0x03880005020075a7 */ /* 0x0022a4000800017f */
[----:B--2---:R-:W-:Y:S05]  /*7540*/  @!P0 NANOSLEEP.SYNCS 0x989680 ;  /* 0x009896800000895d */ /* 0x004fea0003900000 */
[----:B------:R-:W2:Y:S02]  /*7550*/  @!P0 SYNCS.PHASECHK.TRANS64 P0, [R2+URZ+0x38800], R5 ;  /* 0x03880005020085a7 */ /* 0x000ea4000800007f */
[----:B--2---:R-:W-:Y:S05]  /*7560*/  @!P0 BRA `(.L_x_5647) ;  /* 0xfffffffc00f08947 */ /* 0x004fea000383ffff */
.L_x_5646:
[----:B------:R-:W-:Y:S05]  /*7570*/  BSYNC B0 ;  /* 0x0000000000007941 */ /* 0x000fea0003800000 */
.L_x_5645:
[----:B------:R-:W-:Y:S05]  /*7580*/  BRA `(.L_x_5648) ;  /* 0x0000002c008c7947 */ /* 0x000fea0003800000 */
.L_x_5644:
        /* <DEDUP_REMOVED lines=31> */
.L_x_5650:
[----:B------:R-:W-:Y:S05]  /*7780*/  BSYNC B6 ;  /* 0x0000000000067941 */ /* 0x000fea0003800000 */
.L_x_5649:
        /* <DEDUP_REMOVED lines=45> */
.L_x_5935:
        /* <DEDUP_REMOVED lines=29> */
.L_x_5655:
[----:B------:R-:W-:Y:S05]  /*7c30*/  BSYNC B1 ;  /* 0x0000000000017941 */ /* 0x000fea0003800000 */
.L_x_5654:
[----:B---3-5:R-:W-:Y:S01]  /*7c40*/  IMAD.MOV.U32 R0, RZ, RZ, R26 ;  /* 0x000000ffff007224 */ /* 0x028fe200078e001a */
[----:B------:R-:W-:Y:S01]  /*7c50*/  UMOV UR4, 0xffffffff ;  /* 0xffffffff00047882 */ /* 0x000fe20000000000 */
[----:B-1----:R-:W-:Y:S01]  /*7c60*/  IMAD.MOV.U32 R3, RZ, RZ, R27 ;  /* 0x000000ffff037224 */ /* 0x002fe200078e001b */
[----:B----4-:R-:W-:Y:S01]  /*7c70*/  CS2R R8, SRZ ;  /* 0x0000000000087805 */ /* 0x010fe2000001ff00 */
[----:B--2---:R-:W-:Y:S02]  /*7c80*/  IMAD.MOV.U32 R4, RZ, RZ, R24 ;  /* 0x000000ffff047224 */ /* 0x004fe400078e0018 */
[----:B------:R-:W-:Y:S01]  /*7c90*/  IMAD.MOV.U32 R5, RZ, RZ, R25 ;  /* 0x000000ffff057224 */ /* 0x000fe200078e0019 */
[----:B------:R-:W-:Y:S01]  /*7ca0*/  PRMT R38, R0, 0x5410, R3 ;  /* 0x0000541000267816 */ /* 0x000fe20000000003 */
[----:B------:R-:W-:Y:S02]  /*7cb0*/  IMAD.MOV.U32 R0, RZ, RZ, R28 ;  /* 0x000000ffff007224 */ /* 0x000fe400078e001c */
[----:B------:R-:W-:Y:S01]  /*7cc0*/  IMAD.MOV.U32 R3, RZ, RZ, R29 ;  /* 0x000000ffff037224 */ /* 0x000fe200078e001d */
[----:B------:R-:W-:Y:S01]  /*7cd0*/  PRMT R44, R4, 0x5410, R5 ;  /* 0x00005410042c7816 */ /* 0x000fe20000000005 */
[----:B------:R-:W-:-:S02]  /*7ce0*/  IMAD.MOV.U32 R4, RZ, RZ, R20 ;  /* 0x000000ffff047224 */ /* 0x000fc400078e0014 */
[----:B------:R-:W-:Y:S01]  /*7cf0*/  IMAD.MOV.U32 R5, RZ, RZ, R21 ;  /* 0x000000ffff057224 */ /* 0x000fe200078e0015 */
[----:B------:R-:W-:-:S04]  /*7d00*/  PRMT R41, R3, 0x5410, R0 ;  /* 0x0000541003297816 */ /* 0x000fc80000000000 */
[----:B------:R-:W-:Y:S01]  /*7d10*/  PRMT R46, R5, 0x5410, R4 ;  /* 0x00005410052e7816 */ /* 0x000fe20000000004 */
[----:B------:R-:W-:Y:S06]  /*7d20*/  BRA.DIV UR4, `(.L_x_5656) ;  /* 0x000001d204a87947 */ /* 0x000fec000b800000 */
[----:B------:R1:W2:Y:S04]  /*7d30*/  SHFL.IDX PT, R0, R33, 0x1, 0x1c1f ;  /* 0x003c1f0021007f89 */ /* 0x0002a800000e0000 */
[----:B------:R1:W3:Y:S04]  /*7d40*/  SHFL.IDX PT, R7, R30, 0x1, 0x1c1f ;  /* 0x003c1f001e077f89 */ /* 0x0002e800000e0000 */
[----:B0-----:R-:W0:Y:S04]  /*7d50*/  SHFL.IDX PT, R32, R32, 0x1, 0x1c1f ;  /* 0x003c1f0020207f89 */ /* 0x001e2800000e0000 */
[----:B-1----:R-:W4:Y:S02]  /*7d60*/  SHFL.IDX PT, R31, R31, 0x1, 0x1c1f ;  /* 0x003c1f001f1f7f89 */ /* 0x002f2400000e0000 */
.L_x_5941:
[----:B------:R-:W-:Y:S01]  /*7d70*/  VIADD R34, R34, 0x20 ;  /* 0x0000002022227836 */ /* 0x000fe20000000000 */
[----:B------:R-:W-:Y:S01]  /*7d80*/  LEA.HI R3, R230, R230, RZ, 0x1 ;  /* 0x000000e6e6037211 */ /* 0x000fe200078f08ff */
[----:B------:R-:W-:Y:S01]  /*7d90*/  BSSY B1, `(.L_x_5657) ;  /* 0x0000021000017945 */ /* 0x000fe20003800000 */
[----:B------:R-:W-:Y:S02]  /*7da0*/  CS2R R10, SRZ ;  /* 0x00000000000a7805 */ /* 0x000fe4000001ff00 */
[----:B------:R-:W-:Y:S02]  /*7db0*/  CS2R R14, SRZ ;  /* 0x00000000000e7805 */ /* 0x000fe4000001ff00 */
[----:B------:R-:W-:Y:S01]  /*7dc0*/  ISETP.GE.AND P0, PT, R34, R37, PT ;  /* 0x000000252200720c */ /* 0x000fe20003f06270 */
[----:B------:R-:W-:Y:S01]  /*7dd0*/  IMAD.SHL.U32 R34, R189, 0x40, RZ ;  /* 0x00000040bd227824 */ /* 0x000fe200078e00ff */
[----:B------:R-:W-:Y:S02]  /*7de0*/  LOP3.LUT R3, R3, 0xfffffffe, RZ, 0xc0, !PT ;  /* 0xfffffffe03037812 */ /* 0x000fe400078ec0ff */
        /* <DEDUP_REMOVED lines=10> */
[----:B----4-:R-:W-:Y:S02]  /*7e90*/  IMAD.MOV.U32 R10, RZ, RZ, R31 ;  /* 0x000000ffff0a7224 */ /* 0x010fe400078e001f */
[----:B0-----:R-:W-:-:S06]  /*7ea0*/  IMAD.MOV.U32 R11, RZ, RZ, R32 ;  /* 0x000000ffff0b7224 */ /* 0x001fcc00078e0020 */
        /* <DEDUP_REMOVED lines=15> */
.L_x_5658:
[----:B------:R-:W-:Y:S05]  /*7fa0*/  BSYNC B1 ;  /* 0x0000000000017941 */ /* 0x000fea0003800000 */
.L_x_5657:
[----:B------:R-:W4:Y:S01]  /*7fb0*/  SYNCS.PHASECHK.TRANS64.TRYWAIT P0, [R2+URZ+0x38800], R35 ;  /* 0x03880023020075a7 */ /* 0x000f22000800017f */
[----:B-1----:R-:W-:Y:S01]  /*7fc0*/  LOP3.LUT R5, R34, 0x1c0, RZ, 0xc0, !PT ;  /* 0x000001c022057812 */ /* 0x002fe200078ec0ff */
[----:B-----5:R-:W-:Y:S01]  /*7fd0*/  IMAD.MOV.U32 R4, RZ, RZ, R8 ;  /* 0x000000ffff047224 */ /* 0x020fe200078e0008 */
[----:B0-----:R-:W-:Y:S01]  /*7fe0*/  VIADDMNMX R32, R37, -R194, 0x40, PT ;  /* 0x0000004025207446 */ /* 0x001fe200038009c2 */
[----:B------:R-:W-:Y:S01]  /*7ff0*/  IMAD.MOV.U32 R6, RZ, RZ, R11 ;  /* 0x000000ffff067224 */ /* 0x000fe200078e000b */
[----:B--2---:R-:W-:Y:S01]  /*8000*/  LOP3.LUT R0, R5, 0x18, R16, 0xf8, !PT ;  /* 0x0000001805007812 */ /* 0x004fe200078ef810 */
[----:B---3--:R-:W-:Y:S01]  /*8010*/  IMAD.MOV.U32 R7, RZ, RZ, R14 ;  /* 0x000000ffff077224 */ /* 0x008fe200078e000e */
        /* <DEDUP_REMOVED lines=9> */
[----:B----4-:R-:W-:Y:S01]  /*80b0*/  PRMT R31, R6, 0x5410, R0 ;  /* 0x00005410061f7816 */ /* 0x010fe20000000000 */
        /* <DEDUP_REMOVED lines=9> */
[----:B------:R-:W-:Y:S06]  /*8150*/  @!P0 BRA `(.L_x_5660) ;  /* 0x000001d000108947 */ /* 0x000fec0003800000 */
.L_x_5942:
[----:B------:R-:W-:Y:S05]  /*8160*/  BSYNC B1 ;  /* 0x0000000000017941 */ /* 0x000fea0003800000 */
.L_x_5659:
[----:B------:R-:W-:Y:S01]  /*8170*/  BSSY B1, `(.L_x_5661) ;  /* 0x0000067000017945 */ /* 0x000fe20003800000 */
[----:B0-----:R-:W-:Y:S01]  /*8180*/  PRMT R35, R5, 0x7610, R35 ;  /* 0x0000761005237816 */ /* 0x001fe20000000023 */
[----:B------:R-:W-:Y:S02]  /*8190*/  @P2 VIADD R0, R4, 0xffffffc0 ;  /* 0xffffffc004002836 */ /* 0x000fe40000000000 */
        /* <DEDUP_REMOVED lines=8> */
[--C-:B------:R-:W-:Y:S02]  /*8220*/  SHF.R.U32.HI R37, RZ, 0x10, R29.reuse ;  /* 0x00000010ff257819 */ /* 0x100fe4000001161d */
[----:B------:R-:W-:Y:S02]  /*8230*/  SHF.R.U64 R36, R28, 0x10, R29 ;  /* 0x000000101c247819 */ /* 0x000fe4000000121d */
[----:B------:R-:W-:Y:S02]  /*8240*/  PRMT R40, R38, 0x5432, R40 ;  /* 0x0000543226287816 */ /* 0x000fe40000000028 */
[----:B------:R-:W-:Y:S02]  /*8250*/  SHF.R.U64 R39, R26, 0x10, R27 ;  /* 0x000000101a277819 */ /* 0x000fe4000000121b */
        /* <DEDUP_REMOVED lines=40> */
.L_x_5664:
[----:B------:R-:W-:Y:S05]  /*84e0*/  BSYNC B2 ;  /* 0x0000000000027941 */ /* 0x000fea0003800000 */
.L_x_5663:
[----:B------:R-:W-:Y:S05]  /*84f0*/  @P1 BRA `(.L_x_5662) ;  /* 0x0000000000b81947 */ /* 0x000fea0003800000 */
[----:B0-----:R-:W0:Y:S01]  /*8500*/  LDS.128 R4, [R0] ;  /* 0x0000000000047984 */ /* 0x001e220000000c00 */
        /* <DEDUP_REMOVED lines=12> */
[C---:B0-----:R-:W-:Y:S01]  /*85d0*/  LOP3.LUT R21, R6.reuse, 0xffff0000, RZ, 0xc0, !PT ;  /* 0xffff000006157812 */ /* 0x041fe200078ec0ff */
        /* <DEDUP_REMOVED lines=32> */
.L_x_5662:
[----:B------:R-:W-:Y:S05]  /*87e0*/  BSYNC B1 ;  /* 0x0000000000017941 */ /* 0x000fea0003800000 */
.L_x_5661:
[----:B01----:R-:W-:-:S05]  /*87f0*/  VIADD R5, R19, 0x20 ;  /* 0x0000002013057836 */ /* 0x003fca0000000000 */
[----:B------:R-:W-:-:S13]  /*8800*/  ISETP.GE.AND P0, PT, R5, R32, PT ;  /* 0x000000200500720c */ /* 0x000fda0003f06270 */
        /* <DEDUP_REMOVED lines=52> */
.L_x_5667:
[----:B------:R-:W-:Y:S05]  /*8b50*/  BSYNC B1 ;  /* 0x0000000000017941 */ /* 0x000fea0003800000 */
.L_x_5666:
[----:B------:R-:W-:Y:S05]  /*8b60*/  @P1 BRA `(.L_x_5665) ;  /* 0x0000001400f01947 */ /* 0x000fea0003800000 */
[----:B0-----:R-:W0:Y:S01]  /*8b70*/  LDS.128 R4, [R0+0x1000] ;  /* 0x0010000000047984 */ /* 0x001e220000000c00 */
[----:B------:R-:W-:Y:S02]  /*8b80*/  SHF.R.U64 R9, R12, 0x10, R13 ;  /* 0x000000100c097819 */ /* 0x000fe4000000120d */
[----:B------:R-:W-:Y:S02]  /*8b90*/  SHF.R.U64 R8, R10, 0x10, R11 ;  /* 0x000000100a087819 */ /* 0x000fe4000000120b */
[----:B------:R-:W-:Y:S02]  /*8ba0*/  SHF.R.U32.HI R12, RZ, 0x10, R13 ;  /* 0x00000010ff0c7819 */ /* 0x000fe4000001160d */
        /* <DEDUP_REMOVED lines=20> */
[----:B------:R-:W-:Y:S02]  /*8cf0*/  IMAD.U32 R7, R5, 0x10000, RZ ;  /* 0x0001000005077824 */ /* 0x000fe400078e00ff */
        /* <DEDUP_REMOVED lines=9> */
[----:B------:R-:W-:-:S02]  /*8d90*/  FMUL.FTZ R10, R4, R9 ;  /* 0x00000009040a7220 */ /* 0x000fc40000410000 */
[C---:B------:R-:W-:Y:S01]  /*8da0*/  FMUL.FTZ R12, R5.reuse, R8 ;  /* 0x00000008050c7220 */ /* 0x040fe20000410000 */
[C---:B------:R-:W-:Y:S01]  /*8db0*/  FFMA.FTZ R4, R6.reuse, R9, -R13 ;  /* 0x0000000906047223 */ /* 0x040fe2000001080d */
[-C--:B------:R-:W-:Y:S01]  /*8dc0*/  FMUL.FTZ R15, R5, R34.reuse ;  /* 0x00000022050f7220 */ /* 0x080fe20000410000 */
[----:B------:R-:W-:Y:S01]  /*8dd0*/  FFMA.FTZ R11, R6, R11, R10 ;  /* 0x0000000b060b7223 */ /* 0x000fe2000001000a */
[----:B------:R-:W-:Y:S01]  /*8de0*/  FFMA.FTZ R5, R7, R34, -R12 ;  /* 0x0000002207057223 */ /* 0x000fe2000001080c */
[----:B------:R-:W-:Y:S01]  /*8df0*/  F2FP.BF16.F32.PACK_AB R6, R21, R14 ;  /* 0x0000000e1506723e */ /* 0x000fe200000010ff */
[----:B------:R-:W-:Y:S01]  /*8e00*/  FFMA.FTZ R8, R7, R8, R15 ;  /* 0x0000000807087223 */ /* 0x000fe2000001000f */
[----:B------:R-:W-:Y:S02]  /*8e10*/  F2FP.BF16.F32.PACK_AB R7, R20, R35 ;  /* 0x000000231407723e */ /* 0x000fe400000010ff */
[----:B------:R-:W-:Y:S02]  /*8e20*/  F2FP.BF16.F32.PACK_AB R4, R11, R4 ;  /* 0x000000040b04723e */ /* 0x000fe400000010ff */
[----:B------:R-:W-:-:S05]  /*8e30*/  F2FP.BF16.F32.PACK_AB R5, R8, R5 ;  /* 0x000000050805723e */ /* 0x000fca00000010ff */
[----:B------:R3:W-:Y:S01]  /*8e40*/  STS.128 [R0+0x1000], R4 ;  /* 0x0010000400007388 */ /* 0x0007e20000000c00 */
[----:B------:R-:W-:Y:S05]  /*8e50*/  BRA `(.L_x_5665) ;  /* 0x0000001400347947 */ /* 0x000fea0003800000 */
.L_x_5652:
        /* <DEDUP_REMOVED lines=34> */
.L_x_5948:
        /* <DEDUP_REMOVED lines=15> */
.L_x_5670:
[----:B------:R-:W-:Y:S05]  /*9170*/  BSYNC B1 ;  /* 0x0000000000017941 */ /* 0x000fea0003800000 */
.L_x_5669:
[----:B-12--5:R-:W-:Y:S01]  /*9180*/  IMAD.MOV.U32 R4, RZ, RZ, R28 ;  /* 0x000000ffff047224 */ /* 0x026fe200078e001c */
[----:B------:R-:W-:Y:S01]  /*9190*/  UMOV UR4, 0xffffffff ;  /* 0xffffffff00047882 */ /* 0x000fe20000000000 */
[----:B------:R-:W-:Y:S02]  /*91a0*/  IMAD.MOV.U32 R5, RZ, RZ, R29 ;  /* 0x000000ffff057224 */ /* 0x000fe400078e001d */
[----:B----4-:R-:W-:Y:S02]  /*91b0*/  IMAD.MOV.U32 R6, RZ, RZ, R30 ;  /* 0x000000ffff067224 */ /* 0x010fe400078e001e */
[----:B---3--:R-:W-:Y:S01]  /*91c0*/  IMAD.MOV.U32 R7, RZ, RZ, R31 ;  /* 0x000000ffff077224 */ /* 0x008fe200078e001f */
[----:B------:R-:W-:Y:S01]  /*91d0*/  PRMT R39, R4, 0x5410, R5 ;  /* 0x0000541004277816 */ /* 0x000fe20000000005 */
[----:B------:R-:W-:Y:S02]  /*91e0*/  IMAD.MOV.U32 R4, RZ, RZ, R24 ;  /* 0x000000ffff047224 */ /* 0x000fe400078e0018 */
[----:B------:R-:W-:Y:S01]  /*91f0*/  IMAD.MOV.U32 R5, RZ, RZ, R25 ;  /* 0x000000ffff057224 */ /* 0x000fe200078e0019 */
[----:B------:R-:W-:Y:S01]  /*9200*/  PRMT R41, R7, 0x5410, R6 ;  /* 0x0000541007297816 */ /* 0x000fe20000000006 */
[----:B------:R-:W-:-:S02]  /*9210*/  IMAD.MOV.U32 R6, RZ, RZ, R26 ;  /* 0x000000ffff067224 */ /* 0x000fc400078e001a */
[----:B------:R-:W-:Y:S01]  /*9220*/  IMAD.MOV.U32 R7, RZ, RZ, R27 ;  /* 0x000000ffff077224 */ /* 0x000fe200078e001b */
[----:B------:R-:W-:Y:S02]  /*9230*/  PRMT R50, R50, 0x5410, R5 ;  /* 0x0000541032327816 */ /* 0x000fe40000000005 */
[----:B------:R-:W-:Y:S02]  /*9240*/  PRMT R47, R6, 0x5410, R4 ;  /* 0x00005410062f7816 */ /* 0x000fe40000000004 */
[----:B------:R-:W-:Y:S02]  /*9250*/  CS2R R4, SRZ ;  /* 0x0000000000047805 */ /* 0x000fe4000001ff00 */
        /* <DEDUP_REMOVED lines=8> */
.L_x_5954:
        /* <DEDUP_REMOVED lines=23> */
.L_x_5673:
[----:B------:R-:W-:Y:S05]  /*9450*/  BSYNC B1 ;  /* 0x0000000000017941 */ /* 0x000fea0003800000 */
.L_x_5672:
        /* <DEDUP_REMOVED lines=19> */
[----:B------:R-:W-:-:S02]  /*9590*/  PRMT R54, R12, 0x7610, R54 ;  /* 0x000076100c367816 */ /* 0x000fc40000000036 */
[----:B------:R-:W-:Y:S01]  /*95a0*/  PRMT R55, R15, 0x7610, R55 ;  /* 0x000076100f377816 */ /* 0x000fe20000000037 */
[----:B--2---:R-:W-:Y:S06]  /*95b0*/  @!P1 BRA `(.L_x_5675) ;  /* 0x000001bc00f89947 */ /* 0x004fec0003800000 */
.L_x_5955:
[----:B------:R-:W-:Y:S05]  /*95c0*/  BSYNC B1 ;  /* 0x0000000000017941 */ /* 0x000fea0003800000 */
.L_x_5674:
[----:B------:R-:W-:Y:S04]  /*95d0*/  BSSY B1, `(.L_x_5676) ;  /* 0x000006a000017945 */ /* 0x000fe80003800000 */
[----:B------:R-:W-:Y:S05]  /*95e0*/  @P2 BRA `(.L_x_5677) ;  /* 0x0000000400a02947 */ /* 0x000fea0003800000 */
[----:B------:R-:W-:Y:S01]  /*95f0*/  IMAD.SHL.U32 R12, R189, 0x40, RZ ;  /* 0x00000040bd0c7824 */ /* 0x000fe200078e00ff */
[----:B------:R-:W-:Y:S01]  /*9600*/  SHF.R.U64 R45, R28, 0x10, R29 ;  /* 0x000000101c2d7819 */ /* 0x000fe2000000121d */
[----:B------:R-:W-:Y:S01]  /*9610*/  IMAD.IADD R14, R16, 0x1, R21 ;  /* 0x00000001100e7824 */ /* 0x000fe200078e0215 */
[----:B------:R-:W-:Y:S02]  /*9620*/  SHF.R.U64 R40, R24, 0x10, R25 ;  /* 0x0000001018287819 */ /* 0x000fe40000001219 */
[----:B------:R-:W-:Y:S02]  /*9630*/  LOP3.LUT R15, R12, 0x1c0, RZ, 0xc0, !PT ;  /* 0x000001c00c0f7812 */ /* 0x000fe400078ec0ff */
[----:B------:R-:W-:Y:S02]  /*9640*/  SHF.R.U64 R43, R26, 0x10, R27 ;  /* 0x000000101a2b7819 */ /* 0x000fe4000000121b */
[----:B0-----:R-:W-:Y:S02]  /*9650*/  SHF.R.U32.HI R33, RZ, 0x3, R15 ;  /* 0x00000003ff217819 */ /* 0x001fe4000001160f */
[----:B------:R-:W-:-:S02]  /*9660*/  LOP3.LUT R14, R15, 0x38, R14, 0xf8, !PT ;  /* 0x000000380f0e7812 */ /* 0x000fc400078ef80e */
[----:B------:R-:W-:Y:S02]  /*9670*/  LOP3.LUT R12, R15, 0x38, R16, 0xf8, !PT ;  /* 0x000000380f0c7812 */ /* 0x000fe400078ef810 */
[-C--:B------:R-:W-:Y:S02]  /*9680*/  LOP3.LUT R15, R14, R33.reuse, RZ, 0x3c, !PT ;  /* 0x000000210e0f7212 */ /* 0x080fe400078e3cff */
[----:B------:R-:W-:Y:S02]  /*9690*/  LOP3.LUT R13, R12, R33, RZ, 0x3c, !PT ;  /* 0x000000210c0d7212 */ /* 0x000fe400078e3cff */
[----:B------:R-:W-:Y:S01]  /*96a0*/  PRMT R45, R39, 0x5410, R45 ;  /* 0x00005410272d7816 */ /* 0x000fe2000000002d */
[----:B------:R-:W-:Y:S01]  /*96b0*/  IMAD R33, R214, 0x200, R15 ;  /* 0x00000200d6217824 */ /* 0x000fe200078e020f */
[----:B------:R-:W-:Y:S01]  /*96c0*/  SHF.R.U64 R48, R30, 0x10, R31 ;  /* 0x000000101e307819 */ /* 0x000fe2000000121f */
[----:B------:R-:W-:Y:S01]  /*96d0*/  IMAD R13, R214, 0x200, R13 ;  /* 0x00000200d60d7824 */ /* 0x000fe200078e020d */
[----:B------:R-:W-:Y:S01]  /*96e0*/  SHF.R.U32.HI R49, RZ, 0x10, R31 ;  /* 0x00000010ff317819 */ /* 0x000fe2000001161f */
[----:B------:R-:W-:Y:S01]  /*96f0*/  IMAD R38, R33, 0x2, R2 ;  /* 0x0000000221267824 */ /* 0x000fe200078e0202 */
[----:B------:R-:W-:Y:S01]  /*9700*/  PRMT R40, R47, 0x5432, R40 ;  /* 0x000054322f287816 */ /* 0x000fe20000000028 */
[----:B------:R-:W-:Y:S01]  /*9710*/  IMAD R37, R13, 0x2, R2 ;  /* 0x000000020d257824 */ /* 0x000fe200078e0202 */
[----:B------:R-:W-:-:S02]  /*9720*/  SHF.R.U32.HI R44, RZ, 0x10, R27 ;  /* 0x00000010ff2c7819 */ /* 0x000fc4000001161b */
[----:B------:R-:W0:Y:S01]  /*9730*/  LDS.128 R32, [R38+0x20400] ;  /* 0x0204000026207984 */ /* 0x000e220000000c00 */
[----:B------:R-:W-:Y:S02]  /*9740*/  SHF.R.U32.HI R46, RZ, 0x10, R29 ;  /* 0x00000010ff2e7819 */ /* 0x000fe4000001161d */
[----:B------:R-:W-:Y:S01]  /*9750*/  PRMT R43, R47, 0x5410, R43 ;  /* 0x000054102f2b7816 */ /* 0x000fe2000000002b */
[----:B------:R-:W1:Y:S01]  /*9760*/  LDS.128 R12, [R37+0x20400] ;  /* 0x02040000250c7984 */ /* 0x000e620000000c00 */
[----:B------:R-:W-:Y:S01]  /*9770*/  PRMT R48, R41, 0x5432, R48 ;  /* 0x0000543229307816 */ /* 0x000fe20000000030 */
[----:B------:R-:W-:Y:S01]  /*9780*/  IMAD.U32 R47, R45, 0x10000, RZ ;  /* 0x000100002d2f7824 */ /* 0x000fe200078e00ff */
[----:B------:R-:W-:Y:S01]  /*9790*/  PRMT R49, R41, 0x5410, R49 ;  /* 0x0000541029317816 */ /* 0x000fe20000000031 */
[----:B------:R-:W-:Y:S01]  /*97a0*/  IMAD.U32 R41, R40, 0x10000, RZ ;  /* 0x0001000028297824 */ /* 0x000fe200078e00ff */
[----:B------:R-:W-:Y:S02]  /*97b0*/  SHF.R.U32.HI R42, RZ, 0x10, R25 ;  /* 0x00000010ff2a7819 */ /* 0x000fe40000011619 */
[----:B------:R-:W-:-:S02]  /*97c0*/  PRMT R44, R51, 0x5432, R44 ;  /* 0x00005432332c7816 */ /* 0x000fc4000000002c */
[----:B------:R-:W-:Y:S02]  /*97d0*/  PRMT R46, R39, 0x5432, R46 ;  /* 0x00005432272e7816 */ /* 0x000fe4000000002e */
[----:B------:R-:W-:Y:S02]  /*97e0*/  LOP3.LUT R45, R45, 0xffff0000, RZ, 0xc0, !PT ;  /* 0xffff00002d2d7812 */ /* 0x000fe400078ec0ff */
[----:B------:R-:W-:Y:S02]  /*97f0*/  PRMT R42, R50, 0x5432, R42 ;  /* 0x00005432322a7816 */ /* 0x000fe4000000002a */
[----:B------:R-:W-:Y:S01]  /*9800*/  LOP3.LUT R40, R40, 0xffff0000, RZ, 0xc0, !PT ;  /* 0xffff000028287812 */ /* 0x000fe200078ec0ff */
        /* <DEDUP_REMOVED lines=12> */
[C---:B------:R-:W-:Y:S01]  /*98d0*/  FFMA.FTZ R51, R24.reuse, R41, -R51 ;  /* 0x0000002918337223 */ /* 0x040fe20000010833 */
[C---:B------:R-:W-:Y:S01]  /*98e0*/  FMUL.FTZ R41, R29.reuse, R45 ;  /* 0x0000002d1d297220 */ /* 0x040fe20000410000 */
[----:B------:R-:W-:Y:S01]  /*98f0*/  FFMA.FTZ R35, R24, R47, R35 ;  /* 0x0000002f18237223 */ /* 0x000fe20000010023 */
[----:B------:R-:W-:Y:S02]  /*9900*/  IMAD.U32 R28, R46, 0x10000, RZ ;  /* 0x000100002e1c7824 */ /* 0x000fe400078e00ff */
[----:B------:R-:W-:Y:S01]  /*9910*/  FMUL.FTZ R29, R29, R40 ;  /* 0x000000281d1d7220 */ /* 0x000fe20000410000 */
[----:B------:R-:W-:-:S02]  /*9920*/  IMAD.U32 R24, R42, 0x10000, RZ ;  /* 0x000100002a187824 */ /* 0x000fc400078e00ff */
[----:B------:R-:W-:Y:S01]  /*9930*/  FFMA.FTZ R40, R12, R40, -R41 ;  /* 0x000000280c287223 */ /* 0x000fe20000010829 */
[----:B------:R-:W-:Y:S02]  /*9940*/  IMAD.U32 R25, R13, 0x10000, RZ ;  /* 0x000100000d197824 */ /* 0x000fe400078e00ff */
[----:B------:R-:W-:Y:S01]  /*9950*/  FMUL.FTZ R50, R30, R28 ;  /* 0x0000001c1e327220 */ /* 0x000fe20000410000 */
[----:B------:R-:W-:Y:S01]  /*9960*/  LOP3.LUT R46, R46, 0xffff0000, RZ, 0xc0, !PT ;  /* 0xffff00002e2e7812 */ /* 0x000fe200078ec0ff */
[-C--:B------:R-:W-:Y:S01]  /*9970*/  FMUL.FTZ R41, R30, R24.reuse ;  /* 0x000000181e297220 */ /* 0x080fe20000410000 */
[----:B------:R-:W-:Y:S01]  /*9980*/  LOP3.LUT R42, R42, 0xffff0000, RZ, 0xc0, !PT ;  /* 0xffff00002a2a7812 */ /* 0x000fe200078ec0ff */
[----:B------:R-:W-:Y:S01]  /*9990*/  FFMA.FTZ R50, R25, R24, -R50 ;  /* 0x0000001819327223 */ /* 0x000fe20000010832 */
[----:B------:R-:W-:Y:S01]  /*99a0*/  LOP3.LUT R13, R13, 0xffff0000, RZ, 0xc0, !PT ;  /* 0xffff00000d0d7812 */ /* 0x000fe200078ec0ff */
[----:B------:R-:W-:Y:S01]  /*99b0*/  FFMA.FTZ R41, R25, R28, R41 ;  /* 0x0000001c19297223 */ /* 0x000fe20000010029 */
[----:B------:R-:W-:Y:S01]  /*99c0*/  FMUL.FTZ R24, R32, R46 ;  /* 0x0000002e20187220 */ /* 0x000fe20000410000 */
[----:B------:R-:W-:-:S02]  /*99d0*/  IMAD.U32 R25, R48, 0x10000, RZ ;  /* 0x0001000030197824 */ /* 0x000fc400078e00ff */
[----:B------:R-:W-:Y:S01]  /*99e0*/  FFMA.FTZ R30, R12, R45, R29 ;  /* 0x0000002d0c1e7223 */ /* 0x000fe2000001001d */
[-C--:B------:R-:W-:Y:S01]  /*99f0*/  FMUL.FTZ R32, R32, R42.reuse ;  /* 0x0000002a20207220 */ /* 0x080fe20000410000 */
[----:B------:R-:W-:Y:S02]  /*9a00*/  IMAD.U32 R26, R14, 0x10000, RZ ;  /* 0x000100000e1a7824 */ /* 0x000fe400078e00ff */
[----:B------:R-:W-:Y:S01]  /*9a10*/  FFMA.FTZ R29, R13, R42, -R24 ;  /* 0x0000002a0d1d7223 */ /* 0x000fe20000010818 */
[----:B------:R-:W-:Y:S02]  /*9a20*/  IMAD.U32 R12, R43, 0x10000, RZ ;  /* 0x000100002b0c7824 */ /* 0x000fe400078e00ff */
[----:B------:R-:W-:Y:S01]  /*9a30*/  FMUL.FTZ R45, R31, R25 ;  /* 0x000000191f2d7220 */ /* 0x000fe20000410000 */
[----:B------:R-:W-:Y:S02]  /*9a40*/  IMAD.U32 R28, R49, 0x10000, RZ ;  /* 0x00010000311c7824 */ /* 0x000fe400078e00ff */
[----:B------:R-:W-:Y:S01]  /*9a50*/  FFMA.FTZ R32, R13, R46, R32 ;  /* 0x0000002e0d207223 */ /* 0x000fe20000010020 */
[----:B------:R-:W-:-:S02]  /*9a60*/  IMAD.U32 R24, R44, 0x10000, RZ ;  /* 0x000100002c187824 */ /* 0x000fc400078e00ff */
[----:B------:R-:W-:Y:S01]  /*9a70*/  FMUL.FTZ R42, R31, R12 ;  /* 0x0000000c1f2a7220 */ /* 0x000fe20000410000 */
[----:B------:R-:W-:Y:S02]  /*9a80*/  IMAD.U32 R27, R15, 0x10000, RZ ;  /* 0x000100000f1b7824 */ /* 0x000fe400078e00ff */
[C---:B------:R-:W-:Y:S01]  /*9a90*/  FMUL.FTZ R46, R39.reuse, R28 ;  /* 0x0000001c272e7220 */ /* 0x040fe20000410000 */
[----:B------:R-:W-:Y:S01]  /*9aa0*/  FFMA.FTZ R45, R26, R12, -R45 ;  /* 0x0000000c1a2d7223 */ /* 0x000fe2000001082d */
[-C--:B------:R-:W-:Y:S01]  /*9ab0*/  FMUL.FTZ R12, R39, R24.reuse ;  /* 0x00000018270c7220 */ /* 0x080fe20000410000 */
[----:B------:R-:W-:Y:S01]  /*9ac0*/  LOP3.LUT R48, R48, 0xffff0000, RZ, 0xc0, !PT ;  /* 0xffff000030307812 */ /* 0x000fe200078ec0ff */
[----:B------:R-:W-:Y:S01]  /*9ad0*/  FFMA.FTZ R46, R27, R24, -R46 ;  /* 0x000000181b2e7223 */ /* 0x000fe2000001082e */
[----:B------:R-:W-:Y:S01]  /*9ae0*/  LOP3.LUT R49, R49, 0xffff0000, RZ, 0xc0, !PT ;  /* 0xffff000031317812 */ /* 0x000fe200078ec0ff */
[----:B------:R-:W-:Y:S01]  /*9af0*/  FFMA.FTZ R27, R27, R28, R12 ;  /* 0x0000001c1b1b7223 */ /* 0x000fe2000001000c */
[----:B------:R-:W-:Y:S01]  /*9b00*/  LOP3.LUT R43, R43, 0xffff0000, RZ, 0xc0, !PT ;  /* 0xffff00002b2b7812 */ /* 0x000fe200078ec0ff */
[C---:B------:R-:W-:Y:S01]  /*9b10*/  FMUL.FTZ R13, R33.reuse, R48 ;  /* 0x00000030210d7220 */ /* 0x040fe20000410000 */
[----:B------:R-:W-:Y:S01]  /*9b20*/  LOP3.LUT R44, R44, 0xffff0000, RZ, 0xc0, !PT ;  /* 0xffff00002c2c7812 */ /* 0x000fe200078ec0ff */
[----:B------:R-:W-:Y:S01]  /*9b30*/  FMUL.FTZ R12, R34, R49 ;  /* 0x00000031220c7220 */ /* 0x000fe20000410000 */
[----:B------:R-:W-:Y:S01]  /*9b40*/  LOP3.LUT R14, R14, 0xffff0000, RZ, 0xc0, !PT ;  /* 0xffff00000e0e7812 */ /* 0x000fe200078ec0ff */
[----:B------:R-:W-:Y:S01]  /*9b50*/  FMUL.FTZ R33, R33, R43 ;  /* 0x0000002b21217220 */ /* 0x000fe20000410000 */
[----:B------:R-:W-:Y:S01]  /*9b60*/  LOP3.LUT R15, R15, 0xffff0000, RZ, 0xc0, !PT ;  /* 0xffff00000f0f7812 */ /* 0x000fe200078ec0ff */
[----:B------:R-:W-:Y:S01]  /*9b70*/  FMUL.FTZ R34, R34, R44 ;  /* 0x0000002c22227220 */ /* 0x000fe20000410000 */
[----:B------:R-:W-:Y:S01]  /*9b80*/  FFMA.FTZ R26, R26, R25, R42 ;  /* 0x000000191a1a7223 */ /* 0x000fe2000001002a */
        /* <DEDUP_REMOVED lines=14> */
.L_x_5677:
[----:B------:R-:W-:Y:S05]  /*9c70*/  BSYNC B1 ;  /* 0x0000000000017941 */ /* 0x000fea0003800000 */
.L_x_5676:
[----:B------:R-:W-:Y:S01]  /*9c80*/  PRMT R20, R20, 0x5410, R36 ;  /* 0x0000541014147816 */ /* 0x000fe20000000024 */
[----:B------:R-:W-:Y:S06]  /*9c90*/  @P0 BRA `(.L_x_5665) ;  /* 0x0000000400a40947 */ /* 0x000fec0003800000 */
[----:B------:R-:W2:Y:S01]  /*9ca0*/  LDL R41, [R1+0x74] ;  /* 0x0000740001297983 */ /* 0x000ea20000100800 */
[----:B-1----:R-:W-:Y:S01]  /*9cb0*/  SHF.R.S32.HI R13, RZ, 0x1f, R0 ;  /* 0x0000001fff0d7819 */ /* 0x002fe20000011400 */
[----:B------:R-:W-:Y:S01]  /*9cc0*/  IMAD.SHL.U32 R12, R0, 0x40, RZ ;  /* 0x00000040000c7824 */ /* 0x000fe200078e00ff */
[----:B0-----:R-:W-:Y:S01]  /*9cd0*/  SHF.R.U64 R33, R4, 0x10, R5 ;  /* 0x0000001004217819 */ /* 0x001fe20000001205 */
[----:B------:R-:W-:Y:S01]  /*9ce0*/  IMAD.IADD R21, R16, 0x1, R21 ;  /* 0x0000000110157824 */ /* 0x000fe200078e0215 */
[----:B------:R-:W-:Y:S02]  /*9cf0*/  LEA.HI R14, R13, R0, RZ, 0x3 ;  /* 0x000000000d0e7211 */ /* 0x000fe400078f18ff */
[----:B------:R-:W-:Y:S02]  /*9d00*/  LOP3.LUT R12, R12, 0x1c0, RZ, 0xc0, !PT ;  /* 0x000001c00c0c7812 */ /* 0x000fe400078ec0ff */
[----:B------:R-:W-:Y:S01]  /*9d10*/  SHF.R.U64 R28, R8, 0x10, R9 ;  /* 0x00000010081c7819 */ /* 0x000fe20000001209 */
[----:B------:R-:W-:Y:S01]  /*9d20*/  IMAD.SHL.U32 R14, R14, 0x40, RZ ;  /* 0x000000400e0e7824 */ /* 0x000fe200078e00ff */
[----:B------:R-:W-:-:S02]  /*9d30*/  LOP3.LUT R0, R12, 0x38, R21, 0xf8, !PT ;  /* 0x000000380c007812 */ /* 0x000fc400078ef815 */
[----:B------:R-:W-:Y:S02]  /*9d40*/  SHF.R.U32.HI R13, RZ, 0x3, R12 ;  /* 0x00000003ff0d7819 */ /* 0x000fe4000001160c */
[----:B------:R-:W-:Y:S02]  /*9d50*/  LOP3.LUT R21, R14, 0xfffffe00, RZ, 0xc0, !PT ;  /* 0xfffffe000e157812 */ /* 0x000fe400078ec0ff */
[----:B------:R-:W-:Y:S02]  /*9d60*/  LOP3.LUT R0, R0, R13, RZ, 0x3c, !PT ;  /* 0x0000000d00007212 */ /* 0x000fe400078e3cff */
[----:B------:R-:W-:Y:S02]  /*9d70*/  PRMT R33, R52, 0x5410, R33 ;  /* 0x0000541034217816 */ /* 0x000fe40000000021 */
[----:B------:R-:W-:Y:S01]  /*9d80*/  PRMT R28, R53, 0x5432, R28 ;  /* 0x00005432351c7816 */ /* 0x000fe2000000001c */
[----:B------:R-:W-:Y:S01]  /*9d90*/  IMAD.IADD R21, R21, 0x1, R0 ;  /* 0x0000000115157824 */ /* 0x000fe200078e0200 */
[----:B------:R-:W-:Y:S01]  /*9da0*/  SHF.R.U32.HI R29, RZ, 0x10, R9 ;  /* 0x00000010ff1d7819 */ /* 0x000fe20000011609 */
[----:B------:R-:W-:Y:S01]  /*9db0*/  IMAD.U32 R34, R33, 0x10000, RZ ;  /* 0x0001000021227824 */ /* 0x000fe200078e00ff */
[----:B------:R-:W-:Y:S01]  /*9dc0*/  SHF.R.U32.HI R35, RZ, 0x10, R5 ;  /* 0x00000010ff237819 */ /* 0x000fe20000011605 */
[----:B------:R-:W-:Y:S01]  /*9dd0*/  IMAD R21, R21, 0x2, R2 ;  /* 0x0000000215157824 */ /* 0x000fe200078e0202 */
[----:B------:R-:W-:-:S02]  /*9de0*/  SHF.R.U64 R31, R10, 0x10, R11 ;  /* 0x000000100a1f7819 */ /* 0x000fc4000000120b */
[----:B------:R-:W-:Y:S02]  /*9df0*/  SHF.R.U32.HI R32, RZ, 0x10, R11 ;  /* 0x00000010ff207819 */ /* 0x000fe4000001160b */
[----:B------:R-:W0:Y:S01]  /*9e00*/  LDS.128 R24, [R21+0x20400] ;  /* 0x0204000015187984 */ /* 0x000e220000000c00 */
[----:B------:R-:W-:Y:S02]  /*9e10*/  SHF.R.U32.HI R38, RZ, 0x10, R7 ;  /* 0x00000010ff267819 */ /* 0x000fe40000011607 */
[----:B------:R-:W-:Y:S02]  /*9e20*/  PRMT R29, R55, 0x5410, R29 ;  /* 0x00005410371d7816 */ /* 0x000fe4000000001d */
[----:B------:R-:W-:Y:S02]  /*9e30*/  PRMT R35, R53, 0x5410, R35 ;  /* 0x0000541035237816 */ /* 0x000fe40000000023 */
[----:B------:R-:W-:Y:S01]  /*9e40*/  PRMT R38, R52, 0x5432, R38 ;  /* 0x0000543234267816 */ /* 0x000fe20000000026 */
[----:B------:R-:W-:Y:S01]  /*9e50*/  IMAD.U32 R30, R29, 0x10000, RZ ;  /* 0x000100001d1e7824 */ /* 0x000fe200078e00ff */
[C---:B------:R-:W-:Y:S01]  /*9e60*/  PRMT R32, R20.reuse, 0x5432, R32 ;  /* 0x0000543214207816 */ /* 0x040fe20000000020 */
[----:B------:R-:W-:Y:S01]  /*9e70*/  IMAD.U32 R36, R35, 0x10000, RZ ;  /* 0x0001000023247824 */ /* 0x000fe200078e00ff */
[----:B------:R-:W-:-:S02]  /*9e80*/  PRMT R31, R20, 0x5410, R31 ;  /* 0x00005410141f7816 */ /* 0x000fc4000000001f */
[----:B------:R-:W-:Y:S02]  /*9e90*/  SHF.R.U64 R37, R6, 0x10, R7 ;  /* 0x0000001006257819 */ /* 0x000fe40000001207 */
[----:B------:R-:W-:Y:S02]  /*9ea0*/  LOP3.LUT R33, R33, 0xffff0000, RZ, 0xc0, !PT ;  /* 0xffff000021217812 */ /* 0x000fe400078ec0ff */
[----:B------:R-:W-:Y:S02]  /*9eb0*/  PRMT R37, R54, 0x5410, R37 ;  /* 0x0000541036257816 */ /* 0x000fe40000000025 */
[----:B------:R-:W-:Y:S02]  /*9ec0*/  LOP3.LUT R35, R35, 0xffff0000, RZ, 0xc0, !PT ;  /* 0xffff000023237812 */ /* 0x000fe400078ec0ff */
[----:B------:R-:W-:Y:S01]  /*9ed0*/  LOP3.LUT R29, R29, 0xffff0000, RZ, 0xc0, !PT ;  /* 0xffff00001d1d7812 */ /* 0x000fe200078ec0ff */
[C---:B0-----:R-:W-:Y:S01]  /*9ee0*/  IMAD.U32 R9, R24.reuse, 0x10000, RZ ;  /* 0x0001000018097824 */ /* 0x041fe200078e00ff */
[----:B------:R-:W-:Y:S01]  /*9ef0*/  LOP3.LUT R10, R24, 0xffff0000, RZ, 0xc0, !PT ;  /* 0xffff0000180a7812 */ /* 0x000fe200078ec0ff */
[C---:B------:R-:W-:Y:S01]  /*9f00*/  IMAD.U32 R11, R25.reuse, 0x10000, RZ ;  /* 0x00010000190b7824 */ /* 0x040fe200078e00ff */
[----:B------:R-:W-:Y:S01]  /*9f10*/  LOP3.LUT R24, R25, 0xffff0000, RZ, 0xc0, !PT ;  /* 0xffff000019187812 */ /* 0x000fe200078ec0ff */
[----:B------:R-:W-:-:S02]  /*9f20*/  IMAD.U32 R25, R28, 0x10000, RZ ;  /* 0x000100001c197824 */ /* 0x000fc400078e00ff */
[----:B------:R-:W-:Y:S01]  /*9f30*/  FMUL.FTZ R39, R9, R34 ;  /* 0x0000002209277220 */ /* 0x000fe20000410000 */
[----:B------:R-:W-:Y:S02]  /*9f40*/  IMAD.U32 R20, R27, 0x10000, RZ ;  /* 0x000100001b147824 */ /* 0x000fe400078e00ff */
[----:B------:R-:W-:Y:S01]  /*9f50*/  FMUL.FTZ R40, R11, R36 ;  /* 0x000000240b287220 */ /* 0x000fe20000410000 */
[-C--:B------:R-:W-:Y:S01]  /*9f60*/  FMUL.FTZ R9, R9, R25.reuse ;  /* 0x0000001909097220 */ /* 0x080fe20000410000 */
        /* <DEDUP_REMOVED lines=8> */
[-C--:B------:R-:W-:Y:S01]  /*9ff0*/  FMUL.FTZ R0, R11, R30.reuse ;  /* 0x0000001e0b007220 */ /* 0x080fe20000410000 */
[----:B------:R-:W-:Y:S02]  /*a000*/  IMAD.U32 R9, R32, 0x10000, RZ ;  /* 0x0001000020097824 */ /* 0x000fe400078e00ff */
[C---:B------:R-:W-:Y:S01]  /*a010*/  FMUL.FTZ R11, R20.reuse, R25 ;  /* 0x00000019140b7220 */ /* 0x040fe20000410000 */
[----:B------:R-:W-:Y:S02]  /*a020*/  IMAD.U32 R8, R15, 0x10000, RZ ;  /* 0x000100000f087824 */ /* 0x000fe400078e00ff */
[C---:B------:R-:W-:Y:S01]  /*a030*/  FFMA.FTZ R40, R5.reuse, R30, -R40 ;  /* 0x0000001e05287223 */ /* 0x040fe20000010828 */
[----:B------:R-:W-:Y:S01]  /*a040*/  FFMA.FTZ R36, R5, R36, R0 ;  /* 0x0000002405247223 */ /* 0x000fe20000010000 */
[-C--:B------:R-:W-:Y:S01]  /*a050*/  FMUL.FTZ R30, R20, R9.reuse ;  /* 0x00000009141e7220 */ /* 0x080fe20000410000 */
[----:B------:R-:W-:Y:S01]  /*a060*/  LOP3.LUT R5, R28, 0xffff0000, RZ, 0xc0, !PT ;  /* 0xffff00001c057812 */ /* 0x000fe200078ec0ff */
[----:B------:R-:W-:Y:S01]  /*a070*/  FFMA.FTZ R20, R8, R9, -R11 ;  /* 0x0000000908147223 */ /* 0x000fe2000001080b */
[----:B------:R-:W-:Y:S01]  /*a080*/  FMUL.FTZ R9, R10, R33 ;  /* 0x000000210a097220 */ /* 0x000fe20000410000 */
[----:B------:R-:W-:Y:S01]  /*a090*/  FFMA.FTZ R30, R8, R25, R30 ;  /* 0x00000019081e7223 */ /* 0x000fe2000001001e */
[----:B------:R-:W-:-:S02]  /*a0a0*/  IMAD.U32 R13, R26, 0x10000, RZ ;  /* 0x000100001a0d7824 */ /* 0x000fc400078e00ff */
[-C--:B------:R-:W-:Y:S01]  /*a0b0*/  FMUL.FTZ R11, R10, R5.reuse ;  /* 0x000000050a0b7220 */ /* 0x080fe20000410000 */
[----:B------:R-:W-:Y:S02]  /*a0c0*/  IMAD.U32 R8, R37, 0x10000, RZ ;  /* 0x0001000025087824 */ /* 0x000fe400078e00ff */
[----:B------:R-:W-:Y:S01]  /*a0d0*/  FFMA.FTZ R10, R4, R5, -R9 ;  /* 0x00000005040a7223 */ /* 0x000fe20000010809 */
[C---:B------:R-:W-:Y:S01]  /*a0e0*/  FMUL.FTZ R5, R24.reuse, R35 ;  /* 0x0000002318057220 */ /* 0x040fe20000410000 */
[----:B------:R-:W-:Y:S01]  /*a0f0*/  FMUL.FTZ R24, R24, R29 ;  /* 0x0000001d18187220 */ /* 0x000fe20000410000 */
[C---:B------:R-:W-:Y:S02]  /*a100*/  IMAD.U32 R6, R14.reuse, 0x10000, RZ ;  /* 0x000100000e067824 */ /* 0x040fe400078e00ff */
[----:B------:R-:W-:Y:S01]  /*a110*/  FMUL.FTZ R9, R13, R8 ;  /* 0x000000080d097220 */ /* 0x000fe20000410000 */
[----:B------:R-:W-:Y:S01]  /*a120*/  IMAD.U32 R0, R31, 0x10000, RZ ;  /* 0x000100001f007824 */ /* 0x000fe200078e00ff */
[----:B------:R-:W-:Y:S01]  /*a130*/  LOP3.LUT R7, R14, 0xffff0000, RZ, 0xc0, !PT ;  /* 0xffff00000e077812 */ /* 0x000fe200078ec0ff */
[----:B------:R-:W-:Y:S01]  /*a140*/  FFMA.FTZ R11, R4, R33, R11 ;  /* 0x00000021040b7223 */ /* 0x000fe2000001000b */
[----:B------:R-:W-:Y:S01]  /*a150*/  LOP3.LUT R14, R15, 0xffff0000, RZ, 0xc0, !PT ;  /* 0xffff00000f0e7812 */ /* 0x000fe200078ec0ff */
[C---:B------:R-:W-:Y:S01]  /*a160*/  FFMA.FTZ R29, R12.reuse, R29, -R5 ;  /* 0x0000001d0c1d7223 */ /* 0x040fe20000010805 */
[----:B------:R-:W-:Y:S01]  /*a170*/  FFMA.FTZ R35, R12, R35, R24 ;  /* 0x000000230c237223 */ /* 0x000fe20000010018 */
[----:B------:R-:W-:Y:S01]  /*a180*/  LOP3.LUT R15, R26, 0xffff0000, RZ, 0xc0, !PT ;  /* 0xffff00001a0f7812 */ /* 0x000fe200078ec0ff */
[-C--:B------:R-:W-:Y:S01]  /*a190*/  FMUL.FTZ R13, R13, R0.reuse ;  /* 0x000000000d0d7220 */ /* 0x080fe20000410000 */
[----:B------:R-:W-:Y:S01]  /*a1a0*/  FFMA.FTZ R12, R6, R0, -R9 ;  /* 0x00000000060c7223 */ /* 0x000fe20000010809 */
[----:B------:R-:W-:-:S02]  /*a1b0*/  LOP3.LUT R4, R37, 0xffff0000, RZ, 0xc0, !PT ;  /* 0xffff000025047812 */ /* 0x000fc400078ec0ff */
[----:B------:R-:W-:Y:S01]  /*a1c0*/  LOP3.LUT R0, R31, 0xffff0000, RZ, 0xc0, !PT ;  /* 0xffff00001f007812 */ /* 0x000fe200078ec0ff */
[----:B------:R-:W-:Y:S01]  /*a1d0*/  FFMA.FTZ R13, R6, R8, R13 ;  /* 0x00000008060d7223 */ /* 0x000fe2000001000d */
[----:B------:R-:W-:Y:S01]  /*a1e0*/  LOP3.LUT R26, R27, 0xffff0000, RZ, 0xc0, !PT ;  /* 0xffff00001b1a7812 */ /* 0x000fe200078ec0ff */
[C---:B------:R-:W-:Y:S01]  /*a1f0*/  FMUL.FTZ R6, R15.reuse, R4 ;  /* 0x000000040f067220 */ /* 0x040fe20000410000 */
[----:B------:R-:W-:Y:S01]  /*a200*/  LOP3.LUT R9, R38, 0xffff0000, RZ, 0xc0, !PT ;  /* 0xffff000026097812 */ /* 0x000fe200078ec0ff */
[-C--:B------:R-:W-:Y:S01]  /*a210*/  FMUL.FTZ R25, R15, R0.reuse ;  /* 0x000000000f197220 */ /* 0x080fe20000410000 */
[----:B------:R-:W-:Y:S01]  /*a220*/  LOP3.LUT R5, R32, 0xffff0000, RZ, 0xc0, !PT ;  /* 0xffff000020057812 */ /* 0x000fe200078ec0ff */
[----:B------:R-:W-:Y:S01]  /*a230*/  FFMA.FTZ R15, R7, R0, -R6 ;  /* 0x00000000070f7223 */ /* 0x000fe20000010806 */
[----:B------:R-:W-:Y:S01]  /*a240*/  F2FP.BF16.F32.PACK_AB R8, R11, R34 ;  /* 0x000000220b08723e */ /* 0x000fe200000010ff */
[C---:B------:R-:W-:Y:S01]  /*a250*/  FMUL.FTZ R27, R26.reuse, R9 ;  /* 0x000000091a1b7220 */ /* 0x040fe20000410000 */
[----:B------:R-:W-:Y:S01]  /*a260*/  FFMA.FTZ R0, R7, R4, R25 ;  /* 0x0000000407007223 */ /* 0x000fe20000010019 */
[----:B------:R-:W-:Y:S01]  /*a270*/  FMUL.FTZ R26, R26, R5 ;  /* 0x000000051a1a7220 */ /* 0x000fe20000410000 */
[----:B------:R-:W-:Y:S01]  /*a280*/  F2FP.BF16.F32.PACK_AB R4, R10, R39 ;  /* 0x000000270a04723e */ /* 0x000fe200000010ff */
[C---:B------:R-:W-:Y:S01]  /*a290*/  FFMA.FTZ R7, R14.reuse, R5, -R27 ;  /* 0x000000050e077223 */ /* 0x040fe2000001081b */
[----:B------:R-:W-:Y:S01]  /*a2a0*/  F2FP.BF16.F32.PACK_AB R5, R29, R40 ;  /* 0x000000281d05723e */ /* 0x000fe200000010ff */
[----:B------:R-:W-:Y:S01]  /*a2b0*/  FFMA.FTZ R25, R14, R9, R26 ;  /* 0x000000090e197223 */ /* 0x000fe2000001001a */
[----:B------:R-:W-:-:S02]  /*a2c0*/  F2FP.BF16.F32.PACK_AB R6, R15, R12 ;  /* 0x0000000c0f06723e */ /* 0x000fc400000010ff */
[----:B------:R-:W-:Y:S02]  /*a2d0*/  F2FP.BF16.F32.PACK_AB R7, R7, R20 ;  /* 0x000000140707723e */ /* 0x000fe400000010ff */
[----:B------:R-:W-:Y:S02]  /*a2e0*/  F2FP.BF16.F32.PACK_AB R9, R35, R36 ;  /* 0x000000242309723e */ /* 0x000fe400000010ff */
[----:B------:R-:W-:Y:S01]  /*a2f0*/  F2FP.BF16.F32.PACK_AB R10, R0, R13 ;  /* 0x0000000d000a723e */ /* 0x000fe200000010ff */
[----:B------:R2:W-:Y:S01]  /*a300*/  STS.128 [R41+0x20400], R4 ;  /* 0x0204000429007388 */ /* 0x0005e20000000c00 */
[----:B------:R-:W-:-:S05]  /*a310*/  F2FP.BF16.F32.PACK_AB R11, R25, R30 ;  /* 0x0000001e190b723e */ /* 0x000fca00000010ff */
[----:B------:R2:W-:Y:S02]  /*a320*/  STS.128 [R21+0x20400], R8 ;  /* 0x0204000815007388 */ /* 0x0005e40000000c00 */
.L_x_5665:
[----:B------:R-:W-:Y:S05]  /*a330*/  BSYNC B0 ;  /* 0x0000000000007941 */ /* 0x000fea0003800000 */
.L_x_5651:
        /* <DEDUP_REMOVED lines=8> */
.L_x_5648:
[----:B---3--:R-:W-:-:S05]  /*a3c0*/  IMAD.U32 R0, RZ, RZ, UR37 ;  /* 0x00000025ff007e24 */ /* 0x008fca000f8e00ff */
[----:B------:R-:W-:-:S13]  /*a3d0*/  ISETP.NE.AND P0, PT, R0, 0x3, PT ;  /* 0x000000030000780c */ /* 0x000fda0003f05270 */
[----:B------:R-:W-:Y:S05]  /*a3e0*/  @!P0 BRA `(.L_x_5678) ;  /* 0x0000000000048947 */ /* 0x000fea0003800000 */
[----:B------:R-:W-:Y:S01]  /*a3f0*/  BPT.TRAP 0x1 ;  /* 0x000000040000795c */ /* 0x000fe20000300000 */
.L_x_5678:
[----:B------:R-:W-:Y:S01]  /*a400*/  IMAD R172, R18, 0x8, R2 ;  /* 0x0000000812ac7824 */ /* 0x000fe200078e0202 */
[----:B-1----:R-:W-:-:S04]  /*a410*/  SHF.L.U32 R15, R22, 0x1f, RZ ;  /* 0x0000001f160f7819 */ /* 0x002fc800000006ff */
[----:B------:R1:W3:Y:S01]  /*a420*/  SYNCS.PHASECHK.TRANS64.TRYWAIT P1, [R172+URZ+0x38830], R15 ;  /* 0x0388300fac0075a7 */ /* 0x0002e2000802017f */
[----:B------:R-:W-:Y:S05]  /*a430*/  @!P0 BRA `(.L_x_5679) ;  /* 0x0000000000048947 */ /* 0x000fea0003800000 */
[----:B------:R-:W-:Y:S01]  /*a440*/  BPT.TRAP 0x1 ;  /* 0x000000040000795c */ /* 0x000fe20000300000 */
.L_x_5679:
[C---:B------:R-:W-:Y:S02]  /*a450*/  VIADD R0, R2.reuse, 0x22400 ;  /* 0x0002240002007836 */ /* 0x040fe40000000000 */
[----:B0-2---:R-:W-:-:S03]  /*a460*/  VIADD R4, R2, 0x20400 ;  /* 0x0002040002047836 */ /* 0x005fc60000000000 */
[----:B------:R-:W-:Y:S02]  /*a470*/  SHF.R.U32.HI R0, RZ, 0x4, R0 ;  /* 0x00000004ff007819 */ /* 0x000fe40000011600 */
[----:B------:R-:W-:Y:S02]  /*a480*/  SHF.R.U32.HI R4, RZ, 0x4, R4 ;  /* 0x00000004ff047819 */ /* 0x000fe40000011604 */
[----:B------:R-:W-:Y:S02]  /*a490*/  LOP3.LUT R0, R0, 0x3fff, RZ, 0xc0, !PT ;  /* 0x00003fff00007812 */ /* 0x000fe400078ec0ff */
[----:B------:R-:W-:Y:S02]  /*a4a0*/  LOP3.LUT R4, R4, 0x3fff, RZ, 0xc0, !PT ;  /* 0x00003fff04047812 */ /* 0x000fe400078ec0ff */
[----:B------:R-:W-:Y:S01]  /*a4b0*/  LOP3.LUT R0, R0, 0x10000, RZ, 0xfc, !PT ;  /* 0x0001000000007812 */ /* 0x000fe200078efcff */
[----:B---3--:R-:W-:Y:S06]  /*a4c0*/  @P1 BRA `(.L_x_5680) ;  /* 0x0000000000081947 */ /* 0x008fec0003800000 */
[----:B------:R-:W0:Y:S02]  /*a4d0*/  SYNCS.PHASECHK.TRANS64.TRYWAIT P1, [R172+URZ+0x38830], R15 ;  /* 0x0388300fac0075a7 */ /* 0x000e24000802017f */
[----:B0-----:R-:W-:Y:S05]  /*a4e0*/  @!P1 BRA `(.L_x_5681) ;  /* 0x000001b000409947 */ /* 0x001fea0003800000 */
.L_x_5680:
[----:B------:R-:W-:Y:S01]  /*a4f0*/  LOP3.LUT R6, R4, 0x10000, RZ, 0xfc, !PT ;  /* 0x0001000004067812 */ /* 0x000fe200078efcff */
[----:B------:R-:W-:Y:S01]  /*a500*/  IMAD R4, R18, 0x200, R0 ;  /* 0x0000020012047824 */ /* 0x000fe200078e0200 */
[----:B------:R-:W-:Y:S05]  /*a510*/  WARPSYNC.ALL ;  /* 0x0000000000007948 */ /* 0x000fea0003800000 */
[----:B------:R-:W-:Y:S01]  /*a520*/  IMAD.MOV.U32 R7, RZ, RZ, 0x40000040 ;  /* 0x40000040ff077424 */ /* 0x000fe200078e00ff */
[----:B------:R-:W-:Y:S01]  /*a530*/  R2UR UR4, R6 ;  /* 0x00000000060472ca */ /* 0x000fe200000e0000 */
[----:B------:R-:W-:Y:S01]  /*a540*/  IMAD.MOV.U32 R5, RZ, RZ, 0x40000040 ;  /* 0x40000040ff057424 */ /* 0x000fe200078e00ff */
[----:B------:R-:W-:Y:S01]  /*a550*/  R2UR UR6, R4 ;  /* 0x00000000040672ca */ /* 0x000fe200000e0000 */
[----:B------:R-:W-:Y:S01]  /*a560*/  WARPGROUP.ARRIVE ;  /* 0x00000000000079c5 */ /* 0x000fe20000000000 */
[----:B------:R-:W-:Y:S01]  /*a570*/  R2UR UR5, R7 ;  /* 0x00000000070572ca */ /* 0x000fe200000e0000 */
[----:B------:R-:W-:Y:S01]  /*a580*/  VIADD R12, R6, 0x2 ;  /* 0x00000002060c7836 */ /* 0x000fe20000000000 */
[----:B------:R-:W-:Y:S01]  /*a590*/  R2UR UR7, R5 ;  /* 0x00000000050772ca */ /* 0x000fe200000e0000 */
[----:B------:R-:W-:Y:S01]  /*a5a0*/  VIADD R8, R4, 0x2 ;  /* 0x0000000204087836 */ /* 0x000fe20000000000 */
[----:B------:R-:W-:Y:S01]  /*a5b0*/  SHF.L.U32 R3, R3, 0x1f, RZ ;  /* 0x0000001f03037819 */ /* 0x000fe200000006ff */
[----:B------:R-:W-:Y:S01]  /*a5c0*/  IMAD.MOV.U32 R13, RZ, RZ, 0x40000040 ;  /* 0x40000040ff0d7424 */ /* 0x000fe200078e00ff */
[----:B------:R-:W-:Y:S01]  /*a5d0*/  BSSY B0, `(.L_x_5682) ;  /* 0x0000023000007945 */ /* 0x000fe20003800000 */
[----:B------:R-:W-:-:S02]  /*a5e0*/  IMAD.MOV.U32 R9, RZ, RZ, 0x40000040 ;  /* 0x40000040ff097424 */ /* 0x000fc400078e00ff */
[----:B------:R-:W-:Y:S02]  /*a5f0*/  VIADD R10, R6, 0x4 ;  /* 0x00000004060a7836 */ /* 0x000fe40000000000 */
[----:B------:R-:W-:Y:S02]  /*a600*/  IMAD.MOV.U32 R11, RZ, RZ, 0x40000040 ;  /* 0x40000040ff0b7424 */ /* 0x000fe400078e00ff */
[----:B------:R-:W-:Y:S02]  /*a610*/  IMAD.MOV.U32 R5, RZ, RZ, 0x40000040 ;  /* 0x40000040ff057424 */ /* 0x000fe400078e00ff */
[----:B------:R-:W-:Y:S01]  /*a620*/  HGMMA.64x64x16.F32.BF16 R24, gdesc[UR4], RZ, !UPT, gsb0 ;  /* 0x00e00000041879f0 */ /* 0x000fe2000c0018ff */
[----:B------:R-:W-:Y:S02]  /*a630*/  R2UR UR4, R12 ;  /* 0x000000000c0472ca */ /* 0x000fe400000e0000 */
[----:B------:R-:W-:Y:S02]  /*a640*/  R2UR UR5, R13 ;  /* 0x000000000d0572ca */ /* 0x000fe400000e0000 */
[----:B------:R-:W-:Y:S01]  /*a650*/  R2UR UR6, R8 ;  /* 0x00000000080672ca */ /* 0x000fe200000e0000 */
[----:B------:R-:W-:Y:S01]  /*a660*/  VIADD R8, R4, 0x4 ;  /* 0x0000000404087836 */ /* 0x000fe20000000000 */
[----:B------:R-:W-:Y:S01]  /*a670*/  R2UR UR7, R9 ;  /* 0x00000000090772ca */ /* 0x000fe200000e0000 */
[----:B------:R-:W-:-:S02]  /*a680*/  IMAD.MOV.U32 R9, RZ, RZ, 0x40000040 ;  /* 0x40000040ff097424 */ /* 0x000fc400078e00ff */
[----:B------:R-:W-:Y:S01]  /*a690*/  VIADD R4, R4, 0x6 ;  /* 0x0000000604047836 */ /* 0x000fe20000000000 */
[----:B------:R-:W-:Y:S02]  /*a6a0*/  WARPGROUP.DEPBAR.LE gsb0, 0x0 ;  /* 0x00008000000079c5 */ /* 0x000fe40000010000 */
[----:B------:R-:W-:-:S07]  /*a6b0*/  WARPGROUP.ARRIVE ;  /* 0x00000000000079c5 */ /* 0x000fce0000000000 */
[----:B------:R-:W-:Y:S01]  /*a6c0*/  HGMMA.64x64x16.F32.BF16 R24, gdesc[UR4], R24, gsb0 ;  /* 0x00e00000041879f0 */ /* 0x000fe20008001818 */
[----:B------:R-:W-:Y:S02]  /*a6d0*/  R2UR UR4, R10 ;  /* 0x000000000a0472ca */ /* 0x000fe400000e0000 */
[----:B------:R-:W-:Y:S02]  /*a6e0*/  R2UR UR5, R11 ;  /* 0x000000000b0572ca */ /* 0x000fe400000e0000 */
        /* <DEDUP_REMOVED lines=10> */
[----:B------:R-:W-:Y:S01]  /*a790*/  R2UR UR7, R5 ;  /* 0x00000000050772ca */ /* 0x000fe200000e0000 */
[----:B------:R-:W-:Y:S02]  /*a7a0*/  WARPGROUP.DEPBAR.LE gsb0, 0x0 ;  /* 0x00008000000079c5 */ /* 0x000fe40000010000 */
[----:B------:R-:W-:-:S10]  /*a7b0*/  WARPGROUP.ARRIVE ;  /* 0x00000000000079c5 */ /* 0x000fd40000000000 */
[----:B------:R-:W-:Y:S03]  /*a7c0*/  HGMMA.64x64x16.F32.BF16 R24, gdesc[UR4], R24, gsb0 ;  /* 0x00e00000041879f0 */ /* 0x000fe60008001818 */
[----:B------:R-:W-:Y:S02]  /*a7d0*/  WARPGROUP.DEPBAR.LE gsb0, 0x0 ;  /* 0x00008000000079c5 */ /* 0x000fe40000010000 */
[----:B------:R-:W2:Y:S02]  /*a7e0*/  SYNCS.PHASECHK.TRANS64.TRYWAIT P1, [R2+URZ+0x38810], R3 ;  /* 0x03881003020075a7 */ /* 0x000ea4000802017f */
[----:B--2---:R-:W-:Y:S05]  /*a7f0*/  @!P1 BRA `(.L_x_5683) ;  /* 0x000001ac00909947 */ /* 0x004fea0003800000 */
.L_x_5956:
[----:B------:R-:W-:Y:S05]  /*a800*/  BSYNC B0 ;  /* 0x0000000000007941 */ /* 0x000fea0003800000 */
.L_x_5682:
[----:B------:R-:W-:Y:S05]  /*a810*/  @!P0 BRA `(.L_x_5684) ;  /* 0x0000000000048947 */ /* 0x000fea0003800000 */
[----:B------:R-:W-:Y:S01]  /*a820*/  BPT.TRAP 0x1 ;  /* 0x000000040000795c */ /* 0x000fe20000300000 */
.L_x_5684:
[----:B------:R3:W4:Y:S01]  /*a830*/  SYNCS.PHASECHK.TRANS64.TRYWAIT P2, [R172+URZ+0x38850], R15 ;  /* 0x0388500fac0075a7 */ /* 0x000722000804017f */
[----:B------:R-:W-:Y:S05]  /*a840*/  @!P0 BRA `(.L_x_5685) ;  /* 0x0000000000048947 */ /* 0x000fea0003800000 */
[----:B------:R-:W-:Y:S01]  /*a850*/  BPT.TRAP 0x1 ;  /* 0x000000040000795c */ /* 0x000fe20000300000 */
.L_x_5685:
[----:B------:R-:W0:Y:S01]  /*a860*/  S2R R4, SR_TID.X ;  /* 0x0000000000047919 */ /* 0x000e220000002100 */
[----:B--2---:R-:W-:Y:S01]  /*a870*/  VIADD R3, R2, 0x400 ;  /* 0x0000040002037836 */ /* 0x004fe20000000000 */
[----:B------:R-:W-:Y:S04]  /*a880*/  BSSY B0, `(.L_x_5686) ;  /* 0x0000008000007945 */ /* 0x000fe80003800000 */
[----:B------:R-:W-:-:S04]  /*a890*/  SHF.R.U32.HI R3, RZ, 0x4, R3 ;  /* 0x00000004ff037819 */ /* 0x000fc80000011603 */
[----:B------:R-:W-:Y:S02]  /*a8a0*/  LOP3.LUT R3, R3, 0x3fff, RZ, 0xc0, !PT ;  /* 0x00003fff03037812 */ /* 0x000fe400078ec0ff */
[----:B0-----:R-:W-:-:S04]  /*a8b0*/  LOP3.LUT R4, R4, 0x7f, RZ, 0xc0, !PT ;  /* 0x0000007f04047812 */ /* 0x001fc800078ec0ff */
[----:B------:R-:W-:Y:S01]  /*a8c0*/  ISETP.NE.AND P1, PT, R4, RZ, PT ;  /* 0x000000ff0400720c */ /* 0x000fe20003f25270 */
[----:B----4-:R-:W-:-:S12]  /*a8d0*/  @P2 BRA `(.L_x_5687) ;  /* 0x0000000000082947 */ /* 0x010fd80003800000 */
[----:B------:R-:W0:Y:S02]  /*a8e0*/  SYNCS.PHASECHK.TRANS64.TRYWAIT P2, [R172+URZ+0x38850], R15 ;  /* 0x0388500fac0075a7 */ /* 0x000e24000804017f */
[----:B0-----:R-:W-:Y:S05]  /*a8f0*/  @!P2 BRA `(.L_x_5688) ;  /* 0x000001ac0064a947 */ /* 0x001fea0003800000 */
.L_x_5687:
[----:B------:R-:W-:Y:S05]  /*a900*/  BSYNC B0 ;  /* 0x0000000000007941 */ /* 0x000fea0003800000 */
.L_x_5686:
[----:B------:R-:W-:Y:S05]  /*a910*/  WARPSYNC.ALL ;  /* 0x0000000000007948 */ /* 0x000fea0003800000 */
[----:B------:R-:W-:Y:S01]  /*a920*/  LOP3.LUT R3, R3, 0x10000, RZ, 0xfc, !PT ;  /* 0x0001000003037812 */ /* 0x000fe200078efcff */
[----:B------:R-:W-:Y:S01]  /*a930*/  VIADD R4, R2, 0x26400 ;  /* 0x0002640002047836 */ /* 0x000fe20000000000 */
[----:B------:R-:W-:-:S03]  /*a940*/  WARPGROUP.ARRIVE ;  /* 0x00000000000079c5 */ /* 0x000fc60000000000 */
[----:B------:R-:W-:-:S03]  /*a950*/  IMAD R14, R18, 0x1000, R3 ;  /* 0x00001000120e7824 */ /* 0x000fc600078e0203 */
[----:B------:R-:W2:Y:S01]  /*a960*/  S2R R58, SR_TID.X ;  /* 0x00000000003a7919 */ /* 0x000ea20000002100 */
[----:B01-3--:R-:W-:Y:S01]  /*a970*/  IMAD.MOV.U32 R15, RZ, RZ, 0x40000040 ;  /* 0x40000040ff0f7424 */ /* 0x00bfe200078e00ff */
        /* <DEDUP_REMOVED lines=13> */
[C---:B------:R-:W-:Y:S01]  /*aa50*/  VIADD R56, R4.reuse, 0x2 ;  /* 0x0000000204387836 */ /* 0x040fe20000000000 */
[----:B------:R-:W-:Y:S01]  /*aa60*/  ULDC UR41, c[0x0][0xad0] ;  /* 0x0002b40000297ab9 */ /* 0x000fe20000000800 */
[----:B------:R-:W-:Y:S01]  /*aa70*/  VIADD R60, R4, 0x800 ;  /* 0x00000800043c7836 */ /* 0x000fe20000000000 */
[----:B------:R-:W-:Y:S01]  /*aa80*/  ULDC UR44, c[0x0][0xad0] ;  /* 0x0002b400002c7ab9 */ /* 0x000fe20000000800 */
[----:B------:R-:W-:Y:S01]  /*aa90*/  IMAD.MOV.U32 R173, RZ, RZ, R194 ;  /* 0x000000ffffad7224 */ /* 0x000fe200078e00c2 */
[----:B------:R-:W-:Y:S01]  /*aaa0*/  ULDC UR39, c[0x0][0xa80] ;  /* 0x0002a00000277ab9 */ /* 0x000fe20000000800 */
[----:B------:R-:W-:Y:S01]  /*aab0*/  ULDC UR40, c[0x0][0xa80] ;  /* 0x0002a00000287ab9 */ /* 0x000fe20000000800 */
[----:B------:R-:W-:Y:S05]  /*aac0*/  BSSY B0, `(.L_x_5689) ;  /* 0x000069e000007945 */ /* 0x000fea0003800000 */
        /* <DEDUP_REMOVED lines=9> */
[----:B--2---:R-:W-:-:S05]  /*ab60*/  SHF.R.U32.HI R58, RZ, 0x7, R58 ;  /* 0x00000007ff3a7819 */ /* 0x004fca000001163a */
[----:B------:R-:W0:Y:S02]  /*ab70*/  SHFL.IDX PT, R15, R58, RZ, 0x1f ;  /* 0x00001fff3a0f7589 */ /* 0x000e2400000e0000 */
[----:B0-----:R-:W-:-:S04]  /*ab80*/  ISETP.GT.AND P2, PT, R15, 0x7f, PT ;  /* 0x0000007f0f00780c */ /* 0x001fc80003f44270 */
[----:B------:R-:W-:Y:S02]  /*ab90*/  SEL R58, RZ, 0x2, !P2 ;  /* 0x00000002ff3a7807 */ /* 0x000fe40005000000 */
[C---:B------:R-:W-:Y:S02]  /*aba0*/  SEL R15, R59.reuse, 0x2, P2 ;  /* 0x000000023b0f7807 */ /* 0x040fe40001000000 */
[----:B------:R-:W-:Y:S01]  /*abb0*/  SEL R59, R59, 0x6, !P2 ;  /* 0x000000063b3b7807 */ /* 0x000fe20005000000 */
        /* <DEDUP_REMOVED lines=158> */
[--C-:B------:R-:W-:Y:S01]  /*b5a0*/  IMAD.IADD R20, R62, 0x1, R15.reuse ;  /* 0x000000013e147824 */ /* 0x100fe200078e020f */
        /* <DEDUP_REMOVED lines=16> */
[----:B------:R-:W-:Y:S02]  /*b6b0*/  IMAD.MOV.U32 R57, RZ, RZ, 0x40000040 ;  /* 0x40000040ff397424 */ /* 0x000fe400078e00ff */
[----:B------:R-:W-:-:S02]  /*b6c0*/  VIADD R62, R14, 0xa00 ;  /* 0x00000a000e3e7836 */ /* 0x000fc40000000000 */
[----:B------:R-:W-:Y:S01]  /*b6d0*/  VIADD R60, R4, 0xa00 ;  /* 0x00000a00043c7836 */ /* 0x000fe20000000000 */
[----:B------:R-:W-:Y:S02]  /*b6e0*/  WARPGROUP.DEPBAR.LE gsb0, 0x0 ;  /* 0x00008000000079c5 */ /* 0x000fe40000010000 */
[----:B------:R-:W-:-:S06]  /*b6f0*/  WARPGROUP.ARRIVE ;  /* 0x00000000000079c5 */ /* 0x000fcc0000000000 */
[----:B------:R-:W-:Y:S01]  /*b700*/  HGMMA.64x64x16.F32.BF16 R24, gdesc[UR4], R24, gsb0 ;  /* 0x00e00000041879f0 */ /* 0x000fe20008001818 */
[----:B------:R-:W-:Y:S01]  /*b710*/  R2UR UR6, R20 ;  /* 0x00000000140672ca */ /* 0x000fe200000e0000 */
[----:B------:R-:W-:Y:S01]  /*b720*/  IMAD.MOV.U32 R20, RZ, RZ, 0x28 ;  /* 0x00000028ff147424 */ /* 0x000fe200078e00ff */
[----:B------:R-:W-:Y:S01]  /*b730*/  R2UR UR7, R21 ;  /* 0x00000000150772ca */ /* 0x000fe200000e0000 */
[----:B------:R-:W-:Y:S01]  /*b740*/  IMAD.MOV.U32 R21, RZ, RZ, 0xa00 ;  /* 0x00000a00ff157424 */ /* 0x000fe200078e00ff */
[----:B------:R-:W-:Y:S02]  /*b750*/  R2UR UR4, R56 ;  /* 0x00000000380472ca */ /* 0x000fe400000e0000 */
[----:B------:R-:W-:Y:S02]  /*b760*/  R2UR UR5, R57 ;  /* 0x00000000390572ca */ /* 0x000fe400000e0000 */
[----:B------:R-:W-:Y:S02]  /*b770*/  SEL R20, R20, 0x26, P2 ;  /* 0x0000002614147807 */ /* 0x000fe40001000000 */
[----:B------:R-:W-:-:S02]  /*b780*/  SEL R21, R21, 0x980, P2 ;  /* 0x0000098015157807 */ /* 0x000fc40001000000 */
[----:B------:R-:W-:Y:S02]  /*b790*/  LOP3.LUT R57, R20, 0x6, RZ, 0xc0, !PT ;  /* 0x0000000614397812 */ /* 0x000fe400078ec0ff */
        /* <DEDUP_REMOVED lines=149> */
[----:B------:R-:W-:Y:S01]  /*c0f0*/  IMAD.MOV.U32 R20, RZ, RZ, 0x1000 ;  /* 0x00001000ff147424 */ /* 0x000fe200078e00ff */
[----:B------:R-:W-:Y:S02]  /*c100*/  R2UR UR7, R21 ;  /* 0x00000000150772ca */ /* 0x000fe400000e0000 */
[----:B------:R-:W-:Y:S02]  /*c110*/  R2UR UR4, R56 ;  /* 0x00000000380472ca */ /* 0x000fe400000e0000 */
[----:B------:R-:W-:Y:S02]  /*c120*/  R2UR UR5, R57 ;  /* 0x00000000390572ca */ /* 0x000fe400000e0000 */
[----:B------:R-:W-:-:S04]  /*c130*/  SEL R20, R20, 0xf80, P2 ;  /* 0x00000f8014147807 */ /* 0x000fc80001000000 */
        /* <DEDUP_REMOVED lines=8> */
[----:B------:R-:W-:Y:S02]  /*c1c0*/  R2UR UR4, R20 ;  /* 0x00000000140472ca */ /* 0x000fe400000e0000 */
[----:B------:R-:W-:Y:S02]  /*c1d0*/  R2UR UR5, R21 ;  /* 0x00000000150572ca */ /* 0x000fe400000e0000 */
[----:B------:R-:W-:Y:S02]  /*c1e0*/  R2UR UR6, R14 ;  /* 0x000000000e0672ca */ /* 0x000fe400000e0000 */
[----:B------:R-:W-:Y:S01]  /*c1f0*/  R2UR UR7, R15 ;  /* 0x000000000f0772ca */ /* 0x000fe200000e0000 */
[----:B------:R-:W0:Y:S02]  /*c200*/  LDC R14, c[0x0][0x448] ;  /* 0x00011200ff0e7b82 */ /* 0x000e240000000800 */
[----:B0-----:R-:W-:Y:S01]  /*c210*/  ISETP.NE.AND P2, PT, R14, 0x1, PT ;  /* 0x000000010e00780c */ /* 0x001fe20003f45270 */
[----:B------:R-:W-:-:S04]  /*c220*/  IMAD.IADD R14, R216, 0x1, R194 ;  /* 0x00000001d80e7824 */ /* 0x000fc800078e02c2 */
[----:B------:R-:W-:-:S08]  /*c230*/  IMAD.MOV.U32 R57, RZ, RZ, R14 ;  /* 0x000000ffff397224 */ /* 0x000fd000078e000e */
[----:B------:R-:W0:Y:S08]  /*c240*/  @P2 LDC R15, c[0x0][0x44c] ;  /* 0x00011300ff0f2b82 */ /* 0x000e300000000800 */
[----:B------:R-:W1:Y:S01]  /*c250*/  @P2 LDC R20, c[0x0][0x450] ;  /* 0x00011400ff142b82 */ /* 0x000e620000000800 */
[----:B0-----:R-:W-:-:S04]  /*c260*/  @P2 IMAD.HI.U32 R15, R14, R15, RZ ;  /* 0x0000000f0e0f2227 */ /* 0x001fc800078e00ff */
[----:B------:R-:W-:Y:S01]  /*c270*/  IMAD R14, R171, -0x40, R60 ;  /* 0xffffffc0ab0e7824 */ /* 0x000fe200078e023c */
[----:B------:R-:W-:Y:S02]  /*c280*/  WARPGROUP.DEPBAR.LE gsb0, 0x0 ;  /* 0x00008000000079c5 */ /* 0x000fe40000010000 */
[----:B------:R-:W-:Y:S01]  /*c290*/  WARPGROUP.ARRIVE ;  /* 0x00000000000079c5 */ /* 0x000fe20000000000 */
[----:B-1----:R-:W-:Y:S02]  /*c2a0*/  @P2 SHF.R.U32.HI R57, RZ, R20, R15 ;  /* 0x00000014ff392219 */ /* 0x002fe4000001160f */
[----:B------:R-:W-:-:S03]  /*c2b0*/  IADD3 R20, R211, 0x1, R14 ;  /* 0x00000001d3147810 */ /* 0x000fc60007ffe00e */
[----:B------:R-:W-:Y:S01]  /*c2c0*/  HGMMA.64x64x16.F32.BF16 R24, gdesc[UR4], R24, gsb0 ;  /* 0x00e00000041879f0 */ /* 0x000fe20008001818 */
[----:B------:R-:W-:Y:S01]  /*c2d0*/  SHFL.IDX PT, R15, R57, RZ, 0x1c1f ;  /* 0x001c1fff390f7589 */ /* 0x000fe200000e0000 */
[----:B------:R-:W-:Y:S01]  /*c2e0*/  ULDC UR4, c[0x0][0xad0] ;  /* 0x0002b40000047ab9 */ /* 0x000fe20000000800 */
[----:B------:R-:W-:Y:S02]  /*c2f0*/  IADD3 R66, -R193, R20, -R215 ;  /* 0x00000014c1427210 */ /* 0x000fe40007ffe9d7 */
[----:B------:R-:W0:Y:S01]  /*c300*/  SHFL.IDX PT, R57, R57, 0x1, 0x1c1f ;  /* 0x003c1f0039397f89 */ /* 0x000e2200000e0000 */
        /* <DEDUP_REMOVED lines=15> */
[----:B-1----:R-:W-:Y:S01]  /*c400*/  IADD3 R25, -R215, R14, R211 ;  /* 0x0000000ed7197210 */ /* 0x002fe20007ffe1d3 */
        /* <DEDUP_REMOVED lines=9> */
[----:B0-----:R-:W-:Y:S01]  /*c4a0*/  VIADDMNMX R57, R57, R66, R25, PT ;  /* 0x0000004239397246 */ /* 0x001fe20003800119 */
        /* <DEDUP_REMOVED lines=8> */
[----:B------:R-:W-:Y:S01]  /*c530*/  ISETP.GT.AND P6, PT, R57, 0x20, PT ;  /* 0x000000203900780c */ /* 0x000fe20003fc4270 */
[----:B------:R-:W-:Y:S01]  /*c540*/  FMUL.FTZ R51, R51, UR4 ;  /* 0x0000000433337c20 */ /* 0x000fe20008410000 */
[----:B------:R-:W-:-:S02]  /*c550*/  FMUL.FTZ R55, R55, UR4 ;  /* 0x0000000437377c20 */ /* 0x000fc40008410000 */
[----:B------:R-:W4:Y:S01]  /*c560*/  MUFU.TANH R32, R32 ;  /* 0x0000002000207308 */ /* 0x000f220000002400 */
[----:B0-----:R-:W-:Y:S01]  /*c570*/  VIADDMNMX R29, R15, R66, R25, PT ;  /* 0x000000420f1d7246 */ /* 0x001fe20003800119 */
[----:B------:R-:W-:-:S03]  /*c580*/  FMUL.FTZ R25, R50, UR4 ;  /* 0x0000000432197c20 */ /* 0x000fc60008410000 */
[C---:B------:R-:W-:Y:S02]  /*c590*/  ISETP.GT.AND P3, PT, R29.reuse, RZ, PT ;  /* 0x000000ff1d00720c */ /* 0x040fe40003f64270 */
[C---:B------:R-:W-:Y:S01]  /*c5a0*/  ISETP.GT.AND P4, PT, R29.reuse, 0x1, PT ;  /* 0x000000011d00780c */ /* 0x040fe20003f84270 */
[----:B------:R-:W0:Y:S01]  /*c5b0*/  MUFU.TANH R33, R33 ;  /* 0x0000002100217308 */ /* 0x000e220000002400 */
[C---:B------:R-:W-:Y:S02]  /*c5c0*/  ISETP.GT.AND P5, PT, R29.reuse, 0x8, PT ;  /* 0x000000081d00780c */ /* 0x040fe40003fa4270 */
[----:B--2---:R-:W-:Y:S02]  /*c5d0*/  FSEL R15, R24, -INF , P3 ;  /* 0xff800000180f7808 */ /* 0x004fe40001800000 */
[----:B------:R-:W-:Y:S02]  /*c5e0*/  ISETP.GT.AND P3, PT, R29, 0x9, PT ;  /* 0x000000091d00780c */ /* 0x000fe40003f64270 */
[----:B-1----:R-:W-:Y:S01]  /*c5f0*/  FSEL R14, R28, -INF , P5 ;  /* 0xff8000001c0e7808 */ /* 0x002fe20002800000 */
[----:B------:R1:W2:Y:S01]  /*c600*/  MUFU.TANH R58, R36 ;  /* 0x00000024003a7308 */ /* 0x0002a20000002400 */
[----:B---3--:R-:W-:-:S02]  /*c610*/  FSEL R20, R56, -INF , P3 ;  /* 0xff80000038147808 */ /* 0x008fc40001800000 */
[----:B------:R-:W-:Y:S02]  /*c620*/  ISETP.GT.AND P3, PT, R29, 0x11, PT ;  /* 0x000000111d00780c */ /* 0x000fe40003f64270 */
[----:B------:R-:W-:-:S03]  /*c630*/  ISETP.GT.AND P5, PT, R57, 0x8, PT ;  /* 0x000000083900780c */ /* 0x000fc60003fa4270 */
[----:B------:R-:W3:Y:S01]  /*c640*/  MUFU.TANH R37, R37 ;  /* 0x0000002500257308 */ /* 0x000ee20000002400 */
[----:B-1----:R-:W-:Y:S02]  /*c650*/  FSEL R36, R21, -INF , P4 ;  /* 0xff80000015247808 */ /* 0x002fe40002000000 */
[----:B------:R-:W-:Y:S02]  /*c660*/  ISETP.GT.AND P4, PT, R29, 0x10, PT ;  /* 0x000000101d00780c */ /* 0x000fe40003f84270 */
[----:B------:R-:W-:Y:S02]  /*c670*/  FMNMX.FTZ R21, R15, R36, !PT ;  /* 0x000000240f157209 */ /* 0x000fe40007810000 */
[----:B----4-:R-:W-:Y:S01]  /*c680*/  FSEL R24, R32, -INF , P4 ;  /* 0xff80000020187808 */ /* 0x010fe20002000000 */
[----:B------:R3:W1:Y:S01]  /*c690*/  MUFU.TANH R59, R40 ;  /* 0x00000028003b7308 */ /* 0x0006620000002400 */
[----:B------:R-:W-:Y:S02]  /*c6a0*/  FMNMX.FTZ R21, R14, R21, !PT ;  /* 0x000000150e157209 */ /* 0x000fe40007810000 */
[----:B------:R-:W-:-:S02]  /*c6b0*/  ISETP.GT.AND P4, PT, R29, 0x18, PT ;  /* 0x000000181d00780c */ /* 0x000fc40003f84270 */
[----:B------:R-:W-:Y:S02]  /*c6c0*/  FMNMX.FTZ R21, R20, R21, !PT ;  /* 0x0000001514157209 */ /* 0x000fe40007810000 */
[----:B0-----:R-:W-:Y:S01]  /*c6d0*/  FSEL R28, R33, -INF , P3 ;  /* 0xff800000211c7808 */ /* 0x001fe20001800000 */
[----:B------:R-:W-:Y:S01]  /*c6e0*/  MUFU.TANH R41, R41 ;  /* 0x0000002900297308 */ /* 0x000fe20000002400 */
[----:B------:R-:W-:Y:S02]  /*c6f0*/  FMNMX.FTZ R21, R24, R21, !PT ;  /* 0x0000001518157209 */ /* 0x000fe40007810000 */
[C---:B------:R-:W-:Y:S02]  /*c700*/  ISETP.GT.AND P3, PT, R29.reuse, 0x19, PT ;  /* 0x000000191d00780c */ /* 0x040fe40003f64270 */
[----:B--2---:R-:W-:Y:S02]  /*c710*/  FSEL R32, R58, -INF , P4 ;  /* 0xff8000003a207808 */ /* 0x004fe40002000000 */
[----:B------:R-:W-:Y:S01]  /*c720*/  FMNMX.FTZ R21, R28, R21, !PT ;  /* 0x000000151c157209 */ /* 0x000fe20007810000 */
[----:B------:R1:W0:Y:S01]  /*c730*/  MUFU.TANH R60, R44 ;  /* 0x0000002c003c7308 */ /* 0x0002220000002400 */
[----:B------:R-:W-:-:S02]  /*c740*/  ISETP.GT.AND P4, PT, R29, 0x20, PT ;  /* 0x000000201d00780c */ /* 0x000fc40003f84270 */
[----:B---3--:R-:W-:Y:S02]  /*c750*/  FSEL R40, R37, -INF , P3 ;  /* 0xff80000025287808 */ /* 0x008fe40001800000 */
[----:B------:R-:W-:Y:S01]  /*c760*/  FMNMX.FTZ R33, R32, R21, !PT ;  /* 0x0000001520217209 */ /* 0x000fe20007810000 */
[----:B------:R-:W-:Y:S01]  /*c770*/  FMUL.FTZ R21, R52, UR4 ;  /* 0x0000000434157c20 */ /* 0x000fe20008410000 */
[----:B------:R-:W-:Y:S01]  /*c780*/  ISETP.GT.AND P3, PT, R29, 0x21, PT ;  /* 0x000000211d00780c */ /* 0x000fe20003f64270 */
[----:B------:R-:W2:Y:S01]  /*c790*/  MUFU.TANH R45, R45 ;  /* 0x0000002d002d7308 */ /* 0x000ea20000002400 */
[----:B-1----:R-:W-:Y:S02]  /*c7a0*/  FSEL R44, R59, -INF , P4 ;  /* 0xff8000003b2c7808 */ /* 0x002fe40002000000 */
[----:B------:R-:W-:Y:S02]  /*c7b0*/  FMNMX.FTZ R33, R40, R33, !PT ;  /* 0x0000002128217209 */ /* 0x000fe40007810000 */
[----:B------:R-:W-:-:S02]  /*c7c0*/  ISETP.GT.AND P4, PT, R29, 0x28, PT ;  /* 0x000000281d00780c */ /* 0x000fc40003f84270 */
[----:B------:R-:W-:Y:S01]  /*c7d0*/  FMNMX.FTZ R33, R44, R33, !PT ;  /* 0x000000212c217209 */ /* 0x000fe20007810000 */
[----:B------:R1:W3:Y:S01]  /*c7e0*/  MUFU.TANH R56, R48 ;  /* 0x0000003000387308 */ /* 0x0002e20000002400 */
[----:B0-----:R-:W-:Y:S02]  /*c7f0*/  FSEL R52, R60, -INF , P4 ;  /* 0xff8000003c347808 */ /* 0x001fe40002000000 */
[----:B------:R-:W-:-:S05]  /*c800*/  ISETP.GT.AND P4, PT, R29, 0x30, PT ;  /* 0x000000301d00780c */ /* 0x000fca0003f84270 */
[----:B------:R-:W0:Y:S01]  /*c810*/  MUFU.TANH R49, R49 ;  /* 0x0000003100317308 */ /* 0x000e220000002400 */
[----:B-1----:R-:W-:Y:S02]  /*c820*/  FSEL R48, R41, -INF , P3 ;  /* 0xff80000029307808 */ /* 0x002fe40001800000 */
[----:B------:R-:W-:Y:S02]  /*c830*/  ISETP.GT.AND P3, PT, R29, 0x29, PT ;  /* 0x000000291d00780c */ /* 0x000fe40003f64270 */
[----:B------:R-:W-:Y:S02]  /*c840*/  FMNMX.FTZ R33, R48, R33, !PT ;  /* 0x0000002130217209 */ /* 0x000fe40007810000 */
[----:B--2---:R-:W-:Y:S01]  /*c850*/  FSEL R62, R45, -INF , P3 ;  /* 0xff8000002d3e7808 */ /* 0x004fe20001800000 */
[----:B------:R-:W1:Y:S01]  /*c860*/  MUFU.TANH R21, R21 ;  /* 0x0000001500157308 */ /* 0x000e620000002400 */
[----:B------:R-:W-:Y:S02]  /*c870*/  FMNMX.FTZ R33, R52, R33, !PT ;  /* 0x0000002134217209 */ /* 0x000fe40007810000 */
[----:B------:R-:W-:-:S02]  /*c880*/  ISETP.GT.AND P3, PT, R29, 0x31, PT ;  /* 0x000000311d00780c */ /* 0x000fc40003f64270 */
[----:B---3--:R-:W-:Y:S02]  /*c890*/  FSEL R58, R56, -INF , P4 ;  /* 0xff800000383a7808 */ /* 0x008fe40002000000 */
[----:B------:R-:W-:Y:S01]  /*c8a0*/  FMNMX.FTZ R33, R62, R33, !PT ;  /* 0x000000213e217209 */ /* 0x000fe20007810000 */
[----:B------:R-:W2:Y:S01]  /*c8b0*/  MUFU.TANH R53, R53 ;  /* 0x0000003500357308 */ /* 0x000ea20000002400 */
[----:B------:R-:W-:Y:S02]  /*c8c0*/  ISETP.GT.AND P4, PT, R29, 0x38, PT ;  /* 0x000000381d00780c */ /* 0x000fe40003f84270 */
[----:B0-----:R-:W-:Y:S02]  /*c8d0*/  FSEL R60, R49, -INF , P3 ;  /* 0xff800000313c7808 */ /* 0x001fe40001800000 */
[----:B------:R-:W-:Y:S02]  /*c8e0*/  FMNMX.FTZ R33, R58, R33, !PT ;  /* 0x000000213a217209 */ /* 0x000fe40007810000 */
[----:B------:R-:W-:Y:S01]  /*c8f0*/  ISETP.GT.AND P3, PT, R29, 0x39, PT ;  /* 0x000000391d00780c */ /* 0x000fe20003f64270 */
[----:B------:R-:W-:Y:S01]  /*c900*/  MUFU.TANH R26, R26 ;  /* 0x0000001a001a7308 */ /* 0x000fe20000002400 */
[----:B-1----:R-:W-:-:S02]  /*c910*/  FSEL R56, R21, -INF , P4 ;  /* 0xff80000015387808 */ /* 0x002fc40002000000 */
[----:B------:R-:W-:Y:S02]  /*c920*/  FMNMX.FTZ R33, R60, R33, !PT ;  /* 0x000000213c217209 */ /* 0x000fe40007810000 */
[----:B------:R-:W-:Y:S02]  /*c930*/  ISETP.GT.AND P4, PT, R57, 0x1, PT ;  /* 0x000000013900780c */ /* 0x000fe40003f84270 */
[----:B------:R-:W-:Y:S01]  /*c940*/  FMNMX.FTZ R33, R56, R33, !PT ;  /* 0x0000002138217209 */ /* 0x000fe20007810000 */
[----:B------:R0:W1:Y:S01]  /*c950*/  MUFU.TANH R29, R27 ;  /* 0x0000001b001d7308 */ /* 0x0000620000002400 */
[----:B--2---:R-:W-:Y:S02]  /*c960*/  FSEL R64, R53, -INF , P3 ;  /* 0xff80000035407808 */ /* 0x004fe40001800000 */
[----:B------:R-:W-:Y:S02]  /*c970*/  ISETP.GT.AND P3, PT, R57, RZ, PT ;  /* 0x000000ff3900720c */ /* 0x000fe40003f64270 */
[----:B------:R-:W-:-:S03]  /*c980*/  FMNMX.FTZ R33, R64, R33, !PT ;  /* 0x0000002140217209 */ /* 0x000fc60007810000 */
[----:B------:R-:W2:Y:S01]  /*c990*/  MUFU.TANH R30, R30 ;  /* 0x0000001e001e7308 */ /* 0x000ea20000002400 */
[----:B0-----:R-:W-:Y:S01]  /*c9a0*/  FMUL.FTZ R27, R54, UR4 ;  /* 0x00000004361b7c20 */ /* 0x001fe20008410000 */
[----:B------:R-:W0:Y:S01]  /*c9b0*/  SHFL.BFLY PT, R68, R33, 0x2, 0x1f ;  /* 0x0c401f0021447f89 */ /* 0x000e2200000e0000 */
[----:B------:R-:W-:Y:S02]  /*c9c0*/  ULDC UR4, c[0x0][0xa80] ;  /* 0x0002a00000047ab9 */ /* 0x000fe40000000800 */
[----:B------:R-:W-:-:S03]  /*c9d0*/  IMAD.U32 R169, RZ, RZ, UR4 ;  /* 0x00000004ffa97e24 */ /* 0x000fc6000f8e00ff */
[----:B------:R-:W-:Y:S01]  /*c9e0*/  MUFU.TANH R31, R31 ;  /* 0x0000001f001f7308 */ /* 0x000fe20000002400 */
[----:B-1----:R-:W-:Y:S02]  /*c9f0*/  FSEL R50, R29, -INF , P4 ;  /* 0xff8000001d327808 */ /* 0x002fe40002000000 */
[----:B------:R-:W-:-:S05]  /*ca00*/  ISETP.GT.AND P4, PT, R57, 0x10, PT ;  /* 0x000000103900780c */ /* 0x000fca0003f84270 */
[----:B------:R2:W1:Y:S08]  /*ca10*/  MUFU.TANH R37, R34 ;  /* 0x0000002200257308 */ /* 0x0004700000002400 */
[----:B------:R-:W-:Y:S01]  /*ca20*/  MUFU.TANH R35, R35 ;  /* 0x0000002300237308 */ /* 0x000fe20000002400 */
[----:B--2---:R-:W-:Y:S02]  /*ca30*/  FSEL R34, R30, -INF , P5 ;  /* 0xff8000001e227808 */ /* 0x004fe40002800000 */
[----:B0-----:R-:W-:-:S02]  /*ca40*/  FMNMX.FTZ R68, R33, R68, !PT ;  /* 0x0000004421447209 */ /* 0x001fc40007810000 */
[----:B------:R-:W-:-:S03]  /*ca50*/  ISETP.GT.AND P5, PT, R57, 0x21, PT ;  /* 0x000000213900780c */ /* 0x000fc60003fa4270 */
[----:B------:R-:W0:Y:S01]  /*ca60*/  SHFL.BFLY PT, R21, R68, 0x1, 0x1f ;  /* 0x0c201f0044157f89 */ /* 0x000e2200000e0000 */
[----:B------:R2:W3:Y:S01]  /*ca70*/  MUFU.TANH R33, R38 ;  /* 0x0000002600217308 */ /* 0x0004e20000002400 */
[----:B-1----:R-:W-:Y:S02]  /*ca80*/  FSEL R30, R37, -INF , P4 ;  /* 0xff800000251e7808 */ /* 0x002fe40002000000 */
[----:B------:R-:W-:-:S05]  /*ca90*/  ISETP.GT.AND P4, PT, R57, 0x18, PT ;  /* 0x000000183900780c */ /* 0x000fca0003f84270 */
[----:B------:R-:W1:Y:S08]  /*caa0*/  MUFU.TANH R39, R39 ;  /* 0x0000002700277308 */ /* 0x000e700000002400 */
[----:B------:R3:W4:Y:S01]  /*cab0*/  MUFU.TANH R41, R42 ;  /* 0x0000002a00297308 */ /* 0x0007220000002400 */
[----:B0-----:R-:W-:-:S07]  /*cac0*/  FMNMX.FTZ R168, R68, R21, !PT ;  /* 0x0000001544a87209 */ /* 0x001fce0007810000 */
[----:B------:R-:W0:Y:S01]  /*cad0*/  MUFU.TANH R43, R43 ;  /* 0x0000002b002b7308 */ /* 0x000e220000002400 */
[----:B------:R-:W-:Y:S02]  /*cae0*/  FSEL R21, R26, -INF , P3 ;  /* 0xff8000001a157808 */ /* 0x000fe40001800000 */
[----:B------:R-:W-:Y:S02]  /*caf0*/  ISETP.GT.AND P3, PT, R57, 0x9, PT ;  /* 0x000000093900780c */ /* 0x000fe40003f64270 */
[----:B------:R-:W-:Y:S02]  /*cb00*/  FMNMX.FTZ R29, R21, R50, !PT ;  /* 0x00000032151d7209 */ /* 0x000fe40007810000 */
[----:B--2---:R-:W-:Y:S01]  /*cb10*/  FSEL R38, R31, -INF , P3 ;  /* 0xff8000001f267808 */ /* 0x004fe20001800000 */
[----:B------:R2:W0:Y:S01]  /*cb20*/  MUFU.TANH R45, R46 ;  /* 0x0000002e002d7308 */ /* 0x0004220000002400 */
[----:B------:R-:W-:Y:S02]  /*cb30*/  FMNMX.FTZ R29, R34, R29, !PT ;  /* 0x0000001d221d7209 */ /* 0x000fe40007810000 */
[----:B------:R-:W-:-:S02]  /*cb40*/  ISETP.GT.AND P3, PT, R57, 0x11, PT ;  /* 0x000000113900780c */ /* 0x000fc40003f64270 */
[----:B------:R-:W-:Y:S02]  /*cb50*/  FMNMX.FTZ R29, R38, R29, !PT ;  /* 0x0000001d261d7209 */ /* 0x000fe40007810000 */
[----:B---3--:R-:W-:Y:S01]  /*cb60*/  FSEL R42, R33, -INF , P4 ;  /* 0xff800000212a7808 */ /* 0x008fe20002000000 */
[----:B------:R-:W3:Y:S01]  /*cb70*/  MUFU.TANH R47, R47 ;  /* 0x0000002f002f7308 */ /* 0x000ee20000002400 */
[----:B--2---:R-:W-:Y:S02]  /*cb80*/  FSEL R46, R35, -INF , P3 ;  /* 0xff800000232e7808 */ /* 0x004fe40001800000 */
[----:B------:R-:W-:Y:S02]  /*cb90*/  FMNMX.FTZ R29, R30, R29, !PT ;  /* 0x0000001d1e1d7209 */ /* 0x000fe40007810000 */
[----:B------:R-:W-:Y:S02]  /*cba0*/  ISETP.GT.AND P3, PT, R57, 0x19, PT ;  /* 0x000000193900780c */ /* 0x000fe40003f64270 */
[----:B------:R-:W-:Y:S01]  /*cbb0*/  FMNMX.FTZ R29, R46, R29, !PT ;  /* 0x0000001d2e1d7209 */ /* 0x000fe20007810000 */
[----:B------:R2:W3:Y:S01]  /*cbc0*/  MUFU.TANH R72, R25 ;  /* 0x0000001900487308 */ /* 0x0004e20000002400 */
[----:B-1----:R-:W-:-:S02]  /*cbd0*/  FSEL R68, R39, -INF , P3 ;  /* 0xff80000027447808 */ /* 0x002fc40001800000 */
[----:B------:R-:W-:Y:S02]  /*cbe0*/  FMNMX.FTZ R29, R42, R29, !PT ;  /* 0x0000001d2a1d7209 */ /* 0x000fe40007810000 */
[----:B----4-:R-:W-:Y:S02]  /*cbf0*/  FSEL R66, R41, -INF , P6 ;  /* 0xff80000029427808 */ /* 0x010fe40003000000 */
[----:B------:R-:W-:Y:S01]  /*cc00*/  FMNMX.FTZ R29, R68, R29, !PT ;  /* 0x0000001d441d7209 */ /* 0x000fe20007810000 */
[----:B------:R-:W1:Y:S01]  /*cc10*/  MUFU.TANH R51, R51 ;  /* 0x0000003300337308 */ /* 0x000e620000002400 */
[----:B------:R-:W-:Y:S01]  /*cc20*/  ISETP.GT.AND P4, PT, R57, 0x28, PT ;  /* 0x000000283900780c */ /* 0x000fe20003f84270 */
[----:B--2---:R-:W-:Y:S01]  /*cc30*/  FMUL.FTZ R25, R168, R169 ;  /* 0x000000a9a8197220 */ /* 0x004fe20000410000 */
[----:B0-----:R-:W-:Y:S02]  /*cc40*/  FSEL R54, R43, -INF , P5 ;  /* 0xff8000002b367808 */ /* 0x001fe40002800000 */
[----:B------:R-:W-:Y:S01]  /*cc50*/  FMNMX.FTZ R29, R66, R29, !PT ;  /* 0x0000001d421d7209 */ /* 0x000fe20007810000 */
[----:B------:R-:W0:Y:S01]  /*cc60*/  @P2 LDC R43, c[0x0][0x450] ;  /* 0x00011400ff2b2b82 */ /* 0x000e220000000800 */
[----:B------:R-:W-:Y:S01]  /*cc70*/  ISETP.GT.AND P3, PT, R57, 0x29, PT ;  /* 0x000000293900780c */ /* 0x000fe20003f64270 */
[----:B------:R-:W2:Y:S01]  /*cc80*/  MUFU.TANH R27, R27 ;  /* 0x0000001b001b7308 */ /* 0x000ea20000002400 */
[----:B------:R-:W-:-:S02]  /*cc90*/  FSEL R26, R45, -INF , P4 ;  /* 0xff8000002d1a7808 */ /* 0x000fc40002000000 */
[----:B------:R-:W-:Y:S02]  /*cca0*/  FMNMX.FTZ R29, R54, R29, !PT ;  /* 0x0000001d361d7209 */ /* 0x000fe40007810000 */
[----:B------:R-:W-:Y:S02]  /*ccb0*/  ISETP.GT.AND P6, PT, R57, 0x30, PT ;  /* 0x000000303900780c */ /* 0x000fe40003fc4270 */
[----:B---3--:R-:W-:Y:S01]  /*ccc0*/  FSEL R70, R47, -INF , P3 ;  /* 0xff8000002f467808 */ /* 0x008fe20001800000 */
[----:B------:R-:W3:Y:S01]  /*ccd0*/  MUFU.TANH R55, R55 ;  /* 0x0000003700377308 */ /* 0x000ee20000002400 */
[----:B------:R-:W-:Y:S02]  /*cce0*/  FMNMX.FTZ R29, R26, R29, !PT ;  /* 0x0000001d1a1d7209 */ /* 0x000fe40007810000 */
[----:B------:R-:W-:Y:S02]  /*ccf0*/  ISETP.GT.AND P3, PT, R57, 0x31, PT ;  /* 0x000000313900780c */ /* 0x000fe40003f64270 */
[----:B------:R-:W-:-:S02]  /*cd00*/  FSEL R72, R72, -INF , P6 ;  /* 0xff80000048487808 */ /* 0x000fc40003000000 */
[----:B------:R-:W-:Y:S02]  /*cd10*/  FMNMX.FTZ R29, R70, R29, !PT ;  /* 0x0000001d461d7209 */ /* 0x000fe40007810000 */
[----:B------:R-:W-:Y:S02]  /*cd20*/  FSETP.NEU.FTZ.AND P5, PT, R168, -INF , PT ;  /* 0xff800000a800780b */ /* 0x000fe40003fbd000 */
[----:B------:R-:W-:Y:S02]  /*cd30*/  ISETP.GT.AND P4, PT, R57, 0x38, PT ;  /* 0x000000383900780c */ /* 0x000fe40003f84270 */
[----:B-1----:R-:W-:Y:S02]  /*cd40*/  FSEL R74, R51, -INF , P3 ;  /* 0xff800000334a7808 */ /* 0x002fe40001800000 */
[----:B------:R-:W-:Y:S02]  /*cd50*/  FMNMX.FTZ R29, R72, R29, !PT ;  /* 0x0000001d481d7209 */ /* 0x000fe40007810000 */
[----:B------:R-:W-:-:S02]  /*cd60*/  FSEL R39, R25, RZ, P5 ;  /* 0x000000ff19277208 */ /* 0x000fc40002800000 */
[----:B------:R-:W-:Y:S02]  /*cd70*/  ISETP.GT.AND P3, PT, R57, 0x39, PT ;  /* 0x000000393900780c */ /* 0x000fe40003f64270 */
[----:B--2---:R-:W-:Y:S01]  /*cd80*/  FSEL R76, R27, -INF , P4 ;  /* 0xff8000001b4c7808 */ /* 0x004fe20002000000 */
[--C-:B------:R-:W-:Y:S01]  /*cd90*/  FFMA.FTZ R25, R36, R169, -R39.reuse ;  /* 0x000000a924197223 */ /* 0x100fe20000010827 */
[----:B------:R-:W-:Y:S01]  /*cda0*/  FMNMX.FTZ R29, R74, R29, !PT ;  /* 0x0000001d4a1d7209 */ /* 0x000fe20007810000 */
[-CC-:B------:R-:W-:Y:S01]  /*cdb0*/  FFMA.FTZ R154, R14, R169.reuse, -R39.reuse ;  /* 0x000000a90e9a7223 */ /* 0x180fe20000010827 */
[----:B---3--:R-:W-:Y:S01]  /*cdc0*/  FSEL R36, R55, -INF , P3 ;  /* 0xff80000037247808 */ /* 0x008fe20001800000 */
[--C-:B-----5:R-:W-:Y:S01]  /*cdd0*/  FFMA.FTZ R152, R15, R169, -R39.reuse ;  /* 0x000000a90f987223 */ /* 0x120fe20000010827 */
[----:B------:R-:W-:Y:S01]  /*cde0*/  FMNMX.FTZ R29, R76, R29, !PT ;  /* 0x0000001d4c1d7209 */ /* 0x000fe20007810000 */
[----:B------:R-:W-:Y:S01]  /*cdf0*/  MUFU.EX2 R25, R25 ;  /* 0x0000001900197308 */ /* 0x000fe20000000800 */
[-CC-:B------:R-:W-:Y:S01]  /*ce00*/  FFMA.FTZ R27, R20, R169.reuse, -R39.reuse ;  /* 0x000000a9141b7223 */ /* 0x180fe20000010827 */
[--C-:B------:R-:W-:Y:S01]  /*ce10*/  FFMA.FTZ R156, R24, R169, -R39.reuse ;  /* 0x000000a9189c7223 */ /* 0x100fe20000010827 */
[----:B------:R-:W-:Y:S01]  /*ce20*/  FMNMX.FTZ R14, R36, R29, !PT ;  /* 0x0000001d240e7209 */ /* 0x000fe20007810000 */
[-CC-:B------:R-:W-:Y:S01]  /*ce30*/  FFMA.FTZ R31, R28, R169.reuse, -R39.reuse ;  /* 0x000000a91c1f7223 */ /* 0x180fe20000010827 */
[-CC-:B------:R-:W-:Y:S01]  /*ce40*/  FFMA.FTZ R158, R32, R169.reuse, -R39.reuse ;  /* 0x000000a9209e7223 */ /* 0x180fe20000010827 */
[-CC-:B------:R-:W-:Y:S01]  /*ce50*/  FFMA.FTZ R29, R40, R169.reuse, -R39.reuse ;  /* 0x000000a9281d7223 */ /* 0x180fe20000010827 */
[-CC-:B------:R-:W-:Y:S01]  /*ce60*/  FFMA.FTZ R160, R44, R169.reuse, -R39.reuse ;  /* 0x000000a92ca07223 */ /* 0x180fe20000010827 */
[----:B------:R-:W1:Y:S01]  /*ce70*/  SHFL.BFLY PT, R15, R14, 0x2, 0x1f ;  /* 0x0c401f000e0f7f89 */ /* 0x000e6200000e0000 */
[----:B------:R-:W-:Y:S01]  /*ce80*/  MUFU.EX2 R152, R152 ;  /* 0x0000009800987308 */ /* 0x000fe20000000800 */
[-CC-:B------:R-:W-:Y:S01]  /*ce90*/  FFMA.FTZ R33, R48, R169.reuse, -R39.reuse ;  /* 0x000000a930217223 */ /* 0x180fe20000010827 */
[-CC-:B------:R-:W-:Y:S01]  /*cea0*/  FFMA.FTZ R162, R52, R169.reuse, -R39.reuse ;  /* 0x000000a934a27223 */ /* 0x180fe20000010827 */
[-CC-:B------:R-:W-:Y:S01]  /*ceb0*/  FFMA.FTZ R35, R62, R169.reuse, -R39.reuse ;  /* 0x000000a93e237223 */ /* 0x180fe20000010827 */
[-CC-:B------:R-:W-:Y:S01]  /*cec0*/  FFMA.FTZ R164, R58, R169.reuse, -R39.reuse ;  /* 0x000000a93aa47223 */ /* 0x180fe20000010827 */
[-CC-:B------:R-:W-:Y:S01]  /*ced0*/  FFMA.FTZ R37, R60, R169.reuse, -R39.reuse ;  /* 0x000000a93c257223 */ /* 0x180fe20000010827 */
[-CC-:B------:R-:W-:Y:S01]  /*cee0*/  FFMA.FTZ R166, R56, R169.reuse, -R39.reuse ;  /* 0x000000a938a67223 */ /* 0x180fe20000010827 */
[----:B------:R-:W-:Y:S01]  /*cef0*/  FFMA.FTZ R39, R64, R169, -R39 ;  /* 0x000000a940277223 */ /* 0x000fe20000010827 */
[----:B------:R-:W-:Y:S08]  /*cf00*/  MUFU.EX2 R154, R154 ;  /* 0x0000009a009a7308 */ /* 0x000ff00000000800 */
[----:B------:R-:W-:Y:S01]  /*cf10*/  MUFU.EX2 R27, R27 ;  /* 0x0000001b001b7308 */ /* 0x000fe20000000800 */
[----:B-1----:R-:W-:-:S07]  /*cf20*/  FMNMX.FTZ R15, R14, R15, !PT ;  /* 0x0000000f0e0f7209 */ /* 0x002fce0007810000 */
[----:B------:R-:W-:Y:S01]  /*cf30*/  MUFU.EX2 R156, R156 ;  /* 0x0000009c009c7308 */ /* 0x000fe20000000800 */
[----:B------:R-:W1:Y:S07]  /*cf40*/  SHFL.BFLY PT, R170, R15, 0x1, 0x1f ;  /* 0x0c201f000faa7f89 */ /* 0x000e6e00000e0000 */
[----:B------:R-:W-:Y:S08]  /*cf50*/  MUFU.EX2 R31, R31 ;  /* 0x0000001f001f7308 */ /* 0x000ff00000000800 */
[----:B------:R-:W-:Y:S08]  /*cf60*/  MUFU.EX2 R158, R158 ;  /* 0x0000009e009e7308 */ /* 0x000ff00000000800 */
[----:B------:R-:W-:Y:S01]  /*cf70*/  MUFU.EX2 R29, R29 ;  /* 0x0000001d001d7308 */ /* 0x000fe20000000800 */
[----:B-1----:R-:W-:-:S04]  /*cf80*/  FMNMX.FTZ R170, R15, R170, !PT ;  /* 0x000000aa0faa7209 */ /* 0x002fc80007810000 */
[C---:B------:R-:W-:Y:S01]  /*cf90*/  FSETP.NEU.FTZ.AND P3, PT, R170.reuse, -INF , PT ;  /* 0xff800000aa00780b */ /* 0x040fe20003f7d000 */
[-C--:B------:R-:W-:Y:S02]  /*cfa0*/  FMUL.FTZ R14, R170, R169.reuse ;  /* 0x000000a9aa0e7220 */ /* 0x080fe40000410000 */
[----:B------:R-:W-:Y:S03]  /*cfb0*/  MUFU.EX2 R160, R160 ;  /* 0x000000a000a07308 */ /* 0x000fe60000000800 */
[----:B------:R-:W-:Y:S01]  /*cfc0*/  FSEL R15, R14, RZ, P3 ;  /* 0x000000ff0e0f7208 */ /* 0x000fe20001800000 */
[C---:B------:R-:W-:Y:S02]  /*cfd0*/  @!P1 VIADD R14, R172.reuse, 0x38840 ;  /* 0x00038840ac0e9836 */ /* 0x040fe40000000000 */
[----:B------:R-:W-:Y:S02]  /*cfe0*/  @!P1 VIADD R172, R172, 0x38860 ;  /* 0x00038860acac9836 */ /* 0x000fe40000000000 */
        /* <DEDUP_REMOVED lines=9> */
[----:B------:R-:W-:Y:S01]  /*d080*/  @!P1 PRMT R14, RZ, 0x654, R14 ;  /* 0x00000654ff0e9816 */ /* 0x000fe2000000000e */
[-CC-:B------:R-:W-:Y:S01]  /*d090*/  FFMA.FTZ R68, R68, R169.reuse, -R15.reuse ;  /* 0x000000a944447223 */ /* 0x180fe2000001080f */
[-CC-:B------:R-:W-:Y:S01]  /*d0a0*/  FFMA.FTZ R66, R66, R169.reuse, -R15.reuse ;  /* 0x000000a942427223 */ /* 0x180fe2000001080f */
[-CC-:B------:R-:W-:Y:S01]  /*d0b0*/  FFMA.FTZ R54, R54, R169.reuse, -R15.reuse ;  /* 0x000000a936367223 */ /* 0x180fe2000001080f */
[----:B------:R2:W-:Y:S01]  /*d0c0*/  @!P1 SYNCS.ARRIVE.TRANS64.RED.A1T0 RZ, [R14+URZ], RZ ;  /* 0x000000ff0eff99a7 */ /* 0x0005e2000810043f */
[-CC-:B------:R-:W-:Y:S01]  /*d0d0*/  FFMA.FTZ R26, R26, R169.reuse, -R15.reuse ;  /* 0x000000a91a1a7223 */ /* 0x180fe2000001080f */
[-CC-:B------:R-:W-:Y:S01]  /*d0e0*/  FFMA.FTZ R70, R70, R169.reuse, -R15.reuse ;  /* 0x000000a946467223 */ /* 0x180fe2000001080f */
[----:B------:R-:W3:Y:S01]  /*d0f0*/  MUFU.EX2 R50, R50 ;  /* 0x0000003200327308 */ /* 0x000ee20000000800 */
[-CC-:B------:R-:W-:Y:S01]  /*d100*/  FFMA.FTZ R72, R72, R169.reuse, -R15.reuse ;  /* 0x000000a948487223 */ /* 0x180fe2000001080f */
[-CC-:B------:R-:W-:Y:S01]  /*d110*/  FFMA.FTZ R74, R74, R169.reuse, -R15.reuse ;  /* 0x000000a94a4a7223 */ /* 0x180fe2000001080f */
[-CC-:B------:R-:W-:Y:S01]  /*d120*/  FFMA.FTZ R76, R76, R169.reuse, -R15.reuse ;  /* 0x000000a94c4c7223 */ /* 0x180fe2000001080f */
[----:B------:R-:W-:Y:S01]  /*d130*/  FFMA.FTZ R36, R36, R169, -R15 ;  /* 0x000000a924247223 */ /* 0x000fe2000001080f */
[----:B-1----:R-:W1:Y:S01]  /*d140*/  @P2 LDC R21, c[0x0][0x44c] ;  /* 0x00011300ff152b82 */ /* 0x002e620000000800 */
[----:B------:R-:W-:-:S02]  /*d150*/  @!P1 PRMT R172, RZ, 0x654, R172 ;  /* 0x00000654ffac9816 */ /* 0x000fc400000000ac */
[----:B------:R-:W4:Y:S08]  /*d160*/  MUFU.EX2 R34, R34 ;  /* 0x0000002200227308 */ /* 0x000f300000000800 */
[----:B------:R-:W0:Y:S01]  /*d170*/  MUFU.EX2 R155, R38 ;  /* 0x00000026009b7308 */ /* 0x000e220000000800 */
[----:B---3--:R-:W-:Y:S01]  /*d180*/  FADD.FTZ R41, R153, R50 ;  /* 0x0000003299297221 */ /* 0x008fe20000010000 */
[----:B------:R-:W-:-:S06]  /*d190*/  F2FP.BF16.F32.PACK_AB R153, R50, R153 ;  /* 0x000000993299723e */ /* 0x000fcc00000010ff */
[----:B------:R-:W3:Y:S01]  /*d1a0*/  MUFU.EX2 R30, R30 ;  /* 0x0000001e001e7308 */ /* 0x000ee20000000800 */
[----:B----4-:R-:W-:Y:S01]  /*d1b0*/  FADD.FTZ R24, R34, R41 ;  /* 0x0000002922187221 */ /* 0x010fe20000010000 */
[----:B-1----:R-:W-:-:S04]  /*d1c0*/  @P2 IMAD.HI.U32 R20, R194, R21, RZ ;  /* 0x00000015c2142227 */ /* 0x002fc800078e00ff */
[----:B------:R-:W-:Y:S01]  /*d1d0*/  FADD.FTZ R21, R152, R25 ;  /* 0x0000001998157221 */ /* 0x000fe20000010000 */
[----:B------:R-:W-:Y:S01]  /*d1e0*/  F2FP.BF16.F32.PACK_AB R152, R25, R152 ;  /* 0x000000981998723e */ /* 0x000fe200000010ff */
[----:B------:R-:W1:Y:S01]  /*d1f0*/  MUFU.EX2 R157, R46 ;  /* 0x0000002e009d7308 */ /* 0x000e620000000800 */
[----:B0-----:R-:W-:Y:S01]  /*d200*/  FADD.FTZ R41, R155, R24 ;  /* 0x000000189b297221 */ /* 0x001fe20000010000 */
[----:B--2---:R-:W-:Y:S01]  /*d210*/  FADD.FTZ R14, R154, R21 ;  /* 0x000000159a0e7221 */ /* 0x004fe20000010000 */
[----:B------:R-:W-:Y:S01]  /*d220*/  @P2 SHF.R.U32.HI R173, RZ, R43, R20 ;  /* 0x0000002bffad2219 */ /* 0x000fe20000011614 */
[----:B------:R-:W-:Y:S01]  /*d230*/  IMAD R20, R18, 0x1000, R190 ;  /* 0x0000100012147824 */ /* 0x000fe200078e02be */
[C---:B------:R-:W-:Y:S01]  /*d240*/  F2FP.BF16.F32.PACK_AB R154, R27.reuse, R154 ;  /* 0x0000009a1b9a723e */ /* 0x040fe200000010ff */
[----:B------:R-:W-:Y:S01]  /*d250*/  FADD.FTZ R15, R27, R14 ;  /* 0x0000000e1b0f7221 */ /* 0x000fe20000010000 */
[----:B------:R-:W-:Y:S01]  /*d260*/  IMAD.MOV.U32 R21, RZ, RZ, 0x40000040 ;  /* 0x40000040ff157424 */ /* 0x000fe200078e00ff */
[----:B------:R-:W0:Y:S01]  /*d270*/  MUFU.EX2 R42, R42 ;  /* 0x0000002a002a7308 */ /* 0x000e220000000800 */
[----:B---3--:R-:W-:Y:S01]  /*d280*/  FADD.FTZ R28, R30, R41 ;  /* 0x000000291e1c7221 */ /* 0x008fe20000010000 */
[----:B------:R-:W-:-:S02]  /*d290*/  VIADD R14, R20, 0x80 ;  /* 0x00000080140e7836 */ /* 0x000fc40000000000 */
[----:B------:R-:W-:Y:S01]  /*d2a0*/  FADD.FTZ R24, R156, R15 ;  /* 0x0000000f9c187221 */ /* 0x000fe20000010000 */
[----:B------:R-:W-:Y:S01]  /*d2b0*/  R2UR UR7, R21 ;  /* 0x00000000150772ca */ /* 0x000fe200000e0000 */
[----:B------:R-:W-:Y:S01]  /*d2c0*/  IMAD.MOV.U32 R15, RZ, RZ, 0x40000040 ;  /* 0x40000040ff0f7424 */ /* 0x000fe200078e00ff */
[----:B------:R-:W-:Y:S01]  /*d2d0*/  F2FP.BF16.F32.PACK_AB R155, R155, R34 ;  /* 0x000000229b9b723e */ /* 0x000fe200000010ff */
[----:B------:R-:W-:Y:S01]  /*d2e0*/  FADD.FTZ R21, R31, R24 ;  /* 0x000000181f157221 */ /* 0x000fe20000010000 */
[----:B------:R-:W2:Y:S01]  /*d2f0*/  MUFU.EX2 R159, R68 ;  /* 0x00000044009f7308 */ /* 0x000ea20000000800 */
[----:B-1----:R-:W-:Y:S01]  /*d300*/  FADD.FTZ R41, R157, R28 ;  /* 0x0000001c9d297221 */ /* 0x002fe20000010000 */
[----:B------:R-:W-:Y:S01]  /*d310*/  R2UR UR10, R14 ;  /* 0x000000000e0a72ca */ /* 0x000fe200000e0000 */
[----:B------:R-:W-:Y:S01]  /*d320*/  FADD.FTZ R24, R158, R21 ;  /* 0x000000159e187221 */ /* 0x000fe20000010000 */
[----:B------:R-:W-:Y:S01]  /*d330*/  R2UR UR11, R15 ;  /* 0x000000000f0b72ca */ /* 0x000fe200000e0000 */
[----:B------:R-:W-:Y:S01]  /*d340*/  BAR.SYNC.DEFER_BLOCKING 0xf, 0x100 ;  /* 0x03c4000000007b1d */ /* 0x000fe20000010000 */
[----:B------:R-:W-:Y:S01]  /*d350*/  F2FP.BF16.F32.PACK_AB R156, R31, R156 ;  /* 0x0000009c1f9c723e */ /* 0x000fe200000010ff */
[----:B------:R-:W-:Y:S01]  /*d360*/  FADD.FTZ R15, R29, R24 ;  /* 0x000000181d0f7221 */ /* 0x000fe20000010000 */
[----:B------:R-:W-:Y:S01]  /*d370*/  F2FP.BF16.F32.PACK_AB R157, R157, R30 ;  /* 0x0000001e9d9d723e */ /* 0x000fe200000010ff */
[----:B0-----:R-:W-:Y:S01]  /*d380*/  FADD.FTZ R14, R42, R41 ;  /* 0x000000292a0e7221 */ /* 0x001fe20000010000 */
[----:B------:R-:W-:Y:S01]  /*d390*/  F2FP.BF16.F32.PACK_AB R158, R29, R158 ;  /* 0x0000009e1d9e723e */ /* 0x000fe200000010ff */
[----:B------:R-:W0:Y:S01]  /*d3a0*/  MUFU.EX2 R66, R66 ;  /* 0x0000004200427308 */ /* 0x000e220000000800 */
[----:B------:R-:W-:Y:S01]  /*d3b0*/  R2UR UR6, R20 ;  /* 0x00000000140672ca */ /* 0x000fe200000e0000 */
[----:B--2---:R-:W-:Y:S01]  /*d3c0*/  FADD.FTZ R21, R159, R14 ;  /* 0x0000000e9f157221 */ /* 0x004fe20000010000 */
[----:B------:R-:W-:-:S05]  /*d3d0*/  FADD.FTZ R14, R160, R15 ;  /* 0x0000000fa00e7221 */ /* 0x000fca0000010000 */
[----:B------:R-:W1:Y:S01]  /*d3e0*/  MUFU.EX2 R161, R54 ;  /* 0x0000003600a17308 */ /* 0x000e620000000800 */
[----:B------:R-:W-:Y:S01]  /*d3f0*/  F2FP.BF16.F32.PACK_AB R159, R159, R42 ;  /* 0x0000002a9f9f723e */ /* 0x000fe200000010ff */
[C---:B------:R-:W-:Y:S01]  /*d400*/  FADD.FTZ R15, R33.reuse, R14 ;  /* 0x0000000e210f7221 */ /* 0x040fe20000010000 */
[----:B------:R-:W-:-:S05]  /*d410*/  F2FP.BF16.F32.PACK_AB R160, R33, R160 ;  /* 0x000000a021a0723e */ /* 0x000fca00000010ff */
[----:B------:R-:W2:Y:S01]  /*d420*/  MUFU.EX2 R26, R26 ;  /* 0x0000001a001a7308 */ /* 0x000ea20000000800 */
[----:B0-----:R-:W-:Y:S01]  /*d430*/  FADD.FTZ R24, R66, R21 ;  /* 0x0000001542187221 */ /* 0x001fe20000010000 */
[----:B------:R0:W-:Y:S04]  /*d440*/  STSM.16.M88.4 [R195+0x36400], R152 ;  /* 0x03640098c3007844 */ /* 0x0001e80000000200 */
[----:B------:R3:W-:Y:S02]  /*d450*/  STSM.16.M88.4 [R203], R156 ;  /* 0x0000009ccb007844 */ /* 0x0007e40000000200 */
[----:B------:R-:W4:Y:S01]  /*d460*/  MUFU.EX2 R162, R162 ;  /* 0x000000a200a27308 */ /* 0x000f220000000800 */
[C---:B-1----:R-:W-:Y:S01]  /*d470*/  FADD.FTZ R21, R161.reuse, R24 ;  /* 0x00000018a1157221 */ /* 0x042fe20000010000 */
[----:B------:R-:W-:-:S06]  /*d480*/  F2FP.BF16.F32.PACK_AB R161, R161, R66 ;  /* 0x00000042a1a1723e */ /* 0x000fcc00000010ff */
[----:B------:R-:W1:Y:S01]  /*d490*/  MUFU.EX2 R163, R70 ;  /* 0x0000004600a37308 */ /* 0x000e620000000800 */
[----:B--2---:R-:W-:-:S07]  /*d4a0*/  FADD.FTZ R24, R26, R21 ;  /* 0x000000151a187221 */ /* 0x004fce0000010000 */
[----:B------:R-:W2:Y:S01]  /*d4b0*/  MUFU.EX2 R35, R35 ;  /* 0x0000002300237308 */ /* 0x000ea20000000800 */
[----:B----4-:R-:W-:-:S07]  /*d4c0*/  FADD.FTZ R14, R162, R15 ;  /* 0x0000000fa20e7221 */ /* 0x010fce0000010000 */
[----:B------:R-:W4:Y:S01]  /*d4d0*/  MUFU.EX2 R72, R72 ;  /* 0x0000004800487308 */ /* 0x000f220000000800 */
[C---:B-1----:R-:W-:Y:S01]  /*d4e0*/  FADD.FTZ R21, R163.reuse, R24 ;  /* 0x00000018a3157221 */ /* 0x042fe20000010000 */
[----:B------:R-:W-:-:S06]  /*d4f0*/  F2FP.BF16.F32.PACK_AB R163, R163, R26 ;  /* 0x0000001aa3a3723e */ /* 0x000fcc00000010ff */
[----:B------:R-:W1:Y:S01]  /*d500*/  MUFU.EX2 R164, R164 ;  /* 0x000000a400a47308 */ /* 0x000e620000000800 */
[C---:B--2---:R-:W-:Y:S01]  /*d510*/  FADD.FTZ R15, R35.reuse, R14 ;  /* 0x0000000e230f7221 */ /* 0x044fe20000010000 */
[----:B------:R-:W-:-:S05]  /*d520*/  F2FP.BF16.F32.PACK_AB R162, R35, R162 ;  /* 0x000000a223a2723e */ /* 0x000fca00000010ff */
[----:B------:R3:W-:Y:S01]  /*d530*/  STSM.16.M88.4 [R212], R160 ;  /* 0x000000a0d4007844 */ /* 0x0007e20000000200 */
[----:B------:R-:W2:Y:S01]  /*d540*/  MUFU.EX2 R165, R74 ;  /* 0x0000004a00a57308 */ /* 0x000ea20000000800 */
[----:B----4-:R-:W-:-:S07]  /*d550*/  FADD.FTZ R24, R72, R21 ;  /* 0x0000001548187221 */ /* 0x010fce0000010000 */
[----:B------:R-:W4:Y:S01]  /*d560*/  MUFU.EX2 R37, R37 ;  /* 0x0000002500257308 */ /* 0x000f220000000800 */
[----:B-1----:R-:W-:-:S07]  /*d570*/  FADD.FTZ R14, R164, R15 ;  /* 0x0000000fa40e7221 */ /* 0x002fce0000010000 */
[----:B------:R-:W1:Y:S01]  /*d580*/  MUFU.EX2 R76, R76 ;  /* 0x0000004c004c7308 */ /* 0x000e620000000800 */
[C---:B--2---:R-:W-:Y:S01]  /*d590*/  FADD.FTZ R21, R165.reuse, R24 ;  /* 0x00000018a5157221 */ /* 0x044fe20000010000 */
[----:B------:R-:W-:-:S06]  /*d5a0*/  F2FP.BF16.F32.PACK_AB R165, R165, R72 ;  /* 0x00000048a5a5723e */ /* 0x000fcc00000010ff */
[----:B------:R-:W2:Y:S01]  /*d5b0*/  MUFU.EX2 R166, R166 ;  /* 0x000000a600a67308 */ /* 0x000ea20000000800 */
[C---:B----4-:R-:W-:Y:S01]  /*d5c0*/  FADD.FTZ R15, R37.reuse, R14 ;  /* 0x0000000e250f7221 */ /* 0x050fe20000010000 */
[----:B------:R-:W-:-:S06]  /*d5d0*/  F2FP.BF16.F32.PACK_AB R164, R37, R164 ;  /* 0x000000a425a4723e */ /* 0x000fcc00000010ff */
[----:B------:R-:W4:Y:S01]  /*d5e0*/  MUFU.EX2 R167, R36 ;  /* 0x0000002400a77308 */ /* 0x000f220000000800 */
[----:B-1----:R-:W-:Y:S01]  /*d5f0*/  FADD.FTZ R24, R76, R21 ;  /* 0x000000154c187221 */ /* 0x002fe20000010000 */
[----:B------:R-:W-:-:S06]  /*d600*/  IMAD.MOV.U32 R21, RZ, RZ, 0x40000040 ;  /* 0x40000040ff157424 */ /* 0x000fcc00078e00ff */
[----:B------:R-:W1:Y:S01]  /*d610*/  MUFU.EX2 R39, R39 ;  /* 0x0000002700277308 */ /* 0x000e620000000800 */
[----:B--2---:R-:W-:Y:S01]  /*d620*/  FADD.FTZ R14, R166, R15 ;  /* 0x0000000fa60e7221 */ /* 0x004fe20000010000 */
[C---:B----4-:R-:W-:Y:S01]  /*d630*/  FADD.FTZ R15, R167.reuse, R24 ;  /* 0x00000018a70f7221 */ /* 0x050fe20000010000 */
[----:B------:R-:W-:Y:S02]  /*d640*/  F2FP.BF16.F32.PACK_AB R167, R167, R76 ;  /* 0x0000004ca7a7723e */ /* 0x000fe400000010ff */
[C---:B-1----:R-:W-:Y:S01]  /*d650*/  F2FP.BF16.F32.PACK_AB R166, R39.reuse, R166 ;  /* 0x000000a627a6723e */ /* 0x042fe200000010ff */
[----:B------:R-:W-:-:S04]  /*d660*/  FADD.FTZ R14, R39, R14 ;  /* 0x0000000e270e7221 */ /* 0x000fc80000010000 */
[----:B------:R3:W-:Y:S01]  /*d670*/  STSM.16.M88.4 [R210], R164 ;  /* 0x000000a4d2007844 */ /* 0x0007e20000000200 */
[----:B------:R-:W-:-:S06]  /*d680*/  WARPGROUP.ARRIVE ;  /* 0x00000000000079c5 */ /* 0x000fcc0000000000 */
[----:B------:R-:W-:Y:S03]  /*d690*/  HGMMA.64x256x16.F32.BF16 R24, R152, gdesc[UR4].tnspB, RZ, !UPT, gsb0 ;  /* 0x43e0000498187df0 */ /* 0x000fe6000c0018ff */
[----:B------:R-:W-:Y:S02]  /*d6a0*/  WARPGROUP.DEPBAR.LE gsb0, 0x0 ;  /* 0x00008000000079c5 */ /* 0x000fe40000010000 */
[----:B------:R-:W-:Y:S01]  /*d6b0*/  WARPGROUP.ARRIVE ;  /* 0x00000000000079c5 */ /* 0x000fe20000000000 */
[C---:B0-----:R-:W-:Y:S02]  /*d6c0*/  VIADD R152, R20.reuse, 0x100 ;  /* 0x0000010014987836 */ /* 0x041fe40000000000 */
[----:B------:R-:W-:Y:S02]  /*d6d0*/  IMAD.MOV.U32 R153, RZ, RZ, 0x40000040 ;  /* 0x40000040ff997424 */ /* 0x000fe400078e00ff */
[----:B------:R-:W-:-:S15]  /*d6e0*/  VIADD R20, R20, 0x180 ;  /* 0x0000018014147836 */ /* 0x000fde0000000000 */
[----:B------:R-:W-:-:S03]  /*d6f0*/  NOP ;  /* 0x0000000000007918 */ /* 0x000fc60000000000 */
        /* <DEDUP_REMOVED lines=8> */
[----:B------:R-:W-:Y:S02]  /*d780*/  R2UR UR7, R21 ;  /* 0x00000000150772ca */ /* 0x000fe400000e0000 */
[----:B------:R-:W-:-:S04]  /*d790*/  IADD3 R20, R173, R211, -R193 ;  /* 0x000000d3ad147210 */ /* 0x000fc80007ffe8c1 */
[----:B------:R-:W-:-:S04]  /*d7a0*/  SHF.R.S32.HI R21, RZ, 0x1f, R20 ;  /* 0x0000001fff157819 */ /* 0x000fc80000011414 */
[----:B------:R-:W-:Y:S01]  /*d7b0*/  LEA.HI R21, R21, R20, RZ, 0x6 ;  /* 0x0000001415157211 */ /* 0x000fe200078f30ff */
[----:B------:R-:W-:-:S03]  /*d7c0*/  VIADD R20, R171, 0xfffffffe ;  /* 0xfffffffeab147836 */ /* 0x000fc60000000000 */
[----:B------:R-:W-:-:S04]  /*d7d0*/  SHF.R.S32.HI R21, RZ, 0x6, R21 ;  /* 0x00000006ff157819 */ /* 0x000fc80000011415 */
[----:B------:R-:W-:-:S04]  /*d7e0*/  VIMNMX R196, R213, R21, !PT ;  /* 0x00000015d5c47248 */ /* 0x000fc80007fe0100 */
[----:B------:R-:W-:Y:S01]  /*d7f0*/  ISETP.GE.AND P3, PT, R20, R196, PT ;  /* 0x000000c41400720c */ /* 0x000fe20003f66270 */
        /* <DEDUP_REMOVED lines=18> */
.L_x_5702:
[----:B------:R-:W-:-:S05]  /*d920*/  VIADD R18, R201, 0x1 ;  /* 0x00000001c9127836 */ /* 0x000fca0000000000 */
[----:B------:R-:W-:-:S04]  /*d930*/  ISETP.NE.AND P3, PT, R18, 0x2, PT ;  /* 0x000000021200780c */ /* 0x000fc80003f65270 */
[----:B------:R-:W-:Y:S02]  /*d940*/  SEL R21, RZ, 0x1, P3 ;  /* 0x00000001ff157807 */ /* 0x000fe40001800000 */
[----:B------:R-:W-:Y:S02]  /*d950*/  SEL R18, R18, RZ, P3 ;  /* 0x000000ff12127207 */ /* 0x000fe40001800000 */
[----:B------:R-:W-:Y:S01]  /*d960*/  LOP3.LUT R22, R22, R21, RZ, 0x3c, !PT ;  /* 0x0000001516167212 */ /* 0x000fe200078e3cff */
[----:B------:R-:W-:Y:S06]  /*d970*/  @!P0 BRA `(.L_x_5692) ;  /* 0x0000000000048947 */ /* 0x000fec0003800000 */
[----:B------:R-:W-:Y:S01]  /*d980*/  BPT.TRAP 0x1 ;  /* 0x000000040000795c */ /* 0x000fe20000300000 */
.L_x_5692:
[----:B------:R-:W-:Y:S01]  /*d990*/  IMAD R21, R18, 0x8, R2 ;  /* 0x0000000812157824 */ /* 0x000fe200078e0202 */
[----:B------:R-:W-:-:S04]  /*d9a0*/  SHF.L.U32 R198, R22, 0x1f, RZ ;  /* 0x0000001f16c67819 */ /* 0x000fc800000006ff */
[----:B------:R0:W1:Y:S01]  /*d9b0*/  SYNCS.PHASECHK.TRANS64.TRYWAIT P3, [R21+URZ+0x38830], R198 ;  /* 0x038830c6150075a7 */ /* 0x000062000806017f */
[----:B------:R-:W-:Y:S05]  /*d9c0*/  @!P0 BRA `(.L_x_5693) ;  /* 0x0000000000048947 */ /* 0x000fea0003800000 */
[----:B------:R-:W-:Y:S01]  /*d9d0*/  BPT.TRAP 0x1 ;  /* 0x000000040000795c */ /* 0x000fe20000300000 */
.L_x_5693:
[----:B------:R-:W-:Y:S01]  /*d9e0*/  BSSY B2, `(.L_x_5694) ;  /* 0x0000006000027945 */ /* 0x000fe20003800000 */
[----:B---3--:R-:W-:Y:S02]  /*d9f0*/  IMAD R156, R18, 0x200, R0 ;  /* 0x00000200129c7824 */ /* 0x008fe400078e0200 */
[----:B------:R-:W-:Y:S01]  /*da00*/  IMAD.MOV.U32 R157, RZ, RZ, 0x40000040 ;  /* 0x40000040ff9d7424 */ /* 0x000fe200078e00ff */
[----:B-1----:R-:W-:Y:S06]  /*da10*/  @P3 BRA `(.L_x_5695) ;  /* 0x0000000000083947 */ /* 0x002fec0003800000 */
[----:B------:R-:W1:Y:S02]  /*da20*/  SYNCS.PHASECHK.TRANS64.TRYWAIT P3, [R21+URZ+0x38830], R198 ;  /* 0x038830c6150075a7 */ /* 0x000e64000806017f */
[----:B-1----:R-:W-:Y:S05]  /*da30*/  @!P3 BRA `(.L_x_5696) ;  /* 0x0000017c0028b947 */ /* 0x002fea0003800000 */
.L_x_5695:
[----:B------:R-:W-:Y:S05]  /*da40*/  BSYNC B2 ;  /* 0x0000000000027941 */ /* 0x000fea0003800000 */
.L_x_5694:
        /* <DEDUP_REMOVED lines=36> */
.L_x_5697:
[----:B------:R2:W3:Y:S01]  /*dc90*/  SYNCS.PHASECHK.TRANS64.TRYWAIT P3, [R21+URZ+0x38850], R198 ;  /* 0x038850c6150075a7 */ /* 0x0004e2000806017f */
[----:B------:R-:W-:Y:S05]  /*dca0*/  @!P0 BRA `(.L_x_5698) ;  /* 0x0000000000048947 */ /* 0x000fea0003800000 */
[----:B------:R-:W-:Y:S01]  /*dcb0*/  BPT.TRAP 0x1 ;  /* 0x000000040000795c */ /* 0x000fe20000300000 */
.L_x_5698:
[----:B------:R-:W-:Y:S04]  /*dcc0*/  BSSY B2, `(.L_x_5699) ;  /* 0x0000004000027945 */ /* 0x000fe80003800000 */
[----:B---3--:R-:W-:Y:S05]  /*dcd0*/  @P3 BRA `(.L_x_5700) ;  /* 0x0000000000083947 */ /* 0x008fea0003800000 */
[----:B------:R-:W3:Y:S02]  /*dce0*/  SYNCS.PHASECHK.TRANS64.TRYWAIT P3, [R21+URZ+0x38850], R198 ;  /* 0x038850c6150075a7 */ /* 0x000ee4000806017f */
[----:B---3--:R-:W-:Y:S05]  /*dcf0*/  @!P3 BRA `(.L_x_5701) ;  /* 0x00000178008cb947 */ /* 0x008fea0003800000 */
.L_x_5700:
[----:B------:R-:W-:Y:S05]  /*dd00*/  BSYNC B2 ;  /* 0x0000000000027941 */ /* 0x000fea0003800000 */
.L_x_5699:
[----:B------:R-:W-:Y:S01]  /*dd10*/  IMAD R204, R18, 0x1000, R3 ;  /* 0x0000100012cc7824 */ /* 0x000fe200078e0203 */
[----:B------:R-:W-:Y:S01]  /*dd20*/  R2UR UR4, R4 ;  /* 0x00000000040472ca */ /* 0x000fe200000e0000 */
[----:B------:R-:W-:Y:S01]  /*dd30*/  IMAD.MOV.U32 R205, RZ, RZ, 0x40000040 ;  /* 0x40000040ffcd7424 */ /* 0x000fe200078e00ff */
[----:B------:R-:W-:Y:S01]  /*dd40*/  R2UR UR5, R5 ;  /* 0x00000000050572ca */ /* 0x000fe200000e0000 */
[----:B------:R-:W-:Y:S01]  /*dd50*/  WARPGROUP.ARRIVE ;  /* 0x00000000000079c5 */ /* 0x000fe20000000000 */
[----:B------:R-:W-:Y:S01]  /*dd60*/  R2UR UR6, R204 ;  /* 0x00000000cc0672ca */ /* 0x000fe200000e0000 */
[----:B0123--:R-:W-:Y:S01]  /*dd70*/  VIADD R198, R4, 0x2 ;  /* 0x0000000204c67836 */ /* 0x00ffe20000000000 */
[----:B------:R-:W-:Y:S01]  /*dd80*/  R2UR UR7, R205 ;  /* 0x00000000cd0772ca */ /* 0x000fe200000e0000 */
[----:B------:R-:W-:Y:S02]  /*dd90*/  IMAD.MOV.U32 R199, RZ, RZ, 0x40000040 ;  /* 0x40000040ffc77424 */ /* 0x000fe400078e00ff */
[----:B------:R-:W0:Y:S01]  /*dda0*/  S2R R202, SR_TID.X ;  /* 0x0000000000ca7919 */ /* 0x000e220000002100 */
[----:B------:R-:W-:-:S02]  /*ddb0*/  VIADD R205, R204, 0x800 ;  /* 0x00000800cccd7836 */ /* 0x000fc40000000000 */
[----:B------:R-:W-:Y:S02]  /*ddc0*/  IMAD.MOV.U32 R207, RZ, RZ, 0x40000040 ;  /* 0x40000040ffcf7424 */ /* 0x000fe400078e00ff */
[----:B------:R-:W-:Y:S02]  /*ddd0*/  VIADD R208, R4, 0x800 ;  /* 0x0000080004d07836 */ /* 0x000fe40000000000 */
[----:B------:R-:W-:-:S03]  /*dde0*/  IMAD.MOV.U32 R209, RZ, RZ, 0xa00 ;  /* 0x00000a00ffd17424 */ /* 0x000fc600078e00ff */
        /* <DEDUP_REMOVED lines=9> */
[----:B0-----:R-:W-:Y:S01]  /*de80*/  SHF.R.U32.HI R202, RZ, 0x7, R202 ;  /* 0x00000007ffca7819 */ /* 0x001fe200000116ca */
[----:B------:R-:W-:Y:S02]  /*de90*/  WARPGROUP.DEPBAR.LE gsb0, 0x0 ;  /* 0x00008000000079c5 */ /* 0x000fe40000010000 */
[----:B------:R-:W-:-:S08]  /*dea0*/  WARPGROUP.ARRIVE ;  /* 0x00000000000079c5 */ /* 0x000fd00000000000 */
        /* <DEDUP_REMOVED lines=150> */
[----:B------:R-:W0:Y:S01]  /*e810*/  SHFL.IDX PT, R198, R202, RZ, 0x1f ;  /* 0x00001fffcac67589 */ /* 0x000e2200000e0000 */
[----:B------:R-:W-:Y:S01]  /*e820*/  IMAD.MOV.U32 R199, RZ, RZ, 0x4 ;  /* 0x00000004ffc77424 */ /* 0x000fe200078e00ff */
[----:B0-----:R-:W-:-:S04]  /*e830*/  ISETP.GT.AND P3, PT, R198, 0x7f, PT ;  /* 0x0000007fc600780c */ /* 0x001fc80003f64270 */
        /* <DEDUP_REMOVED lines=163> */
[C---:B------:R-:W-:Y:S01]  /*f270*/  IMAD.IADD R206, R208.reuse, 0x1, R198 ;  /* 0x00000001d0ce7824 */ /* 0x040fe200078e02c6 */
[----:B------:R-:W-:Y:S01]  /*f280*/  R2UR UR7, R207 ;  /* 0x00000000cf0772ca */ /* 0x000fe200000e0000 */
[----:B------:R-:W-:Y:S02]  /*f290*/  IMAD.MOV.U32 R207, RZ, RZ, 0x40000040 ;  /* 0x40000040ffcf7424 */ /* 0x000fe400078e00ff */
[----:B------:R-:W-:Y:S01]  /*f2a0*/  IMAD.IADD R198, R208, 0x1, R199 ;  /* 0x00000001d0c67824 */ /* 0x000fe200078e02c7 */
[----:B------:R-:W-:Y:S01]  /*f2b0*/  R2UR UR4, R206 ;  /* 0x00000000ce0472ca */ /* 0x000fe200000e0000 */
[----:B------:R-:W-:Y:S01]  /*f2c0*/  IMAD.IADD R206, R208, 0x1, R202 ;  /* 0x00000001d0ce7824 */ /* 0x000fe200078e02ca */
[----:B------:R-:W-:Y:S01]  /*f2d0*/  R2UR UR5, R207 ;  /* 0x00000000cf0572ca */ /* 0x000fe200000e0000 */
[----:B------:R-:W-:Y:S01]  /*f2e0*/  IMAD.MOV.U32 R207, RZ, RZ, 0x40000040 ;  /* 0x40000040ffcf7424 */ /* 0x000fe200078e00ff */
[----:B------:R-:W-:-:S02]  /*f2f0*/  WARPGROUP.DEPBAR.LE gsb0, 0x0 ;  /* 0x00008000000079c5 */ /* 0x000fc40000010000 */
[----:B------:R-:W-:-:S09]  /*f300*/  WARPGROUP.ARRIVE ;  /* 0x00000000000079c5 */ /* 0x000fd20000000000 */
[----:B------:R-:W-:Y:S01]  /*f310*/  HGMMA.64x64x16.F32.BF16 R152, gdesc[UR4], R152, gsb0 ;  /* 0x00e00000049879f0 */ /* 0x000fe20008001898 */
[----:B------:R-:W-:Y:S01]  /*f320*/  R2UR UR4, R206 ;  /* 0x00000000ce0472ca */ /* 0x000fe200000e0000 */
[--C-:B------:R-:W-:Y:S01]  /*f330*/  IMAD.IADD R206, R202, 0x1, R205.reuse ;  /* 0x00000001cace7824 */ /* 0x100fe200078e02cd */
[----:B------:R-:W-:Y:S01]  /*f340*/  R2UR UR5, R207 ;  /* 0x00000000cf0572ca */ /* 0x000fe200000e0000 */
[----:B------:R-:W-:Y:S02]  /*f350*/  IMAD.MOV.U32 R207, RZ, RZ, 0x40000040 ;  /* 0x40000040ffcf7424 */ /* 0x000fe400078e00ff */
[----:B------:R-:W-:Y:S01]  /*f360*/  IMAD.IADD R202, R216, 0x1, R194 ;  /* 0x00000001d8ca7824 */ /* 0x000fe200078e02c2 */
[----:B------:R-:W-:Y:S01]  /*f370*/  R2UR UR6, R206 ;  /* 0x00000000ce0672ca */ /* 0x000fe200000e0000 */
[----:B------:R-:W-:Y:S01]  /*f380*/  IMAD.IADD R206, R199, 0x1, R205 ;  /* 0x00000001c7ce7824 */ /* 0x000fe200078e02cd */
[----:B------:R-:W-:Y:S01]  /*f390*/  R2UR UR7, R207 ;  /* 0x00000000cf0772ca */ /* 0x000fe200000e0000 */
[----:B------:R-:W-:-:S02]  /*f3a0*/  IMAD.MOV.U32 R199, RZ, RZ, 0x40000040 ;  /* 0x40000040ffc77424 */ /* 0x000fc400078e00ff */
        /* <DEDUP_REMOVED lines=22> */
[----:B------:R-:W-:Y:S01]  /*f510*/  R2UR UR5, R199 ;  /* 0x00000000c70572ca */ /* 0x000fe200000e0000 */
[----:B------:R-:W0:Y:S01]  /*f520*/  @P2 LDC R198, c[0x0][0x450] ;  /* 0x00011400ffc62b82 */ /* 0x000e220000000800 */
[----:B------:R-:W-:Y:S02]  /*f530*/  R2UR UR6, R204 ;  /* 0x00000000cc0672ca */ /* 0x000fe400000e0000 */
[----:B------:R-:W-:-:S05]  /*f540*/  R2UR UR7, R205 ;  /* 0x00000000cd0772ca */ /* 0x000fca00000e0000 */
[----:B------:R-:W1:Y:S02]  /*f550*/  @P2 LDC R199, c[0x0][0x44c] ;  /* 0x00011300ffc72b82 */ /* 0x000e640000000800 */
[----:B-1----:R-:W-:-:S05]  /*f560*/  @P2 IMAD.HI.U32 R199, R202, R199, RZ ;  /* 0x000000c7cac72227 */ /* 0x002fca00078e00ff */
[----:B0-----:R-:W-:Y:S01]  /*f570*/  @P2 SHF.R.U32.HI R202, RZ, R198, R199 ;  /* 0x000000c6ffca2219 */ /* 0x001fe200000116c7 */
[----:B------:R-:W-:Y:S02]  /*f580*/  IMAD.MOV.U32 R199, RZ, RZ, 0x40000040 ;  /* 0x40000040ffc77424 */ /* 0x000fe400078e00ff */
[----:B------:R-:W-:Y:S01]  /*f590*/  IMAD R198, R18, 0x1000, R190 ;  /* 0x0000100012c67824 */ /* 0x000fe200078e02be */
[----:B------:R-:W-:Y:S02]  /*f5a0*/  WARPGROUP.DEPBAR.LE gsb0, 0x0 ;  /* 0x00008000000079c5 */ /* 0x000fe40000010000 */
[----:B------:R-:W-:-:S06]  /*f5b0*/  WARPGROUP.ARRIVE ;  /* 0x00000000000079c5 */ /* 0x000fcc0000000000 */
[----:B------:R-:W-:Y:S01]  /*f5c0*/  HGMMA.64x64x16.F32.BF16 R152, gdesc[UR4], R152, gsb0 ;  /* 0x00e00000049879f0 */ /* 0x000fe20008001898 */
[----:B------:R-:W-:Y:S02]  /*f5d0*/  R2UR UR7, R199 ;  /* 0x00000000c70772ca */ /* 0x000fe400000e0000 */
[----:B------:R-:W-:Y:S01]  /*f5e0*/  R2UR UR6, R198 ;  /* 0x00000000c60672ca */ /* 0x000fe200000e0000 */
[----:B------:R-:W-:Y:S02]  /*f5f0*/  WARPGROUP.DEPBAR.LE gsb0, 0x0 ;  /* 0x00008000000079c5 */ /* 0x000fe40000010000 */
[----:B------:R-:W-:Y:S01]  /*f600*/  FMUL.FTZ R208, R152, UR44 ;  /* 0x0000002c98d07c20 */ /* 0x000fe20008410000 */
[----:B------:R-:W-:Y:S01]  /*f610*/  FMUL.FTZ R152, R153, UR44 ;  /* 0x0000002c99987c20 */ /* 0x000fe20008410000 */
[----:B------:R-:W-:Y:S01]  /*f620*/  FMUL.FTZ R206, R157, UR44 ;  /* 0x0000002c9dce7c20 */ /* 0x000fe20008410000 */
[----:B------:R-:W0:Y:S01]  /*f630*/  SHFL.IDX PT, R153, R202, RZ, 0x1c1f ;  /* 0x001c1fffca997589 */ /* 0x000e2200000e0000 */
[----:B------:R-:W-:Y:S01]  /*f640*/  FMUL.FTZ R157, R160, UR44 ;  /* 0x0000002ca09d7c20 */ /* 0x000fe20008410000 */
[----:B------:R-:W-:-:S02]  /*f650*/  IMAD.MOV.U32 R160, RZ, RZ, -0x40 ;  /* 0xffffffc0ffa07424 */ /* 0x000fc400078e00ff */
[----:B------:R-:W-:Y:S01]  /*f660*/  FMUL.FTZ R204, R156, UR44 ;  /* 0x0000002c9ccc7c20 */ /* 0x000fe20008410000 */
[----:B------:R-:W-:Y:S01]  /*f670*/  MUFU.TANH R208, R208 ;  /* 0x000000d000d07308 */ /* 0x000fe20000002400 */
[----:B------:R-:W-:Y:S01]  /*f680*/  FMUL.FTZ R199, R165, UR44 ;  /* 0x0000002ca5c77c20 */ /* 0x000fe20008410000 */
[----:B------:R-:W-:Y:S02]  /*f690*/  IMAD R160, R20, R160, 0x1 ;  /* 0x0000000114a07424 */ /* 0x000fe400078e02a0 */
[----:B------:R-:W-:Y:S01]  /*f6a0*/  FMUL.FTZ R165, R168, UR44 ;  /* 0x0000002ca8a57c20 */ /* 0x000fe20008410000 */
[----:B------:R-:W-:Y:S01]  /*f6b0*/  FMUL.FTZ R207, R161, UR44 ;  /* 0x0000002ca1cf7c20 */ /* 0x000fe20008410000 */
[----:B------:R-:W-:Y:S01]  /*f6c0*/  FMUL.FTZ R205, R169, UR44 ;  /* 0x0000002ca9cd7c20 */ /* 0x000fe20008410000 */
[----:B------:R-:W-:Y:S01]  /*f6d0*/  FMUL.FTZ R156, R164, UR44 ;  /* 0x0000002ca49c7c20 */ /* 0x000fe20008410000 */
[----:B------:R-:W-:Y:S01]  /*f6e0*/  IADD3 R160, R211, R160, -R215 ;  /* 0x000000a0d3a07210 */ /* 0x000fe20007ffe8d7 */
[----:B------:R-:W1:Y:S01]  /*f6f0*/  MUFU.TANH R204, R204 ;  /* 0x000000cc00cc7308 */ /* 0x000e620000002400 */
[----:B------:R-:W-:Y:S01]  /*f700*/  FMUL.FTZ R173, R173, UR44 ;  /* 0x0000002cadad7c20 */ /* 0x000fe20008410000 */
[----:B------:R-:W-:Y:S01]  /*f710*/  FMUL.FTZ R172, R172, UR44 ;  /* 0x0000002cacac7c20 */ /* 0x000fe20008410000 */
[----:B------:R-:W-:Y:S01]  /*f720*/  FMUL.FTZ R154, R154, UR44 ;  /* 0x0000002c9a9a7c20 */ /* 0x000fe20008410000 */
[----:B------:R-:W-:-:S02]  /*f730*/  IMAD.IADD R168, R160, 0x1, -R193 ;  /* 0x00000001a0a87824 */ /* 0x000fc400078e0ac1 */
[----:B------:R-:W-:Y:S01]  /*f740*/  FMUL.FTZ R158, R158, UR44 ;  /* 0x0000002c9e9e7c20 */ /* 0x000fe20008410000 */
[----:B------:R-:W-:Y:S01]  /*f750*/  FMUL.FTZ R176, R176, UR44 ;  /* 0x0000002cb0b07c20 */ /* 0x000fe20008410000 */
[----:B------:R-:W-:Y:S01]  /*f760*/  FMUL.FTZ R180, R180, UR44 ;  /* 0x0000002cb4b47c20 */ /* 0x000fe20008410000 */
[----:B------:R-:W2:Y:S01]  /*f770*/  MUFU.TANH R152, R152 ;  /* 0x0000009800987308 */ /* 0x000ea20000002400 */
[----:B------:R-:W-:Y:S01]  /*f780*/  FMUL.FTZ R181, R181, UR44 ;  /* 0x0000002cb5b57c20 */ /* 0x000fe20008410000 */
[----:B------:R-:W-:Y:S01]  /*f790*/  FMUL.FTZ R162, R162, UR44 ;  /* 0x0000002ca2a27c20 */ /* 0x000fe20008410000 */
[----:B------:R-:W3:Y:S01]  /*f7a0*/  SHFL.IDX PT, R202, R202, 0x1, 0x1c1f ;  /* 0x003c1f00caca7f89 */ /* 0x000ee200000e0000 */
[----:B0-----:R-:W-:Y:S02]  /*f7b0*/  IMAD.IADD R169, R168, 0x1, R153 ;  /* 0x00000001a8a97824 */ /* 0x001fe400078e0299 */
[----:B------:R-:W-:Y:S01]  /*f7c0*/  FMUL.FTZ R171, R171, UR44 ;  /* 0x0000002cabab7c20 */ /* 0x000fe20008410000 */
[----:B------:R-:W-:Y:S01]  /*f7d0*/  FMUL.FTZ R209, R179, UR44 ;  /* 0x0000002cb3d17c20 */ /* 0x000fe20008410000 */
[----:B------:R-:W-:Y:S01]  /*f7e0*/  FMUL.FTZ R228, R182, UR44 ;  /* 0x0000002cb6e47c20 */ /* 0x000fe20008410000 */
[----:B------:R-:W0:Y:S01]  /*f7f0*/  MUFU.TANH R206, R206 ;  /* 0x000000ce00ce7308 */ /* 0x000e220000002400 */
[----:B------:R-:W-:Y:S01]  /*f800*/  ISETP.GT.AND P3, PT, R169, 0x8, PT ;  /* 0x00000008a900780c */ /* 0x000fe20003f64270 */
[----:B------:R-:W-:Y:S01]  /*f810*/  FMUL.FTZ R229, R183, UR44 ;  /* 0x0000002cb7e57c20 */ /* 0x000fe20008410000 */
[----:B------:R-:W-:-:S02]  /*f820*/  ISETP.GT.AND P5, PT, R169, RZ, PT ;  /* 0x000000ffa900720c */ /* 0x000fc40003fa4270 */
[----:B-1----:R-:W-:Y:S02]  /*f830*/  FSEL R161, R204, -INF , P3 ;  /* 0xff800000cca17808 */ /* 0x002fe40001800000 */
[C---:B------:R-:W-:Y:S01]  /*f840*/  ISETP.GT.AND P6, PT, R169.reuse, 0x1, PT ;  /* 0x00000001a900780c */ /* 0x040fe20003fc4270 */
[----:B------:R-:W1:Y:S01]  /*f850*/  MUFU.TANH R157, R157 ;  /* 0x0000009d009d7308 */ /* 0x000e620000002400 */
[----:B------:R-:W-:Y:S02]  /*f860*/  FSEL R153, R208, -INF , P5 ;  /* 0xff800000d0997808 */ /* 0x000fe40002800000 */
[C---:B------:R-:W-:Y:S02]  /*f870*/  ISETP.GT.AND P4, PT, R169.reuse, 0x9, PT ;  /* 0x00000009a900780c */ /* 0x040fe40003f84270 */
[C---:B------:R-:W-:Y:S02]  /*f880*/  ISETP.GT.AND P5, PT, R169.reuse, 0x10, PT ;  /* 0x00000010a900780c */ /* 0x040fe40003fa4270 */
[----:B--2---:R-:W-:Y:S01]  /*f890*/  FSEL R152, R152, -INF , P6 ;  /* 0xff80000098987808 */ /* 0x004fe20003000000 */
[----:B------:R-:W2:Y:S01]  /*f8a0*/  MUFU.TANH R207, R207 ;  /* 0x000000cf00cf7308 */ /* 0x000ea20000002400 */
[----:B------:R-:W-:-:S02]  /*f8b0*/  ISETP.GT.AND P6, PT, R169, 0x11, PT ;  /* 0x00000011a900780c */ /* 0x000fc40003fc4270 */
[----:B0-----:R-:W-:Y:S01]  /*f8c0*/  FSEL R160, R206, -INF , P4 ;  /* 0xff800000cea07808 */ /* 0x001fe20002000000 */
[----:B------:R-:W-:Y:S01]  /*f8d0*/  FMUL.FTZ R206, R159, UR44 ;  /* 0x0000002c9fce7c20 */ /* 0x000fe20008410000 */
[C---:B------:R-:W-:Y:S01]  /*f8e0*/  ISETP.GT.AND P4, PT, R169.reuse, 0x19, PT ;  /* 0x00000019a900780c */ /* 0x040fe20003f84270 */
[----:B---3--:R-:W-:Y:S01]  /*f8f0*/  IMAD.IADD R168, R168, 0x1, R202 ;  /* 0x00000001a8a87824 */ /* 0x008fe200078e02ca */
[----:B------:R-:W-:Y:S01]  /*f900*/  ISETP.GT.AND P3, PT, R169, 0x18, PT ;  /* 0x00000018a900780c */ /* 0x000fe20003f64270 */
[----:B------:R-:W-:Y:S01]  /*f910*/  MUFU.TANH R199, R199 ;  /* 0x000000c700c77308 */ /* 0x000fe20000002400 */
[----:B-1----:R-:W-:Y:S02]  /*f920*/  FSEL R164, R157, -INF , P5 ;  /* 0xff8000009da47808 */ /* 0x002fe40002800000 */
[----:B------:R-:W-:-:S05]  /*f930*/  ISETP.GT.AND P5, PT, R169, 0x20, PT ;  /* 0x00000020a900780c */ /* 0x000fca0003fa4270 */
[----:B------:R-:W0:Y:S01]  /*f940*/  MUFU.TANH R156, R156 ;  /* 0x0000009c009c7308 */ /* 0x000e220000002400 */
[----:B--2---:R-:W-:Y:S01]  /*f950*/  FSEL R157, R207, -INF , P6 ;  /* 0xff800000cf9d7808 */ /* 0x004fe20003000000 */
[----:B------:R-:W-:Y:S01]  /*f960*/  FMUL.FTZ R207, R175, UR44 ;  /* 0x0000002cafcf7c20 */ /* 0x000fe20008410000 */
[----:B------:R-:W-:-:S05]  /*f970*/  ISETP.GT.AND P6, PT, R169, 0x21, PT ;  /* 0x00000021a900780c */ /* 0x000fca0003fc4270 */
[----:B------:R-:W-:Y:S08]  /*f980*/  MUFU.TANH R205, R205 ;  /* 0x000000cd00cd7308 */ /* 0x000ff00000002400 */
[----:B------:R-:W-:Y:S01]  /*f990*/  MUFU.TANH R204, R173 ;  /* 0x000000ad00cc7308 */ /* 0x000fe20000002400 */
[----:B0-----:R-:W-:Y:S02]  /*f9a0*/  FSEL R156, R156, -INF , P3 ;  /* 0xff8000009c9c7808 */ /* 0x001fe40001800000 */
[----:B------:R-:W-:-:S05]  /*f9b0*/  ISETP.GT.AND P3, PT, R169, 0x28, PT ;  /* 0x00000028a900780c */ /* 0x000fca0003f64270 */
[----:B------:R-:W0:Y:S08]  /*f9c0*/  MUFU.TANH R165, R165 ;  /* 0x000000a500a57308 */ /* 0x000e300000002400 */
[----:B------:R1:W2:Y:S08]  /*f9d0*/  MUFU.TANH R208, R172 ;  /* 0x000000ac00d07308 */ /* 0x0002b00000002400 */
[----:B------:R-:W3:Y:S01]  /*f9e0*/  MUFU.TANH R181, R181 ;  /* 0x000000b500b57308 */ /* 0x000ee20000002400 */
[----:B-1----:R-:W-:-:S02]  /*f9f0*/  FSEL R172, R199, -INF , P4 ;  /* 0xff800000c7ac7808 */ /* 0x002fc40002000000 */
[----:B------:R-:W-:Y:S02]  /*fa00*/  ISETP.GT.AND P4, PT, R169, 0x29, PT ;  /* 0x00000029a900780c */ /* 0x000fe40003f84270 */
[----:B0-----:R-:W-:Y:S02]  /*fa10*/  FSEL R165, R165, -INF , P5 ;  /* 0xff800000a5a57808 */ /* 0x001fe40002800000 */
[C---:B------:R-:W-:Y:S01]  /*fa20*/  ISETP.GT.AND P5, PT, R169.reuse, 0x30, PT ;  /* 0x00000030a900780c */ /* 0x040fe20003fa4270 */
[----:B------:R0:W-:Y:S01]  /*fa30*/  MUFU.TANH R199, R154 ;  /* 0x0000009a00c77308 */ /* 0x0001e20000002400 */
[----:B--2---:R-:W-:Y:S01]  /*fa40*/  FSEL R173, R208, -INF , P3 ;  /* 0xff800000d0ad7808 */ /* 0x004fe20001800000 */
[----:B------:R-:W-:Y:S01]  /*fa50*/  FMUL.FTZ R208, R174, UR44 ;  /* 0x0000002caed07c20 */ /* 0x000fe20008410000 */
[----:B------:R-:W-:-:S05]  /*fa60*/  ISETP.GT.AND P3, PT, R169, 0x38, PT ;  /* 0x00000038a900780c */ /* 0x000fca0003f64270 */
[----:B------:R-:W-:Y:S01]  /*fa70*/  MUFU.TANH R206, R206 ;  /* 0x000000ce00ce7308 */ /* 0x000fe20000002400 */
[----:B0-----:R-:W-:Y:S01]  /*fa80*/  FSEL R154, R205, -INF , P6 ;  /* 0xff800000cd9a7808 */ /* 0x001fe20003000000 */
[----:B------:R-:W-:Y:S01]  /*fa90*/  FMUL.FTZ R205, R155, UR44 ;  /* 0x0000002c9bcd7c20 */ /* 0x000fe20008410000 */
[----:B------:R-:W-:Y:S02]  /*faa0*/  FSEL R155, R204, -INF , P4 ;  /* 0xff800000cc9b7808 */ /* 0x000fe40002000000 */
[----:B------:R-:W-:Y:S02]  /*fab0*/  FMNMX.FTZ R204, R153, R197, !PT ;  /* 0x000000c599cc7209 */ /* 0x000fe40007810000 */
[C---:B------:R-:W-:Y:S01]  /*fac0*/  ISETP.GT.AND P6, PT, R169.reuse, 0x31, PT ;  /* 0x00000031a900780c */ /* 0x040fe20003fc4270 */
[----:B------:R-:W-:Y:S01]  /*fad0*/  MUFU.TANH R171, R171 ;  /* 0x000000ab00ab7308 */ /* 0x000fe20000002400 */
[----:B------:R-:W-:-:S04]  /*fae0*/  ISETP.GT.AND P4, PT, R169, 0x39, PT ;  /* 0x00000039a900780c */ /* 0x000fc80003f84270 */
[----:B---3--:R-:W-:Y:S01]  /*faf0*/  FSEL R159, R181, -INF , P4 ;  /* 0xff800000b59f7808 */ /* 0x008fe20002000000 */
[----:B------:R-:W-:Y:S01]  /*fb00*/  FMUL.FTZ R181, R166, UR44 ;  /* 0x0000002ca6b57c20 */ /* 0x000fe20008410000 */
[----:B------:R-:W-:Y:S01]  /*fb10*/  FMUL.FTZ R166, R167, UR44 ;  /* 0x0000002ca7a67c20 */ /* 0x000fe20008410000 */
[----:B------:R0:W-:Y:S01]  /*fb20*/  MUFU.TANH R169, R205 ;  /* 0x000000cd00a97308 */ /* 0x0001e20000002400 */
[----:B------:R-:W-:Y:S01]  /*fb30*/  FMUL.FTZ R167, R170, UR44 ;  /* 0x0000002caaa77c20 */ /* 0x000fe20008410000 */
[----:B------:R-:W-:-:S06]  /*fb40*/  ISETP.GT.AND P4, PT, R168, RZ, PT ;  /* 0x000000ffa800720c */ /* 0x000fcc0003f84270 */
[----:B------:R-:W-:Y:S01]  /*fb50*/  MUFU.TANH R181, R181 ;  /* 0x000000b500b57308 */ /* 0x000fe20000002400 */
[----:B0-----:R-:W-:-:S04]  /*fb60*/  FMNMX.FTZ R205, R152, R204, !PT ;  /* 0x000000cc98cd7209 */ /* 0x001fc80007810000 */
[----:B------:R-:W-:-:S03]  /*fb70*/  FMNMX.FTZ R205, R161, R205, !PT ;  /* 0x000000cda1cd7209 */ /* 0x000fc60007810000 */
[----:B------:R0:W-:Y:S08]  /*fb80*/  MUFU.TANH R204, R158 ;  /* 0x0000009e00cc7308 */ /* 0x0001f00000002400 */
[----:B------:R-:W-:Y:S01]  /*fb90*/  MUFU.TANH R166, R166 ;  /* 0x000000a600a67308 */ /* 0x000fe20000002400 */
[----:B0-----:R-:W-:-:S04]  /*fba0*/  FMNMX.FTZ R158, R160, R205, !PT ;  /* 0x000000cda09e7209 */ /* 0x001fc80007810000 */
[----:B------:R-:W-:-:S03]  /*fbb0*/  FMNMX.FTZ R158, R164, R158, !PT ;  /* 0x0000009ea49e7209 */ /* 0x000fc60007810000 */
[----:B------:R0:W1:Y:S01]  /*fbc0*/  MUFU.TANH R205, R176 ;  /* 0x000000b000cd7308 */ /* 0x0000620000002400 */
[----:B------:R-:W-:-:S04]  /*fbd0*/  FMNMX.FTZ R158, R157, R158, !PT ;  /* 0x0000009e9d9e7209 */ /* 0x000fc80007810000 */
[----:B------:R-:W-:-:S03]  /*fbe0*/  FMNMX.FTZ R158, R156, R158, !PT ;  /* 0x0000009e9c9e7209 */ /* 0x000fc60007810000 */
[----:B------:R-:W-:Y:S01]  /*fbf0*/  MUFU.TANH R167, R167 ;  /* 0x000000a700a77308 */ /* 0x000fe20000002400 */
[----:B0-----:R-:W-:Y:S01]  /*fc00*/  FMUL.FTZ R176, R177, UR44 ;  /* 0x0000002cb1b07c20 */ /* 0x001fe20008410000 */
[----:B------:R-:W-:-:S04]  /*fc10*/  FMNMX.FTZ R177, R172, R158, !PT ;  /* 0x0000009eacb17209 */ /* 0x000fc80007810000 */
[----:B------:R-:W-:Y:S02]  /*fc20*/  FMNMX.FTZ R177, R165, R177, !PT ;  /* 0x000000b1a5b17209 */ /* 0x000fe40007810000 */
[----:B------:R-:W0:Y:S02]  /*fc30*/  MUFU.TANH R176, R176 ;  /* 0x000000b000b07308 */ /* 0x000e240000002400 */
[----:B------:R-:W-:-:S06]  /*fc40*/  FMNMX.FTZ R177, R154, R177, !PT ;  /* 0x000000b19ab17209 */ /* 0x000fcc0007810000 */
[----:B------:R2:W3:Y:S08]  /*fc50*/  MUFU.TANH R158, R180 ;  /* 0x000000b4009e7308 */ /* 0x0004f00000002400 */
[----:B------:R-:W-:Y:S01]  /*fc60*/  MUFU.TANH R208, R208 ;  /* 0x000000d000d07308 */ /* 0x000fe20000002400 */
[----:B--2---:R-:W-:Y:S02]  /*fc70*/  FMNMX.FTZ R180, R173, R177, !PT ;  /* 0x000000b1adb47209 */ /* 0x004fe40007810000 */
[----:B-1----:R-:W-:-:S02]  /*fc80*/  FSEL R177, R205, -INF , P5 ;  /* 0xff800000cdb17808 */ /* 0x002fc40002800000 */
[----:B------:R-:W-:Y:S02]  /*fc90*/  FMNMX.FTZ R180, R155, R180, !PT ;  /* 0x000000b49bb47209 */ /* 0x000fe40007810000 */
[----:B0-----:R-:W-:Y:S01]  /*fca0*/  FSEL R176, R176, -INF , P6 ;  /* 0xff800000b0b07808 */ /* 0x001fe20003000000 */
[----:B------:R-:W0:Y:S01]  /*fcb0*/  MUFU.TANH R207, R207 ;  /* 0x000000cf00cf7308 */ /* 0x000e220000002400 */
[----:B------:R-:W-:Y:S02]  /*fcc0*/  FMNMX.FTZ R180, R177, R180, !PT ;  /* 0x000000b4b1b47209 */ /* 0x000fe40007810000 */
[----:B---3--:R-:W-:Y:S02]  /*fcd0*/  FSEL R158, R158, -INF , P3 ;  /* 0xff8000009e9e7808 */ /* 0x008fe40001800000 */
[----:B------:R-:W-:Y:S02]  /*fce0*/  FMNMX.FTZ R205, R176, R180, !PT ;  /* 0x000000b4b0cd7209 */ /* 0x000fe40007810000 */
[C---:B------:R-:W-:Y:S01]  /*fcf0*/  ISETP.GT.AND P5, PT, R168.reuse, 0x1, PT ;  /* 0x00000001a800780c */ /* 0x040fe20003fa4270 */
[----:B------:R1:W2:Y:S01]  /*fd00*/  MUFU.TANH R180, R162 ;  /* 0x000000a200b47308 */ /* 0x0002a20000002400 */
[----:B------:R-:W-:-:S02]  /*fd10*/  ISETP.GT.AND P6, PT, R168, 0x8, PT ;  /* 0x00000008a800780c */ /* 0x000fc40003fc4270 */
[----:B------:R-:W-:Y:S02]  /*fd20*/  ISETP.GT.AND P3, PT, R168, 0x9, PT ;  /* 0x00000009a800780c */ /* 0x000fe40003f64270 */
[----:B------:R-:W-:Y:S02]  /*fd30*/  FSEL R204, R204, -INF , P6 ;  /* 0xff800000cccc7808 */ /* 0x000fe40003000000 */
[----:B------:R-:W-:Y:S01]  /*fd40*/  FSEL R206, R206, -INF , P3 ;  /* 0xff800000cece7808 */ /* 0x000fe20001800000 */
[----:B------:R-:W-:Y:S01]  /*fd50*/  MUFU.TANH R209, R209 ;  /* 0x000000d100d17308 */ /* 0x000fe20000002400 */
[----:B-1----:R-:W-:Y:S01]  /*fd60*/  FMNMX.FTZ R162, R158, R205, !PT ;  /* 0x000000cd9ea27209 */ /* 0x002fe20007810000 */
[----:B------:R-:W-:Y:S01]  /*fd70*/  FMUL.FTZ R205, R163, UR44 ;  /* 0x0000002ca3cd7c20 */ /* 0x000fe20008410000 */
[----:B------:R-:W-:Y:S02]  /*fd80*/  ISETP.GT.AND P6, PT, R168, 0x18, PT ;  /* 0x00000018a800780c */ /* 0x000fe40003fc4270 */
[----:B------:R-:W-:-:S02]  /*fd90*/  FMNMX.FTZ R162, R159, R162, !PT ;  /* 0x000000a29fa27209 */ /* 0x000fc40007810000 */
[----:B------:R-:W-:Y:S01]  /*fda0*/  ISETP.GT.AND P3, PT, R168, 0x19, PT ;  /* 0x00000019a800780c */ /* 0x000fe20003f64270 */
[----:B------:R-:W1:Y:S02]  /*fdb0*/  MUFU.TANH R205, R205 ;  /* 0x000000cd00cd7308 */ /* 0x000e640000002400 */
[----:B------:R-:W3:Y:S01]  /*fdc0*/  SHFL.BFLY PT, R163, R162, 0x2, 0x1f ;  /* 0x0c401f00a2a37f89 */ /* 0x000ee200000e0000 */
[----:B------:R-:W-:Y:S02]  /*fdd0*/  FSEL R166, R166, -INF , P3 ;  /* 0xff800000a6a67808 */ /* 0x000fe40001800000 */
[----:B------:R-:W-:-:S03]  /*fde0*/  ISETP.GT.AND P3, PT, R168, 0x29, PT ;  /* 0x00000029a800780c */ /* 0x000fc60003f64270 */
[----:B------:R-:W4:Y:S01]  /*fdf0*/  MUFU.TANH R228, R228 ;  /* 0x000000e400e47308 */ /* 0x000f220000002400 */
[----:B0-----:R-:W-:Y:S02]  /*fe00*/  FSEL R207, R207, -INF , P3 ;  /* 0xff800000cfcf7808 */ /* 0x001fe40001800000 */
[----:B------:R-:W-:-:S05]  /*fe10*/  ISETP.GT.AND P3, PT, R168, 0x39, PT ;  /* 0x00000039a800780c */ /* 0x000fca0003f64270 */
[----:B------:R-:W0:Y:S01]  /*fe20*/  MUFU.TANH R229, R229 ;  /* 0x000000e500e57308 */ /* 0x000e220000002400 */
[----:B---3--:R-:W-:Y:S02]  /*fe30*/  FMNMX.FTZ R170, R162, R163, !PT ;  /* 0x000000a3a2aa7209 */ /* 0x008fe40007810000 */
[----:B------:R-:W-:Y:S02]  /*fe40*/  FSEL R162, R199, -INF , P4 ;  /* 0xff800000c7a27808 */ /* 0x000fe40002000000 */
[----:B------:R-:W-:Y:S02]  /*fe50*/  FSEL R163, R169, -INF , P5 ;  /* 0xff800000a9a37808 */ /* 0x000fe40002800000 */
[C---:B------:R-:W-:Y:S01]  /*fe60*/  ISETP.GT.AND P4, PT, R168.reuse, 0x10, PT ;  /* 0x00000010a800780c */ /* 0x040fe20003f84270 */
[----:B------:R-:W3:Y:S01]  /*fe70*/  SHFL.BFLY PT, R169, R170, 0x1, 0x1f ;  /* 0x0c201f00aaa97f89 */ /* 0x000ee200000e0000 */
[----:B------:R-:W-:Y:S02]  /*fe80*/  ISETP.GT.AND P5, PT, R168, 0x11, PT ;  /* 0x00000011a800780c */ /* 0x000fe40003fa4270 */
[----:B--2---:R-:W-:-:S02]  /*fe90*/  FSEL R202, R180, -INF , P4 ;  /* 0xff800000b4ca7808 */ /* 0x004fc40002000000 */
[----:B-1----:R-:W-:Y:S02]  /*fea0*/  FSEL R205, R205, -INF , P5 ;  /* 0xff800000cdcd7808 */ /* 0x002fe40002800000 */
[----:B------:R-:W-:Y:S02]  /*feb0*/  FSEL R199, R181, -INF , P6 ;  /* 0xff800000b5c77808 */ /* 0x000fe40003000000 */
[C---:B------:R-:W-:Y:S02]  /*fec0*/  ISETP.GT.AND P4, PT, R168.reuse, 0x20, PT ;  /* 0x00000020a800780c */ /* 0x040fe40003f84270 */
[C---:B------:R-:W-:Y:S02]  /*fed0*/  ISETP.GT.AND P5, PT, R168.reuse, 0x21, PT ;  /* 0x00000021a800780c */ /* 0x040fe40003fa4270 */
[----:B------:R-:W-:Y:S02]  /*fee0*/  ISETP.GT.AND P6, PT, R168, 0x28, PT ;  /* 0x00000028a800780c */ /* 0x000fe40003fc4270 */
[----:B------:R-:W-:-:S02]  /*fef0*/  FSEL R167, R167, -INF , P4 ;  /* 0xff800000a7a77808 */ /* 0x000fc40002000000 */
[----:B------:R-:W-:Y:S01]  /*ff00*/  FSEL R181, R171, -INF , P5 ;  /* 0xff800000abb57808 */ /* 0x000fe20002800000 */
[----:B------:R-:W-:Y:S01]  /*ff10*/  FMUL.FTZ R171, R178, UR44 ;  /* 0x0000002cb2ab7c20 */ /* 0x000fe20008410000 */
[----:B------:R-:W-:Y:S02]  /*ff20*/  FSEL R208, R208, -INF , P6 ;  /* 0xff800000d0d07808 */ /* 0x000fe40003000000 */
[C---:B------:R-:W-:Y:S02]  /*ff30*/  ISETP.GT.AND P4, PT, R168.reuse, 0x30, PT ;  /* 0x00000030a800780c */ /* 0x040fe40003f84270 */
[C---:B------:R-:W-:Y:S01]  /*ff40*/  ISETP.GT.AND P5, PT, R168.reuse, 0x31, PT ;  /* 0x00000031a800780c */ /* 0x040fe20003fa4270 */
[----:B------:R-:W1:Y:S01]  /*ff50*/  MUFU.TANH R171, R171 ;  /* 0x000000ab00ab7308 */ /* 0x000e620000002400 */
[----:B------:R-:W-:Y:S02]  /*ff60*/  ISETP.GT.AND P6, PT, R168, 0x38, PT ;  /* 0x00000038a800780c */ /* 0x000fe40003fc4270 */
[----:B------:R-:W-:-:S02]  /*ff70*/  FMNMX.FTZ R168, R162, R200, !PT ;  /* 0x000000c8a2a87209 */ /* 0x000fc40007810000 */
[----:B------:R-:W-:Y:S02]  /*ff80*/  FSEL R209, R209, -INF , P5 ;  /* 0xff800000d1d17808 */ /* 0x000fe40002800000 */
[----:B------:R-:W-:Y:S02]  /*ff90*/  FMNMX.FTZ R168, R163, R168, !PT ;  /* 0x000000a8a3a87209 */ /* 0x000fe40007810000 */
[----:B----4-:R-:W-:Y:S02]  /*ffa0*/  FSEL R228, R228, -INF , P6 ;  /* 0xff800000e4e47808 */ /* 0x010fe40003000000 */
[----:B------:R-:W-:Y:S02]  /*ffb0*/  FMNMX.FTZ R168, R204, R168, !PT ;  /* 0x000000a8cca87209 */ /* 0x000fe40007810000 */
[----:B0-----:R-:W-:Y:S02]  /*ffc0*/  FSEL R229, R229, -INF , P3 ;  /* 0xff800000e5e57808 */ /* 0x001fe40001800000 */
[----:B------:R-:W-:-:S02]  /*ffd0*/  FMNMX.FTZ R174, R206, R168, !PT ;  /* 0x000000a8ceae7209 */ /* 0x000fc40007810000 */
[----:B---3--:R-:W-:Y:S01]  /*ffe0*/  FMNMX.FTZ R168, R170, R169, !PT ;  /* 0x000000a9aaa87209 */ /* 0x008fe20007810000 */
[----:B------:R-:W-:Y:S01]  /*fff0*/  IMAD.U32 R169, RZ, RZ, UR40 ;  /* 0x00000028ffa97e24 */ /* 0x000fe2000f8e00ff */
[----:B------:R-:W-:Y:S02]  /*10000*/  FMNMX.FTZ R170, R202, R174, !PT ;  /* 0x000000aecaaa7209 */ /* 0x000fe40007810000 */
[----:B-1----:R-:W-:Y:S01]  /*10010*/  FSEL R182, R171, -INF , P4 ;  /* 0xff800000abb67808 */ /* 0x002fe20002000000 */
[C---:B------:R-:W-:Y:S01]  /*10020*/  FMUL.FTZ R179, R168.reuse, R169 ;  /* 0x000000a9a8b37220 */ /* 0x040fe20000410000 */
[----:B------:R-:W-:Y:S02]  /*10030*/  FMNMX.FTZ R170, R205, R170, !PT ;  /* 0x000000aacdaa7209 */ /* 0x000fe40007810000 */
[----:B------:R-:W-:Y:S02]  /*10040*/  FSETP.NEU.FTZ.AND P4, PT, R168, -INF , PT ;  /* 0xff800000a800780b */ /* 0x000fe40003f9d000 */
[----:B------:R-:W-:-:S02]  /*10050*/  FMNMX.FTZ R170, R199, R170, !PT ;  /* 0x000000aac7aa7209 */ /* 0x000fc40007810000 */
[----:B------:R-:W-:Y:S02]  /*10060*/  FSEL R179, R179, RZ, P4 ;  /* 0x000000ffb3b37208 */ /* 0x000fe40002000000 */
[----:B------:R-:W-:-:S03]  /*10070*/  FMNMX.FTZ R170, R166, R170, !PT ;  /* 0x000000aaa6aa7209 */ /* 0x000fc60007810000 */
[-CC-:B------:R-:W-:Y:S01]  /*10080*/  FFMA.FTZ R227, R160, R169.reuse, -R179.reuse ;  /* 0x000000a9a0e37223 */ /* 0x180fe200000108b3 */
[----:B------:R-:W-:Y:S01]  /*10090*/  FMNMX.FTZ R170, R167, R170, !PT ;  /* 0x000000aaa7aa7209 */ /* 0x000fe20007810000 */
[-CC-:B------:R-:W-:Y:S01]  /*100a0*/  FFMA.FTZ R160, R164, R169.reuse, -R179.reuse ;  /* 0x000000a9a4a07223 */ /* 0x180fe200000108b3 */
[-CC-:B------:R-:W-:Y:S01]  /*100b0*/  FFMA.FTZ R175, R154, R169.reuse, -R179.reuse ;  /* 0x000000a99aaf7223 */ /* 0x180fe200000108b3 */
        /* <DEDUP_REMOVED lines=16> */
[----:B------:R-:W-:Y:S01]  /*101c0*/  FFMA.FTZ R180, R159, R169, -R179 ;  /* 0x000000a99fb47223 */ /* 0x000fe200000108b3 */
[----:B------:R-:W-:Y:S01]  /*101d0*/  FMNMX.FTZ R170, R209, R170, !PT ;  /* 0x000000aad1aa7209 */ /* 0x000fe20007810000 */
[----:B------:R-:W-:Y:S03]  /*101e0*/  MUFU.EX2 R179, R158 ;  /* 0x0000009e00b37308 */ /* 0x000fe60000000800 */
[----:B------:R-:W-:-:S04]  /*101f0*/  FMNMX.FTZ R170, R228, R170, !PT ;  /* 0x000000aae4aa7209 */ /* 0x000fc80007810000 */
[----:B------:R-:W-:Y:S01]  /*10200*/  FMNMX.FTZ R170, R229, R170, !PT ;  /* 0x000000aae5aa7209 */ /* 0x000fe20007810000 */
[----:B------:R-:W-:Y:S04]  /*10210*/  MUFU.EX2 R153, R153 ;  /* 0x0000009900997308 */ /* 0x000fe80000000800 */
[----:B------:R-:W0:Y:S04]  /*10220*/  SHFL.BFLY PT, R164, R170, 0x2, 0x1f ;  /* 0x0c401f00aaa47f89 */ /* 0x000e2800000e0000 */
[----:B------:R-:W-:Y:S08]  /*10230*/  MUFU.EX2 R152, R152 ;  /* 0x0000009800987308 */ /* 0x000ff00000000800 */
[----:B------:R-:W-:Y:S08]  /*10240*/  MUFU.EX2 R161, R161 ;  /* 0x000000a100a17308 */ /* 0x000ff00000000800 */
[----:B------:R-:W-:Y:S01]  /*10250*/  MUFU.EX2 R227, R227 ;  /* 0x000000e300e37308 */ /* 0x000fe20000000800 */
[----:B0-----:R-:W-:-:S02]  /*10260*/  FMNMX.FTZ R170, R170, R164, !PT ;  /* 0x000000a4aaaa7209 */ /* 0x001fc40007810000 */
[----:B------:R-:W-:-:S05]  /*10270*/  FSEL R164, R168, RZ, P4 ;  /* 0x000000ffa8a47208 */ /* 0x000fca0002000000 */
[----:B------:R-:W-:Y:S01]  /*10280*/  MUFU.EX2 R160, R160 ;  /* 0x000000a000a07308 */ /* 0x000fe20000000800 */
[----:B------:R-:W0:Y:S01]  /*10290*/  SHFL.BFLY PT, R154, R170, 0x1, 0x1f ;  /* 0x0c201f00aa9a7f89 */ /* 0x000e2200000e0000 */
[----:B------:R-:W-:-:S04]  /*102a0*/  FADD.FTZ R164, -R164, R197 ;  /* 0x000000c5a4a47221 */ /* 0x000fc80000010100 */
[----:B------:R-:W-:Y:S02]  /*102b0*/  FMUL.FTZ R164, R164, R169 ;  /* 0x000000a9a4a47220 */ /* 0x000fe40000410000 */
[----:B------:R-:W-:Y:S08]  /*102c0*/  MUFU.EX2 R157, R157 ;  /* 0x0000009d009d7308 */ /* 0x000ff00000000800 */
[----:B------:R-:W1:Y:S08]  /*102d0*/  MUFU.EX2 R164, R164 ;  /* 0x000000a400a47308 */ /* 0x000e700000000800 */
[----:B------:R-:W-:Y:S01]  /*102e0*/  MUFU.EX2 R171, R171 ;  /* 0x000000ab00ab7308 */ /* 0x000fe20000000800 */
[----:B0-----:R-:W-:-:S04]  /*102f0*/  FMNMX.FTZ R170, R170, R154, !PT ;  /* 0x0000009aaaaa7209 */ /* 0x001fc80007810000 */
[C---:B------:R-:W-:Y:S01]  /*10300*/  FSETP.NEU.FTZ.AND P3, PT, R170.reuse, -INF , PT ;  /* 0xff800000aa00780b */ /* 0x040fe20003f7d000 */
[CC--:B------:R-:W-:Y:S02]  /*10310*/  FMUL.FTZ R156, R170.reuse, R169.reuse ;  /* 0x000000a9aa9c7220 */ /* 0x0c0fe40000410000 */
[----:B------:R-:W-:Y:S01]  /*10320*/  MUFU.EX2 R172, R172 ;  /* 0x000000ac00ac7308 */ /* 0x000fe20000000800 */
[----:B------:R-:W-:Y:S01]  /*10330*/  FSEL R165, R170, RZ, P3 ;  /* 0x000000ffaaa57208 */ /* 0x000fe20001800000 */
[----:B-1----:R-:W-:Y:S01]  /*10340*/  FFMA.FTZ R14, R164, R14, R153 ;  /* 0x0000000ea40e7223 */ /* 0x002fe20000010099 */
[----:B------:R-:W-:Y:S01]  /*10350*/  FSEL R156, R156, RZ, P3 ;  /* 0x000000ff9c9c7208 */ /* 0x000fe20001800000 */
[----:B------:R-:W-:Y:S01]  /*10360*/  FMUL.FTZ R24, R24, R164 ;  /* 0x000000a418187220 */ /* 0x000fe20000410000 */
[----:B------:R-:W-:Y:S01]  /*10370*/  ISETP.NE.AND P3, PT, R192, RZ, PT ;  /* 0x000000ffc000720c */ /* 0x000fe20003f65270 */
[----:B------:R-:W-:Y:S01]  /*10380*/  FADD.FTZ R165, -R165, R200 ;  /* 0x000000c8a5a57221 */ /* 0x000fe20000010100 */
[----:B------:R-:W-:Y:S01]  /*10390*/  FADD.FTZ R14, R152, R14 ;  /* 0x0000000e980e7221 */ /* 0x000fe20000010000 */
[-CC-:B------:R-:W-:Y:S01]  /*103a0*/  FFMA.FTZ R154, R162, R169.reuse, -R156.reuse ;  /* 0x000000a9a29a7223 */ /* 0x180fe2000001089c */
[-CC-:B------:R-:W-:Y:S01]  /*103b0*/  FFMA.FTZ R158, R202, R169.reuse, -R156.reuse ;  /* 0x000000a9ca9e7223 */ /* 0x180fe2000001089c */
[-C--:B------:R-:W-:Y:S01]  /*103c0*/  FMUL.FTZ R165, R165, R169.reuse ;  /* 0x000000a9a5a57220 */ /* 0x080fe20000410000 */
[----:B------:R-:W-:Y:S01]  /*103d0*/  FFMA.FTZ R202, R166, R169, -R156 ;  /* 0x000000a9a6ca7223 */ /* 0x000fe2000001089c */
[----:B------:R-:W-:-:S02]  /*103e0*/  @!P1 VIADD R166, R21, 0x38840 ;  /* 0x0003884015a69836 */ /* 0x000fc40000000000 */
[-CC-:B------:R-:W-:Y:S01]  /*103f0*/  FFMA.FTZ R159, R163, R169.reuse, -R156.reuse ;  /* 0x000000a9a39f7223 */ /* 0x180fe2000001089c */
[----:B------:R-:W-:Y:S01]  /*10400*/  MUFU.EX2 R154, R154 ;  /* 0x0000009a009a7308 */ /* 0x000fe20000000800 */
[-CC-:B------:R-:W-:Y:S01]  /*10410*/  FFMA.FTZ R155, R204, R169.reuse, -R156.reuse ;  /* 0x000000a9cc9b7223 */ /* 0x180fe2000001089c */
[-C--:B------:R-:W-:Y:S01]  /*10420*/  FFMA.FTZ R162, R206, R169.reuse, -R156 ;  /* 0x000000a9cea27223 */ /* 0x080fe2000001089c */
[----:B------:R-:W-:Y:S01]  /*10430*/  @!P1 PRMT R166, RZ, 0x654, R166 ;  /* 0x00000654ffa69816 */ /* 0x000fe200000000a6 */
[-CC-:B------:R-:W-:Y:S01]  /*10440*/  FFMA.FTZ R163, R205, R169.reuse, -R156.reuse ;  /* 0x000000a9cda37223 */ /* 0x180fe2000001089c */
[-CC-:B------:R-:W-:Y:S01]  /*10450*/  FFMA.FTZ R183, R199, R169.reuse, -R156.reuse ;  /* 0x000000a9c7b77223 */ /* 0x180fe2000001089c */
[-CC-:B------:R-:W-:Y:S01]  /*10460*/  FFMA.FTZ R197, R167, R169.reuse, -R156.reuse ;  /* 0x000000a9a7c57223 */ /* 0x180fe2000001089c */
[----:B------:R0:W-:Y:S01]  /*10470*/  @!P1 SYNCS.ARRIVE.TRANS64.RED.A1T0 RZ, [R166+URZ], RZ ;  /* 0x000000ffa6ff99a7 */ /* 0x0001e2000810043f */
[----:B------:R-:W1:Y:S01]  /*10480*/  MUFU.EX2 R165, R165 ;  /* 0x000000a500a57308 */ /* 0x000e620000000800 */
[-CC-:B------:R-:W-:Y:S01]  /*10490*/  FFMA.FTZ R181, R181, R169.reuse, -R156.reuse ;  /* 0x000000a9b5b57223 */ /* 0x180fe2000001089c */
[-CC-:B------:R-:W-:Y:S01]  /*104a0*/  FFMA.FTZ R200, R208, R169.reuse, -R156.reuse ;  /* 0x000000a9d0c87223 */ /* 0x180fe2000001089c */
[-CC-:B------:R-:W-:Y:S01]  /*104b0*/  FFMA.FTZ R167, R207, R169.reuse, -R156.reuse ;  /* 0x000000a9cfa77223 */ /* 0x180fe2000001089c */
[-CC-:B------:R-:W-:Y:S01]  /*104c0*/  FFMA.FTZ R204, R209, R169.reuse, -R156.reuse ;  /* 0x000000a9d1cc7223 */ /* 0x180fe2000001089c */
[-CC-:B------:R-:W-:Y:S01]  /*104d0*/  FFMA.FTZ R207, R228, R169.reuse, -R156.reuse ;  /* 0x000000a9e4cf7223 */ /* 0x180fe2000001089c */
[-C--:B------:R-:W-:Y:S01]  /*104e0*/  FFMA.FTZ R208, R229, R169.reuse, -R156 ;  /* 0x000000a9e5d07223 */ /* 0x080fe2000001089c */
[----:B0-----:R-:W-:Y:S01]  /*104f0*/  @!P3 IMAD R166, R201, 0x40, R188 ;  /* 0x00000040c9a6b824 */ /* 0x001fe200078e02bc */
[----:B------:R-:W0:Y:S01]  /*10500*/  MUFU.EX2 R159, R159 ;  /* 0x0000009f009f7308 */ /* 0x000e220000000800 */
[----:B------:R-:W-:Y:S01]  /*10510*/  FFMA.FTZ R201, R182, R169, -R156 ;  /* 0x000000a9b6c97223 */ /* 0x000fe2000001089c */
[----:B------:R-:W-:Y:S01]  /*10520*/  FADD.FTZ R14, R161, R14 ;  /* 0x0000000ea10e7221 */ /* 0x000fe20000010000 */
[----:B------:R-:W-:Y:S01]  /*10530*/  @!P3 IMAD R166, R166, 0x4, R2 ;  /* 0x00000004a6a6b824 */ /* 0x000fe200078e0202 */
[----:B------:R-:W-:Y:S01]  /*10540*/  F2FP.BF16.F32.PACK_AB R152, R152, R153 ;  /* 0x000000999898723e */ /* 0x000fe200000010ff */
[----:B------:R-:W-:Y:S01]  /*10550*/  FMUL.FTZ R25, R25, R164 ;  /* 0x000000a419197220 */ /* 0x000fe20000410000 */
[----:B------:R-:W-:Y:S01]  /*10560*/  FADD.FTZ R14, R227, R14 ;  /* 0x0000000ee30e7221 */ /* 0x000fe20000010000 */
[----:B------:R-:W-:Y:S01]  /*10570*/  F2FP.BF16.F32.PACK_AB R156, R157, R160 ;  /* 0x000000a09d9c723e */ /* 0x000fe200000010ff */
[----:B------:R-:W2:Y:S01]  /*10580*/  MUFU.EX2 R155, R155 ;  /* 0x0000009b009b7308 */ /* 0x000ea20000000800 */
[----:B------:R3:W-:Y:S01]  /*10590*/  @!P3 STS [R166+0x38400], R164 ;  /* 0x038400a4a600b388 */ /* 0x0007e20000000800 */
[----:B-1----:R-:W-:Y:S01]  /*105a0*/  FFMA.FTZ R15, R165, R15, R154 ;  /* 0x0000000fa50f7223 */ /* 0x002fe2000001009a */
[----:B------:R-:W-:Y:S01]  /*105b0*/  FADD.FTZ R14, R160, R14 ;  /* 0x0000000ea00e7221 */ /* 0x000fe20000010000 */
[-C--:B------:R-:W-:Y:S01]  /*105c0*/  FMUL.FTZ R28, R28, R164.reuse ;  /* 0x000000a41c1c7220 */ /* 0x080fe20000410000 */
[----:B------:R1:W-:Y:S01]  /*105d0*/  @!P3 STS [R166+0x38420], R165 ;  /* 0x038420a5a600b388 */ /* 0x0003e20000000800 */
[----:B------:R-:W-:Y:S01]  /*105e0*/  FMUL.FTZ R29, R29, R164 ;  /* 0x000000a41d1d7220 */ /* 0x000fe20000410000 */
[----:B------:R-:W-:Y:S01]  /*105f0*/  FADD.FTZ R205, R157, R14 ;  /* 0x0000000e9dcd7221 */ /* 0x000fe20000010000 */
[----:B------:R-:W4:Y:S01]  /*10600*/  MUFU.EX2 R162, R162 ;  /* 0x000000a200a27308 */ /* 0x000f220000000800 */
        /* <DEDUP_REMOVED lines=17> */
[----:B------:R-:W-:Y:S01]  /*10720*/  F2FP.BF16.F32.PACK_AB R155, R162, R155 ;  /* 0x0000009ba29b723e */ /* 0x000fe200000010ff */
[----:B------:R-:W-:Y:S01]  /*10730*/  BAR.SYNC.DEFER_BLOCKING 0xf, 0x100 ;  /* 0x03c4000000007b1d */ /* 0x000fe20000010000 */
[-C--:B------:R-:W-:Y:S01]  /*10740*/  FMUL.FTZ R52, R52, R164.reuse ;  /* 0x000000a434347220 */ /* 0x080fe20000410000 */
[-C--:B------:R-:W-:Y:S01]  /*10750*/  FMUL.FTZ R53, R53, R164.reuse ;  /* 0x000000a435357220 */ /* 0x080fe20000410000 */
[-C--:B------:R-:W-:Y:S01]  /*10760*/  FMUL.FTZ R56, R56, R164.reuse ;  /* 0x000000a438387220 */ /* 0x080fe20000410000 */
[-C--:B------:R-:W-:Y:S01]  /*10770*/  FMUL.FTZ R57, R57, R164.reuse ;  /* 0x000000a439397220 */ /* 0x080fe20000410000 */
[-C--:B------:R-:W-:Y:S01]  /*10780*/  FMUL.FTZ R60, R60, R164.reuse ;  /* 0x000000a43c3c7220 */ /* 0x080fe20000410000 */
[----:B------:R-:W-:Y:S01]  /*10790*/  MUFU.EX2 R183, R183 ;  /* 0x000000b700b77308 */ /* 0x000fe20000000800 */
        /* <DEDUP_REMOVED lines=8> */
[C---:B--2---:R-:W-:Y:S01]  /*10820*/  F2FP.BF16.F32.PACK_AB R157, R163.reuse, R158 ;  /* 0x0000009ea39d723e */ /* 0x044fe200000010ff */
[----:B------:R-:W-:Y:S01]  /*10830*/  FADD.FTZ R206, R163, R15 ;  /* 0x0000000fa3ce7221 */ /* 0x000fe20000010000 */
[----:B------:R-:W-:Y:S01]  /*10840*/  F2FP.BF16.F32.PACK_AB R158, R172, R171 ;  /* 0x000000abac9e723e */ /* 0x000fe200000010ff */
        /* <DEDUP_REMOVED lines=45> */
[----:B------:R-:W-:Y:S01]  /*10b20*/  FMUL.FTZ R149, R149, R164 ;  /* 0x000000a495957220 */ /* 0x000fe20000410000 */
        /* <DEDUP_REMOVED lines=72> */
[----:B------:R-:W-:Y:S01]  /*10fb0*/  FMUL.FTZ R151, R151, R165 ;  /* 0x000000a597977220 */ /* 0x000fe20000410000 */
[----:B--2---:R-:W-:Y:S01]  /*10fc0*/  F2FP.BF16.F32.PACK_AB R160, R175, R174 ;  /* 0x000000aeafa0723e */ /* 0x004fe200000010ff */
[----:B------:R2:W-:Y:S01]  /*10fd0*/  STSM.16.M88.4 [R195+0x36400], R152 ;  /* 0x03640098c3007844 */ /* 0x0005e20000000200 */
[----:B0-----:R-:W-:Y:S01]  /*10fe0*/  F2FP.BF16.F32.PACK_AB R161, R181, R197 ;  /* 0x000000c5b5a1723e */ /* 0x001fe200000010ff */
[----:B------:R-:W-:Y:S01]  /*10ff0*/  VIADD R14, R198, 0x80 ;  /* 0x00000080c60e7836 */ /* 0x000fe20000000000 */
[----:B------:R-:W-:Y:S01]  /*11000*/  F2FP.BF16.F32.PACK_AB R162, R178, R173 ;  /* 0x000000adb2a2723e */ /* 0x000fe200000010ff */
[----:B------:R2:W-:Y:S01]  /*11010*/  STSM.16.M88.4 [R203], R156 ;  /* 0x0000009ccb007844 */ /* 0x0005e20000000200 */
[----:B----4-:R-:W-:Y:S01]  /*11020*/  F2FP.BF16.F32.PACK_AB R163, R182, R200 ;  /* 0x000000c8b6a3723e */ /* 0x010fe200000010ff */
[----:B------:R-:W-:Y:S01]  /*11030*/  IMAD.MOV.U32 R15, RZ, RZ, 0x40000040 ;  /* 0x40000040ff0f7424 */ /* 0x000fe200078e00ff */
[----:B---3--:R-:W-:Y:S01]  /*11040*/  F2FP.BF16.F32.PACK_AB R164, R176, R177 ;  /* 0x000000b1b0a4723e */ /* 0x008fe200000010ff */
[----:B------:R-:W-:Y:S01]  /*11050*/  IMAD.MOV.U32 R199, RZ, RZ, 0x40000040 ;  /* 0x40000040ffc77424 */ /* 0x000fe200078e00ff */
[----:B-1----:R-:W-:Y:S01]  /*11060*/  F2FP.BF16.F32.PACK_AB R165, R204, R201 ;  /* 0x000000c9cca5723e */ /* 0x002fe200000010ff */
[----:B------:R2:W-:Y:S01]  /*11070*/  STSM.16.M88.4 [R212], R160 ;  /* 0x000000a0d4007844 */ /* 0x0005e20000000200 */
[----:B------:R-:W-:Y:S01]  /*11080*/  F2FP.BF16.F32.PACK_AB R166, R180, R179 ;  /* 0x000000b3b4a6723e */ /* 0x000fe200000010ff */
[----:B------:R-:W-:Y:S01]  /*11090*/  FADD.FTZ R205, R171, R205 ;  /* 0x000000cdabcd7221 */ /* 0x000fe20000010000 */
[----:B-----5:R-:W-:Y:S01]  /*110a0*/  F2FP.BF16.F32.PACK_AB R167, R208, R207 ;  /* 0x000000cfd0a7723e */ /* 0x020fe200000010ff */
[----:B------:R-:W-:Y:S01]  /*110b0*/  FADD.FTZ R206, R183, R206 ;  /* 0x000000ceb7ce7221 */ /* 0x000fe20000010000 */
[----:B------:R-:W-:Y:S01]  /*110c0*/  ISETP.GT.AND P3, PT, R20, R196, PT ;  /* 0x000000c41400720c */ /* 0x000fe20003f64270 */
[----:B------:R-:W-:Y:S01]  /*110d0*/  FADD.FTZ R205, R172, R205 ;  /* 0x000000cdaccd7221 */ /* 0x000fe20000010000 */
[----:B------:R-:W-:Y:S01]  /*110e0*/  @!P1 VIADD R21, R21, 0x38860 ;  /* 0x0003886015159836 */ /* 0x000fe20000000000 */
[----:B------:R2:W-:Y:S01]  /*110f0*/  STSM.16.M88.4 [R210], R164 ;  /* 0x000000a4d2007844 */ /* 0x0005e20000000200 */
[----:B------:R-:W-:Y:S01]  /*11100*/  WARPGROUP.ARRIVE ;  /* 0x00000000000079c5 */ /* 0x000fe20000000000 */
[----:B------:R-:W-:Y:S01]  /*11110*/  FADD.FTZ R206, R202, R206 ;  /* 0x000000cecace7221 */ /* 0x000fe20000010000 */
[----:B------:R-:W-:Y:S01]  /*11120*/  FADD.FTZ R205, R174, R205 ;  /* 0x000000cdaecd7221 */ /* 0x000fe20000010000 */
[----:B------:R-:W-:-:S02]  /*11130*/  @!P1 PRMT R21, RZ, 0x654, R21 ;  /* 0x00000654ff159816 */ /* 0x000fc40000000015 */
[----:B------:R-:W-:Y:S01]  /*11140*/  FADD.FTZ R206, R197, R206 ;  /* 0x000000cec5ce7221 */ /* 0x000fe20000010000 */
[----:B------:R-:W-:Y:S01]  /*11150*/  HGMMA.64x256x16.F32.BF16 R24, R152, gdesc[UR4].tnspB, R24, gsb0 ;  /* 0x43e0000498187df0 */ /* 0x000fe20008001818 */
[----:B------:R-:W-:Y:S01]  /*11160*/  R2UR UR6, R14 ;  /* 0x000000000e0672ca */ /* 0x000fe200000e0000 */
[C---:B------:R-:W-:Y:S01]  /*11170*/  VIADD R14, R198.reuse, 0x100 ;  /* 0x00000100c60e7836 */ /* 0x040fe20000000000 */
[----:B------:R-:W-:Y:S01]  /*11180*/  R2UR UR7, R15 ;  /* 0x000000000f0772ca */ /* 0x000fe200000e0000 */
[----:B------:R-:W-:Y:S02]  /*11190*/  IMAD.MOV.U32 R15, RZ, RZ, 0x40000040 ;  /* 0x40000040ff0f7424 */ /* 0x000fe400078e00ff */
[----:B------:R-:W-:Y:S01]  /*111a0*/  FADD.FTZ R205, R175, R205 ;  /* 0x000000cdafcd7221 */ /* 0x000fe20000010000 */
[----:B------:R-:W-:Y:S02]  /*111b0*/  VIADD R198, R198, 0x180 ;  /* 0x00000180c6c67836 */ /* 0x000fe40000000000 */
[----:B------:R-:W-:Y:S01]  /*111c0*/  FADD.FTZ R206, R181, R206 ;  /* 0x000000ceb5ce7221 */ /* 0x000fe20000010000 */
[----:B------:R-:W-:-:S02]  /*111d0*/  IMAD.MOV.U32 R197, RZ, RZ, R168 ;  /* 0x000000ffffc57224 */ /* 0x000fc400078e00a8 */
[----:B------:R-:W-:Y:S01]  /*111e0*/  FADD.FTZ R205, R173, R205 ;  /* 0x000000cdadcd7221 */ /* 0x000fe20000010000 */
[----:B------:R-:W-:Y:S01]  /*111f0*/  FADD.FTZ R206, R200, R206 ;  /* 0x000000cec8ce7221 */ /* 0x000fe20000010000 */
[----:B------:R-:W-:Y:S02]  /*11200*/  IMAD.MOV.U32 R200, RZ, RZ, R170 ;  /* 0x000000ffffc87224 */ /* 0x000fe400078e00aa */
[----:B------:R-:W-:Y:S01]  /*11210*/  FADD.FTZ R205, R178, R205 ;  /* 0x000000cdb2cd7221 */ /* 0x000fe20000010000 */
[----:B------:R-:W-:-:S03]  /*11220*/  FADD.FTZ R206, R182, R206 ;  /* 0x000000ceb6ce7221 */ /* 0x000fc60000010000 */
[----:B------:R-:W-:Y:S01]  /*11230*/  FADD.FTZ R205, R177, R205 ;  /* 0x000000cdb1cd7221 */ /* 0x000fe20000010000 */
[----:B------:R-:W-:Y:S01]  /*11240*/  FADD.FTZ R206, R201, R206 ;  /* 0x000000cec9ce7221 */ /* 0x000fe20000010000 */
[----:B------:R-:W-:Y:S02]  /*11250*/  IMAD.MOV.U32 R201, RZ, RZ, R18 ;  /* 0x000000ffffc97224 */ /* 0x000fe400078e0012 */
[----:B------:R-:W-:Y:S01]  /*11260*/  FADD.FTZ R205, R176, R205 ;  /* 0x000000cdb0cd7221 */ /* 0x000fe20000010000 */
[----:B------:R-:W-:-:S03]  /*11270*/  FADD.FTZ R206, R204, R206 ;  /* 0x000000ceccce7221 */ /* 0x000fc60000010000 */
[----:B------:R-:W-:Y:S01]  /*11280*/  FADD.FTZ R205, R179, R205 ;  /* 0x000000cdb3cd7221 */ /* 0x000fe20000010000 */
[----:B------:R-:W-:Y:S01]  /*11290*/  FADD.FTZ R206, R207, R206 ;  /* 0x000000cecfce7221 */ /* 0x000fe20000010000 */
[----:B------:R-:W-:Y:S02]  /*112a0*/  WARPGROUP.DEPBAR.LE gsb0, 0x0 ;  /* 0x00008000000079c5 */ /* 0x000fe40000010000 */
[----:B------:R-:W-:-:S06]  /*112b0*/  WARPGROUP.ARRIVE ;  /* 0x00000000000079c5 */ /* 0x000fcc0000000000 */
[----:B------:R-:W-:Y:S01]  /*112c0*/  HGMMA.64x256x16.F32.BF16 R24, R156, gdesc[UR4].tnspB, R24, gsb0 ;  /* 0x43e000049c187df0 */ /* 0x000fe20008001818 */
[----:B------:R-:W-:Y:S01]  /*112d0*/  R2UR UR6, R14 ;  /* 0x000000000e0672ca */ /* 0x000fe200000e0000 */
[----:B------:R-:W-:Y:S01]  /*112e0*/  FADD.FTZ R14, R180, R205 ;  /* 0x000000cdb40e7221 */ /* 0x000fe20000010000 */
[----:B------:R-:W-:Y:S01]  /*112f0*/  R2UR UR7, R15 ;  /* 0x000000000f0772ca */ /* 0x000fe200000e0000 */
[----:B------:R-:W-:Y:S01]  /*11300*/  FADD.FTZ R15, R208, R206 ;  /* 0x000000ced00f7221 */ /* 0x000fe20000010000 */
        /* <DEDUP_REMOVED lines=20> */
[----:B0-----:R-:W-:-:S04]  /*11450*/  VIADD R21, R20, 0xffffffff ;  /* 0xffffffff14157836 */ /* 0x001fc80000000000 */
[----:B------:R-:W-:Y:S01]  /*11460*/  IMAD.MOV.U32 R20, RZ, RZ, R21 ;  /* 0x000000ffff147224 */ /* 0x000fe200078e0015 */
[----:B--2---:R-:W-:Y:S06]  /*11470*/  @P3 BRA `(.L_x_5702) ;  /* 0xffffffc400283947 */ /* 0x004fec000383ffff */
[----:B------:R-:W-:Y:S05]  /*11480*/  BSYNC B1 ;  /* 0x0000000000017941 */ /* 0x000fea0003800000 */
.L_x_5691:
[----:B------:R-:W-:-:S07]  /*11490*/  IMAD.MOV.U32 R20, RZ, RZ, R21 ;  /* 0x000000ffff147224 */ /* 0x000fce00078e0015 */
.L_x_5690:
[----:B------:R-:W-:Y:S05]  /*114a0*/  BSYNC B0 ;  /* 0x0000000000007941 */ /* 0x000fea0003800000 */
.L_x_5689:
[----:B------:R-:W-:Y:S01]  /*114b0*/  ISETP.GE.AND P2, PT, R20, R213, PT ;  /* 0x000000d51400720c */ /* 0x000fe20003f46270 */
[----:B------:R-:W-:-:S12]  /*114c0*/  BSSY B0, `(.L_x_5703) ;  /* 0x0000369000007945 */ /* 0x000fd80003800000 */
[----:B------:R-:W-:Y:S05]  /*114d0*/  @!P2 BRA `(.L_x_5704) ;  /* 0x00000034009ca947 */ /* 0x000fea0003800000 */
[----:B------:R-:W-:Y:S02]  /*114e0*/  IMAD.MOV.U32 R199, RZ, RZ, R170 ;  /* 0x000000ffffc77224 */ /* 0x000fe400078e00aa */
[----:B------:R-:W-:Y:S02]  /*114f0*/  IMAD.MOV.U32 R193, RZ, RZ, R168 ;  /* 0x000000ffffc17224 */ /* 0x000fe400078e00a8 */
[----:B------:R-:W-:-:S07]  /*11500*/  IMAD.MOV.U32 R198, RZ, RZ, R18 ;  /* 0x000000ffffc67224 */ /* 0x000fce00078e0012 */
.L_x_5715:
[----:B------:R-:W-:-:S05]  /*11510*/  VIADD R18, R198, 0x1 ;  /* 0x00000001c6127836 */ /* 0x000fca0000000000 */
[----:B------:R-:W-:-:S04]  /*11520*/  ISETP.NE.AND P2, PT, R18, 0x2, PT ;  /* 0x000000021200780c */ /* 0x000fc80003f45270 */
[----:B------:R-:W-:Y:S02]  /*11530*/  SEL R21, RZ, 0x1, P2 ;  /* 0x00000001ff157807 */ /* 0x000fe40001000000 */
[----:B------:R-:W-:Y:S02]  /*11540*/  SEL R18, R18, RZ, P2 ;  /* 0x000000ff12127207 */ /* 0x000fe40001000000 */
[----:B------:R-:W-:Y:S01]  /*11550*/  LOP3.LUT R22, R22, R21, RZ, 0x3c, !PT ;  /* 0x0000001516167212 */ /* 0x000fe200078e3cff */
[----:B------:R-:W-:Y:S06]  /*11560*/  @!P0 BRA `(.L_x_5705) ;  /* 0x0000000000048947 */ /* 0x000fec0003800000 */
[----:B------:R-:W-:Y:S01]  /*11570*/  BPT.TRAP 0x1 ;  /* 0x000000040000795c */ /* 0x000fe20000300000 */
.L_x_5705:
[----:B------:R-:W-:Y:S01]  /*11580*/  IMAD R21, R18, 0x8, R2 ;  /* 0x0000000812157824 */ /* 0x000fe200078e0202 */
[----:B------:R-:W-:-:S04]  /*11590*/  SHF.L.U32 R196, R22, 0x1f, RZ ;  /* 0x0000001f16c47819 */ /* 0x000fc800000006ff */
[----:B------:R0:W1:Y:S01]  /*115a0*/  SYNCS.PHASECHK.TRANS64.TRYWAIT P2, [R21+URZ+0x38830], R196 ;  /* 0x038830c4150075a7 */ /* 0x000062000804017f */
[----:B------:R-:W-:Y:S05]  /*115b0*/  @!P0 BRA `(.L_x_5706) ;  /* 0x0000000000048947 */ /* 0x000fea0003800000 */
[----:B------:R-:W-:Y:S01]  /*115c0*/  BPT.TRAP 0x1 ;  /* 0x000000040000795c */ /* 0x000fe20000300000 */
.L_x_5706:
[----:B------:R-:W-:Y:S01]  /*115d0*/  BSSY B1, `(.L_x_5707) ;  /* 0x0000006000017945 */ /* 0x000fe20003800000 */
[----:B---3--:R-:W-:Y:S02]  /*115e0*/  IMAD R156, R18, 0x200, R0 ;  /* 0x00000200129c7824 */ /* 0x008fe400078e0200 */
[----:B------:R-:W-:Y:S01]  /*115f0*/  IMAD.MOV.U32 R157, RZ, RZ, 0x40000040 ;  /* 0x40000040ff9d7424 */ /* 0x000fe200078e00ff */
[----:B-1----:R-:W-:Y:S06]  /*11600*/  @P2 BRA `(.L_x_5708) ;  /* 0x0000000000082947 */ /* 0x002fec0003800000 */
[----:B------:R-:W1:Y:S02]  /*11610*/  SYNCS.PHASECHK.TRANS64.TRYWAIT P2, [R21+URZ+0x38830], R196 ;  /* 0x038830c4150075a7 */ /* 0x000e64000804017f */
[----:B-1----:R-:W-:Y:S05]  /*11620*/  @!P2 BRA `(.L_x_5709) ;  /* 0x000001400054a947 */ /* 0x002fea0003800000 */
.L_x_5708:
[----:B------:R-:W-:Y:S05]  /*11630*/  BSYNC B1 ;  /* 0x0000000000017941 */ /* 0x000fea0003800000 */
.L_x_5707:
        /* <DEDUP_REMOVED lines=36> */
.L_x_5710:
[----:B------:R2:W3:Y:S01]  /*11880*/  SYNCS.PHASECHK.TRANS64.TRYWAIT P2, [R21+URZ+0x38850], R196 ;  /* 0x038850c4150075a7 */ /* 0x0004e2000804017f */
[----:B------:R-:W-:Y:S05]  /*11890*/  @!P0 BRA `(.L_x_5711) ;  /* 0x0000000000048947 */ /* 0x000fea0003800000 */
[----:B------:R-:W-:Y:S01]  /*118a0*/  BPT.TRAP 0x1 ;  /* 0x000000040000795c */ /* 0x000fe20000300000 */
.L_x_5711:
[----:B------:R-:W-:Y:S04]  /*118b0*/  BSSY B1, `(.L_x_5712) ;  /* 0x0000004000017945 */ /* 0x000fe80003800000 */
[----:B---3--:R-:W-:Y:S05]  /*118c0*/  @P2 BRA `(.L_x_5713) ;  /* 0x0000000000082947 */ /* 0x008fea0003800000 */
[----:B------:R-:W3:Y:S02]  /*118d0*/  SYNCS.PHASECHK.TRANS64.TRYWAIT P2, [R21+URZ+0x38850], R196 ;  /* 0x038850c4150075a7 */ /* 0x000ee4000804017f */
[----:B---3--:R-:W-:Y:S05]  /*118e0*/  @!P2 BRA `(.L_x_5714) ;  /* 0x0000013c00b8a947 */ /* 0x008fea0003800000 */
.L_x_5713:
[----:B------:R-:W-:Y:S05]  /*118f0*/  BSYNC B1 ;  /* 0x0000000000017941 */ /* 0x000fea0003800000 */
.L_x_5712:
        /* <DEDUP_REMOVED lines=13> */
[----:B------:R-:W-:Y:S02]  /*119d0*/  IMAD.MOV.U32 R207, RZ, RZ, 0x40000040 ;  /* 0x40000040ffcf7424 */ /* 0x000fe400078e00ff */
[----:B------:R-:W-:Y:S01]  /*119e0*/  IMAD.MOV.U32 R208, RZ, RZ, 0x28 ;  /* 0x00000028ffd07424 */ /* 0x000fe200078e00ff */
[----:B------:R-:W-:Y:S01]  /*119f0*/  HGMMA.64x64x16.F32.BF16 R152, gdesc[UR4], R152, gsb0 ;  /* 0x00e00000049879f0 */ /* 0x000fe20008001898 */
[----:B------:R-:W-:Y:S01]  /*11a00*/  R2UR UR4, R196 ;  /* 0x00000000c40472ca */ /* 0x000fe200000e0000 */
[----:B------:R-:W-:Y:S01]  /*11a10*/  VIADD R196, R204, 0x2 ;  /* 0x00000002ccc47836 */ /* 0x000fe20000000000 */
[----:B------:R-:W-:Y:S01]  /*11a20*/  R2UR UR5, R197 ;  /* 0x00000000c50572ca */ /* 0x000fe200000e0000 */
[----:B------:R-:W-:-:S02]  /*11a30*/  IMAD.MOV.U32 R197, RZ, RZ, 0x40000040 ;  /* 0x40000040ffc57424 */ /* 0x000fc400078e00ff */
[----:B------:R-:W-:Y:S01]  /*11a40*/  IMAD.MOV.U32 R209, RZ, RZ, 0xa00 ;  /* 0x00000a00ffd17424 */ /* 0x000fe200078e00ff */
        /* <DEDUP_REMOVED lines=161> */
[----:B------:R-:W-:Y:S02]  /*12460*/  SEL R208, R208, 0x26, P2 ;  /* 0x00000026d0d07807 */ /* 0x000fe40001000000 */
[----:B------:R-:W-:Y:S01]  /*12470*/  SEL R209, R209, 0x980, P2 ;  /* 0x00000980d1d17807 */ /* 0x000fe20001000000 */
[----:B------:R-:W-:Y:S01]  /*12480*/  IMAD.IADD R200, R196, 0x1, R202 ;  /* 0x00000001c4c87824 */ /* 0x000fe200078e02ca */
[----:B------:R-:W-:Y:S02]  /*12490*/  LOP3.LUT R208, R208, 0x6, RZ, 0xc0, !PT ;  /* 0x00000006d0d07812 */ /* 0x000fe400078ec0ff */
        /* <DEDUP_REMOVED lines=8> */
[----:B------:R-:W-:Y:S02]  /*12520*/  R2UR UR4, R200 ;  /* 0x00000000c80472ca */ /* 0x000fe400000e0000 */
[----:B------:R-:W-:Y:S01]  /*12530*/  R2UR UR5, R201 ;  /* 0x00000000c90572ca */ /* 0x000fe200000e0000 */
[----:B------:R-:W-:Y:S01]  /*12540*/  VIADD R201, R4, 0xa00 ;  /* 0x00000a0004c97836 */ /* 0x000fe20000000000 */
[C---:B------:R-:W-:Y:S02]  /*12550*/  SEL R200, R197.reuse, 0x2, P2 ;  /* 0x00000002c5c87807 */ /* 0x040fe40001000000 */
[----:B------:R-:W-:-:S03]  /*12560*/  SEL R197, R197, 0x6, !P2 ;  /* 0x00000006c5c57807 */ /* 0x000fc60005000000 */
[----:B------:R-:W-:Y:S01]  /*12570*/  IMAD.IADD R206, R202, 0x1, R200 ;  /* 0x00000001cace7824 */ /* 0x000fe200078e02c8 */
        /* <DEDUP_REMOVED lines=34> */
[----:B------:R-:W-:Y:S01]  /*127a0*/  IMAD.MOV.U32 R208, RZ, RZ, 0x30 ;  /* 0x00000030ffd07424 */ /* 0x000fe200078e00ff */
[----:B------:R-:W-:Y:S01]  /*127b0*/  R2UR UR7, R209 ;  /* 0x00000000d10772ca */ /* 0x000fe200000e0000 */
[----:B------:R-:W-:-:S03]  /*127c0*/  IMAD.MOV.U32 R209, RZ, RZ, 0xc00 ;  /* 0x00000c00ffd17424 */ /* 0x000fc600078e00ff */
[----:B------:R-:W-:Y:S02]  /*127d0*/  SEL R208, R208, 0x2e, P2 ;  /* 0x0000002ed0d07807 */ /* 0x000fe40001000000 */
[----:B------:R-:W-:Y:S02]  /*127e0*/  SEL R209, R209, 0xb80, P2 ;  /* 0x00000b80d1d17807 */ /* 0x000fe40001000000 */
        /* <DEDUP_REMOVED lines=76> */
[----:B------:R-:W-:Y:S01]  /*12cb0*/  IMAD.MOV.U32 R201, RZ, RZ, 0x40000040 ;  /* 0x40000040ffc97424 */ /* 0x000fe200078e00ff */
        /* <DEDUP_REMOVED lines=30> */
[C---:B------:R-:W-:Y:S01]  /*12ea0*/  IMAD.IADD R196, R205.reuse, 0x1, R197 ;  /* 0x00000001cdc47824 */ /* 0x040fe200078e02c5 */
[----:B------:R-:W-:Y:S01]  /*12eb0*/  R2UR UR4, R206 ;  /* 0x00000000ce0472ca */ /* 0x000fe200000e0000 */
[----:B------:R-:W-:Y:S01]  /*12ec0*/  IMAD.IADD R206, R205, 0x1, R200 ;  /* 0x00000001cdce7824 */ /* 0x000fe200078e02c8 */
[----:B------:R-:W-:Y:S01]  /*12ed0*/  R2UR UR5, R207 ;  /* 0x00000000cf0572ca */ /* 0x000fe200000e0000 */
[----:B------:R-:W-:-:S02]  /*12ee0*/  IMAD.MOV.U32 R207, RZ, RZ, 0x40000040 ;  /* 0x40000040ffcf7424 */ /* 0x000fc400078e00ff */
[----:B------:R-:W-:Y:S02]  /*12ef0*/  IMAD.IADD R200, R200, 0x1, R202 ;  /* 0x00000001c8c87824 */ /* 0x000fe400078e02ca */
[----:B------:R-:W-:-:S05]  /*12f00*/  IMAD.MOV.U32 R205, RZ, RZ, 0x40 ;  /* 0x00000040ffcd7424 */ /* 0x000fca00078e00ff */
[----:B------:R-:W-:-:S04]  /*12f10*/  SEL R205, R205, 0x3e, P2 ;  /* 0x0000003ecdcd7807 */ /* 0x000fc80001000000 */
[----:B------:R-:W-:Y:S01]  /*12f20*/  LOP3.LUT R205, R205, 0x6, RZ, 0xc0, !PT ;  /* 0x00000006cdcd7812 */ /* 0x000fe200078ec0ff */
[----:B------:R-:W-:Y:S02]  /*12f30*/  WARPGROUP.DEPBAR.LE gsb0, 0x0 ;  /* 0x00008000000079c5 */ /* 0x000fe40000010000 */
[----:B------:R-:W-:-:S06]  /*12f40*/  WARPGROUP.ARRIVE ;  /* 0x00000000000079c5 */ /* 0x000fcc0000000000 */
[----:B------:R-:W-:Y:S01]  /*12f50*/  HGMMA.64x64x16.F32.BF16 R152, gdesc[UR4], R152, gsb0 ;  /* 0x00e00000049879f0 */ /* 0x000fe20008001898 */
[----:B------:R-:W-:Y:S02]  /*12f60*/  R2UR UR4, R206 ;  /* 0x00000000ce0472ca */ /* 0x000fe400000e0000 */
[----:B------:R-:W-:Y:S02]  /*12f70*/  R2UR UR5, R207 ;  /* 0x00000000cf0572ca */ /* 0x000fe400000e0000 */
[----:B------:R-:W-:Y:S01]  /*12f80*/  R2UR UR6, R200 ;  /* 0x00000000c80672ca */ /* 0x000fe200000e0000 */
[----:B------:R-:W-:Y:S01]  /*12f90*/  IMAD.IADD R200, R197, 0x1, R202 ;  /* 0x00000001c5c87824 */ /* 0x000fe200078e02ca */
[----:B------:R-:W-:Y:S01]  /*12fa0*/  R2UR UR7, R201 ;  /* 0x00000000c90772ca */ /* 0x000fe200000e0000 */
[----:B------:R-:W-:Y:S02]  /*12fb0*/  IMAD.MOV.U32 R197, RZ, RZ, 0x40000040 ;  /* 0x40000040ffc57424 */ /* 0x000fe400078e00ff */
[----:B------:R-:W-:Y:S01]  /*12fc0*/  IMAD.MOV.U32 R201, RZ, RZ, 0x40000040 ;  /* 0x40000040ffc97424 */ /* 0x000fe200078e00ff */
[----:B------:R-:W-:-:S02]  /*12fd0*/  WARPGROUP.DEPBAR.LE gsb0, 0x0 ;  /* 0x00008000000079c5 */ /* 0x000fc40000010000 */
[----:B------:R-:W-:-:S07]  /*12fe0*/  WARPGROUP.ARRIVE ;  /* 0x00000000000079c5 */ /* 0x000fce0000000000 */
        /* <DEDUP_REMOVED lines=127> */
[C---:B------:R-:W-:Y:S01]  /*137e0*/  FADD.FTZ R171, -R168.reuse, R193 ;  /* 0x000000c1a8ab7221 */ /* 0x040fe20000010100 */
[----:B------:R-:W-:-:S03]  /*137f0*/  FMUL.FTZ R193, R168, R169 ;  /* 0x000000a9a8c17220 */ /* 0x000fc60000410000 */
[-C--:B------:R-:W-:Y:S01]  /*13800*/  FMUL.FTZ R171, R171, R169.reuse ;  /* 0x000000a9abab7220 */ /* 0x080fe20000410000 */
[-CC-:B------:R-:W-:Y:S01]  /*13810*/  FFMA.FTZ R208, R156, R169.reuse, -R193.reuse ;  /* 0x000000a99cd07223 */ /* 0x180fe200000108c1 */
[-CC-:B------:R-:W-:Y:S01]  /*13820*/  FFMA.FTZ R156, R159, R169.reuse, -R193.reuse ;  /* 0x000000a99f9c7223 */ /* 0x180fe200000108c1 */
[----:B0-----:R-:W-:Y:S01]  /*13830*/  FMNMX.FTZ R170, R182, R170, !PT ;  /* 0x000000aab6aa7209 */ /* 0x001fe20007810000 */
[-CC-:B------:R-:W-:Y:S01]  /*13840*/  FFMA.FTZ R159, R161, R169.reuse, -R193.reuse ;  /* 0x000000a9a19f7223 */ /* 0x180fe200000108c1 */
[-CC-:B------:R-:W-:Y:S01]  /*13850*/  FFMA.FTZ R174, R165, R169.reuse, -R193.reuse ;  /* 0x000000a9a5ae7223 */ /* 0x180fe200000108c1 */
[-CC-:B------:R-:W-:Y:S01]  /*13860*/  FFMA.FTZ R152, R152, R169.reuse, -R193.reuse ;  /* 0x000000a998987223 */ /* 0x180fe200000108c1 */
[-CC-:B------:R-:W-:Y:S01]  /*13870*/  FFMA.FTZ R153, R153, R169.reuse, -R193.reuse ;  /* 0x000000a999997223 */ /* 0x180fe200000108c1 */
[-CC-:B------:R-:W-:Y:S01]  /*13880*/  FFMA.FTZ R178, R201, R169.reuse, -R193.reuse ;  /* 0x000000a9c9b27223 */ /* 0x180fe200000108c1 */
[----:B------:R0:W2:Y:S01]  /*13890*/  MUFU.EX2 R179, R171 ;  /* 0x000000ab00b37308 */ /* 0x0000a20000000800 */
[-CC-:B------:R-:W-:Y:S01]  /*138a0*/  FFMA.FTZ R197, R197, R169.reuse, -R193.reuse ;  /* 0x000000a9c5c57223 */ /* 0x180fe200000108c1 */
[----:B-1----:R-:W-:Y:S01]  /*138b0*/  FMNMX.FTZ R170, R183, R170, !PT ;  /* 0x000000aab7aa7209 */ /* 0x002fe20007810000 */
[-CC-:B------:R-:W-:Y:S01]  /*138c0*/  FFMA.FTZ R160, R160, R169.reuse, -R193.reuse ;  /* 0x000000a9a0a07223 */ /* 0x180fe200000108c1 */
[-CC-:B------:R-:W-:Y:S01]  /*138d0*/  FFMA.FTZ R172, R172, R169.reuse, -R193.reuse ;  /* 0x000000a9acac7223 */ /* 0x180fe200000108c1 */
[-CC-:B------:R-:W-:Y:S01]  /*138e0*/  FFMA.FTZ R173, R173, R169.reuse, -R193.reuse ;  /* 0x000000a9adad7223 */ /* 0x180fe200000108c1 */
[-CC-:B------:R-:W-:Y:S01]  /*138f0*/  FFMA.FTZ R176, R176, R169.reuse, -R193.reuse ;  /* 0x000000a9b0b07223 */ /* 0x180fe200000108c1 */
[----:B------:R-:W1:Y:S01]  /*13900*/  SHFL.BFLY PT, R175, R170, 0x2, 0x1f ;  /* 0x0c401f00aaaf7f89 */ /* 0x000e6200000e0000 */
[----:B------:R-:W3:Y:S01]  /*13910*/  MUFU.EX2 R152, R152 ;  /* 0x0000009800987308 */ /* 0x000ee20000000800 */
[-CC-:B0-----:R-:W-:Y:S01]  /*13920*/  FFMA.FTZ R171, R164, R169.reuse, -R193.reuse ;  /* 0x000000a9a4ab7223 */ /* 0x181fe200000108c1 */
[-CC-:B------:R-:W-:Y:S01]  /*13930*/  FFMA.FTZ R177, R177, R169.reuse, -R193.reuse ;  /* 0x000000a9b1b17223 */ /* 0x180fe200000108c1 */
[----:B------:R-:W-:-:S05]  /*13940*/  FFMA.FTZ R180, R180, R169, -R193 ;  /* 0x000000a9b4b47223 */ /* 0x000fca00000108c1 */
[----:B------:R-:W0:Y:S01]  /*13950*/  MUFU.EX2 R153, R153 ;  /* 0x0000009900997308 */ /* 0x000e220000000800 */
[-C--:B--2---:R-:W-:Y:S01]  /*13960*/  FMUL.FTZ R24, R24, R179.reuse ;  /* 0x000000b318187220 */ /* 0x084fe20000410000 */
[-C--:B------:R-:W-:Y:S01]  /*13970*/  FMUL.FTZ R25, R25, R179.reuse ;  /* 0x000000b319197220 */ /* 0x080fe20000410000 */
[-C--:B------:R-:W-:Y:S01]  /*13980*/  FMUL.FTZ R28, R28, R179.reuse ;  /* 0x000000b31c1c7220 */ /* 0x080fe20000410000 */
[-C--:B------:R-:W-:Y:S01]  /*13990*/  FMUL.FTZ R29, R29, R179.reuse ;  /* 0x000000b31d1d7220 */ /* 0x080fe20000410000 */
[-C--:B------:R-:W-:Y:S01]  /*139a0*/  FMUL.FTZ R32, R32, R179.reuse ;  /* 0x000000b320207220 */ /* 0x080fe20000410000 */
[-C--:B------:R-:W-:Y:S01]  /*139b0*/  FMUL.FTZ R33, R33, R179.reuse ;  /* 0x000000b321217220 */ /* 0x080fe20000410000 */
[-C--:B------:R-:W-:Y:S01]  /*139c0*/  FMUL.FTZ R36, R36, R179.reuse ;  /* 0x000000b324247220 */ /* 0x080fe20000410000 */
[----:B------:R-:W2:Y:S01]  /*139d0*/  MUFU.EX2 R208, R208 ;  /* 0x000000d000d07308 */ /* 0x000ea20000000800 */
[----:B---3--:R-:W-:Y:S01]  /*139e0*/  FFMA.FTZ R14, R179, R14, R152 ;  /* 0x0000000eb30e7223 */ /* 0x008fe20000010098 */
[-C--:B------:R-:W-:Y:S01]  /*139f0*/  FMUL.FTZ R37, R37, R179.reuse ;  /* 0x000000b325257220 */ /* 0x080fe20000410000 */
[-C--:B------:R-:W-:Y:S01]  /*13a00*/  FMUL.FTZ R40, R40, R179.reuse ;  /* 0x000000b328287220 */ /* 0x080fe20000410000 */
[-C--:B------:R-:W-:Y:S01]  /*13a10*/  FMUL.FTZ R41, R41, R179.reuse ;  /* 0x000000b329297220 */ /* 0x080fe20000410000 */
[-C--:B------:R-:W-:Y:S01]  /*13a20*/  FMUL.FTZ R44, R44, R179.reuse ;  /* 0x000000b32c2c7220 */ /* 0x080fe20000410000 */
[----:B------:R-:W-:Y:S01]  /*13a30*/  FMUL.FTZ R45, R45, R179 ;  /* 0x000000b32d2d7220 */ /* 0x000fe20000410000 */
[----:B-1----:R-:W-:Y:S01]  /*13a40*/  FMNMX.FTZ R170, R170, R175, !PT ;  /* 0x000000afaaaa7209 */ /* 0x002fe20007810000 */
[----:B------:R-:W-:Y:S01]  /*13a50*/  MUFU.EX2 R197, R197 ;  /* 0x000000c500c57308 */ /* 0x000fe20000000800 */
[----:B------:R-:W-:Y:S01]  /*13a60*/  FFMA.FTZ R175, R200, R169, -R193 ;  /* 0x000000a9c8af7223 */ /* 0x000fe200000108c1 */
[C---:B0-----:R-:W-:Y:S01]  /*13a70*/  FADD.FTZ R14, R153.reuse, R14 ;  /* 0x0000000e990e7221 */ /* 0x041fe20000010000 */
[----:B------:R-:W-:Y:S01]  /*13a80*/  F2FP.BF16.F32.PACK_AB R152, R153, R152 ;  /* 0x000000989998723e */ /* 0x000fe200000010ff */
[----:B------:R-:W0:Y:S01]  /*13a90*/  SHFL.BFLY PT, R161, R170, 0x1, 0x1f ;  /* 0x0c201f00aaa17f89 */ /* 0x000e2200000e0000 */
        /* <DEDUP_REMOVED lines=22> */
[----:B------:R-:W-:Y:S01]  /*13c00*/  FMUL.FTZ R84, R84, R179 ;  /* 0x000000b354547220 */ /* 0x000fe20000410000 */
[----:B0-----:R-:W-:Y:S01]  /*13c10*/  FMNMX.FTZ R170, R170, R161, !PT ;  /* 0x000000a1aaaa7209 */ /* 0x001fe20007810000 */
[-C--:B------:R-:W-:Y:S01]  /*13c20*/  FMUL.FTZ R85, R85, R179.reuse ;  /* 0x000000b355557220 */ /* 0x080fe20000410000 */
[-C--:B------:R-:W-:Y:S01]  /*13c30*/  FMUL.FTZ R88, R88, R179.reuse ;  /* 0x000000b358587220 */ /* 0x080fe20000410000 */
[----:B------:R-:W-:Y:S01]  /*13c40*/  FMUL.FTZ R89, R89, R179 ;  /* 0x000000b359597220 */ /* 0x000fe20000410000 */
[----:B------:R-:W-:Y:S01]  /*13c50*/  MUFU.EX2 R171, R171 ;  /* 0x000000ab00ab7308 */ /* 0x000fe20000000800 */
[C---:B------:R-:W-:Y:S01]  /*13c60*/  FADD.FTZ R161, -R170.reuse, R199 ;  /* 0x000000c7aaa17221 */ /* 0x040fe20000010100 */
[----:B------:R-:W-:Y:S01]  /*13c70*/  FMUL.FTZ R165, R170, R169 ;  /* 0x000000a9aaa57220 */ /* 0x000fe20000410000 */
[-C--:B------:R-:W-:Y:S01]  /*13c80*/  FMUL.FTZ R92, R92, R179.reuse ;  /* 0x000000b35c5c7220 */ /* 0x080fe20000410000 */
[----:B------:R-:W-:Y:S01]  /*13c90*/  FMUL.FTZ R93, R93, R179 ;  /* 0x000000b35d5d7220 */ /* 0x000fe20000410000 */
[-C--:B------:R-:W-:Y:S01]  /*13ca0*/  FMUL.FTZ R161, R161, R169.reuse ;  /* 0x000000a9a1a17220 */ /* 0x080fe20000410000 */
[-CC-:B------:R-:W-:Y:S01]  /*13cb0*/  FFMA.FTZ R154, R154, R169.reuse, -R165.reuse ;  /* 0x000000a99a9a7223 */ /* 0x180fe200000108a5 */
[-CC-:B------:R-:W-:Y:S01]  /*13cc0*/  FFMA.FTZ R201, R155, R169.reuse, -R165.reuse ;  /* 0x000000a99bc97223 */ /* 0x180fe200000108a5 */
[-CC-:B------:R-:W-:Y:S01]  /*13cd0*/  FFMA.FTZ R155, R157, R169.reuse, -R165.reuse ;  /* 0x000000a99d9b7223 */ /* 0x180fe200000108a5 */
[-CC-:B------:R-:W-:Y:S01]  /*13ce0*/  FFMA.FTZ R157, R162, R169.reuse, -R165.reuse ;  /* 0x000000a9a29d7223 */ /* 0x180fe200000108a5 */
[----:B------:R-:W-:Y:S01]  /*13cf0*/  @!P1 VIADD R162, R21, 0x38840 ;  /* 0x0003884015a29836 */ /* 0x000fe20000000000 */
[----:B------:R-:W-:Y:S01]  /*13d00*/  MUFU.EX2 R161, R161 ;  /* 0x000000a100a17308 */ /* 0x000fe20000000800 */
[-CC-:B------:R-:W-:Y:S01]  /*13d10*/  FFMA.FTZ R164, R158, R169.reuse, -R165.reuse ;  /* 0x000000a99ea47223 */ /* 0x180fe200000108a5 */
[-CC-:B------:R-:W-:Y:S01]  /*13d20*/  FFMA.FTZ R158, R163, R169.reuse, -R165.reuse ;  /* 0x000000a9a39e7223 */ /* 0x180fe200000108a5 */
[-CC-:B------:R-:W-:Y:S01]  /*13d30*/  FFMA.FTZ R193, R166, R169.reuse, -R165.reuse ;  /* 0x000000a9a6c17223 */ /* 0x180fe200000108a5 */
[----:B------:R-:W-:Y:S01]  /*13d40*/  @!P1 PRMT R162, RZ, 0x654, R162 ;  /* 0x00000654ffa29816 */ /* 0x000fe200000000a2 */
[-CC-:B------:R-:W-:Y:S01]  /*13d50*/  FFMA.FTZ R199, R167, R169.reuse, -R165.reuse ;  /* 0x000000a9a7c77223 */ /* 0x180fe200000108a5 */
[-CC-:B------:R-:W-:Y:S01]  /*13d60*/  FFMA.FTZ R181, R181, R169.reuse, -R165.reuse ;  /* 0x000000a9b5b57223 */ /* 0x180fe200000108a5 */
[-CC-:B------:R-:W-:Y:S01]  /*13d70*/  FFMA.FTZ R200, R202, R169.reuse, -R165.reuse ;  /* 0x000000a9cac87223 */ /* 0x180fe200000108a5 */
[----:B------:R-:W0:Y:S01]  /*13d80*/  MUFU.EX2 R154, R154 ;  /* 0x0000009a009a7308 */ /* 0x000e220000000800 */
[----:B------:R1:W-:Y:S01]  /*13d90*/  @!P1 SYNCS.ARRIVE.TRANS64.RED.A1T0 RZ, [R162+URZ], RZ ;  /* 0x000000ffa2ff99a7 */ /* 0x0003e2000810043f */
[-CC-:B------:R-:W-:Y:S01]  /*13da0*/  FFMA.FTZ R205, R205, R169.reuse, -R165.reuse ;  /* 0x000000a9cdcd7223 */ /* 0x180fe200000108a5 */
[-CC-:B------:R-:W-:Y:S01]  /*13db0*/  FFMA.FTZ R206, R206, R169.reuse, -R165.reuse ;  /* 0x000000a9cece7223 */ /* 0x180fe200000108a5 */
[----:B------:R-:W-:Y:S01]  /*13dc0*/  FFMA.FTZ R207, R207, R169, -R165 ;  /* 0x000000a9cfcf7223 */ /* 0x000fe200000108a5 */
[-C--:B------:R-:W-:Y:S01]  /*13dd0*/  FMUL.FTZ R96, R96, R179.reuse ;  /* 0x000000b360607220 */ /* 0x080fe20000410000 */
[-C--:B------:R-:W-:Y:S01]  /*13de0*/  FMUL.FTZ R97, R97, R179.reuse ;  /* 0x000000b361617220 */ /* 0x080fe20000410000 */
[----:B------:R-:W-:Y:S01]  /*13df0*/  FMUL.FTZ R100, R100, R179 ;  /* 0x000000b364647220 */ /* 0x000fe20000410000 */
[----:B------:R-:W2:Y:S01]  /*13e00*/  MUFU.EX2 R201, R201 ;  /* 0x000000c900c97308 */ /* 0x000ea20000000800 */
[----:B-1----:R-:W-:-:S02]  /*13e10*/  @!P2 IMAD R162, R198, 0x40, R188 ;  /* 0x00000040c6a2a824 */ /* 0x002fc400078e02bc */
[-CC-:B------:R-:W-:Y:S01]  /*13e20*/  FFMA.FTZ R198, R204, R169.reuse, -R165.reuse ;  /* 0x000000a9ccc67223 */ /* 0x180fe200000108a5 */
[-CC-:B------:R-:W-:Y:S01]  /*13e30*/  FFMA.FTZ R204, R182, R169.reuse, -R165.reuse ;  /* 0x000000a9b6cc7223 */ /* 0x180fe200000108a5 */
[----:B------:R-:W-:Y:S01]  /*13e40*/  FFMA.FTZ R165, R183, R169, -R165 ;  /* 0x000000a9b7a57223 */ /* 0x000fe200000108a5 */
[----:B------:R-:W-:Y:S02]  /*13e50*/  @!P2 IMAD R162, R162, 0x4, R2 ;  /* 0x00000004a2a2a824 */ /* 0x000fe400078e0202 */
[-C--:B------:R-:W-:Y:S01]  /*13e60*/  FMUL.FTZ R101, R101, R179.reuse ;  /* 0x000000b365657220 */ /* 0x080fe20000410000 */
[----:B------:R-:W-:Y:S01]  /*13e70*/  FMUL.FTZ R104, R104, R179 ;  /* 0x000000b368687220 */ /* 0x000fe20000410000 */
[----:B------:R-:W1:Y:S01]  /*13e80*/  MUFU.EX2 R155, R155 ;  /* 0x0000009b009b7308 */ /* 0x000e620000000800 */
[----:B0-----:R-:W-:Y:S01]  /*13e90*/  FFMA.FTZ R15, R161, R15, R154 ;  /* 0x0000000fa10f7223 */ /* 0x001fe2000001009a */
[----:B------:R-:W-:Y:S01]  /*13ea0*/  @!P2 STS [R162+0x38400], R179 ;  /* 0x038400b3a200a388 */ /* 0x000fe20000000800 */
[-C--:B------:R-:W-:Y:S01]  /*13eb0*/  FMUL.FTZ R105, R105, R179.reuse ;  /* 0x000000b369697220 */ /* 0x080fe20000410000 */
[-C--:B------:R-:W-:Y:S01]  /*13ec0*/  FMUL.FTZ R108, R108, R179.reuse ;  /* 0x000000b36c6c7220 */ /* 0x080fe20000410000 */
[-C--:B------:R-:W-:Y:S01]  /*13ed0*/  FMUL.FTZ R109, R109, R179.reuse ;  /* 0x000000b36d6d7220 */ /* 0x080fe20000410000 */
[----:B------:R0:W-:Y:S01]  /*13ee0*/  @!P2 STS [R162+0x38420], R161 ;  /* 0x038420a1a200a388 */ /* 0x0001e20000000800 */
[-C--:B------:R-:W-:Y:S01]  /*13ef0*/  FMUL.FTZ R112, R112, R179.reuse ;  /* 0x000000b370707220 */ /* 0x080fe20000410000 */
        /* <DEDUP_REMOVED lines=25> */
[----:B-1----:R-:W-:Y:S01]  /*14090*/  FADD.FTZ R15, R155, R15 ;  /* 0x0000000f9b0f7221 */ /* 0x002fe20000010000 */
[C---:B------:R-:W-:Y:S01]  /*140a0*/  FADD.FTZ R14, R197.reuse, R14 ;  /* 0x0000000ec50e7221 */ /* 0x040fe20000010000 */
[----:B------:R-:W-:Y:S01]  /*140b0*/  F2FP.BF16.F32.PACK_AB R154, R197, R208 ;  /* 0x000000d0c59a723e */ /* 0x000fe200000010ff */
[----:B------:R-:W-:Y:S01]  /*140c0*/  FMUL.FTZ R26, R26, R161 ;  /* 0x000000a11a1a7220 */ /* 0x000fe20000410000 */
[----:B---3--:R-:W-:Y:S01]  /*140d0*/  FADD.FTZ R15, R164, R15 ;  /* 0x0000000fa40f7221 */ /* 0x008fe20000010000 */
[----:B------:R-:W-:Y:S01]  /*140e0*/  FADD.FTZ R14, R156, R14 ;  /* 0x0000000e9c0e7221 */ /* 0x000fe20000010000 */
[----:B------:R-:W-:Y:S01]  /*140f0*/  F2FP.BF16.F32.PACK_AB R155, R164, R155 ;  /* 0x0000009ba49b723e */ /* 0x000fe200000010ff */
[----:B------:R-:W-:Y:S01]  /*14100*/  BAR.SYNC.DEFER_BLOCKING 0xf, 0x100 ;  /* 0x03c4000000007b1d */ /* 0x000fe20000010000 */
[----:B--2---:R-:W-:Y:S01]  /*14110*/  FADD.FTZ R15, R157, R15 ;  /* 0x0000000f9d0f7221 */ /* 0x004fe20000010000 */
[----:B----4-:R-:W-:Y:S01]  /*14120*/  F2FP.BF16.F32.PACK_AB R157, R158, R157 ;  /* 0x0000009d9e9d723e */ /* 0x010fe200000010ff */
[----:B------:R-:W-:Y:S01]  /*14130*/  FMUL.FTZ R27, R27, R161 ;  /* 0x000000a11b1b7220 */ /* 0x000fe20000410000 */
[----:B------:R-:W-:Y:S01]  /*14140*/  F2FP.BF16.F32.PACK_AB R156, R160, R156 ;  /* 0x0000009ca09c723e */ /* 0x000fe200000010ff */
[----:B------:R-:W-:Y:S01]  /*14150*/  FADD.FTZ R202, R158, R15 ;  /* 0x0000000f9eca7221 */ /* 0x000fe20000010000 */
[----:B------:R-:W-:Y:S01]  /*14160*/  MUFU.EX2 R199, R199 ;  /* 0x000000c700c77308 */ /* 0x000fe20000000800 */
        /* <DEDUP_REMOVED lines=72> */
[----:B--2---:R-:W-:Y:S01]  /*145f0*/  FADD.FTZ R205, R160, R14 ;  /* 0x0000000ea0cd7221 */ /* 0x004fe20000010000 */
[----:B-1----:R-:W-:Y:S01]  /*14600*/  F2FP.BF16.F32.PACK_AB R160, R175, R174 ;  /* 0x000000aeafa0723e */ /* 0x002fe200000010ff */
[----:B------:R1:W-:Y:S01]  /*14610*/  STSM.16.M88.4 [R195+0x36400], R152 ;  /* 0x03640098c3007844 */ /* 0x0003e20000000200 */
[----:B0-----:R-:W-:Y:S01]  /*14620*/  F2FP.BF16.F32.PACK_AB R161, R200, R181 ;  /* 0x000000b5c8a1723e */ /* 0x001fe200000010ff */
[----:B------:R-:W-:Y:S01]  /*14630*/  FADD.FTZ R205, R159, R205 ;  /* 0x000000cd9fcd7221 */ /* 0x000fe20000010000 */
[----:B------:R-:W-:Y:S01]  /*14640*/  F2FP.BF16.F32.PACK_AB R159, R199, R193 ;  /* 0x000000c1c79f723e */ /* 0x000fe200000010ff */
[----:B------:R-:W-:Y:S01]  /*14650*/  VIADD R14, R196, 0x80 ;  /* 0x00000080c40e7836 */ /* 0x000fe20000000000 */
[----:B------:R-:W0:Y:S01]  /*14660*/  MUFU.EX2 R178, R178 ;  /* 0x000000b200b27308 */ /* 0x000e220000000800 */
[----:B------:R-:W-:Y:S01]  /*14670*/  F2FP.BF16.F32.PACK_AB R162, R173, R172 ;  /* 0x000000acada2723e */ /* 0x000fe200000010ff */
[----:B------:R-:W-:Y:S01]  /*14680*/  IMAD.MOV.U32 R15, RZ, RZ, 0x40000040 ;  /* 0x40000040ff0f7424 */ /* 0x000fe200078e00ff */
[----:B---3--:R-:W-:Y:S01]  /*14690*/  F2FP.BF16.F32.PACK_AB R163, R182, R198 ;  /* 0x000000c6b6a3723e */ /* 0x008fe200000010ff */
[----:B------:R1:W-:Y:S01]  /*146a0*/  STSM.16.M88.4 [R203], R156 ;  /* 0x0000009ccb007844 */ /* 0x0003e20000000200 */
[----:B------:R-:W-:-:S02]  /*146b0*/  IMAD.MOV.U32 R197, RZ, RZ, 0x40000040 ;  /* 0x40000040ffc57424 */ /* 0x000fc400078e00ff */
[----:B------:R-:W-:Y:S01]  /*146c0*/  FADD.FTZ R202, R193, R202 ;  /* 0x000000cac1ca7221 */ /* 0x000fe20000010000 */
[----:B------:R-:W-:Y:S01]  /*146d0*/  FADD.FTZ R205, R171, R205 ;  /* 0x000000cdabcd7221 */ /* 0x000fe20000010000 */
[----:B------:R-:W-:Y:S01]  /*146e0*/  MUFU.EX2 R177, R177 ;  /* 0x000000b100b17308 */ /* 0x000fe20000000800 */
[----:B------:R1:W-:Y:S01]  /*146f0*/  STSM.16.M88.4 [R212], R160 ;  /* 0x000000a0d4007844 */ /* 0x0003e20000000200 */
[----:B------:R-:W-:Y:S01]  /*14700*/  FADD.FTZ R202, R199, R202 ;  /* 0x000000cac7ca7221 */ /* 0x000fe20000010000 */
[----:B------:R-:W-:Y:S01]  /*14710*/  FADD.FTZ R205, R174, R205 ;  /* 0x000000cdaecd7221 */ /* 0x000fe20000010000 */
[----:B------:R-:W-:Y:S01]  /*14720*/  ISETP.GT.AND P2, PT, R20, R213, PT ;  /* 0x000000d51400720c */ /* 0x000fe20003f44270 */
[----:B------:R-:W-:Y:S02]  /*14730*/  @!P1 VIADD R21, R21, 0x38860 ;  /* 0x0003886015159836 */ /* 0x000fe40000000000 */
[----:B------:R-:W-:Y:S01]  /*14740*/  FADD.FTZ R202, R181, R202 ;  /* 0x000000cab5ca7221 */ /* 0x000fe20000010000 */
[----:B------:R-:W-:Y:S01]  /*14750*/  FADD.FTZ R205, R175, R205 ;  /* 0x000000cdafcd7221 */ /* 0x000fe20000010000 */
[----:B------:R-:W2:Y:S01]  /*14760*/  MUFU.EX2 R180, R180 ;  /* 0x000000b400b47308 */ /* 0x000ea20000000800 */
[----:B0-----:R-:W-:Y:S01]  /*14770*/  F2FP.BF16.F32.PACK_AB R164, R178, R176 ;  /* 0x000000b0b2a4723e */ /* 0x001fe200000010ff */
[----:B------:R-:W-:Y:S01]  /*14780*/  FADD.FTZ R202, R200, R202 ;  /* 0x000000cac8ca7221 */ /* 0x000fe20000010000 */
[----:B------:R-:W-:Y:S01]  /*14790*/  FADD.FTZ R205, R172, R205 ;  /* 0x000000cdaccd7221 */ /* 0x000fe20000010000 */
[----:B------:R-:W-:Y:S01]  /*147a0*/  @!P1 PRMT R21, RZ, 0x654, R21 ;  /* 0x00000654ff159816 */ /* 0x000fe20000000015 */
[----:B------:R-:W-:-:S02]  /*147b0*/  IMAD.MOV.U32 R199, RZ, RZ, R170 ;  /* 0x000000ffffc77224 */ /* 0x000fc400078e00aa */
[----:B------:R-:W-:Y:S01]  /*147c0*/  FADD.FTZ R202, R198, R202 ;  /* 0x000000cac6ca7221 */ /* 0x000fe20000010000 */
[----:B------:R-:W-:Y:S01]  /*147d0*/  FADD.FTZ R205, R173, R205 ;  /* 0x000000cdadcd7221 */ /* 0x000fe20000010000 */
[----:B------:R-:W0:Y:S01]  /*147e0*/  MUFU.EX2 R183, R206 ;  /* 0x000000ce00b77308 */ /* 0x000e220000000800 */
[----:B------:R-:W-:Y:S02]  /*147f0*/  IMAD.MOV.U32 R198, RZ, RZ, R18 ;  /* 0x000000ffffc67224 */ /* 0x000fe400078e0012 */
[----:B------:R-:W-:Y:S01]  /*14800*/  FADD.FTZ R202, R182, R202 ;  /* 0x000000cab6ca7221 */ /* 0x000fe20000010000 */
[----:B------:R-:W-:Y:S01]  /*14810*/  FADD.FTZ R205, R176, R205 ;  /* 0x000000cdb0cd7221 */ /* 0x000fe20000010000 */
[----:B------:R-:W-:-:S03]  /*14820*/  IMAD.MOV.U32 R193, RZ, RZ, R168 ;  /* 0x000000ffffc17224 */ /* 0x000fc600078e00a8 */
[----:B------:R-:W-:Y:S01]  /*14830*/  FADD.FTZ R205, R178, R205 ;  /* 0x000000cdb2cd7221 */ /* 0x000fe20000010000 */
[----:B------:R-:W3:Y:S01]  /*14840*/  MUFU.EX2 R201, R207 ;  /* 0x000000cf00c97308 */ /* 0x000ee20000000800 */
[----:B--2---:R-:W-:Y:S02]  /*14850*/  F2FP.BF16.F32.PACK_AB R166, R180, R177 ;  /* 0x000000b1b4a6723e */ /* 0x004fe400000010ff */
[----:B------:R-:W-:-:S05]  /*14860*/  FADD.FTZ R205, R177, R205 ;  /* 0x000000cdb1cd7221 */ /* 0x000fca0000010000 */
[----:B------:R-:W2:Y:S01]  /*14870*/  MUFU.EX2 R204, R204 ;  /* 0x000000cc00cc7308 */ /* 0x000ea20000000800 */
[----:B0-----:R-:W-:-:S07]  /*14880*/  FADD.FTZ R202, R183, R202 ;  /* 0x000000cab7ca7221 */ /* 0x001fce0000010000 */
[----:B------:R0:W4:Y:S01]  /*14890*/  MUFU.EX2 R179, R165 ;  /* 0x000000a500b37308 */ /* 0x0001220000000800 */
[C---:B---3--:R-:W-:Y:S01]  /*148a0*/  FADD.FTZ R202, R201.reuse, R202 ;  /* 0x000000cac9ca7221 */ /* 0x048fe20000010000 */
[----:B0-----:R-:W-:-:S03]  /*148b0*/  F2FP.BF16.F32.PACK_AB R165, R201, R183 ;  /* 0x000000b7c9a5723e */ /* 0x001fc600000010ff */
[----:B--2---:R-:W-:Y:S01]  /*148c0*/  FADD.FTZ R202, R204, R202 ;  /* 0x000000caccca7221 */ /* 0x004fe20000010000 */
[----:B----4-:R-:W-:-:S05]  /*148d0*/  F2FP.BF16.F32.PACK_AB R167, R179, R204 ;  /* 0x000000ccb3a7723e */ /* 0x010fca00000010ff */
[----:B------:R1:W-:Y:S01]  /*148e0*/  STSM.16.M88.4 [R210], R164 ;  /* 0x000000a4d2007844 */ /* 0x0003e20000000200 */
[----:B------:R-:W-:-:S06]  /*148f0*/  WARPGROUP.ARRIVE ;  /* 0x00000000000079c5 */ /* 0x000fcc0000000000 */
        /* <DEDUP_REMOVED lines=36> */
[----:B-1----:R-:W-:Y:S06]  /*14b40*/  @P2 BRA `(.L_x_5715) ;  /* 0xffffffc800702947 */ /* 0x002fec000383ffff */
.L_x_5704:
[----:B------:R-:W-:Y:S05]  /*14b50*/  BSYNC B0 ;  /* 0x0000000000007941 */ /* 0x000fea0003800000 */
.L_x_5703:
[----:B------:R-:W0:Y:S01]  /*14b60*/  SHFL.BFLY PT, R0, R14, 0x2, 0x1f ;  /* 0x0c401f000e007f89 */ /* 0x000e2200000e0000 */
[----:B------:R-:W-:Y:S02]  /*14b70*/  IMAD.MOV.U32 R4, RZ, RZ, RZ ;  /* 0x000000ffff047224 */ /* 0x000fe400078e00ff */
[----:B------:R-:W-:Y:S01]  /*14b80*/  IMAD.MOV.U32 R154, RZ, RZ, -0x800000 ;  /* 0xff800000ff9a7424 */ /* 0x000fe200078e00ff */
[----:B------:R-:W-:Y:S06]  /*14b90*/  BAR.ARV 0x8, 0x100 ;  /* 0x0204000000007b1d */ /* 0x000fec0000002000 */
[----:B------:R-:W-:-:S02]  /*14ba0*/  VIADD R230, R230, 0x1 ;  /* 0x00000001e6e67836 */ /* 0x000fc40000000000 */
[----:B------:R-:W-:Y:S01]  /*14bb0*/  BAR.SYNC.DEFER_BLOCKING 0xf, 0x100 ;  /* 0x03c4000000007b1d */ /* 0x000fe20000010000 */
[----:B0-----:R-:W-:-:S05]  /*14bc0*/  FADD.FTZ R0, R0, R14 ;  /* 0x0000000e00007221 */ /* 0x001fca0000010000 */
[----:B------:R-:W0:Y:S02]  /*14bd0*/  SHFL.BFLY PT, R3, R0, 0x1, 0x1f ;  /* 0x0c201f0000037f89 */ /* 0x000e2400000e0000 */
[----:B0-----:R-:W-:-:S05]  /*14be0*/  FADD.FTZ R3, R0, R3 ;  /* 0x0000000300037221 */ /* 0x001fca0000010000 */
[----:B------:R-:W-:-:S13]  /*14bf0*/  FSETP.NE.FTZ.AND P0, PT, R3, RZ, PT ;  /* 0x000000ff0300720b */ /* 0x000fda0003f15000 */
[----:B------:R-:W0:Y:S08]  /*14c00*/  @P0 MUFU.LG2 R0, R3 ;  /* 0x0000000300000308 */ /* 0x000e300000000c00 */
[----:B------:R1:W2:Y:S01]  /*14c10*/  @P0 MUFU.RCP R4, R3 ;  /* 0x0000000300040308 */ /* 0x0002a20000001000 */
[----:B0-----:R-:W-:Y:S01]  /*14c20*/  @P0 FMUL.FTZ R0, R0, 0.69314718246459960938 ;  /* 0x3f31721800000820 */ /* 0x001fe20000410000 */
[----:B-1----:R-:W-:-:S04]  /*14c30*/  @P0 FMUL.FTZ R3, R169, 0.69314718246459960938 ;  /* 0x3f317218a9030820 */ /* 0x002fc80000410000 */
[----:B------:R-:W-:Y:S02]  /*14c40*/  @P0 FFMA.FTZ R154, R3, R168, R0 ;  /* 0x000000a8039a0223 */ /* 0x000fe40000010000 */
[----:B------:R-:W0:Y:S01]  /*14c50*/  SHFL.BFLY PT, R0, R15, 0x2, 0x1f ;  /* 0x0c401f000f007f89 */ /* 0x000e2200000e0000 */
        /* <DEDUP_REMOVED lines=52> */
[----:B0-----:R-:W-:Y:S01]  /*14fa0*/  FADD.FTZ R3, R0, R3 ;  /* 0x0000000300037221 */ /* 0x001fe20000010000 */
        /* <DEDUP_REMOVED lines=16> */
[----:B------:R-:W0:Y:S01]  /*150b0*/  @P0 MUFU.RCP R0, R3 ;  /* 0x0000000300000308 */ /* 0x000e220000001000 */
[----:B------:R-:W-:-:S07]  /*150c0*/  @P0 FMUL.FTZ R169, R169, 0.69314718246459960938 ;  /* 0x3f317218a9a90820 */ /* 0x000fce0000410000 */
[----:B------:R-:W1:Y:S01]  /*150d0*/  @P0 MUFU.LG2 R3, R3 ;  /* 0x0000000300030308 */ /* 0x000e620000000c00 */
[-C--:B0-----:R-:W-:Y:S01]  /*150e0*/  FMUL.FTZ R26, R26, R0.reuse ;  /* 0x000000001a1a7220 */ /* 0x081fe20000410000 */
[-C--:B------:R-:W-:Y:S01]  /*150f0*/  FMUL.FTZ R27, R27, R0.reuse ;  /* 0x000000001b1b7220 */ /* 0x080fe20000410000 */
[-C--:B------:R-:W-:Y:S01]  /*15100*/  FMUL.FTZ R30, R30, R0.reuse ;  /* 0x000000001e1e7220 */ /* 0x080fe20000410000 */
[-C--:B------:R-:W-:Y:S01]  /*15110*/  FMUL.FTZ R31, R31, R0.reuse ;  /* 0x000000001f1f7220 */ /* 0x080fe20000410000 */
[-C--:B------:R-:W-:Y:S01]  /*15120*/  FMUL.FTZ R34, R34, R0.reuse ;  /* 0x0000000022227220 */ /* 0x080fe20000410000 */
[-C--:B------:R-:W-:Y:S01]  /*15130*/  FMUL.FTZ R35, R35, R0.reuse ;  /* 0x0000000023237220 */ /* 0x080fe20000410000 */
[-C--:B------:R-:W-:Y:S01]  /*15140*/  FMUL.FTZ R38, R38, R0.reuse ;  /* 0x0000000026267220 */ /* 0x080fe20000410000 */
[----:B------:R-:W-:Y:S01]  /*15150*/  FMUL.FTZ R39, R39, R0 ;  /* 0x0000000027277220 */ /* 0x000fe20000410000 */
[----:B-1----:R-:W-:Y:S01]  /*15160*/  @P0 FMUL.FTZ R5, R3, 0.69314718246459960938 ;  /* 0x3f31721803050820 */ /* 0x002fe20000410000 */
[----:B------:R-:W-:-:S02]  /*15170*/  IMAD.MOV.U32 R3, RZ, RZ, -0x800000 ;  /* 0xff800000ff037424 */ /* 0x000fc400078e00ff */
[-C--:B------:R-:W-:Y:S01]  /*15180*/  FMUL.FTZ R42, R42, R0.reuse ;  /* 0x000000002a2a7220 */ /* 0x080fe20000410000 */
[----:B------:R-:W-:Y:S01]  /*15190*/  FMUL.FTZ R43, R43, R0 ;  /* 0x000000002b2b7220 */ /* 0x000fe20000410000 */
        /* <DEDUP_REMOVED lines=62> */
[----:B0-----:R-:W-:Y:S01]  /*15580*/  SEL R0, RZ, 0x1, P1 ;  /* 0x00000001ff007807 */ /* 0x001fe20000800000 */
[----:B------:R-:W-:Y:S06]  /*15590*/  BAR.ARV 0xe, 0x100 ;  /* 0x0384000000007b1d */ /* 0x000fec0000002000 */
[----:B------:R-:W-:-:S02]  /*155a0*/  PLOP3.LUT P0, PT, PT, PT, PT, 0x8, 0x0 ;  /* 0x000000000000781c */ /* 0x000fc40003f0e170 */
[----:B------:R-:W-:Y:S02]  /*155b0*/  LOP3.LUT R22, R22, R0, RZ, 0x3c, !PT ;  /* 0x0000000016167212 */ /* 0x000fe400078e3cff */
[----:B------:R-:W-:-:S09]  /*155c0*/  SEL R18, R18, RZ, P1 ;  /* 0x000000ff12127207 */ /* 0x000fd20000800000 */
.L_x_5636:
[----:B------:R-:W-:Y:S05]  /*155d0*/  BSYNC B7 ;  /* 0x0000000000077941 */ /* 0x000fea0003800000 */
.L_x_5632:
[----:B------:R-:W2:Y:S08]  /*155e0*/  S2UR UR5, SR_CgaCtaId ;  /* 0x00000000000579c3 */ /* 0x000eb00000008800 */
[----:B------:R-:W-:Y:S06]  /*155f0*/  BAR.SYNC.DEFER_BLOCKING 0x5, 0x180 ;  /* 0x0146000000007b1d */ /* 0x000fec0000010000 */
[----:B------:R-:W-:Y:S01]  /*15600*/  UMOV UR4, 0x400 ;  /* 0x0000040000047882 */ /* 0x000fe20000000000 */
[----:B------:R-:W-:Y:S01]  /*15610*/  BSSY B0, `(.L_x_5716) ;  /* 0x00004a9000007945 */ /* 0x000fe20003800000 */
[----:B--2---:R-:W-:-:S06]  /*15620*/  ULEA UR4, UR5, UR4, 0x18 ;  /* 0x0000000405047291 */ /* 0x004fcc000f8ec03f */
[----:B------:R-:W-:-:S05]  /*15630*/  IMAD.U32 R2, RZ, RZ, UR4 ;  /* 0x00000004ff027e24 */ /* 0x000fca000f8e00ff */
[----:B01----:R0:W1:Y:S01]  /*15640*/  LDS.128 R4, [R2+0x388d0] ;  /* 0x0388d00002047984 */ /* 0x0030620000000c00 */
[----:B------:R-:W-:Y:S06]  /*15650*/  BAR.ARV 0x4, 0x180 ;  /* 0x0106000000007b1d */ /* 0x000fec0000002000 */
[----:B------:R-:W-:Y:S05]  /*15660*/  @P0 BRA `(.L_x_5717) ;  /* 0x0000003800cc0947 */ /* 0x000fea0003800000 */
[----:B------:R-:W2:Y:S01]  /*15670*/  LDL R8, [R1+0x7c] ;  /* 0x00007c0001087983 */ /* 0x000ea20000100800 */
        /* <DEDUP_REMOVED lines=12> */
[----:B--2--5:R-:W-:-:S04]  /*15740*/  IMAD.WIDE R152, R8, 0x2, R20 ;  /* 0x0000000208987825 */ /* 0x024fc800078e0214 */
        /* <DEDUP_REMOVED lines=8> */
[----:B--2---:R-:W-:Y:S02]  /*157d0*/  IADD3 R8, P0, R152, 0x20, RZ ;  /* 0x0000002098087810 */ /* 0x004fe40007f1e0ff */
        /* <DEDUP_REMOVED lines=8> */
[----:B--2---:R-:W-:Y:S02]  /*15860*/  IADD3 R8, P0, R152, 0x40, RZ ;  /* 0x0000004098087810 */ /* 0x004fe40007f1e0ff */
        /* <DEDUP_REMOVED lines=140> */
[----:B-1----:R-:W-:Y:S02]  /*16130*/  MOV R4, R8 ;  /* 0x0000000800047202 */ /* 0x002fe40000000f00 */
        /* <DEDUP_REMOVED lines=26> */
[----:B-----5:R-:W2:Y:S04]  /*162e0*/  LDG.E R4, desc[UR42][R8.64] ;  /* 0x0000002a08047981 */ /* 0x020ea8000c1e1900 */
[----:B-1----:R-:W2:Y:S02]  /*162f0*/  LDG.E R8, desc[UR42][R8.64+0x4] ;  /* 0x0000042a08087981 */ /* 0x002ea4000c1e1900 */
[----:B--2---:R-:W-:-:S07]  /*16300*/  IMAD.IADD R4, R8, 0x1, -R4 ;  /* 0x0000000108047824 */ /* 0x004fce00078e0a04 */
.L_x_5718:
[----:B-1----:R-:W2:Y:S01]  /*16310*/  LDL R8, [R1+0x68] ;  /* 0x0000680001087983 */ /* 0x002ea20000100800 */
[----:B------:R-:W-:Y:S01]  /*16320*/  ISETP.NE.AND P1, PT, R218, RZ, PT ;  /* 0x000000ffda00720c */ /* 0x000fe20003f25270 */
[----:B------:R-:W-:-:S03]  /*16330*/  ULDC UR4, c[0x0][0xbd4] ;  /* 0x0002f50000047ab9 */ /* 0x000fc60000000800 */
[----:B------:R-:W-:Y:S01]  /*16340*/  SEL R218, R218, UR4, P1 ;  /* 0x00000004dada7c07 */ /* 0x000fe20008800000 */
[----:B--2---:R-:W1:Y:S02]  /*16350*/  SHFL.IDX PT, R8, R8, RZ, 0x1f ;  /* 0x00001fff08087589 */ /* 0x004e6400000e0000 */
[----:B-1----:R-:W-:Y:S02]  /*16360*/  ISETP.NE.AND P0, PT, R8, RZ, PT ;  /* 0x000000ff0800720c */ /* 0x002fe40003f05270 */
[----:B-----5:R-:W-:-:S11]  /*16370*/  SHF.R.S32.HI R8, RZ, 0x1f, R0 ;  /* 0x0000001fff087819 */ /* 0x020fd60000011400 */
[----:B------:R-:W-:Y:S05]  /*16380*/  @P0 BRA `(.L_x_5719) ;  /* 0x0000000000f80947 */ /* 0x000fea0003800000 */
[----:B------:R-:W2:Y:S01]  /*16390*/  LDL.LU R14, [R1+0x64] ;  /* 0x00006400010e7983 */ /* 0x000ea20000300800 */
[----:B------:R-:W-:Y:S01]  /*163a0*/  IMAD.MOV.U32 R9, RZ, RZ, 0xab8 ;  /* 0x00000ab8ff097424 */ /* 0x000fe200078e00ff */
[----:B------:R-:W-:Y:S01]  /*163b0*/  ISETP.GT.AND P1, PT, R218, 0x1, PT ;  /* 0x00000001da00780c */ /* 0x000fe20003f24270 */
[----:B---3--:R-:W1:Y:S01]  /*163c0*/  LDC R156, c[0x0][0xce8] ;  /* 0x00033a00ff9c7b82 */ /* 0x008e620000000800 */
[----:B------:R-:W3:Y:S01]  /*163d0*/  LDL R157, [R1+0x78] ;  /* 0x00007800019d7983 */ /* 0x000ee20000100800 */
[----:B------:R-:W-:Y:S02]  /*163e0*/  ISETP.NE.U32.AND P0, PT, RZ, UR6, PT ;  /* 0x00000006ff007c0c */ /* 0x000fe4000bf05070 */
[----:B------:R-:W-:Y:S02]  /*163f0*/  SEL R9, R9, 0xa78, P1 ;  /* 0x00000a7809097807 */ /* 0x000fe40000800000 */
[----:B------:R-:W-:Y:S02]  /*16400*/  ISETP.NE.AND.EX P0, PT, RZ, UR7, PT, P0 ;  /* 0x00000007ff007c0c */ /* 0x000fe4000bf05300 */
[----:B------:R-:W4:Y:S02]  /*16410*/  LDC.64 R12, c[0x0][R9+0x220] ;  /* 0x00008800090c7b82 */ /* 0x000f240000000a00 */
[----:B------:R-:W-:-:S06]  /*16420*/  SEL R15, R219, RZ, !P0 ;  /* 0x000000ffdb0f7207 */ /* 0x000fcc0004000000 */
[----:B------:R-:W5:Y:S01]  /*16430*/  LDC.64 R10, c[0x0][R9+0x218] ;  /* 0x00008600090a7b82 */ /* 0x000f620000000a00 */
[----:B------:R-:W-:Y:S02]  /*16440*/  IMAD.IADD R153, R216, 0x1, R194 ;  /* 0x00000001d8997824 */ /* 0x000fe400078e02c2 */
[----:B----4-:R-:W-:Y:S01]  /*16450*/  IMAD R13, R13, R15, RZ ;  /* 0x0000000f0d0d7224 */ /* 0x010fe200078e02ff */
[----:B------:R-:W-:Y:S02]  /*16460*/  SEL R155, R231, RZ, P1 ;  /* 0x000000ffe79b7207 */ /* 0x000fe40000800000 */
[----:B--2---:R-:W-:Y:S02]  /*16470*/  SEL R14, R14, RZ, !P0 ;  /* 0x000000ff0e0e7207 */ /* 0x004fe40004000000 */
[----:B-1----:R-:W-:-:S03]  /*16480*/  ISETP.NE.AND P0, PT, R156, 0x1, PT ;  /* 0x000000019c00780c */ /* 0x002fc60003f05270 */
[C---:B------:R-:W-:Y:S02]  /*16490*/  IMAD R14, R12.reuse, R14, R13 ;  /* 0x0000000e0c0e7224 */ /* 0x040fe400078e020d */
[----:B------:R-:W-:-:S04]  /*164a0*/  IMAD.WIDE.U32 R12, R12, R15, RZ ;  /* 0x0000000f0c0c7225 */ /* 0x000fc800078e00ff */
[-C--:B-----5:R-:W-:Y:S02]  /*164b0*/  IMAD R15, R11, R217.reuse, RZ ;  /* 0x000000d90b0f7224 */ /* 0x0a0fe400078e02ff */
[----:B------:R-:W-:-:S04]  /*164c0*/  IMAD.WIDE.U32 R10, R10, R217, RZ ;  /* 0x000000d90a0a7225 */ /* 0x000fc800078e00ff */
[----:B------:R-:W-:Y:S02]  /*164d0*/  IMAD.IADD R15, R11, 0x1, R15 ;  /* 0x000000010b0f7824 */ /* 0x000fe400078e020f */
[----:B------:R-:W1:Y:S01]  /*164e0*/  @P0 LDC R11, c[0x0][0xcec] ;  /* 0x00033b00ff0b0b82 */ /* 0x000e620000000800 */
[----:B------:R-:W-:-:S07]  /*164f0*/  IADD3 R152, P2, P3, R12, R10, R0 ;  /* 0x0000000a0c987210 */ /* 0x000fce0007b5e000 */
[----:B------:R-:W2:Y:S01]  /*16500*/  @P0 LDC R10, c[0x0][0xcf0] ;  /* 0x00033c00ff0a0b82 */ /* 0x000ea20000000800 */
[----:B------:R-:W-:-:S05]  /*16510*/  IMAD.IADD R14, R13, 0x1, R14 ;  /* 0x000000010d0e7824 */ /* 0x000fca00078e020e */
[----:B------:R-:W-:Y:S01]  /*16520*/  IADD3.X R14, R14, R15, R8, P2, P3 ;  /* 0x0000000f0e0e7210 */ /* 0x000fe200017e6408 */
[----:B------:R-:W-:Y:S02]  /*16530*/  IMAD.MOV.U32 R15, RZ, RZ, R153 ;  /* 0x000000ffff0f7224 */ /* 0x000fe400078e0099 */
[----:B-1----:R-:W-:-:S05]  /*16540*/  @P0 IMAD.HI.U32 R11, R153, R11, RZ ;  /* 0x0000000b990b0227 */ /* 0x002fca00078e00ff */
[----:B--2---:R-:W-:Y:S02]  /*16550*/  @P0 SHF.R.U32.HI R15, RZ, R10, R11 ;  /* 0x0000000aff0f0219 */ /* 0x004fe4000001160b */
[----:B------:R-:W1:Y:S02]  /*16560*/  LDC.64 R10, c[0x0][R9+0x228] ;  /* 0x00008a00090a7b82 */ /* 0x000e640000000a00 */
[----:B-1----:R-:W-:-:S04]  /*16570*/  IMAD.WIDE.U32 R12, R10, R155, RZ ;  /* 0x0000009b0a0c7225 */ /* 0x002fc800078e00ff */
[----:B------:R-:W-:-:S04]  /*16580*/  IMAD R10, R11, R155, RZ ;  /* 0x0000009b0b0a7224 */ /* 0x000fc800078e02ff */
[----:B------:R-:W-:Y:S02]  /*16590*/  IMAD.IADD R13, R13, 0x1, R10 ;  /* 0x000000010d0d7824 */ /* 0x000fe400078e020a */
[----:B------:R1:W2:Y:S01]  /*165a0*/  LDC.64 R10, c[0x0][R9+0x210] ;  /* 0x00008400090a7b82 */ /* 0x0002a20000000a00 */
[----:B------:R-:W-:Y:S01]  /*165b0*/  IADD3 R12, P0, P2, R15, R152, R12 ;  /* 0x000000980f0c7210 */ /* 0x000fe20007a1e00c */
[--C-:B------:R-:W-:Y:S01]  /*165c0*/  IMAD.MOV R152, RZ, RZ, -R15.reuse ;  /* 0x000000ffff987224 */ /* 0x100fe200078e0a0f */
[----:B------:R-:W-:-:S03]  /*165d0*/  SHF.R.S32.HI R15, RZ, 0x1f, R15 ;  /* 0x0000001fff0f7819 */ /* 0x000fc6000001140f */
[----:B------:R-:W-:Y:S01]  /*165e0*/  IMAD R152, R156, R152, R153 ;  /* 0x000000989c987224 */ /* 0x000fe200078e0299 */
[----:B------:R-:W-:-:S04]  /*165f0*/  IADD3.X R13, R15, R14, R13, P0, P2 ;  /* 0x0000000e0f0d7210 */ /* 0x000fc800007e440d */
[----:B-1----:R-:W-:Y:S01]  /*16600*/  SHF.R.S32.HI R9, RZ, 0x1f, R152 ;  /* 0x0000001fff097819 */ /* 0x002fe20000011498 */
[-C--:B--2---:R-:W-:Y:S02]  /*16610*/  IMAD R11, R11, R152.reuse, RZ ;  /* 0x000000980b0b7224 */ /* 0x084fe400078e02ff */
[----:B------:R-:W-:-:S04]  /*16620*/  IMAD.WIDE.U32 R12, R10, R152, R12 ;  /* 0x000000980a0c7225 */ /* 0x000fc800078e000c */
[----:B------:R-:W-:Y:S02]  /*16630*/  IMAD R9, R10, R9, R11 ;  /* 0x000000090a097224 */ /* 0x000fe400078e020b */
[----:B------:R-:W1:Y:S08]  /*16640*/  LDC.64 R10, c[0x0][0xca8] ;  /* 0x00032a00ff0a7b82 */ /* 0x000e700000000a00 */
[----:B-1----:R-:W1:Y:S08]  /*16650*/  @!P1 LDC R10, c[0x0][0xc50] ;  /* 0x00031400ff0a9b82 */ /* 0x002e700000000800 */
[----:B------:R-:W2:Y:S01]  /*16660*/  @!P1 LDC R11, c[0x0][0xc54] ;  /* 0x00031500ff0b9b82 */ /* 0x000ea20000000800 */
[----:B------:R-:W-:-:S02]  /*16670*/  IMAD.IADD R9, R13, 0x1, R9 ;  /* 0x000000010d097824 */ /* 0x000fc400078e0209 */
[----:B------:R-:W-:Y:S01]  /*16680*/  IMAD.IADD R14, R188, 0x1, R194 ;  /* 0x00000001bc0e7824 */ /* 0x000fe200078e02c2 */
[----:B-1----:R-:W-:Y:S01]  /*16690*/  LEA R13, P0, R12, R10, 0x2 ;  /* 0x0000000a0c0d7211 */ /* 0x002fe200078010ff */
[----:B---3--:R-:W-:-:S03]  /*166a0*/  IMAD.MOV R10, RZ, RZ, -R157 ;  /* 0x000000ffff0a7224 */ /* 0x008fc600078e0a9d */
[----:B--2---:R-:W-:Y:S02]  /*166b0*/  LEA.HI.X R9, R12, R11, R9, 0x2, P0 ;  /* 0x0000000b0c097211 */ /* 0x004fe400000f1409 */
[----:B------:R-:W-:Y:S01]  /*166c0*/  ISETP.NE.AND P0, PT, R215, R10, PT ;  /* 0x0000000ad700720c */ /* 0x000fe20003f05270 */
[----:B------:R-:W-:Y:S04]  /*166d0*/  SHFL.IDX PT, R12, R13, 0x1, 0x1c1f ;  /* 0x003c1f000d0c7f89 */ /* 0x000fe800000e0000 */
[----:B------:R-:W-:Y:S04]  /*166e0*/  SHFL.IDX PT, R10, R13, RZ, 0x1c1f ;  /* 0x001c1fff0d0a7589 */ /* 0x000fe800000e0000 */
[----:B------:R-:W1:Y:S04]  /*166f0*/  SHFL.IDX PT, R11, R9, RZ, 0x1c1f ;  /* 0x001c1fff090b7589 */ /* 0x000e6800000e0000 */
[----:B------:R2:W3:Y:S02]  /*16700*/  SHFL.IDX PT, R13, R9, 0x1, 0x1c1f ;  /* 0x003c1f00090d7f89 */ /* 0x0004e400000e0000 */
[----:B--2---:R-:W-:-:S05]  /*16710*/  IMAD R9, R4, R156, RZ ;  /* 0x0000009c04097224 */ /* 0x004fca00078e02ff */
[C---:B------:R-:W-:Y:S01]  /*16720*/  ISETP.GE.OR P1, PT, R14.reuse, R9, P0 ;  /* 0x000000090e00720c */ /* 0x040fe20000726670 */
[----:B------:R-:W-:-:S05]  /*16730*/  VIADD R14, R14, 0x8 ;  /* 0x000000080e0e7836 */ /* 0x000fca0000000000 */
[----:B------:R-:W-:-:S07]  /*16740*/  ISETP.GE.OR P0, PT, R14, R9, P0 ;  /* 0x000000090e00720c */ /* 0x000fce0000706670 */
[----:B-1----:R1:W-:Y:S06]  /*16750*/  @!P1 ST.E desc[UR42][R10.64], R154 ;  /* 0x0000009a0a009985 */ /* 0x0023ec000c10192a */
[----:B---3--:R1:W-:Y:S02]  /*16760*/  @!P0 ST.E desc[UR42][R12.64], R3 ;  /* 0x000000030c008985 */ /* 0x0083e4000c10192a */
.L_x_5719:
[----:B------:R-:W-:Y:S02]  /*16770*/  ISETP.GT.AND P1, PT, R218, 0x1, PT ;  /* 0x00000001da00780c */ /* 0x000fe40003f24270 */
[----:B------:R-:W-:-:S04]  /*16780*/  ISETP.NE.U32.AND P0, PT, RZ, UR6, PT ;  /* 0x00000006ff007c0c */ /* 0x000fc8000bf05070 */
[----:B------:R-:W-:-:S04]  /*16790*/  ISETP.NE.AND.EX P0, PT, RZ, UR7, PT, P0 ;  /* 0x00000007ff007c0c */ /* 0x000fc8000bf05300 */
[----:B------:R-:W-:-:S03]  /*167a0*/  SEL R219, R219, RZ, !P0 ;  /* 0x000000ffdbdb7207 */ /* 0x000fc60004000000 */
[----:B------:R-:W-:Y:S06]  /*167b0*/  @P1 BRA `(.L_x_5720) ;  /* 0x0000001000381947 */ /* 0x000fec0003800000 */
[----:B-1----:R-:W1:Y:S01]  /*167c0*/  S2R R10, SR_TID.X ;  /* 0x00000000000a7919 */ /* 0x002e620000002100 */
[----:B------:R-:W2:Y:S01]  /*167d0*/  LDC R87, c[0x0][0xce8] ;  /* 0x00033a00ff577b82 */ /* 0x000ea20000000800 */
        /* <DEDUP_REMOVED lines=17> */
[----:B------:R-:W-:Y:S01]  /*168f0*/  IADD3 R45, P1, R20, 0x6000, RZ ;  /* 0x00006000142d7810 */ /* 0x000fe20007f3e0ff */
[----:B--2---:R-:W-:Y:S01]  /*16900*/  IMAD R90, R4, R87, RZ ;  /* 0x00000057045a7224 */ /* 0x004fe200078e02ff */
[----:B------:R-:W-:Y:S01]  /*16910*/  IADD3 R49, P2, R20, 0x7000, RZ ;  /* 0x0000700014317810 */ /* 0x000fe20007f5e0ff */
[----:B------:R-:W5:Y:S01]  /*16920*/  LD.E.128 R24, desc[UR42][R24.64] ;  /* 0x0000002a18187980 */ /* 0x000f62000c101d00 */
        /* <DEDUP_REMOVED lines=75> */
[----:B------:R-:W-:Y:S01]  /*16de0*/  ISETP.NE.AND P3, PT, R87, 0x1, PT ;  /* 0x000000015700780c */ /* 0x000fe20003f65270 */
[C---:B------:R-:W-:Y:S01]  /*16df0*/  IMAD R21, R0.reuse, UR5, R9 ;  /* 0x0000000500157c24 */ /* 0x040fe2000f8e0209 */
[----:B------:R-:W-:Y:S01]  /*16e00*/  LOP3.LUT R11, R11, 0xfffffff8, RZ, 0xc0, !PT ;  /* 0xfffffff80b0b7812 */ /* 0x000fe200078ec0ff */
[----:B------:R-:W-:Y:S01]  /*16e10*/  IMAD.WIDE.U32 R8, R0, UR4, RZ ;  /* 0x0000000400087c25 */ /* 0x000fe2000f8e00ff */
[----:B------:R-:W-:Y:S01]  /*16e20*/  ULDC.64 UR4, c[0x0][0xbe8] ;  /* 0x0002fa0000047ab9 */ /* 0x000fe20000000a00 */
[----:B------:R-:W1:Y:S01]  /*16e30*/  LDC R0, c[0x0][0xbc8] ;  /* 0x0002f200ff007b82 */ /* 0x000e620000000800 */
[----:B------:R-:W5:Y:S01]  /*16e40*/  LD.E.128 R12, desc[UR42][R12.64] ;  /* 0x0000002a0c0c7980 */ /* 0x000f62000c101d00 */
[----:B------:R-:W-:-:S03]  /*16e50*/  IMAD.IADD R9, R9, 0x1, R21 ;  /* 0x0000000109097824 */ /* 0x000fc600078e0215 */
[----:B------:R-:W5:Y:S03]  /*16e60*/  LD.E.128 R56, desc[UR42][R56.64] ;  /* 0x0000002a38387980 */ /* 0x000f66000c101d00 */
[----:B------:R-:W2:Y:S01]  /*16e70*/  @P3 LDC R89, c[0x0][0xcec] ;  /* 0x00033b00ff593b82 */ /* 0x000ea20000000800 */
[C---:B------:R-:W-:Y:S01]  /*16e80*/  IMAD.WIDE.U32 R8, R217.reuse, UR4, R8 ;  /* 0x00000004d9087c25 */ /* 0x040fe2000f8e0008 */
[----:B------:R-:W5:Y:S03]  /*16e90*/  LD.E.128 R60, desc[UR42][R60.64] ;  /* 0x0000002a3c3c7980 */ /* 0x000f66000c101d00 */
[----:B------:R-:W-:Y:S01]  /*16ea0*/  IMAD.IADD R20, R10, 0x1, -R11 ;  /* 0x000000010a147824 */ /* 0x000fe200078e0a0b */
[----:B------:R-:W5:Y:S02]  /*16eb0*/  LD.E.128 R64, desc[UR42][R64.64] ;  /* 0x0000002a40407980 */ /* 0x000f64000c101d00 */
[----:B------:R-:W4:Y:S01]  /*16ec0*/  @P3 LDC R91, c[0x0][0xcf0] ;  /* 0x00033c00ff5b3b82 */ /* 0x000f220000000800 */
[----:B------:R-:W-:Y:S01]  /*16ed0*/  SHF.R.S32.HI R10, RZ, 0x1f, R219 ;  /* 0x0000001fff0a7819 */ /* 0x000fe200000114db */
[----:B------:R-:W-:Y:S01]  /*16ee0*/  IMAD R9, R217, UR5, R9 ;  /* 0x00000005d9097c24 */ /* 0x000fe2000f8e0209 */
[----:B------:R-:W-:Y:S01]  /*16ef0*/  ULDC.64 UR4, c[0x0][0xbf0] ;  /* 0x0002fc0000047ab9 */ /* 0x000fe20000000a00 */
[----:B------:R-:W5:Y:S02]  /*16f00*/  LD.E.128 R68, desc[UR42][R68.64] ;  /* 0x0000002a44447980 */ /* 0x000f64000c101d00 */
[----:B------:R-:W-:Y:S01]  /*16f10*/  IMAD R10, R10, UR4, RZ ;  /* 0x000000040a0a7c24 */ /* 0x000fe2000f8e02ff */
[-C--:B-1----:R-:W-:Y:S01]  /*16f20*/  ISETP.GE.AND P1, PT, R226, R0.reuse, PT ;  /* 0x00000000e200720c */ /* 0x082fe20003f26270 */
[----:B------:R-:W-:Y:S01]  /*16f30*/  IMAD R11, R20, 0x20, R3 ;  /* 0x00000020140b7824 */ /* 0x000fe200078e0203 */
[----:B------:R-:W5:Y:S01]  /*16f40*/  LD.E.128 R72, desc[UR42][R72.64] ;  /* 0x0000002a48487980 */ /* 0x000f62000c101d00 */
[----:B------:R-:W-:Y:S01]  /*16f50*/  IMAD R85, R219, UR5, R10 ;  /* 0x00000005db557c24 */ /* 0x000fe2000f8e020a */
[----:B------:R-:W-:Y:S01]  /*16f60*/  SEL R10, RZ, 0xffffffff, P1 ;  /* 0xffffffffff0a7807 */ /* 0x000fe20000800000 */
[----:B------:R-:W-:Y:S01]  /*16f70*/  IMAD.IADD R3, R3, 0x1, R194 ;  /* 0x0000000103037824 */ /* 0x000fe200078e02c2 */
[-C--:B------:R-:W-:Y:S01]  /*16f80*/  ISETP.GE.AND P0, PT, R225, R0.reuse, PT ;  /* 0x00000000e100720c */ /* 0x080fe20003f06270 */
[----:B------:R-:W-:Y:S01]  /*16f90*/  IMAD.IADD R194, R194, 0x1, R11 ;  /* 0x00000001c2c27824 */ /* 0x000fe200078e020b */
[----:B------:R-:W5:Y:S01]  /*16fa0*/  LD.E.128 R76, desc[UR42][R76.64] ;  /* 0x0000002a4c4c7980 */ /* 0x000f62000c101d00 */
[----:B------:R-:W-:Y:S01]  /*16fb0*/  IMAD.SHL.U32 R93, R10, 0x2, RZ ;  /* 0x000000020a5d7824 */ /* 0x000fe200078e00ff */
[----:B------:R-:W-:Y:S01]  /*16fc0*/  SEL R21, RZ, 0xffffffff, P0 ;  /* 0xffffffffff157807 */ /* 0x000fe20000000000 */
[----:B--2---:R-:W-:Y:S01]  /*16fd0*/  @P3 IMAD.HI.U32 R10, R194, R89, RZ ;  /* 0x00000059c20a3227 */ /* 0x004fe200078e00ff */
[-C--:B------:R-:W-:Y:S01]  /*16fe0*/  ISETP.GE.AND P2, PT, R187, R0.reuse, PT ;  /* 0x00000000bb00720c */ /* 0x080fe20003f46270 */
[----:B------:R-:W5:Y:S01]  /*16ff0*/  LD.E.128 R80, desc[UR42][R80.64] ;  /* 0x0000002a50507980 */ /* 0x000f62000c101d00 */
[-C--:B------:R-:W-:Y:S01]  /*17000*/  ISETP.GE.AND P0, PT, R224, R0.reuse, PT ;  /* 0x00000000e000720c */ /* 0x080fe20003f06270 */
        /* <DEDUP_REMOVED lines=9> */
[-C--:B------:R-:W-:Y:S01]  /*170a0*/  ISETP.GE.AND P0, PT, R223, R0.reuse, PT ;  /* 0x00000000df00720c */ /* 0x080fe20003f06270 */
[----:B------:R-:W-:Y:S01]  /*170b0*/  IMAD.SHL.U32 R85, R10, 0x8, RZ ;  /* 0x000000080a557824 */ /* 0x000fe200078e00ff */
[--C-:B------:R-:W-:Y:S01]  /*170c0*/  SHF.R.S32.HI R10, RZ, 0x1f, R11.reuse ;  /* 0x0000001fff0a7819 */ /* 0x100fe2000001140b */
[----:B------:R-:W-:Y:S01]  /*170d0*/  @!PT LDS RZ, [RZ] ;  /* 0x00000000fffff984 */ /* 0x000fe20000000800 */
[----:B------:R-:W-:Y:S01]  /*170e0*/  @!PT LDS RZ, [RZ] ;  /* 0x00000000fffff984 */ /* 0x000fe20000000800 */
[----:B------:R-:W-:Y:S01]  /*170f0*/  @!PT LDS RZ, [RZ] ;  /* 0x00000000fffff984 */ /* 0x000fe20000000800 */
[----:B------:R-:W-:Y:S01]  /*17100*/  @!PT LDS RZ, [RZ] ;  /* 0x00000000fffff984 */ /* 0x000fe20000000800 */
[----:B------:R1:W-:Y:S06]  /*17110*/  MEMBAR.ALL.CTA ;  /* 0x0000000000007992 */ /* 0x0003ec0000008000 */
[----:B-1----:R-:W1:Y:S01]  /*17120*/  FENCE.VIEW.ASYNC.S ;  /* 0x00000000000073c6 */ /* 0x002e620000000000 */
        /* <DEDUP_REMOVED lines=9> */
[----:B------:R-:W-:-:S04]  /*171c0*/  IMAD.WIDE.U32 R8, R11, UR4, R8 ;  /* 0x000000040b087c25 */ /* 0x000fc8000f8e0008 */
        /* <DEDUP_REMOVED lines=8> */
[----:B------:R-:W-:Y:S02]  /*17250*/  IMAD R10, R10, UR4, RZ ;  /* 0x000000040a0a7c24 */ /* 0x000fe4000f8e02ff */
        /* <DEDUP_REMOVED lines=24> */
[----:B---3--:R-:W-:Y:S01]  /*173e0*/  SHF.R.S32.HI R156, RZ, 0x1f, R226 ;  /* 0x0000001fff9c7819 */ /* 0x008fe200000114e2 */
[----:B--2---:R-:W-:Y:S06]  /*173f0*/  @P1 BRA `(.L_x_5722) ;  /* 0x0000000000841947 */ /* 0x004fec0003800000 */
        /* <DEDUP_REMOVED lines=20> */
[CC--:B--2---:R-:W-:Y:S02]  /*17540*/  @!P0 LEA R10, P5, R224.reuse, R8.reuse, 0x1 ;  /* 0x00000008e00a8211 */ /* 0x0c4fe400078a08ff */
        /* <DEDUP_REMOVED lines=12> */
.L_x_5722:
[----:B------:R-:W-:Y:S05]  /*17610*/  BSYNC B1 ;  /* 0x0000000000017941 */ /* 0x000fea0003800000 */
.L_x_5721:
[----:B------:R-:W-:Y:S01]  /*17620*/  VIADD R3, R3, 0x20 ;  /* 0x0000002003037836 */ /* 0x000fe20000000000 */
[----:B-1-3--:R1:W2:Y:S04]  /*17630*/  SHFL.IDX PT, R9, R88, 0x1, 0x181f ;  /* 0x00381f0058097f89 */ /* 0x00a2a800000e0000 */
[----:B------:R-:W-:Y:S01]  /*17640*/  ISETP.GE.AND P0, PT, R3, R90, PT ;  /* 0x0000005a0300720c */ /* 0x000fe20003f06270 */
[----:B----4-:R1:W3:-:S12]  /*17650*/  SHFL.IDX PT, R8, R87, 0x1, 0x181f ;  /* 0x00381f0057087f89 */ /* 0x0102d800000e0000 */
[----:B-1----:R-:W-:Y:S05]  /*17660*/  @P0 BRA `(.L_x_5723) ;  /* 0x00000028008c0947 */ /* 0x002fea0003800000 */
[-C--:B------:R-:W-:Y:S02]  /*17670*/  ISETP.GE.AND P5, PT, R226, R0.reuse, PT ;  /* 0x00000000e200720c */ /* 0x080fe40003fa6270 */
[-C--:B------:R-:W-:Y:S02]  /*17680*/  ISETP.GE.AND P6, PT, R187, R0.reuse, PT ;  /* 0x00000000bb00720c */ /* 0x080fe40003fc6270 */
[-C--:B------:R-:W-:Y:S02]  /*17690*/  ISETP.GE.AND P4, PT, R225, R0.reuse, PT ;  /* 0x00000000e100720c */ /* 0x080fe40003f86270 */
[-C--:B------:R-:W-:Y:S02]  /*176a0*/  ISETP.GE.AND P2, PT, R223, R0.reuse, PT ;  /* 0x00000000df00720c */ /* 0x080fe40003f46270 */
[----:B------:R-:W-:Y:S02]  /*176b0*/  ISETP.GE.AND P3, PT, R224, R0, PT ;  /* 0x00000000e000720c */ /* 0x000fe40003f66270 */
[----:B------:R-:W-:-:S03]  /*176c0*/  LOP3.LUT P0, RZ, R86, 0x40, RZ, 0xc0, !PT ;  /* 0x0000004056ff7812 */ /* 0x000fc6000780c0ff */
[C---:B---3-5:R-:W-:Y:S02]  /*176d0*/  @!P5 LEA R12, P1, R226.reuse, R8, 0x1 ;  /* 0x00000008e20cd211 */ /* 0x068fe400078208ff */
[----:B--2---:R-:W-:Y:S02]  /*176e0*/  @!P6 IMAD.WIDE R10, R187, 0x2, R8 ;  /* 0x00000002bb0ae825 */ /* 0x004fe400078e0208 */
        /* <DEDUP_REMOVED lines=27> */
.L_x_5720:
[----:B------:R-:W-:Y:S01]  /*178a0*/  ULDC.64 UR4, c[0x0][0xc08] ;  /* 0x0003020000047ab9 */ /* 0x000fe20000000a00 */
[----:B-1----:R-:W-:Y:S01]  /*178b0*/  IMAD.IADD R11, R216, 0x1, R194 ;  /* 0x00000001d80b7824 */ /* 0x002fe200078e02c2 */
        /* <DEDUP_REMOVED lines=9> */
[----:B------:R-:W-:Y:S01]  /*17950*/  IMAD.MOV.U32 R10, RZ, RZ, R11 ;  /* 0x000000ffff0a7224 */ /* 0x000fe200078e000b */
[----:B------:R-:W-:Y:S01]  /*17960*/  SHF.R.S32.HI R155, RZ, 0x1f, R235 ;  /* 0x0000001fff9b7819 */ /* 0x000fe200000114eb */
[----:B------:R-:W-:Y:S01]  /*17970*/  IMAD.IADD R9, R9, 0x1, R3 ;  /* 0x0000000109097824 */ /* 0x000fe200078e0203 */
[----:B---3--:R-:W-:Y:S01]  /*17980*/  SHF.R.S32.HI R156, RZ, 0x1f, R236 ;  /* 0x0000001fff9c7819 */ /* 0x008fe200000114ec */
[----:B------:R-:W1:Y:S01]  /*17990*/  LDC R3, c[0x0][0xce8] ;  /* 0x00033a00ff037b82 */ /* 0x000e620000000800 */
[----:B------:R-:W-:Y:S01]  /*179a0*/  IMAD.IADD R194, R188, 0x1, R194 ;  /* 0x00000001bcc27824 */ /* 0x000fe200078e02c2 */
[----:B------:R-:W-:Y:S01]  /*179b0*/  SHF.R.S32.HI R157, RZ, 0x1f, R237 ;  /* 0x0000001fff9d7819 */ /* 0x000fe200000114ed */
[----:B------:R-:W-:-:S04]  /*179c0*/  IMAD.WIDE.U32 R8, R217, UR4, R8 ;  /* 0x00000004d9087c25 */ /* 0x000fc8000f8e0008 */
[----:B------:R-:W-:Y:S01]  /*179d0*/  IMAD R9, R217, UR5, R9 ;  /* 0x00000005d9097c24 */ /* 0x000fe2000f8e0209 */
[----:B------:R-:W-:Y:S01]  /*179e0*/  ULDC.64 UR4, c[0x0][0xc40] ;  /* 0x0003100000047ab9 */ /* 0x000fe20000000a00 */
[----:B------:R-:W-:Y:S02]  /*179f0*/  VIADD R159, R192, 0xc8 ;  /* 0x000000c8c09f7836 */ /* 0x000fe40000000000 */
[----:B------:R-:W-:Y:S02]  /*17a00*/  IMAD R0, R0, UR4, RZ ;  /* 0x0000000400007c24 */ /* 0x000fe4000f8e02ff */
[----:B------:R-:W-:Y:S01]  /*17a10*/  IMAD.WIDE.U32 R8, R219, UR4, R8 ;  /* 0x00000004db087c25 */ /* 0x000fe2000f8e0008 */
[----:B------:R-:W-:-:S03]  /*17a20*/  SHF.R.S32.HI R159, RZ, 0x1f, R159 ;  /* 0x0000001fff9f7819 */ /* 0x000fc6000001149f */
[----:B------:R-:W-:Y:S01]  /*17a30*/  IMAD R0, R219, UR5, R0 ;  /* 0x00000005db007c24 */ /* 0x000fe2000f8e0200 */
[----:B------:R-:W-:Y:S01]  /*17a40*/  ULDC.64 UR4, c[0x0][0xc48] ;  /* 0x0003120000047ab9 */ /* 0x000fe20000000a00 */
[C---:B------:R-:W-:Y:S01]  /*17a50*/  VIADD R161, R192.reuse, 0xc0 ;  /* 0x000000c0c0a17836 */ /* 0x040fe20000000000 */
[----:B------:R-:W-:Y:S01]  /*17a60*/  SHF.R.S32.HI R219, RZ, 0x1f, R192 ;  /* 0x0000001fffdb7819 */ /* 0x000fe200000114c0 */
[----:B------:R-:W-:Y:S02]  /*17a70*/  IMAD.IADD R9, R9, 0x1, R0 ;  /* 0x0000000109097824 */ /* 0x000fe400078e0200 */
[----:B------:R-:W-:Y:S01]  /*17a80*/  VIADD R163, R192, 0xb8 ;  /* 0x000000b8c0a37836 */ /* 0x000fe20000000000 */
[----:B-1----:R-:W-:Y:S01]  /*17a90*/  ISETP.NE.AND P0, PT, R3, 0x1, PT ;  /* 0x000000010300780c */ /* 0x002fe20003f05270 */
[----:B------:R-:W-:Y:S01]  /*17aa0*/  IMAD.WIDE.U32 R8, R231, UR4, R8 ;  /* 0x00000004e7087c25 */ /* 0x000fe2000f8e0008 */
[----:B------:R-:W-:Y:S02]  /*17ab0*/  SHF.R.S32.HI R161, RZ, 0x1f, R161 ;  /* 0x0000001fffa17819 */ /* 0x000fe400000114a1 */
[----:B------:R-:W-:Y:S01]  /*17ac0*/  SHF.R.S32.HI R163, RZ, 0x1f, R163 ;  /* 0x0000001fffa37819 */ /* 0x000fe200000114a3 */
[----:B------:R-:W-:-:S02]  /*17ad0*/  IMAD R4, R4, R3, RZ ;  /* 0x0000000304047224 */ /* 0x000fc400078e02ff */
[----:B------:R-:W-:Y:S01]  /*17ae0*/  IMAD R9, R231, UR5, R9 ;  /* 0x00000005e7097c24 */ /* 0x000fe2000f8e0209 */
[----:B------:R-:W-:Y:S01]  /*17af0*/  ULDC.64 UR4, c[0x0][0xc30] ;  /* 0x00030c0000047ab9 */ /* 0x000fe20000000a00 */
[C---:B------:R-:W-:Y:S02]  /*17b00*/  VIADD R165, R192.reuse, 0xb0 ;  /* 0x000000b0c0a57836 */ /* 0x040fe40000000000 */
[C---:B------:R-:W-:Y:S02]  /*17b10*/  VIADD R167, R192.reuse, 0xa8 ;  /* 0x000000a8c0a77836 */ /* 0x040fe40000000000 */
[----:B------:R-:W1:Y:S01]  /*17b20*/  @P0 LDC R12, c[0x0][0xcec] ;  /* 0x00033b00ff0c0b82 */ /* 0x000e620000000800 */
[C---:B------:R-:W-:Y:S01]  /*17b30*/  VIADD R169, R192.reuse, 0xa0 ;  /* 0x000000a0c0a97836 */ /* 0x040fe20000000000 */
[----:B------:R-:W-:Y:S01]  /*17b40*/  SHF.R.S32.HI R165, RZ, 0x1f, R165 ;  /* 0x0000001fffa57819 */ /* 0x000fe200000114a5 */
[C---:B------:R-:W-:Y:S01]  /*17b50*/  VIADD R171, R192.reuse, 0x98 ;  /* 0x00000098c0ab7836 */ /* 0x040fe20000000000 */
[----:B------:R-:W-:Y:S01]  /*17b60*/  SHF.R.S32.HI R167, RZ, 0x1f, R167 ;  /* 0x0000001fffa77819 */ /* 0x000fe200000114a7 */
[C---:B------:R-:W-:Y:S01]  /*17b70*/  VIADD R173, R192.reuse, 0x90 ;  /* 0x00000090c0ad7836 */ /* 0x040fe20000000000 */
[----:B------:R-:W-:Y:S01]  /*17b80*/  SHF.R.S32.HI R169, RZ, 0x1f, R169 ;  /* 0x0000001fffa97819 */ /* 0x000fe200000114a9 */
[C---:B------:R-:W-:Y:S01]  /*17b90*/  VIADD R175, R192.reuse, 0x88 ;  /* 0x00000088c0af7836 */ /* 0x040fe20000000000 */
[----:B------:R-:W2:Y:S01]  /*17ba0*/  @P0 LDC R0, c[0x0][0xcf0] ;  /* 0x00033c00ff000b82 */ /* 0x000ea20000000800 */
        /* <DEDUP_REMOVED lines=19> */
[C---:B------:R-:W-:Y:S01]  /*17ce0*/  VIADD R204, R192.reuse, 0x40 ;  /* 0x00000040c0cc7836 */ /* 0x040fe20000000000 */
[----:B------:R-:W-:Y:S01]  /*17cf0*/  SHF.R.S32.HI R201, RZ, 0x1f, R201 ;  /* 0x0000001fffc97819 */ /* 0x000fe200000114c9 */
[C---:B------:R-:W-:Y:S01]  /*17d00*/  VIADD R206, R192.reuse, 0x38 ;  /* 0x00000038c0ce7836 */ /* 0x040fe20000000000 */
[----:B--2---:R-:W-:Y:S01]  /*17d10*/  @P0 SHF.R.U32.HI R10, RZ, R0, R12 ;  /* 0x00000000ff0a0219 */ /* 0x004fe2000001160c */
        /* <DEDUP_REMOVED lines=17> */
[----:B------:R-:W-:Y:S01]  /*17e30*/  ULDC.64 UR4, c[0x0][0xc28] ;  /* 0x00030a0000047ab9 */ /* 0x000fe20000000a00 */
[C---:B------:R-:W-:Y:S01]  /*17e40*/  VIADD R217, R192.reuse, 0x8 ;  /* 0x00000008c0d97836 */ /* 0x040fe20000000000 */
[----:B------:R-:W-:Y:S01]  /*17e50*/  SHF.R.S32.HI R228, RZ, 0x1f, R228 ;  /* 0x0000001fffe47819 */ /* 0x000fe200000114e4 */
[----:B------:R-:W-:Y:S01]  /*17e60*/  IMAD.IADD R9, R9, 0x1, R3 ;  /* 0x0000000109097824 */ /* 0x000fe200078e0203 */
[----:B------:R-:W-:Y:S01]  /*17e70*/  SHF.R.S32.HI R3, RZ, 0x1f, R0 ;  /* 0x0000001fff037819 */ /* 0x000fe20000011400 */
[----:B------:R-:W-:Y:S01]  /*17e80*/  VIADD R158, R192, 0xc8 ;  /* 0x000000c8c09e7836 */ /* 0x000fe20000000000 */
[----:B------:R-:W-:Y:S01]  /*17e90*/  SHF.R.S32.HI R217, RZ, 0x1f, R217 ;  /* 0x0000001fffd97819 */ /* 0x000fe200000114d9 */
[----:B------:R-:W-:-:S04]  /*17ea0*/  IMAD.WIDE.U32 R8, R0, UR4, R8 ;  /* 0x0000000400087c25 */ /* 0x000fc8000f8e0008 */
[----:B------:R-:W-:Y:S02]  /*17eb0*/  IMAD R3, R3, UR4, RZ ;  /* 0x0000000403037c24 */ /* 0x000fe4000f8e02ff */
[----:B------:R-:W-:Y:S02]  /*17ec0*/  VIADD R160, R192, 0xc0 ;  /* 0x000000c0c0a07836 */ /* 0x000fe40000000000 */
[----:B------:R-:W-:Y:S01]  /*17ed0*/  IMAD R3, R0, UR5, R3 ;  /* 0x0000000500037c24 */ /* 0x000fe2000f8e0203 */
[----:B------:R-:W-:Y:S01]  /*17ee0*/  ULDC.64 UR4, c[0x0][0xc00] ;  /* 0x0003000000047ab9 */ /* 0x000fe20000000a00 */
[----:B------:R-:W-:Y:S01]  /*17ef0*/  VIADD R162, R192, 0xb8 ;  /* 0x000000b8c0a27836 */ /* 0x000fe20000000000 */
[----:B------:R-:W-:Y:S01]  /*17f00*/  LEA R0, P0, R8, UR4, 0x2 ;  /* 0x0000000408007c11 */ /* 0x000fe2000f8010ff */
[----:B------:R-:W-:Y:S02]  /*17f10*/  IMAD.IADD R3, R9, 0x1, R3 ;  /* 0x0000000109037824 */ /* 0x000fe400078e0203 */
[----:B------:R-:W-:-:S02]  /*17f20*/  VIADD R164, R192, 0xb0 ;  /* 0x000000b0c0a47836 */ /* 0x000fc40000000000 */
[----:B------:R1:W2:Y:S01]  /*17f30*/  SHFL.IDX PT, R15, R0, RZ, 0x1c1f ;  /* 0x001c1fff000f7589 */ /* 0x0002a200000e0000 */
[----:B------:R-:W-:Y:S01]  /*17f40*/  LEA.HI.X R3, R8, UR5, R3, 0x2, P0 ;  /* 0x0000000508037c11 */ /* 0x000fe200080f1403 */
[----:B------:R-:W-:Y:S01]  /*17f50*/  VIADD R8, R2, 0x38820 ;  /* 0x0003882002087836 */ /* 0x000fe20000000000 */
[----:B------:R-:W-:Y:S01]  /*17f60*/  ISETP.GE.AND P0, PT, R194, R4, PT ;  /* 0x00000004c200720c */ /* 0x000fe20003f06270 */
[C---:B------:R-:W-:Y:S02]  /*17f70*/  VIADD R166, R192.reuse, 0xa8 ;  /* 0x000000a8c0a67836 */ /* 0x040fe40000000000 */
[----:B------:R1:W3:Y:S01]  /*17f80*/  SHFL.IDX PT, R14, R3, RZ, 0x1c1f ;  /* 0x001c1fff030e7589 */ /* 0x0002e200000e0000 */
[----:B------:R-:W-:Y:S01]  /*17f90*/  PRMT R8, RZ, 0x654, R8 ;  /* 0x00000654ff087816 */ /* 0x000fe20000000008 */
[C---:B------:R-:W-:Y:S02]  /*17fa0*/  VIADD R168, R192.reuse, 0xa0 ;  /* 0x000000a0c0a87836 */ /* 0x040fe40000000000 */
[C---:B------:R-:W-:Y:S01]  /*17fb0*/  VIADD R170, R192.reuse, 0x98 ;  /* 0x00000098c0aa7836 */ /* 0x040fe20000000000 */
[----:B------:R1:W-:Y:S01]  /*17fc0*/  SYNCS.ARRIVE.TRANS64.RED.A1T0 RZ, [R8+URZ], RZ ;  /* 0x000000ff08ff79a7 */ /* 0x0003e2000810043f */
        /* <DEDUP_REMOVED lines=148> */
.L_x_5725:
[----:B------:R-:W-:Y:S05]  /*18910*/  BSYNC B1 ;  /* 0x0000000000017941 */ /* 0x000fea0003800000 */
.L_x_5724:
[----:B-1----:R-:W-:Y:S01]  /*18920*/  VIADD R9, R194, 0x8 ;  /* 0x00000008c2097836 */ /* 0x002fe20000000000 */
[----:B------:R-:W1:Y:S04]  /*18930*/  SHFL.IDX PT, R3, R3, 0x1, 0x1c1f ;  /* 0x003c1f0003037f89 */ /* 0x000e6800000e0000 */
[----:B------:R-:W-:Y:S01]  /*18940*/  ISETP.GE.AND P0, PT, R9, R4, PT ;  /* 0x000000040900720c */ /* 0x000fe20003f06270 */
[----:B------:R2:W3:-:S12]  /*18950*/  SHFL.IDX PT, R29, R0, 0x1, 0x1c1f ;  /* 0x003c1f00001d7f89 */ /* 0x0004d800000e0000 */
[----:B--2---:R-:W-:Y:S05]  /*18960*/  @P0 BRA `(.L_x_5723) ;  /* 0x0000001400cc0947 */ /* 0x004fea0003800000 */
[----:B------:R-:W-:Y:S02]  /*18970*/  ULDC UR4, c[0x0][0xbc8] ;  /* 0x0002f20000047ab9 */ /* 0x000fe40000000800 */
[----:B------:R-:W-:Y:S02]  /*18980*/  ISETP.GE.AND P4, PT, R192, UR4, PT ;  /* 0x00000004c0007c0c */ /* 0x000fe4000bf86270 */
[----:B------:R-:W-:Y:S02]  /*18990*/  ISETP.GE.AND P2, PT, R229, UR4, PT ;  /* 0x00000004e5007c0c */ /* 0x000fe4000bf46270 */
[----:B------:R-:W-:Y:S02]  /*189a0*/  ISETP.GE.AND P1, PT, R227, UR4, PT ;  /* 0x00000004e3007c0c */ /* 0x000fe4000bf26270 */
[----:B------:R-:W-:-:S07]  /*189b0*/  ISETP.GE.AND P0, PT, R220, UR4, PT ;  /* 0x00000004dc007c0c */ /* 0x000fce000bf06270 */
[----:B---3--:R-:W-:-:S04]  /*189c0*/  @!P4 LEA R8, P3, R192, R29, 0x2 ;  /* 0x0000001dc008c211 */ /* 0x008fc800078610ff */
[----:B-1----:R-:W-:Y:S02]  /*189d0*/  @!P4 LEA.HI.X R9, R192, R3, R219, 0x2, P3 ;  /* 0x00000003c009c211 */ /* 0x002fe400018f14db */
[----:B------:R-:W-:Y:S02]  /*189e0*/  ISETP.GE.AND P3, PT, R213, UR4, PT ;  /* 0x00000004d5007c0c */ /* 0x000fe4000bf66270 */
[----:B------:R-:W-:Y:S01]  /*189f0*/  @!P1 LEA R10, P5, R227, R29, 0x2 ;  /* 0x0000001de30a9211 */ /* 0x000fe200078a10ff */
        /* <DEDUP_REMOVED lines=12> */
[-C--:B-1----:R-:W-:Y:S02]  /*18ac0*/  @!P3 LEA R8, P1, R213, R29.reuse, 0x2 ;  /* 0x0000001dd508b211 */ /* 0x082fe400078210ff */
[----:B--2---:R-:W-:Y:S02]  /*18ad0*/  @!P4 LEA R10, P2, R209, R29, 0x2 ;  /* 0x0000001dd10ac211 */ /* 0x004fe400078410ff */
[----:B------:R-:W-:-:S02]  /*18ae0*/  @!P3 LEA.HI.X R9, R213, R3, R218, 0x2, P1 ;  /* 0x00000003d509b211 */ /* 0x000fc400008f14da */
[----:B------:R-:W-:Y:S02]  /*18af0*/  ISETP.GE.AND P1, PT, R202, UR4, PT ;  /* 0x00000004ca007c0c */ /* 0x000fe4000bf26270 */
[----:B------:R-:W-:Y:S01]  /*18b00*/  @!P4 LEA.HI.X R11, R209, R3, R211, 0x2, P2 ;  /* 0x00000003d10bc211 */ /* 0x000fe200010f14d3 */
[----:B------:R1:W-:Y:S01]  /*18b10*/  @!P3 ST.E.64 desc[UR42][R8.64], R42 ;  /* 0x0000002a0800b985 */ /* 0x0003e2000c101b2a */
[----:B------:R-:W-:Y:S02]  /*18b20*/  ISETP.GE.AND P2, PT, R200, UR4, PT ;  /* 0x00000004c8007c0c */ /* 0x000fe4000bf46270 */
[C---:B---3--:R-:W-:Y:S01]  /*18b30*/  @!P5 LEA R12, P6, R207.reuse, R29, 0x2 ;  /* 0x0000001dcf0cd211 */ /* 0x048fe200078c10ff */
        /* <DEDUP_REMOVED lines=54> */
[----:B------:R-:W-:Y:S02]  /*18ea0*/  @!P1 LEA R20, P3, R168, R29, 0x2 ;  /* 0x0000001da8149211 */ /* 0x000fe400078610ff */
        /* <DEDUP_REMOVED lines=20> */
[C---:B----4-:R-:W-:Y:S01]  /*18ff0*/  @!P0 LEA R14, P5, R158.reuse, R29, 0x2 ;  /* 0x0000001d9e0e8211 */ /* 0x050fe200078a10ff */
        /* <DEDUP_REMOVED lines=26> */
.L_x_5717:
        /* <DEDUP_REMOVED lines=16> */
[----:B-1----:R-:W1:-:S12]  /*192a0*/  S2R R4, SR_TID.X ;  /* 0x0000000000047919 */ /* 0x002e580000002100 */
[----:B------:R-:W4:Y:S01]  /*192b0*/  @!P2 LDC R218, c[0x0][0xbd4] ;  /* 0x0002f500ffdaab82 */ /* 0x000f220000000800 */
[----:B-1----:R-:W-:Y:S01]  /*192c0*/  VIADD R32, R4, 0xffffff80 ;  /* 0xffffff8004207836 */ /* 0x002fe20000000000 */
[----:B----4-:R-:W-:-:S04]  /*192d0*/  ISETP.GT.AND P2, PT, R218, 0x1, PT ;  /* 0x00000001da00780c */ /* 0x010fc80003f44270 */
[----:B------:R-:W-:Y:S01]  /*192e0*/  ISETP.GT.AND P3, PT, R32, 0x3f, PT ;  /* 0x0000003f2000780c */ /* 0x000fe20003f64270 */
[----:B--2---:R-:W-:-:S12]  /*192f0*/  @P1 BRA `(.L_x_5726) ;  /* 0x0000000000101947 */ /* 0x004fd80003800000 */
[----:B------:R-:W-:Y:S05]  /*19300*/  @!P0 BRA `(.L_x_5726) ;  /* 0x00000000000c8947 */ /* 0x000fea0003800000 */
[----:B------:R-:W2:Y:S04]  /*19310*/  LDG.E R11, desc[UR42][R8.64] ;  /* 0x0000002a080b7981 */ /* 0x000ea8000c1e1900 */
[----:B-----5:R-:W2:Y:S02]  /*19320*/  LDG.E R0, desc[UR42][R8.64+0x4] ;  /* 0x0000042a08007981 */ /* 0x020ea4000c1e1900 */
[----:B--2---:R-:W-:-:S07]  /*19330*/  IMAD.IADD R0, R0, 0x1, -R11 ;  /* 0x0000000100007824 */ /* 0x004fce00078e0a0b */
.L_x_5726:
[----:B------:R-:W2:Y:S01]  /*19340*/  LDL.LU R4, [R1+0x64] ;  /* 0x0000640001047983 */ /* 0x000ea20000300800 */
[----:B------:R-:W-:Y:S01]  /*19350*/  BSSY B1, `(.L_x_5727) ;  /* 0x0000036000017945 */ /* 0x000fe20003800000 */
[----:B------:R-:W-:Y:S02]  /*19360*/  SEL R219, R219, RZ, !P0 ;  /* 0x000000ffdbdb7207 */ /* 0x000fe40004000000 */
[----:B-----5:R-:W-:Y:S02]  /*19370*/  SHF.R.S32.HI R28, RZ, 0x1f, R3 ;  /* 0x0000001fff1c7819 */ /* 0x020fe40000011403 */
[----:B--2---:R-:W-:Y:S01]  /*19380*/  SEL R30, R4, RZ, !P0 ;  /* 0x000000ff041e7207 */ /* 0x004fe20004000000 */
[----:B------:R-:W-:Y:S06]  /*19390*/  @P3 BRA `(.L_x_5728) ;  /* 0x0000000000c43947 */ /* 0x000fec0003800000 */
[----:B------:R-:W1:Y:S01]  /*193a0*/  S2R R31, SR_TID.X ;  /* 0x00000000001f7919 */ /* 0x000e620000002100 */
[----:B------:R-:W2:Y:S02]  /*193b0*/  LDC R33, c[0x0][0xce8] ;  /* 0x00033a00ff217b82 */ /* 0x000ea40000000800 */
[----:B--2---:R-:W-:Y:S01]  /*193c0*/  IMAD R4, R0, R33, RZ ;  /* 0x0000002100047224 */ /* 0x004fe200078e02ff */
        /* <DEDUP_REMOVED lines=10> */
[----:B------:R-:W2:Y:S08]  /*19470*/  LDC.64 R14, c[0x0][R26+0x220] ;  /* 0x000088001a0e7b82 */ /* 0x000eb00000000a00 */
[----:B------:R-:W4:Y:S08]  /*19480*/  LDC.64 R24, c[0x0][R26+0x218] ;  /* 0x000086001a187b82 */ /* 0x000f300000000a00 */
[----:B------:R-:W5:Y:S08]  /*19490*/  LDC.64 R12, c[0x0][R26+0x228] ;  /* 0x00008a001a0c7b82 */ /* 0x000f700000000a00 */
[----:B------:R-:W0:Y:S08]  /*194a0*/  LDC.64 R10, c[0x0][R26+0x210] ;  /* 0x000084001a0a7b82 */ /* 0x000e300000000a00 */
[----:B------:R-:W3:Y:S08]  /*194b0*/  @P1 LDC R4, c[0x0][0xcec] ;  /* 0x00033b00ff041b82 */ /* 0x000ef00000000800 */
[----:B------:R-:W5:Y:S01]  /*194c0*/  @P1 LDC R35, c[0x0][0xcf0] ;  /* 0x00033c00ff231b82 */ /* 0x000f620000000800 */
[----:B--2---:R-:W-:-:S07]  /*194d0*/  IMAD R15, R15, R219, RZ ;  /* 0x000000db0f0f7224 */ /* 0x004fce00078e02ff */
[----:B-1----:R-:W1:Y:S01]  /*194e0*/  @!P0 LDC R8, c[0x0][0xc50] ;  /* 0x00031400ff088b82 */ /* 0x002e620000000800 */
[----:B------:R-:W-:-:S04]  /*194f0*/  IMAD.WIDE.U32 R20, R14, R219, RZ ;  /* 0x000000db0e147225 */ /* 0x000fc800078e00ff */
[----:B------:R-:W-:Y:S02]  /*19500*/  IMAD R15, R14, R30, R15 ;  /* 0x0000001e0e0f7224 */ /* 0x000fe400078e020f */
[----:B---3--:R-:W-:Y:S01]  /*19510*/  @P1 IMAD.HI.U32 R4, R31, R4, RZ ;  /* 0x000000041f041227 */ /* 0x008fe200078e00ff */
        /* <DEDUP_REMOVED lines=25> */
.L_x_5728:
[----:B------:R-:W-:Y:S05]  /*196b0*/  BSYNC B1 ;  /* 0x0000000000017941 */ /* 0x000fea0003800000 */
.L_x_5727:
[----:B------:R-:W-:Y:S05]  /*196c0*/  @P2 BRA `(.L_x_5723) ;  /* 0x0000000800742947 */ /* 0x000fea0003800000 */
[----:B------:R-:W2:Y:S01]  /*196d0*/  LDC R13, c[0x0][0xce8] ;  /* 0x00033a00ff0d7b82 */ /* 0x000ea20000000800 */
        /* <DEDUP_REMOVED lines=22> */
[----:B--2---:R-:W-:Y:S01]  /*19840*/  ISETP.NE.AND P0, PT, R13, 0x1, PT ;  /* 0x000000010d00780c */ /* 0x004fe20003f05270 */
[----:B------:R-:W-:Y:S01]  /*19850*/  IMAD R11, R32, 0x20, R25 ;  /* 0x00000020200b7824 */ /* 0x000fe200078e0219 */
[----:B------:R-:W-:Y:S01]  /*19860*/  ULDC.64 UR4, c[0x0][0xbf0] ;  /* 0x0002fc0000047ab9 */ /* 0x000fe20000000a00 */
[----:B------:R-:W-:Y:S01]  /*19870*/  IMAD R29, R0, R13, RZ ;  /* 0x0000000d001d7224 */ /* 0x000fe200078e02ff */
[----:B------:R-:W-:Y:S01]  /*19880*/  SHF.R.S32.HI R32, RZ, 0x1f, R33 ;  /* 0x0000001fff207819 */ /* 0x000fe20000011421 */
[----:B------:R-:W-:Y:S02]  /*19890*/  IMAD.IADD R10, R194, 0x1, R11 ;  /* 0x00000001c20a7824 */ /* 0x000fe400078e020b */
        /* <DEDUP_REMOVED lines=13> */
[----:B------:R-:W2:Y:S01]  /*19970*/  @P0 LDC R21, c[0x0][0xcf0] ;  /* 0x00033c00ff150b82 */ /* 0x000ea20000000800 */
[----:B-1----:R-:W-:-:S05]  /*19980*/  @P0 IMAD.HI.U32 R4, R10, R15, RZ ;  /* 0x0000000f0a040227 */ /* 0x002fca00078e00ff */
[----:B--2---:R-:W-:Y:S02]  /*19990*/  @P0 SHF.R.U32.HI R3, RZ, R21, R4 ;  /* 0x00000015ff030219 */ /* 0x004fe40000011604 */
        /* <DEDUP_REMOVED lines=37> */
[----:B------:R-:W-:Y:S02]  /*19bf0*/  LOP3.LUT R27, R0, R11, RZ, 0xfc, !PT ;  /* 0x0000000b001b7212 */ /* 0x000fe400078efcff */
[----:B------:R-:W-:Y:S02]  /*19c00*/  LEA.HI.X R3, R8, UR5, R3, 0x1, P1 ;  /* 0x0000000508037c11 */ /* 0x000fe400088f0c03 */
[----:B------:R-:W-:Y:S01]  /*19c10*/  SEL R0, RZ, 0x80, P2 ;  /* 0x00000080ff007807 */ /* 0x000fe20001000000 */
[----:B------:R1:W2:Y:S03]  /*19c20*/  SHFL.IDX PT, R8, R4, RZ, 0x181f ;  /* 0x00181fff04087589 */ /* 0x0002a600000e0000 */
[----:B------:R-:W-:Y:S01]  /*19c30*/  LOP3.LUT R28, R27, R0, RZ, 0xfc, !PT ;  /* 0x000000001b1c7212 */ /* 0x000fe200078efcff */
[----:B------:R1:W4:Y:S01]  /*19c40*/  SHFL.IDX PT, R9, R3, RZ, 0x181f ;  /* 0x00181fff03097589 */ /* 0x00032200000e0000 */
[----:B------:R-:W-:Y:S05]  /*19c50*/  @P0 BRA `(.L_x_5730) ;  /* 0x00000000007c0947 */ /* 0x000fea0003800000 */
[-C--:B------:R-:W-:Y:S02]  /*19c60*/  ISETP.GE.AND P2, PT, R226, R26.reuse, PT ;  /* 0x0000001ae200720c */ /* 0x080fe40003f46270 */
[-C--:B------:R-:W-:Y:S02]  /*19c70*/  ISETP.GE.AND P1, PT, R187, R26.reuse, PT ;  /* 0x0000001abb00720c */ /* 0x080fe40003f26270 */
[-C--:B------:R-:W-:Y:S02]  /*19c80*/  ISETP.GE.AND P5, PT, R225, R26.reuse, PT ;  /* 0x0000001ae100720c */ /* 0x080fe40003fa6270 */
[----:B------:R-:W-:-:S07]  /*19c90*/  ISETP.GE.AND P3, PT, R224, R26, PT ;  /* 0x0000001ae000720c */ /* 0x000fce0003f66270 */
[CC--:B--2---:R-:W-:Y:S02]  /*19ca0*/  @!P2 LEA R12, P0, R226.reuse, R8.reuse, 0x1 ;  /* 0x00000008e20ca211 */ /* 0x0c4fe400078008ff */
        /* <DEDUP_REMOVED lines=13> */
[----:B--2---:R-:W-:-:S02]  /*19d80*/  @!P1 LEA R12, P6, R222, R8, 0x1 ;  /* 0x00000008de0c9211 */ /* 0x004fc400078c08ff */
        /* <DEDUP_REMOVED lines=12> */
.L_x_5730:
[----:B------:R-:W-:Y:S05]  /*19e50*/  BSYNC B1 ;  /* 0x0000000000017941 */ /* 0x000fea0003800000 */
.L_x_5729:
[----:B------:R-:W-:Y:S01]  /*19e60*/  VIADD R0, R194, 0x20 ;  /* 0x00000020c2007836 */ /* 0x000fe20000000000 */
[----:B----4-:R4:W0:Y:S04]  /*19e70*/  SHFL.IDX PT, R9, R3, 0x1, 0x181f ;  /* 0x00381f0003097f89 */ /* 0x01082800000e0000 */
[----:B------:R-:W-:Y:S01]  /*19e80*/  ISETP.GE.AND P0, PT, R0, R29, PT ;  /* 0x0000001d0000720c */ /* 0x000fe20003f06270 */
[----:B--2---:R4:W2:-:S12]  /*19e90*/  SHFL.IDX PT, R8, R4, 0x1, 0x181f ;  /* 0x00381f0004087f89 */ /* 0x00489800000e0000 */
[----:B----4-:R-:W-:Y:S05]  /*19ea0*/  @P0 BRA `(.L_x_5723) ;  /* 0x00000000007c0947 */ /* 0x010fea0003800000 */
[-C--:B------:R-:W-:Y:S02]  /*19eb0*/  ISETP.GE.AND P5, PT, R226, R26.reuse, PT ;  /* 0x0000001ae200720c */ /* 0x080fe40003fa6270 */
[-C--:B------:R-:W-:Y:S02]  /*19ec0*/  ISETP.GE.AND P4, PT, R187, R26.reuse, PT ;  /* 0x0000001abb00720c */ /* 0x080fe40003f86270 */
[-C--:B------:R-:W-:Y:S02]  /*19ed0*/  ISETP.GE.AND P0, PT, R225, R26.reuse, PT ;  /* 0x0000001ae100720c */ /* 0x080fe40003f06270 */
[----:B------:R-:W-:Y:S02]  /*19ee0*/  ISETP.GE.AND P1, PT, R224, R26, PT ;  /* 0x0000001ae000720c */ /* 0x000fe40003f26270 */
[----:B------:R-:W-:-:S05]  /*19ef0*/  LOP3.LUT P2, RZ, R27, 0x40, RZ, 0xc0, !PT ;  /* 0x000000401bff7812 */ /* 0x000fca000784c0ff */
[C---:B--2---:R-:W-:Y:S02]  /*19f00*/  @!P5 LEA R12, P3, R226.reuse, R8, 0x1 ;  /* 0x00000008e20cd211 */ /* 0x044fe400078608ff */
[----:B0-----:R-:W-:Y:S02]  /*19f10*/  @!P4 IMAD.WIDE R10, R187, 0x2, R8 ;  /* 0x00000002bb0ac825 */ /* 0x001fe400078e0208 */
[----:B------:R-:W-:Y:S02]  /*19f20*/  @!P5 LEA.HI.X R13, R226, R9, R38, 0x1, P3 ;  /* 0x00000009e20dd211 */ /* 0x000fe400018f0c26 */
[----:B------:R-:W-:Y:S01]  /*19f30*/  ISETP.GE.AND P3, PT, R223, R26, PT ;  /* 0x0000001adf00720c */ /* 0x000fe20003f66270 */
        /* <DEDUP_REMOVED lines=22> */
.L_x_5723:
[----:B------:R-:W-:Y:S05]  /*1a0a0*/  BSYNC B0 ;  /* 0x0000000000007941 */ /* 0x000fea0003800000 */
.L_x_5716:
[----:B------:R-:W-:Y:S02]  /*1a0b0*/  ULDC UR4, c[0x0][0xd3c] ;  /* 0x00034f0000047ab9 */ /* 0x000fe40000000800 */
[----:B------:R-:W-:-:S13]  /*1a0c0*/  ISETP.GE.AND P0, PT, R7, UR4, PT ;  /* 0x0000000407007c0c */ /* 0x000fda000bf06270 */
[----:B------:R-:W-:Y:S05]  /*1a0d0*/  @!P0 BRA `(.L_x_5731) ;  /* 0xfffffe74004c8947 */ /* 0x000fea000383ffff */
[----:B------:R-:W-:Y:S05]  /*1a0e0*/  BRA `(.L_x_5589) ;  /* 0x000000a800ec7947 */ /* 0x000fea0003800000 */
.L_x_5587:
        /* <DEDUP_REMOVED lines=18> */
.L_x_5732:
        /* <DEDUP_REMOVED lines=43> */
.L_x_5736:
        /* <DEDUP_REMOVED lines=39> */
.L_x_5734:
        /* <DEDUP_REMOVED lines=12> */
.L_x_5737:
        /* <DEDUP_REMOVED lines=63> */
.L_x_5738:
        /* <DEDUP_REMOVED lines=61> */
.L_x_5739:
[----:B01----:R-:W-:-:S05]  /*1afb0*/  LOP3.LUT R3, RZ, R2, RZ, 0x33, !PT ;  /* 0x00000002ff037212 */ /* 0x003fca00078e33ff */
[----:B------:R-:W-:-:S05]  /*1afc0*/  IMAD.IADD R2, R4, 0x1, R3 ;  /* 0x0000000104027824 */ /* 0x000fca00078e0203 */
[----:B------:R1:W-:Y:S01]  /*1afd0*/  STL [R1+0x4], R2 ;  /* 0x0000040201007387 */ /* 0x0003e20000100800 */
[----:B------:R-:W-:Y:S05]  /*1afe0*/  BRA `(.L_x_5740) ;  /* 0x0000000000107947 */ /* 0x000fea0003800000 */
.L_x_5735:
[----:B------:R-:W-:Y:S01]  /*1aff0*/  IMAD.U32 R2, RZ, RZ, UR6 ;  /* 0x00000006ff027e24 */ /* 0x000fe2000f8e00ff */
[----:B------:R0:W-:Y:S04]  /*1b000*/  STL [R1+0x4], RZ ;  /* 0x000004ff01007387 */ /* 0x0001e80000100800 */
[----:B------:R0:W-:Y:S04]  /*1b010*/  STL [R1+0x8], RZ ;  /* 0x000008ff01007387 */ /* 0x0001e80000100800 */
[----:B------:R0:W-:Y:S02]  /*1b020*/  STL [R1], R2 ;  /* 0x0000000201007387 */ /* 0x0001e40000100800 */
.L_x_5740:
        /* <DEDUP_REMOVED lines=10> */
.L_x_5733:
        /* <DEDUP_REMOVED lines=16> */
[----:B------:R-:W-:Y:S01]  /*1b1d0*/  LOP3.LUT R0, R0, 0x38, RZ, 0xc0, !PT ;  /* 0x0000003800007812 */ /* 0x000fe200078ec0ff */
[----:B------:R-:W-:Y:S01]  /*1b1e0*/  ULDC UR37, c[0x0][0xc] ;  /* 0x0000030000257ab9 */ /* 0x000fe20000000800 */
        /* <DEDUP_REMOVED lines=17> */
[----:B------:R-:W-:Y:S04]  /*1b300*/  STL [R1+0x10], RZ ;  /* 0x000010ff01007387 */ /* 0x000fe80000100800 */
[----:B------:R0:W-:Y:S02]  /*1b310*/  STL [R1+0x1c], R2 ;  /* 0x00001c0201007387 */ /* 0x0001e40000100800 */
[C---:B0-----:R-:W-:Y:S02]  /*1b320*/  LOP3.LUT R2, R0.reuse, 0xc0, RZ, 0xfc, !PT ;  /* 0x000000c000027812 */ /* 0x041fe400078efcff */
[C---:B------:R-:W-:Y:S02]  /*1b330*/  LOP3.LUT R2, R0.reuse, 0x180, RZ, 0xfc, !PT ;  /* 0x0000018000027812 */ /* 0x040fe400078efcff */
[----:B------:R-:W-:-:S07]  /*1b340*/  LOP3.LUT R0, R0, 0x1c0, RZ, 0xfc, !PT ;  /* 0x000001c000007812 */ /* 0x000fce00078efcff */
.L_x_5915:
[----:B--2---:R-:W2:Y:S01]  /*1b350*/  LDL R0, [R1+0xc] ;  /* 0x00000c0001007983 */ /* 0x004ea20000100800 */
[----:B-1----:R-:W2:Y:S01]  /*1b360*/  LDC.64 R2, c[0x0][0xd88] ;  /* 0x00036200ff027b82 */ /* 0x002ea20000000a00 */
[----:B------:R-:W-:Y:S05]  /*1b370*/  YIELD ;  /* 0x0000000000007946 */ /* 0x000fea0003800000 */
[----:B------:R-:W-:Y:S01]  /*1b380*/  ULDC.64 UR4, c[0x0][0xb20] ;  /* 0x0002c80000047ab9 */ /* 0x000fe20000000a00 */
[----:B0-----:R-:W-:Y:S02]  /*1b390*/  CS2R R8, SRZ ;  /* 0x0000000000087805 */ /* 0x001fe4000001ff00 */
        /* <DEDUP_REMOVED lines=27> */
[----:B------:R-:W-:Y:S02]  /*1b550*/  IADD3.X R3, R15, UR5, RZ, P4, !PT ;  /* 0x000000050f037c10 */ /* 0x000fe4000a7fe4ff */
        /* <DEDUP_REMOVED lines=32> */
.L_x_5742:
        /* <DEDUP_REMOVED lines=17> */
.L_x_5743:
[----:B------:R-:W-:Y:S05]  /*1b870*/  @!P0 BRA `(.L_x_5744) ;  /* 0x00000000000c8947 */ /* 0x000fea0003800000 */
[----:B------:R-:W2:Y:S04]  /*1b880*/  LDG.E R8, desc[UR42][R6.64] ;  /* 0x0000002a06087981 */ /* 0x000ea8000c1e1900 */
[----:B------:R-:W2:Y:S02]  /*1b890*/  LDG.E R6, desc[UR42][R6.64+0x4] ;  /* 0x0000042a06067981 */ /* 0x000ea4000c1e1900 */
[----:B--2---:R-:W-:-:S07]  /*1b8a0*/  IMAD.IADD R8, R6, 0x1, -R8 ;  /* 0x0000000106087824 */ /* 0x004fce00078e0a08 */
.L_x_5744:
[----:B-12---:R-:W2:Y:S01]  /*1b8b0*/  @P1 LDG.E R2, desc[UR42][R4.64] ;  /* 0x0000002a04021981 */ /* 0x006ea2000c1e1900 */
[----:B------:R-:W1:Y:S03]  /*1b8c0*/  LDC R3, c[0x0][0x448] ;  /* 0x00011200ff037b82 */ /* 0x000e660000000800 */
[----:B------:R-:W3:Y:S04]  /*1b8d0*/  LDL R6, [R1+0x4] ;  /* 0x0000040001067983 */ /* 0x000ee80000100800 */
[----:B------:R4:W2:Y:S01]  /*1b8e0*/  @P1 LDG.E R4, desc[UR42][R4.64+0x4] ;  /* 0x0000042a04041981 */ /* 0x0008a2000c1e1900 */
[----:B-1----:R-:W-:-:S13]  /*1b8f0*/  ISETP.NE.AND P0, PT, R3, 0x1, PT ;  /* 0x000000010300780c */ /* 0x002fda0003f05270 */
[----:B------:R-:W1:Y:S08]  /*1b900*/  @P0 LDC R3, c[0x0][0x44c] ;  /* 0x00011300ff030b82 */ /* 0x000e700000000800 */
[----:B----4-:R-:W4:Y:S01]  /*1b910*/  @P0 LDC R5, c[0x0][0x450] ;  /* 0x00011400ff050b82 */ /* 0x010f220000000800 */
[----:B-----5:R-:W-:Y:S01]  /*1b920*/  IMAD.IADD R7, R8, 0x1, -R0 ;  /* 0x0000000108077824 */ /* 0x020fe200078e0a00 */
[----:B------:R-:W-:-:S05]  /*1b930*/  LOP3.LUT R12, R10, 0xff, RZ, 0xc0, !PT ;  /* 0x000000ff0a0c7812 */ /* 0x000fca00078ec0ff */
[----:B------:R0:W-:Y:S01]  /*1b940*/  STL [R1+0x70], R12 ;  /* 0x0000700c01007387 */ /* 0x0001e20000100800 */
[----:B------:R-:W-:Y:S01]  /*1b950*/  BSSY B0, `(.L_x_5745) ;  /* 0x0000032000007945 */ /* 0x000fe20003800000 */
[----:B------:R-:W-:Y:S01]  /*1b960*/  SHF.R.U32.HI R10, RZ, 0x10, R10 ;  /* 0x00000010ff0a7819 */ /* 0x000fe2000001160a */
[----:B--2---:R-:W-:Y:S02]  /*1b970*/  @P1 IMAD.IADD R11, R4, 0x1, -R2 ;  /* 0x00000001040b1824 */ /* 0x004fe400078e0a02 */
[----:B---3--:R-:W-:-:S04]  /*1b980*/  IMAD.SHL.U32 R2, R6, 0x40, RZ ;  /* 0x0000004006027824 */ /* 0x008fc800078e00ff */
[----:B------:R-:W-:-:S04]  /*1b990*/  VIADD R2, R2, 0x3f ;  /* 0x0000003f02027836 */ /* 0x000fc80000000000 */
[----:B-1----:R-:W-:-:S05]  /*1b9a0*/  @P0 IMAD.HI.U32 R0, R2, R3, RZ ;  /* 0x0000000302000227 */ /* 0x002fca00078e00ff */
[----:B----4-:R-:W-:Y:S01]  /*1b9b0*/  @P0 SHF.R.U32.HI R2, RZ, R5, R0 ;  /* 0x00000005ff020219 */ /* 0x010fe20000011600 */
[----:B------:R-:W-:-:S05]  /*1b9c0*/  IMAD.IADD R0, R7, 0x1, R11 ;  /* 0x0000000107007824 */ /* 0x000fca00078e020b */
[C---:B------:R-:W-:Y:S01]  /*1b9d0*/  IADD3 R21, R0.reuse, 0x40, -R14 ;  /* 0x0000004000157810 */ /* 0x040fe20007ffe80e */
[----:B------:R-:W-:-:S04]  /*1b9e0*/  VIADD R3, R0, 0x3f ;  /* 0x0000003f00037836 */ /* 0x000fc80000000000 */
[----:B------:R-:W-:Y:S01]  /*1b9f0*/  IMAD.IADD R0, R21, 0x1, R2 ;  /* 0x0000000115007824 */ /* 0x000fe200078e0202 */
[----:B------:R-:W-:-:S04]  /*1ba00*/  SHF.R.S32.HI R2, RZ, 0x1f, R3 ;  /* 0x0000001fff027819 */ /* 0x000fc80000011403 */
[----:B------:R-:W-:Y:S02]  /*1ba10*/  SHF.R.S32.HI R6, RZ, 0x1f, R0 ;  /* 0x0000001fff067819 */ /* 0x000fe40000011400 */
[----:B------:R-:W-:Y:S02]  /*1ba20*/  LEA.HI R2, R2, R3, RZ, 0x6 ;  /* 0x0000000302027211 */ /* 0x000fe400078f30ff */
[----:B------:R-:W-:Y:S02]  /*1ba30*/  LEA.HI R6, R6, R0, RZ, 0x6 ;  /* 0x0000000006067211 */ /* 0x000fe400078f30ff */
[----:B------:R-:W-:Y:S02]  /*1ba40*/  SHF.R.S32.HI R20, RZ, 0x6, R2 ;  /* 0x00000006ff147819 */ /* 0x000fe40000011402 */
[----:B------:R-:W-:-:S04]  /*1ba50*/  SHF.R.S32.HI R6, RZ, 0x6, R6 ;  /* 0x00000006ff067819 */ /* 0x000fc80000011406 */
[----:B------:R-:W-:-:S04]  /*1ba60*/  VIMNMX R6, R20, R6, PT ;  /* 0x0000000614067248 */ /* 0x000fc80003fe0100 */
[----:B------:R-:W-:Y:S01]  /*1ba70*/  ISETP.GE.AND P0, PT, R6, 0x1, PT ;  /* 0x000000010600780c */ /* 0x000fe20003f06270 */
[----:B------:R-:W-:-:S12]  /*1ba80*/  IMAD.MOV.U32 R0, RZ, RZ, RZ ;  /* 0x000000ffff007224 */ /* 0x000fd800078e00ff */
        /* <DEDUP_REMOVED lines=30> */
.L_x_5746:
[----:B------:R-:W-:Y:S05]  /*1bc70*/  BSYNC B0 ;  /* 0x0000000000007941 */ /* 0x000fea0003800000 */
.L_x_5745:
        /* <DEDUP_REMOVED lines=24> */
.L_x_5959:
[----:B-1----:R-:W-:Y:S02]  /*1be00*/  ISETP.NE.AND P0, PT, R14, RZ, PT ;  /* 0x000000ff0e00720c */ /* 0x002fe40003f05270 */
[----:B------:R-:W-:-:S11]  /*1be10*/  PLOP3.LUT P6, PT, PT, PT, PT, 0x8, 0x0 ;  /* 0x000000000000781c */ /* 0x000fd60003fce170 */
[----:B------:R-:W-:Y:S05]  /*1be20*/  @P0 BRA `(.L_x_5750) ;  /* 0x00000000000c0947 */ /* 0x000fea0003800000 */
[----:B------:R-:W-:-:S03]  /*1be30*/  UMOV UR4, 0xffffffff ;  /* 0xffffffff00047882 */ /* 0x000fc60000000000 */
[----:B------:R-:W-:Y:S05]  /*1be40*/  BRA.DIV UR4, `(.L_x_5751) ;  /* 0x0000009a04a87947 */ /* 0x000fea000b800000 */
[----:B------:R-:W-:-:S13]  /*1be50*/  ELECT P6, URZ, PT ;  /* 0x00000000003f782f */ /* 0x000fda00038c0000 */
.L_x_5750:
        /* <DEDUP_REMOVED lines=9> */
.L_x_5962:
[----:B------:R-:W-:Y:S05]  /*1bef0*/  BSYNC B1 ;  /* 0x0000000000017941 */ /* 0x000fea0003800000 */
.L_x_5752:
        /* <DEDUP_REMOVED lines=12> */
.L_x_5963:
[----:B------:R-:W-:Y:S05]  /*1bfc0*/  BSYNC B2 ;  /* 0x0000000000027941 */ /* 0x000fea0003800000 */
.L_x_5756:
        /* <DEDUP_REMOVED lines=9> */
.L_x_5759:
[----:B------:R-:W-:Y:S05]  /*1c060*/  BSYNC B2 ;  /* 0x0000000000027941 */ /* 0x000fea0003800000 */
.L_x_5758:
        /* <DEDUP_REMOVED lines=13> */
.L_x_5760:
        /* <DEDUP_REMOVED lines=13> */
.L_x_5964:
[----:B------:R-:W-:Y:S05]  /*1c210*/  BSYNC B2 ;  /* 0x0000000000027941 */ /* 0x000fea0003800000 */
.L_x_5761:
        /* <DEDUP_REMOVED lines=11> */
.L_x_5764:
[----:B------:R-:W-:Y:S05]  /*1c2d0*/  BSYNC B2 ;  /* 0x0000000000027941 */ /* 0x000fea0003800000 */
.L_x_5763:
        /* <DEDUP_REMOVED lines=10> */
.L_x_5765:
        /* <DEDUP_REMOVED lines=15> */
.L_x_5766:
        /* <DEDUP_REMOVED lines=15> */
.L_x_5767:
        /* <DEDUP_REMOVED lines=15> */
.L_x_5768:
        /* <DEDUP_REMOVED lines=15> */
.L_x_5769:
        /* <DEDUP_REMOVED lines=15> */
.L_x_5770:
        /* <DEDUP_REMOVED lines=15> */
.L_x_5771:
        /* <DEDUP_REMOVED lines=15> */
.L_x_5772:
        /* <DEDUP_REMOVED lines=10> */
.L_x_5755:
[----:B------:R-:W-:Y:S05]  /*1cab0*/  BSYNC B1 ;  /* 0x0000000000017941 */ /* 0x000fea0003800000 */
.L_x_5754:
        /* <DEDUP_REMOVED lines=13> */
.L_x_5792:
        /* <DEDUP_REMOVED lines=13> */
.L_x_5965:
[----:B------:R-:W-:Y:S05]  /*1cc60*/  BSYNC B2 ;  /* 0x0000000000027941 */ /* 0x000fea0003800000 */
.L_x_5775:
        /* <DEDUP_REMOVED lines=9> */
.L_x_5778:
[----:B------:R-:W-:Y:S05]  /*1cd00*/  BSYNC B2 ;  /* 0x0000000000027941 */ /* 0x000fea0003800000 */
.L_x_5777:
        /* <DEDUP_REMOVED lines=12> */
.L_x_5779:
        /* <DEDUP_REMOVED lines=13> */
.L_x_5966:
[----:B------:R-:W-:Y:S05]  /*1cea0*/  BSYNC B2 ;  /* 0x0000000000027941 */ /* 0x000fea0003800000 */
.L_x_5780:
        /* <DEDUP_REMOVED lines=11> */
.L_x_5783:
[----:B------:R-:W-:Y:S05]  /*1cf60*/  BSYNC B2 ;  /* 0x0000000000027941 */ /* 0x000fea0003800000 */
.L_x_5782:
        /* <DEDUP_REMOVED lines=10> */
.L_x_5784:
        /* <DEDUP_REMOVED lines=15> */
.L_x_5785:
        /* <DEDUP_REMOVED lines=15> */
.L_x_5786:
        /* <DEDUP_REMOVED lines=15> */
.L_x_5787:
        /* <DEDUP_REMOVED lines=15> */
.L_x_5788:
        /* <DEDUP_REMOVED lines=15> */
.L_x_5789:
        /* <DEDUP_REMOVED lines=15> */
.L_x_5790:
        /* <DEDUP_REMOVED lines=15> */
.L_x_5791:
        /* <DEDUP_REMOVED lines=10> */
.L_x_5774:
[----:B------:R-:W-:Y:S05]  /*1d740*/  BSYNC B1 ;  /* 0x0000000000017941 */ /* 0x000fea0003800000 */
.L_x_5773:
        /* <DEDUP_REMOVED lines=12> */
.L_x_5748:
[----:B------:R-:W-:Y:S05]  /*1d810*/  BSYNC B0 ;  /* 0x0000000000007941 */ /* 0x000fea0003800000 */
.L_x_5747:
        /* <DEDUP_REMOVED lines=49> */
.L_x_5794:
[----:B------:R-:W-:Y:S05]  /*1db30*/  BSYNC B0 ;  /* 0x0000000000007941 */ /* 0x000fea0003800000 */
.L_x_5793:
        /* <DEDUP_REMOVED lines=19> */
[----:B-1----:R-:W2:Y:S04]  /*1dc70*/  @P0 ATOMG.E.ADD.STRONG.GPU PT, R2, desc[UR42][R4.64], R2 ;  /* 0x00000002040209a8 */ /* 0x002ea800081ee1ea */
[----:B--2---:R0:W1:Y:S02]  /*1dc80*/  SHFL.IDX PT, R2, R2, R0, 0x1f ;  /* 0x00001f0002027589 */ /* 0x00406400000e0000 */
[----:B0-----:R-:W0:Y:S02]  /*1dc90*/  S2R R0, SR_LTMASK ;  /* 0x0000000000007919 */ /* 0x001e240000003900 */
[----:B0-----:R-:W-:-:S06]  /*1dca0*/  LOP3.LUT R0, R0, UR4, RZ, 0xc0, !PT ;  /* 0x0000000400007c12 */ /* 0x001fcc000f8ec0ff */
[----:B------:R-:W1:Y:S02]  /*1dcb0*/  POPC R0, R0 ;  /* 0x0000000000007309 */ /* 0x000e640000000000 */
[----:B-1----:R-:W-:-:S05]  /*1dcc0*/  IADD3 R0, R2, UR37, R0 ;  /* 0x0000002502007c10 */ /* 0x002fca000fffe000 */
[----:B------:R4:W-:Y:S01]  /*1dcd0*/  STL [R1], R0 ;  /* 0x0000000001007387 */ /* 0x0009e20000100800 */
[----:B------:R-:W-:Y:S05]  /*1dce0*/  BRA `(.L_x_5797) ;  /* 0x0000005800847947 */ /* 0x000fea0003800000 */
.L_x_5796:
        /* <DEDUP_REMOVED lines=20> */
.L_x_5799:
[----:B------:R-:W-:Y:S05]  /*1de30*/  BSYNC B6 ;  /* 0x0000000000067941 */ /* 0x000fea0003800000 */
.L_x_5798:
        /* <DEDUP_REMOVED lines=20> */
.L_x_5802:
        /* <DEDUP_REMOVED lines=16> */
.L_x_5801:
[----:B------:R-:W-:Y:S05]  /*1e080*/  BSYNC B6 ;  /* 0x0000000000067941 */ /* 0x000fea0003800000 */
.L_x_5800:
        /* <DEDUP_REMOVED lines=24> */
.L_x_5969:
        /* <DEDUP_REMOVED lines=9> */
.L_x_5972:
        /* <DEDUP_REMOVED lines=24> */
.L_x_5806:
[----:B------:R-:W2:Y:S04]  /*1e420*/  LDL R0, [R1+0x10] ;  /* 0x0000100001007983 */ /* 0x000ea80000100800 */
[----:B-1----:R-:W3:Y:S01]  /*1e430*/  LDL R2, [R1+0x1c] ;  /* 0x00001c0001027983 */ /* 0x002ee20000100800 */
[----:B--2---:R-:W-:Y:S01]  /*1e440*/  IMAD R0, R0, 0x8, R18 ;  /* 0x0000000800007824 */ /* 0x004fe200078e0212 */
[----:B---3--:R-:W-:-:S04]  /*1e450*/  SHF.L.U32 R2, R2, 0x1f, RZ ;  /* 0x0000001f02027819 */ /* 0x008fc800000006ff */
[----:B------:R-:W1:Y:S02]  /*1e460*/  SYNCS.PHASECHK.TRANS64.TRYWAIT P0, [R0+URZ+0x38840], R2 ;  /* 0x03884002000075a7 */ /* 0x000e64000800017f */
[----:B-1----:R-:W-:Y:S05]  /*1e470*/  @!P0 BRA `(.L_x_5807) ;  /* 0x0000007400f48947 */ /* 0x002fea0003800000 */
.L_x_5973:
        /* <DEDUP_REMOVED lines=11> */
.L_x_5808:
        /* <DEDUP_REMOVED lines=23> */
.L_x_5804:
[----:B0-----:R-:W2:Y:S04]  /*1e6a0*/  LDL.LU R4, [R1+0x30] ;  /* 0x0000300001047983 */ /* 0x001ea80000300800 */
        /* <DEDUP_REMOVED lines=33> */
.L_x_5810:
[----:B------:R-:W-:Y:S05]  /*1e8c0*/  BSYNC B6 ;  /* 0x0000000000067941 */ /* 0x000fea0003800000 */
.L_x_5809:
        /* <DEDUP_REMOVED lines=98> */
.L_x_5982:
        /* <DEDUP_REMOVED lines=12> */
.L_x_5812:
        /* <DEDUP_REMOVED lines=37> */
.L_x_5814:
[----:B------:R-:W-:Y:S05]  /*1f200*/  BSYNC B6 ;  /* 0x0000000000067941 */ /* 0x000fea0003800000 */
.L_x_5813:
        /* <DEDUP_REMOVED lines=43> */
[----:B------:R-:W-:-:S04]  /*1f4c0*/  ISETP.GE.AND P3, PT, R10, UR4, PT ;  /* 0x000000040a007c0c */ /* 0x000fc8000bf66270 */
[----:B------:R-:W-:Y:S01]  /*1f4d0*/  LEA.HI.X R4, R2, UR5, R4, 0x1, P0 ;  /* 0x0000000502047c11 */ /* 0x000fe200080f0c04 */
[----:B0-----:R-:W-:Y:S01]  /*1f4e0*/  IMAD.SHL.U32 R6, R6, 0x8, RZ ;  /* 0x0000000806067824 */ /* 0x001fe200078e00ff */
[----:B------:R-:W-:-:S04]  /*1f4f0*/  SEL R5, RZ, 0x1, P3 ;  /* 0x00000001ff057807 */ /* 0x000fc80001800000 */
[----:B------:R-:W-:-:S03]  /*1f500*/  LOP3.LUT R6, R6, 0x38, RZ, 0xc0, !PT ;  /* 0x0000003806067812 */ /* 0x000fc600078ec0ff */
[----:B------:R-:W-:Y:S02]  /*1f510*/  @P3 LOP3.LUT R19, R19, 0x8, RZ, 0xfc, !PT ;  /* 0x0000000813133812 */ /* 0x000fe400078efcff */
[C---:B------:R-:W-:Y:S02]  /*1f520*/  LOP3.LUT R8, R6.reuse, 0x80, RZ, 0xfc, !PT ;  /* 0x0000008006087812 */ /* 0x040fe400078efcff */
[----:B------:R-:W-:Y:S02]  /*1f530*/  LOP3.LUT R6, R6, 0x40, RZ, 0xfc, !PT ;  /* 0x0000004006067812 */ /* 0x000fe400078efcff */
[----:B------:R-:W-:Y:S02]  /*1f540*/  ISETP.GE.AND P2, PT, R8, UR4, PT ;  /* 0x0000000408007c0c */ /* 0x000fe4000bf46270 */
[----:B------:R-:W-:Y:S02]  /*1f550*/  ISETP.GE.AND P1, PT, R6, UR4, PT ;  /* 0x0000000406007c0c */ /* 0x000fe4000bf26270 */
[----:B------:R-:W0:Y:S01]  /*1f560*/  S2R R6, SR_TID.X ;  /* 0x0000000000067919 */ /* 0x000e220000002100 */
[----:B------:R-:W-:-:S02]  /*1f570*/  LOP3.LUT R19, R19, 0xfffffffd, RZ, 0xc0, !PT ;  /* 0xfffffffd13137812 */ /* 0x000fc400078ec0ff */
[----:B------:R-:W-:Y:S02]  /*1f580*/  SEL R3, RZ, 0x4, P2 ;  /* 0x00000004ff037807 */ /* 0x000fe40001000000 */
[----:B------:R-:W-:-:S04]  /*1f590*/  SEL R2, RZ, 0x2, P1 ;  /* 0x00000002ff027807 */ /* 0x000fc80000800000 */
        /* <DEDUP_REMOVED lines=42> */
[----:B------:R-:W0:Y:S02]  /*1f840*/  S2R R12, SR_TID.X ;  /* 0x00000000000c7919 */ /* 0x000e240000002100 */
[----:B0-----:R-:W-:-:S05]  /*1f850*/  IMAD.SHL.U32 R12, R12, 0x8, RZ ;  /* 0x000000080c0c7824 */ /* 0x001fca00078e00ff */
[----:B------:R-:W-:Y:S01]  /*1f860*/  LOP3.LUT R12, R12, 0x38, RZ, 0xc0, !PT ;  /* 0x000000380c0c7812 */ /* 0x000fe200078ec0ff */
[----:B------:R-:W-:Y:S04]  /*1f870*/  SHFL.IDX PT, R14, R0, 0x1, 0x181f ;  /* 0x00381f00000e7f89 */ /* 0x000fe800000e0000 */
        /* <DEDUP_REMOVED lines=80> */
.L_x_5992:
        /* <DEDUP_REMOVED lines=30> */
.L_x_5817:
[----:B------:R-:W-:Y:S05]  /*1ff60*/  BSYNC B0 ;  /* 0x0000000000007941 */ /* 0x000fea0003800000 */
.L_x_5816:
[----:B------:R-:W-:Y:S01]  /*1ff70*/  NOP ;  /* 0x0000000000007918 */ /* 0x000fe20000000000 */
[----:B------:R-:W-:-:S13]  /*1ff80*/  PLOP3.LUT P0, PT, PT, PT, PT, 0x80, 0x0 ;  /* 0x000000000000781c */ /* 0x000fda0003f0f070 */
.L_x_5818:
        /* <DEDUP_REMOVED lines=18> */
.L_x_5993:
[----:B------:R-:W-:Y:S05]  /*200b0*/  BSYNC B0 ;  /* 0x0000000000007941 */ /* 0x000fea0003800000 */
.L_x_5819:
        /* <DEDUP_REMOVED lines=13> */
.L_x_5994:
[----:B------:R-:W-:Y:S05]  /*20190*/  BSYNC B1 ;  /* 0x0000000000017941 */ /* 0x000fea0003800000 */
.L_x_5823:
        /* <DEDUP_REMOVED lines=9> */
.L_x_5826:
[----:B------:R-:W-:Y:S05]  /*20230*/  BSYNC B1 ;  /* 0x0000000000017941 */ /* 0x000fea0003800000 */
.L_x_5825:
        /* <DEDUP_REMOVED lines=13> */
.L_x_5827:
        /* <DEDUP_REMOVED lines=15> */
.L_x_5828:
        /* <DEDUP_REMOVED lines=15> */
.L_x_5829:
        /* <DEDUP_REMOVED lines=15> */
.L_x_5830:
        /* <DEDUP_REMOVED lines=15> */
.L_x_5831:
        /* <DEDUP_REMOVED lines=15> */
.L_x_5832:
        /* <DEDUP_REMOVED lines=15> */
.L_x_5833:
        /* <DEDUP_REMOVED lines=15> */
.L_x_5834:
        /* <DEDUP_REMOVED lines=10> */
.L_x_5822:
[----:B------:R-:W-:Y:S05]  /*20a40*/  BSYNC B0 ;  /* 0x0000000000007941 */ /* 0x000fea0003800000 */
.L_x_5821:
        /* <DEDUP_REMOVED lines=55> */
.L_x_5841:
        /* <DEDUP_REMOVED lines=8> */
.L_x_5995:
[----:B------:R-:W-:Y:S05]  /*20e40*/  BSYNC B3 ;  /* 0x0000000000037941 */ /* 0x000fea0003800000 */
.L_x_5842:
        /* <DEDUP_REMOVED lines=9> */
.L_x_5845:
[----:B------:R-:W-:Y:S05]  /*20ee0*/  BSYNC B3 ;  /* 0x0000000000037941 */ /* 0x000fea0003800000 */
.L_x_5844:
        /* <DEDUP_REMOVED lines=13> */
.L_x_5846:
        /* <DEDUP_REMOVED lines=13> */
.L_x_5996:
[----:B------:R-:W-:Y:S05]  /*21090*/  BSYNC B3 ;  /* 0x0000000000037941 */ /* 0x000fea0003800000 */
.L_x_5847:
        /* <DEDUP_REMOVED lines=11> */
.L_x_5850:
[----:B------:R-:W-:Y:S05]  /*21150*/  BSYNC B3 ;  /* 0x0000000000037941 */ /* 0x000fea0003800000 */
.L_x_5849:
        /* <DEDUP_REMOVED lines=10> */
.L_x_5851:
        /* <DEDUP_REMOVED lines=15> */
.L_x_5852:
        /* <DEDUP_REMOVED lines=15> */
.L_x_5853:
        /* <DEDUP_REMOVED lines=15> */
.L_x_5854:
        /* <DEDUP_REMOVED lines=15> */
.L_x_5855:
        /* <DEDUP_REMOVED lines=15> */
.L_x_5856:
        /* <DEDUP_REMOVED lines=15> */
.L_x_5857:
        /* <DEDUP_REMOVED lines=15> */
.L_x_5858:
        /* <DEDUP_REMOVED lines=10> */
.L_x_5840:
[----:B------:R-:W-:Y:S05]  /*21930*/  BSYNC B1 ;  /* 0x0000000000017941 */ /* 0x000fea0003800000 */
.L_x_5839:
[----:B------:R-:W2:Y:S02]  /*21940*/  LDL.LU R5, [R1+0x4c] ;  /* 0x00004c0001057983 */ /* 0x000ea40000300800 */
[----:B--2---:R-:W-:-:S07]  /*21950*/  VIADD R0, R5, 0xfffffffd ;  /* 0xfffffffd05007836 */ /* 0x004fce0000000000 */
.L_x_5838:
[----:B------:R-:W-:Y:S05]  /*21960*/  BSYNC B2 ;  /* 0x0000000000027941 */ /* 0x000fea0003800000 */
.L_x_5837:
[----:B------:R-:W-:Y:S01]  /*21970*/  VIADD R8, R8, 0xfffffffe ;  /* 0xfffffffe08087836 */ /* 0x000fe20000000000 */
[----:B------:R-:W-:-:S04]  /*21980*/  LOP3.LUT R4, RZ, R4, RZ, 0x33, !PT ;  /* 0x00000004ff047212 */ /* 0x000fc800078e33ff */
[----:B------:R-:W-:-:S13]  /*21990*/  ISETP.NE.AND P0, PT, R8, R4, PT ;  /* 0x000000040800720c */ /* 0x000fda0003f05270 */
[----:B------:R-:W-:Y:S05]  /*219a0*/  @!P0 BRA `(.L_x_5836) ;  /* 0x0000001800e08947 */ /* 0x000fea0003800000 */
.L_x_5899:
        /* <DEDUP_REMOVED lines=35> */
.L_x_5861:
        /* <DEDUP_REMOVED lines=8> */
.L_x_5997:
[----:B------:R-:W-:Y:S05]  /*21c60*/  BSYNC B2 ;  /* 0x0000000000027941 */ /* 0x000fea0003800000 */
.L_x_5862:
        /* <DEDUP_REMOVED lines=9> */
.L_x_5865:
[----:B------:R-:W-:Y:S05]  /*21d00*/  BSYNC B2 ;  /* 0x0000000000027941 */ /* 0x000fea0003800000 */
.L_x_5864:
        /* <DEDUP_REMOVED lines=12> */
.L_x_5866:
        /* <DEDUP_REMOVED lines=13> */
.L_x_5998:
[----:B------:R-:W-:Y:S05]  /*21ea0*/  BSYNC B2 ;  /* 0x0000000000027941 */ /* 0x000fea0003800000 */
.L_x_5867:
        /* <DEDUP_REMOVED lines=11> */
.L_x_5870:
[----:B------:R-:W-:Y:S05]  /*21f60*/  BSYNC B2 ;  /* 0x0000000000027941 */ /* 0x000fea0003800000 */
.L_x_5869:
        /* <DEDUP_REMOVED lines=9> */
.L_x_5871:
        /* <DEDUP_REMOVED lines=15> */
.L_x_5872:
        /* <DEDUP_REMOVED lines=15> */
.L_x_5873:
        /* <DEDUP_REMOVED lines=15> */
.L_x_5874:
        /* <DEDUP_REMOVED lines=15> */
.L_x_5875:
        /* <DEDUP_REMOVED lines=15> */
.L_x_5876:
        /* <DEDUP_REMOVED lines=15> */
.L_x_5877:
        /* <DEDUP_REMOVED lines=15> */
.L_x_5878:
        /* <DEDUP_REMOVED lines=10> */
.L_x_5860:
[----:B------:R-:W-:Y:S05]  /*22730*/  BSYNC B1 ;  /* 0x0000000000017941 */ /* 0x000fea0003800000 */
.L_x_5859:
        /* <DEDUP_REMOVED lines=35> */
.L_x_5881:
        /* <DEDUP_REMOVED lines=8> */
.L_x_5999:
[----:B------:R-:W-:Y:S05]  /*229f0*/  BSYNC B2 ;  /* 0x0000000000027941 */ /* 0x000fea0003800000 */
.L_x_5882:
        /* <DEDUP_REMOVED lines=9> */
.L_x_5885:
[----:B------:R-:W-:Y:S05]  /*22a90*/  BSYNC B2 ;  /* 0x0000000000027941 */ /* 0x000fea0003800000 */
.L_x_5884:
        /* <DEDUP_REMOVED lines=13> */
.L_x_5886:
        /* <DEDUP_REMOVED lines=13> */
.L_x_6000:
[----:B------:R-:W-:Y:S05]  /*22c40*/  BSYNC B2 ;  /* 0x0000000000027941 */ /* 0x000fea0003800000 */
.L_x_5887:
        /* <DEDUP_REMOVED lines=11> */
.L_x_5890:
[----:B------:R-:W-:Y:S05]  /*22d00*/  BSYNC B2 ;  /* 0x0000000000027941 */ /* 0x000fea0003800000 */
.L_x_5889:
        /* <DEDUP_REMOVED lines=10> */
.L_x_5891:
        /* <DEDUP_REMOVED lines=15> */
.L_x_5892:
        /* <DEDUP_REMOVED lines=15> */
.L_x_5893:
        /* <DEDUP_REMOVED lines=15> */
.L_x_5894:
        /* <DEDUP_REMOVED lines=15> */
.L_x_5895:
        /* <DEDUP_REMOVED lines=15> */
.L_x_5896:
        /* <DEDUP_REMOVED lines=15> */
.L_x_5897:
        /* <DEDUP_REMOVED lines=15> */
.L_x_5898:
        /* <DEDUP_REMOVED lines=10> */
.L_x_5880:
[----:B------:R-:W-:Y:S05]  /*234e0*/  BSYNC B1 ;  /* 0x0000000000017941 */ /* 0x000fea0003800000 */
.L_x_5879:
[----:B------:R-:W2:Y:S01]  /*234f0*/  LDL R5, [R1+0x2c] ;  /* 0x00002c0001057983 */ /* 0x000ea20000100800 */
[----:B------:R-:W-:Y:S01]  /*23500*/  VIADD R0, R0, 0xfffffffe ;  /* 0xfffffffe00007836 */ /* 0x000fe20000000000 */
[----:B--2---:R-:W-:-:S13]  /*23510*/  ISETP.GT.AND P0, PT, R6, R5, PT ;  /* 0x000000050600720c */ /* 0x004fda0003f04270 */
[----:B------:R-:W-:Y:S05]  /*23520*/  @P0 BRA `(.L_x_5899) ;  /* 0xffffffe400200947 */ /* 0x000fea000383ffff */
.L_x_5836:
[----:B------:R-:W-:Y:S05]  /*23530*/  BSYNC B0 ;  /* 0x0000000000007941 */ /* 0x000fea0003800000 */
.L_x_5835:
        /* <DEDUP_REMOVED lines=25> */
.L_x_5901:
[----:B------:R-:W-:Y:S05]  /*236d0*/  BSYNC B0 ;  /* 0x0000000000007941 */ /* 0x000fea0003800000 */
.L_x_5900:
[----:B------:R-:W-:-:S05]  /*236e0*/  SEL R0, R0, RZ, P0 ;  /* 0x000000ff00007207 */ /* 0x000fca0000000000 */
[----:B------:R3:W-:Y:S02]  /*236f0*/  STL [R1+0x10], R0 ;  /* 0x0000100001007387 */ /* 0x0007e40000100800 */
.L_x_5797:
[----:B------:R-:W-:Y:S05]  /*23700*/  BSYNC B7 ;  /* 0x0000000000077941 */ /* 0x000fea0003800000 */
.L_x_5795:
        /* <DEDUP_REMOVED lines=13> */
.L_x_5902:
[----:B------:R-:W5:Y:S01]  /*237e0*/  S2R R16, SR_TID.X ;  /* 0x0000000000107919 */ /* 0x000f620000002100 */
[----:B------:R-:W-:Y:S01]  /*237f0*/  UMOV UR4, 0xffffffff ;  /* 0xffffffff00047882 */ /* 0x000fe20000000000 */
[----:B-----5:R-:W-:-:S04]  /*23800*/  LOP3.LUT R16, R16, 0x1f, RZ, 0xc0, !PT ;  /* 0x0000001f10107812 */ /* 0x020fc800078ec0ff */
[----:B------:R-:W-:Y:S01]  /*23810*/  ISETP.NE.AND P0, PT, R16, 0x1f, PT ;  /* 0x0000001f1000780c */ /* 0x000fe20003f05270 */
[----:B------:R-:W-:-:S12]  /*23820*/  BRA.DIV UR4, `(.L_x_5904) ;  /* 0x0000003604e87947 */ /* 0x000fd8000b800000 */
[----:B--2---:R-:W0:Y:S01]  /*23830*/  LDL.LU R2, [R1] ;  /* 0x0000000001027983 */ /* 0x004e220000300800 */
[----:B------:R-:W-:-:S03]  /*23840*/  ULDC UR4, c[0x0][0xd3c] ;  /* 0x00034f0000047ab9 */ /* 0x000fc60000000800 */
[----:B-1----:R-:W3:Y:S01]  /*23850*/  LDL R3, [R1+0xc] ;  /* 0x00000c0001037983 */ /* 0x002ee20000100800 */
[----:B0-----:R-:W-:Y:S02]  /*23860*/  IMAD.MOV.U32 R10, RZ, RZ, R2 ;  /* 0x000000ffff0a7224 */ /* 0x001fe400078e0002 */
[----:B---34-:R-:W-:-:S05]  /*23870*/  IMAD.IADD R0, R3, 0x1, R16 ;  /* 0x0000000103007824 */ /* 0x018fca00078e0210 */
        /* <DEDUP_REMOVED lines=36> */
.L_x_6010:
[----:B------:R-:W-:Y:S02]  /*23ac0*/  ULDC UR4, c[0x0][0xd38] ;  /* 0x00034e0000047ab9 */ /* 0x000fe40000000800 */
[----:B------:R-:W-:-:S04]  /*23ad0*/  IMAD.U32 R2, RZ, RZ, UR4 ;  /* 0x00000004ff027e24 */ /* 0x000fc8000f8e00ff */
[----:B-1----:R-:W-:-:S04]  /*23ae0*/  IMAD R9, R9, R2, RZ ;  /* 0x0000000209097224 */ /* 0x002fc800078e02ff */
[----:B------:R-:W-:-:S05]  /*23af0*/  IMAD.IADD R4, R4, 0x1, R9 ;  /* 0x0000000104047824 */ /* 0x000fca00078e0209 */
[----:B------:R-:W-:-:S13]  /*23b00*/  ISETP.GT.AND P6, PT, R4, R5, PT ;  /* 0x000000050400720c */ /* 0x000fda0003fc4270 */
[----:B------:R-:W-:Y:S05]  /*23b10*/  @P6 BRA `(.L_x_5905) ;  /* 0x0000000000ac6947 */ /* 0x000fea0003800000 */
.L_x_5908:
        /* <DEDUP_REMOVED lines=37> */
.L_x_6018:
[----:B------:R-:W-:Y:S02]  /*23d70*/  ULDC UR4, c[0x0][0xd38] ;  /* 0x00034e0000047ab9 */ /* 0x000fe40000000800 */
[----:B------:R-:W-:-:S04]  /*23d80*/  IMAD.U32 R2, RZ, RZ, UR4 ;  /* 0x00000004ff027e24 */ /* 0x000fc8000f8e00ff */
[----:B-1----:R-:W-:-:S04]  /*23d90*/  IMAD R9, R9, R2, RZ ;  /* 0x0000000209097224 */ /* 0x002fc800078e02ff */
[----:B------:R-:W-:-:S05]  /*23da0*/  IMAD.IADD R4, R9, 0x1, R4 ;  /* 0x0000000109047824 */ /* 0x000fca00078e0204 */
[----:B------:R-:W-:-:S13]  /*23db0*/  ISETP.GT.AND P6, PT, R4, R5, PT ;  /* 0x000000050400720c */ /* 0x000fda0003fc4270 */
[----:B------:R-:W-:Y:S05]  /*23dc0*/  @!P6 BRA `(.L_x_5908) ;  /* 0xfffffffc0054e947 */ /* 0x000fea000383ffff */
.L_x_5905:
        /* <DEDUP_REMOVED lines=12> */
.L_x_6023:
[----:B------:R-:W-:-:S13]  /*23e90*/  ISETP.NE.AND P0, PT, R3, RZ, PT ;  /* 0x000000ff0300720c */ /* 0x000fda0003f05270 */
[----:B------:R-:W-:Y:S05]  /*23ea0*/  @!P0 BRA `(.L_x_5910) ;  /* 0x0000000000148947 */ /* 0x000fea0003800000 */
[----:B------:R-:W-:Y:S01]  /*23eb0*/  UMOV UR4, 0xffffffff ;  /* 0xffffffff00047882 */ /* 0x000fe20000000000 */
[----:B-1----:R-:W-:Y:S02]  /*23ec0*/  VIADD R4, R4, 0xffffffff ;  /* 0xffffffff04047836 */ /* 0x002fe40000000000 */
[----:B------:R-:W-:Y:S05]  /*23ed0*/  BRA.DIV UR4, `(.L_x_5911) ;  /* 0x0000003a04dc7947 */ /* 0x000fea000b800000 */
[----:B------:R1:W2:Y:S02]  /*23ee0*/  SHFL.IDX PT, R4, R7, R4, 0x1f ;  /* 0x00001f0407047589 */ /* 0x0002a400000e0000 */
.L_x_6026:
[----:B--2---:R-:W-:-:S07]  /*23ef0*/  IMAD.MOV.U32 R8, RZ, RZ, R4 ;  /* 0x000000ffff087224 */ /* 0x004fce00078e0004 */
.L_x_5910:
[----:B------:R-:W-:Y:S01]  /*23f00*/  IMAD R3, R8, R2, R9 ;  /* 0x0000000208037224 */ /* 0x000fe200078e0209 */
[----:B------:R-:W-:-:S03]  /*23f10*/  ISETP.NE.AND P0, PT, R6, 0x1, PT ;  /* 0x000000010600780c */ /* 0x000fc60003f05270 */
[----:B01----:R-:W-:Y:S01]  /*23f20*/  IMAD.IADD R7, R5, 0x1, -R3 ;  /* 0x0000000105077824 */ /* 0x003fe200078e0a03 */
[----:B------:R0:W-:Y:S09]  /*23f30*/  STL [R1], R3 ;  /* 0x0000000301007387 */ /* 0x0001f20000100800 */
        /* <DEDUP_REMOVED lines=58> */
.L_x_5912:
[----:B0-----:R-:W2:Y:S01]  /*242e0*/  LDL R3, [R1+0xc] ;  /* 0x00000c0001037983 */ /* 0x001ea20000100800 */
[----:B------:R-:W2:Y:S02]  /*242f0*/  LDC.64 R4, c[0x0][0xd90] ;  /* 0x00036400ff047b82 */ /* 0x000ea40000000a00 */
        /* <DEDUP_REMOVED lines=61> */
.L_x_5913:
[----:B------:R-:W-:-:S05]  /*246d0*/  LOP3.LUT R7, RZ, R7, RZ, 0x33, !PT ;  /* 0x00000007ff077212 */ /* 0x000fca00078e33ff */
[----:B------:R-:W-:-:S05]  /*246e0*/  IMAD.IADD R0, R0, 0x1, R7 ;  /* 0x0000000100007824 */ /* 0x000fca00078e0207 */
[----:B------:R2:W-:Y:S01]  /*246f0*/  STL [R1+0x4], R0 ;  /* 0x0000040001007387 */ /* 0x0005e20000100800 */
[----:B------:R-:W-:Y:S05]  /*24700*/  BRA `(.L_x_5914) ;  /* 0x0000000000287947 */ /* 0x000fea0003800000 */
.L_x_5906:
        /* <DEDUP_REMOVED lines=10> */
.L_x_5914:
[----:B01----:R-:W3:Y:S04]  /*247b0*/  LDL R2, [R1+0xc] ;  /* 0x00000c0001027983 */ /* 0x003ee80000100800 */
[----:B------:R-:W4:Y:S04]  /*247c0*/  LDL R3, [R1+0x8] ;  /* 0x0000080001037983 */ /* 0x000f280000100800 */
        /* <DEDUP_REMOVED lines=14> */
.L_x_5903:
[----:B---34-:R-:W3:Y:S01]  /*248b0*/  LDL R0, [R1+0xc] ;  /* 0x00000c0001007983 */ /* 0x018ee20000100800 */
[----:B------:R-:W-:Y:S02]  /*248c0*/  ULDC UR4, c[0x0][0xd3c] ;  /* 0x00034f0000047ab9 */ /* 0x000fe40000000800 */
[----:B---3--:R-:W-:-:S13]  /*248d0*/  ISETP.GE.AND P0, PT, R0, UR4, PT ;  /* 0x0000000400007c0c */ /* 0x008fda000bf06270 */
[----:B------:R-:W-:Y:S05]  /*248e0*/  @!P0 BRA `(.L_x_5915) ;  /* 0xffffff6800988947 */ /* 0x000fea000383ffff */
[----:B------:R-:W-:Y:S05]  /*248f0*/  BSYNC B8 ;  /* 0x0000000000087941 */ /* 0x000fea0003800000 */
.L_x_5741:
        /* <DEDUP_REMOVED lines=12> */
.L_x_6027:
[----:B------:R-:W-:Y:S05]  /*249c0*/  BSYNC B0 ;  /* 0x0000000000007941 */ /* 0x000fea0003800000 */
.L_x_5916:
[----:B------:R-:W-:-:S03]  /*249d0*/  UMOV UR4, 0xffffffff ;  /* 0xffffffff00047882 */ /* 0x000fc60000000000 */
[----:B------:R-:W-:Y:S05]  /*249e0*/  BRA.DIV UR4, `(.L_x_5918) ;  /* 0x0000003204587947 */ /* 0x000fea000b800000 */
[----:B------:R-:W1:Y:S02]  /*249f0*/  S2R R2, SR_TID.X ;  /* 0x0000000000027919 */ /* 0x000e640000002100 */
[----:B-1----:R-:W-:-:S04]  /*24a00*/  SHF.R.U32.HI R2, RZ, 0x5, R2 ;  /* 0x00000005ff027819 */ /* 0x002fc80000011602 */
[----:B------:R-:W-:-:S05]  /*24a10*/  LOP3.LUT R2, R2, 0x3, RZ, 0xc0, !PT ;  /* 0x0000000302027812 */ /* 0x000fca00078ec0ff */
[----:B------:R1:W2:Y:S02]  /*24a20*/  SHFL.IDX PT, R14, R2, RZ, 0x1f ;  /* 0x00001fff020e7589 */ /* 0x0002a400000e0000 */
.L_x_6030:
[----:B--2---:R-:W-:-:S13]  /*24a30*/  ISETP.NE.AND P0, PT, R14, RZ, PT ;  /* 0x000000ff0e00720c */ /* 0x004fda0003f05270 */
[----:B------:R-:W-:Y:S05]  /*24a40*/  @P0 BRA `(.L_x_5589) ;  /* 0x0000000000940947 */ /* 0x000fea0003800000 */
[----:B------:R-:W-:-:S03]  /*24a50*/  UMOV UR4, 0xffffffff ;  /* 0xffffffff00047882 */ /* 0x000fc60000000000 */
[----:B------:R-:W-:Y:S05]  /*24a60*/  BRA.DIV UR4, `(.L_x_5919) ;  /* 0x00000032046c7947 */ /* 0x000fea000b800000 */
[----:B------:R-:W-:-:S13]  /*24a70*/  ELECT P6, URZ, PT ;  /* 0x00000000003f782f */ /* 0x000fda00038c0000 */
.L_x_6033:
[----:B------:R-:W-:Y:S05]  /*24a80*/  @!P6 BRA `(.L_x_5589) ;  /* 0x000000000084e947 */ /* 0x000fea0003800000 */
[----:B------:R-:W-:-:S06]  /*24a90*/  ULOP3.LUT UR4, UR36, 0x2, URZ, 0xfc, !UPT ;  /* 0x0000000224047892 */ /* 0x000fcc000f8efc3f */
[----:B-1----:R-:W-:-:S05]  /*24aa0*/  IMAD.U32 R2, RZ, RZ, UR4 ;  /* 0x00000004ff027e24 */ /* 0x002fca000f8e00ff */
[----:B------:R-:W-:-:S13]  /*24ab0*/  ISETP.NE.AND P2, PT, R2, 0x3, PT ;  /* 0x000000030200780c */ /* 0x000fda0003f45270 */
[----:B------:R-:W-:Y:S05]  /*24ac0*/  @!P2 BRA `(.L_x_5920) ;  /* 0x000000000004a947 */ /* 0x000fea0003800000 */
[----:B------:R-:W-:Y:S01]  /*24ad0*/  BPT.TRAP 0x1 ;  /* 0x000000040000795c */ /* 0x000fe20000300000 */
.L_x_5920:
        /* <DEDUP_REMOVED lines=14> */
.L_x_6034:
[----:B------:R-:W1:Y:S02]  /*24bc0*/  SYNCS.PHASECHK.TRANS64.TRYWAIT P0, [R7+URZ], R2 ;  /* 0x00000002070075a7 */ /* 0x000e64000800017f */
[----:B-1----:R-:W-:Y:S05]  /*24bd0*/  @!P0 BRA `(.L_x_5922) ;  /* 0x0000003000448947 */ /* 0x002fea0003800000 */
.L_x_6035:
[----:B------:R-:W-:Y:S05]  /*24be0*/  @!P2 BRA `(.L_x_5923) ;  /* 0x000000000004a947 */ /* 0x000fea0003800000 */
[----:B------:R-:W-:Y:S01]  /*24bf0*/  BPT.TRAP 0x1 ;  /* 0x000000040000795c */ /* 0x000fe20000300000 */
.L_x_5923:
[----:B------:R-:W2:Y:S01]  /*24c00*/  LDL.LU R4, [R1+0x10] ;  /* 0x0000100001047983 */ /* 0x000ea20000300800 */
[----:B------:R-:W-:-:S04]  /*24c10*/  VIADD R0, R0, 0x38860 ;  /* 0x0003886000007836 */ /* 0x000fc80000000000 */
[----:B--2---:R-:W-:-:S04]  /*24c20*/  IMAD R4, R4, 0x8, R0 ;  /* 0x0000000804047824 */ /* 0x004fc800078e0200 */
[----:B------:R-:W2:Y:S02]  /*24c30*/  SYNCS.PHASECHK.TRANS64.TRYWAIT P0, [R4+URZ], R5 ;  /* 0x00000005040075a7 */ /* 0x000ea4000800017f */
[----:B--2---:R-:W-:Y:S05]  /*24c40*/  @!P0 BRA `(.L_x_5924) ;  /* 0x00000030003c8947 */ /* 0x004fea0003800000 */
.L_x_6036:
[----:B------:R-:W-:-:S07]  /*24c50*/  IMAD R3, R3, 0x8, R0 ;  /* 0x0000000803037824 */ /* 0x000fce00078e0200 */
.L_x_5925:
[----:B---3--:R3:W4:Y:S02]  /*24c60*/  SYNCS.PHASECHK.TRANS64.TRYWAIT P0, [R3+URZ], R2 ;  /* 0x00000002030075a7 */ /* 0x008724000800017f */
[----:B----4-:R-:W-:Y:S05]  /*24c70*/  @!P0 NANOSLEEP.SYNCS 0x989680 ;  /* 0x009896800000895d */ /* 0x010fea0003900000 */
[----:B------:R-:W4:Y:S02]  /*24c80*/  @!P0 SYNCS.PHASECHK.TRANS64 P0, [R3+URZ], R2 ;  /* 0x00000002030085a7 */ /* 0x000f24000800007f */
[----:B----4-:R-:W-:Y:S05]  /*24c90*/  @!P0 BRA `(.L_x_5925) ;  /* 0xfffffffc00f08947 */ /* 0x010fea000383ffff */
.L_x_5589:
[----:B------:R-:W-:Y:S05]  /*24ca0*/  BSYNC B9 ;  /* 0x0000000000097941 */ /* 0x000fea0003800000 */
.L_x_5586:
[----:B------:R-:W-:Y:S05]  /*24cb0*/  EXIT ;  /* 0x000000000000794d */ /* 0x000fea0003800000 */
.L_x_5607:
[----:B0-----:R0:W1:Y:S02]  /*24cc0*/  SYNCS.PHASECHK.TRANS64.TRYWAIT P5, [R75+URZ+0x38890], R78 ;  /* 0x0388904e4b0075a7 */ /* 0x00106400080a017f */
[----:B-1----:R-:W-:Y:S05]  /*24cd0*/  @!P5 NANOSLEEP.SYNCS 0x989680 ;  /* 0x009896800000d95d */ /* 0x002fea0003900000 */
[----:B------:R-:W1:Y:S02]  /*24ce0*/  @!P5 SYNCS.PHASECHK.TRANS64 P5, [R75+URZ+0x38890], R78 ;  /* 0x0388904e4b00d5a7 */ /* 0x000e6400080a007f */
[----:B-1----:R-:W-:Y:S05]  /*24cf0*/  @!P5 BRA `(.L_x_5607) ;  /* 0xfffffffc00f0d947 */ /* 0x002fea000383ffff */
[----:B------:R-:W-:Y:S05]  /*24d00*/  BRA `(.L_x_5926) ;  /* 0xfffffde000407947 */ /* 0x000fea000383ffff */
.L_x_5617:
[----:B0-----:R0:W1:Y:S02]  /*24d10*/  SYNCS.PHASECHK.TRANS64.TRYWAIT P5, [R75+URZ+0x38890], R78 ;  /* 0x0388904e4b0075a7 */ /* 0x00106400080a017f */
[----:B-1----:R-:W-:Y:S05]  /*24d20*/  @!P5 NANOSLEEP.SYNCS 0x989680 ;  /* 0x009896800000d95d */ /* 0x002fea0003900000 */
[----:B------:R-:W1:Y:S02]  /*24d30*/  @!P5 SYNCS.PHASECHK.TRANS64 P5, [R75+URZ+0x38890], R78 ;  /* 0x0388904e4b00d5a7 */ /* 0x000e6400080a007f */
[----:B-1----:R-:W-:Y:S05]  /*24d40*/  @!P5 BRA `(.L_x_5617) ;  /* 0xfffffffc00f0d947 */ /* 0x002fea000383ffff */
[----:B------:R-:W-:Y:S05]  /*24d50*/  BRA `(.L_x_5927) ;  /* 0xfffffde800c07947 */ /* 0x000fea000383ffff */
.L_x_5622:
[----:B0-----:R0:W1:Y:S02]  /*24d60*/  SYNCS.PHASECHK.TRANS64.TRYWAIT P5, [R75+URZ+0x38890], R78 ;  /* 0x0388904e4b0075a7 */ /* 0x00106400080a017f */
[----:B-1----:R-:W-:Y:S05]  /*24d70*/  @!P5 NANOSLEEP.SYNCS 0x989680 ;  /* 0x009896800000d95d */ /* 0x002fea0003900000 */
[----:B------:R-:W1:Y:S02]  /*24d80*/  @!P5 SYNCS.PHASECHK.TRANS64 P5, [R75+URZ+0x38890], R78 ;  /* 0x0388904e4b00d5a7 */ /* 0x000e6400080a007f */
[----:B-1----:R-:W-:Y:S05]  /*24d90*/  @!P5 BRA `(.L_x_5622) ;  /* 0xfffffffc00f0d947 */ /* 0x002fea000383ffff */
[----:B------:R-:W-:Y:S05]  /*24da0*/  BRA `(.L_x_5928) ;  /* 0xfffffdf000fc7947 */ /* 0x000fea000383ffff */
.L_x_5626:
[----:B--2---:R2:W0:Y:S02]  /*24db0*/  SYNCS.PHASECHK.TRANS64.TRYWAIT P5, [R75+URZ+0x388b0], R78 ;  /* 0x0388b04e4b0075a7 */ /* 0x00442400080a017f */
[----:B0-----:R-:W-:Y:S05]  /*24dc0*/  @!P5 NANOSLEEP.SYNCS 0x989680 ;  /* 0x009896800000d95d */ /* 0x001fea0003900000 */
[----:B------:R-:W0:Y:S02]  /*24dd0*/  @!P5 SYNCS.PHASECHK.TRANS64 P5, [R75+URZ+0x388b0], R78 ;  /* 0x0388b04e4b00d5a7 */ /* 0x000e2400080a007f */
[----:B0-----:R-:W-:Y:S05]  /*24de0*/  @!P5 BRA `(.L_x_5626) ;  /* 0xfffffffc00f0d947 */ /* 0x001fea000383ffff */
[----:B------:R-:W-:Y:S05]  /*24df0*/  BRA `(.L_x_5929) ;  /* 0xfffffdf400787947 */ /* 0x000fea000383ffff */
.L_x_5653:
        /* <DEDUP_REMOVED lines=8> */
.L_x_5931:
[----:B------:R-:W-:Y:S05]  /*24e80*/  BSYNC B1 ;  /* 0x0000000000017941 */ /* 0x000fea0003800000 */
.L_x_5930:
        /* <DEDUP_REMOVED lines=8> */
.L_x_5932:
[----:B------:R-:W-:Y:S02]  /*24f10*/  IMAD.MOV.U32 R13, RZ, RZ, R32 ;  /* 0x000000ffff0d7224 */ /* 0x000fe400078e0020 */
[----:B------:R-:W-:-:S07]  /*24f20*/  IMAD.MOV.U32 R4, RZ, RZ, R14 ;  /* 0x000000ffff047224 */ /* 0x000fce00078e000e */
[----:B------:R-:W-:Y:S05]  /*24f30*/  WARPSYNC.COLLECTIVE R15, `(.L_x_5933) ;  /* 0x000000000f087348 */ /* 0x000fea0003c00000 */
[----:B------:R0:W1:Y:S02]  /*24f40*/  SHFL.IDX P6, R14, R13, R12, R11 ;  /* 0x0000000c0d0e7389 */ /* 0x00006400000c000b */
[----:B01----:R-:W-:Y:S01]  /*24f50*/  ENDCOLLECTIVE ;  /* 0x000000000000791b */ /* 0x003fe20003800000 */
.L_x_5933:
[----:B------:R-:W-:Y:S02]  /*24f60*/  IMAD.MOV.U32 R13, RZ, RZ, R31 ;  /* 0x000000ffff0d7224 */ /* 0x000fe400078e001f */
[----:B------:R-:W-:-:S07]  /*24f70*/  IMAD.MOV.U32 R0, RZ, RZ, R14 ;  /* 0x000000ffff007224 */ /* 0x000fce00078e000e */
[----:B------:R-:W-:Y:S05]  /*24f80*/  WARPSYNC.COLLECTIVE R15, `(.L_x_5934) ;  /* 0x000000000f087348 */ /* 0x000fea0003c00000 */
[----:B------:R0:W1:Y:S02]  /*24f90*/  SHFL.IDX P6, R14, R13, R12, R11 ;  /* 0x0000000c0d0e7389 */ /* 0x00006400000c000b */
[----:B01----:R-:W-:Y:S01]  /*24fa0*/  ENDCOLLECTIVE ;  /* 0x000000000000791b */ /* 0x003fe20003800000 */
.L_x_5934:
[----:B------:R-:W-:Y:S01]  /*24fb0*/  IMAD.MOV.U32 R8, RZ, RZ, R14 ;  /* 0x000000ffff087224 */ /* 0x000fe200078e000e */
[----:B------:R-:W-:Y:S06]  /*24fc0*/  BRA `(.L_x_5935) ;  /* 0xfffffe2800a47947 */ /* 0x000fec000383ffff */
.L_x_5656:
        /* <DEDUP_REMOVED lines=8> */
.L_x_5937:
[----:B------:R-:W-:Y:S05]  /*25050*/  BSYNC B1 ;  /* 0x0000000000017941 */ /* 0x000fea0003800000 */
.L_x_5936:
        /* <DEDUP_REMOVED lines=8> */
.L_x_5938:
[----:B------:R-:W-:Y:S02]  /*250e0*/  IMAD.MOV.U32 R13, RZ, RZ, R32 ;  /* 0x000000ffff0d7224 */ /* 0x000fe400078e0020 */
[----:B------:R-:W-:-:S07]  /*250f0*/  IMAD.MOV.U32 R7, RZ, RZ, R14 ;  /* 0x000000ffff077224 */ /* 0x000fce00078e000e */
[----:B------:R-:W-:Y:S05]  /*25100*/  WARPSYNC.COLLECTIVE R15, `(.L_x_5939) ;  /* 0x000000000f087348 */ /* 0x000fea0003c00000 */
[----:B------:R0:W1:Y:S02]  /*25110*/  SHFL.IDX P6, R14, R13, R12, R11 ;  /* 0x0000000c0d0e7389 */ /* 0x00006400000c000b */
[----:B01----:R-:W-:Y:S01]  /*25120*/  ENDCOLLECTIVE ;  /* 0x000000000000791b */ /* 0x003fe20003800000 */
.L_x_5939:
[----:B------:R-:W-:Y:S02]  /*25130*/  IMAD.MOV.U32 R13, RZ, RZ, R31 ;  /* 0x000000ffff0d7224 */ /* 0x000fe400078e001f */
[----:B------:R-:W-:-:S07]  /*25140*/  IMAD.MOV.U32 R32, RZ, RZ, R14 ;  /* 0x000000ffff207224 */ /* 0x000fce00078e000e */
[----:B------:R-:W-:Y:S05]  /*25150*/  WARPSYNC.COLLECTIVE R15, `(.L_x_5940) ;  /* 0x000000000f087348 */ /* 0x000fea0003c00000 */
[----:B------:R0:W1:Y:S02]  /*25160*/  SHFL.IDX P6, R14, R13, R12, R11 ;  /* 0x0000000c0d0e7389 */ /* 0x00006400000c000b */
[----:B01----:R-:W-:Y:S01]  /*25170*/  ENDCOLLECTIVE ;  /* 0x000000000000791b */ /* 0x003fe20003800000 */
.L_x_5940:
[----:B------:R-:W-:Y:S01]  /*25180*/  IMAD.MOV.U32 R31, RZ, RZ, R14 ;  /* 0x000000ffff1f7224 */ /* 0x000fe200078e000e */
[----:B------:R-:W-:Y:S06]  /*25190*/  BRA `(.L_x_5941) ;  /* 0xfffffe2800f47947 */ /* 0x000fec000383ffff */
.L_x_5660:
[----:B0-----:R0:W1:Y:S02]  /*251a0*/  SYNCS.PHASECHK.TRANS64.TRYWAIT P0, [R2+URZ+0x38800], R35 ;  /* 0x03880023020075a7 */ /* 0x001064000800017f */
[----:B-1----:R-:W-:Y:S05]  /*251b0*/  @!P0 NANOSLEEP.SYNCS 0x989680 ;  /* 0x009896800000895d */ /* 0x002fea0003900000 */
[----:B------:R-:W1:Y:S02]  /*251c0*/  @!P0 SYNCS.PHASECHK.TRANS64 P0, [R2+URZ+0x38800], R35 ;  /* 0x03880023020085a7 */ /* 0x000e64000800007f */
[----:B-1----:R-:W-:Y:S05]  /*251d0*/  @!P0 BRA `(.L_x_5660) ;  /* 0xfffffffc00f08947 */ /* 0x002fea000383ffff */
[----:B------:R-:W-:Y:S05]  /*251e0*/  BRA `(.L_x_5942) ;  /* 0xfffffe2c00dc7947 */ /* 0x000fea000383ffff */
.L_x_5668:
        /* <DEDUP_REMOVED lines=8> */
.L_x_5944:
[----:B------:R-:W-:Y:S05]  /*25270*/  BSYNC B1 ;  /* 0x0000000000017941 */ /* 0x000fea0003800000 */
.L_x_5943:
        /* <DEDUP_REMOVED lines=8> */
.L_x_5945:
[----:B------:R-:W-:Y:S02]  /*25300*/  IMAD.MOV.U32 R13, RZ, RZ, R9 ;  /* 0x000000ffff0d7224 */ /* 0x000fe400078e0009 */
[----:B------:R-:W-:-:S07]  /*25310*/  IMAD.MOV.U32 R4, RZ, RZ, R14 ;  /* 0x000000ffff047224 */ /* 0x000fce00078e000e */
[----:B------:R-:W-:Y:S05]  /*25320*/  WARPSYNC.COLLECTIVE R15, `(.L_x_5946) ;  /* 0x000000000f087348 */ /* 0x000fea0003c00000 */
[----:B------:R0:W1:Y:S02]  /*25330*/  SHFL.IDX P6, R14, R13, R12, R11 ;  /* 0x0000000c0d0e7389 */ /* 0x00006400000c000b */
[----:B01----:R-:W-:Y:S01]  /*25340*/  ENDCOLLECTIVE ;  /* 0x000000000000791b */ /* 0x003fe20003800000 */
.L_x_5946:
[----:B------:R-:W-:Y:S02]  /*25350*/  IMAD.MOV.U32 R13, RZ, RZ, R8 ;  /* 0x000000ffff0d7224 */ /* 0x000fe400078e0008 */
[----:B------:R-:W-:-:S07]  /*25360*/  IMAD.MOV.U32 R7, RZ, RZ, R14 ;  /* 0x000000ffff077224 */ /* 0x000fce00078e000e */
[----:B------:R-:W-:Y:S05]  /*25370*/  WARPSYNC.COLLECTIVE R15, `(.L_x_5947) ;  /* 0x000000000f087348 */ /* 0x000fea0003c00000 */
[----:B------:R0:W1:Y:S02]  /*25380*/  SHFL.IDX P6, R14, R13, R12, R11 ;  /* 0x0000000c0d0e7389 */ /* 0x00006400000c000b */
[----:B01----:R-:W-:Y:S01]  /*25390*/  ENDCOLLECTIVE ;  /* 0x000000000000791b */ /* 0x003fe20003800000 */
.L_x_5947:
[----:B------:R-:W-:Y:S01]  /*253a0*/  IMAD.MOV.U32 R6, RZ, RZ, R14 ;  /* 0x000000ffff067224 */ /* 0x000fe200078e000e */
[----:B------:R-:W-:Y:S06]  /*253b0*/  BRA `(.L_x_5948) ;  /* 0xfffffe3c00307947 */ /* 0x000fec000383ffff */
.L_x_5671:
        /* <DEDUP_REMOVED lines=8> */
.L_x_5950:
[----:B------:R-:W-:Y:S05]  /*25440*/  BSYNC B1 ;  /* 0x0000000000017941 */ /* 0x000fea0003800000 */
.L_x_5949:
        /* <DEDUP_REMOVED lines=8> */
.L_x_5951:
[----:B------:R-:W-:Y:S02]  /*254d0*/  IMAD.MOV.U32 R13, RZ, RZ, R9 ;  /* 0x000000ffff0d7224 */ /* 0x000fe400078e0009 */
[----:B------:R-:W-:-:S07]  /*254e0*/  IMAD.MOV.U32 R3, RZ, RZ, R14 ;  /* 0x000000ffff037224 */ /* 0x000fce00078e000e */
[----:B------:R-:W-:Y:S05]  /*254f0*/  WARPSYNC.COLLECTIVE R15, `(.L_x_5952) ;  /* 0x000000000f087348 */ /* 0x000fea0003c00000 */
[----:B------:R0:W1:Y:S02]  /*25500*/  SHFL.IDX P6, R14, R13, R12, R11 ;  /* 0x0000000c0d0e7389 */ /* 0x00006400000c000b */
[----:B01----:R-:W-:Y:S01]  /*25510*/  ENDCOLLECTIVE ;  /* 0x000000000000791b */ /* 0x003fe20003800000 */
.L_x_5952:
[----:B------:R-:W-:Y:S02]  /*25520*/  IMAD.MOV.U32 R13, RZ, RZ, R8 ;  /* 0x000000ffff0d7224 */ /* 0x000fe400078e0008 */
[----:B------:R-:W-:-:S07]  /*25530*/  IMAD.MOV.U32 R6, RZ, RZ, R14 ;  /* 0x000000ffff067224 */ /* 0x000fce00078e000e */
[----:B------:R-:W-:Y:S05]  /*25540*/  WARPSYNC.COLLECTIVE R15, `(.L_x_5953) ;  /* 0x000000000f087348 */ /* 0x000fea0003c00000 */
[----:B------:R0:W1:Y:S02]  /*25550*/  SHFL.IDX P6, R14, R13, R12, R11 ;  /* 0x0000000c0d0e7389 */ /* 0x00006400000c000b */
[----:B01----:R-:W-:Y:S01]  /*25560*/  ENDCOLLECTIVE ;  /* 0x000000000000791b */ /* 0x003fe20003800000 */
.L_x_5953:
[----:B------:R-:W-:Y:S02]  /*25570*/  IMAD.MOV.U32 R12, RZ, RZ, R3 ;  /* 0x000000ffff0c7224 */ /* 0x000fe400078e0003 */
[----:B------:R-:W-:Y:S01]  /*25580*/  IMAD.MOV.U32 R13, RZ, RZ, R0 ;  /* 0x000000ffff0d7224 */ /* 0x000fe200078e0000 */
[----:B------:R-:W-:Y:S06]  /*25590*/  BRA `(.L_x_5954) ;  /* 0xfffffe3c00507947 */ /* 0x000fec000383ffff */
.L_x_5675:
[----:B0-----:R0:W1:Y:S02]  /*255a0*/  SYNCS.PHASECHK.TRANS64.TRYWAIT P1, [R2+URZ+0x38800], R33 ;  /* 0x03880021020075a7 */ /* 0x001064000802017f */
[----:B-1----:R-:W-:Y:S05]  /*255b0*/  @!P1 NANOSLEEP.SYNCS 0x989680 ;  /* 0x009896800000995d */ /* 0x002fea0003900000 */
[----:B------:R-:W1:Y:S02]  /*255c0*/  @!P1 SYNCS.PHASECHK.TRANS64 P1, [R2+URZ+0x38800], R33 ;  /* 0x03880021020095a7 */ /* 0x000e64000802007f */
[----:B-1----:R-:W-:Y:S05]  /*255d0*/  @!P1 BRA `(.L_x_5675) ;  /* 0xfffffffc00f09947 */ /* 0x002fea000383ffff */
[----:B------:R-:W-:Y:S05]  /*255e0*/  BRA `(.L_x_5955) ;  /* 0xfffffe3c00f47947 */ /* 0x000fea000383ffff */
.L_x_5681:
[----:B0-----:R0:W2:Y:S02]  /*255f0*/  SYNCS.PHASECHK.TRANS64.TRYWAIT P1, [R172+URZ+0x38830], R15 ;  /* 0x0388300fac0075a7 */ /* 0x0010a4000802017f */
[----:B--2---:R-:W-:Y:S05]  /*25600*/  @!P1 NANOSLEEP.SYNCS 0x989680 ;  /* 0x009896800000995d */ /* 0x004fea0003900000 */
[----:B------:R-:W2:Y:S02]  /*25610*/  @!P1 SYNCS.PHASECHK.TRANS64 P1, [R172+URZ+0x38830], R15 ;  /* 0x0388300fac0095a7 */ /* 0x000ea4000802007f */
[----:B--2---:R-:W-:Y:S05]  /*25620*/  @!P1 BRA `(.L_x_5681) ;  /* 0xfffffffc00f09947 */ /* 0x004fea000383ffff */
[----:B------:R-:W-:Y:S05]  /*25630*/  BRA `(.L_x_5680) ;  /* 0xfffffe4c00ac7947 */ /* 0x000fea000383ffff */
.L_x_5683:
[----:B--2---:R2:W3:Y:S02]  /*25640*/  SYNCS.PHASECHK.TRANS64.TRYWAIT P1, [R2+URZ+0x38810], R3 ;  /* 0x03881003020075a7 */ /* 0x0044e4000802017f */
[----:B---3--:R-:W-:Y:S05]  /*25650*/  @!P1 NANOSLEEP.SYNCS 0x989680 ;  /* 0x009896800000995d */ /* 0x008fea0003900000 */
[----:B------:R-:W3:Y:S02]  /*25660*/  @!P1 SYNCS.PHASECHK.TRANS64 P1, [R2+URZ+0x38810], R3 ;  /* 0x03881003020095a7 */ /* 0x000ee4000802007f */
[----:B---3--:R-:W-:Y:S05]  /*25670*/  @!P1 BRA `(.L_x_5683) ;  /* 0xfffffffc00f09947 */ /* 0x008fea000383ffff */
[----:B------:R-:W-:Y:S05]  /*25680*/  BRA `(.L_x_5956) ;  /* 0xfffffe50005c7947 */ /* 0x000fea000383ffff */
.L_x_5688:
[----:B0-----:R0:W2:Y:S02]  /*25690*/  SYNCS.PHASECHK.TRANS64.TRYWAIT P2, [R172+URZ+0x38850], R15 ;  /* 0x0388500fac0075a7 */ /* 0x0010a4000804017f */
[----:B--2---:R-:W-:Y:S05]  /*256a0*/  @!P2 NANOSLEEP.SYNCS 0x989680 ;  /* 0x009896800000a95d */ /* 0x004fea0003900000 */
[----:B------:R-:W2:Y:S02]  /*256b0*/  @!P2 SYNCS.PHASECHK.TRANS64 P2, [R172+URZ+0x38850], R15 ;  /* 0x0388500fac00a5a7 */ /* 0x000ea4000804007f */
[----:B--2---:R-:W-:Y:S05]  /*256c0*/  @!P2 BRA `(.L_x_5688) ;  /* 0xfffffffc00f0a947 */ /* 0x004fea000383ffff */
[----:B------:R-:W-:Y:S05]  /*256d0*/  BRA `(.L_x_5687) ;  /* 0xfffffe5000887947 */ /* 0x000fea000383ffff */
.L_x_5696:
[----:B-1----:R1:W2:Y:S02]  /*256e0*/  SYNCS.PHASECHK.TRANS64.TRYWAIT P3, [R21+URZ+0x38830], R198 ;  /* 0x038830c6150075a7 */ /* 0x0022a4000806017f */
[----:B--2---:R-:W-:Y:S05]  /*256f0*/  @!P3 NANOSLEEP.SYNCS 0x989680 ;  /* 0x009896800000b95d */ /* 0x004fea0003900000 */
[----:B------:R-:W2:Y:S02]  /*25700*/  @!P3 SYNCS.PHASECHK.TRANS64 P3, [R21+URZ+0x38830], R198 ;  /* 0x038830c61500b5a7 */ /* 0x000ea4000806007f */
[----:B--2---:R-:W-:Y:S05]  /*25710*/  @!P3 BRA `(.L_x_5696) ;  /* 0xfffffffc00f0b947 */ /* 0x004fea000383ffff */
[----:B------:R-:W-:Y:S05]  /*25720*/  BRA `(.L_x_5695) ;  /* 0xfffffe8000c47947 */ /* 0x000fea000383ffff */
.L_x_5701:
[----:B---3--:R3:W4:Y:S02]  /*25730*/  SYNCS.PHASECHK.TRANS64.TRYWAIT P3, [R21+URZ+0x38850], R198 ;  /* 0x038850c6150075a7 */ /* 0x008724000806017f */
[----:B----4-:R-:W-:Y:S05]  /*25740*/  @!P3 NANOSLEEP.SYNCS 0x989680 ;  /* 0x009896800000b95d */ /* 0x010fea0003900000 */
[----:B------:R-:W4:Y:S02]  /*25750*/  @!P3 SYNCS.PHASECHK.TRANS64 P3, [R21+URZ+0x38850], R198 ;  /* 0x038850c61500b5a7 */ /* 0x000f24000806007f */
[----:B----4-:R-:W-:Y:S05]  /*25760*/  @!P3 BRA `(.L_x_5701) ;  /* 0xfffffffc00f0b947 */ /* 0x010fea000383ffff */
[----:B------:R-:W-:Y:S05]  /*25770*/  BRA `(.L_x_5700) ;  /* 0xfffffe8400607947 */ /* 0x000fea000383ffff */
.L_x_5709:
[----:B-1----:R1:W2:Y:S02]  /*25780*/  SYNCS.PHASECHK.TRANS64.TRYWAIT P2, [R21+URZ+0x38830], R196 ;  /* 0x038830c4150075a7 */ /* 0x0022a4000804017f */
[----:B--2---:R-:W-:Y:S05]  /*25790*/  @!P2 NANOSLEEP.SYNCS 0x989680 ;  /* 0x009896800000a95d */ /* 0x004fea0003900000 */
[----:B------:R-:W2:Y:S02]  /*257a0*/  @!P2 SYNCS.PHASECHK.TRANS64 P2, [R21+URZ+0x38830], R196 ;  /* 0x038830c41500a5a7 */ /* 0x000ea4000804007f */
[----:B--2---:R-:W-:Y:S05]  /*257b0*/  @!P2 BRA `(.L_x_5709) ;  /* 0xfffffffc00f0a947 */ /* 0x004fea000383ffff */
[----:B------:R-:W-:Y:S05]  /*257c0*/  BRA `(.L_x_5708) ;  /* 0xfffffebc00987947 */ /* 0x000fea000383ffff */
.L_x_5714:
[----:B---3--:R3:W4:Y:S02]  /*257d0*/  SYNCS.PHASECHK.TRANS64.TRYWAIT P2, [R21+URZ+0x38850], R196 ;  /* 0x038850c4150075a7 */ /* 0x008724000804017f */
[----:B----4-:R-:W-:Y:S05]  /*257e0*/  @!P2 NANOSLEEP.SYNCS 0x989680 ;  /* 0x009896800000a95d */ /* 0x010fea0003900000 */
[----:B------:R-:W4:Y:S02]  /*257f0*/  @!P2 SYNCS.PHASECHK.TRANS64 P2, [R21+URZ+0x38850], R196 ;  /* 0x038850c41500a5a7 */ /* 0x000f24000804007f */
[----:B----4-:R-:W-:Y:S05]  /*25800*/  @!P2 BRA `(.L_x_5714) ;  /* 0xfffffffc00f0a947 */ /* 0x010fea000383ffff */
[----:B------:R-:W-:Y:S05]  /*25810*/  BRA `(.L_x_5713) ;  /* 0xfffffec000347947 */ /* 0x000fea000383ffff */
.L_x_5749:
        /* <DEDUP_REMOVED lines=11> */
.L_x_5958:
[----:B------:R-:W-:Y:S05]  /*258d0*/  BSYNC B1 ;  /* 0x0000000000017941 */ /* 0x000fea0003800000 */
.L_x_5957:
[----:B------:R-:W-:Y:S05]  /*258e0*/  BRA `(.L_x_5959) ;  /* 0xffffff6400447947 */ /* 0x000fea000383ffff */
.L_x_5751:
[----:B------:R-:W-:Y:S01]  /*258f0*/  BSSY B1, `(.L_x_5960) ;  /* 0x0000006000017945 */ /* 0x000fe20003800000 */
[----:B------:R-:W-:-:S07]  /*25900*/  IMAD.MOV.U32 R15, RZ, RZ, -0x1 ;  /* 0xffffffffff0f7424 */ /* 0x000fce00078e00ff */
[----:B0-----:R-:W-:Y:S05]  /*25910*/  WARPSYNC.COLLECTIVE R15, `(.L_x_5961) ;  /* 0x000000000f0c7348 */ /* 0x001fea0003c00000 */
[----:B------:R-:W-:Y:S02]  /*25920*/  ELECT P6, UR62, PT ;  /* 0x00000000003e782f */ /* 0x000fe400038c0000 */
[----:B------:R-:W-:Y:S01]  /*25930*/  MOV R14, UR62 ;  /* 0x0000003e000e7c02 */ /* 0x000fe20008000f00 */
[----:B0-----:R-:W-:Y:S10]  /*25940*/  ENDCOLLECTIVE ;  /* 0x000000000000791b */ /* 0x001ff40003800000 */
.L_x_5961:
[----:B------:R-:W-:Y:S05]  /*25950*/  BSYNC B1 ;  /* 0x0000000000017941 */ /* 0x000fea0003800000 */
.L_x_5960:
[----:B------:R-:W-:Y:S05]  /*25960*/  BRA `(.L_x_5750) ;  /* 0xffffff64003c7947 */ /* 0x000fea000383ffff */
.L_x_5753:
[----:B0-----:R0:W1:Y:S02]  /*25970*/  SYNCS.PHASECHK.TRANS64.TRYWAIT P0, [R18+URZ+0x38820], R3 ;  /* 0x03882003120075a7 */ /* 0x001064000800017f */
[----:B-1----:R-:W-:Y:S05]  /*25980*/  @!P0 NANOSLEEP.SYNCS 0x989680 ;  /* 0x009896800000895d */ /* 0x002fea0003900000 */
[----:B------:R-:W1:Y:S02]  /*25990*/  @!P0 SYNCS.PHASECHK.TRANS64 P0, [R18+URZ+0x38820], R3 ;  /* 0x03882003120085a7 */ /* 0x000e64000800007f */
[----:B-1----:R-:W-:Y:S05]  /*259a0*/  @!P0 BRA `(.L_x_5753) ;  /* 0xfffffffc00f08947 */ /* 0x002fea000383ffff */
[----:B------:R-:W-:Y:S05]  /*259b0*/  BRA `(.L_x_5962) ;  /* 0xffffff64004c7947 */ /* 0x000fea000383ffff */
.L_x_5757:
[----:B-1----:R1:W2:Y:S02]  /*259c0*/  SYNCS.PHASECHK.TRANS64.TRYWAIT P0, [R4+URZ+0x388a0], R8 ;  /* 0x0388a008040075a7 */ /* 0x0022a4000800017f */
[----:B--2---:R-:W-:Y:S05]  /*259d0*/  @!P0 NANOSLEEP.SYNCS 0x989680 ;  /* 0x009896800000895d */ /* 0x004fea0003900000 */
[----:B------:R-:W2:Y:S02]  /*259e0*/  @!P0 SYNCS.PHASECHK.TRANS64 P0, [R4+URZ+0x388a0], R8 ;  /* 0x0388a008040085a7 */ /* 0x000ea4000800007f */
[----:B--2---:R-:W-:Y:S05]  /*259f0*/  @!P0 BRA `(.L_x_5757) ;  /* 0xfffffffc00f08947 */ /* 0x004fea000383ffff */
[----:B------:R-:W-:Y:S05]  /*25a00*/  BRA `(.L_x_5963) ;  /* 0xffffff64006c7947 */ /* 0x000fea000383ffff */
.L_x_5762:
[----:B0-----:R0:W2:Y:S02]  /*25a10*/  SYNCS.PHASECHK.TRANS64.TRYWAIT P0, [R4+URZ+0x388c0], R8 ;  /* 0x0388c008040075a7 */ /* 0x0010a4000800017f */
[----:B--2---:R-:W-:Y:S05]  /*25a20*/  @!P0 NANOSLEEP.SYNCS 0x989680 ;  /* 0x009896800000895d */ /* 0x004fea0003900000 */
[----:B------:R-:W2:Y:S02]  /*25a30*/  @!P0 SYNCS.PHASECHK.TRANS64 P0, [R4+URZ+0x388c0], R8 ;  /* 0x0388c008040085a7 */ /* 0x000ea4000800007f */
[----:B--2---:R-:W-:Y:S05]  /*25a40*/  @!P0 BRA `(.L_x_5762) ;  /* 0xfffffffc00f08947 */ /* 0x004fea000383ffff */
[----:B------:R-:W-:Y:S05]  /*25a50*/  BRA `(.L_x_5964) ;  /* 0xffffff6400ec7947 */ /* 0x000fea000383ffff */
.L_x_5776:
[----:B0-----:R0:W1:Y:S02]  /*25a60*/  SYNCS.PHASECHK.TRANS64.TRYWAIT P1, [R4+URZ+0x388a0], R5 ;  /* 0x0388a005040075a7 */ /* 0x001064000802017f */
[----:B-1----:R-:W-:Y:S05]  /*25a70*/  @!P1 NANOSLEEP.SYNCS 0x989680 ;  /* 0x009896800000995d */ /* 0x002fea0003900000 */
[----:B------:R-:W1:Y:S02]  /*25a80*/  @!P1 SYNCS.PHASECHK.TRANS64 P1, [R4+URZ+0x388a0], R5 ;  /* 0x0388a005040095a7 */ /* 0x000e64000802007f */
[----:B-1----:R-:W-:Y:S05]  /*25a90*/  @!P1 BRA `(.L_x_5776) ;  /* 0xfffffffc00f09947 */ /* 0x002fea000383ffff */
[----:B------:R-:W-:Y:S05]  /*25aa0*/  BRA `(.L_x_5965) ;  /* 0xffffff70006c7947 */ /* 0x000fea000383ffff */
.L_x_5781:
[----:B-1----:R1:W2:Y:S02]  /*25ab0*/  SYNCS.PHASECHK.TRANS64.TRYWAIT P1, [R4+URZ+0x388c0], R5 ;  /* 0x0388c005040075a7 */ /* 0x0022a4000802017f */
[----:B--2---:R-:W-:Y:S05]  /*25ac0*/  @!P1 NANOSLEEP.SYNCS 0x989680 ;  /* 0x009896800000995d */ /* 0x004fea0003900000 */
[----:B------:R-:W2:Y:S02]  /*25ad0*/  @!P1 SYNCS.PHASECHK.TRANS64 P1, [R4+URZ+0x388c0], R5 ;  /* 0x0388c005040095a7 */ /* 0x000ea4000802007f */
[----:B--2---:R-:W-:Y:S05]  /*25ae0*/  @!P1 BRA `(.L_x_5781) ;  /* 0xfffffffc00f09947 */ /* 0x004fea000383ffff */
[----:B------:R-:W-:Y:S05]  /*25af0*/  BRA `(.L_x_5966) ;  /* 0xffffff7000e87947 */ /* 0x000fea000383ffff */
.L_x_5803:
        /* <DEDUP_REMOVED lines=11> */
.L_x_5968:
[----:B------:R-:W-:Y:S05]  /*25bb0*/  BSYNC B0 ;  /* 0x0000000000007941 */ /* 0x000fea0003800000 */
.L_x_5967:
[----:B------:R-:W-:Y:S05]  /*25bc0*/  BRA `(.L_x_5969) ;  /* 0xffffff8400907947 */ /* 0x000fea000383ffff */
.L_x_5805:
[----:B------:R-:W-:Y:S01]  /*25bd0*/  BSSY B0, `(.L_x_5970) ;  /* 0x0000006000007945 */ /* 0x000fe20003800000 */
[----:B------:R-:W-:-:S07]  /*25be0*/  IMAD.MOV.U32 R15, RZ, RZ, -0x1 ;  /* 0xffffffffff0f7424 */ /* 0x000fce00078e00ff */
[----:B0-----:R-:W-:Y:S05]  /*25bf0*/  WARPSYNC.COLLECTIVE R15, `(.L_x_5971) ;  /* 0x000000000f0c7348 */ /* 0x001fea0003c00000 */
[----:B------:R-:W-:Y:S02]  /*25c00*/  ELECT P6, UR62, PT ;  /* 0x00000000003e782f */ /* 0x000fe400038c0000 */
[----:B------:R-:W-:Y:S01]  /*25c10*/  MOV R14, UR62 ;  /* 0x0000003e000e7c02 */ /* 0x000fe20008000f00 */
[----:B0-----:R-:W-:Y:S10]  /*25c20*/  ENDCOLLECTIVE ;  /* 0x000000000000791b */ /* 0x001ff40003800000 */
.L_x_5971:
[----:B------:R-:W-:Y:S05]  /*25c30*/  BSYNC B0 ;  /* 0x0000000000007941 */ /* 0x000fea0003800000 */
.L_x_5970:
[----:B------:R-:W-:Y:S05]  /*25c40*/  BRA `(.L_x_5972) ;  /* 0xffffff8400947947 */ /* 0x000fea000383ffff */
.L_x_5807:
[----:B-1----:R1:W2:Y:S02]  /*25c50*/  SYNCS.PHASECHK.TRANS64.TRYWAIT P0, [R0+URZ+0x38840], R2 ;  /* 0x03884002000075a7 */ /* 0x0022a4000800017f */
[----:B--2---:R-:W-:Y:S05]  /*25c60*/  @!P0 NANOSLEEP.SYNCS 0x989680 ;  /* 0x009896800000895d */ /* 0x004fea0003900000 */
[----:B------:R-:W2:Y:S02]  /*25c70*/  @!P0 SYNCS.PHASECHK.TRANS64 P0, [R0+URZ+0x38840], R2 ;  /* 0x03884002000085a7 */ /* 0x000ea4000800007f */
[----:B--2---:R-:W-:Y:S05]  /*25c80*/  @!P0 BRA `(.L_x_5807) ;  /* 0xfffffffc00f08947 */ /* 0x004fea000383ffff */
[----:B------:R-:W-:Y:S05]  /*25c90*/  BRA `(.L_x_5973) ;  /* 0xffffff8400f87947 */ /* 0x000fea000383ffff */
.L_x_5811:
        /* <DEDUP_REMOVED lines=9> */
.L_x_5974:
[----:B------:R-:W-:Y:S02]  /*25d30*/  IMAD.MOV.U32 R13, RZ, RZ, R3 ;  /* 0x000000ffff0d7224 */ /* 0x000fe400078e0003 */
[----:B------:R-:W-:Y:S01]  /*25d40*/  IMAD.MOV.U32 R4, RZ, RZ, R14 ;  /* 0x000000ffff047224 */ /* 0x000fe200078e000e */
[----:B------:R-:W-:-:S07]  /*25d50*/  LOP3.LUT R6, R6, 0x7f, RZ, 0xc0, !PT ;  /* 0x0000007f06067812 */ /* 0x000fce00078ec0ff */
[----:B------:R-:W-:Y:S05]  /*25d60*/  WARPSYNC.COLLECTIVE R15, `(.L_x_5975) ;  /* 0x000000000f087348 */ /* 0x000fea0003c00000 */
[----:B------:R0:W1:Y:S02]  /*25d70*/  SHFL.IDX P6, R14, R13, R12, R11 ;  /* 0x0000000c0d0e7389 */ /* 0x00006400000c000b */
[----:B01----:R-:W-:Y:S01]  /*25d80*/  ENDCOLLECTIVE ;  /* 0x000000000000791b */ /* 0x003fe20003800000 */
.L_x_5975:
        /* <DEDUP_REMOVED lines=9> */
.L_x_5976:
[----:B------:R-:W-:Y:S02]  /*25e20*/  IMAD.MOV.U32 R13, RZ, RZ, R3 ;  /* 0x000000ffff0d7224 */ /* 0x000fe400078e0003 */
[----:B------:R-:W-:-:S07]  /*25e30*/  IMAD.MOV.U32 R6, RZ, RZ, R14 ;  /* 0x000000ffff067224 */ /* 0x000fce00078e000e */
[----:B------:R-:W-:Y:S05]  /*25e40*/  WARPSYNC.COLLECTIVE R15, `(.L_x_5977) ;  /* 0x000000000f087348 */ /* 0x000fea0003c00000 */
[----:B------:R0:W1:Y:S02]  /*25e50*/  SHFL.IDX P6, R14, R13, R12, R11 ;  /* 0x0000000c0d0e7389 */ /* 0x00006400000c000b */
[----:B01----:R-:W-:Y:S01]  /*25e60*/  ENDCOLLECTIVE ;  /* 0x000000000000791b */ /* 0x003fe20003800000 */
.L_x_5977:
        /* <DEDUP_REMOVED lines=22> */
.L_x_5978:
        /* <DEDUP_REMOVED lines=10> */
.L_x_5979:
        /* <DEDUP_REMOVED lines=11> */
.L_x_5980:
        /* <DEDUP_REMOVED lines=14> */
.L_x_5981:
[----:B------:R-:W-:Y:S01]  /*26200*/  IMAD.MOV.U32 R3, RZ, RZ, R14 ;  /* 0x000000ffff037224 */ /* 0x000fe200078e000e */
[----:B------:R-:W-:Y:S06]  /*26210*/  BRA `(.L_x_5982) ;  /* 0xffffff8c00347947 */ /* 0x000fec000383ffff */
.L_x_5815:
        /* <DEDUP_REMOVED lines=26> */
.L_x_5984:
[----:B------:R-:W-:Y:S05]  /*263c0*/  BSYNC B0 ;  /* 0x0000000000007941 */ /* 0x000fea0003800000 */
.L_x_5983:
        /* <DEDUP_REMOVED lines=13> */
.L_x_5985:
        /* <DEDUP_REMOVED lines=40> */
.L_x_5986:
        /* <DEDUP_REMOVED lines=17> */
.L_x_5987:
        /* <DEDUP_REMOVED lines=29> */
.L_x_5988:
        /* <DEDUP_REMOVED lines=12> */
.L_x_5989:
        /* <DEDUP_REMOVED lines=34> */
.L_x_5990:
[----:B------:R-:W-:Y:S02]  /*26ce0*/  IMAD.MOV.U32 R13, RZ, RZ, R0 ;  /* 0x000000ffff0d7224 */ /* 0x000fe400078e0000 */
[----:B------:R-:W-:-:S07]  /*26cf0*/  IMAD.MOV.U32 R4, RZ, RZ, R14 ;  /* 0x000000ffff047224 */ /* 0x000fce00078e000e */
[----:B------:R-:W-:Y:S05]  /*26d00*/  WARPSYNC.COLLECTIVE R15, `(.L_x_5991) ;  /* 0x000000000f087348 */ /* 0x000fea0003c00000 */
[----:B------:R0:W1:Y:S02]  /*26d10*/  SHFL.IDX P6, R14, R13, R12, R11 ;  /* 0x0000000c0d0e7389 */ /* 0x00006400000c000b */
[----:B01----:R-:W-:Y:S01]  /*26d20*/  ENDCOLLECTIVE ;  /* 0x000000000000791b */ /* 0x003fe20003800000 */
.L_x_5991:
[----:B------:R-:W-:Y:S01]  /*26d30*/  IMAD.MOV.U32 R0, RZ, RZ, R14 ;  /* 0x000000ffff007224 */ /* 0x000fe200078e000e */
[----:B------:R-:W-:Y:S06]  /*26d40*/  BRA `(.L_x_5992) ;  /* 0xffffff90000c7947 */ /* 0x000fec000383ffff */
.L_x_5820:
[----:B0-----:R0:W2:Y:S02]  /*26d50*/  SYNCS.PHASECHK.TRANS64.TRYWAIT P0, [R18+URZ+0x38820], R0 ;  /* 0x03882000120075a7 */ /* 0x0010a4000800017f */
[----:B--2---:R-:W-:Y:S05]  /*26d60*/  @!P0 NANOSLEEP.SYNCS 0x989680 ;  /* 0x009896800000895d */ /* 0x004fea0003900000 */
[----:B------:R-:W2:Y:S02]  /*26d70*/  @!P0 SYNCS.PHASECHK.TRANS64 P0, [R18+URZ+0x38820], R0 ;  /* 0x03882000120085a7 */ /* 0x000ea4000800007f */
[----:B--2---:R-:W-:Y:S05]  /*26d80*/  @!P0 BRA `(.L_x_5820) ;  /* 0xfffffffc00f08947 */ /* 0x004fea000383ffff */
[----:B------:R-:W-:Y:S05]  /*26d90*/  BRA `(.L_x_5993) ;  /* 0xffffff9000c47947 */ /* 0x000fea000383ffff */
.L_x_5824:
[----:B0-----:R0:W1:Y:S02]  /*26da0*/  SYNCS.PHASECHK.TRANS64.TRYWAIT P0, [R0+URZ+0x38860], R2 ;  /* 0x03886002000075a7 */ /* 0x001064000800017f */
[----:B-1----:R-:W-:Y:S05]  /*26db0*/  @!P0 NANOSLEEP.SYNCS 0x989680 ;  /* 0x009896800000895d */ /* 0x002fea0003900000 */
[----:B------:R-:W1:Y:S02]  /*26dc0*/  @!P0 SYNCS.PHASECHK.TRANS64 P0, [R0+URZ+0x38860], R2 ;  /* 0x03886002000085a7 */ /* 0x000e64000800007f */
[----:B-1----:R-:W-:Y:S05]  /*26dd0*/  @!P0 BRA `(.L_x_5824) ;  /* 0xfffffffc00f08947 */ /* 0x002fea000383ffff */
[----:B------:R-:W-:Y:S05]  /*26de0*/  BRA `(.L_x_5994) ;  /* 0xffffff9000e87947 */ /* 0x000fea000383ffff */
.L_x_5843:
[----:B-1----:R1:W2:Y:S02]  /*26df0*/  SYNCS.PHASECHK.TRANS64.TRYWAIT P0, [R2+URZ+0x38840], R6 ;  /* 0x03884006020075a7 */ /* 0x0022a4000800017f */
[----:B--2---:R-:W-:Y:S05]  /*26e00*/  @!P0 NANOSLEEP.SYNCS 0x989680 ;  /* 0x009896800000895d */ /* 0x004fea0003900000 */
[----:B------:R-:W2:Y:S02]  /*26e10*/  @!P0 SYNCS.PHASECHK.TRANS64 P0, [R2+URZ+0x38840], R6 ;  /* 0x03884006020085a7 */ /* 0x000ea4000800007f */
[----:B--2---:R-:W-:Y:S05]  /*26e20*/  @!P0 BRA `(.L_x_5843) ;  /* 0xfffffffc00f08947 */ /* 0x004fea000383ffff */
[----:B------:R-:W-:Y:S05]  /*26e30*/  BRA `(.L_x_5995) ;  /* 0xffffffa000007947 */ /* 0x000fea000383ffff */
.L_x_5848:
[----:B0-----:R0:W2:Y:S02]  /*26e40*/  SYNCS.PHASECHK.TRANS64.TRYWAIT P0, [R2+URZ+0x38860], R6 ;  /* 0x03886006020075a7 */ /* 0x0010a4000800017f */
[----:B--2---:R-:W-:Y:S05]  /*26e50*/  @!P0 NANOSLEEP.SYNCS 0x989680 ;  /* 0x009896800000895d */ /* 0x004fea0003900000 */
[----:B------:R-:W2:Y:S02]  /*26e60*/  @!P0 SYNCS.PHASECHK.TRANS64 P0, [R2+URZ+0x38860], R6 ;  /* 0x03886006020085a7 */ /* 0x000ea4000800007f */
[----:B--2---:R-:W-:Y:S05]  /*26e70*/  @!P0 BRA `(.L_x_5848) ;  /* 0xfffffffc00f08947 */ /* 0x004fea000383ffff */
[----:B------:R-:W-:Y:S05]  /*26e80*/  BRA `(.L_x_5996) ;  /* 0xffffffa000807947 */ /* 0x000fea000383ffff */
.L_x_5863:
[----:B-1----:R1:W2:Y:S02]  /*26e90*/  SYNCS.PHASECHK.TRANS64.TRYWAIT P0, [R3+URZ+0x38840], R2 ;  /* 0x03884002030075a7 */ /* 0x0022a4000800017f */
[----:B--2---:R-:W-:Y:S05]  /*26ea0*/  @!P0 NANOSLEEP.SYNCS 0x989680 ;  /* 0x009896800000895d */ /* 0x004fea0003900000 */
[----:B------:R-:W2:Y:S02]  /*26eb0*/  @!P0 SYNCS.PHASECHK.TRANS64 P0, [R3+URZ+0x38840], R2 ;  /* 0x03884002030085a7 */ /* 0x000ea4000800007f */
[----:B--2---:R-:W-:Y:S05]  /*26ec0*/  @!P0 BRA `(.L_x_5863) ;  /* 0xfffffffc00f08947 */ /* 0x004fea000383ffff */
[----:B------:R-:W-:Y:S05]  /*26ed0*/  BRA `(.L_x_5997) ;  /* 0xffffffac00607947 */ /* 0x000fea000383ffff */
.L_x_5868:
[----:B0-----:R0:W2:Y:S02]  /*26ee0*/  SYNCS.PHASECHK.TRANS64.TRYWAIT P0, [R3+URZ+0x38860], R2 ;  /* 0x03886002030075a7 */ /* 0x0010a4000800017f */
[----:B--2---:R-:W-:Y:S05]  /*26ef0*/  @!P0 NANOSLEEP.SYNCS 0x989680 ;  /* 0x009896800000895d */ /* 0x004fea0003900000 */
[----:B------:R-:W2:Y:S02]  /*26f00*/  @!P0 SYNCS.PHASECHK.TRANS64 P0, [R3+URZ+0x38860], R2 ;  /* 0x03886002030085a7 */ /* 0x000ea4000800007f */
[----:B--2---:R-:W-:Y:S05]  /*26f10*/  @!P0 BRA `(.L_x_5868) ;  /* 0xfffffffc00f08947 */ /* 0x004fea000383ffff */
[----:B------:R-:W-:Y:S05]  /*26f20*/  BRA `(.L_x_5998) ;  /* 0xffffffac00dc7947 */ /* 0x000fea000383ffff */
.L_x_5883:
[----:B-1----:R1:W2:Y:S02]  /*26f30*/  SYNCS.PHASECHK.TRANS64.TRYWAIT P0, [R3+URZ+0x38840], R2 ;  /* 0x03884002030075a7 */ /* 0x0022a4000800017f */
[----:B--2---:R-:W-:Y:S05]  /*26f40*/  @!P0 NANOSLEEP.SYNCS 0x989680 ;  /* 0x009896800000895d */ /* 0x004fea0003900000 */
[----:B------:R-:W2:Y:S02]  /*26f50*/  @!P0 SYNCS.PHASECHK.TRANS64 P0, [R3+URZ+0x38840], R2 ;  /* 0x03884002030085a7 */ /* 0x000ea4000800007f */
[----:B--2---:R-:W-:Y:S05]  /*26f60*/  @!P0 BRA `(.L_x_5883) ;  /* 0xfffffffc00f08947 */ /* 0x004fea000383ffff */
[----:B------:R-:W-:Y:S05]  /*26f70*/  BRA `(.L_x_5999) ;  /* 0xffffffb8009c7947 */ /* 0x000fea000383ffff */
.L_x_5888:
[----:B--2---:R2:W3:Y:S02]  /*26f80*/  SYNCS.PHASECHK.TRANS64.TRYWAIT P0, [R3+URZ+0x38860], R2 ;  /* 0x03886002030075a7 */ /* 0x0044e4000800017f */
[----:B---3--:R-:W-:Y:S05]  /*26f90*/  @!P0 NANOSLEEP.SYNCS 0x989680 ;  /* 0x009896800000895d */ /* 0x008fea0003900000 */
[----:B------:R-:W3:Y:S02]  /*26fa0*/  @!P0 SYNCS.PHASECHK.TRANS64 P0, [R3+URZ+0x38860], R2 ;  /* 0x03886002030085a7 */ /* 0x000ee4000800007f */
[----:B---3--:R-:W-:Y:S05]  /*26fb0*/  @!P0 BRA `(.L_x_5888) ;  /* 0xfffffffc00f08947 */ /* 0x008fea000383ffff */
[----:B------:R-:W-:Y:S05]  /*26fc0*/  BRA `(.L_x_6000) ;  /* 0xffffffbc001c7947 */ /* 0x000fea000383ffff */
.L_x_5904:
[----:B--2---:R-:W2:Y:S01]  /*26fd0*/  LDL R2, [R1] ;  /* 0x0000000001027983 */ /* 0x004ea20000100800 */
[----:B------:R-:W-:Y:S01]  /*26fe0*/  BSSY B0, `(.L_x_6001) ;  /* 0x0000008000007945 */ /* 0x000fe20003800000 */
[----:B------:R-:W-:Y:S02]  /*26ff0*/  IMAD.MOV.U32 R12, RZ, RZ, RZ ;  /* 0x000000ffff0c7224 */ /* 0x000fe400078e00ff */
[----:B------:R-:W-:Y:S02]  /*27000*/  IMAD.MOV.U32 R11, RZ, RZ, 0x1f ;  /* 0x0000001fff0b7424 */ /* 0x000fe400078e00ff */
[----:B------:R-:W-:Y:S02]  /*27010*/  IMAD.MOV.U32 R15, RZ, RZ, -0x1 ;  /* 0xffffffffff0f7424 */ /* 0x000fe400078e00ff */
[----:B--2---:R-:W-:-:S07]  /*27020*/  IMAD.MOV.U32 R13, RZ, RZ, R2 ;  /* 0x000000ffff0d7224 */ /* 0x004fce00078e0002 */
[----:B01-34-:R-:W-:Y:S05]  /*27030*/  WARPSYNC.COLLECTIVE R15, `(.L_x_6002) ;  /* 0x000000000f087348 */ /* 0x01bfea0003c00000 */
[----:B------:R2:W0:Y:S02]  /*27040*/  SHFL.IDX P6, R14, R13, R12, R11 ;  /* 0x0000000c0d0e7389 */ /* 0x00042400000c000b */
[----:B01234-:R-:W-:Y:S01]  /*27050*/  ENDCOLLECTIVE ;  /* 0x000000000000791b */ /* 0x01ffe20003800000 */
.L_x_6002:
[----:B------:R-:W-:Y:S05]  /*27060*/  BSYNC B0 ;  /* 0x0000000000007941 */ /* 0x000fea0003800000 */
.L_x_6001:
        /* <DEDUP_REMOVED lines=9> */
.L_x_6003:
        /* <DEDUP_REMOVED lines=26> */
.L_x_6004:
        /* <DEDUP_REMOVED lines=8> */
.L_x_6005:
        /* <DEDUP_REMOVED lines=8> */
.L_x_6006:
        /* <DEDUP_REMOVED lines=8> */
.L_x_6007:
        /* <DEDUP_REMOVED lines=8> */
.L_x_6008:
        /* <DEDUP_REMOVED lines=9> */
.L_x_6009:
[----:B------:R-:W-:Y:S01]  /*27530*/  IMAD.MOV.U32 R9, RZ, RZ, R14 ;  /* 0x000000ffff097224 */ /* 0x000fe200078e000e */
[----:B------:R-:W-:Y:S06]  /*27540*/  BRA `(.L_x_6010) ;  /* 0xffffffc4005c7947 */ /* 0x000fec000383ffff */
.L_x_5907:
        /* <DEDUP_REMOVED lines=8> */
.L_x_6012:
[----:B------:R-:W-:Y:S05]  /*275d0*/  BSYNC B0 ;  /* 0x0000000000007941 */ /* 0x000fea0003800000 */
.L_x_6011:
        /* <DEDUP_REMOVED lines=10> */
.L_x_6013:
        /* <DEDUP_REMOVED lines=8> */
.L_x_6014:
        /* <DEDUP_REMOVED lines=8> */
.L_x_6015:
        /* <DEDUP_REMOVED lines=8> */
.L_x_6016:
        /* <DEDUP_REMOVED lines=9> */
.L_x_6017:
[----:B------:R-:W-:Y:S01]  /*27890*/  IMAD.MOV.U32 R9, RZ, RZ, R14 ;  /* 0x000000ffff097224 */ /* 0x000fe200078e000e */
[----:B------:R-:W-:Y:S06]  /*278a0*/  BRA `(.L_x_6018) ;  /* 0xffffffc400307947 */ /* 0x000fec000383ffff */
.L_x_5909:
[----:B------:R-:W-:Y:S01]  /*278b0*/  BSSY B0, `(.L_x_6019) ;  /* 0x0000006000007945 */ /* 0x000fe20003800000 */
[----:B------:R-:W-:Y:S01]  /*278c0*/  PLOP3.LUT P6, PT, P6, PT, PT, 0x8, 0x0 ;  /* 0x000000000000781c */ /* 0x000fe200037ce170 */
[----:B------:R-:W-:-:S12]  /*278d0*/  IMAD.MOV.U32 R15, RZ, RZ, -0x1 ;  /* 0xffffffffff0f7424 */ /* 0x000fd800078e00ff */
[----:B0-----:R-:W-:Y:S05]  /*278e0*/  WARPSYNC.COLLECTIVE R15, `(.L_x_6020) ;  /* 0x000000000f087348 */ /* 0x001fea0003c00000 */
[----:B------:R-:W-:Y:S01]  /*278f0*/  VOTE.ANY R14, PT, P6 ;  /* 0x00000000000e7806 */ /* 0x000fe200030e0100 */
[----:B0-----:R-:W-:Y:S06]  /*27900*/  ENDCOLLECTIVE ;  /* 0x000000000000791b */ /* 0x001fec0003800000 */
.L_x_6020:
[----:B------:R-:W-:Y:S05]  /*27910*/  BSYNC B0 ;  /* 0x0000000000007941 */ /* 0x000fea0003800000 */
.L_x_6019:
        /* <DEDUP_REMOVED lines=10> */
.L_x_6021:
[----:B------:R-:W-:Y:S02]  /*279c0*/  IMAD.MOV.U32 R13, RZ, RZ, R6 ;  /* 0x000000ffff0d7224 */ /* 0x000fe400078e0006 */
[----:B------:R-:W-:-:S07]  /*279d0*/  IMAD.MOV.U32 R0, RZ, RZ, R14 ;  /* 0x000000ffff007224 */ /* 0x000fce00078e000e */
[----:B------:R-:W-:Y:S05]  /*279e0*/  WARPSYNC.COLLECTIVE R15, `(.L_x_6022) ;  /* 0x000000000f087348 */ /* 0x000fea0003c00000 */
[----:B------:R0:W1:Y:S02]  /*279f0*/  SHFL.IDX P6, R14, R13, R12, R11 ;  /* 0x0000000c0d0e7389 */ /* 0x00006400000c000b */
[----:B01----:R-:W-:Y:S01]  /*27a00*/  ENDCOLLECTIVE ;  /* 0x000000000000791b */ /* 0x003fe20003800000 */
.L_x_6022:
[----:B------:R-:W-:Y:S02]  /*27a10*/  IMAD.MOV.U32 R6, RZ, RZ, R14 ;  /* 0x000000ffff067224 */ /* 0x000fe400078e000e */
[----:B------:R-:W-:-:S05]  /*27a20*/  IMAD.IADD R10, R4, 0x1, R10 ;  /* 0x00000001040a7824 */ /* 0x000fca00078e020a */
[----:B------:R0:W-:Y:S01]  /*27a30*/  STL [R1+0xc], R10 ;  /* 0x00000c0a01007387 */ /* 0x0001e20000100800 */
[----:B------:R-:W-:Y:S05]  /*27a40*/  BRA `(.L_x_6023) ;  /* 0xffffffc400107947 */ /* 0x000fea000383ffff */
.L_x_5911:
        /* <DEDUP_REMOVED lines=8> */
.L_x_6025:
[----:B------:R-:W-:Y:S05]  /*27ad0*/  BSYNC B0 ;  /* 0x0000000000007941 */ /* 0x000fea0003800000 */
.L_x_6024:
[----:B------:R-:W-:Y:S01]  /*27ae0*/  IMAD.MOV.U32 R4, RZ, RZ, R14 ;  /* 0x000000ffff047224 */ /* 0x000fe200078e000e */
[----:B------:R-:W-:Y:S06]  /*27af0*/  BRA `(.L_x_6026) ;  /* 0xffffffc000fc7947 */ /* 0x000fec000383ffff */
.L_x_5917:
[----:B0-----:R0:W1:Y:S02]  /*27b00*/  SYNCS.PHASECHK.TRANS64.TRYWAIT P0, [R0+URZ+0x38820], R3 ;  /* 0x03882003000075a7 */ /* 0x001064000800017f */
[----:B-1----:R-:W-:Y:S05]  /*27b10*/  @!P0 NANOSLEEP.SYNCS 0x989680 ;  /* 0x009896800000895d */ /* 0x002fea0003900000 */
[----:B------:R-:W1:Y:S02]  /*27b20*/  @!P0 SYNCS.PHASECHK.TRANS64 P0, [R0+URZ+0x38820], R3 ;  /* 0x03882003000085a7 */ /* 0x000e64000800007f */
[----:B-1----:R-:W-:Y:S05]  /*27b30*/  @!P0 BRA `(.L_x_5917) ;  /* 0xfffffffc00f08947 */ /* 0x002fea000383ffff */
[----:B------:R-:W-:Y:S05]  /*27b40*/  BRA `(.L_x_6027) ;  /* 0xffffffcc009c7947 */ /* 0x000fea000383ffff */
.L_x_5918:
        /* <DEDUP_REMOVED lines=11> */
.L_x_6029:
[----:B------:R-:W-:Y:S05]  /*27c00*/  BSYNC B0 ;  /* 0x0000000000007941 */ /* 0x000fea0003800000 */
.L_x_6028:
[----:B------:R-:W-:Y:S05]  /*27c10*/  BRA `(.L_x_6030) ;  /* 0xffffffcc00847947 */ /* 0x000fea000383ffff */
.L_x_5919:
[----:B------:R-:W-:Y:S01]  /*27c20*/  BSSY B0, `(.L_x_6031) ;  /* 0x0000006000007945 */ /* 0x000fe20003800000 */
[----:B------:R-:W-:-:S07]  /*27c30*/  IMAD.MOV.U32 R15, RZ, RZ, -0x1 ;  /* 0xffffffffff0f7424 */ /* 0x000fce00078e00ff */
[----:B01----:R-:W-:Y:S05]  /*27c40*/  WARPSYNC.COLLECTIVE R15, `(.L_x_6032) ;  /* 0x000000000f0c7348 */ /* 0x003fea0003c00000 */
[----:B------:R-:W-:Y:S02]  /*27c50*/  ELECT P6, UR62, PT ;  /* 0x00000000003e782f */ /* 0x000fe400038c0000 */
[----:B------:R-:W-:Y:S01]  /*27c60*/  MOV R14, UR62 ;  /* 0x0000003e000e7c02 */ /* 0x000fe20008000f00 */
[----:B01----:R-:W-:Y:S10]  /*27c70*/  ENDCOLLECTIVE ;  /* 0x000000000000791b */ /* 0x003ff40003800000 */
.L_x_6032:
[----:B------:R-:W-:Y:S05]  /*27c80*/  BSYNC B0 ;  /* 0x0000000000007941 */ /* 0x000fea0003800000 */
.L_x_6031:
[----:B------:R-:W-:Y:S05]  /*27c90*/  BRA `(.L_x_6033) ;  /* 0xffffffcc00787947 */ /* 0x000fea000383ffff */
.L_x_5921:
[----:B0-----:R0:W1:Y:S02]  /*27ca0*/  SYNCS.PHASECHK.TRANS64.TRYWAIT P0, [R6+URZ], R5 ;  /* 0x00000005060075a7 */ /* 0x001064000800017f */
[----:B-1----:R-:W-:Y:S05]  /*27cb0*/  @!P0 NANOSLEEP.SYNCS 0x989680 ;  /* 0x009896800000895d */ /* 0x002fea0003900000 */
[----:B------:R-:W1:Y:S02]  /*27cc0*/  @!P0 SYNCS.PHASECHK.TRANS64 P0, [R6+URZ], R5 ;  /* 0x00000005060085a7 */ /* 0x000e64000800007f */
[----:B-1----:R-:W-:Y:S05]  /*27cd0*/  @!P0 BRA `(.L_x_5921) ;  /* 0xfffffffc00f08947 */ /* 0x002fea000383ffff */
[----:B------:R-:W-:Y:S05]  /*27ce0*/  BRA `(.L_x_6034) ;  /* 0xffffffcc00b47947 */ /* 0x000fea000383ffff */
.L_x_5922:
[----:B-1----:R1:W2:Y:S02]  /*27cf0*/  SYNCS.PHASECHK.TRANS64.TRYWAIT P0, [R7+URZ], R2 ;  /* 0x00000002070075a7 */ /* 0x0022a4000800017f */
[----:B--2---:R-:W-:Y:S05]  /*27d00*/  @!P0 NANOSLEEP.SYNCS 0x989680 ;  /* 0x009896800000895d */ /* 0x004fea0003900000 */
[----:B------:R-:W2:Y:S02]  /*27d10*/  @!P0 SYNCS.PHASECHK.TRANS64 P0, [R7+URZ], R2 ;  /* 0x00000002070085a7 */ /* 0x000ea4000800007f */
[----:B--2---:R-:W-:Y:S05]  /*27d20*/  @!P0 BRA `(.L_x_5922) ;  /* 0xfffffffc00f08947 */ /* 0x004fea000383ffff */
[----:B------:R-:W-:Y:S05]  /*27d30*/  BRA `(.L_x_6035) ;  /* 0xffffffcc00a87947 */ /* 0x000fea000383ffff */
.L_x_5924:
[----:B--2---:R2:W3:Y:S02]  /*27d40*/  SYNCS.PHASECHK.TRANS64.TRYWAIT P0, [R4+URZ], R5 ;  /* 0x00000005040075a7 */ /* 0x0044e4000800017f */
[----:B---3--:R-:W-:Y:S05]  /*27d50*/  @!P0 NANOSLEEP.SYNCS 0x989680 ;  /* 0x009896800000895d */ /* 0x008fea0003900000 */
[----:B------:R-:W3:Y:S02]  /*27d60*/  @!P0 SYNCS.PHASECHK.TRANS64 P0, [R4+URZ], R5 ;  /* 0x00000005040085a7 */ /* 0x000ee4000800007f */
[----:B---3--:R-:W-:Y:S05]  /*27d70*/  @!P0 BRA `(.L_x_5924) ;  /* 0xfffffffc00f08947 */ /* 0x008fea000383ffff */
[----:B------:R-:W-:Y:S05]  /*27d80*/  BRA `(.L_x_6036) ;  /* 0xffffffcc00b07947 */ /* 0x000fea000383ffff */
.L_x_6037:
        /* <DEDUP_REMOVED lines=15> */
.L_x_6058:


//--------------------- .nv.global.init           --------------------------
	.section	.nv.global.init,"aw",@progbits
.nv.global.init:
	.type		$str$20,@object
	.size		$str$20,($str$21 - $str$20)
$str$20:
        /*0000*/ 	.byte	0x28, 0x61, 0x64, 0x64, 0x72, 0x65, 0x73, 0x73, 0x20, 0x26, 0x20, 0x6d, 0x61, 0x73, 0x6b, 0x29
        /*0010*/ 	.byte	0x20, 0x3d, 0x3d, 0x20, 0x30, 0x00
	.type		$str$21,@object
	.size		$str$21,(__unnamed_4 - $str$21)
$str$21:
        /*0016*/ 	.byte	0x2f, 0x74, 0x6d, 0x70, 0x2f, 0x6f, 0x73, 0x73, 0x5f, 0x6b, 0x65, 0x72, 0x6e, 0x65, 0x6c, 0x73
        /*0026*/ 	.byte	0x5f, 0x73, 0x72, 0x63, 0x2f, 0x66, 0x6c, 0x61, 0x73, 0x68, 0x5f, 0x61, 0x74, 0x74, 0x65, 0x6e
        /*0036*/ 	.byte	0x74, 0x69, 0x6f, 0x6e, 0x2f, 0x63, 0x73, 0x72, 0x63, 0x2f, 0x63, 0x75, 0x74, 0x6c, 0x61, 0x73
        /*0046*/ 	.byte	0x73, 0x2f, 0x69, 0x6e, 0x63, 0x6c, 0x75, 0x64, 0x65, 0x2f, 0x63, 0x75, 0x74, 0x65, 0x2f, 0x70
        /*0056*/ 	.byte	0x6f, 0x69, 0x6e, 0x74, 0x65, 0x72, 0x5f, 0x66, 0x6c, 0x61, 0x67, 0x67, 0x65, 0x64, 0x2e, 0x68
        /*0066*/ 	.byte	0x70, 0x70, 0x00
	.type		__unnamed_4,@object
	.size		__unnamed_4,(__unnamed_5 - __unnamed_4)
__unnamed_4:
        /* <DEDUP_REMOVED lines=24> */
	.type		__unnamed_5,@object
	.size		__unnamed_5,(__unnamed_6 - __unnamed_5)
__unnamed_5:
        /* <DEDUP_REMOVED lines=24> */
        /*0369*/ 	.byte	0x26, 0x5d, 0x00
	.type		__unnamed_6,@object
	.size		__unnamed_6,(__unnamed_1 - __unnamed_6)
__unnamed_6:
        /* <DEDUP_REMOVED lines=28> */
        /*052c*/ 	.byte	0x34, 0x30, 0x39, 0x36, 0x3e, 0x3e, 0x3e, 0x3e, 0x3e, 0x5d, 0x00
	.type		__unnamed_1,@object
	.size		__unnamed_1,(__unnamed_3 - __unnamed_1)
__unnamed_1:
        /* <DEDUP_REMOVED lines=28> */
        /*06f7*/ 	.byte	0x34, 0x30, 0x39, 0x36, 0x3e, 0x3e, 0x3e, 0x3e, 0x3e, 0x20, 0x26, 0x5d, 0x00
	.type		__unnamed_3,@object
	.size		__unnamed_3,(__unnamed_2 - __unnamed_3)
__unnamed_3:
        /* <DEDUP_REMOVED lines=28> */
        /*08c4*/ 	.byte	0x3a, 0x43, 0x3c, 0x33, 0x32, 0x37, 0x36, 0x38, 0x3e, 0x3e, 0x3e, 0x3e, 0x3e, 0x5d, 0x00
	.type		__unnamed_2,@object
	.size		__unnamed_2,(.L_1 - __unnamed_2)
__unnamed_2:
        /* <DEDUP_REMOVED lines=29> */
.L_1:


//--------------------- .nv.shared._ZN7cutlass13device_kernelIN5flash11enable_sm90INS1_16FlashAttnFwdSm90INS1_25CollectiveMainloopFwdSm90ILi2EN4cute5tupleIJNS5_1CILi1EEES8_S8_EEENS6_IJNS7_ILi64EEESA_SA_EEELi512ENS_10bfloat16_tEfNS_4arch4Sm90ELb0ELb0ELb1ELb0ELb0ELb0ELb0ELb0ELb0ELb1ELb1ELb0EEENS1_21CollectiveEpilogueFwdINS6_IJSA_NS7_ILi512EEESA_EEES9_SC_SE_Li256ELb0ELb1ELb1ELb0EEENS1_19SingleTileSchedulerILb0ELb1ELb1ELi64EEEEEEEEEvNT_6ParamsE --------------------------
	.section	.nv.shared._ZN7cutlass13device_kernelIN5flash11enable_sm90INS1_16FlashAttnFwdSm90INS1_25CollectiveMainloopFwdSm90ILi2EN4cute5tupleIJNS5_1CILi1EEES8_S8_EEENS6_IJNS7_ILi64EEESA_SA_EEELi512ENS_10bfloat16_tEfNS_4arch4Sm90ELb0ELb0ELb1ELb0ELb0ELb0ELb0ELb0ELb0ELb1ELb1ELb0EEENS1_21CollectiveEpilogueFwdINS6_IJSA_NS7_ILi512EEESA_EEES9_SC_SE_Li256ELb0ELb1ELb1ELb0EEENS1_19SingleTileSchedulerILb0ELb1ELb1ELi64EEEEEEEEEvNT_6ParamsE,"aw",@nobits
	.sectionflags	@""
	.align	16
	.zero		1024


//--------------------- .nv.shared.reserved.0     --------------------------
	.section	.nv.shared.reserved.0,"aw",@nobits
	.weak		__nv_reservedSMEM_offset_0_alias
	.size		__nv_reservedSMEM_offset_0_alias, 0, 0
	.other		__nv_reservedSMEM_offset_0_alias,@"STO_CUDA_RESERVED_SHARED STV_DEFAULT"
__nv_reservedSMEM_offset_0_alias:
	.zero		0


//--------------------- .nv.global                --------------------------
	.section	.nv.global,"aw",@nobits
.nv.global:
	.type		_ZN83_INTERNAL_5266b999_47_flash_fwd_hdim64_512_bf16_split_softcap_sm90_cu_f3e6f9ee_35514cute1_E,@object
	.size		_ZN83_INTERNAL_5266b999_47_flash_fwd_hdim64_512_bf16_split_softcap_sm90_cu_f3e6f9ee_35514cute1_E,(_ZN83_INTERNAL_5266b999_47_flash_fwd_hdim64_512_bf16_split_softcap_sm90_cu_f3e6f9ee_35514cuda3std3__45__cpo6cbeginE - _ZN83_INTERNAL_5266b999_47_flash_fwd_hdim64_512_bf16_split_softcap_sm90_cu_f3e6f9ee_35514cute1_E)
_ZN83_INTERNAL_5266b999_47_flash_fwd_hdim64_512_bf16_split_softcap_sm90_cu_f3e6f9ee_35514cute1_E:
	.zero		1
	.type		_ZN83_INTERNAL_5266b999_47_flash_fwd_hdim64_512_bf16_split_softcap_sm90_cu_f3e6f9ee_35514cuda3std3__45__cpo6cbeginE,@object
	.size		_ZN83_INTERNAL_5266b999_47_flash_fwd_hdim64_512_bf16_split_softcap_sm90_cu_f3e6f9ee_35514cuda3std3__45__cpo6cbeginE,(_ZN83_INTERNAL_5266b999_47_flash_fwd_hdim64_512_bf16_split_softcap_sm90_cu_f3e6f9ee_35514cuda3std3__48in_placeE - _ZN83_INTERNAL_5266b999_47_flash_fwd_hdim64_512_bf16_split_softcap_sm90_cu_f3e6f9ee_35514cuda3std3__45__cpo6cbeginE)
_ZN83_INTERNAL_5266b999_47_flash_fwd_hdim64_512_bf16_split_softcap_sm90_cu_f3e6f9ee_35514cuda3std3__45__cpo6cbeginE:
	.zero		1
	.type		_ZN83_INTERNAL_5266b999_47_flash_fwd_hdim64_512_bf16_split_softcap_sm90_cu_f3e6f9ee_35514cuda3std3__48in_placeE,@object
	.size		_ZN83_INTERNAL_5266b999_47_flash_fwd_hdim64_512_bf16_split_softcap_sm90_cu_f3e6f9ee_35514cuda3std3__48in_placeE,(_ZN83_INTERNAL_5266b999_47_flash_fwd_hdim64_512_bf16_split_softcap_sm90_cu_f3e6f9ee_35514cuda3std6ranges3__45__cpo9iter_moveE - _ZN83_INTERNAL_5266b999_47_flash_fwd_hdim64_512_bf16_split_softcap_sm90_cu_f3e6f9ee_35514cuda3std3__48in_placeE)
_ZN83_INTERNAL_5266b999_47_flash_fwd_hdim64_512_bf16_split_softcap_sm90_cu_f3e6f9ee_35514cuda3std3__48in_placeE:
	.zero		1
	.type		_ZN83_INTERNAL_5266b999_47_flash_fwd_hdim64_512_bf16_split_softcap_sm90_cu_f3e6f9ee_35514cuda3std6ranges3__45__cpo9iter_moveE,@object
	.size		_ZN83_INTERNAL_5266b999_47_flash_fwd_hdim64_512_bf16_split_softcap_sm90_cu_f3e6f9ee_35514cuda3std6ranges3__45__cpo9iter_moveE,(_ZN83_INTERNAL_5266b999_47_flash_fwd_hdim64_512_bf16_split_softcap_sm90_cu_f3e6f9ee_35514cuda3std3__45__cpo5beginE - _ZN83_INTERNAL_5266b999_47_flash_fwd_hdim64_512_bf16_split_softcap_sm90_cu_f3e6f9ee_35514cuda3std6ranges3__45__cpo9iter_moveE)
_ZN83_INTERNAL_5266b999_47_flash_fwd_hdim64_512_bf16_split_softcap_sm90_cu_f3e6f9ee_35514cuda3std6ranges3__45__cpo9iter_moveE:
	.zero		1
	.type		_ZN83_INTERNAL_5266b999_47_flash_fwd_hdim64_512_bf16_split_softcap_sm90_cu_f3e6f9ee_35514cuda3std3__45__cpo5beginE,@object
	.size		_ZN83_INTERNAL_5266b999_47_flash_fwd_hdim64_512_bf16_split_softcap_sm90_cu_f3e6f9ee_35514cuda3std3__45__cpo5beginE,(_ZN83_INTERNAL_5266b999_47_flash_fwd_hdim64_512_bf16_split_softcap_sm90_cu_f3e6f9ee_35514cuda3std3__485_GLOBAL__N__5266b999_47_flash_fwd_hdim64_512_bf16_split_softcap_sm90_cu_f3e6f9ee_35516ignoreE - _ZN83_INTERNAL_5266b999_47_flash_fwd_hdim64_512_bf16_split_softcap_sm90_cu_f3e6f9ee_35514cuda3std3__45__cpo5beginE)
_ZN83_INTERNAL_5266b999_47_flash_fwd_hdim64_512_bf16_split_softcap_sm90_cu_f3e6f9ee_35514cuda3std3__45__cpo5beginE:
	.zero		1
	.type		_ZN83_INTERNAL_5266b999_47_flash_fwd_hdim64_512_bf16_split_softcap_sm90_cu_f3e6f9ee_35514cuda3std3__485_GLOBAL__N__5266b999_47_flash_fwd_hdim64_512_bf16_split_softcap_sm90_cu_f3e6f9ee_35516ignoreE,@object
	.size		_ZN83_INTERNAL_5266b999_47_flash_fwd_hdim64_512_bf16_split_softcap_sm90_cu_f3e6f9ee_35514cuda3std3__485_GLOBAL__N__5266b999_47_flash_fwd_hdim64_512_bf16_split_softcap_sm90_cu_f3e6f9ee_35516ignoreE,(_ZN83_INTERNAL_5266b999_47_flash_fwd_hdim64_512_bf16_split_softcap_sm90_cu_f3e6f9ee_35514cute7productE - _ZN83_INTERNAL_5266b999_47_flash_fwd_hdim64_512_bf16_split_softcap_sm90_cu_f3e6f9ee_35514cuda3std3__485_GLOBAL__N__5266b999_47_flash_fwd_hdim64_512_bf16_split_softcap_sm90_cu_f3e6f9ee_35516ignoreE)
_ZN83_INTERNAL_5266b999_47_flash_fwd_hdim64_512_bf16_split_softcap_sm90_cu_f3e6f9ee_35514cuda3std3__485_GLOBAL__N__5266b999_47_flash_fwd_hdim64_512_bf16_split_softcap_sm90_cu_f3e6f9ee_35516ignoreE:
	.zero		1
	.type		_ZN83_INTERNAL_5266b999_47_flash_fwd_hdim64_512_bf16_split_softcap_sm90_cu_f3e6f9ee_35514cute7productE,@object
	.size		_ZN83_INTERNAL_5266b999_47_flash_fwd_hdim64_512_bf16_split_softcap_sm90_cu_f3e6f9ee_35514cute7productE,(_ZN83_INTERNAL_5266b999_47_flash_fwd_hdim64_512_bf16_split_softcap_sm90_cu_f3e6f9ee_35514cuda3std3__45__cpo3endE - _ZN83_INTERNAL_5266b999_47_flash_fwd_hdim64_512_bf16_split_softcap_sm90_cu_f3e6f9ee_35514cute7productE)
_ZN83_INTERNAL_5266b999_47_flash_fwd_hdim64_512_bf16_split_softcap_sm90_cu_f3e6f9ee_35514cute7productE:
	.zero		1
	.type		_ZN83_INTERNAL_5266b999_47_flash_fwd_hdim64_512_bf16_split_softcap_sm90_cu_f3e6f9ee_35514cuda3std3__45__cpo3endE,@object
	.size		_ZN83_INTERNAL_5266b999_47_flash_fwd_hdim64_512_bf16_split_softcap_sm90_cu_f3e6f9ee_35514cuda3std3__45__cpo3endE,(_ZN83_INTERNAL_5266b999_47_flash_fwd_hdim64_512_bf16_split_softcap_sm90_cu_f3e6f9ee_35514cuda3std3__419piecewise_constructE - _ZN83_INTERNAL_5266b999_47_flash_fwd_hdim64_512_bf16_split_softcap_sm90_cu_f3e6f9ee_35514cuda3std3__45__cpo3endE)
_ZN83_INTERNAL_5266b999_47_flash_fwd_hdim64_512_bf16_split_softcap_sm90_cu_f3e6f9ee_35514cuda3std3__45__cpo3endE:
	.zero		1
	.type		_ZN83_INTERNAL_5266b999_47_flash_fwd_hdim64_512_bf16_split_softcap_sm90_cu_f3e6f9ee_35514cuda3std3__419piecewise_constructE,@object
	.size		_ZN83_INTERNAL_5266b999_47_flash_fwd_hdim64_512_bf16_split_softcap_sm90_cu_f3e6f9ee_35514cuda3std3__419piecewise_constructE,(_ZN83_INTERNAL_5266b999_47_flash_fwd_hdim64_512_bf16_split_softcap_sm90_cu_f3e6f9ee_35514cuda3std3__45__cpo4cendE - _ZN83_INTERNAL_5266b999_47_flash_fwd_hdim64_512_bf16_split_softcap_sm90_cu_f3e6f9ee_35514cuda3std3__419piecewise_constructE)
_ZN83_INTERNAL_5266b999_47_flash_fwd_hdim64_512_bf16_split_softcap_sm90_cu_f3e6f9ee_35514cuda3std3__419piecewise_constructE:
	.zero		1
	.type		_ZN83_INTERNAL_5266b999_47_flash_fwd_hdim64_512_bf16_split_softcap_sm90_cu_f3e6f9ee_35514cuda3std3__45__cpo4cendE,@object
	.size		_ZN83_INTERNAL_5266b999_47_flash_fwd_hdim64_512_bf16_split_softcap_sm90_cu_f3e6f9ee_35514cuda3std3__45__cpo4cendE,(_ZN83_INTERNAL_5266b999_47_flash_fwd_hdim64_512_bf16_split_softcap_sm90_cu_f3e6f9ee_35514cuda3std6ranges3__45__cpo4swapE - _ZN83_INTERNAL_5266b999_47_flash_fwd_hdim64_512_bf16_split_softcap_sm90_cu_f3e6f9ee_35514cuda3std3__45__cpo4cendE)
_ZN83_INTERNAL_5266b999_47_flash_fwd_hdim64_512_bf16_split_softcap_sm90_cu_f3e6f9ee_35514cuda3std3__45__cpo4cendE:
	.zero		1
	.type		_ZN83_INTERNAL_5266b999_47_flash_fwd_hdim64_512_bf16_split_softcap_sm90_cu_f3e6f9ee_35514cuda3std6ranges3__45__cpo4swapE,@object
	.size		_ZN83_INTERNAL_5266b999_47_flash_fwd_hdim64_512_bf16_split_softcap_sm90_cu_f3e6f9ee_35514cuda3std6ranges3__45__cpo4swapE,(.L_13 - _ZN83_INTERNAL_5266b999_47_flash_fwd_hdim64_512_bf16_split_softcap_sm90_cu_f3e6f9ee_35514cuda3std6ranges3__45__cpo4swapE)
_ZN83_INTERNAL_5266b999_47_flash_fwd_hdim64_512_bf16_split_softcap_sm90_cu_f3e6f9ee_35514cuda3std6ranges3__45__cpo4swapE:
	.zero		1
.L_13:


//--------------------- .nv.shared._ZN7cutlass13device_kernelIN5flash11enable_sm90INS1_16FlashAttnFwdSm90INS1_25CollectiveMainloopFwdSm90ILi2EN4cute5tupleIJNS5_1CILi1EEES8_S8_EEENS6_IJNS7_ILi64EEESA_SA_EEELi512ENS_10bfloat16_tEfNS_4arch4Sm90ELb0ELb0ELb1ELb0ELb0ELb0ELb1ELb0ELb0ELb1ELb1ELb0EEENS1_21CollectiveEpilogueFwdINS6_IJSA_NS7_ILi512EEESA_EEES9_SC_SE_Li256ELb0ELb1ELb1ELb0EEENS1_19SingleTileSchedulerILb0ELb1ELb1ELi64EEEEEEEEEvNT_6ParamsE --------------------------
	.section	.nv.shared._ZN7cutlass13device_kernelIN5flash11enable_sm90INS1_16FlashAttnFwdSm90INS1_25CollectiveMainloopFwdSm90ILi2EN4cute5tupleIJNS5_1CILi1EEES8_S8_EEENS6_IJNS7_ILi64EEESA_SA_EEELi512ENS_10bfloat16_tEfNS_4arch4Sm90ELb0ELb0ELb1ELb0ELb0ELb0ELb1ELb0ELb0ELb1ELb1ELb0EEENS1_21CollectiveEpilogueFwdINS6_IJSA_NS7_ILi512EEESA_EEES9_SC_SE_Li256ELb0ELb1ELb1ELb0EEENS1_19SingleTileSchedulerILb0ELb1ELb1ELi64EEEEEEEEEvNT_6ParamsE,"aw",@nobits
	.sectionflags	@""
	.align	16
	.zero		1024


//--------------------- .nv.shared._ZN7cutlass13device_kernelIN5flash11enable_sm90INS1_16FlashAttnFwdSm90INS1_25CollectiveMainloopFwdSm90ILi2EN4cute5tupleIJNS5_1CILi1EEES8_S8_EEENS6_IJNS7_ILi64EEESA_SA_EEELi512ENS_10bfloat16_tEfNS_4arch4Sm90ELb0ELb0ELb1ELb1ELb0ELb0ELb0ELb0ELb0ELb1ELb1ELb0EEENS1_21CollectiveEpilogueFwdINS6_IJSA_NS7_ILi512EEESA_EEES9_SC_SE_Li256ELb1ELb1ELb1ELb0EEENS1_36VarlenDynamicPersistentTileSchedulerILi64ELi64ELi256ELi128ELb1ELb1ELb1ELb0ELb1ELb1EEEEEEEEEvNT_6ParamsE --------------------------
	.section	.nv.shared._ZN7cutlass13device_kernelIN5flash11enable_sm90INS1_16FlashAttnFwdSm90INS1_25CollectiveMainloopFwdSm90ILi2EN4cute5tupleIJNS5_1CILi1EEES8_S8_EEENS6_IJNS7_ILi64EEESA_SA_EEELi512ENS_10bfloat16_tEfNS_4arch4Sm90ELb0ELb0ELb1ELb1ELb0ELb0ELb0ELb0ELb0ELb1ELb1ELb0EEENS1_21CollectiveEpilogueFwdINS6_IJSA_NS7_ILi512EEESA_EEES9_SC_SE_Li256ELb1ELb1ELb1ELb0EEENS1_36VarlenDynamicPersistentTileSchedulerILi64ELi64ELi256ELi128ELb1ELb1ELb1ELb0ELb1ELb1EEEEEEEEEvNT_6ParamsE,"aw",@nobits
	.sectionflags	@""
	.align	16
	.zero		1024


//--------------------- .nv.shared._ZN7cutlass13device_kernelIN5flash11enable_sm90INS1_16FlashAttnFwdSm90INS1_25CollectiveMainloopFwdSm90ILi2EN4cute5tupleIJNS5_1CILi1EEES8_S8_EEENS6_IJNS7_ILi64EEESA_SA_EEELi512ENS_10bfloat16_tEfNS_4arch4Sm90ELb0ELb0ELb1ELb1ELb0ELb1ELb0ELb0ELb0ELb1ELb1ELb0EEENS1_21CollectiveEpilogueFwdINS6_IJSA_NS7_ILi512EEESA_EEES9_SC_SE_Li256ELb1ELb1ELb1ELb0EEENS1_36VarlenDynamicPersistentTileSchedulerILi64ELi64ELi256ELi128ELb1ELb1ELb1ELb0ELb1ELb1EEEEEEEEEvNT_6ParamsE --------------------------
	.section	.nv.shared._ZN7cutlass13device_kernelIN5flash11enable_sm90INS1_16FlashAttnFwdSm90INS1_25CollectiveMainloopFwdSm90ILi2EN4cute5tupleIJNS5_1CILi1EEES8_S8_EEENS6_IJNS7_ILi64EEESA_SA_EEELi512ENS_10bfloat16_tEfNS_4arch4Sm90ELb0ELb0ELb1ELb1ELb0ELb1ELb0ELb0ELb0ELb1ELb1ELb0EEENS1_21CollectiveEpilogueFwdINS6_IJSA_NS7_ILi512EEESA_EEES9_SC_SE_Li256ELb1ELb1ELb1ELb0EEENS1_36VarlenDynamicPersistentTileSchedulerILi64ELi64ELi256ELi128ELb1ELb1ELb1ELb0ELb1ELb1EEEEEEEEEvNT_6ParamsE,"aw",@nobits
	.sectionflags	@""
	.align	16
	.zero		1024


//--------------------- .nv.shared._ZN7cutlass13device_kernelIN5flash11enable_sm90INS1_16FlashAttnFwdSm90INS1_25CollectiveMainloopFwdSm90ILi2EN4cute5tupleIJNS5_1CILi1EEES8_S8_EEENS6_IJNS7_ILi64EEESA_SA_EEELi512ENS_10bfloat16_tEfNS_4arch4Sm90ELb0ELb0ELb1ELb1ELb0ELb0ELb1ELb0ELb0ELb1ELb1ELb0EEENS1_21CollectiveEpilogueFwdINS6_IJSA_NS7_ILi512EEESA_EEES9_SC_SE_Li256ELb1ELb1ELb1ELb0EEENS1_36VarlenDynamicPersistentTileSchedulerILi64ELi64ELi256ELi128ELb1ELb1ELb1ELb0ELb1ELb1EEEEEEEEEvNT_6ParamsE --------------------------
	.section	.nv.shared._ZN7cutlass13device_kernelIN5flash11enable_sm90INS1_16FlashAttnFwdSm90INS1_25CollectiveMainloopFwdSm90ILi2EN4cute5tupleIJNS5_1CILi1EEES8_S8_EEENS6_IJNS7_ILi64EEESA_SA_EEELi512ENS_10bfloat16_tEfNS_4arch4Sm90ELb0ELb0ELb1ELb1ELb0ELb0ELb1ELb0ELb0ELb1ELb1ELb0EEENS1_21CollectiveEpilogueFwdINS6_IJSA_NS7_ILi512EEESA_EEES9_SC_SE_Li256ELb1ELb1ELb1ELb0EEENS1_36VarlenDynamicPersistentTileSchedulerILi64ELi64ELi256ELi128ELb1ELb1ELb1ELb0ELb1ELb1EEEEEEEEEvNT_6ParamsE,"aw",@nobits
	.sectionflags	@""
	.align	16
	.zero		1024


//--------------------- .nv.shared._ZN7cutlass13device_kernelIN5flash11enable_sm90INS1_16FlashAttnFwdSm90INS1_25CollectiveMainloopFwdSm90ILi2EN4cute5tupleIJNS5_1CILi1EEES8_S8_EEENS6_IJNS7_ILi64EEESA_SA_EEELi512ENS_10bfloat16_tEfNS_4arch4Sm90ELb0ELb0ELb1ELb1ELb0ELb1ELb1ELb0ELb0ELb1ELb1ELb0EEENS1_21CollectiveEpilogueFwdINS6_IJSA_NS7_ILi512EEESA_EEES9_SC_SE_Li256ELb1ELb1ELb1ELb0EEENS1_36VarlenDynamicPersistentTileSchedulerILi64ELi64ELi256ELi128ELb1ELb1ELb1ELb0ELb1ELb1EEEEEEEEEvNT_6ParamsE --------------------------
	.section	.nv.shared._ZN7cutlass13device_kernelIN5flash11enable_sm90INS1_16FlashAttnFwdSm90INS1_25CollectiveMainloopFwdSm90ILi2EN4cute5tupleIJNS5_1CILi1EEES8_S8_EEENS6_IJNS7_ILi64EEESA_SA_EEELi512ENS_10bfloat16_tEfNS_4arch4Sm90ELb0ELb0ELb1ELb1ELb0ELb1ELb1ELb0ELb0ELb1ELb1ELb0EEENS1_21CollectiveEpilogueFwdINS6_IJSA_NS7_ILi512EEESA_EEES9_SC_SE_Li256ELb1ELb1ELb1ELb0EEENS1_36VarlenDynamicPersistentTileSchedulerILi64ELi64ELi256ELi128ELb1ELb1ELb1ELb0ELb1ELb1EEEEEEEEEvNT_6ParamsE,"aw",@nobits
	.sectionflags	@""
	.align	16
	.zero		1024


//--------------------- .nv.shared._ZN7cutlass13device_kernelIN5flash11enable_sm90INS1_16FlashAttnFwdSm90INS1_25CollectiveMainloopFwdSm90ILi2EN4cute5tupleIJNS5_1CILi1EEES8_S8_EEENS6_IJNS7_ILi64EEESA_SA_EEELi512ENS_10bfloat16_tEfNS_4arch4Sm90ELb0ELb1ELb1ELb0ELb0ELb0ELb0ELb0ELb0ELb1ELb1ELb0EEENS1_21CollectiveEpilogueFwdINS6_IJSA_NS7_ILi512EEESA_EEES9_SC_SE_Li256ELb0ELb1ELb1ELb0EEENS1_19SingleTileSchedulerILb0ELb1ELb1ELi64EEEEEEEEEvNT_6ParamsE --------------------------
	.section	.nv.shared._ZN7cutlass13device_kernelIN5flash11enable_sm90INS1_16FlashAttnFwdSm90INS1_25CollectiveMainloopFwdSm90ILi2EN4cute5tupleIJNS5_1CILi1EEES8_S8_EEENS6_IJNS7_ILi64EEESA_SA_EEELi512ENS_10bfloat16_tEfNS_4arch4Sm90ELb0ELb1ELb1ELb0ELb0ELb0ELb0ELb0ELb0ELb1ELb1ELb0EEENS1_21CollectiveEpilogueFwdINS6_IJSA_NS7_ILi512EEESA_EEES9_SC_SE_Li256ELb0ELb1ELb1ELb0EEENS1_19SingleTileSchedulerILb0ELb1ELb1ELi64EEEEEEEEEvNT_6ParamsE,"aw",@nobits
	.sectionflags	@""
	.align	16
	.zero		1024


//--------------------- .nv.shared._ZN7cutlass13device_kernelIN5flash11enable_sm90INS1_16FlashAttnFwdSm90INS1_25CollectiveMainloopFwdSm90ILi2EN4cute5tupleIJNS5_1CILi1EEES8_S8_EEENS6_IJNS7_ILi64EEESA_SA_EEELi512ENS_10bfloat16_tEfNS_4arch4Sm90ELb0ELb1ELb1ELb0ELb0ELb0ELb1ELb0ELb0ELb1ELb1ELb0EEENS1_21CollectiveEpilogueFwdINS6_IJSA_NS7_ILi512EEESA_EEES9_SC_SE_Li256ELb0ELb1ELb1ELb0EEENS1_19SingleTileSchedulerILb0ELb1ELb1ELi64EEEEEEEEEvNT_6ParamsE --------------------------
	.section	.nv.shared._ZN7cutlass13device_kernelIN5flash11enable_sm90INS1_16FlashAttnFwdSm90INS1_25CollectiveMainloopFwdSm90ILi2EN4cute5tupleIJNS5_1CILi1EEES8_S8_EEENS6_IJNS7_ILi64EEESA_SA_EEELi512ENS_10bfloat16_tEfNS_4arch4Sm90ELb0ELb1ELb1ELb0ELb0ELb0ELb1ELb0ELb0ELb1ELb1ELb0EEENS1_21CollectiveEpilogueFwdINS6_IJSA_NS7_ILi512EEESA_EEES9_SC_SE_Li256ELb0ELb1ELb1ELb0EEENS1_19SingleTileSchedulerILb0ELb1ELb1ELi64EEEEEEEEEvNT_6ParamsE,"aw",@nobits
	.sectionflags	@""
	.align	16
	.zero		1024


//--------------------- .nv.shared._ZN7cutlass13device_kernelIN5flash11enable_sm90INS1_16FlashAttnFwdSm90INS1_25CollectiveMainloopFwdSm90ILi2EN4cute5tupleIJNS5_1CILi1EEES8_S8_EEENS6_IJNS7_ILi64EEESA_SA_EEELi512ENS_10bfloat16_tEfNS_4arch4Sm90ELb0ELb1ELb1ELb1ELb0ELb0ELb0ELb0ELb0ELb1ELb1ELb0EEENS1_21CollectiveEpilogueFwdINS6_IJSA_NS7_ILi512EEESA_EEES9_SC_SE_Li256ELb1ELb1ELb1ELb0EEENS1_36VarlenDynamicPersistentTileSchedulerILi64ELi64ELi256ELi128ELb1ELb1ELb1ELb1ELb0ELb1EEEEEEEEEvNT_6ParamsE --------------------------
	.section	.nv.shared._ZN7cutlass13device_kernelIN5flash11enable_sm90INS1_16FlashAttnFwdSm90INS1_25CollectiveMainloopFwdSm90ILi2EN4cute5tupleIJNS5_1CILi1EEES8_S8_EEENS6_IJNS7_ILi64EEESA_SA_EEELi512ENS_10bfloat16_tEfNS_4arch4Sm90ELb0ELb1ELb1ELb1ELb0ELb0ELb0ELb0ELb0ELb1ELb1ELb0EEENS1_21CollectiveEpilogueFwdINS6_IJSA_NS7_ILi512EEESA_EEES9_SC_SE_Li256ELb1ELb1ELb1ELb0EEENS1_36VarlenDynamicPersistentTileSchedulerILi64ELi64ELi256ELi128ELb1ELb1ELb1ELb1ELb0ELb1EEEEEEEEEvNT_6ParamsE,"aw",@nobits
	.sectionflags	@""
	.align	16
	.zero		1024


//--------------------- .nv.shared._ZN7cutlass13device_kernelIN5flash11enable_sm90INS1_16FlashAttnFwdSm90INS1_25CollectiveMainloopFwdSm90ILi2EN4cute5tupleIJNS5_1CILi1EEES8_S8_EEENS6_IJNS7_ILi64EEESA_SA_EEELi512ENS_10bfloat16_tEfNS_4arch4Sm90ELb0ELb1ELb1ELb1ELb0ELb1ELb0ELb0ELb0ELb1ELb1ELb0EEENS1_21CollectiveEpilogueFwdINS6_IJSA_NS7_ILi512EEESA_EEES9_SC_SE_Li256ELb1ELb1ELb1ELb0EEENS1_36VarlenDynamicPersistentTileSchedulerILi64ELi64ELi256ELi128ELb1ELb1ELb1ELb1ELb0ELb1EEEEEEEEEvNT_6ParamsE --------------------------
	.section	.nv.shared._ZN7cutlass13device_kernelIN5flash11enable_sm90INS1_16FlashAttnFwdSm90INS1_25CollectiveMainloopFwdSm90ILi2EN4cute5tupleIJNS5_1CILi1EEES8_S8_EEENS6_IJNS7_ILi64EEESA_SA_EEELi512ENS_10bfloat16_tEfNS_4arch4Sm90ELb0ELb1ELb1ELb1ELb0ELb1ELb0ELb0ELb0ELb1ELb1ELb0EEENS1_21CollectiveEpilogueFwdINS6_IJSA_NS7_ILi512EEESA_EEES9_SC_SE_Li256ELb1ELb1ELb1ELb0EEENS1_36VarlenDynamicPersistentTileSchedulerILi64ELi64ELi256ELi128ELb1ELb1ELb1ELb1ELb0ELb1EEEEEEEEEvNT_6ParamsE,"aw",@nobits
	.sectionflags	@""
	.align	16
	.zero		1024


//--------------------- .nv.shared._ZN7cutlass13device_kernelIN5flash11enable_sm90INS1_16FlashAttnFwdSm90INS1_25CollectiveMainloopFwdSm90ILi2EN4cute5tupleIJNS5_1CILi1EEES8_S8_EEENS6_IJNS7_ILi64EEESA_SA_EEELi512ENS_10bfloat16_tEfNS_4arch4Sm90ELb0ELb1ELb1ELb1ELb0ELb0ELb1ELb0ELb0ELb1ELb1ELb0EEENS1_21CollectiveEpilogueFwdINS6_IJSA_NS7_ILi512EEESA_EEES9_SC_SE_Li256ELb1ELb1ELb1ELb0EEENS1_36VarlenDynamicPersistentTileSchedulerILi64ELi64ELi256ELi128ELb1ELb1ELb1ELb1ELb0ELb1EEEEEEEEEvNT_6ParamsE --------------------------
	.section	.nv.shared._ZN7cutlass13device_kernelIN5flash11enable_sm90INS1_16FlashAttnFwdSm90INS1_25CollectiveMainloopFwdSm90ILi2EN4cute5tupleIJNS5_1CILi1EEES8_S8_EEENS6_IJNS7_ILi64EEESA_SA_EEELi512ENS_10bfloat16_tEfNS_4arch4Sm90ELb0ELb1ELb1ELb1ELb0ELb0ELb1ELb0ELb0ELb1ELb1ELb0EEENS1_21CollectiveEpilogueFwdINS6_IJSA_NS7_ILi512EEESA_EEES9_SC_SE_Li256ELb1ELb1ELb1ELb0EEENS1_36VarlenDynamicPersistentTileSchedulerILi64ELi64ELi256ELi128ELb1ELb1ELb1ELb1ELb0ELb1EEEEEEEEEvNT_6ParamsE,"aw",@nobits
	.sectionflags	@""
	.align	16
	.zero		1024


//--------------------- .nv.shared._ZN7cutlass13device_kernelIN5flash11enable_sm90INS1_16FlashAttnFwdSm90INS1_25CollectiveMainloopFwdSm90ILi2EN4cute5tupleIJNS5_1CILi1EEES8_S8_EEENS6_IJNS7_ILi64EEESA_SA_EEELi512ENS_10bfloat16_tEfNS_4arch4Sm90ELb0ELb1ELb1ELb1ELb0ELb1ELb1ELb0ELb0ELb1ELb1ELb0EEENS1_21CollectiveEpilogueFwdINS6_IJSA_NS7_ILi512EEESA_EEES9_SC_SE_Li256ELb1ELb1ELb1ELb0EEENS1_36VarlenDynamicPersistentTileSchedulerILi64ELi64ELi256ELi128ELb1ELb1ELb1ELb1ELb0ELb1EEEEEEEEEvNT_6ParamsE --------------------------
	.section	.nv.shared._ZN7cutlass13device_kernelIN5flash11enable_sm90INS1_16FlashAttnFwdSm90INS1_25CollectiveMainloopFwdSm90ILi2EN4cute5tupleIJNS5_1CILi1EEES8_S8_EEENS6_IJNS7_ILi64EEESA_SA_EEELi512ENS_10bfloat16_tEfNS_4arch4Sm90ELb0ELb1ELb1ELb1ELb0ELb1ELb1ELb0ELb0ELb1ELb1ELb0EEENS1_21CollectiveEpilogueFwdINS6_IJSA_NS7_ILi512EEESA_EEES9_SC_SE_Li256ELb1ELb1ELb1ELb0EEENS1_36VarlenDynamicPersistentTileSchedulerILi64ELi64ELi256ELi128ELb1ELb1ELb1ELb1ELb0ELb1EEEEEEEEEvNT_6ParamsE,"aw",@nobits
	.sectionflags	@""
	.align	16
	.zero		1024


//--------------------- .nv.shared._ZN7cutlass13device_kernelIN5flash11enable_sm90INS1_16FlashAttnFwdSm90INS1_25CollectiveMainloopFwdSm90ILi2EN4cute5tupleIJNS5_1CILi1EEES8_S8_EEENS6_IJNS7_ILi64EEESA_SA_EEELi512ENS_10bfloat16_tEfNS_4arch4Sm90ELb1ELb0ELb1ELb0ELb0ELb0ELb0ELb0ELb0ELb1ELb1ELb0EEENS1_21CollectiveEpilogueFwdINS6_IJSA_NS7_ILi512EEESA_EEES9_SC_SE_Li256ELb0ELb1ELb1ELb0EEENS1_19SingleTileSchedulerILb0ELb1ELb1ELi64EEEEEEEEEvNT_6ParamsE --------------------------
	.section	.nv.shared._ZN7cutlass13device_kernelIN5flash11enable_sm90INS1_16FlashAttnFwdSm90INS1_25CollectiveMainloopFwdSm90ILi2EN4cute5tupleIJNS5_1CILi1EEES8_S8_EEENS6_IJNS7_ILi64EEESA_SA_EEELi512ENS_10bfloat16_tEfNS_4arch4Sm90ELb1ELb0ELb1ELb0ELb0ELb0ELb0ELb0ELb0ELb1ELb1ELb0EEENS1_21CollectiveEpilogueFwdINS6_IJSA_NS7_ILi512EEESA_EEES9_SC_SE_Li256ELb0ELb1ELb1ELb0EEENS1_19SingleTileSchedulerILb0ELb1ELb1ELi64EEEEEEEEEvNT_6ParamsE,"aw",@nobits
	.sectionflags	@""
	.align	16
	.zero		1024


//--------------------- .nv.shared._ZN7cutlass13device_kernelIN5flash11enable_sm90INS1_16FlashAttnFwdSm90INS1_25CollectiveMainloopFwdSm90ILi2EN4cute5tupleIJNS5_1CILi1EEES8_S8_EEENS6_IJNS7_ILi64EEESA_SA_EEELi512ENS_10bfloat16_tEfNS_4arch4Sm90ELb1ELb0ELb1ELb0ELb0ELb0ELb1ELb0ELb0ELb1ELb1ELb0EEENS1_21CollectiveEpilogueFwdINS6_IJSA_NS7_ILi512EEESA_EEES9_SC_SE_Li256ELb0ELb1ELb1ELb0EEENS1_19SingleTileSchedulerILb0ELb1ELb1ELi64EEEEEEEEEvNT_6ParamsE --------------------------
	.section	.nv.shared._ZN7cutlass13device_kernelIN5flash11enable_sm90INS1_16FlashAttnFwdSm90INS1_25CollectiveMainloopFwdSm90ILi2EN4cute5tupleIJNS5_1CILi1EEES8_S8_EEENS6_IJNS7_ILi64EEESA_SA_EEELi512ENS_10bfloat16_tEfNS_4arch4Sm90ELb1ELb0ELb1ELb0ELb0ELb0ELb1ELb0ELb0ELb1ELb1ELb0EEENS1_21CollectiveEpilogueFwdINS6_IJSA_NS7_ILi512EEESA_EEES9_SC_SE_Li256ELb0ELb1ELb1ELb0EEENS1_19SingleTileSchedulerILb0ELb1ELb1ELi64EEEEEEEEEvNT_6ParamsE,"aw",@nobits
	.sectionflags	@""
	.align	16
	.zero		1024


//--------------------- .nv.shared._ZN7cutlass13device_kernelIN5flash11enable_sm90INS1_16FlashAttnFwdSm90INS1_25CollectiveMainloopFwdSm90ILi2EN4cute5tupleIJNS5_1CILi1EEES8_S8_EEENS6_IJNS7_ILi64EEESA_SA_EEELi512ENS_10bfloat16_tEfNS_4arch4Sm90ELb1ELb0ELb1ELb1ELb0ELb0ELb0ELb0ELb0ELb1ELb1ELb0EEENS1_21CollectiveEpilogueFwdINS6_IJSA_NS7_ILi512EEESA_EEES9_SC_SE_Li256ELb1ELb1ELb1ELb0EEENS1_36VarlenDynamicPersistentTileSchedulerILi64ELi64ELi256ELi128ELb1ELb1ELb1ELb1ELb1ELb1EEEEEEEEEvNT_6ParamsE --------------------------
	.section	.nv.shared._ZN7cutlass13device_kernelIN5flash11enable_sm90INS1_16FlashAttnFwdSm90INS1_25CollectiveMainloopFwdSm90ILi2EN4cute5tupleIJNS5_1CILi1EEES8_S8_EEENS6_IJNS7_ILi64EEESA_SA_EEELi512ENS_10bfloat16_tEfNS_4arch4Sm90ELb1ELb0ELb1ELb1ELb0ELb0ELb0ELb0ELb0ELb1ELb1ELb0EEENS1_21CollectiveEpilogueFwdINS6_IJSA_NS7_ILi512EEESA_EEES9_SC_SE_Li256ELb1ELb1ELb1ELb0EEENS1_36VarlenDynamicPersistentTileSchedulerILi64ELi64ELi256ELi128ELb1ELb1ELb1ELb1ELb1ELb1EEEEEEEEEvNT_6ParamsE,"aw",@nobits
	.sectionflags	@""
	.align	16
	.zero		1024


//--------------------- .nv.shared._ZN7cutlass13device_kernelIN5flash11enable_sm90INS1_16FlashAttnFwdSm90INS1_25CollectiveMainloopFwdSm90ILi2EN4cute5tupleIJNS5_1CILi1EEES8_S8_EEENS6_IJNS7_ILi64EEESA_SA_EEELi512ENS_10bfloat16_tEfNS_4arch4Sm90ELb1ELb0ELb1ELb1ELb0ELb1ELb0ELb0ELb0ELb1ELb1ELb0EEENS1_21CollectiveEpilogueFwdINS6_IJSA_NS7_ILi512EEESA_EEES9_SC_SE_Li256ELb1ELb1ELb1ELb0EEENS1_36VarlenDynamicPersistentTileSchedulerILi64ELi64ELi256ELi128ELb1ELb1ELb1ELb1ELb1ELb1EEEEEEEEEvNT_6ParamsE --------------------------
	.section	.nv.shared._ZN7cutlass13device_kernelIN5flash11enable_sm90INS1_16FlashAttnFwdSm90INS1_25CollectiveMainloopFwdSm90ILi2EN4cute5tupleIJNS5_1CILi1EEES8_S8_EEENS6_IJNS7_ILi64EEESA_SA_EEELi512ENS_10bfloat16_tEfNS_4arch4Sm90ELb1ELb0ELb1ELb1ELb0ELb1ELb0ELb0ELb0ELb1ELb1ELb0EEENS1_21CollectiveEpilogueFwdINS6_IJSA_NS7_ILi512EEESA_EEES9_SC_SE_Li256ELb1ELb1ELb1ELb0EEENS1_36VarlenDynamicPersistentTileSchedulerILi64ELi64ELi256ELi128ELb1ELb1ELb1ELb1ELb1ELb1EEEEEEEEEvNT_6ParamsE,"aw",@nobits
	.sectionflags	@""
	.align	16
	.zero		1024


//--------------------- .nv.shared._ZN7cutlass13device_kernelIN5flash11enable_sm90INS1_16FlashAttnFwdSm90INS1_25CollectiveMainloopFwdSm90ILi2EN4cute5tupleIJNS5_1CILi1EEES8_S8_EEENS6_IJNS7_ILi64EEESA_SA_EEELi512ENS_10bfloat16_tEfNS_4arch4Sm90ELb1ELb0ELb1ELb1ELb0ELb0ELb1ELb0ELb0ELb1ELb1ELb0EEENS1_21CollectiveEpilogueFwdINS6_IJSA_NS7_ILi512EEESA_EEES9_SC_SE_Li256ELb1ELb1ELb1ELb0EEENS1_36VarlenDynamicPersistentTileSchedulerILi64ELi64ELi256ELi128ELb1ELb1ELb1ELb1ELb1ELb1EEEEEEEEEvNT_6ParamsE --------------------------
	.section	.nv.shared._ZN7cutlass13device_kernelIN5flash11enable_sm90INS1_16FlashAttnFwdSm90INS1_25CollectiveMainloopFwdSm90ILi2EN4cute5tupleIJNS5_1CILi1EEES8_S8_EEENS6_IJNS7_ILi64EEESA_SA_EEELi512ENS_10bfloat16_tEfNS_4arch4Sm90ELb1ELb0ELb1ELb1ELb0ELb0ELb1ELb0ELb0ELb1ELb1ELb0EEENS1_21CollectiveEpilogueFwdINS6_IJSA_NS7_ILi512EEESA_EEES9_SC_SE_Li256ELb1ELb1ELb1ELb0EEENS1_36VarlenDynamicPersistentTileSchedulerILi64ELi64ELi256ELi128ELb1ELb1ELb1ELb1ELb1ELb1EEEEEEEEEvNT_6ParamsE,"aw",@nobits
	.sectionflags	@""
	.align	16
	.zero		1024


//--------------------- .nv.shared._ZN7cutlass13device_kernelIN5flash11enable_sm90INS1_16FlashAttnFwdSm90INS1_25CollectiveMainloopFwdSm90ILi2EN4cute5tupleIJNS5_1CILi1EEES8_S8_EEENS6_IJNS7_ILi64EEESA_SA_EEELi512ENS_10bfloat16_tEfNS_4arch4Sm90ELb1ELb0ELb1ELb1ELb0ELb1ELb1ELb0ELb0ELb1ELb1ELb0EEENS1_21CollectiveEpilogueFwdINS6_IJSA_NS7_ILi512EEESA_EEES9_SC_SE_Li256ELb1ELb1ELb1ELb0EEENS1_36VarlenDynamicPersistentTileSchedulerILi64ELi64ELi256ELi128ELb1ELb1ELb1ELb1ELb1ELb1EEEEEEEEEvNT_6ParamsE --------------------------
	.section	.nv.shared._ZN7cutlass13device_kernelIN5flash11enable_sm90INS1_16FlashAttnFwdSm90INS1_25CollectiveMainloopFwdSm90ILi2EN4cute5tupleIJNS5_1CILi1EEES8_S8_EEENS6_IJNS7_ILi64EEESA_SA_EEELi512ENS_10bfloat16_tEfNS_4arch4Sm90ELb1ELb0ELb1ELb1ELb0ELb1ELb1ELb0ELb0ELb1ELb1ELb0EEENS1_21CollectiveEpilogueFwdINS6_IJSA_NS7_ILi512EEESA_EEES9_SC_SE_Li256ELb1ELb1ELb1ELb0EEENS1_36VarlenDynamicPersistentTileSchedulerILi64ELi64ELi256ELi128ELb1ELb1ELb1ELb1ELb1ELb1EEEEEEEEEvNT_6ParamsE,"aw",@nobits
	.sectionflags	@""
	.align	16
	.zero		1024


//--------------------- .nv.constant0._ZN7cutlass13device_kernelIN5flash11enable_sm90INS1_16FlashAttnFwdSm90INS1_25CollectiveMainloopFwdSm90ILi2EN4cute5tupleIJNS5_1CILi1EEES8_S8_EEENS6_IJNS7_ILi64EEESA_SA_EEELi512ENS_10bfloat16_tEfNS_4arch4Sm90ELb0ELb0ELb1ELb0ELb0ELb0ELb0ELb0ELb0ELb1ELb1ELb0EEENS1_21CollectiveEpilogueFwdINS6_IJSA_NS7_ILi512EEESA_EEES9_SC_SE_Li256ELb0ELb1ELb1ELb0EEENS1_19SingleTileSchedulerILb0ELb1ELb1ELi64EEEEEEEEEvNT_6ParamsE --------------------------
	.section	.nv.constant0._ZN7cutlass13device_kernelIN5flash11enable_sm90INS1_16FlashAttnFwdSm90INS1_25CollectiveMainloopFwdSm90ILi2EN4cute5tupleIJNS5_1CILi1EEES8_S8_EEENS6_IJNS7_ILi64EEESA_SA_EEELi512ENS_10bfloat16_tEfNS_4arch4Sm90ELb0ELb0ELb1ELb0ELb0ELb0ELb0ELb0ELb0ELb1ELb1ELb0EEENS1_21CollectiveEpilogueFwdINS6_IJSA_NS7_ILi512EEESA_EEES9_SC_SE_Li256ELb0ELb1ELb1ELb0EEENS1_19SingleTileSchedulerILb0ELb1ELb1ELi64EEEEEEEEEvNT_6ParamsE,"a",@progbits
	.sectionflags	@""
	.align	4
.nv.constant0._ZN7cutlass13device_kernelIN5flash11enable_sm90INS1_16FlashAttnFwdSm90INS1_25CollectiveMainloopFwdSm90ILi2EN4cute5tupleIJNS5_1CILi1EEES8_S8_EEENS6_IJNS7_ILi64EEESA_SA_EEELi512ENS_10bfloat16_tEfNS_4arch4Sm90ELb0ELb0ELb1ELb0ELb0ELb0ELb0ELb0ELb0ELb1ELb1ELb0EEENS1_21CollectiveEpilogueFwdINS6_IJSA_NS7_ILi512EEESA_EEES9_SC_SE_Li256ELb0ELb1ELb1ELb0EEENS1_19SingleTileSchedulerILb0ELb1ELb1ELi64EEEEEEEEEvNT_6ParamsE:
	.zero		3200


//--------------------- .nv.constant0._ZN7cutlass13device_kernelIN5flash11enable_sm90INS1_16FlashAttnFwdSm90INS1_25CollectiveMainloopFwdSm90ILi2EN4cute5tupleIJNS5_1CILi1EEES8_S8_EEENS6_IJNS7_ILi64EEESA_SA_EEELi512ENS_10bfloat16_tEfNS_4arch4Sm90ELb0ELb0ELb1ELb0ELb0ELb0ELb1ELb0ELb0ELb1ELb1ELb0EEENS1_21CollectiveEpilogueFwdINS6_IJSA_NS7_ILi512EEESA_EEES9_SC_SE_Li256ELb0ELb1ELb1ELb0EEENS1_19SingleTileSchedulerILb0ELb1ELb1ELi64EEEEEEEEEvNT_6ParamsE --------------------------
	.section	.nv.constant0._ZN7cutlass13device_kernelIN5flash11enable_sm90INS1_16FlashAttnFwdSm90INS1_25CollectiveMainloopFwdSm90ILi2EN4cute5tupleIJNS5_1CILi1EEES8_S8_EEENS6_IJNS7_ILi64EEESA_SA_EEELi512ENS_10bfloat16_tEfNS_4arch4Sm90ELb0ELb0ELb1ELb0ELb0ELb0ELb1ELb0ELb0ELb1ELb1ELb0EEENS1_21CollectiveEpilogueFwdINS6_IJSA_NS7_ILi512EEESA_EEES9_SC_SE_Li256ELb0ELb1ELb1ELb0EEENS1_19SingleTileSchedulerILb0ELb1ELb1ELi64EEEEEEEEEvNT_6ParamsE,"a",@progbits
	.sectionflags	@""
	.align	4
.nv.constant0._ZN7cutlass13device_kernelIN5flash11enable_sm90INS1_16FlashAttnFwdSm90INS1_25CollectiveMainloopFwdSm90ILi2EN4cute5tupleIJNS5_1CILi1EEES8_S8_EEENS6_IJNS7_ILi64EEESA_SA_EEELi512ENS_10bfloat16_tEfNS_4arch4Sm90ELb0ELb0ELb1ELb0ELb0ELb0ELb1ELb0ELb0ELb1ELb1ELb0EEENS1_21CollectiveEpilogueFwdINS6_IJSA_NS7_ILi512EEESA_EEES9_SC_SE_Li256ELb0ELb1ELb1ELb0EEENS1_19SingleTileSchedulerILb0ELb1ELb1ELi64EEEEEEEEEvNT_6ParamsE:
	.zero		3456


//--------------------- .nv.constant0._ZN7cutlass13device_kernelIN5flash11enable_sm90INS1_16FlashAttnFwdSm90INS1_25CollectiveMainloopFwdSm90ILi2EN4cute5tupleIJNS5_1CILi1EEES8_S8_EEENS6_IJNS7_ILi64EEESA_SA_EEELi512ENS_10bfloat16_tEfNS_4arch4Sm90ELb0ELb0ELb1ELb1ELb0ELb0ELb0ELb0ELb0ELb1ELb1ELb0EEENS1_21CollectiveEpilogueFwdINS6_IJSA_NS7_ILi512EEESA_EEES9_SC_SE_Li256ELb1ELb1ELb1ELb0EEENS1_36VarlenDynamicPersistentTileSchedulerILi64ELi64ELi256ELi128ELb1ELb1ELb1ELb0ELb1ELb1EEEEEEEEEvNT_6ParamsE --------------------------
	.section	.nv.constant0._ZN7cutlass13device_kernelIN5flash11enable_sm90INS1_16FlashAttnFwdSm90INS1_25CollectiveMainloopFwdSm90ILi2EN4cute5tupleIJNS5_1CILi1EEES8_S8_EEENS6_IJNS7_ILi64EEESA_SA_EEELi512ENS_10bfloat16_tEfNS_4arch4Sm90ELb0ELb0ELb1ELb1ELb0ELb0ELb0ELb0ELb0ELb1ELb1ELb0EEENS1_21CollectiveEpilogueFwdINS6_IJSA_NS7_ILi512EEESA_EEES9_SC_SE_Li256ELb1ELb1ELb1ELb0EEENS1_36VarlenDynamicPersistentTileSchedulerILi64ELi64ELi256ELi128ELb1ELb1ELb1ELb0ELb1ELb1EEEEEEEEEvNT_6ParamsE,"a",@progbits
	.sectionflags	@""
	.align	4
.nv.constant0._ZN7cutlass13device_kernelIN5flash11enable_sm90INS1_16FlashAttnFwdSm90INS1_25CollectiveMainloopFwdSm90ILi2EN4cute5tupleIJNS5_1CILi1EEES8_S8_EEENS6_IJNS7_ILi64EEESA_SA_EEELi512ENS_10bfloat16_tEfNS_4arch4Sm90ELb0ELb0ELb1ELb1ELb0ELb0ELb0ELb0ELb0ELb1ELb1ELb0EEENS1_21CollectiveEpilogueFwdINS6_IJSA_NS7_ILi512EEESA_EEES9_SC_SE_Li256ELb1ELb1ELb1ELb0EEENS1_36VarlenDynamicPersistentTileSchedulerILi64ELi64ELi256ELi128ELb1ELb1ELb1ELb0ELb1ELb1EEEEEEEEEvNT_6ParamsE:
	.zero		3328


//--------------------- .nv.constant0._ZN7cutlass13device_kernelIN5flash11enable_sm90INS1_16FlashAttnFwdSm90INS1_25CollectiveMainloopFwdSm90ILi2EN4cute5tupleIJNS5_1CILi1EEES8_S8_EEENS6_IJNS7_ILi64EEESA_SA_EEELi512ENS_10bfloat16_tEfNS_4arch4Sm90ELb0ELb0ELb1ELb1ELb0ELb1ELb0ELb0ELb0ELb1ELb1ELb0EEENS1_21CollectiveEpilogueFwdINS6_IJSA_NS7_ILi512EEESA_EEES9_SC_SE_Li256ELb1ELb1ELb1ELb0EEENS1_36VarlenDynamicPersistentTileSchedulerILi64ELi64ELi256ELi128ELb1ELb1ELb1ELb0ELb1ELb1EEEEEEEEEvNT_6ParamsE --------------------------
	.section	.nv.constant0._ZN7cutlass13device_kernelIN5flash11enable_sm90INS1_16FlashAttnFwdSm90INS1_25CollectiveMainloopFwdSm90ILi2EN4cute5tupleIJNS5_1CILi1EEES8_S8_EEENS6_IJNS7_ILi64EEESA_SA_EEELi512ENS_10bfloat16_tEfNS_4arch4Sm90ELb0ELb0ELb1ELb1ELb0ELb1ELb0ELb0ELb0ELb1ELb1ELb0EEENS1_21CollectiveEpilogueFwdINS6_IJSA_NS7_ILi512EEESA_EEES9_SC_SE_Li256ELb1ELb1ELb1ELb0EEENS1_36VarlenDynamicPersistentTileSchedulerILi64ELi64ELi256ELi128ELb1ELb1ELb1ELb0ELb1ELb1EEEEEEEEEvNT_6ParamsE,"a",@progbits
	.sectionflags	@""
	.align	4
.nv.constant0._ZN7cutlass13device_kernelIN5flash11enable_sm90INS1_16FlashAttnFwdSm90INS1_25CollectiveMainloopFwdSm90ILi2EN4cute5tupleIJNS5_1CILi1EEES8_S8_EEENS6_IJNS7_ILi64EEESA_SA_EEELi512ENS_10bfloat16_tEfNS_4arch4Sm90ELb0ELb0ELb1ELb1ELb0ELb1ELb0ELb0ELb0ELb1ELb1ELb0EEENS1_21CollectiveEpilogueFwdINS6_IJSA_NS7_ILi512EEESA_EEES9_SC_SE_Li256ELb1ELb1ELb1ELb0EEENS1_36VarlenDynamicPersistentTileSchedulerILi64ELi64ELi256ELi128ELb1ELb1ELb1ELb0ELb1ELb1EEEEEEEEEvNT_6ParamsE:
	.zero		3328


//--------------------- .nv.constant0._ZN7cutlass13device_kernelIN5flash11enable_sm90INS1_16FlashAttnFwdSm90INS1_25CollectiveMainloopFwdSm90ILi2EN4cute5tupleIJNS5_1CILi1EEES8_S8_EEENS6_IJNS7_ILi64EEESA_SA_EEELi512ENS_10bfloat16_tEfNS_4arch4Sm90ELb0ELb0ELb1ELb1ELb0ELb0ELb1ELb0ELb0ELb1ELb1ELb0EEENS1_21CollectiveEpilogueFwdINS6_IJSA_NS7_ILi512EEESA_EEES9_SC_SE_Li256ELb1ELb1ELb1ELb0EEENS1_36VarlenDynamicPersistentTileSchedulerILi64ELi64ELi256ELi128ELb1ELb1ELb1ELb0ELb1ELb1EEEEEEEEEvNT_6ParamsE --------------------------
	.section	.nv.constant0._ZN7cutlass13device_kernelIN5flash11enable_sm90INS1_16FlashAttnFwdSm90INS1_25CollectiveMainloopFwdSm90ILi2EN4cute5tupleIJNS5_1CILi1EEES8_S8_EEENS6_IJNS7_ILi64EEESA_SA_EEELi512ENS_10bfloat16_tEfNS_4arch4Sm90ELb0ELb0ELb1ELb1ELb0ELb0ELb1ELb0ELb0ELb1ELb1ELb0EEENS1_21CollectiveEpilogueFwdINS6_IJSA_NS7_ILi512EEESA_EEES9_SC_SE_Li256ELb1ELb1ELb1ELb0EEENS1_36VarlenDynamicPersistentTileSchedulerILi64ELi64ELi256ELi128ELb1ELb1ELb1ELb0ELb1ELb1EEEEEEEEEvNT_6ParamsE,"a",@progbits
	.sectionflags	@""
	.align	4
.nv.constant0._ZN7cutlass13device_kernelIN5flash11enable_sm90INS1_16FlashAttnFwdSm90INS1_25CollectiveMainloopFwdSm90ILi2EN4cute5tupleIJNS5_1CILi1EEES8_S8_EEENS6_IJNS7_ILi64EEESA_SA_EEELi512ENS_10bfloat16_tEfNS_4arch4Sm90ELb0ELb0ELb1ELb1ELb0ELb0ELb1ELb0ELb0ELb1ELb1ELb0EEENS1_21CollectiveEpilogueFwdINS6_IJSA_NS7_ILi512EEESA_EEES9_SC_SE_Li256ELb1ELb1ELb1ELb0EEENS1_36VarlenDynamicPersistentTileSchedulerILi64ELi64ELi256ELi128ELb1ELb1ELb1ELb0ELb1ELb1EEEEEEEEEvNT_6ParamsE:
	.zero		3584


//--------------------- .nv.constant0._ZN7cutlass13device_kernelIN5flash11enable_sm90INS1_16FlashAttnFwdSm90INS1_25CollectiveMainloopFwdSm90ILi2EN4cute5tupleIJNS5_1CILi1EEES8_S8_EEENS6_IJNS7_ILi64EEESA_SA_EEELi512ENS_10bfloat16_tEfNS_4arch4Sm90ELb0ELb0ELb1ELb1ELb0ELb1ELb1ELb0ELb0ELb1ELb1ELb0EEENS1_21CollectiveEpilogueFwdINS6_IJSA_NS7_ILi512EEESA_EEES9_SC_SE_Li256ELb1ELb1ELb1ELb0EEENS1_36VarlenDynamicPersistentTileSchedulerILi64ELi64ELi256ELi128ELb1ELb1ELb1ELb0ELb1ELb1EEEEEEEEEvNT_6ParamsE --------------------------
	.section	.nv.constant0._ZN7cutlass13device_kernelIN5flash11enable_sm90INS1_16FlashAttnFwdSm90INS1_25CollectiveMainloopFwdSm90ILi2EN4cute5tupleIJNS5_1CILi1EEES8_S8_EEENS6_IJNS7_ILi64EEESA_SA_EEELi512ENS_10bfloat16_tEfNS_4arch4Sm90ELb0ELb0ELb1ELb1ELb0ELb1ELb1ELb0ELb0ELb1ELb1ELb0EEENS1_21CollectiveEpilogueFwdINS6_IJSA_NS7_ILi512EEESA_EEES9_SC_SE_Li256ELb1ELb1ELb1ELb0EEENS1_36VarlenDynamicPersistentTileSchedulerILi64ELi64ELi256ELi128ELb1ELb1ELb1ELb0ELb1ELb1EEEEEEEEEvNT_6ParamsE,"a",@progbits
	.sectionflags	@""
	.align	4
.nv.constant0._ZN7cutlass13device_kernelIN5flash11enable_sm90INS1_16FlashAttnFwdSm90INS1_25CollectiveMainloopFwdSm90ILi2EN4cute5tupleIJNS5_1CILi1EEES8_S8_EEENS6_IJNS7_ILi64EEESA_SA_EEELi512ENS_10bfloat16_tEfNS_4arch4Sm90ELb0ELb0ELb1ELb1ELb0ELb1ELb1ELb0ELb0ELb1ELb1ELb0EEENS1_21CollectiveEpilogueFwdINS6_IJSA_NS7_ILi512EEESA_EEES9_SC_SE_Li256ELb1ELb1ELb1ELb0EEENS1_36VarlenDynamicPersistentTileSchedulerILi64ELi64ELi256ELi128ELb1ELb1ELb1ELb0ELb1ELb1EEEEEEEEEvNT_6ParamsE:
	.zero		3584


//--------------------- .nv.constant0._ZN7cutlass13device_kernelIN5flash11enable_sm90INS1_16FlashAttnFwdSm90INS1_25CollectiveMainloopFwdSm90ILi2EN4cute5tupleIJNS5_1CILi1EEES8_S8_EEENS6_IJNS7_ILi64EEESA_SA_EEELi512ENS_10bfloat16_tEfNS_4arch4Sm90ELb0ELb1ELb1ELb0ELb0ELb0ELb0ELb0ELb0ELb1ELb1ELb0EEENS1_21CollectiveEpilogueFwdINS6_IJSA_NS7_ILi512EEESA_EEES9_SC_SE_Li256ELb0ELb1ELb1ELb0EEENS1_19SingleTileSchedulerILb0ELb1ELb1ELi64EEEEEEEEEvNT_6ParamsE --------------------------
	.section	.nv.constant0._ZN7cutlass13device_kernelIN5flash11enable_sm90INS1_16FlashAttnFwdSm90INS1_25CollectiveMainloopFwdSm90ILi2EN4cute5tupleIJNS5_1CILi1EEES8_S8_EEENS6_IJNS7_ILi64EEESA_SA_EEELi512ENS_10bfloat16_tEfNS_4arch4Sm90ELb0ELb1ELb1ELb0ELb0ELb0ELb0ELb0ELb0ELb1ELb1ELb0EEENS1_21CollectiveEpilogueFwdINS6_IJSA_NS7_ILi512EEESA_EEES9_SC_SE_Li256ELb0ELb1ELb1ELb0EEENS1_19SingleTileSchedulerILb0ELb1ELb1ELi64EEEEEEEEEvNT_6ParamsE,"a",@progbits
	.sectionflags	@""
	.align	4
.nv.constant0._ZN7cutlass13device_kernelIN5flash11enable_sm90INS1_16FlashAttnFwdSm90INS1_25CollectiveMainloopFwdSm90ILi2EN4cute5tupleIJNS5_1CILi1EEES8_S8_EEENS6_IJNS7_ILi64EEESA_SA_EEELi512ENS_10bfloat16_tEfNS_4arch4Sm90ELb0ELb1ELb1ELb0ELb0ELb0ELb0ELb0ELb0ELb1ELb1ELb0EEENS1_21CollectiveEpilogueFwdINS6_IJSA_NS7_ILi512EEESA_EEES9_SC_SE_Li256ELb0ELb1ELb1ELb0EEENS1_19SingleTileSchedulerILb0ELb1ELb1ELi64EEEEEEEEEvNT_6ParamsE:
	.zero		3200


//--------------------- .nv.constant0._ZN7cutlass13device_kernelIN5flash11enable_sm90INS1_16FlashAttnFwdSm90INS1_25CollectiveMainloopFwdSm90ILi2EN4cute5tupleIJNS5_1CILi1EEES8_S8_EEENS6_IJNS7_ILi64EEESA_SA_EEELi512ENS_10bfloat16_tEfNS_4arch4Sm90ELb0ELb1ELb1ELb0ELb0ELb0ELb1ELb0ELb0ELb1ELb1ELb0EEENS1_21CollectiveEpilogueFwdINS6_IJSA_NS7_ILi512EEESA_EEES9_SC_SE_Li256ELb0ELb1ELb1ELb0EEENS1_19SingleTileSchedulerILb0ELb1ELb1ELi64EEEEEEEEEvNT_6ParamsE --------------------------
	.section	.nv.constant0._ZN7cutlass13device_kernelIN5flash11enable_sm90INS1_16FlashAttnFwdSm90INS1_25CollectiveMainloopFwdSm90ILi2EN4cute5tupleIJNS5_1CILi1EEES8_S8_EEENS6_IJNS7_ILi64EEESA_SA_EEELi512ENS_10bfloat16_tEfNS_4arch4Sm90ELb0ELb1ELb1ELb0ELb0ELb0ELb1ELb0ELb0ELb1ELb1ELb0EEENS1_21CollectiveEpilogueFwdINS6_IJSA_NS7_ILi512EEESA_EEES9_SC_SE_Li256ELb0ELb1ELb1ELb0EEENS1_19SingleTileSchedulerILb0ELb1ELb1ELi64EEEEEEEEEvNT_6ParamsE,"a",@progbits
	.sectionflags	@""
	.align	4
.nv.constant0._ZN7cutlass13device_kernelIN5flash11enable_sm90INS1_16FlashAttnFwdSm90INS1_25CollectiveMainloopFwdSm90ILi2EN4cute5tupleIJNS5_1CILi1EEES8_S8_EEENS6_IJNS7_ILi64EEESA_SA_EEELi512ENS_10bfloat16_tEfNS_4arch4Sm90ELb0ELb1ELb1ELb0ELb0ELb0ELb1ELb0ELb0ELb1ELb1ELb0EEENS1_21CollectiveEpilogueFwdINS6_IJSA_NS7_ILi512EEESA_EEES9_SC_SE_Li256ELb0ELb1ELb1ELb0EEENS1_19SingleTileSchedulerILb0ELb1ELb1ELi64EEEEEEEEEvNT_6ParamsE:
	.zero		3456


//--------------------- .nv.constant0._ZN7cutlass13device_kernelIN5flash11enable_sm90INS1_16FlashAttnFwdSm90INS1_25CollectiveMainloopFwdSm90ILi2EN4cute5tupleIJNS5_1CILi1EEES8_S8_EEENS6_IJNS7_ILi64EEESA_SA_EEELi512ENS_10bfloat16_tEfNS_4arch4Sm90ELb0ELb1ELb1ELb1ELb0ELb0ELb0ELb0ELb0ELb1ELb1ELb0EEENS1_21CollectiveEpilogueFwdINS6_IJSA_NS7_ILi512EEESA_EEES9_SC_SE_Li256ELb1ELb1ELb1ELb0EEENS1_36VarlenDynamicPersistentTileSchedulerILi64ELi64ELi256ELi128ELb1ELb1ELb1ELb1ELb0ELb1EEEEEEEEEvNT_6ParamsE --------------------------
	.section	.nv.constant0._ZN7cutlass13device_kernelIN5flash11enable_sm90INS1_16FlashAttnFwdSm90INS1_25CollectiveMainloopFwdSm90ILi2EN4cute5tupleIJNS5_1CILi1EEES8_S8_EEENS6_IJNS7_ILi64EEESA_SA_EEELi512ENS_10bfloat16_tEfNS_4arch4Sm90ELb0ELb1ELb1ELb1ELb0ELb0ELb0ELb0ELb0ELb1ELb1ELb0EEENS1_21CollectiveEpilogueFwdINS6_IJSA_NS7_ILi512EEESA_EEES9_SC_SE_Li256ELb1ELb1ELb1ELb0EEENS1_36VarlenDynamicPersistentTileSchedulerILi64ELi64ELi256ELi128ELb1ELb1ELb1ELb1ELb0ELb1EEEEEEEEEvNT_6ParamsE,"a",@progbits
	.sectionflags	@""
	.align	4
.nv.constant0._ZN7cutlass13device_kernelIN5flash11enable_sm90INS1_16FlashAttnFwdSm90INS1_25CollectiveMainloopFwdSm90ILi2EN4cute5tupleIJNS5_1CILi1EEES8_S8_EEENS6_IJNS7_ILi64EEESA_SA_EEELi512ENS_10bfloat16_tEfNS_4arch4Sm90ELb0ELb1ELb1ELb1ELb0ELb0ELb0ELb0ELb0ELb1ELb1ELb0EEENS1_21CollectiveEpilogueFwdINS6_IJSA_NS7_ILi512EEESA_EEES9_SC_SE_Li256ELb1ELb1ELb1ELb0EEENS1_36VarlenDynamicPersistentTileSchedulerILi64ELi64ELi256ELi128ELb1ELb1ELb1ELb1ELb0ELb1EEEEEEEEEvNT_6ParamsE:
	.zero		3328


//--------------------- .nv.constant0._ZN7cutlass13device_kernelIN5flash11enable_sm90INS1_16FlashAttnFwdSm90INS1_25CollectiveMainloopFwdSm90ILi2EN4cute5tupleIJNS5_1CILi1EEES8_S8_EEENS6_IJNS7_ILi64EEESA_SA_EEELi512ENS_10bfloat16_tEfNS_4arch4Sm90ELb0ELb1ELb1ELb1ELb0ELb1ELb0ELb0ELb0ELb1ELb1ELb0EEENS1_21CollectiveEpilogueFwdINS6_IJSA_NS7_ILi512EEESA_EEES9_SC_SE_Li256ELb1ELb1ELb1ELb0EEENS1_36VarlenDynamicPersistentTileSchedulerILi64ELi64ELi256ELi128ELb1ELb1ELb1ELb1ELb0ELb1EEEEEEEEEvNT_6ParamsE --------------------------
	.section	.nv.constant0._ZN7cutlass13device_kernelIN5flash11enable_sm90INS1_16FlashAttnFwdSm90INS1_25CollectiveMainloopFwdSm90ILi2EN4cute5tupleIJNS5_1CILi1EEES8_S8_EEENS6_IJNS7_ILi64EEESA_SA_EEELi512ENS_10bfloat16_tEfNS_4arch4Sm90ELb0ELb1ELb1ELb1ELb0ELb1ELb0ELb0ELb0ELb1ELb1ELb0EEENS1_21CollectiveEpilogueFwdINS6_IJSA_NS7_ILi512EEESA_EEES9_SC_SE_Li256ELb1ELb1ELb1ELb0EEENS1_36VarlenDynamicPersistentTileSchedulerILi64ELi64ELi256ELi128ELb1ELb1ELb1ELb1ELb0ELb1EEEEEEEEEvNT_6ParamsE,"a",@progbits
	.sectionflags	@""
	.align	4
.nv.constant0._ZN7cutlass13device_kernelIN5flash11enable_sm90INS1_16FlashAttnFwdSm90INS1_25CollectiveMainloopFwdSm90ILi2EN4cute5tupleIJNS5_1CILi1EEES8_S8_EEENS6_IJNS7_ILi64EEESA_SA_EEELi512ENS_10bfloat16_tEfNS_4arch4Sm90ELb0ELb1ELb1ELb1ELb0ELb1ELb0ELb0ELb0ELb1ELb1ELb0EEENS1_21CollectiveEpilogueFwdINS6_IJSA_NS7_ILi512EEESA_EEES9_SC_SE_Li256ELb1ELb1ELb1ELb0EEENS1_36VarlenDynamicPersistentTileSchedulerILi64ELi64ELi256ELi128ELb1ELb1ELb1ELb1ELb0ELb1EEEEEEEEEvNT_6ParamsE:
	.zero		3328


//--------------------- .nv.constant0._ZN7cutlass13device_kernelIN5flash11enable_sm90INS1_16FlashAttnFwdSm90INS1_25CollectiveMainloopFwdSm90ILi2EN4cute5tupleIJNS5_1CILi1EEES8_S8_EEENS6_IJNS7_ILi64EEESA_SA_EEELi512ENS_10bfloat16_tEfNS_4arch4Sm90ELb0ELb1ELb1ELb1ELb0ELb0ELb1ELb0ELb0ELb1ELb1ELb0EEENS1_21CollectiveEpilogueFwdINS6_IJSA_NS7_ILi512EEESA_EEES9_SC_SE_Li256ELb1ELb1ELb1ELb0EEENS1_36VarlenDynamicPersistentTileSchedulerILi64ELi64ELi256ELi128ELb1ELb1ELb1ELb1ELb0ELb1EEEEEEEEEvNT_6ParamsE --------------------------
	.section	.nv.constant0._ZN7cutlass13device_kernelIN5flash11enable_sm90INS1_16FlashAttnFwdSm90INS1_25CollectiveMainloopFwdSm90ILi2EN4cute5tupleIJNS5_1CILi1EEES8_S8_EEENS6_IJNS7_ILi64EEESA_SA_EEELi512ENS_10bfloat16_tEfNS_4arch4Sm90ELb0ELb1ELb1ELb1ELb0ELb0ELb1ELb0ELb0ELb1ELb1ELb0EEENS1_21CollectiveEpilogueFwdINS6_IJSA_NS7_ILi512EEESA_EEES9_SC_SE_Li256ELb1ELb1ELb1ELb0EEENS1_36VarlenDynamicPersistentTileSchedulerILi64ELi64ELi256ELi128ELb1ELb1ELb1ELb1ELb0ELb1EEEEEEEEEvNT_6ParamsE,"a",@progbits
	.sectionflags	@""
	.align	4
.nv.constant0._ZN7cutlass13device_kernelIN5flash11enable_sm90INS1_16FlashAttnFwdSm90INS1_25CollectiveMainloopFwdSm90ILi2EN4cute5tupleIJNS5_1CILi1EEES8_S8_EEENS6_IJNS7_ILi64EEESA_SA_EEELi512ENS_10bfloat16_tEfNS_4arch4Sm90ELb0ELb1ELb1ELb1ELb0ELb0ELb1ELb0ELb0ELb1ELb1ELb0EEENS1_21CollectiveEpilogueFwdINS6_IJSA_NS7_ILi512EEESA_EEES9_SC_SE_Li256ELb1ELb1ELb1ELb0EEENS1_36VarlenDynamicPersistentTileSchedulerILi64ELi64ELi256ELi128ELb1ELb1ELb1ELb1ELb0ELb1EEEEEEEEEvNT_6ParamsE:
	.zero		3584


//--------------------- .nv.constant0._ZN7cutlass13device_kernelIN5flash11enable_sm90INS1_16FlashAttnFwdSm90INS1_25CollectiveMainloopFwdSm90ILi2EN4cute5tupleIJNS5_1CILi1EEES8_S8_EEENS6_IJNS7_ILi64EEESA_SA_EEELi512ENS_10bfloat16_tEfNS_4arch4Sm90ELb0ELb1ELb1ELb1ELb0ELb1ELb1ELb0ELb0ELb1ELb1ELb0EEENS1_21CollectiveEpilogueFwdINS6_IJSA_NS7_ILi512EEESA_EEES9_SC_SE_Li256ELb1ELb1ELb1ELb0EEENS1_36VarlenDynamicPersistentTileSchedulerILi64ELi64ELi256ELi128ELb1ELb1ELb1ELb1ELb0ELb1EEEEEEEEEvNT_6ParamsE --------------------------
	.section	.nv.constant0._ZN7cutlass13device_kernelIN5flash11enable_sm90INS1_16FlashAttnFwdSm90INS1_25CollectiveMainloopFwdSm90ILi2EN4cute5tupleIJNS5_1CILi1EEES8_S8_EEENS6_IJNS7_ILi64EEESA_SA_EEELi512ENS_10bfloat16_tEfNS_4arch4Sm90ELb0ELb1ELb1ELb1ELb0ELb1ELb1ELb0ELb0ELb1ELb1ELb0EEENS1_21CollectiveEpilogueFwdINS6_IJSA_NS7_ILi512EEESA_EEES9_SC_SE_Li256ELb1ELb1ELb1ELb0EEENS1_36VarlenDynamicPersistentTileSchedulerILi64ELi64ELi256ELi128ELb1ELb1ELb1ELb1ELb0ELb1EEEEEEEEEvNT_6ParamsE,"a",@progbits
	.sectionflags	@""
	.align	4
.nv.constant0._ZN7cutlass13device_kernelIN5flash11enable_sm90INS1_16FlashAttnFwdSm90INS1_25CollectiveMainloopFwdSm90ILi2EN4cute5tupleIJNS5_1CILi1EEES8_S8_EEENS6_IJNS7_ILi64EEESA_SA_EEELi512ENS_10bfloat16_tEfNS_4arch4Sm90ELb0ELb1ELb1ELb1ELb0ELb1ELb1ELb0ELb0ELb1ELb1ELb0EEENS1_21CollectiveEpilogueFwdINS6_IJSA_NS7_ILi512EEESA_EEES9_SC_SE_Li256ELb1ELb1ELb1ELb0EEENS1_36VarlenDynamicPersistentTileSchedulerILi64ELi64ELi256ELi128ELb1ELb1ELb1ELb1ELb0ELb1EEEEEEEEEvNT_6ParamsE:
	.zero		3584


//--------------------- .nv.constant0._ZN7cutlass13device_kernelIN5flash11enable_sm90INS1_16FlashAttnFwdSm90INS1_25CollectiveMainloopFwdSm90ILi2EN4cute5tupleIJNS5_1CILi1EEES8_S8_EEENS6_IJNS7_ILi64EEESA_SA_EEELi512ENS_10bfloat16_tEfNS_4arch4Sm90ELb1ELb0ELb1ELb0ELb0ELb0ELb0ELb0ELb0ELb1ELb1ELb0EEENS1_21CollectiveEpilogueFwdINS6_IJSA_NS7_ILi512EEESA_EEES9_SC_SE_Li256ELb0ELb1ELb1ELb0EEENS1_19SingleTileSchedulerILb0ELb1ELb1ELi64EEEEEEEEEvNT_6ParamsE --------------------------
	.section	.nv.constant0._ZN7cutlass13device_kernelIN5flash11enable_sm90INS1_16FlashAttnFwdSm90INS1_25CollectiveMainloopFwdSm90ILi2EN4cute5tupleIJNS5_1CILi1EEES8_S8_EEENS6_IJNS7_ILi64EEESA_SA_EEELi512ENS_10bfloat16_tEfNS_4arch4Sm90ELb1ELb0ELb1ELb0ELb0ELb0ELb0ELb0ELb0ELb1ELb1ELb0EEENS1_21CollectiveEpilogueFwdINS6_IJSA_NS7_ILi512EEESA_EEES9_SC_SE_Li256ELb0ELb1ELb1ELb0EEENS1_19SingleTileSchedulerILb0ELb1ELb1ELi64EEEEEEEEEvNT_6ParamsE,"a",@progbits
	.sectionflags	@""
	.align	4
.nv.constant0._ZN7cutlass13device_kernelIN5flash11enable_sm90INS1_16FlashAttnFwdSm90INS1_25CollectiveMainloopFwdSm90ILi2EN4cute5tupleIJNS5_1CILi1EEES8_S8_EEENS6_IJNS7_ILi64EEESA_SA_EEELi512ENS_10bfloat16_tEfNS_4arch4Sm90ELb1ELb0ELb1ELb0ELb0ELb0ELb0ELb0ELb0ELb1ELb1ELb0EEENS1_21CollectiveEpilogueFwdINS6_IJSA_NS7_ILi512EEESA_EEES9_SC_SE_Li256ELb0ELb1ELb1ELb0EEENS1_19SingleTileSchedulerILb0ELb1ELb1ELi64EEEEEEEEEvNT_6ParamsE:
	.zero		3200


//--------------------- .nv.constant0._ZN7cutlass13device_kernelIN5flash11enable_sm90INS1_16FlashAttnFwdSm90INS1_25CollectiveMainloopFwdSm90ILi2EN4cute5tupleIJNS5_1CILi1EEES8_S8_EEENS6_IJNS7_ILi64EEESA_SA_EEELi512ENS_10bfloat16_tEfNS_4arch4Sm90ELb1ELb0ELb1ELb0ELb0ELb0ELb1ELb0ELb0ELb1ELb1ELb0EEENS1_21CollectiveEpilogueFwdINS6_IJSA_NS7_ILi512EEESA_EEES9_SC_SE_Li256ELb0ELb1ELb1ELb0EEENS1_19SingleTileSchedulerILb0ELb1ELb1ELi64EEEEEEEEEvNT_6ParamsE --------------------------
	.section	.nv.constant0._ZN7cutlass13device_kernelIN5flash11enable_sm90INS1_16FlashAttnFwdSm90INS1_25CollectiveMainloopFwdSm90ILi2EN4cute5tupleIJNS5_1CILi1EEES8_S8_EEENS6_IJNS7_ILi64EEESA_SA_EEELi512ENS_10bfloat16_tEfNS_4arch4Sm90ELb1ELb0ELb1ELb0ELb0ELb0ELb1ELb0ELb0ELb1ELb1ELb0EEENS1_21CollectiveEpilogueFwdINS6_IJSA_NS7_ILi512EEESA_EEES9_SC_SE_Li256ELb0ELb1ELb1ELb0EEENS1_19SingleTileSchedulerILb0ELb1ELb1ELi64EEEEEEEEEvNT_6ParamsE,"a",@progbits
	.sectionflags	@""
	.align	4
.nv.constant0._ZN7cutlass13device_kernelIN5flash11enable_sm90INS1_16FlashAttnFwdSm90INS1_25CollectiveMainloopFwdSm90ILi2EN4cute5tupleIJNS5_1CILi1EEES8_S8_EEENS6_IJNS7_ILi64EEESA_SA_EEELi512ENS_10bfloat16_tEfNS_4arch4Sm90ELb1ELb0ELb1ELb0ELb0ELb0ELb1ELb0ELb0ELb1ELb1ELb0EEENS1_21CollectiveEpilogueFwdINS6_IJSA_NS7_ILi512EEESA_EEES9_SC_SE_Li256ELb0ELb1ELb1ELb0EEENS1_19SingleTileSchedulerILb0ELb1ELb1ELi64EEEEEEEEEvNT_6ParamsE:
	.zero		3456


//--------------------- .nv.constant0._ZN7cutlass13device_kernelIN5flash11enable_sm90INS1_16FlashAttnFwdSm90INS1_25CollectiveMainloopFwdSm90ILi2EN4cute5tupleIJNS5_1CILi1EEES8_S8_EEENS6_IJNS7_ILi64EEESA_SA_EEELi512ENS_10bfloat16_tEfNS_4arch4Sm90ELb1ELb0ELb1ELb1ELb0ELb0ELb0ELb0ELb0ELb1ELb1ELb0EEENS1_21CollectiveEpilogueFwdINS6_IJSA_NS7_ILi512EEESA_EEES9_SC_SE_Li256ELb1ELb1ELb1ELb0EEENS1_36VarlenDynamicPersistentTileSchedulerILi64ELi64ELi256ELi128ELb1ELb1ELb1ELb1ELb1ELb1EEEEEEEEEvNT_6ParamsE --------------------------
	.section	.nv.constant0._ZN7cutlass13device_kernelIN5flash11enable_sm90INS1_16FlashAttnFwdSm90INS1_25CollectiveMainloopFwdSm90ILi2EN4cute5tupleIJNS5_1CILi1EEES8_S8_EEENS6_IJNS7_ILi64EEESA_SA_EEELi512ENS_10bfloat16_tEfNS_4arch4Sm90ELb1ELb0ELb1ELb1ELb0ELb0ELb0ELb0ELb0ELb1ELb1ELb0EEENS1_21CollectiveEpilogueFwdINS6_IJSA_NS7_ILi512EEESA_EEES9_SC_SE_Li256ELb1ELb1ELb1ELb0EEENS1_36VarlenDynamicPersistentTileSchedulerILi64ELi64ELi256ELi128ELb1ELb1ELb1ELb1ELb1ELb1EEEEEEEEEvNT_6ParamsE,"a",@progbits
	.sectionflags	@""
	.align	4
.nv.constant0._ZN7cutlass13device_kernelIN5flash11enable_sm90INS1_16FlashAttnFwdSm90INS1_25CollectiveMainloopFwdSm90ILi2EN4cute5tupleIJNS5_1CILi1EEES8_S8_EEENS6_IJNS7_ILi64EEESA_SA_EEELi512ENS_10bfloat16_tEfNS_4arch4Sm90ELb1ELb0ELb1ELb1ELb0ELb0ELb0ELb0ELb0ELb1ELb1ELb0EEENS1_21CollectiveEpilogueFwdINS6_IJSA_NS7_ILi512EEESA_EEES9_SC_SE_Li256ELb1ELb1ELb1ELb0EEENS1_36VarlenDynamicPersistentTileSchedulerILi64ELi64ELi256ELi128ELb1ELb1ELb1ELb1ELb1ELb1EEEEEEEEEvNT_6ParamsE:
	.zero		3328


//--------------------- .nv.constant0._ZN7cutlass13device_kernelIN5flash11enable_sm90INS1_16FlashAttnFwdSm90INS1_25CollectiveMainloopFwdSm90ILi2EN4cute5tupleIJNS5_1CILi1EEES8_S8_EEENS6_IJNS7_ILi64EEESA_SA_EEELi512ENS_10bfloat16_tEfNS_4arch4Sm90ELb1ELb0ELb1ELb1ELb0ELb1ELb0ELb0ELb0ELb1ELb1ELb0EEENS1_21CollectiveEpilogueFwdINS6_IJSA_NS7_ILi512EEESA_EEES9_SC_SE_Li256ELb1ELb1ELb1ELb0EEENS1_36VarlenDynamicPersistentTileSchedulerILi64ELi64ELi256ELi128ELb1ELb1ELb1ELb1ELb1ELb1EEEEEEEEEvNT_6ParamsE --------------------------
	.section	.nv.constant0._ZN7cutlass13device_kernelIN5flash11enable_sm90INS1_16FlashAttnFwdSm90INS1_25CollectiveMainloopFwdSm90ILi2EN4cute5tupleIJNS5_1CILi1EEES8_S8_EEENS6_IJNS7_ILi64EEESA_SA_EEELi512ENS_10bfloat16_tEfNS_4arch4Sm90ELb1ELb0ELb1ELb1ELb0ELb1ELb0ELb0ELb0ELb1ELb1ELb0EEENS1_21CollectiveEpilogueFwdINS6_IJSA_NS7_ILi512EEESA_EEES9_SC_SE_Li256ELb1ELb1ELb1ELb0EEENS1_36VarlenDynamicPersistentTileSchedulerILi64ELi64ELi256ELi128ELb1ELb1ELb1ELb1ELb1ELb1EEEEEEEEEvNT_6ParamsE,"a",@progbits
	.sectionflags	@""
	.align	4
.nv.constant0._ZN7cutlass13device_kernelIN5flash11enable_sm90INS1_16FlashAttnFwdSm90INS1_25CollectiveMainloopFwdSm90ILi2EN4cute5tupleIJNS5_1CILi1EEES8_S8_EEENS6_IJNS7_ILi64EEESA_SA_EEELi512ENS_10bfloat16_tEfNS_4arch4Sm90ELb1ELb0ELb1ELb1ELb0ELb1ELb0ELb0ELb0ELb1ELb1ELb0EEENS1_21CollectiveEpilogueFwdINS6_IJSA_NS7_ILi512EEESA_EEES9_SC_SE_Li256ELb1ELb1ELb1ELb0EEENS1_36VarlenDynamicPersistentTileSchedulerILi64ELi64ELi256ELi128ELb1ELb1ELb1ELb1ELb1ELb1EEEEEEEEEvNT_6ParamsE:
	.zero		3328


//--------------------- .nv.constant0._ZN7cutlass13device_kernelIN5flash11enable_sm90INS1_16FlashAttnFwdSm90INS1_25CollectiveMainloopFwdSm90ILi2EN4cute5tupleIJNS5_1CILi1EEES8_S8_EEENS6_IJNS7_ILi64EEESA_SA_EEELi512ENS_10bfloat16_tEfNS_4arch4Sm90ELb1ELb0ELb1ELb1ELb0ELb0ELb1ELb0ELb0ELb1ELb1ELb0EEENS1_21CollectiveEpilogueFwdINS6_IJSA_NS7_ILi512EEESA_EEES9_SC_SE_Li256ELb1ELb1ELb1ELb0EEENS1_36VarlenDynamicPersistentTileSchedulerILi64ELi64ELi256ELi128ELb1ELb1ELb1ELb1ELb1ELb1EEEEEEEEEvNT_6ParamsE --------------------------
	.section	.nv.constant0._ZN7cutlass13device_kernelIN5flash11enable_sm90INS1_16FlashAttnFwdSm90INS1_25CollectiveMainloopFwdSm90ILi2EN4cute5tupleIJNS5_1CILi1EEES8_S8_EEENS6_IJNS7_ILi64EEESA_SA_EEELi512ENS_10bfloat16_tEfNS_4arch4Sm90ELb1ELb0ELb1ELb1ELb0ELb0ELb1ELb0ELb0ELb1ELb1ELb0EEENS1_21CollectiveEpilogueFwdINS6_IJSA_NS7_ILi512EEESA_EEES9_SC_SE_Li256ELb1ELb1ELb1ELb0EEENS1_36VarlenDynamicPersistentTileSchedulerILi64ELi64ELi256ELi128ELb1ELb1ELb1ELb1ELb1ELb1EEEEEEEEEvNT_6ParamsE,"a",@progbits
	.sectionflags	@""
	.align	4
.nv.constant0._ZN7cutlass13device_kernelIN5flash11enable_sm90INS1_16FlashAttnFwdSm90INS1_25CollectiveMainloopFwdSm90ILi2EN4cute5tupleIJNS5_1CILi1EEES8_S8_EEENS6_IJNS7_ILi64EEESA_SA_EEELi512ENS_10bfloat16_tEfNS_4arch4Sm90ELb1ELb0ELb1ELb1ELb0ELb0ELb1ELb0ELb0ELb1ELb1ELb0EEENS1_21CollectiveEpilogueFwdINS6_IJSA_NS7_ILi512EEESA_EEES9_SC_SE_Li256ELb1ELb1ELb1ELb0EEENS1_36VarlenDynamicPersistentTileSchedulerILi64ELi64ELi256ELi128ELb1ELb1ELb1ELb1ELb1ELb1EEEEEEEEEvNT_6ParamsE:
	.zero		3584


//--------------------- .nv.constant0._ZN7cutlass13device_kernelIN5flash11enable_sm90INS1_16FlashAttnFwdSm90INS1_25CollectiveMainloopFwdSm90ILi2EN4cute5tupleIJNS5_1CILi1EEES8_S8_EEENS6_IJNS7_ILi64EEESA_SA_EEELi512ENS_10bfloat16_tEfNS_4arch4Sm90ELb1ELb0ELb1ELb1ELb0ELb1ELb1ELb0ELb0ELb1ELb1ELb0EEENS1_21CollectiveEpilogueFwdINS6_IJSA_NS7_ILi512EEESA_EEES9_SC_SE_Li256ELb1ELb1ELb1ELb0EEENS1_36VarlenDynamicPersistentTileSchedulerILi64ELi64ELi256ELi128ELb1ELb1ELb1ELb1ELb1ELb1EEEEEEEEEvNT_6ParamsE --------------------------
	.section	.nv.constant0._ZN7cutlass13device_kernelIN5flash11enable_sm90INS1_16FlashAttnFwdSm90INS1_25CollectiveMainloopFwdSm90ILi2EN4cute5tupleIJNS5_1CILi1EEES8_S8_EEENS6_IJNS7_ILi64EEESA_SA_EEELi512ENS_10bfloat16_tEfNS_4arch4Sm90ELb1ELb0ELb1ELb1ELb0ELb1ELb1ELb0ELb0ELb1ELb1ELb0EEENS1_21CollectiveEpilogueFwdINS6_IJSA_NS7_ILi512EEESA_EEES9_SC_SE_Li256ELb1ELb1ELb1ELb0EEENS1_36VarlenDynamicPersistentTileSchedulerILi64ELi64ELi256ELi128ELb1ELb1ELb1ELb1ELb1ELb1EEEEEEEEEvNT_6ParamsE,"a",@progbits
	.sectionflags	@""
	.align	4
.nv.constant0._ZN7cutlass13device_kernelIN5flash11enable_sm90INS1_16FlashAttnFwdSm90INS1_25CollectiveMainloopFwdSm90ILi2EN4cute5tupleIJNS5_1CILi1EEES8_S8_EEENS6_IJNS7_ILi64EEESA_SA_EEELi512ENS_10bfloat16_tEfNS_4arch4Sm90ELb1ELb0ELb1ELb1ELb0ELb1ELb1ELb0ELb0ELb1ELb1ELb0EEENS1_21CollectiveEpilogueFwdINS6_IJSA_NS7_ILi512EEESA_EEES9_SC_SE_Li256ELb1ELb1ELb1ELb0EEENS1_36VarlenDynamicPersistentTileSchedulerILi64ELi64ELi256ELi128ELb1ELb1ELb1ELb1ELb1ELb1EEEEEEEEEvNT_6ParamsE:
	.zero		3584


//--------------------- SYMBOLS --------------------------

	.type		.nv.reservedSmem.offset0,@object
	.size		.nv.reservedSmem.offset0,0x4
	.type		__assertfail,@function
